	.target	sm_80

	.elftype	@"ET_EXEC"


//--------------------- .note.nv.tkinfo           --------------------------
	.section	.note.nv.tkinfo,"",@"SHT_NOTE"
	.sectionflags	@"SHF_NOTE_NV_TKINFO"
	.tkinfo
        /*0018*/ 	.word	0x00000002
        /*0030*/ 	.string	""
        /*0030*/ 	.string	"ptxas"
        /*0030*/ 	.string	"Cuda compilation tools, release 13.0, V13.0.88"
        /*0030*/ 	.string	"Build cuda_13.0.r13.0/compiler.36424714_0"
        /*0030*/ 	.string	"-arch sm_80 -m 64 "



//--------------------- .note.nv.cuinfo           --------------------------
	.section	.note.nv.cuinfo,"",@"SHT_NOTE"
	.sectionflags	@"SHF_NOTE_NV_CUINFO"
        /*0018*/ 	.short	0x0002
        /*001a*/ 	.short	0x0050
        /*001c*/ 	.short	0x0082
	.zero		2


//--------------------- .nv.info                  --------------------------
	.section	.nv.info,"",@"SHT_CUDA_INFO"
	.align	4


	//----- nvinfo : EIATTR_REGCOUNT
	.align		4
        /*0000*/ 	.byte	0x04, 0x2f
        /*0002*/ 	.short	(.L_12 - .L_11)
	.align		4
.L_11:
        /*0004*/ 	.word	index@(_ZN5flash16flash_fwd_kernelI23Flash_fwd_kernel_traitsILi128ELi128ELi32ELi4ELb0ELb0EN7cutlass10bfloat16_tE19Flash_kernel_traitsILi128ELi128ELi32ELi4ES3_EELb0ELb1ELb0ELb1ELb0ELb0ELb1ELb0EEEvNS_16Flash_fwd_paramsE)
        /*0008*/ 	.word	0x000000ff


	//----- nvinfo : EIATTR_FRAME_SIZE
	.align		4
.L_12:
        /*000c*/ 	.byte	0x04, 0x11
        /*000e*/ 	.short	(.L_14 - .L_13)
	.align		4
.L_13:
        /*0010*/ 	.word	index@(_ZN5flash16flash_fwd_kernelI23Flash_fwd_kernel_traitsILi128ELi128ELi32ELi4ELb0ELb0EN7cutlass10bfloat16_tE19Flash_kernel_traitsILi128ELi128ELi32ELi4ES3_EELb0ELb1ELb0ELb1ELb0ELb0ELb1ELb0EEEvNS_16Flash_fwd_paramsE)
        /*0014*/ 	.word	0x00000060


	//----- nvinfo : EIATTR_REGCOUNT
	.align		4
.L_14:
        /*0018*/ 	.byte	0x04, 0x2f
        /*001a*/ 	.short	(.L_16 - .L_15)
	.align		4
.L_15:
        /*001c*/ 	.word	index@(_ZN5flash16flash_fwd_kernelI23Flash_fwd_kernel_traitsILi128ELi128ELi32ELi4ELb0ELb0EN7cutlass10bfloat16_tE19Flash_kernel_traitsILi128ELi128ELi32ELi4ES3_EELb1ELb1ELb0ELb1ELb0ELb0ELb0ELb1EEEvNS_16Flash_fwd_paramsE)
        /*0020*/ 	.word	0x000000ff


	//----- nvinfo : EIATTR_FRAME_SIZE
	.align		4
.L_16:
        /*0024*/ 	.byte	0x04, 0x11
        /*0026*/ 	.short	(.L_18 - .L_17)
	.align		4
.L_17:
        /*0028*/ 	.word	index@(_ZN5flash16flash_fwd_kernelI23Flash_fwd_kernel_traitsILi128ELi128ELi32ELi4ELb0ELb0EN7cutlass10bfloat16_tE19Flash_kernel_traitsILi128ELi128ELi32ELi4ES3_EELb1ELb1ELb0ELb1ELb0ELb0ELb0ELb1EEEvNS_16Flash_fwd_paramsE)
        /*002c*/ 	.word	0x00000148


	//----- nvinfo : EIATTR_REGCOUNT
	.align		4
.L_18:
        /*0030*/ 	.byte	0x04, 0x2f
        /*0032*/ 	.short	(.L_20 - .L_19)
	.align		4
.L_19:
        /*0034*/ 	.word	index@(_ZN5flash16flash_fwd_kernelI23Flash_fwd_kernel_traitsILi128ELi128ELi32ELi4ELb0ELb0EN7cutlass10bfloat16_tE19Flash_kernel_traitsILi128ELi128ELi32ELi4ES3_EELb0ELb1ELb0ELb0ELb0ELb0ELb1ELb0EEEvNS_16Flash_fwd_paramsE)
        /*0038*/ 	.word	0x000000ff


	//----- nvinfo : EIATTR_FRAME_SIZE
	.align		4
.L_20:
        /*003c*/ 	.byte	0x04, 0x11
        /*003e*/ 	.short	(.L_22 - .L_21)
	.align		4
.L_21:
        /*0040*/ 	.word	index@(_ZN5flash16flash_fwd_kernelI23Flash_fwd_kernel_traitsILi128ELi128ELi32ELi4ELb0ELb0EN7cutlass10bfloat16_tE19Flash_kernel_traitsILi128ELi128ELi32ELi4ES3_EELb0ELb1ELb0ELb0ELb0ELb0ELb1ELb0EEEvNS_16Flash_fwd_paramsE)
        /*0044*/ 	.word	0x00000050


	//----- nvinfo : EIATTR_REGCOUNT
	.align		4
.L_22:
        /*0048*/ 	.byte	0x04, 0x2f
        /*004a*/ 	.short	(.L_24 - .L_23)
	.align		4
.L_23:
        /*004c*/ 	.word	index@(_ZN5flash16flash_fwd_kernelI23Flash_fwd_kernel_traitsILi128ELi128ELi32ELi4ELb0ELb0EN7cutlass10bfloat16_tE19Flash_kernel_traitsILi128ELi128ELi32ELi4ES3_EELb1ELb1ELb0ELb0ELb0ELb0ELb0ELb1EEEvNS_16Flash_fwd_paramsE)
        /*0050*/ 	.word	0x000000ff


	//----- nvinfo : EIATTR_FRAME_SIZE
	.align		4
.L_24:
        /*0054*/ 	.byte	0x04, 0x11
        /*0056*/ 	.short	(.L_26 - .L_25)
	.align		4
.L_25:
        /*0058*/ 	.word	index@(_ZN5flash16flash_fwd_kernelI23Flash_fwd_kernel_traitsILi128ELi128ELi32ELi4ELb0ELb0EN7cutlass10bfloat16_tE19Flash_kernel_traitsILi128ELi128ELi32ELi4ES3_EELb1ELb1ELb0ELb0ELb0ELb0ELb0ELb1EEEvNS_16Flash_fwd_paramsE)
        /*005c*/ 	.word	0x00000128


	//----- nvinfo : EIATTR_REGCOUNT
	.align		4
.L_26:
        /*0060*/ 	.byte	0x04, 0x2f
        /*0062*/ 	.short	(.L_28 - .L_27)
	.align		4
.L_27:
        /*0064*/ 	.word	index@(_ZN5flash16flash_fwd_kernelI23Flash_fwd_kernel_traitsILi128ELi128ELi32ELi4ELb0ELb0EN7cutlass10bfloat16_tE19Flash_kernel_traitsILi128ELi128ELi32ELi4ES3_EELb1ELb1ELb0ELb1ELb0ELb0ELb0ELb0EEEvNS_16Flash_fwd_paramsE)
        /*0068*/ 	.word	0x000000ff


	//----- nvinfo : EIATTR_FRAME_SIZE
	.align		4
.L_28:
        /*006c*/ 	.byte	0x04, 0x11
        /*006e*/ 	.short	(.L_30 - .L_29)
	.align		4
.L_29:
        /*0070*/ 	.word	index@(_ZN5flash16flash_fwd_kernelI23Flash_fwd_kernel_traitsILi128ELi128ELi32ELi4ELb0ELb0EN7cutlass10bfloat16_tE19Flash_kernel_traitsILi128ELi128ELi32ELi4ES3_EELb1ELb1ELb0ELb1ELb0ELb0ELb0ELb0EEEvNS_16Flash_fwd_paramsE)
        /*0074*/ 	.word	0x00000068


	//----- nvinfo : EIATTR_REGCOUNT
	.align		4
.L_30:
        /*0078*/ 	.byte	0x04, 0x2f
        /*007a*/ 	.short	(.L_32 - .L_31)
	.align		4
.L_31:
        /*007c*/ 	.word	index@(_ZN5flash16flash_fwd_kernelI23Flash_fwd_kernel_traitsILi128ELi128ELi32ELi4ELb0ELb0EN7cutlass10bfloat16_tE19Flash_kernel_traitsILi128ELi128ELi32ELi4ES3_EELb0ELb1ELb0ELb0ELb0ELb1ELb1ELb0EEEvNS_16Flash_fwd_paramsE)
        /*0080*/ 	.word	0x000000ff


	//----- nvinfo : EIATTR_FRAME_SIZE
	.align		4
.L_32:
        /*0084*/ 	.byte	0x04, 0x11
        /*0086*/ 	.short	(.L_34 - .L_33)
	.align		4
.L_33:
        /*0088*/ 	.word	index@(_ZN5flash16flash_fwd_kernelI23Flash_fwd_kernel_traitsILi128ELi128ELi32ELi4ELb0ELb0EN7cutlass10bfloat16_tE19Flash_kernel_traitsILi128ELi128ELi32ELi4ES3_EELb0ELb1ELb0ELb0ELb0ELb1ELb1ELb0EEEvNS_16Flash_fwd_paramsE)
        /*008c*/ 	.word	0x00000060


	//----- nvinfo : EIATTR_REGCOUNT
	.align		4
.L_34:
        /*0090*/ 	.byte	0x04, 0x2f
        /*0092*/ 	.short	(.L_36 - .L_35)
	.align		4
.L_35:
        /*0094*/ 	.word	index@(_ZN5flash16flash_fwd_kernelI23Flash_fwd_kernel_traitsILi128ELi128ELi32ELi4ELb0ELb0EN7cutlass10bfloat16_tE19Flash_kernel_traitsILi128ELi128ELi32ELi4ES3_EELb1ELb1ELb0ELb0ELb0ELb1ELb0ELb0EEEvNS_16Flash_fwd_paramsE)
        /*0098*/ 	.word	0x000000ff


	//----- nvinfo : EIATTR_FRAME_SIZE
	.align		4
.L_36:
        /*009c*/ 	.byte	0x04, 0x11
        /*009e*/ 	.short	(.L_38 - .L_37)
	.align		4
.L_37:
        /*00a0*/ 	.word	index@(_ZN5flash16flash_fwd_kernelI23Flash_fwd_kernel_traitsILi128ELi128ELi32ELi4ELb0ELb0EN7cutlass10bfloat16_tE19Flash_kernel_traitsILi128ELi128ELi32ELi4ES3_EELb1ELb1ELb0ELb0ELb0ELb1ELb0ELb0EEEvNS_16Flash_fwd_paramsE)
        /*00a4*/ 	.word	0x00000038


	//----- nvinfo : EIATTR_REGCOUNT
	.align		4
.L_38:
        /*00a8*/ 	.byte	0x04, 0x2f
        /*00aa*/ 	.short	(.L_40 - .L_39)
	.align		4
.L_39:
        /*00ac*/ 	.word	index@(_ZN5flash16flash_fwd_kernelI23Flash_fwd_kernel_traitsILi128ELi128ELi32ELi4ELb0ELb0EN7cutlass10bfloat16_tE19Flash_kernel_traitsILi128ELi128ELi32ELi4ES3_EELb0ELb1ELb0ELb0ELb1ELb1ELb1ELb0EEEvNS_16Flash_fwd_paramsE)
        /*00b0*/ 	.word	0x000000ff


	//----- nvinfo : EIATTR_FRAME_SIZE
	.align		4
.L_40:
        /*00b4*/ 	.byte	0x04, 0x11
        /*00b6*/ 	.short	(.L_42 - .L_41)
	.align		4
.L_41:
        /*00b8*/ 	.word	index@(_ZN5flash16flash_fwd_kernelI23Flash_fwd_kernel_traitsILi128ELi128ELi32ELi4ELb0ELb0EN7cutlass10bfloat16_tE19Flash_kernel_traitsILi128ELi128ELi32ELi4ES3_EELb0ELb1ELb0ELb0ELb1ELb1ELb1ELb0EEEvNS_16Flash_fwd_paramsE)
        /*00bc*/ 	.word	0x00000040


	//----- nvinfo : EIATTR_REGCOUNT
	.align		4
.L_42:
        /*00c0*/ 	.byte	0x04, 0x2f
        /*00c2*/ 	.short	(.L_44 - .L_43)
	.align		4
.L_43:
        /*00c4*/ 	.word	index@(_ZN5flash16flash_fwd_kernelI23Flash_fwd_kernel_traitsILi128ELi128ELi32ELi4ELb0ELb0EN7cutlass10bfloat16_tE19Flash_kernel_traitsILi128ELi128ELi32ELi4ES3_EELb1ELb1ELb0ELb0ELb1ELb1ELb0ELb0EEEvNS_16Flash_fwd_paramsE)
        /*00c8*/ 	.word	0x000000ff


	//----- nvinfo : EIATTR_FRAME_SIZE
	.align		4
.L_44:
        /*00cc*/ 	.byte	0x04, 0x11
        /*00ce*/ 	.short	(.L_46 - .L_45)
	.align		4
.L_45:
        /*00d0*/ 	.word	index@(_ZN5flash16flash_fwd_kernelI23Flash_fwd_kernel_traitsILi128ELi128ELi32ELi4ELb0ELb0EN7cutlass10bfloat16_tE19Flash_kernel_traitsILi128ELi128ELi32ELi4ES3_EELb1ELb1ELb0ELb0ELb1ELb1ELb0ELb0EEEvNS_16Flash_fwd_paramsE)
        /*00d4*/ 	.word	0x00000020


	//----- nvinfo : EIATTR_REGCOUNT
	.align		4
.L_46:
        /*00d8*/ 	.byte	0x04, 0x2f
        /*00da*/ 	.short	(.L_48 - .L_47)
	.align		4
.L_47:
        /*00dc*/ 	.word	index@(_ZN5flash16flash_fwd_kernelI23Flash_fwd_kernel_traitsILi128ELi128ELi32ELi4ELb0ELb0EN7cutlass10bfloat16_tE19Flash_kernel_traitsILi128ELi128ELi32ELi4ES3_EELb1ELb1ELb0ELb0ELb0ELb0ELb0ELb0EEEvNS_16Flash_fwd_paramsE)
        /*00e0*/ 	.word	0x000000ff


	//----- nvinfo : EIATTR_FRAME_SIZE
	.align		4
.L_48:
        /*00e4*/ 	.byte	0x04, 0x11
        /*00e6*/ 	.short	(.L_50 - .L_49)
	.align		4
.L_49:
        /*00e8*/ 	.word	index@(_ZN5flash16flash_fwd_kernelI23Flash_fwd_kernel_traitsILi128ELi128ELi32ELi4ELb0ELb0EN7cutlass10bfloat16_tE19Flash_kernel_traitsILi128ELi128ELi32ELi4ES3_EELb1ELb1ELb0ELb0ELb0ELb0ELb0ELb0EEEvNS_16Flash_fwd_paramsE)
        /*00ec*/ 	.word	0x00000068


	//----- nvinfo : EIATTR_REGCOUNT
	.align		4
.L_50:
        /*00f0*/ 	.byte	0x04, 0x2f
        /*00f2*/ 	.short	(.L_52 - .L_51)
	.align		4
.L_51:
        /*00f4*/ 	.word	index@(_ZN5flash16flash_fwd_kernelI23Flash_fwd_kernel_traitsILi128ELi64ELi64ELi4ELb0ELb0EN7cutlass10bfloat16_tE19Flash_kernel_traitsILi128ELi64ELi64ELi4ES3_EELb0ELb1ELb0ELb1ELb0ELb0ELb1ELb0EEEvNS_16Flash_fwd_paramsE)
        /*00f8*/ 	.word	0x000000c2


	//----- nvinfo : EIATTR_FRAME_SIZE
	.align		4
.L_52:
        /*00fc*/ 	.byte	0x04, 0x11
        /*00fe*/ 	.short	(.L_54 - .L_53)
	.align		4
.L_53:
        /*0100*/ 	.word	index@(_ZN5flash16flash_fwd_kernelI23Flash_fwd_kernel_traitsILi128ELi64ELi64ELi4ELb0ELb0EN7cutlass10bfloat16_tE19Flash_kernel_traitsILi128ELi64ELi64ELi4ES3_EELb0ELb1ELb0ELb1ELb0ELb0ELb1ELb0EEEvNS_16Flash_fwd_paramsE)
        /*0104*/ 	.word	0x00000000


	//----- nvinfo : EIATTR_REGCOUNT
	.align		4
.L_54:
        /*0108*/ 	.byte	0x04, 0x2f
        /*010a*/ 	.short	(.L_56 - .L_55)
	.align		4
.L_55:
        /*010c*/ 	.word	index@(_ZN5flash16flash_fwd_kernelI23Flash_fwd_kernel_traitsILi128ELi64ELi64ELi4ELb0ELb0EN7cutlass10bfloat16_tE19Flash_kernel_traitsILi128ELi64ELi64ELi4ES3_EELb0ELb1ELb0ELb1ELb0ELb0ELb0ELb0EEEvNS_16Flash_fwd_paramsE)
        /*0110*/ 	.word	0x000000c3


	//----- nvinfo : EIATTR_FRAME_SIZE
	.align		4
.L_56:
        /*0114*/ 	.byte	0x04, 0x11
        /*0116*/ 	.short	(.L_58 - .L_57)
	.align		4
.L_57:
        /*0118*/ 	.word	index@(_ZN5flash16flash_fwd_kernelI23Flash_fwd_kernel_traitsILi128ELi64ELi64ELi4ELb0ELb0EN7cutlass10bfloat16_tE19Flash_kernel_traitsILi128ELi64ELi64ELi4ES3_EELb0ELb1ELb0ELb1ELb0ELb0ELb0ELb0EEEvNS_16Flash_fwd_paramsE)
        /*011c*/ 	.word	0x00000000


	//----- nvinfo : EIATTR_REGCOUNT
	.align		4
.L_58:
        /*0120*/ 	.byte	0x04, 0x2f
        /*0122*/ 	.short	(.L_60 - .L_59)
	.align		4
.L_59:
        /*0124*/ 	.word	index@(_ZN5flash16flash_fwd_kernelI23Flash_fwd_kernel_traitsILi128ELi64ELi64ELi4ELb0ELb0EN7cutlass10bfloat16_tE19Flash_kernel_traitsILi128ELi64ELi64ELi4ES3_EELb0ELb1ELb0ELb0ELb0ELb0ELb1ELb0EEEvNS_16Flash_fwd_paramsE)
        /*0128*/ 	.word	0x000000cd


	//----- nvinfo : EIATTR_FRAME_SIZE
	.align		4
.L_60:
        /*012c*/ 	.byte	0x04, 0x11
        /*012e*/ 	.short	(.L_62 - .L_61)
	.align		4
.L_61:
        /*0130*/ 	.word	index@(_ZN5flash16flash_fwd_kernelI23Flash_fwd_kernel_traitsILi128ELi64ELi64ELi4ELb0ELb0EN7cutlass10bfloat16_tE19Flash_kernel_traitsILi128ELi64ELi64ELi4ES3_EELb0ELb1ELb0ELb0ELb0ELb0ELb1ELb0EEEvNS_16Flash_fwd_paramsE)
        /*0134*/ 	.word	0x00000000


	//----- nvinfo : EIATTR_REGCOUNT
	.align		4
.L_62:
        /*0138*/ 	.byte	0x04, 0x2f
        /*013a*/ 	.short	(.L_64 - .L_63)
	.align		4
.L_63:
        /*013c*/ 	.word	index@(_ZN5flash16flash_fwd_kernelI23Flash_fwd_kernel_traitsILi128ELi64ELi64ELi4ELb0ELb0EN7cutlass10bfloat16_tE19Flash_kernel_traitsILi128ELi64ELi64ELi4ES3_EELb0ELb1ELb0ELb0ELb0ELb0ELb0ELb0EEEvNS_16Flash_fwd_paramsE)
        /*0140*/ 	.word	0x000000be


	//----- nvinfo : EIATTR_FRAME_SIZE
	.align		4
.L_64:
        /*0144*/ 	.byte	0x04, 0x11
        /*0146*/ 	.short	(.L_66 - .L_65)
	.align		4
.L_65:
        /*0148*/ 	.word	index@(_ZN5flash16flash_fwd_kernelI23Flash_fwd_kernel_traitsILi128ELi64ELi64ELi4ELb0ELb0EN7cutlass10bfloat16_tE19Flash_kernel_traitsILi128ELi64ELi64ELi4ES3_EELb0ELb1ELb0ELb0ELb0ELb0ELb0ELb0EEEvNS_16Flash_fwd_paramsE)
        /*014c*/ 	.word	0x00000000


	//----- nvinfo : EIATTR_REGCOUNT
	.align		4
.L_66:
        /*0150*/ 	.byte	0x04, 0x2f
        /*0152*/ 	.short	(.L_68 - .L_67)
	.align		4
.L_67:
        /*0154*/ 	.word	index@(_ZN5flash16flash_fwd_kernelI23Flash_fwd_kernel_traitsILi128ELi64ELi64ELi4ELb0ELb0EN7cutlass10bfloat16_tE19Flash_kernel_traitsILi128ELi64ELi64ELi4ES3_EELb0ELb1ELb0ELb0ELb0ELb1ELb1ELb0EEEvNS_16Flash_fwd_paramsE)
        /*0158*/ 	.word	0x000000cd


	//----- nvinfo : EIATTR_FRAME_SIZE
	.align		4
.L_68:
        /*015c*/ 	.byte	0x04, 0x11
        /*015e*/ 	.short	(.L_70 - .L_69)
	.align		4
.L_69:
        /*0160*/ 	.word	index@(_ZN5flash16flash_fwd_kernelI23Flash_fwd_kernel_traitsILi128ELi64ELi64ELi4ELb0ELb0EN7cutlass10bfloat16_tE19Flash_kernel_traitsILi128ELi64ELi64ELi4ES3_EELb0ELb1ELb0ELb0ELb0ELb1ELb1ELb0EEEvNS_16Flash_fwd_paramsE)
        /*0164*/ 	.word	0x00000000


	//----- nvinfo : EIATTR_REGCOUNT
	.align		4
.L_70:
        /*0168*/ 	.byte	0x04, 0x2f
        /*016a*/ 	.short	(.L_72 - .L_71)
	.align		4
.L_71:
        /*016c*/ 	.word	index@(_ZN5flash16flash_fwd_kernelI23Flash_fwd_kernel_traitsILi128ELi64ELi64ELi4ELb0ELb0EN7cutlass10bfloat16_tE19Flash_kernel_traitsILi128ELi64ELi64ELi4ES3_EELb0ELb1ELb0ELb0ELb0ELb1ELb0ELb0EEEvNS_16Flash_fwd_paramsE)
        /*0170*/ 	.word	0x000000bf


	//----- nvinfo : EIATTR_FRAME_SIZE
	.align		4
.L_72:
        /*0174*/ 	.byte	0x04, 0x11
        /*0176*/ 	.short	(.L_74 - .L_73)
	.align		4
.L_73:
        /*0178*/ 	.word	index@(_ZN5flash16flash_fwd_kernelI23Flash_fwd_kernel_traitsILi128ELi64ELi64ELi4ELb0ELb0EN7cutlass10bfloat16_tE19Flash_kernel_traitsILi128ELi64ELi64ELi4ES3_EELb0ELb1ELb0ELb0ELb0ELb1ELb0ELb0EEEvNS_16Flash_fwd_paramsE)
        /*017c*/ 	.word	0x00000000


	//----- nvinfo : EIATTR_REGCOUNT
	.align		4
.L_74:
        /*0180*/ 	.byte	0x04, 0x2f
        /*0182*/ 	.short	(.L_76 - .L_75)
	.align		4
.L_75:
        /*0184*/ 	.word	index@(_ZN5flash16flash_fwd_kernelI23Flash_fwd_kernel_traitsILi128ELi64ELi64ELi4ELb0ELb0EN7cutlass10bfloat16_tE19Flash_kernel_traitsILi128ELi64ELi64ELi4ES3_EELb0ELb1ELb0ELb0ELb1ELb1ELb1ELb0EEEvNS_16Flash_fwd_paramsE)
        /*0188*/ 	.word	0x000000c8


	//----- nvinfo : EIATTR_FRAME_SIZE
	.align		4
.L_76:
        /*018c*/ 	.byte	0x04, 0x11
        /*018e*/ 	.short	(.L_78 - .L_77)
	.align		4
.L_77:
        /*0190*/ 	.word	index@(_ZN5flash16flash_fwd_kernelI23Flash_fwd_kernel_traitsILi128ELi64ELi64ELi4ELb0ELb0EN7cutlass10bfloat16_tE19Flash_kernel_traitsILi128ELi64ELi64ELi4ES3_EELb0ELb1ELb0ELb0ELb1ELb1ELb1ELb0EEEvNS_16Flash_fwd_paramsE)
        /*0194*/ 	.word	0x00000000


	//----- nvinfo : EIATTR_REGCOUNT
	.align		4
.L_78:
        /*0198*/ 	.byte	0x04, 0x2f
        /*019a*/ 	.short	(.L_80 - .L_79)
	.align		4
.L_79:
        /*019c*/ 	.word	index@(_ZN5flash16flash_fwd_kernelI23Flash_fwd_kernel_traitsILi128ELi64ELi64ELi4ELb0ELb0EN7cutlass10bfloat16_tE19Flash_kernel_traitsILi128ELi64ELi64ELi4ES3_EELb0ELb1ELb0ELb0ELb1ELb1ELb0ELb0EEEvNS_16Flash_fwd_paramsE)
        /*01a0*/ 	.word	0x000000b8


	//----- nvinfo : EIATTR_FRAME_SIZE
	.align		4
.L_80:
        /*01a4*/ 	.byte	0x04, 0x11
        /*01a6*/ 	.short	(.L_82 - .L_81)
	.align		4
.L_81:
        /*01a8*/ 	.word	index@(_ZN5flash16flash_fwd_kernelI23Flash_fwd_kernel_traitsILi128ELi64ELi64ELi4ELb0ELb0EN7cutlass10bfloat16_tE19Flash_kernel_traitsILi128ELi64ELi64ELi4ES3_EELb0ELb1ELb0ELb0ELb1ELb1ELb0ELb0EEEvNS_16Flash_fwd_paramsE)
        /*01ac*/ 	.word	0x00000000


	//----- nvinfo : EIATTR_REGCOUNT
	.align		4
.L_82:
        /*01b0*/ 	.byte	0x04, 0x2f
        /*01b2*/ 	.short	(.L_84 - .L_83)
	.align		4
.L_83:
        /*01b4*/ 	.word	index@(_ZN5flash16flash_fwd_kernelI23Flash_fwd_kernel_traitsILi128ELi128ELi64ELi4ELb0ELb0EN7cutlass10bfloat16_tE19Flash_kernel_traitsILi128ELi128ELi64ELi4ES3_EELb0ELb1ELb0ELb1ELb0ELb0ELb1ELb0EEEvNS_16Flash_fwd_paramsE)
        /*01b8*/ 	.word	0x000000ff


	//----- nvinfo : EIATTR_FRAME_SIZE
	.align		4
.L_84:
        /*01bc*/ 	.byte	0x04, 0x11
        /*01be*/ 	.short	(.L_86 - .L_85)
	.align		4
.L_85:
        /*01c0*/ 	.word	index@(_ZN5flash16flash_fwd_kernelI23Flash_fwd_kernel_traitsILi128ELi128ELi64ELi4ELb0ELb0EN7cutlass10bfloat16_tE19Flash_kernel_traitsILi128ELi128ELi64ELi4ES3_EELb0ELb1ELb0ELb1ELb0ELb0ELb1ELb0EEEvNS_16Flash_fwd_paramsE)
        /*01c4*/ 	.word	0x000000e8


	//----- nvinfo : EIATTR_REGCOUNT
	.align		4
.L_86:
        /*01c8*/ 	.byte	0x04, 0x2f
        /*01ca*/ 	.short	(.L_88 - .L_87)
	.align		4
.L_87:
        /*01cc*/ 	.word	index@(_ZN5flash16flash_fwd_kernelI23Flash_fwd_kernel_traitsILi128ELi128ELi64ELi4ELb0ELb0EN7cutlass10bfloat16_tE19Flash_kernel_traitsILi128ELi128ELi64ELi4ES3_EELb0ELb1ELb0ELb1ELb0ELb0ELb0ELb0EEEvNS_16Flash_fwd_paramsE)
        /*01d0*/ 	.word	0x000000ff


	//----- nvinfo : EIATTR_FRAME_SIZE
	.align		4
.L_88:
        /*01d4*/ 	.byte	0x04, 0x11
        /*01d6*/ 	.short	(.L_90 - .L_89)
	.align		4
.L_89:
        /*01d8*/ 	.word	index@(_ZN5flash16flash_fwd_kernelI23Flash_fwd_kernel_traitsILi128ELi128ELi64ELi4ELb0ELb0EN7cutlass10bfloat16_tE19Flash_kernel_traitsILi128ELi128ELi64ELi4ES3_EELb0ELb1ELb0ELb1ELb0ELb0ELb0ELb0EEEvNS_16Flash_fwd_paramsE)
        /*01dc*/ 	.word	0x000000a0


	//----- nvinfo : EIATTR_REGCOUNT
	.align		4
.L_90:
        /*01e0*/ 	.byte	0x04, 0x2f
        /*01e2*/ 	.short	(.L_92 - .L_91)
	.align		4
.L_91:
        /*01e4*/ 	.word	index@(_ZN5flash16flash_fwd_kernelI23Flash_fwd_kernel_traitsILi128ELi128ELi64ELi4ELb0ELb0EN7cutlass10bfloat16_tE19Flash_kernel_traitsILi128ELi128ELi64ELi4ES3_EELb0ELb1ELb0ELb0ELb0ELb0ELb1ELb0EEEvNS_16Flash_fwd_paramsE)
        /*01e8*/ 	.word	0x000000ff


	//----- nvinfo : EIATTR_FRAME_SIZE
	.align		4
.L_92:
        /*01ec*/ 	.byte	0x04, 0x11
        /*01ee*/ 	.short	(.L_94 - .L_93)
	.align		4
.L_93:
        /*01f0*/ 	.word	index@(_ZN5flash16flash_fwd_kernelI23Flash_fwd_kernel_traitsILi128ELi128ELi64ELi4ELb0ELb0EN7cutlass10bfloat16_tE19Flash_kernel_traitsILi128ELi128ELi64ELi4ES3_EELb0ELb1ELb0ELb0ELb0ELb0ELb1ELb0EEEvNS_16Flash_fwd_paramsE)
        /*01f4*/ 	.word	0x00000120


	//----- nvinfo : EIATTR_REGCOUNT
	.align		4
.L_94:
        /*01f8*/ 	.byte	0x04, 0x2f
        /*01fa*/ 	.short	(.L_96 - .L_95)
	.align		4
.L_95:
        /*01fc*/ 	.word	index@(_ZN5flash16flash_fwd_kernelI23Flash_fwd_kernel_traitsILi128ELi128ELi64ELi4ELb0ELb0EN7cutlass10bfloat16_tE19Flash_kernel_traitsILi128ELi128ELi64ELi4ES3_EELb0ELb1ELb0ELb0ELb0ELb0ELb0ELb0EEEvNS_16Flash_fwd_paramsE)
        /*0200*/ 	.word	0x000000ff


	//----- nvinfo : EIATTR_FRAME_SIZE
	.align		4
.L_96:
        /*0204*/ 	.byte	0x04, 0x11
        /*0206*/ 	.short	(.L_98 - .L_97)
	.align		4
.L_97:
        /*0208*/ 	.word	index@(_ZN5flash16flash_fwd_kernelI23Flash_fwd_kernel_traitsILi128ELi128ELi64ELi4ELb0ELb0EN7cutlass10bfloat16_tE19Flash_kernel_traitsILi128ELi128ELi64ELi4ES3_EELb0ELb1ELb0ELb0ELb0ELb0ELb0ELb0EEEvNS_16Flash_fwd_paramsE)
        /*020c*/ 	.word	0x000000f8


	//----- nvinfo : EIATTR_REGCOUNT
	.align		4
.L_98:
        /*0210*/ 	.byte	0x04, 0x2f
        /*0212*/ 	.short	(.L_100 - .L_99)
	.align		4
.L_99:
        /*0214*/ 	.word	index@(_ZN5flash16flash_fwd_kernelI23Flash_fwd_kernel_traitsILi128ELi128ELi64ELi4ELb0ELb0EN7cutlass10bfloat16_tE19Flash_kernel_traitsILi128ELi128ELi64ELi4ES3_EELb0ELb1ELb0ELb0ELb0ELb1ELb1ELb0EEEvNS_16Flash_fwd_paramsE)
        /*0218*/ 	.word	0x000000ff


	//----- nvinfo : EIATTR_FRAME_SIZE
	.align		4
.L_100:
        /*021c*/ 	.byte	0x04, 0x11
        /*021e*/ 	.short	(.L_102 - .L_101)
	.align		4
.L_101:
        /*0220*/ 	.word	index@(_ZN5flash16flash_fwd_kernelI23Flash_fwd_kernel_traitsILi128ELi128ELi64ELi4ELb0ELb0EN7cutlass10bfloat16_tE19Flash_kernel_traitsILi128ELi128ELi64ELi4ES3_EELb0ELb1ELb0ELb0ELb0ELb1ELb1ELb0EEEvNS_16Flash_fwd_paramsE)
        /*0224*/ 	.word	0x00000168


	//----- nvinfo : EIATTR_REGCOUNT
	.align		4
.L_102:
        /*0228*/ 	.byte	0x04, 0x2f
        /*022a*/ 	.short	(.L_104 - .L_103)
	.align		4
.L_103:
        /*022c*/ 	.word	index@(_ZN5flash16flash_fwd_kernelI23Flash_fwd_kernel_traitsILi128ELi128ELi64ELi4ELb0ELb0EN7cutlass10bfloat16_tE19Flash_kernel_traitsILi128ELi128ELi64ELi4ES3_EELb0ELb1ELb0ELb0ELb0ELb1ELb0ELb0EEEvNS_16Flash_fwd_paramsE)
        /*0230*/ 	.word	0x000000ff


	//----- nvinfo : EIATTR_FRAME_SIZE
	.align		4
.L_104:
        /*0234*/ 	.byte	0x04, 0x11
        /*0236*/ 	.short	(.L_106 - .L_105)
	.align		4
.L_105:
        /*0238*/ 	.word	index@(_ZN5flash16flash_fwd_kernelI23Flash_fwd_kernel_traitsILi128ELi128ELi64ELi4ELb0ELb0EN7cutlass10bfloat16_tE19Flash_kernel_traitsILi128ELi128ELi64ELi4ES3_EELb0ELb1ELb0ELb0ELb0ELb1ELb0ELb0EEEvNS_16Flash_fwd_paramsE)
        /*023c*/ 	.word	0x00000140


	//----- nvinfo : EIATTR_REGCOUNT
	.align		4
.L_106:
        /*0240*/ 	.byte	0x04, 0x2f
        /*0242*/ 	.short	(.L_108 - .L_107)
	.align		4
.L_107:
        /*0244*/ 	.word	index@(_ZN5flash16flash_fwd_kernelI23Flash_fwd_kernel_traitsILi128ELi128ELi64ELi4ELb0ELb0EN7cutlass10bfloat16_tE19Flash_kernel_traitsILi128ELi128ELi64ELi4ES3_EELb0ELb1ELb0ELb0ELb1ELb1ELb1ELb0EEEvNS_16Flash_fwd_paramsE)
        /*0248*/ 	.word	0x000000ff


	//----- nvinfo : EIATTR_FRAME_SIZE
	.align		4
.L_108:
        /*024c*/ 	.byte	0x04, 0x11
        /*024e*/ 	.short	(.L_110 - .L_109)
	.align		4
.L_109:
        /*0250*/ 	.word	index@(_ZN5flash16flash_fwd_kernelI23Flash_fwd_kernel_traitsILi128ELi128ELi64ELi4ELb0ELb0EN7cutlass10bfloat16_tE19Flash_kernel_traitsILi128ELi128ELi64ELi4ES3_EELb0ELb1ELb0ELb0ELb1ELb1ELb1ELb0EEEvNS_16Flash_fwd_paramsE)
        /*0254*/ 	.word	0x000000b8


	//----- nvinfo : EIATTR_REGCOUNT
	.align		4
.L_110:
        /*0258*/ 	.byte	0x04, 0x2f
        /*025a*/ 	.short	(.L_112 - .L_111)
	.align		4
.L_111:
        /*025c*/ 	.word	index@(_ZN5flash16flash_fwd_kernelI23Flash_fwd_kernel_traitsILi128ELi128ELi64ELi4ELb0ELb0EN7cutlass10bfloat16_tE19Flash_kernel_traitsILi128ELi128ELi64ELi4ES3_EELb0ELb1ELb0ELb0ELb1ELb1ELb0ELb0EEEvNS_16Flash_fwd_paramsE)
        /*0260*/ 	.word	0x000000ff


	//----- nvinfo : EIATTR_FRAME_SIZE
	.align		4
.L_112:
        /*0264*/ 	.byte	0x04, 0x11
        /*0266*/ 	.short	(.L_114 - .L_113)
	.align		4
.L_113:
        /*0268*/ 	.word	index@(_ZN5flash16flash_fwd_kernelI23Flash_fwd_kernel_traitsILi128ELi128ELi64ELi4ELb0ELb0EN7cutlass10bfloat16_tE19Flash_kernel_traitsILi128ELi128ELi64ELi4ES3_EELb0ELb1ELb0ELb0ELb1ELb1ELb0ELb0EEEvNS_16Flash_fwd_paramsE)
        /*026c*/ 	.word	0x000000b0


	//----- nvinfo : EIATTR_MIN_STACK_SIZE
	.align		4
.L_114:
        /*0270*/ 	.byte	0x04, 0x12
        /*0272*/ 	.short	(.L_116 - .L_115)
	.align		4
.L_115:
        /*0274*/ 	.word	index@(_ZN5flash16flash_fwd_kernelI23Flash_fwd_kernel_traitsILi128ELi128ELi64ELi4ELb0ELb0EN7cutlass10bfloat16_tE19Flash_kernel_traitsILi128ELi128ELi64ELi4ES3_EELb0ELb1ELb0ELb0ELb1ELb1ELb0ELb0EEEvNS_16Flash_fwd_paramsE)
        /*0278*/ 	.word	0x000000b0


	//----- nvinfo : EIATTR_MIN_STACK_SIZE
	.align		4
.L_116:
        /*027c*/ 	.byte	0x04, 0x12
        /*027e*/ 	.short	(.L_118 - .L_117)
	.align		4
.L_117:
        /*0280*/ 	.word	index@(_ZN5flash16flash_fwd_kernelI23Flash_fwd_kernel_traitsILi128ELi128ELi64ELi4ELb0ELb0EN7cutlass10bfloat16_tE19Flash_kernel_traitsILi128ELi128ELi64ELi4ES3_EELb0ELb1ELb0ELb0ELb1ELb1ELb1ELb0EEEvNS_16Flash_fwd_paramsE)
        /*0284*/ 	.word	0x000000b8


	//----- nvinfo : EIATTR_MIN_STACK_SIZE
	.align		4
.L_118:
        /*0288*/ 	.byte	0x04, 0x12
        /*028a*/ 	.short	(.L_120 - .L_119)
	.align		4
.L_119:
        /*028c*/ 	.word	index@(_ZN5flash16flash_fwd_kernelI23Flash_fwd_kernel_traitsILi128ELi128ELi64ELi4ELb0ELb0EN7cutlass10bfloat16_tE19Flash_kernel_traitsILi128ELi128ELi64ELi4ES3_EELb0ELb1ELb0ELb0ELb0ELb1ELb0ELb0EEEvNS_16Flash_fwd_paramsE)
        /*0290*/ 	.word	0x00000140


	//----- nvinfo : EIATTR_MIN_STACK_SIZE
	.align		4
.L_120:
        /*0294*/ 	.byte	0x04, 0x12
        /*0296*/ 	.short	(.L_122 - .L_121)
	.align		4
.L_121:
        /*0298*/ 	.word	index@(_ZN5flash16flash_fwd_kernelI23Flash_fwd_kernel_traitsILi128ELi128ELi64ELi4ELb0ELb0EN7cutlass10bfloat16_tE19Flash_kernel_traitsILi128ELi128ELi64ELi4ES3_EELb0ELb1ELb0ELb0ELb0ELb1ELb1ELb0EEEvNS_16Flash_fwd_paramsE)
        /*029c*/ 	.word	0x00000168


	//----- nvinfo : EIATTR_MIN_STACK_SIZE
	.align		4
.L_122:
        /*02a0*/ 	.byte	0x04, 0x12
        /*02a2*/ 	.short	(.L_124 - .L_123)
	.align		4
.L_123:
        /*02a4*/ 	.word	index@(_ZN5flash16flash_fwd_kernelI23Flash_fwd_kernel_traitsILi128ELi128ELi64ELi4ELb0ELb0EN7cutlass10bfloat16_tE19Flash_kernel_traitsILi128ELi128ELi64ELi4ES3_EELb0ELb1ELb0ELb0ELb0ELb0ELb0ELb0EEEvNS_16Flash_fwd_paramsE)
        /*02a8*/ 	.word	0x000000f8


	//----- nvinfo : EIATTR_MIN_STACK_SIZE
	.align		4
.L_124:
        /*02ac*/ 	.byte	0x04, 0x12
        /*02ae*/ 	.short	(.L_126 - .L_125)
	.align		4
.L_125:
        /*02b0*/ 	.word	index@(_ZN5flash16flash_fwd_kernelI23Flash_fwd_kernel_traitsILi128ELi128ELi64ELi4ELb0ELb0EN7cutlass10bfloat16_tE19Flash_kernel_traitsILi128ELi128ELi64ELi4ES3_EELb0ELb1ELb0ELb0ELb0ELb0ELb1ELb0EEEvNS_16Flash_fwd_paramsE)
        /*02b4*/ 	.word	0x00000120


	//----- nvinfo : EIATTR_MIN_STACK_SIZE
	.align		4
.L_126:
        /*02b8*/ 	.byte	0x04, 0x12
        /*02ba*/ 	.short	(.L_128 - .L_127)
	.align		4
.L_127:
        /*02bc*/ 	.word	index@(_ZN5flash16flash_fwd_kernelI23Flash_fwd_kernel_traitsILi128ELi128ELi64ELi4ELb0ELb0EN7cutlass10bfloat16_tE19Flash_kernel_traitsILi128ELi128ELi64ELi4ES3_EELb0ELb1ELb0ELb1ELb0ELb0ELb0ELb0EEEvNS_16Flash_fwd_paramsE)
        /*02c0*/ 	.word	0x000000a0


	//----- nvinfo : EIATTR_MIN_STACK_SIZE
	.align		4
.L_128:
        /*02c4*/ 	.byte	0x04, 0x12
        /*02c6*/ 	.short	(.L_130 - .L_129)
	.align		4
.L_129:
        /*02c8*/ 	.word	index@(_ZN5flash16flash_fwd_kernelI23Flash_fwd_kernel_traitsILi128ELi128ELi64ELi4ELb0ELb0EN7cutlass10bfloat16_tE19Flash_kernel_traitsILi128ELi128ELi64ELi4ES3_EELb0ELb1ELb0ELb1ELb0ELb0ELb1ELb0EEEvNS_16Flash_fwd_paramsE)
        /*02cc*/ 	.word	0x000000e8


	//----- nvinfo : EIATTR_MIN_STACK_SIZE
	.align		4
.L_130:
        /*02d0*/ 	.byte	0x04, 0x12
        /*02d2*/ 	.short	(.L_132 - .L_131)
	.align		4
.L_131:
        /*02d4*/ 	.word	index@(_ZN5flash16flash_fwd_kernelI23Flash_fwd_kernel_traitsILi128ELi64ELi64ELi4ELb0ELb0EN7cutlass10bfloat16_tE19Flash_kernel_traitsILi128ELi64ELi64ELi4ES3_EELb0ELb1ELb0ELb0ELb1ELb1ELb0ELb0EEEvNS_16Flash_fwd_paramsE)
        /*02d8*/ 	.word	0x00000000


	//----- nvinfo : EIATTR_MIN_STACK_SIZE
	.align		4
.L_132:
        /*02dc*/ 	.byte	0x04, 0x12
        /*02de*/ 	.short	(.L_134 - .L_133)
	.align		4
.L_133:
        /*02e0*/ 	.word	index@(_ZN5flash16flash_fwd_kernelI23Flash_fwd_kernel_traitsILi128ELi64ELi64ELi4ELb0ELb0EN7cutlass10bfloat16_tE19Flash_kernel_traitsILi128ELi64ELi64ELi4ES3_EELb0ELb1ELb0ELb0ELb1ELb1ELb1ELb0EEEvNS_16Flash_fwd_paramsE)
        /*02e4*/ 	.word	0x00000000


	//----- nvinfo : EIATTR_MIN_STACK_SIZE
	.align		4
.L_134:
        /*02e8*/ 	.byte	0x04, 0x12
        /*02ea*/ 	.short	(.L_136 - .L_135)
	.align		4
.L_135:
        /*02ec*/ 	.word	index@(_ZN5flash16flash_fwd_kernelI23Flash_fwd_kernel_traitsILi128ELi64ELi64ELi4ELb0ELb0EN7cutlass10bfloat16_tE19Flash_kernel_traitsILi128ELi64ELi64ELi4ES3_EELb0ELb1ELb0ELb0ELb0ELb1ELb0ELb0EEEvNS_16Flash_fwd_paramsE)
        /*02f0*/ 	.word	0x00000000


	//----- nvinfo : EIATTR_MIN_STACK_SIZE
	.align		4
.L_136:
        /*02f4*/ 	.byte	0x04, 0x12
        /*02f6*/ 	.short	(.L_138 - .L_137)
	.align		4
.L_137:
        /*02f8*/ 	.word	index@(_ZN5flash16flash_fwd_kernelI23Flash_fwd_kernel_traitsILi128ELi64ELi64ELi4ELb0ELb0EN7cutlass10bfloat16_tE19Flash_kernel_traitsILi128ELi64ELi64ELi4ES3_EELb0ELb1ELb0ELb0ELb0ELb1ELb1ELb0EEEvNS_16Flash_fwd_paramsE)
        /*02fc*/ 	.word	0x00000000


	//----- nvinfo : EIATTR_MIN_STACK_SIZE
	.align		4
.L_138:
        /*0300*/ 	.byte	0x04, 0x12
        /*0302*/ 	.short	(.L_140 - .L_139)
	.align		4
.L_139:
        /*0304*/ 	.word	index@(_ZN5flash16flash_fwd_kernelI23Flash_fwd_kernel_traitsILi128ELi64ELi64ELi4ELb0ELb0EN7cutlass10bfloat16_tE19Flash_kernel_traitsILi128ELi64ELi64ELi4ES3_EELb0ELb1ELb0ELb0ELb0ELb0ELb0ELb0EEEvNS_16Flash_fwd_paramsE)
        /*0308*/ 	.word	0x00000000


	//----- nvinfo : EIATTR_MIN_STACK_SIZE
	.align		4
.L_140:
        /*030c*/ 	.byte	0x04, 0x12
        /*030e*/ 	.short	(.L_142 - .L_141)
	.align		4
.L_141:
        /*0310*/ 	.word	index@(_ZN5flash16flash_fwd_kernelI23Flash_fwd_kernel_traitsILi128ELi64ELi64ELi4ELb0ELb0EN7cutlass10bfloat16_tE19Flash_kernel_traitsILi128ELi64ELi64ELi4ES3_EELb0ELb1ELb0ELb0ELb0ELb0ELb1ELb0EEEvNS_16Flash_fwd_paramsE)
        /*0314*/ 	.word	0x00000000


	//----- nvinfo : EIATTR_MIN_STACK_SIZE
	.align		4
.L_142:
        /*0318*/ 	.byte	0x04, 0x12
        /*031a*/ 	.short	(.L_144 - .L_143)
	.align		4
.L_143:
        /*031c*/ 	.word	index@(_ZN5flash16flash_fwd_kernelI23Flash_fwd_kernel_traitsILi128ELi64ELi64ELi4ELb0ELb0EN7cutlass10bfloat16_tE19Flash_kernel_traitsILi128ELi64ELi64ELi4ES3_EELb0ELb1ELb0ELb1ELb0ELb0ELb0ELb0EEEvNS_16Flash_fwd_paramsE)
        /*0320*/ 	.word	0x00000000


	//----- nvinfo : EIATTR_MIN_STACK_SIZE
	.align		4
.L_144:
        /*0324*/ 	.byte	0x04, 0x12
        /*0326*/ 	.short	(.L_146 - .L_145)
	.align		4
.L_145:
        /*0328*/ 	.word	index@(_ZN5flash16flash_fwd_kernelI23Flash_fwd_kernel_traitsILi128ELi64ELi64ELi4ELb0ELb0EN7cutlass10bfloat16_tE19Flash_kernel_traitsILi128ELi64ELi64ELi4ES3_EELb0ELb1ELb0ELb1ELb0ELb0ELb1ELb0EEEvNS_16Flash_fwd_paramsE)
        /*032c*/ 	.word	0x00000000


	//----- nvinfo : EIATTR_MIN_STACK_SIZE
	.align		4
.L_146:
        /*0330*/ 	.byte	0x04, 0x12
        /*0332*/ 	.short	(.L_148 - .L_147)
	.align		4
.L_147:
        /*0334*/ 	.word	index@(_ZN5flash16flash_fwd_kernelI23Flash_fwd_kernel_traitsILi128ELi128ELi32ELi4ELb0ELb0EN7cutlass10bfloat16_tE19Flash_kernel_traitsILi128ELi128ELi32ELi4ES3_EELb1ELb1ELb0ELb0ELb0ELb0ELb0ELb0EEEvNS_16Flash_fwd_paramsE)
        /*0338*/ 	.word	0x00000068


	//----- nvinfo : EIATTR_MIN_STACK_SIZE
	.align		4
.L_148:
        /*033c*/ 	.byte	0x04, 0x12
        /*033e*/ 	.short	(.L_150 - .L_149)
	.align		4
.L_149:
        /*0340*/ 	.word	index@(_ZN5flash16flash_fwd_kernelI23Flash_fwd_kernel_traitsILi128ELi128ELi32ELi4ELb0ELb0EN7cutlass10bfloat16_tE19Flash_kernel_traitsILi128ELi128ELi32ELi4ES3_EELb1ELb1ELb0ELb0ELb1ELb1ELb0ELb0EEEvNS_16Flash_fwd_paramsE)
        /*0344*/ 	.word	0x00000020


	//----- nvinfo : EIATTR_MIN_STACK_SIZE
	.align		4
.L_150:
        /*0348*/ 	.byte	0x04, 0x12
        /*034a*/ 	.short	(.L_152 - .L_151)
	.align		4
.L_151:
        /*034c*/ 	.word	index@(_ZN5flash16flash_fwd_kernelI23Flash_fwd_kernel_traitsILi128ELi128ELi32ELi4ELb0ELb0EN7cutlass10bfloat16_tE19Flash_kernel_traitsILi128ELi128ELi32ELi4ES3_EELb0ELb1ELb0ELb0ELb1ELb1ELb1ELb0EEEvNS_16Flash_fwd_paramsE)
        /*0350*/ 	.word	0x00000040


	//----- nvinfo : EIATTR_MIN_STACK_SIZE
	.align		4
.L_152:
        /*0354*/ 	.byte	0x04, 0x12
        /*0356*/ 	.short	(.L_154 - .L_153)
	.align		4
.L_153:
        /*0358*/ 	.word	index@(_ZN5flash16flash_fwd_kernelI23Flash_fwd_kernel_traitsILi128ELi128ELi32ELi4ELb0ELb0EN7cutlass10bfloat16_tE19Flash_kernel_traitsILi128ELi128ELi32ELi4ES3_EELb1ELb1ELb0ELb0ELb0ELb1ELb0ELb0EEEvNS_16Flash_fwd_paramsE)
        /*035c*/ 	.word	0x00000038


	//----- nvinfo : EIATTR_MIN_STACK_SIZE
	.align		4
.L_154:
        /*0360*/ 	.byte	0x04, 0x12
        /*0362*/ 	.short	(.L_156 - .L_155)
	.align		4
.L_155:
        /*0364*/ 	.word	index@(_ZN5flash16flash_fwd_kernelI23Flash_fwd_kernel_traitsILi128ELi128ELi32ELi4ELb0ELb0EN7cutlass10bfloat16_tE19Flash_kernel_traitsILi128ELi128ELi32ELi4ES3_EELb0ELb1ELb0ELb0ELb0ELb1ELb1ELb0EEEvNS_16Flash_fwd_paramsE)
        /*0368*/ 	.word	0x00000060


	//----- nvinfo : EIATTR_MIN_STACK_SIZE
	.align		4
.L_156:
        /*036c*/ 	.byte	0x04, 0x12
        /*036e*/ 	.short	(.L_158 - .L_157)
	.align		4
.L_157:
        /*0370*/ 	.word	index@(_ZN5flash16flash_fwd_kernelI23Flash_fwd_kernel_traitsILi128ELi128ELi32ELi4ELb0ELb0EN7cutlass10bfloat16_tE19Flash_kernel_traitsILi128ELi128ELi32ELi4ES3_EELb1ELb1ELb0ELb1ELb0ELb0ELb0ELb0EEEvNS_16Flash_fwd_paramsE)
        /*0374*/ 	.word	0x00000068


	//----- nvinfo : EIATTR_MIN_STACK_SIZE
	.align		4
.L_158:
        /*0378*/ 	.byte	0x04, 0x12
        /*037a*/ 	.short	(.L_160 - .L_159)
	.align		4
.L_159:
        /*037c*/ 	.word	index@(_ZN5flash16flash_fwd_kernelI23Flash_fwd_kernel_traitsILi128ELi128ELi32ELi4ELb0ELb0EN7cutlass10bfloat16_tE19Flash_kernel_traitsILi128ELi128ELi32ELi4ES3_EELb1ELb1ELb0ELb0ELb0ELb0ELb0ELb1EEEvNS_16Flash_fwd_paramsE)
        /*0380*/ 	.word	0x00000128


	//----- nvinfo : EIATTR_MIN_STACK_SIZE
	.align		4
.L_160:
        /*0384*/ 	.byte	0x04, 0x12
        /*0386*/ 	.short	(.L_162 - .L_161)
	.align		4
.L_161:
        /*0388*/ 	.word	index@(_ZN5flash16flash_fwd_kernelI23Flash_fwd_kernel_traitsILi128ELi128ELi32ELi4ELb0ELb0EN7cutlass10bfloat16_tE19Flash_kernel_traitsILi128ELi128ELi32ELi4ES3_EELb0ELb1ELb0ELb0ELb0ELb0ELb1ELb0EEEvNS_16Flash_fwd_paramsE)
        /*038c*/ 	.word	0x00000050


	//----- nvinfo : EIATTR_MIN_STACK_SIZE
	.align		4
.L_162:
        /*0390*/ 	.byte	0x04, 0x12
        /*0392*/ 	.short	(.L_164 - .L_163)
	.align		4
.L_163:
        /*0394*/ 	.word	index@(_ZN5flash16flash_fwd_kernelI23Flash_fwd_kernel_traitsILi128ELi128ELi32ELi4ELb0ELb0EN7cutlass10bfloat16_tE19Flash_kernel_traitsILi128ELi128ELi32ELi4ES3_EELb1ELb1ELb0ELb1ELb0ELb0ELb0ELb1EEEvNS_16Flash_fwd_paramsE)
        /*0398*/ 	.word	0x00000148


	//----- nvinfo : EIATTR_MIN_STACK_SIZE
	.align		4
.L_164:
        /*039c*/ 	.byte	0x04, 0x12
        /*039e*/ 	.short	(.L_166 - .L_165)
	.align		4
.L_165:
        /*03a0*/ 	.word	index@(_ZN5flash16flash_fwd_kernelI23Flash_fwd_kernel_traitsILi128ELi128ELi32ELi4ELb0ELb0EN7cutlass10bfloat16_tE19Flash_kernel_traitsILi128ELi128ELi32ELi4ES3_EELb0ELb1ELb0ELb1ELb0ELb0ELb1ELb0EEEvNS_16Flash_fwd_paramsE)
        /*03a4*/ 	.word	0x00000060
.L_166:


//--------------------- .nv.info._ZN5flash16flash_fwd_kernelI23Flash_fwd_kernel_traitsILi128ELi128ELi64ELi4ELb0ELb0EN7cutlass10bfloat16_tE19Flash_kernel_traitsILi128ELi128ELi64ELi4ES3_EELb0ELb1ELb0ELb0ELb1ELb1ELb0ELb0EEEvNS_16Flash_fwd_paramsE --------------------------
	.section	.nv.info._ZN5flash16flash_fwd_kernelI23Flash_fwd_kernel_traitsILi128ELi128ELi64ELi4ELb0ELb0EN7cutlass10bfloat16_tE19Flash_kernel_traitsILi128ELi128ELi64ELi4ES3_EELb0ELb1ELb0ELb0ELb1ELb1ELb0ELb0EEEvNS_16Flash_fwd_paramsE,"",@"SHT_CUDA_INFO"
	.sectionflags	@""
	.align	4


	//----- nvinfo : EIATTR_CUDA_API_VERSION
	.align		4
        /*0000*/ 	.byte	0x04, 0x37
        /*0002*/ 	.short	(.L_168 - .L_167)
.L_167:
        /*0004*/ 	.word	0x00000082


	//----- nvinfo : EIATTR_SW2861232_WAR
	.align		4
.L_168:
        /*0008*/ 	.byte	0x01, 0x35
	.zero		2


	//----- nvinfo : EIATTR_PARAM_CBANK
	.align		4
        /*000c*/ 	.byte	0x04, 0x0a
        /*000e*/ 	.short	(.L_170 - .L_169)
	.align		4
.L_169:
        /*0010*/ 	.word	index@(.nv.constant0._ZN5flash16flash_fwd_kernelI23Flash_fwd_kernel_traitsILi128ELi128ELi64ELi4ELb0ELb0EN7cutlass10bfloat16_tE19Flash_kernel_traitsILi128ELi128ELi64ELi4ES3_EELb0ELb1ELb0ELb0ELb1ELb1ELb0ELb0EEEvNS_16Flash_fwd_paramsE)
        /*0014*/ 	.short	0x0160
        /*0016*/ 	.short	0x01d0


	//----- nvinfo : EIATTR_CBANK_PARAM_SIZE
	.align		4
.L_170:
        /*0018*/ 	.byte	0x03, 0x19
        /*001a*/ 	.short	0x01d0


	//----- nvinfo : EIATTR_KPARAM_INFO
	.align		4
        /*001c*/ 	.byte	0x04, 0x17
        /*001e*/ 	.short	(.L_172 - .L_171)
.L_171:
        /*0020*/ 	.word	0x00000000
        /*0024*/ 	.short	0x0000
        /*0026*/ 	.short	0x0000
        /*0028*/ 	.byte	0x00, 0xf0, 0x41, 0x07


	//----- nvinfo : EIATTR_MAXREG_COUNT
	.align		4
.L_172:
        /*002c*/ 	.byte	0x03, 0x1b
        /*002e*/ 	.short	0x00ff


	//----- nvinfo : EIATTR_NUM_BARRIERS
	.align		4
        /*0030*/ 	.byte	0x02, 0x4c
        /*0032*/ 	.byte	0x01
	.zero		1


	//----- nvinfo : EIATTR_ANNOTATIONS
	.align		4
        /*0034*/ 	.byte	0x04, 0x55
        /*0036*/ 	.short	(.L_174 - .L_173)


	//   ....[0]....
.L_173:
        /*0038*/ 	.word	0x00000001
        /*003c*/ 	.byte	0x60, 0x02, 0x00, 0x00, 0x01, 0x00, 0x00, 0x00, 0x00, 0x06, 0x00, 0x00, 0x01, 0x00, 0x00, 0x00
        /* <DEDUP_REMOVED lines=49> */
        /*035c*/ 	.byte	0x30, 0x00, 0x01, 0x00, 0x01, 0x00, 0x00, 0x00, 0xb0, 0x02, 0x01, 0x00


	//----- nvinfo : EIATTR_MERCURY_ISA_VERSION
	.align		4
.L_174:
        /*0368*/ 	.byte	0x03, 0x5f
        /*036a*/ 	.short	0x0000


	//----- nvinfo : EIATTR_COOP_GROUP_MASK_REGIDS
	.align		4
        /*036c*/ 	.byte	0x04, 0x29
        /*036e*/ 	.short	(.L_176 - .L_175)


	//   ....[0]....
.L_175:
        /*0370*/ 	.word	0xffffffff


	//   ....[1]....
        /*0374*/ 	.word	0xffffffff


	//   ....[2]....
        /*0378*/ 	.word	0xffffffff


	//   ....[3]....
        /*037c*/ 	.word	0xffffffff


	//   ....[4]....
        /*0380*/ 	.word	0xffffffff


	//   ....[5]....
        /*0384*/ 	.word	0xffffffff


	//   ....[6]....
        /*0388*/ 	.word	0xffffffff


	//   ....[7]....
        /*038c*/ 	.word	0xffffffff


	//   ....[8]....
        /*0390*/ 	.word	0xffffffff


	//   ....[9]....
        /*0394*/ 	.word	0xffffffff


	//   ....[10]....
        /*0398*/ 	.word	0xffffffff


	//   ....[11]....
        /*039c*/ 	.word	0xffffffff


	//   ....[12]....
        /*03a0*/ 	.word	0xffffffff


	//   ....[13]....
        /*03a4*/ 	.word	0xffffffff


	//   ....[14]....
        /*03a8*/ 	.word	0xffffffff


	//   ....[15]....
        /*03ac*/ 	.word	0xffffffff


	//   ....[16]....
        /*03b0*/ 	.word	0xffffffff


	//   ....[17]....
        /*03b4*/ 	.word	0xffffffff


	//   ....[18]....
        /*03b8*/ 	.word	0xffffffff


	//   ....[19]....
        /*03bc*/ 	.word	0xffffffff


	//   ....[20]....
        /*03c0*/ 	.word	0xffffffff


	//   ....[21]....
        /*03c4*/ 	.word	0xffffffff


	//   ....[22]....
        /*03c8*/ 	.word	0xffffffff


	//   ....[23]....
        /*03cc*/ 	.word	0xffffffff


	//   ....[24]....
        /*03d0*/ 	.word	0xffffffff


	//   ....[25]....
        /*03d4*/ 	.word	0xffffffff


	//   ....[26]....
        /*03d8*/ 	.word	0xffffffff


	//   ....[27]....
        /*03dc*/ 	.word	0xffffffff


	//   ....[28]....
        /*03e0*/ 	.word	0xffffffff


	//   ....[29]....
        /*03e4*/ 	.word	0xffffffff


	//   ....[30]....
        /*03e8*/ 	.word	0xffffffff


	//   ....[31]....
        /*03ec*/ 	.word	0xffffffff


	//----- nvinfo : EIATTR_COOP_GROUP_INSTR_OFFSETS
	.align		4
.L_176:
        /*03f0*/ 	.byte	0x04, 0x28
        /*03f2*/ 	.short	(.L_178 - .L_177)


	//   ....[0]....
.L_177:
        /*03f4*/ 	.word	0x00002890


	//   ....[1]....
        /*03f8*/ 	.word	0x000029c0


	//   ....[2]....
        /*03fc*/ 	.word	0x000029f0


	//   ....[3]....
        /*0400*/ 	.word	0x00002a70


	//   ....[4]....
        /*0404*/ 	.word	0x000036c0


	//   ....[5]....
        /*0408*/ 	.word	0x00003810


	//   ....[6]....
        /*040c*/ 	.word	0x00003830


	//   ....[7]....
        /*0410*/ 	.word	0x00003890


	//   ....[8]....
        /*0414*/ 	.word	0x00007f40


	//   ....[9]....
        /*0418*/ 	.word	0x00008040


	//   ....[10]....
        /*041c*/ 	.word	0x00008130


	//   ....[11]....
        /*0420*/ 	.word	0x00008210


	//   ....[12]....
        /*0424*/ 	.word	0x00008230


	//   ....[13]....
        /*0428*/ 	.word	0x00008260


	//   ....[14]....
        /*042c*/ 	.word	0x00008340


	//   ....[15]....
        /*0430*/ 	.word	0x00008480


	//   ....[16]....
        /*0434*/ 	.word	0x0000c020


	//   ....[17]....
        /*0438*/ 	.word	0x0000c1b0


	//   ....[18]....
        /*043c*/ 	.word	0x0000c1f0


	//   ....[19]....
        /*0440*/ 	.word	0x0000c210


	//   ....[20]....
        /*0444*/ 	.word	0x0000c230


	//   ....[21]....
        /*0448*/ 	.word	0x0000c260


	//   ....[22]....
        /*044c*/ 	.word	0x0000c2a0


	//   ....[23]....
        /*0450*/ 	.word	0x0000c2d0


	//   ....[24]....
        /*0454*/ 	.word	0x0000e8d0


	//   ....[25]....
        /*0458*/ 	.word	0x0000e8e0


	//   ....[26]....
        /*045c*/ 	.word	0x0000e8f0


	//   ....[27]....
        /*0460*/ 	.word	0x0000e910


	//   ....[28]....
        /*0464*/ 	.word	0x0000e940


	//   ....[29]....
        /*0468*/ 	.word	0x0000e960


	//   ....[30]....
        /*046c*/ 	.word	0x0000e970


	//   ....[31]....
        /*0470*/ 	.word	0x0000e9d0


	//----- nvinfo : EIATTR_EXIT_INSTR_OFFSETS
	.align		4
.L_178:
        /*0474*/ 	.byte	0x04, 0x1c
        /*0476*/ 	.short	(.L_180 - .L_179)


	//   ....[0]....
.L_179:
        /*0478*/ 	.word	0x00000170


	//   ....[1]....
        /*047c*/ 	.word	0x00010650


	//   ....[2]....
        /*0480*/ 	.word	0x00010fd0


	//   ....[3]....
        /*0484*/ 	.word	0x00011050


	//----- nvinfo : EIATTR_CTAIDZ_USED
	.align		4
.L_180:
        /*0488*/ 	.byte	0x01, 0x04
	.zero		2


	//----- nvinfo : EIATTR_CRS_STACK_SIZE
	.align		4
        /*048c*/ 	.byte	0x04, 0x1e
        /*048e*/ 	.short	(.L_182 - .L_181)
.L_181:
        /*0490*/ 	.word	0x00000000
.L_182:


//--------------------- .nv.info._ZN5flash16flash_fwd_kernelI23Flash_fwd_kernel_traitsILi128ELi128ELi64ELi4ELb0ELb0EN7cutlass10bfloat16_tE19Flash_kernel_traitsILi128ELi128ELi64ELi4ES3_EELb0ELb1ELb0ELb0ELb1ELb1ELb1ELb0EEEvNS_16Flash_fwd_paramsE --------------------------
	.section	.nv.info._ZN5flash16flash_fwd_kernelI23Flash_fwd_kernel_traitsILi128ELi128ELi64ELi4ELb0ELb0EN7cutlass10bfloat16_tE19Flash_kernel_traitsILi128ELi128ELi64ELi4ES3_EELb0ELb1ELb0ELb0ELb1ELb1ELb1ELb0EEEvNS_16Flash_fwd_paramsE,"",@"SHT_CUDA_INFO"
	.sectionflags	@""
	.align	4


	//----- nvinfo : EIATTR_CUDA_API_VERSION
	.align		4
        /*0000*/ 	.byte	0x04, 0x37
        /*0002*/ 	.short	(.L_184 - .L_183)
.L_183:
        /*0004*/ 	.word	0x00000082


	//----- nvinfo : EIATTR_SW2861232_WAR
	.align		4
.L_184:
        /*0008*/ 	.byte	0x01, 0x35
	.zero		2


	//----- nvinfo : EIATTR_PARAM_CBANK
	.align		4
        /*000c*/ 	.byte	0x04, 0x0a
        /*000e*/ 	.short	(.L_186 - .L_185)
	.align		4
.L_185:
        /*0010*/ 	.word	index@(.nv.constant0._ZN5flash16flash_fwd_kernelI23Flash_fwd_kernel_traitsILi128ELi128ELi64ELi4ELb0ELb0EN7cutlass10bfloat16_tE19Flash_kernel_traitsILi128ELi128ELi64ELi4ES3_EELb0ELb1ELb0ELb0ELb1ELb1ELb1ELb0EEEvNS_16Flash_fwd_paramsE)
        /*0014*/ 	.short	0x0160
        /*0016*/ 	.short	0x01d0


	//----- nvinfo : EIATTR_CBANK_PARAM_SIZE
	.align		4
.L_186:
        /*0018*/ 	.byte	0x03, 0x19
        /*001a*/ 	.short	0x01d0


	//----- nvinfo : EIATTR_KPARAM_INFO
	.align		4
        /*001c*/ 	.byte	0x04, 0x17
        /*001e*/ 	.short	(.L_188 - .L_187)
.L_187:
        /*0020*/ 	.word	0x00000000
        /*0024*/ 	.short	0x0000
        /*0026*/ 	.short	0x0000
        /*0028*/ 	.byte	0x00, 0xf0, 0x41, 0x07


	//----- nvinfo : EIATTR_MAXREG_COUNT
	.align		4
.L_188:
        /*002c*/ 	.byte	0x03, 0x1b
        /*002e*/ 	.short	0x00ff


	//----- nvinfo : EIATTR_NUM_BARRIERS
	.align		4
        /*0030*/ 	.byte	0x02, 0x4c
        /*0032*/ 	.byte	0x01
	.zero		1


	//----- nvinfo : EIATTR_ANNOTATIONS
	.align		4
        /*0034*/ 	.byte	0x04, 0x55
        /*0036*/ 	.short	(.L_190 - .L_189)


	//   ....[0]....
.L_189:
        /* <DEDUP_REMOVED lines=72> */
        /*04ac*/ 	.byte	0xa0, 0x2d, 0x01, 0x00


	//----- nvinfo : EIATTR_MERCURY_ISA_VERSION
	.align		4
.L_190:
        /*04b0*/ 	.byte	0x03, 0x5f
        /*04b2*/ 	.short	0x0000


	//----- nvinfo : EIATTR_COOP_GROUP_MASK_REGIDS
	.align		4
        /*04b4*/ 	.byte	0x04, 0x29
        /*04b6*/ 	.short	(.L_192 - .L_191)


	//   ....[0]....
.L_191:
        /*04b8*/ 	.word	0xffffffff


	//   ....[1]....
        /*04bc*/ 	.word	0xffffffff


	//   ....[2]....
        /*04c0*/ 	.word	0xffffffff


	//   ....[3]....
        /*04c4*/ 	.word	0xffffffff


	//   ....[4]....
        /*04c8*/ 	.word	0xffffffff


	//   ....[5]....
        /*04cc*/ 	.word	0xffffffff


	//   ....[6]....
        /*04d0*/ 	.word	0xffffffff


	//   ....[7]....
        /*04d4*/ 	.word	0xffffffff


	//   ....[8]....
        /*04d8*/ 	.word	0xffffffff


	//   ....[9]....
        /*04dc*/ 	.word	0xffffffff


	//   ....[10]....
        /*04e0*/ 	.word	0xffffffff


	//   ....[11]....
        /*04e4*/ 	.word	0xffffffff


	//   ....[12]....
        /*04e8*/ 	.word	0xffffffff


	//   ....[13]....
        /*04ec*/ 	.word	0xffffffff


	//   ....[14]....
        /*04f0*/ 	.word	0xffffffff


	//   ....[15]....
        /*04f4*/ 	.word	0xffffffff


	//   ....[16]....
        /*04f8*/ 	.word	0xffffffff


	//   ....[17]....
        /*04fc*/ 	.word	0xffffffff


	//   ....[18]....
        /*0500*/ 	.word	0xffffffff


	//   ....[19]....
        /*0504*/ 	.word	0xffffffff


	//   ....[20]....
        /*0508*/ 	.word	0xffffffff


	//   ....[21]....
        /*050c*/ 	.word	0xffffffff


	//   ....[22]....
        /*0510*/ 	.word	0xffffffff


	//   ....[23]....
        /*0514*/ 	.word	0xffffffff


	//   ....[24]....
        /*0518*/ 	.word	0xffffffff


	//   ....[25]....
        /*051c*/ 	.word	0xffffffff


	//   ....[26]....
        /*0520*/ 	.word	0xffffffff


	//   ....[27]....
        /*0524*/ 	.word	0xffffffff


	//   ....[28]....
        /*0528*/ 	.word	0xffffffff


	//   ....[29]....
        /*052c*/ 	.word	0xffffffff


	//   ....[30]....
        /*0530*/ 	.word	0xffffffff


	//   ....[31]....
        /*0534*/ 	.word	0xffffffff


	//----- nvinfo : EIATTR_COOP_GROUP_INSTR_OFFSETS
	.align		4
.L_192:
        /*0538*/ 	.byte	0x04, 0x28
        /*053a*/ 	.short	(.L_194 - .L_193)


	//   ....[0]....
.L_193:
        /*053c*/ 	.word	0x00003210


	//   ....[1]....
        /*0540*/ 	.word	0x00003250


	//   ....[2]....
        /*0544*/ 	.word	0x000032a0


	//   ....[3]....
        /*0548*/ 	.word	0x000032c0


	//   ....[4]....
        /*054c*/ 	.word	0x00003e30


	//   ....[5]....
        /*0550*/ 	.word	0x00003fa0


	//   ....[6]....
        /*0554*/ 	.word	0x00003fc0


	//   ....[7]....
        /*0558*/ 	.word	0x00004020


	//   ....[8]....
        /*055c*/ 	.word	0x00008f60


	//   ....[9]....
        /*0560*/ 	.word	0x00009060


	//   ....[10]....
        /*0564*/ 	.word	0x00009150


	//   ....[11]....
        /*0568*/ 	.word	0x00009230


	//   ....[12]....
        /*056c*/ 	.word	0x00009260


	//   ....[13]....
        /*0570*/ 	.word	0x00009310


	//   ....[14]....
        /*0574*/ 	.word	0x00009340


	//   ....[15]....
        /*0578*/ 	.word	0x00009500


	//   ....[16]....
        /*057c*/ 	.word	0x0000e620


	//   ....[17]....
        /*0580*/ 	.word	0x0000e670


	//   ....[18]....
        /*0584*/ 	.word	0x0000e6a0


	//   ....[19]....
        /*0588*/ 	.word	0x0000e6f0


	//   ....[20]....
        /*058c*/ 	.word	0x0000e710


	//   ....[21]....
        /*0590*/ 	.word	0x0000e730


	//   ....[22]....
        /*0594*/ 	.word	0x0000e750


	//   ....[23]....
        /*0598*/ 	.word	0x0000e780


	//   ....[24]....
        /*059c*/ 	.word	0x000113c0


	//   ....[25]....
        /*05a0*/ 	.word	0x000113d0


	//   ....[26]....
        /*05a4*/ 	.word	0x000113e0


	//   ....[27]....
        /*05a8*/ 	.word	0x00011400


	//   ....[28]....
        /*05ac*/ 	.word	0x00011430


	//   ....[29]....
        /*05b0*/ 	.word	0x00011450


	//   ....[30]....
        /*05b4*/ 	.word	0x00011460


	//   ....[31]....
        /*05b8*/ 	.word	0x000114c0


	//----- nvinfo : EIATTR_EXIT_INSTR_OFFSETS
	.align		4
.L_194:
        /*05bc*/ 	.byte	0x04, 0x1c
        /*05be*/ 	.short	(.L_196 - .L_195)


	//   ....[0]....
.L_195:
        /*05c0*/ 	.word	0x00000170


	//   ....[1]....
        /*05c4*/ 	.word	0x00013140


	//   ....[2]....
        /*05c8*/ 	.word	0x00013ac0


	//   ....[3]....
        /*05cc*/ 	.word	0x00013b40


	//----- nvinfo : EIATTR_CTAIDZ_USED
	.align		4
.L_196:
        /*05d0*/ 	.byte	0x01, 0x04
	.zero		2


	//----- nvinfo : EIATTR_CRS_STACK_SIZE
	.align		4
        /*05d4*/ 	.byte	0x04, 0x1e
        /*05d6*/ 	.short	(.L_198 - .L_197)
.L_197:
        /*05d8*/ 	.word	0x00000000
.L_198:


//--------------------- .nv.info._ZN5flash16flash_fwd_kernelI23Flash_fwd_kernel_traitsILi128ELi128ELi64ELi4ELb0ELb0EN7cutlass10bfloat16_tE19Flash_kernel_traitsILi128ELi128ELi64ELi4ES3_EELb0ELb1ELb0ELb0ELb0ELb1ELb0ELb0EEEvNS_16Flash_fwd_paramsE --------------------------
	.section	.nv.info._ZN5flash16flash_fwd_kernelI23Flash_fwd_kernel_traitsILi128ELi128ELi64ELi4ELb0ELb0EN7cutlass10bfloat16_tE19Flash_kernel_traitsILi128ELi128ELi64ELi4ES3_EELb0ELb1ELb0ELb0ELb0ELb1ELb0ELb0EEEvNS_16Flash_fwd_paramsE,"",@"SHT_CUDA_INFO"
	.sectionflags	@""
	.align	4


	//----- nvinfo : EIATTR_CUDA_API_VERSION
	.align		4
        /*0000*/ 	.byte	0x04, 0x37
        /*0002*/ 	.short	(.L_200 - .L_199)
.L_199:
        /*0004*/ 	.word	0x00000082


	//----- nvinfo : EIATTR_SW2861232_WAR
	.align		4
.L_200:
        /*0008*/ 	.byte	0x01, 0x35
	.zero		2


	//----- nvinfo : EIATTR_PARAM_CBANK
	.align		4
        /*000c*/ 	.byte	0x04, 0x0a
        /*000e*/ 	.short	(.L_202 - .L_201)
	.align		4
.L_201:
        /*0010*/ 	.word	index@(.nv.constant0._ZN5flash16flash_fwd_kernelI23Flash_fwd_kernel_traitsILi128ELi128ELi64ELi4ELb0ELb0EN7cutlass10bfloat16_tE19Flash_kernel_traitsILi128ELi128ELi64ELi4ES3_EELb0ELb1ELb0ELb0ELb0ELb1ELb0ELb0EEEvNS_16Flash_fwd_paramsE)
        /*0014*/ 	.short	0x0160
        /*0016*/ 	.short	0x01d0


	//----- nvinfo : EIATTR_CBANK_PARAM_SIZE
	.align		4
.L_202:
        /*0018*/ 	.byte	0x03, 0x19
        /*001a*/ 	.short	0x01d0


	//----- nvinfo : EIATTR_KPARAM_INFO
	.align		4
        /*001c*/ 	.byte	0x04, 0x17
        /*001e*/ 	.short	(.L_204 - .L_203)
.L_203:
        /*0020*/ 	.word	0x00000000
        /*0024*/ 	.short	0x0000
        /*0026*/ 	.short	0x0000
        /*0028*/ 	.byte	0x00, 0xf0, 0x41, 0x07


	//----- nvinfo : EIATTR_MAXREG_COUNT
	.align		4
.L_204:
        /*002c*/ 	.byte	0x03, 0x1b
        /*002e*/ 	.short	0x00ff


	//----- nvinfo : EIATTR_NUM_BARRIERS
	.align		4
        /*0030*/ 	.byte	0x02, 0x4c
        /*0032*/ 	.byte	0x01
	.zero		1


	//----- nvinfo : EIATTR_ANNOTATIONS
	.align		4
        /*0034*/ 	.byte	0x04, 0x55
        /*0036*/ 	.short	(.L_206 - .L_205)


	//   ....[0]....
.L_205:
        /* <DEDUP_REMOVED lines=104> */


	//----- nvinfo : EIATTR_MERCURY_ISA_VERSION
	.align		4
.L_206:
        /*06a0*/ 	.byte	0x03, 0x5f
        /*06a2*/ 	.short	0x0000


	//----- nvinfo : EIATTR_INT_WARP_WIDE_INSTR_OFFSETS
	.align		4
        /*06a4*/ 	.byte	0x04, 0x31
        /*06a6*/ 	.short	(.L_208 - .L_207)


	//   ....[0]....
.L_207:
        /*06a8*/ 	.word	0x00001600


	//----- nvinfo : EIATTR_COOP_GROUP_MASK_REGIDS
	.align		4
.L_208:
        /*06ac*/ 	.byte	0x04, 0x29
        /*06ae*/ 	.short	(.L_210 - .L_209)


	//   ....[0]....
.L_209:
        /*06b0*/ 	.word	0xffffffff


	//   ....[1]....
        /*06b4*/ 	.word	0xffffffff


	//   ....[2]....
        /*06b8*/ 	.word	0xffffffff


	//   ....[3]....
        /*06bc*/ 	.word	0xffffffff


	//   ....[4]....
        /*06c0*/ 	.word	0xffffffff


	//   ....[5]....
        /*06c4*/ 	.word	0xffffffff


	//   ....[6]....
        /*06c8*/ 	.word	0xffffffff


	//   ....[7]....
        /*06cc*/ 	.word	0xffffffff


	//   ....[8]....
        /*06d0*/ 	.word	0xffffffff


	//   ....[9]....
        /*06d4*/ 	.word	0xffffffff


	//   ....[10]....
        /*06d8*/ 	.word	0xffffffff


	//   ....[11]....
        /*06dc*/ 	.word	0xffffffff


	//   ....[12]....
        /*06e0*/ 	.word	0xffffffff


	//   ....[13]....
        /*06e4*/ 	.word	0xffffffff


	//   ....[14]....
        /*06e8*/ 	.word	0xffffffff


	//   ....[15]....
        /*06ec*/ 	.word	0xffffffff


	//   ....[16]....
        /*06f0*/ 	.word	0xffffffff


	//   ....[17]....
        /*06f4*/ 	.word	0xffffffff


	//   ....[18]....
        /*06f8*/ 	.word	0xffffffff


	//   ....[19]....
        /*06fc*/ 	.word	0xffffffff


	//   ....[20]....
        /*0700*/ 	.word	0xffffffff


	//   ....[21]....
        /*0704*/ 	.word	0xffffffff


	//   ....[22]....
        /*0708*/ 	.word	0xffffffff


	//   ....[23]....
        /*070c*/ 	.word	0xffffffff


	//   ....[24]....
        /*0710*/ 	.word	0xffffffff


	//   ....[25]....
        /*0714*/ 	.word	0xffffffff


	//   ....[26]....
        /*0718*/ 	.word	0xffffffff


	//   ....[27]....
        /*071c*/ 	.word	0xffffffff


	//   ....[28]....
        /*0720*/ 	.word	0xffffffff


	//   ....[29]....
        /*0724*/ 	.word	0xffffffff


	//   ....[30]....
        /*0728*/ 	.word	0xffffffff


	//   ....[31]....
        /*072c*/ 	.word	0xffffffff


	//   ....[32]....
        /*0730*/ 	.word	0xffffffff


	//   ....[33]....
        /*0734*/ 	.word	0xffffffff


	//   ....[34]....
        /*0738*/ 	.word	0xffffffff


	//   ....[35]....
        /*073c*/ 	.word	0xffffffff


	//   ....[36]....
        /*0740*/ 	.word	0xffffffff


	//   ....[37]....
        /*0744*/ 	.word	0xffffffff


	//   ....[38]....
        /*0748*/ 	.word	0xffffffff


	//   ....[39]....
        /*074c*/ 	.word	0xffffffff


	//----- nvinfo : EIATTR_COOP_GROUP_INSTR_OFFSETS
	.align		4
.L_210:
        /*0750*/ 	.byte	0x04, 0x28
        /*0752*/ 	.short	(.L_212 - .L_211)


	//   ....[0]....
.L_211:
        /*0754*/ 	.word	0x00003910


	//   ....[1]....
        /*0758*/ 	.word	0x00003980


	//   ....[2]....
        /*075c*/ 	.word	0x000039f0


	//   ....[3]....
        /*0760*/ 	.word	0x00003b00


	//   ....[4]....
        /*0764*/ 	.word	0x00003c00


	//   ....[5]....
        /*0768*/ 	.word	0x00003cd0


	//   ....[6]....
        /*076c*/ 	.word	0x00003e30


	//   ....[7]....
        /*0770*/ 	.word	0x00003e70


	//   ....[8]....
        /*0774*/ 	.word	0x000085e0


	//   ....[9]....
        /*0778*/ 	.word	0x000085f0


	//   ....[10]....
        /*077c*/ 	.word	0x00008620


	//   ....[11]....
        /*0780*/ 	.word	0x00008630


	//   ....[12]....
        /*0784*/ 	.word	0x000089d0


	//   ....[13]....
        /*0788*/ 	.word	0x00008a20


	//   ....[14]....
        /*078c*/ 	.word	0x00008c90


	//   ....[15]....
        /*0790*/ 	.word	0x00008ca0


	//   ....[16]....
        /*0794*/ 	.word	0x0000e400


	//   ....[17]....
        /*0798*/ 	.word	0x0000e5e0


	//   ....[18]....
        /*079c*/ 	.word	0x0000e610


	//   ....[19]....
        /*07a0*/ 	.word	0x0000e6a0


	//   ....[20]....
        /*07a4*/ 	.word	0x0000e6f0


	//   ....[21]....
        /*07a8*/ 	.word	0x0000e7d0


	//   ....[22]....
        /*07ac*/ 	.word	0x0000e950


	//   ....[23]....
        /*07b0*/ 	.word	0x0000e970


	//   ....[24]....
        /*07b4*/ 	.word	0x000126e0


	//   ....[25]....
        /*07b8*/ 	.word	0x00012860


	//   ....[26]....
        /*07bc*/ 	.word	0x000128a0


	//   ....[27]....
        /*07c0*/ 	.word	0x000128c0


	//   ....[28]....
        /*07c4*/ 	.word	0x000128d0


	//   ....[29]....
        /*07c8*/ 	.word	0x00012910


	//   ....[30]....
        /*07cc*/ 	.word	0x00012950


	//   ....[31]....
        /*07d0*/ 	.word	0x00012980


	//   ....[32]....
        /*07d4*/ 	.word	0x00015240


	//   ....[33]....
        /*07d8*/ 	.word	0x00015250


	//   ....[34]....
        /*07dc*/ 	.word	0x00015260


	//   ....[35]....
        /*07e0*/ 	.word	0x00015270


	//   ....[36]....
        /*07e4*/ 	.word	0x000152a0


	//   ....[37]....
        /*07e8*/ 	.word	0x000152c0


	//   ....[38]....
        /*07ec*/ 	.word	0x00015300


	//   ....[39]....
        /*07f0*/ 	.word	0x00015340


	//----- nvinfo : EIATTR_EXIT_INSTR_OFFSETS
	.align		4
.L_212:
        /*07f4*/ 	.byte	0x04, 0x1c
        /*07f6*/ 	.short	(.L_214 - .L_213)


	//   ....[0]....
.L_213:
        /*07f8*/ 	.word	0x000004d0


	//   ....[1]....
        /*07fc*/ 	.word	0x00017300


	//   ....[2]....
        /*0800*/ 	.word	0x000173d0


	//   ....[3]....
        /*0804*/ 	.word	0x00018370


	//   ....[4]....
        /*0808*/ 	.word	0x000183f0


	//----- nvinfo : EIATTR_CTAIDZ_USED
	.align		4
.L_214:
        /*080c*/ 	.byte	0x01, 0x04
	.zero		2


	//----- nvinfo : EIATTR_CRS_STACK_SIZE
	.align		4
        /*0810*/ 	.byte	0x04, 0x1e
        /*0812*/ 	.short	(.L_216 - .L_215)
.L_215:
        /*0814*/ 	.word	0x00000000
.L_216:


//--------------------- .nv.info._ZN5flash16flash_fwd_kernelI23Flash_fwd_kernel_traitsILi128ELi128ELi64ELi4ELb0ELb0EN7cutlass10bfloat16_tE19Flash_kernel_traitsILi128ELi128ELi64ELi4ES3_EELb0ELb1ELb0ELb0ELb0ELb1ELb1ELb0EEEvNS_16Flash_fwd_paramsE --------------------------
	.section	.nv.info._ZN5flash16flash_fwd_kernelI23Flash_fwd_kernel_traitsILi128ELi128ELi64ELi4ELb0ELb0EN7cutlass10bfloat16_tE19Flash_kernel_traitsILi128ELi128ELi64ELi4ES3_EELb0ELb1ELb0ELb0ELb0ELb1ELb1ELb0EEEvNS_16Flash_fwd_paramsE,"",@"SHT_CUDA_INFO"
	.sectionflags	@""
	.align	4


	//----- nvinfo : EIATTR_CUDA_API_VERSION
	.align		4
        /*0000*/ 	.byte	0x04, 0x37
        /*0002*/ 	.short	(.L_218 - .L_217)
.L_217:
        /*0004*/ 	.word	0x00000082


	//----- nvinfo : EIATTR_SW2861232_WAR
	.align		4
.L_218:
        /*0008*/ 	.byte	0x01, 0x35
	.zero		2


	//----- nvinfo : EIATTR_PARAM_CBANK
	.align		4
        /*000c*/ 	.byte	0x04, 0x0a
        /*000e*/ 	.short	(.L_220 - .L_219)
	.align		4
.L_219:
        /*0010*/ 	.word	index@(.nv.constant0._ZN5flash16flash_fwd_kernelI23Flash_fwd_kernel_traitsILi128ELi128ELi64ELi4ELb0ELb0EN7cutlass10bfloat16_tE19Flash_kernel_traitsILi128ELi128ELi64ELi4ES3_EELb0ELb1ELb0ELb0ELb0ELb1ELb1ELb0EEEvNS_16Flash_fwd_paramsE)
        /*0014*/ 	.short	0x0160
        /*0016*/ 	.short	0x01d0


	//----- nvinfo : EIATTR_CBANK_PARAM_SIZE
	.align		4
.L_220:
        /*0018*/ 	.byte	0x03, 0x19
        /*001a*/ 	.short	0x01d0


	//----- nvinfo : EIATTR_KPARAM_INFO
	.align		4
        /*001c*/ 	.byte	0x04, 0x17
        /*001e*/ 	.short	(.L_222 - .L_221)
.L_221:
        /*0020*/ 	.word	0x00000000
        /*0024*/ 	.short	0x0000
        /*0026*/ 	.short	0x0000
        /*0028*/ 	.byte	0x00, 0xf0, 0x41, 0x07


	//----- nvinfo : EIATTR_MAXREG_COUNT
	.align		4
.L_222:
        /*002c*/ 	.byte	0x03, 0x1b
        /*002e*/ 	.short	0x00ff


	//----- nvinfo : EIATTR_NUM_BARRIERS
	.align		4
        /*0030*/ 	.byte	0x02, 0x4c
        /*0032*/ 	.byte	0x01
	.zero		1


	//----- nvinfo : EIATTR_ANNOTATIONS
	.align		4
        /*0034*/ 	.byte	0x04, 0x55
        /*0036*/ 	.short	(.L_224 - .L_223)


	//   ....[0]....
.L_223:
        /* <DEDUP_REMOVED lines=127> */


	//----- nvinfo : EIATTR_MERCURY_ISA_VERSION
	.align		4
.L_224:
        /*0810*/ 	.byte	0x03, 0x5f
        /*0812*/ 	.short	0x0000


	//----- nvinfo : EIATTR_COOP_GROUP_MASK_REGIDS
	.align		4
        /*0814*/ 	.byte	0x04, 0x29
        /*0816*/ 	.short	(.L_226 - .L_225)


	//   ....[0]....
.L_225:
        /*0818*/ 	.word	0xffffffff


	//   ....[1]....
        /*081c*/ 	.word	0xffffffff


	//   ....[2]....
        /*0820*/ 	.word	0xffffffff


	//   ....[3]....
        /*0824*/ 	.word	0xffffffff


	//   ....[4]....
        /*0828*/ 	.word	0xffffffff


	//   ....[5]....
        /*082c*/ 	.word	0xffffffff


	//   ....[6]....
        /*0830*/ 	.word	0xffffffff


	//   ....[7]....
        /*0834*/ 	.word	0xffffffff


	//   ....[8]....
        /*0838*/ 	.word	0xffffffff


	//   ....[9]....
        /*083c*/ 	.word	0xffffffff


	//   ....[10]....
        /*0840*/ 	.word	0xffffffff


	//   ....[11]....
        /*0844*/ 	.word	0xffffffff


	//   ....[12]....
        /*0848*/ 	.word	0xffffffff


	//   ....[13]....
        /*084c*/ 	.word	0xffffffff


	//   ....[14]....
        /*0850*/ 	.word	0xffffffff


	//   ....[15]....
        /*0854*/ 	.word	0xffffffff


	//   ....[16]....
        /*0858*/ 	.word	0xffffffff


	//   ....[17]....
        /*085c*/ 	.word	0xffffffff


	//   ....[18]....
        /*0860*/ 	.word	0xffffffff


	//   ....[19]....
        /*0864*/ 	.word	0xffffffff


	//   ....[20]....
        /*0868*/ 	.word	0xffffffff


	//   ....[21]....
        /*086c*/ 	.word	0xffffffff


	//   ....[22]....
        /*0870*/ 	.word	0xffffffff


	//   ....[23]....
        /*0874*/ 	.word	0xffffffff


	//   ....[24]....
        /*0878*/ 	.word	0xffffffff


	//   ....[25]....
        /*087c*/ 	.word	0xffffffff


	//   ....[26]....
        /*0880*/ 	.word	0xffffffff


	//   ....[27]....
        /*0884*/ 	.word	0xffffffff


	//   ....[28]....
        /*0888*/ 	.word	0xffffffff


	//   ....[29]....
        /*088c*/ 	.word	0xffffffff


	//   ....[30]....
        /*0890*/ 	.word	0xffffffff


	//   ....[31]....
        /*0894*/ 	.word	0xffffffff


	//   ....[32]....
        /*0898*/ 	.word	0xffffffff


	//   ....[33]....
        /*089c*/ 	.word	0xffffffff


	//   ....[34]....
        /*08a0*/ 	.word	0xffffffff


	//   ....[35]....
        /*08a4*/ 	.word	0xffffffff


	//   ....[36]....
        /*08a8*/ 	.word	0xffffffff


	//   ....[37]....
        /*08ac*/ 	.word	0xffffffff


	//   ....[38]....
        /*08b0*/ 	.word	0xffffffff


	//   ....[39]....
        /*08b4*/ 	.word	0xffffffff


	//----- nvinfo : EIATTR_COOP_GROUP_INSTR_OFFSETS
	.align		4
.L_226:
        /*08b8*/ 	.byte	0x04, 0x28
        /*08ba*/ 	.short	(.L_228 - .L_227)


	//   ....[0]....
.L_227:
        /*08bc*/ 	.word	0x000040c0


	//   ....[1]....
        /*08c0*/ 	.word	0x00004130


	//   ....[2]....
        /*08c4*/ 	.word	0x000041a0


	//   ....[3]....
        /*08c8*/ 	.word	0x000042b0


	//   ....[4]....
        /*08cc*/ 	.word	0x000043c0


	//   ....[5]....
        /*08d0*/ 	.word	0x00004470


	//   ....[6]....
        /*08d4*/ 	.word	0x00004590


	//   ....[7]....
        /*08d8*/ 	.word	0x000045d0


	//   ....[8]....
        /*08dc*/ 	.word	0x00009300


	//   ....[9]....
        /*08e0*/ 	.word	0x000093d0


	//   ....[10]....
        /*08e4*/ 	.word	0x00009400


	//   ....[11]....
        /*08e8*/ 	.word	0x00009410


	//   ....[12]....
        /*08ec*/ 	.word	0x00009850


	//   ....[13]....
        /*08f0*/ 	.word	0x00009a80


	//   ....[14]....
        /*08f4*/ 	.word	0x00009aa0


	//   ....[15]....
        /*08f8*/ 	.word	0x00009ac0


	//   ....[16]....
        /*08fc*/ 	.word	0x0000f4e0


	//   ....[17]....
        /*0900*/ 	.word	0x0000f710


	//   ....[18]....
        /*0904*/ 	.word	0x0000f740


	//   ....[19]....
        /*0908*/ 	.word	0x0000f7c0


	//   ....[20]....
        /*090c*/ 	.word	0x0000f810


	//   ....[21]....
        /*0910*/ 	.word	0x0000f8f0


	//   ....[22]....
        /*0914*/ 	.word	0x0000fa70


	//   ....[23]....
        /*0918*/ 	.word	0x0000fa90


	//   ....[24]....
        /*091c*/ 	.word	0x00014010


	//   ....[25]....
        /*0920*/ 	.word	0x000140a0


	//   ....[26]....
        /*0924*/ 	.word	0x00014120


	//   ....[27]....
        /*0928*/ 	.word	0x00014170


	//   ....[28]....
        /*092c*/ 	.word	0x000141b0


	//   ....[29]....
        /*0930*/ 	.word	0x00014250


	//   ....[30]....
        /*0934*/ 	.word	0x00014350


	//   ....[31]....
        /*0938*/ 	.word	0x00014420


	//   ....[32]....
        /*093c*/ 	.word	0x00016f30


	//   ....[33]....
        /*0940*/ 	.word	0x00016f40


	//   ....[34]....
        /*0944*/ 	.word	0x00016f50


	//   ....[35]....
        /*0948*/ 	.word	0x00016f60


	//   ....[36]....
        /*094c*/ 	.word	0x00016f90


	//   ....[37]....
        /*0950*/ 	.word	0x00016fb0


	//   ....[38]....
        /*0954*/ 	.word	0x00016ff0


	//   ....[39]....
        /*0958*/ 	.word	0x00017030


	//----- nvinfo : EIATTR_EXIT_INSTR_OFFSETS
	.align		4
.L_228:
        /*095c*/ 	.byte	0x04, 0x1c
        /*095e*/ 	.short	(.L_230 - .L_229)


	//   ....[0]....
.L_229:
        /*0960*/ 	.word	0x000004d0


	//   ....[1]....
        /*0964*/ 	.word	0x00018ff0


	//   ....[2]....
        /*0968*/ 	.word	0x000190c0


	//   ....[3]....
        /*096c*/ 	.word	0x0001a060


	//   ....[4]....
        /*0970*/ 	.word	0x0001a0e0


	//----- nvinfo : EIATTR_CTAIDZ_USED
	.align		4
.L_230:
        /*0974*/ 	.byte	0x01, 0x04
	.zero		2


	//----- nvinfo : EIATTR_CRS_STACK_SIZE
	.align		4
        /*0978*/ 	.byte	0x04, 0x1e
        /*097a*/ 	.short	(.L_232 - .L_231)
.L_231:
        /*097c*/ 	.word	0x00000000
.L_232:


//--------------------- .nv.info._ZN5flash16flash_fwd_kernelI23Flash_fwd_kernel_traitsILi128ELi128ELi64ELi4ELb0ELb0EN7cutlass10bfloat16_tE19Flash_kernel_traitsILi128ELi128ELi64ELi4ES3_EELb0ELb1ELb0ELb0ELb0ELb0ELb0ELb0EEEvNS_16Flash_fwd_paramsE --------------------------
	.section	.nv.info._ZN5flash16flash_fwd_kernelI23Flash_fwd_kernel_traitsILi128ELi128ELi64ELi4ELb0ELb0EN7cutlass10bfloat16_tE19Flash_kernel_traitsILi128ELi128ELi64ELi4ES3_EELb0ELb1ELb0ELb0ELb0ELb0ELb0ELb0EEEvNS_16Flash_fwd_paramsE,"",@"SHT_CUDA_INFO"
	.sectionflags	@""
	.align	4


	//----- nvinfo : EIATTR_CUDA_API_VERSION
	.align		4
        /*0000*/ 	.byte	0x04, 0x37
        /*0002*/ 	.short	(.L_234 - .L_233)
.L_233:
        /*0004*/ 	.word	0x00000082


	//----- nvinfo : EIATTR_SW2861232_WAR
	.align		4
.L_234:
        /*0008*/ 	.byte	0x01, 0x35
	.zero		2


	//----- nvinfo : EIATTR_PARAM_CBANK
	.align		4
        /*000c*/ 	.byte	0x04, 0x0a
        /*000e*/ 	.short	(.L_236 - .L_235)
	.align		4
.L_235:
        /*0010*/ 	.word	index@(.nv.constant0._ZN5flash16flash_fwd_kernelI23Flash_fwd_kernel_traitsILi128ELi128ELi64ELi4ELb0ELb0EN7cutlass10bfloat16_tE19Flash_kernel_traitsILi128ELi128ELi64ELi4ES3_EELb0ELb1ELb0ELb0ELb0ELb0ELb0ELb0EEEvNS_16Flash_fwd_paramsE)
        /*0014*/ 	.short	0x0160
        /*0016*/ 	.short	0x01d0


	//----- nvinfo : EIATTR_CBANK_PARAM_SIZE
	.align		4
.L_236:
        /*0018*/ 	.byte	0x03, 0x19
        /*001a*/ 	.short	0x01d0


	//----- nvinfo : EIATTR_KPARAM_INFO
	.align		4
        /*001c*/ 	.byte	0x04, 0x17
        /*001e*/ 	.short	(.L_238 - .L_237)
.L_237:
        /*0020*/ 	.word	0x00000000
        /*0024*/ 	.short	0x0000
        /*0026*/ 	.short	0x0000
        /*0028*/ 	.byte	0x00, 0xf0, 0x41, 0x07


	//----- nvinfo : EIATTR_MAXREG_COUNT
	.align		4
.L_238:
        /*002c*/ 	.byte	0x03, 0x1b
        /*002e*/ 	.short	0x00ff


	//----- nvinfo : EIATTR_NUM_BARRIERS
	.align		4
        /*0030*/ 	.byte	0x02, 0x4c
        /*0032*/ 	.byte	0x01
	.zero		1


	//----- nvinfo : EIATTR_ANNOTATIONS
	.align		4
        /*0034*/ 	.byte	0x04, 0x55
        /*0036*/ 	.short	(.L_240 - .L_239)


	//   ....[0]....
.L_239:
        /* <DEDUP_REMOVED lines=90> */


	//----- nvinfo : EIATTR_MERCURY_ISA_VERSION
	.align		4
.L_240:
        /*05c0*/ 	.byte	0x03, 0x5f
        /*05c2*/ 	.short	0x0000


	//----- nvinfo : EIATTR_COOP_GROUP_MASK_REGIDS
	.align		4
        /*05c4*/ 	.byte	0x04, 0x29
        /*05c6*/ 	.short	(.L_242 - .L_241)


	//   ....[0]....
.L_241:
        /*05c8*/ 	.word	0xffffffff


	//   ....[1]....
        /*05cc*/ 	.word	0xffffffff


	//   ....[2]....
        /*05d0*/ 	.word	0xffffffff


	//   ....[3]....
        /*05d4*/ 	.word	0xffffffff


	//   ....[4]....
        /*05d8*/ 	.word	0xffffffff


	//   ....[5]....
        /*05dc*/ 	.word	0xffffffff


	//   ....[6]....
        /*05e0*/ 	.word	0xffffffff


	//   ....[7]....
        /*05e4*/ 	.word	0xffffffff


	//   ....[8]....
        /*05e8*/ 	.word	0xffffffff


	//   ....[9]....
        /*05ec*/ 	.word	0xffffffff


	//   ....[10]....
        /*05f0*/ 	.word	0xffffffff


	//   ....[11]....
        /*05f4*/ 	.word	0xffffffff


	//   ....[12]....
        /*05f8*/ 	.word	0xffffffff


	//   ....[13]....
        /*05fc*/ 	.word	0xffffffff


	//   ....[14]....
        /*0600*/ 	.word	0xffffffff


	//   ....[15]....
        /*0604*/ 	.word	0xffffffff


	//   ....[16]....
        /*0608*/ 	.word	0xffffffff


	//   ....[17]....
        /*060c*/ 	.word	0xffffffff


	//   ....[18]....
        /*0610*/ 	.word	0xffffffff


	//   ....[19]....
        /*0614*/ 	.word	0xffffffff


	//   ....[20]....
        /*0618*/ 	.word	0xffffffff


	//   ....[21]....
        /*061c*/ 	.word	0xffffffff


	//   ....[22]....
        /*0620*/ 	.word	0xffffffff


	//   ....[23]....
        /*0624*/ 	.word	0xffffffff


	//   ....[24]....
        /*0628*/ 	.word	0xffffffff


	//   ....[25]....
        /*062c*/ 	.word	0xffffffff


	//   ....[26]....
        /*0630*/ 	.word	0xffffffff


	//   ....[27]....
        /*0634*/ 	.word	0xffffffff


	//   ....[28]....
        /*0638*/ 	.word	0xffffffff


	//   ....[29]....
        /*063c*/ 	.word	0xffffffff


	//   ....[30]....
        /*0640*/ 	.word	0xffffffff


	//   ....[31]....
        /*0644*/ 	.word	0xffffffff


	//   ....[32]....
        /*0648*/ 	.word	0xffffffff


	//   ....[33]....
        /*064c*/ 	.word	0xffffffff


	//   ....[34]....
        /*0650*/ 	.word	0xffffffff


	//   ....[35]....
        /*0654*/ 	.word	0xffffffff


	//   ....[36]....
        /*0658*/ 	.word	0xffffffff


	//   ....[37]....
        /*065c*/ 	.word	0xffffffff


	//   ....[38]....
        /*0660*/ 	.word	0xffffffff


	//   ....[39]....
        /*0664*/ 	.word	0xffffffff


	//----- nvinfo : EIATTR_COOP_GROUP_INSTR_OFFSETS
	.align		4
.L_242:
        /*0668*/ 	.byte	0x04, 0x28
        /*066a*/ 	.short	(.L_244 - .L_243)


	//   ....[0]....
.L_243:
        /*066c*/ 	.word	0x00004bf0


	//   ....[1]....
        /*0670*/ 	.word	0x00004cd0


	//   ....[2]....
        /*0674*/ 	.word	0x00004d40


	//   ....[3]....
        /*0678*/ 	.word	0x00004d90


	//   ....[4]....
        /*067c*/ 	.word	0x00005100


	//   ....[5]....
        /*0680*/ 	.word	0x00005200


	//   ....[6]....
        /*0684*/ 	.word	0x000053a0


	//   ....[7]....
        /*0688*/ 	.word	0x00005460


	//   ....[8]....
        /*068c*/ 	.word	0x00009c10


	//   ....[9]....
        /*0690*/ 	.word	0x00009d60


	//   ....[10]....
        /*0694*/ 	.word	0x00009d90


	//   ....[11]....
        /*0698*/ 	.word	0x00009e50


	//   ....[12]....
        /*069c*/ 	.word	0x00009e80


	//   ....[13]....
        /*06a0*/ 	.word	0x00009ef0


	//   ....[14]....
        /*06a4*/ 	.word	0x00009f30


	//   ....[15]....
        /*06a8*/ 	.word	0x0000a040


	//   ....[16]....
        /*06ac*/ 	.word	0x0000f3a0


	//   ....[17]....
        /*06b0*/ 	.word	0x0000f430


	//   ....[18]....
        /*06b4*/ 	.word	0x0000f4d0


	//   ....[19]....
        /*06b8*/ 	.word	0x0000f4f0


	//   ....[20]....
        /*06bc*/ 	.word	0x0000f530


	//   ....[21]....
        /*06c0*/ 	.word	0x0000f560


	//   ....[22]....
        /*06c4*/ 	.word	0x0000f5b0


	//   ....[23]....
        /*06c8*/ 	.word	0x0000f6b0


	//   ....[24]....
        /*06cc*/ 	.word	0x00013210


	//   ....[25]....
        /*06d0*/ 	.word	0x000133a0


	//   ....[26]....
        /*06d4*/ 	.word	0x000133e0


	//   ....[27]....
        /*06d8*/ 	.word	0x00013400


	//   ....[28]....
        /*06dc*/ 	.word	0x00013410


	//   ....[29]....
        /*06e0*/ 	.word	0x00013450


	//   ....[30]....
        /*06e4*/ 	.word	0x00013490


	//   ....[31]....
        /*06e8*/ 	.word	0x000134c0


	//   ....[32]....
        /*06ec*/ 	.word	0x00015d60


	//   ....[33]....
        /*06f0*/ 	.word	0x00015d70


	//   ....[34]....
        /*06f4*/ 	.word	0x00015d80


	//   ....[35]....
        /*06f8*/ 	.word	0x00015da0


	//   ....[36]....
        /*06fc*/ 	.word	0x00015db0


	//   ....[37]....
        /*0700*/ 	.word	0x00015de0


	//   ....[38]....
        /*0704*/ 	.word	0x00015df0


	//   ....[39]....
        /*0708*/ 	.word	0x00015e40


	//----- nvinfo : EIATTR_EXIT_INSTR_OFFSETS
	.align		4
.L_244:
        /*070c*/ 	.byte	0x04, 0x1c
        /*070e*/ 	.short	(.L_246 - .L_245)


	//   ....[0]....
.L_245:
        /*0710*/ 	.word	0x000004d0


	//   ....[1]....
        /*0714*/ 	.word	0x00017fa0


	//   ....[2]....
        /*0718*/ 	.word	0x00018080


	//   ....[3]....
        /*071c*/ 	.word	0x000180a0


	//   ....[4]....
        /*0720*/ 	.word	0x00019150


	//   ....[5]....
        /*0724*/ 	.word	0x000191d0


	//----- nvinfo : EIATTR_CTAIDZ_USED
	.align		4
.L_246:
        /*0728*/ 	.byte	0x01, 0x04
	.zero		2


	//----- nvinfo : EIATTR_CRS_STACK_SIZE
	.align		4
        /*072c*/ 	.byte	0x04, 0x1e
        /*072e*/ 	.short	(.L_248 - .L_247)
.L_247:
        /*0730*/ 	.word	0x00000000
.L_248:


//--------------------- .nv.info._ZN5flash16flash_fwd_kernelI23Flash_fwd_kernel_traitsILi128ELi128ELi64ELi4ELb0ELb0EN7cutlass10bfloat16_tE19Flash_kernel_traitsILi128ELi128ELi64ELi4ES3_EELb0ELb1ELb0ELb0ELb0ELb0ELb1ELb0EEEvNS_16Flash_fwd_paramsE --------------------------
	.section	.nv.info._ZN5flash16flash_fwd_kernelI23Flash_fwd_kernel_traitsILi128ELi128ELi64ELi4ELb0ELb0EN7cutlass10bfloat16_tE19Flash_kernel_traitsILi128ELi128ELi64ELi4ES3_EELb0ELb1ELb0ELb0ELb0ELb0ELb1ELb0EEEvNS_16Flash_fwd_paramsE,"",@"SHT_CUDA_INFO"
	.sectionflags	@""
	.align	4


	//----- nvinfo : EIATTR_CUDA_API_VERSION
	.align		4
        /*0000*/ 	.byte	0x04, 0x37
        /*0002*/ 	.short	(.L_250 - .L_249)
.L_249:
        /*0004*/ 	.word	0x00000082


	//----- nvinfo : EIATTR_SW2861232_WAR
	.align		4
.L_250:
        /*0008*/ 	.byte	0x01, 0x35
	.zero		2


	//----- nvinfo : EIATTR_PARAM_CBANK
	.align		4
        /*000c*/ 	.byte	0x04, 0x0a
        /*000e*/ 	.short	(.L_252 - .L_251)
	.align		4
.L_251:
        /*0010*/ 	.word	index@(.nv.constant0._ZN5flash16flash_fwd_kernelI23Flash_fwd_kernel_traitsILi128ELi128ELi64ELi4ELb0ELb0EN7cutlass10bfloat16_tE19Flash_kernel_traitsILi128ELi128ELi64ELi4ES3_EELb0ELb1ELb0ELb0ELb0ELb0ELb1ELb0EEEvNS_16Flash_fwd_paramsE)
        /*0014*/ 	.short	0x0160
        /*0016*/ 	.short	0x01d0


	//----- nvinfo : EIATTR_CBANK_PARAM_SIZE
	.align		4
.L_252:
        /*0018*/ 	.byte	0x03, 0x19
        /*001a*/ 	.short	0x01d0


	//----- nvinfo : EIATTR_KPARAM_INFO
	.align		4
        /*001c*/ 	.byte	0x04, 0x17
        /*001e*/ 	.short	(.L_254 - .L_253)
.L_253:
        /*0020*/ 	.word	0x00000000
        /*0024*/ 	.short	0x0000
        /*0026*/ 	.short	0x0000
        /*0028*/ 	.byte	0x00, 0xf0, 0x41, 0x07


	//----- nvinfo : EIATTR_MAXREG_COUNT
	.align		4
.L_254:
        /*002c*/ 	.byte	0x03, 0x1b
        /*002e*/ 	.short	0x00ff


	//----- nvinfo : EIATTR_NUM_BARRIERS
	.align		4
        /*0030*/ 	.byte	0x02, 0x4c
        /*0032*/ 	.byte	0x01
	.zero		1


	//----- nvinfo : EIATTR_ANNOTATIONS
	.align		4
        /*0034*/ 	.byte	0x04, 0x55
        /*0036*/ 	.short	(.L_256 - .L_255)


	//   ....[0]....
.L_255:
        /* <DEDUP_REMOVED lines=112> */


	//----- nvinfo : EIATTR_MERCURY_ISA_VERSION
	.align		4
.L_256:
        /*0720*/ 	.byte	0x03, 0x5f
        /*0722*/ 	.short	0x0000


	//----- nvinfo : EIATTR_COOP_GROUP_MASK_REGIDS
	.align		4
        /*0724*/ 	.byte	0x04, 0x29
        /*0726*/ 	.short	(.L_258 - .L_257)


	//   ....[0]....
.L_257:
        /*0728*/ 	.word	0xffffffff


	//   ....[1]....
        /*072c*/ 	.word	0xffffffff


	//   ....[2]....
        /*0730*/ 	.word	0xffffffff


	//   ....[3]....
        /*0734*/ 	.word	0xffffffff


	//   ....[4]....
        /*0738*/ 	.word	0xffffffff


	//   ....[5]....
        /*073c*/ 	.word	0xffffffff


	//   ....[6]....
        /*0740*/ 	.word	0xffffffff


	//   ....[7]....
        /*0744*/ 	.word	0xffffffff


	//   ....[8]....
        /*0748*/ 	.word	0xffffffff


	//   ....[9]....
        /*074c*/ 	.word	0xffffffff


	//   ....[10]....
        /*0750*/ 	.word	0xffffffff


	//   ....[11]....
        /*0754*/ 	.word	0xffffffff


	//   ....[12]....
        /*0758*/ 	.word	0xffffffff


	//   ....[13]....
        /*075c*/ 	.word	0xffffffff


	//   ....[14]....
        /*0760*/ 	.word	0xffffffff


	//   ....[15]....
        /*0764*/ 	.word	0xffffffff


	//   ....[16]....
        /*0768*/ 	.word	0xffffffff


	//   ....[17]....
        /*076c*/ 	.word	0xffffffff


	//   ....[18]....
        /*0770*/ 	.word	0xffffffff


	//   ....[19]....
        /*0774*/ 	.word	0xffffffff


	//   ....[20]....
        /*0778*/ 	.word	0xffffffff


	//   ....[21]....
        /*077c*/ 	.word	0xffffffff


	//   ....[22]....
        /*0780*/ 	.word	0xffffffff


	//   ....[23]....
        /*0784*/ 	.word	0xffffffff


	//   ....[24]....
        /*0788*/ 	.word	0xffffffff


	//   ....[25]....
        /*078c*/ 	.word	0xffffffff


	//   ....[26]....
        /*0790*/ 	.word	0xffffffff


	//   ....[27]....
        /*0794*/ 	.word	0xffffffff


	//   ....[28]....
        /*0798*/ 	.word	0xffffffff


	//   ....[29]....
        /*079c*/ 	.word	0xffffffff


	//   ....[30]....
        /*07a0*/ 	.word	0xffffffff


	//   ....[31]....
        /*07a4*/ 	.word	0xffffffff


	//   ....[32]....
        /*07a8*/ 	.word	0xffffffff


	//   ....[33]....
        /*07ac*/ 	.word	0xffffffff


	//   ....[34]....
        /*07b0*/ 	.word	0xffffffff


	//   ....[35]....
        /*07b4*/ 	.word	0xffffffff


	//   ....[36]....
        /*07b8*/ 	.word	0xffffffff


	//   ....[37]....
        /*07bc*/ 	.word	0xffffffff


	//   ....[38]....
        /*07c0*/ 	.word	0xffffffff


	//   ....[39]....
        /*07c4*/ 	.word	0xffffffff


	//----- nvinfo : EIATTR_COOP_GROUP_INSTR_OFFSETS
	.align		4
.L_258:
        /*07c8*/ 	.byte	0x04, 0x28
        /*07ca*/ 	.short	(.L_260 - .L_259)


	//   ....[0]....
.L_259:
        /*07cc*/ 	.word	0x00005420


	//   ....[1]....
        /*07d0*/ 	.word	0x00005500


	//   ....[2]....
        /*07d4*/ 	.word	0x00005570


	//   ....[3]....
        /*07d8*/ 	.word	0x000055d0


	//   ....[4]....
        /*07dc*/ 	.word	0x00005930


	//   ....[5]....
        /*07e0*/ 	.word	0x00005a50


	//   ....[6]....
        /*07e4*/ 	.word	0x00005bd0


	//   ....[7]....
        /*07e8*/ 	.word	0x00005c80


	//   ....[8]....
        /*07ec*/ 	.word	0x0000ad20


	//   ....[9]....
        /*07f0*/ 	.word	0x0000ae70


	//   ....[10]....
        /*07f4*/ 	.word	0x0000aea0


	//   ....[11]....
        /*07f8*/ 	.word	0x0000af60


	//   ....[12]....
        /*07fc*/ 	.word	0x0000af90


	//   ....[13]....
        /*0800*/ 	.word	0x0000b000


	//   ....[14]....
        /*0804*/ 	.word	0x0000b050


	//   ....[15]....
        /*0808*/ 	.word	0x0000b130


	//   ....[16]....
        /*080c*/ 	.word	0x00010ec0


	//   ....[17]....
        /*0810*/ 	.word	0x00011110


	//   ....[18]....
        /*0814*/ 	.word	0x000111a0


	//   ....[19]....
        /*0818*/ 	.word	0x000111c0


	//   ....[20]....
        /*081c*/ 	.word	0x00011200


	//   ....[21]....
        /*0820*/ 	.word	0x00011230


	//   ....[22]....
        /*0824*/ 	.word	0x00011280


	//   ....[23]....
        /*0828*/ 	.word	0x000113a0


	//   ....[24]....
        /*082c*/ 	.word	0x00015920


	//   ....[25]....
        /*0830*/ 	.word	0x00015ab0


	//   ....[26]....
        /*0834*/ 	.word	0x00015ae0


	//   ....[27]....
        /*0838*/ 	.word	0x00015b00


	//   ....[28]....
        /*083c*/ 	.word	0x00015b20


	//   ....[29]....
        /*0840*/ 	.word	0x00015be0


	//   ....[30]....
        /*0844*/ 	.word	0x00015c20


	//   ....[31]....
        /*0848*/ 	.word	0x00015c70


	//   ....[32]....
        /*084c*/ 	.word	0x00018a10


	//   ....[33]....
        /*0850*/ 	.word	0x00018a20


	//   ....[34]....
        /*0854*/ 	.word	0x00018a30


	//   ....[35]....
        /*0858*/ 	.word	0x00018a50


	//   ....[36]....
        /*085c*/ 	.word	0x00018a60


	//   ....[37]....
        /*0860*/ 	.word	0x00018a90


	//   ....[38]....
        /*0864*/ 	.word	0x00018aa0


	//   ....[39]....
        /*0868*/ 	.word	0x00018af0


	//----- nvinfo : EIATTR_EXIT_INSTR_OFFSETS
	.align		4
.L_260:
        /*086c*/ 	.byte	0x04, 0x1c
        /*086e*/ 	.short	(.L_262 - .L_261)


	//   ....[0]....
.L_261:
        /*0870*/ 	.word	0x000004d0


	//   ....[1]....
        /*0874*/ 	.word	0x0001ac50


	//   ....[2]....
        /*0878*/ 	.word	0x0001ad30


	//   ....[3]....
        /*087c*/ 	.word	0x0001ad50


	//   ....[4]....
        /*0880*/ 	.word	0x0001be00


	//   ....[5]....
        /*0884*/ 	.word	0x0001be80


	//----- nvinfo : EIATTR_CTAIDZ_USED
	.align		4
.L_262:
        /*0888*/ 	.byte	0x01, 0x04
	.zero		2


	//----- nvinfo : EIATTR_CRS_STACK_SIZE
	.align		4
        /*088c*/ 	.byte	0x04, 0x1e
        /*088e*/ 	.short	(.L_264 - .L_263)
.L_263:
        /*0890*/ 	.word	0x00000000
.L_264:


//--------------------- .nv.info._ZN5flash16flash_fwd_kernelI23Flash_fwd_kernel_traitsILi128ELi128ELi64ELi4ELb0ELb0EN7cutlass10bfloat16_tE19Flash_kernel_traitsILi128ELi128ELi64ELi4ES3_EELb0ELb1ELb0ELb1ELb0ELb0ELb0ELb0EEEvNS_16Flash_fwd_paramsE --------------------------
	.section	.nv.info._ZN5flash16flash_fwd_kernelI23Flash_fwd_kernel_traitsILi128ELi128ELi64ELi4ELb0ELb0EN7cutlass10bfloat16_tE19Flash_kernel_traitsILi128ELi128ELi64ELi4ES3_EELb0ELb1ELb0ELb1ELb0ELb0ELb0ELb0EEEvNS_16Flash_fwd_paramsE,"",@"SHT_CUDA_INFO"
	.sectionflags	@""
	.align	4


	//----- nvinfo : EIATTR_CUDA_API_VERSION
	.align		4
        /*0000*/ 	.byte	0x04, 0x37
        /*0002*/ 	.short	(.L_266 - .L_265)
.L_265:
        /*0004*/ 	.word	0x00000082


	//----- nvinfo : EIATTR_SW2861232_WAR
	.align		4
.L_266:
        /*0008*/ 	.byte	0x01, 0x35
	.zero		2


	//----- nvinfo : EIATTR_PARAM_CBANK
	.align		4
        /*000c*/ 	.byte	0x04, 0x0a
        /*000e*/ 	.short	(.L_268 - .L_267)
	.align		4
.L_267:
        /*0010*/ 	.word	index@(.nv.constant0._ZN5flash16flash_fwd_kernelI23Flash_fwd_kernel_traitsILi128ELi128ELi64ELi4ELb0ELb0EN7cutlass10bfloat16_tE19Flash_kernel_traitsILi128ELi128ELi64ELi4ES3_EELb0ELb1ELb0ELb1ELb0ELb0ELb0ELb0EEEvNS_16Flash_fwd_paramsE)
        /*0014*/ 	.short	0x0160
        /*0016*/ 	.short	0x01d0


	//----- nvinfo : EIATTR_CBANK_PARAM_SIZE
	.align		4
.L_268:
        /*0018*/ 	.byte	0x03, 0x19
        /*001a*/ 	.short	0x01d0


	//----- nvinfo : EIATTR_KPARAM_INFO
	.align		4
        /*001c*/ 	.byte	0x04, 0x17
        /*001e*/ 	.short	(.L_270 - .L_269)
.L_269:
        /*0020*/ 	.word	0x00000000
        /*0024*/ 	.short	0x0000
        /*0026*/ 	.short	0x0000
        /*0028*/ 	.byte	0x00, 0xf0, 0x41, 0x07


	//----- nvinfo : EIATTR_MAXREG_COUNT
	.align		4
.L_270:
        /*002c*/ 	.byte	0x03, 0x1b
        /*002e*/ 	.short	0x00ff


	//----- nvinfo : EIATTR_NUM_BARRIERS
	.align		4
        /*0030*/ 	.byte	0x02, 0x4c
        /*0032*/ 	.byte	0x01
	.zero		1


	//----- nvinfo : EIATTR_ANNOTATIONS
	.align		4
        /*0034*/ 	.byte	0x04, 0x55
        /*0036*/ 	.short	(.L_272 - .L_271)


	//   ....[0]....
.L_271:
        /* <DEDUP_REMOVED lines=60> */


	//----- nvinfo : EIATTR_MERCURY_ISA_VERSION
	.align		4
.L_272:
        /*03e0*/ 	.byte	0x03, 0x5f
        /*03e2*/ 	.short	0x0000


	//----- nvinfo : EIATTR_COOP_GROUP_MASK_REGIDS
	.align		4
        /*03e4*/ 	.byte	0x04, 0x29
        /*03e6*/ 	.short	(.L_274 - .L_273)


	//   ....[0]....
.L_273:
        /*03e8*/ 	.word	0xffffffff


	//   ....[1]....
        /*03ec*/ 	.word	0xffffffff


	//   ....[2]....
        /*03f0*/ 	.word	0xffffffff


	//   ....[3]....
        /*03f4*/ 	.word	0xffffffff


	//   ....[4]....
        /*03f8*/ 	.word	0xffffffff


	//   ....[5]....
        /*03fc*/ 	.word	0xffffffff


	//   ....[6]....
        /*0400*/ 	.word	0xffffffff


	//   ....[7]....
        /*0404*/ 	.word	0xffffffff


	//   ....[8]....
        /*0408*/ 	.word	0xffffffff


	//   ....[9]....
        /*040c*/ 	.word	0xffffffff


	//   ....[10]....
        /*0410*/ 	.word	0xffffffff


	//   ....[11]....
        /*0414*/ 	.word	0xffffffff


	//   ....[12]....
        /*0418*/ 	.word	0xffffffff


	//   ....[13]....
        /*041c*/ 	.word	0xffffffff


	//   ....[14]....
        /*0420*/ 	.word	0xffffffff


	//   ....[15]....
        /*0424*/ 	.word	0xffffffff


	//   ....[16]....
        /*0428*/ 	.word	0xffffffff


	//   ....[17]....
        /*042c*/ 	.word	0xffffffff


	//   ....[18]....
        /*0430*/ 	.word	0xffffffff


	//   ....[19]....
        /*0434*/ 	.word	0xffffffff


	//   ....[20]....
        /*0438*/ 	.word	0xffffffff


	//   ....[21]....
        /*043c*/ 	.word	0xffffffff


	//   ....[22]....
        /*0440*/ 	.word	0xffffffff


	//   ....[23]....
        /*0444*/ 	.word	0xffffffff


	//   ....[24]....
        /*0448*/ 	.word	0xffffffff


	//   ....[25]....
        /*044c*/ 	.word	0xffffffff


	//   ....[26]....
        /*0450*/ 	.word	0xffffffff


	//   ....[27]....
        /*0454*/ 	.word	0xffffffff


	//   ....[28]....
        /*0458*/ 	.word	0xffffffff


	//   ....[29]....
        /*045c*/ 	.word	0xffffffff


	//   ....[30]....
        /*0460*/ 	.word	0xffffffff


	//   ....[31]....
        /*0464*/ 	.word	0xffffffff


	//   ....[32]....
        /*0468*/ 	.word	0xffffffff


	//   ....[33]....
        /*046c*/ 	.word	0xffffffff


	//   ....[34]....
        /*0470*/ 	.word	0xffffffff


	//   ....[35]....
        /*0474*/ 	.word	0xffffffff


	//   ....[36]....
        /*0478*/ 	.word	0xffffffff


	//   ....[37]....
        /*047c*/ 	.word	0xffffffff


	//   ....[38]....
        /*0480*/ 	.word	0xffffffff


	//   ....[39]....
        /*0484*/ 	.word	0xffffffff


	//----- nvinfo : EIATTR_COOP_GROUP_INSTR_OFFSETS
	.align		4
.L_274:
        /*0488*/ 	.byte	0x04, 0x28
        /*048a*/ 	.short	(.L_276 - .L_275)


	//   ....[0]....
.L_275:
        /*048c*/ 	.word	0x00005250


	//   ....[1]....
        /*0490*/ 	.word	0x00005330


	//   ....[2]....
        /*0494*/ 	.word	0x000053a0


	//   ....[3]....
        /*0498*/ 	.word	0x000053e0


	//   ....[4]....
        /*049c*/ 	.word	0x00005750


	//   ....[5]....
        /*04a0*/ 	.word	0x00005870


	//   ....[6]....
        /*04a4*/ 	.word	0x00005a20


	//   ....[7]....
        /*04a8*/ 	.word	0x00005af0


	//   ....[8]....
        /*04ac*/ 	.word	0x0000a700


	//   ....[9]....
        /*04b0*/ 	.word	0x0000a720


	//   ....[10]....
        /*04b4*/ 	.word	0x0000a8f0


	//   ....[11]....
        /*04b8*/ 	.word	0x0000a980


	//   ....[12]....
        /*04bc*/ 	.word	0x0000a9d0


	//   ....[13]....
        /*04c0*/ 	.word	0x0000a9e0


	//   ....[14]....
        /*04c4*/ 	.word	0x0000aa30


	//   ....[15]....
        /*04c8*/ 	.word	0x0000aae0


	//   ....[16]....
        /*04cc*/ 	.word	0x0000fea0


	//   ....[17]....
        /*04d0*/ 	.word	0x0000ffa0


	//   ....[18]....
        /*04d4*/ 	.word	0x00010000


	//   ....[19]....
        /*04d8*/ 	.word	0x00010060


	//   ....[20]....
        /*04dc*/ 	.word	0x000100a0


	//   ....[21]....
        /*04e0*/ 	.word	0x00010100


	//   ....[22]....
        /*04e4*/ 	.word	0x00010140


	//   ....[23]....
        /*04e8*/ 	.word	0x00010200


	//   ....[24]....
        /*04ec*/ 	.word	0x00014880


	//   ....[25]....
        /*04f0*/ 	.word	0x000148f0


	//   ....[26]....
        /*04f4*/ 	.word	0x00014990


	//   ....[27]....
        /*04f8*/ 	.word	0x000149c0


	//   ....[28]....
        /*04fc*/ 	.word	0x000149d0


	//   ....[29]....
        /*0500*/ 	.word	0x000149f0


	//   ....[30]....
        /*0504*/ 	.word	0x00014a40


	//   ....[31]....
        /*0508*/ 	.word	0x00014a80


	//   ....[32]....
        /*050c*/ 	.word	0x000172b0


	//   ....[33]....
        /*0510*/ 	.word	0x000172c0


	//   ....[34]....
        /*0514*/ 	.word	0x000172d0


	//   ....[35]....
        /*0518*/ 	.word	0x000172e0


	//   ....[36]....
        /*051c*/ 	.word	0x00017310


	//   ....[37]....
        /*0520*/ 	.word	0x00017330


	//   ....[38]....
        /*0524*/ 	.word	0x00017370


	//   ....[39]....
        /*0528*/ 	.word	0x000173b0


	//----- nvinfo : EIATTR_EXIT_INSTR_OFFSETS
	.align		4
.L_276:
        /*052c*/ 	.byte	0x04, 0x1c
        /*052e*/ 	.short	(.L_278 - .L_277)


	//   ....[0]....
.L_277:
        /*0530*/ 	.word	0x000004d0


	//   ....[1]....
        /*0534*/ 	.word	0x00019530


	//   ....[2]....
        /*0538*/ 	.word	0x00019610


	//   ....[3]....
        /*053c*/ 	.word	0x00019630


	//   ....[4]....
        /*0540*/ 	.word	0x0001a6e0


	//   ....[5]....
        /*0544*/ 	.word	0x0001a760


	//----- nvinfo : EIATTR_CTAIDZ_USED
	.align		4
.L_278:
        /*0548*/ 	.byte	0x01, 0x04
	.zero		2


	//----- nvinfo : EIATTR_CRS_STACK_SIZE
	.align		4
        /*054c*/ 	.byte	0x04, 0x1e
        /*054e*/ 	.short	(.L_280 - .L_279)
.L_279:
        /*0550*/ 	.word	0x00000000
.L_280:


//--------------------- .nv.info._ZN5flash16flash_fwd_kernelI23Flash_fwd_kernel_traitsILi128ELi128ELi64ELi4ELb0ELb0EN7cutlass10bfloat16_tE19Flash_kernel_traitsILi128ELi128ELi64ELi4ES3_EELb0ELb1ELb0ELb1ELb0ELb0ELb1ELb0EEEvNS_16Flash_fwd_paramsE --------------------------
	.section	.nv.info._ZN5flash16flash_fwd_kernelI23Flash_fwd_kernel_traitsILi128ELi128ELi64ELi4ELb0ELb0EN7cutlass10bfloat16_tE19Flash_kernel_traitsILi128ELi128ELi64ELi4ES3_EELb0ELb1ELb0ELb1ELb0ELb0ELb1ELb0EEEvNS_16Flash_fwd_paramsE,"",@"SHT_CUDA_INFO"
	.sectionflags	@""
	.align	4


	//----- nvinfo : EIATTR_CUDA_API_VERSION
	.align		4
        /*0000*/ 	.byte	0x04, 0x37
        /*0002*/ 	.short	(.L_282 - .L_281)
.L_281:
        /*0004*/ 	.word	0x00000082


	//----- nvinfo : EIATTR_SW2861232_WAR
	.align		4
.L_282:
        /*0008*/ 	.byte	0x01, 0x35
	.zero		2


	//----- nvinfo : EIATTR_PARAM_CBANK
	.align		4
        /*000c*/ 	.byte	0x04, 0x0a
        /*000e*/ 	.short	(.L_284 - .L_283)
	.align		4
.L_283:
        /*0010*/ 	.word	index@(.nv.constant0._ZN5flash16flash_fwd_kernelI23Flash_fwd_kernel_traitsILi128ELi128ELi64ELi4ELb0ELb0EN7cutlass10bfloat16_tE19Flash_kernel_traitsILi128ELi128ELi64ELi4ES3_EELb0ELb1ELb0ELb1ELb0ELb0ELb1ELb0EEEvNS_16Flash_fwd_paramsE)
        /*0014*/ 	.short	0x0160
        /*0016*/ 	.short	0x01d0


	//----- nvinfo : EIATTR_CBANK_PARAM_SIZE
	.align		4
.L_284:
        /*0018*/ 	.byte	0x03, 0x19
        /*001a*/ 	.short	0x01d0


	//----- nvinfo : EIATTR_KPARAM_INFO
	.align		4
        /*001c*/ 	.byte	0x04, 0x17
        /*001e*/ 	.short	(.L_286 - .L_285)
.L_285:
        /*0020*/ 	.word	0x00000000
        /*0024*/ 	.short	0x0000
        /*0026*/ 	.short	0x0000
        /*0028*/ 	.byte	0x00, 0xf0, 0x41, 0x07


	//----- nvinfo : EIATTR_MAXREG_COUNT
	.align		4
.L_286:
        /*002c*/ 	.byte	0x03, 0x1b
        /*002e*/ 	.short	0x00ff


	//----- nvinfo : EIATTR_NUM_BARRIERS
	.align		4
        /*0030*/ 	.byte	0x02, 0x4c
        /*0032*/ 	.byte	0x01
	.zero		1


	//----- nvinfo : EIATTR_ANNOTATIONS
	.align		4
        /*0034*/ 	.byte	0x04, 0x55
        /*0036*/ 	.short	(.L_288 - .L_287)


	//   ....[0]....
.L_287:
        /* <DEDUP_REMOVED lines=96> */


	//----- nvinfo : EIATTR_MERCURY_ISA_VERSION
	.align		4
.L_288:
        /*0620*/ 	.byte	0x03, 0x5f
        /*0622*/ 	.short	0x0000


	//----- nvinfo : EIATTR_COOP_GROUP_MASK_REGIDS
	.align		4
        /*0624*/ 	.byte	0x04, 0x29
        /*0626*/ 	.short	(.L_290 - .L_289)


	//   ....[0]....
.L_289:
        /*0628*/ 	.word	0xffffffff


	//   ....[1]....
        /*062c*/ 	.word	0xffffffff


	//   ....[2]....
        /*0630*/ 	.word	0xffffffff


	//   ....[3]....
        /*0634*/ 	.word	0xffffffff


	//   ....[4]....
        /*0638*/ 	.word	0xffffffff


	//   ....[5]....
        /*063c*/ 	.word	0xffffffff


	//   ....[6]....
        /*0640*/ 	.word	0xffffffff


	//   ....[7]....
        /*0644*/ 	.word	0xffffffff


	//   ....[8]....
        /*0648*/ 	.word	0xffffffff


	//   ....[9]....
        /*064c*/ 	.word	0xffffffff


	//   ....[10]....
        /*0650*/ 	.word	0xffffffff


	//   ....[11]....
        /*0654*/ 	.word	0xffffffff


	//   ....[12]....
        /*0658*/ 	.word	0xffffffff


	//   ....[13]....
        /*065c*/ 	.word	0xffffffff


	//   ....[14]....
        /*0660*/ 	.word	0xffffffff


	//   ....[15]....
        /*0664*/ 	.word	0xffffffff


	//   ....[16]....
        /*0668*/ 	.word	0xffffffff


	//   ....[17]....
        /*066c*/ 	.word	0xffffffff


	//   ....[18]....
        /*0670*/ 	.word	0xffffffff


	//   ....[19]....
        /*0674*/ 	.word	0xffffffff


	//   ....[20]....
        /*0678*/ 	.word	0xffffffff


	//   ....[21]....
        /*067c*/ 	.word	0xffffffff


	//   ....[22]....
        /*0680*/ 	.word	0xffffffff


	//   ....[23]....
        /*0684*/ 	.word	0xffffffff


	//   ....[24]....
        /*0688*/ 	.word	0xffffffff


	//   ....[25]....
        /*068c*/ 	.word	0xffffffff


	//   ....[26]....
        /*0690*/ 	.word	0xffffffff


	//   ....[27]....
        /*0694*/ 	.word	0xffffffff


	//   ....[28]....
        /*0698*/ 	.word	0xffffffff


	//   ....[29]....
        /*069c*/ 	.word	0xffffffff


	//   ....[30]....
        /*06a0*/ 	.word	0xffffffff


	//   ....[31]....
        /*06a4*/ 	.word	0xffffffff


	//   ....[32]....
        /*06a8*/ 	.word	0xffffffff


	//   ....[33]....
        /*06ac*/ 	.word	0xffffffff


	//   ....[34]....
        /*06b0*/ 	.word	0xffffffff


	//   ....[35]....
        /*06b4*/ 	.word	0xffffffff


	//   ....[36]....
        /*06b8*/ 	.word	0xffffffff


	//   ....[37]....
        /*06bc*/ 	.word	0xffffffff


	//   ....[38]....
        /*06c0*/ 	.word	0xffffffff


	//   ....[39]....
        /*06c4*/ 	.word	0xffffffff


	//----- nvinfo : EIATTR_COOP_GROUP_INSTR_OFFSETS
	.align		4
.L_290:
        /*06c8*/ 	.byte	0x04, 0x28
        /*06ca*/ 	.short	(.L_292 - .L_291)


	//   ....[0]....
.L_291:
        /*06cc*/ 	.word	0x00005a50


	//   ....[1]....
        /*06d0*/ 	.word	0x00005b30


	//   ....[2]....
        /*06d4*/ 	.word	0x00005ba0


	//   ....[3]....
        /*06d8*/ 	.word	0x00005c00


	//   ....[4]....
        /*06dc*/ 	.word	0x00005f80


	//   ....[5]....
        /*06e0*/ 	.word	0x000060a0


	//   ....[6]....
        /*06e4*/ 	.word	0x00006220


	//   ....[7]....
        /*06e8*/ 	.word	0x000062e0


	//   ....[8]....
        /*06ec*/ 	.word	0x0000bca0


	//   ....[9]....
        /*06f0*/ 	.word	0x0000be00


	//   ....[10]....
        /*06f4*/ 	.word	0x0000be30


	//   ....[11]....
        /*06f8*/ 	.word	0x0000beb0


	//   ....[12]....
        /*06fc*/ 	.word	0x0000bef0


	//   ....[13]....
        /*0700*/ 	.word	0x0000bf10


	//   ....[14]....
        /*0704*/ 	.word	0x0000c040


	//   ....[15]....
        /*0708*/ 	.word	0x0000c0d0


	//   ....[16]....
        /*070c*/ 	.word	0x00012060


	//   ....[17]....
        /*0710*/ 	.word	0x00012170


	//   ....[18]....
        /*0714*/ 	.word	0x000121d0


	//   ....[19]....
        /*0718*/ 	.word	0x00012230


	//   ....[20]....
        /*071c*/ 	.word	0x00012270


	//   ....[21]....
        /*0720*/ 	.word	0x000122d0


	//   ....[22]....
        /*0724*/ 	.word	0x00012310


	//   ....[23]....
        /*0728*/ 	.word	0x00012390


	//   ....[24]....
        /*072c*/ 	.word	0x000176e0


	//   ....[25]....
        /*0730*/ 	.word	0x00017790


	//   ....[26]....
        /*0734*/ 	.word	0x00017810


	//   ....[27]....
        /*0738*/ 	.word	0x00017840


	//   ....[28]....
        /*073c*/ 	.word	0x00017860


	//   ....[29]....
        /*0740*/ 	.word	0x00017880


	//   ....[30]....
        /*0744*/ 	.word	0x000178a0


	//   ....[31]....
        /*0748*/ 	.word	0x00017910


	//   ....[32]....
        /*074c*/ 	.word	0x0001a560


	//   ....[33]....
        /*0750*/ 	.word	0x0001a570


	//   ....[34]....
        /*0754*/ 	.word	0x0001a580


	//   ....[35]....
        /*0758*/ 	.word	0x0001a590


	//   ....[36]....
        /*075c*/ 	.word	0x0001a5c0


	//   ....[37]....
        /*0760*/ 	.word	0x0001a5e0


	//   ....[38]....
        /*0764*/ 	.word	0x0001a620


	//   ....[39]....
        /*0768*/ 	.word	0x0001a660


	//----- nvinfo : EIATTR_EXIT_INSTR_OFFSETS
	.align		4
.L_292:
        /*076c*/ 	.byte	0x04, 0x1c
        /*076e*/ 	.short	(.L_294 - .L_293)


	//   ....[0]....
.L_293:
        /*0770*/ 	.word	0x000004d0


	//   ....[1]....
        /*0774*/ 	.word	0x0001c7e0


	//   ....[2]....
        /*0778*/ 	.word	0x0001c8c0


	//   ....[3]....
        /*077c*/ 	.word	0x0001c8e0


	//   ....[4]....
        /*0780*/ 	.word	0x0001d990


	//   ....[5]....
        /*0784*/ 	.word	0x0001da10


	//----- nvinfo : EIATTR_CTAIDZ_USED
	.align		4
.L_294:
        /*0788*/ 	.byte	0x01, 0x04
	.zero		2


	//----- nvinfo : EIATTR_CRS_STACK_SIZE
	.align		4
        /*078c*/ 	.byte	0x04, 0x1e
        /*078e*/ 	.short	(.L_296 - .L_295)
.L_295:
        /*0790*/ 	.word	0x00000000
.L_296:


//--------------------- .nv.info._ZN5flash16flash_fwd_kernelI23Flash_fwd_kernel_traitsILi128ELi64ELi64ELi4ELb0ELb0EN7cutlass10bfloat16_tE19Flash_kernel_traitsILi128ELi64ELi64ELi4ES3_EELb0ELb1ELb0ELb0ELb1ELb1ELb0ELb0EEEvNS_16Flash_fwd_paramsE --------------------------
	.section	.nv.info._ZN5flash16flash_fwd_kernelI23Flash_fwd_kernel_traitsILi128ELi64ELi64ELi4ELb0ELb0EN7cutlass10bfloat16_tE19Flash_kernel_traitsILi128ELi64ELi64ELi4ES3_EELb0ELb1ELb0ELb0ELb1ELb1ELb0ELb0EEEvNS_16Flash_fwd_paramsE,"",@"SHT_CUDA_INFO"
	.sectionflags	@""
	.align	4


	//----- nvinfo : EIATTR_CUDA_API_VERSION
	.align		4
        /*0000*/ 	.byte	0x04, 0x37
        /*0002*/ 	.short	(.L_298 - .L_297)
.L_297:
        /*0004*/ 	.word	0x00000082


	//----- nvinfo : EIATTR_SW2861232_WAR
	.align		4
.L_298:
        /*0008*/ 	.byte	0x01, 0x35
	.zero		2


	//----- nvinfo : EIATTR_PARAM_CBANK
	.align		4
        /*000c*/ 	.byte	0x04, 0x0a
        /*000e*/ 	.short	(.L_300 - .L_299)
	.align		4
.L_299:
        /*0010*/ 	.word	index@(.nv.constant0._ZN5flash16flash_fwd_kernelI23Flash_fwd_kernel_traitsILi128ELi64ELi64ELi4ELb0ELb0EN7cutlass10bfloat16_tE19Flash_kernel_traitsILi128ELi64ELi64ELi4ES3_EELb0ELb1ELb0ELb0ELb1ELb1ELb0ELb0EEEvNS_16Flash_fwd_paramsE)
        /*0014*/ 	.short	0x0160
        /*0016*/ 	.short	0x01d0


	//----- nvinfo : EIATTR_CBANK_PARAM_SIZE
	.align		4
.L_300:
        /*0018*/ 	.byte	0x03, 0x19
        /*001a*/ 	.short	0x01d0


	//----- nvinfo : EIATTR_KPARAM_INFO
	.align		4
        /*001c*/ 	.byte	0x04, 0x17
        /*001e*/ 	.short	(.L_302 - .L_301)
.L_301:
        /*0020*/ 	.word	0x00000000
        /*0024*/ 	.short	0x0000
        /*0026*/ 	.short	0x0000
        /*0028*/ 	.byte	0x00, 0xf0, 0x41, 0x07


	//----- nvinfo : EIATTR_MAXREG_COUNT
	.align		4
.L_302:
        /*002c*/ 	.byte	0x03, 0x1b
        /*002e*/ 	.short	0x00ff


	//----- nvinfo : EIATTR_NUM_BARRIERS
	.align		4
        /*0030*/ 	.byte	0x02, 0x4c
        /*0032*/ 	.byte	0x01
	.zero		1


	//----- nvinfo : EIATTR_MERCURY_ISA_VERSION
	.align		4
        /*0034*/ 	.byte	0x03, 0x5f
        /*0036*/ 	.short	0x0000


	//----- nvinfo : EIATTR_COOP_GROUP_MASK_REGIDS
	.align		4
        /*0038*/ 	.byte	0x04, 0x29
        /*003a*/ 	.short	(.L_304 - .L_303)


	//   ....[0]....
.L_303:
        /*003c*/ 	.word	0xffffffff


	//   ....[1]....
        /*0040*/ 	.word	0xffffffff


	//   ....[2]....
        /*0044*/ 	.word	0xffffffff


	//   ....[3]....
        /*0048*/ 	.word	0xffffffff


	//   ....[4]....
        /*004c*/ 	.word	0xffffffff


	//   ....[5]....
        /*0050*/ 	.word	0xffffffff


	//   ....[6]....
        /*0054*/ 	.word	0xffffffff


	//   ....[7]....
        /*0058*/ 	.word	0xffffffff


	//   ....[8]....
        /*005c*/ 	.word	0xffffffff


	//   ....[9]....
        /*0060*/ 	.word	0xffffffff


	//   ....[10]....
        /*0064*/ 	.word	0xffffffff


	//   ....[11]....
        /*0068*/ 	.word	0xffffffff


	//----- nvinfo : EIATTR_COOP_GROUP_INSTR_OFFSETS
	.align		4
.L_304:
        /*006c*/ 	.byte	0x04, 0x28
        /*006e*/ 	.short	(.L_306 - .L_305)


	//   ....[0]....
.L_305:
        /*0070*/ 	.word	0x00002090


	//   ....[1]....
        /*0074*/ 	.word	0x000020b0


	//   ....[2]....
        /*0078*/ 	.word	0x00002150


	//   ....[3]....
        /*007c*/ 	.word	0x00002160


	//   ....[4]....
        /*0080*/ 	.word	0x00003b70


	//   ....[5]....
        /*0084*/ 	.word	0x00003b90


	//   ....[6]....
        /*0088*/ 	.word	0x00003bc0


	//   ....[7]....
        /*008c*/ 	.word	0x00003bd0


	//   ....[8]....
        /*0090*/ 	.word	0x00004dc0


	//   ....[9]....
        /*0094*/ 	.word	0x00004e00


	//   ....[10]....
        /*0098*/ 	.word	0x00004e70


	//   ....[11]....
        /*009c*/ 	.word	0x00004e90


	//----- nvinfo : EIATTR_EXIT_INSTR_OFFSETS
	.align		4
.L_306:
        /*00a0*/ 	.byte	0x04, 0x1c
        /*00a2*/ 	.short	(.L_308 - .L_307)


	//   ....[0]....
.L_307:
        /*00a4*/ 	.word	0x00000160


	//   ....[1]....
        /*00a8*/ 	.word	0x00005f40


	//   ....[2]....
        /*00ac*/ 	.word	0x00006590


	//   ....[3]....
        /*00b0*/ 	.word	0x00006610


	//----- nvinfo : EIATTR_CTAIDZ_USED
	.align		4
.L_308:
        /*00b4*/ 	.byte	0x01, 0x04
	.zero		2


	//----- nvinfo : EIATTR_CRS_STACK_SIZE
	.align		4
        /*00b8*/ 	.byte	0x04, 0x1e
        /*00ba*/ 	.short	(.L_310 - .L_309)
.L_309:
        /*00bc*/ 	.word	0x00000000
.L_310:


//--------------------- .nv.info._ZN5flash16flash_fwd_kernelI23Flash_fwd_kernel_traitsILi128ELi64ELi64ELi4ELb0ELb0EN7cutlass10bfloat16_tE19Flash_kernel_traitsILi128ELi64ELi64ELi4ES3_EELb0ELb1ELb0ELb0ELb1ELb1ELb1ELb0EEEvNS_16Flash_fwd_paramsE --------------------------
	.section	.nv.info._ZN5flash16flash_fwd_kernelI23Flash_fwd_kernel_traitsILi128ELi64ELi64ELi4ELb0ELb0EN7cutlass10bfloat16_tE19Flash_kernel_traitsILi128ELi64ELi64ELi4ES3_EELb0ELb1ELb0ELb0ELb1ELb1ELb1ELb0EEEvNS_16Flash_fwd_paramsE,"",@"SHT_CUDA_INFO"
	.sectionflags	@""
	.align	4


	//----- nvinfo : EIATTR_CUDA_API_VERSION
	.align		4
        /*0000*/ 	.byte	0x04, 0x37
        /*0002*/ 	.short	(.L_312 - .L_311)
.L_311:
        /*0004*/ 	.word	0x00000082


	//----- nvinfo : EIATTR_SW2861232_WAR
	.align		4
.L_312:
        /*0008*/ 	.byte	0x01, 0x35
	.zero		2


	//----- nvinfo : EIATTR_PARAM_CBANK
	.align		4
        /*000c*/ 	.byte	0x04, 0x0a
        /*000e*/ 	.short	(.L_314 - .L_313)
	.align		4
.L_313:
        /*0010*/ 	.word	index@(.nv.constant0._ZN5flash16flash_fwd_kernelI23Flash_fwd_kernel_traitsILi128ELi64ELi64ELi4ELb0ELb0EN7cutlass10bfloat16_tE19Flash_kernel_traitsILi128ELi64ELi64ELi4ES3_EELb0ELb1ELb0ELb0ELb1ELb1ELb1ELb0EEEvNS_16Flash_fwd_paramsE)
        /*0014*/ 	.short	0x0160
        /*0016*/ 	.short	0x01d0


	//----- nvinfo : EIATTR_CBANK_PARAM_SIZE
	.align		4
.L_314:
        /*0018*/ 	.byte	0x03, 0x19
        /*001a*/ 	.short	0x01d0


	//----- nvinfo : EIATTR_KPARAM_INFO
	.align		4
        /*001c*/ 	.byte	0x04, 0x17
        /*001e*/ 	.short	(.L_316 - .L_315)
.L_315:
        /*0020*/ 	.word	0x00000000
        /*0024*/ 	.short	0x0000
        /*0026*/ 	.short	0x0000
        /*0028*/ 	.byte	0x00, 0xf0, 0x41, 0x07


	//----- nvinfo : EIATTR_MAXREG_COUNT
	.align		4
.L_316:
        /*002c*/ 	.byte	0x03, 0x1b
        /*002e*/ 	.short	0x00ff


	//----- nvinfo : EIATTR_NUM_BARRIERS
	.align		4
        /*0030*/ 	.byte	0x02, 0x4c
        /*0032*/ 	.byte	0x01
	.zero		1


	//----- nvinfo : EIATTR_MERCURY_ISA_VERSION
	.align		4
        /*0034*/ 	.byte	0x03, 0x5f
        /*0036*/ 	.short	0x0000


	//----- nvinfo : EIATTR_COOP_GROUP_MASK_REGIDS
	.align		4
        /*0038*/ 	.byte	0x04, 0x29
        /*003a*/ 	.short	(.L_318 - .L_317)


	//   ....[0]....
.L_317:
        /*003c*/ 	.word	0xffffffff


	//   ....[1]....
        /*0040*/ 	.word	0xffffffff


	//   ....[2]....
        /*0044*/ 	.word	0xffffffff


	//   ....[3]....
        /*0048*/ 	.word	0xffffffff


	//   ....[4]....
        /*004c*/ 	.word	0xffffffff


	//   ....[5]....
        /*0050*/ 	.word	0xffffffff


	//   ....[6]....
        /*0054*/ 	.word	0xffffffff


	//   ....[7]....
        /*0058*/ 	.word	0xffffffff


	//   ....[8]....
        /*005c*/ 	.word	0xffffffff


	//   ....[9]....
        /*0060*/ 	.word	0xffffffff


	//   ....[10]....
        /*0064*/ 	.word	0xffffffff


	//   ....[11]....
        /*0068*/ 	.word	0xffffffff


	//----- nvinfo : EIATTR_COOP_GROUP_INSTR_OFFSETS
	.align		4
.L_318:
        /*006c*/ 	.byte	0x04, 0x28
        /*006e*/ 	.short	(.L_320 - .L_319)


	//   ....[0]....
.L_319:
        /*0070*/ 	.word	0x00002490


	//   ....[1]....
        /*0074*/ 	.word	0x000024b0


	//   ....[2]....
        /*0078*/ 	.word	0x00002550


	//   ....[3]....
        /*007c*/ 	.word	0x00002560


	//   ....[4]....
        /*0080*/ 	.word	0x000043c0


	//   ....[5]....
        /*0084*/ 	.word	0x000043d0


	//   ....[6]....
        /*0088*/ 	.word	0x00004400


	//   ....[7]....
        /*008c*/ 	.word	0x00004410


	//   ....[8]....
        /*0090*/ 	.word	0x000055d0


	//   ....[9]....
        /*0094*/ 	.word	0x00005610


	//   ....[10]....
        /*0098*/ 	.word	0x00005680


	//   ....[11]....
        /*009c*/ 	.word	0x000056a0


	//----- nvinfo : EIATTR_EXIT_INSTR_OFFSETS
	.align		4
.L_320:
        /*00a0*/ 	.byte	0x04, 0x1c
        /*00a2*/ 	.short	(.L_322 - .L_321)


	//   ....[0]....
.L_321:
        /*00a4*/ 	.word	0x00000160


	//   ....[1]....
        /*00a8*/ 	.word	0x00006750


	//   ....[2]....
        /*00ac*/ 	.word	0x00006da0


	//   ....[3]....
        /*00b0*/ 	.word	0x00006e20


	//----- nvinfo : EIATTR_CTAIDZ_USED
	.align		4
.L_322:
        /*00b4*/ 	.byte	0x01, 0x04
	.zero		2


	//----- nvinfo : EIATTR_CRS_STACK_SIZE
	.align		4
        /*00b8*/ 	.byte	0x04, 0x1e
        /*00ba*/ 	.short	(.L_324 - .L_323)
.L_323:
        /*00bc*/ 	.word	0x00000000
.L_324:


//--------------------- .nv.info._ZN5flash16flash_fwd_kernelI23Flash_fwd_kernel_traitsILi128ELi64ELi64ELi4ELb0ELb0EN7cutlass10bfloat16_tE19Flash_kernel_traitsILi128ELi64ELi64ELi4ES3_EELb0ELb1ELb0ELb0ELb0ELb1ELb0ELb0EEEvNS_16Flash_fwd_paramsE --------------------------
	.section	.nv.info._ZN5flash16flash_fwd_kernelI23Flash_fwd_kernel_traitsILi128ELi64ELi64ELi4ELb0ELb0EN7cutlass10bfloat16_tE19Flash_kernel_traitsILi128ELi64ELi64ELi4ES3_EELb0ELb1ELb0ELb0ELb0ELb1ELb0ELb0EEEvNS_16Flash_fwd_paramsE,"",@"SHT_CUDA_INFO"
	.sectionflags	@""
	.align	4


	//----- nvinfo : EIATTR_CUDA_API_VERSION
	.align		4
        /*0000*/ 	.byte	0x04, 0x37
        /*0002*/ 	.short	(.L_326 - .L_325)
.L_325:
        /*0004*/ 	.word	0x00000082


	//----- nvinfo : EIATTR_SW2861232_WAR
	.align		4
.L_326:
        /*0008*/ 	.byte	0x01, 0x35
	.zero		2


	//----- nvinfo : EIATTR_PARAM_CBANK
	.align		4
        /*000c*/ 	.byte	0x04, 0x0a
        /*000e*/ 	.short	(.L_328 - .L_327)
	.align		4
.L_327:
        /*0010*/ 	.word	index@(.nv.constant0._ZN5flash16flash_fwd_kernelI23Flash_fwd_kernel_traitsILi128ELi64ELi64ELi4ELb0ELb0EN7cutlass10bfloat16_tE19Flash_kernel_traitsILi128ELi64ELi64ELi4ES3_EELb0ELb1ELb0ELb0ELb0ELb1ELb0ELb0EEEvNS_16Flash_fwd_paramsE)
        /*0014*/ 	.short	0x0160
        /*0016*/ 	.short	0x01d0


	//----- nvinfo : EIATTR_CBANK_PARAM_SIZE
	.align		4
.L_328:
        /*0018*/ 	.byte	0x03, 0x19
        /*001a*/ 	.short	0x01d0


	//----- nvinfo : EIATTR_KPARAM_INFO
	.align		4
        /*001c*/ 	.byte	0x04, 0x17
        /*001e*/ 	.short	(.L_330 - .L_329)
.L_329:
        /*0020*/ 	.word	0x00000000
        /*0024*/ 	.short	0x0000
        /*0026*/ 	.short	0x0000
        /*0028*/ 	.byte	0x00, 0xf0, 0x41, 0x07


	//----- nvinfo : EIATTR_MAXREG_COUNT
	.align		4
.L_330:
        /*002c*/ 	.byte	0x03, 0x1b
        /*002e*/ 	.short	0x00ff


	//----- nvinfo : EIATTR_NUM_BARRIERS
	.align		4
        /*0030*/ 	.byte	0x02, 0x4c
        /*0032*/ 	.byte	0x01
	.zero		1


	//----- nvinfo : EIATTR_MERCURY_ISA_VERSION
	.align		4
        /*0034*/ 	.byte	0x03, 0x5f
        /*0036*/ 	.short	0x0000


	//----- nvinfo : EIATTR_COOP_GROUP_MASK_REGIDS
	.align		4
        /*0038*/ 	.byte	0x04, 0x29
        /*003a*/ 	.short	(.L_332 - .L_331)


	//   ....[0]....
.L_331:
        /*003c*/ 	.word	0xffffffff


	//   ....[1]....
        /*0040*/ 	.word	0xffffffff


	//   ....[2]....
        /*0044*/ 	.word	0xffffffff


	//   ....[3]....
        /*0048*/ 	.word	0xffffffff


	//   ....[4]....
        /*004c*/ 	.word	0xffffffff


	//   ....[5]....
        /*0050*/ 	.word	0xffffffff


	//   ....[6]....
        /*0054*/ 	.word	0xffffffff


	//   ....[7]....
        /*0058*/ 	.word	0xffffffff


	//   ....[8]....
        /*005c*/ 	.word	0xffffffff


	//   ....[9]....
        /*0060*/ 	.word	0xffffffff


	//   ....[10]....
        /*0064*/ 	.word	0xffffffff


	//   ....[11]....
        /*0068*/ 	.word	0xffffffff


	//   ....[12]....
        /*006c*/ 	.word	0xffffffff


	//   ....[13]....
        /*0070*/ 	.word	0xffffffff


	//   ....[14]....
        /*0074*/ 	.word	0xffffffff


	//   ....[15]....
        /*0078*/ 	.word	0xffffffff


	//----- nvinfo : EIATTR_COOP_GROUP_INSTR_OFFSETS
	.align		4
.L_332:
        /*007c*/ 	.byte	0x04, 0x28
        /*007e*/ 	.short	(.L_334 - .L_333)


	//   ....[0]....
.L_333:
        /*0080*/ 	.word	0x00002830


	//   ....[1]....
        /*0084*/ 	.word	0x00002870


	//   ....[2]....
        /*0088*/ 	.word	0x000028d0


	//   ....[3]....
        /*008c*/ 	.word	0x000028f0


	//   ....[4]....
        /*0090*/ 	.word	0x00004800


	//   ....[5]....
        /*0094*/ 	.word	0x00004810


	//   ....[6]....
        /*0098*/ 	.word	0x00004840


	//   ....[7]....
        /*009c*/ 	.word	0x00004850


	//   ....[8]....
        /*00a0*/ 	.word	0x000067d0


	//   ....[9]....
        /*00a4*/ 	.word	0x000067f0


	//   ....[10]....
        /*00a8*/ 	.word	0x00006830


	//   ....[11]....
        /*00ac*/ 	.word	0x00006840


	//   ....[12]....
        /*00b0*/ 	.word	0x00007a40


	//   ....[13]....
        /*00b4*/ 	.word	0x00007a80


	//   ....[14]....
        /*00b8*/ 	.word	0x00007ae0


	//   ....[15]....
        /*00bc*/ 	.word	0x00007af0


	//----- nvinfo : EIATTR_EXIT_INSTR_OFFSETS
	.align		4
.L_334:
        /*00c0*/ 	.byte	0x04, 0x1c
        /*00c2*/ 	.short	(.L_336 - .L_335)


	//   ....[0]....
.L_335:
        /*00c4*/ 	.word	0x000002e0


	//   ....[1]....
        /*00c8*/ 	.word	0x00008df0


	//   ....[2]....
        /*00cc*/ 	.word	0x00008eb0


	//   ....[3]....
        /*00d0*/ 	.word	0x00009790


	//   ....[4]....
        /*00d4*/ 	.word	0x00009810


	//----- nvinfo : EIATTR_CTAIDZ_USED
	.align		4
.L_336:
        /*00d8*/ 	.byte	0x01, 0x04
	.zero		2


	//----- nvinfo : EIATTR_CRS_STACK_SIZE
	.align		4
        /*00dc*/ 	.byte	0x04, 0x1e
        /*00de*/ 	.short	(.L_338 - .L_337)
.L_337:
        /*00e0*/ 	.word	0x00000000
.L_338:


//--------------------- .nv.info._ZN5flash16flash_fwd_kernelI23Flash_fwd_kernel_traitsILi128ELi64ELi64ELi4ELb0ELb0EN7cutlass10bfloat16_tE19Flash_kernel_traitsILi128ELi64ELi64ELi4ES3_EELb0ELb1ELb0ELb0ELb0ELb1ELb1ELb0EEEvNS_16Flash_fwd_paramsE --------------------------
	.section	.nv.info._ZN5flash16flash_fwd_kernelI23Flash_fwd_kernel_traitsILi128ELi64ELi64ELi4ELb0ELb0EN7cutlass10bfloat16_tE19Flash_kernel_traitsILi128ELi64ELi64ELi4ES3_EELb0ELb1ELb0ELb0ELb0ELb1ELb1ELb0EEEvNS_16Flash_fwd_paramsE,"",@"SHT_CUDA_INFO"
	.sectionflags	@""
	.align	4


	//----- nvinfo : EIATTR_CUDA_API_VERSION
	.align		4
        /*0000*/ 	.byte	0x04, 0x37
        /*0002*/ 	.short	(.L_340 - .L_339)
.L_339:
        /*0004*/ 	.word	0x00000082


	//----- nvinfo : EIATTR_SW2861232_WAR
	.align		4
.L_340:
        /*0008*/ 	.byte	0x01, 0x35
	.zero		2


	//----- nvinfo : EIATTR_PARAM_CBANK
	.align		4
        /*000c*/ 	.byte	0x04, 0x0a
        /*000e*/ 	.short	(.L_342 - .L_341)
	.align		4
.L_341:
        /*0010*/ 	.word	index@(.nv.constant0._ZN5flash16flash_fwd_kernelI23Flash_fwd_kernel_traitsILi128ELi64ELi64ELi4ELb0ELb0EN7cutlass10bfloat16_tE19Flash_kernel_traitsILi128ELi64ELi64ELi4ES3_EELb0ELb1ELb0ELb0ELb0ELb1ELb1ELb0EEEvNS_16Flash_fwd_paramsE)
        /*0014*/ 	.short	0x0160
        /*0016*/ 	.short	0x01d0


	//----- nvinfo : EIATTR_CBANK_PARAM_SIZE
	.align		4
.L_342:
        /*0018*/ 	.byte	0x03, 0x19
        /*001a*/ 	.short	0x01d0


	//----- nvinfo : EIATTR_KPARAM_INFO
	.align		4
        /*001c*/ 	.byte	0x04, 0x17
        /*001e*/ 	.short	(.L_344 - .L_343)
.L_343:
        /*0020*/ 	.word	0x00000000
        /*0024*/ 	.short	0x0000
        /*0026*/ 	.short	0x0000
        /*0028*/ 	.byte	0x00, 0xf0, 0x41, 0x07


	//----- nvinfo : EIATTR_MAXREG_COUNT
	.align		4
.L_344:
        /*002c*/ 	.byte	0x03, 0x1b
        /*002e*/ 	.short	0x00ff


	//----- nvinfo : EIATTR_NUM_BARRIERS
	.align		4
        /*0030*/ 	.byte	0x02, 0x4c
        /*0032*/ 	.byte	0x01
	.zero		1


	//----- nvinfo : EIATTR_MERCURY_ISA_VERSION
	.align		4
        /*0034*/ 	.byte	0x03, 0x5f
        /*0036*/ 	.short	0x0000


	//----- nvinfo : EIATTR_COOP_GROUP_MASK_REGIDS
	.align		4
        /*0038*/ 	.byte	0x04, 0x29
        /*003a*/ 	.short	(.L_346 - .L_345)


	//   ....[0]....
.L_345:
        /*003c*/ 	.word	0xffffffff


	//   ....[1]....
        /*0040*/ 	.word	0xffffffff


	//   ....[2]....
        /*0044*/ 	.word	0xffffffff


	//   ....[3]....
        /*0048*/ 	.word	0xffffffff


	//   ....[4]....
        /*004c*/ 	.word	0xffffffff


	//   ....[5]....
        /*0050*/ 	.word	0xffffffff


	//   ....[6]....
        /*0054*/ 	.word	0xffffffff


	//   ....[7]....
        /*0058*/ 	.word	0xffffffff


	//   ....[8]....
        /*005c*/ 	.word	0xffffffff


	//   ....[9]....
        /*0060*/ 	.word	0xffffffff


	//   ....[10]....
        /*0064*/ 	.word	0xffffffff


	//   ....[11]....
        /*0068*/ 	.word	0xffffffff


	//   ....[12]....
        /*006c*/ 	.word	0xffffffff


	//   ....[13]....
        /*0070*/ 	.word	0xffffffff


	//   ....[14]....
        /*0074*/ 	.word	0xffffffff


	//   ....[15]....
        /*0078*/ 	.word	0xffffffff


	//----- nvinfo : EIATTR_COOP_GROUP_INSTR_OFFSETS
	.align		4
.L_346:
        /*007c*/ 	.byte	0x04, 0x28
        /*007e*/ 	.short	(.L_348 - .L_347)


	//   ....[0]....
.L_347:
        /*0080*/ 	.word	0x00002c20


	//   ....[1]....
        /*0084*/ 	.word	0x00002c70


	//   ....[2]....
        /*0088*/ 	.word	0x00002cc0


	//   ....[3]....
        /*008c*/ 	.word	0x00002ce0


	//   ....[4]....
        /*0090*/ 	.word	0x00005000


	//   ....[5]....
        /*0094*/ 	.word	0x00005010


	//   ....[6]....
        /*0098*/ 	.word	0x00005040


	//   ....[7]....
        /*009c*/ 	.word	0x00005050


	//   ....[8]....
        /*00a0*/ 	.word	0x00007400


	//   ....[9]....
        /*00a4*/ 	.word	0x00007410


	//   ....[10]....
        /*00a8*/ 	.word	0x00007440


	//   ....[11]....
        /*00ac*/ 	.word	0x00007450


	//   ....[12]....
        /*00b0*/ 	.word	0x00008640


	//   ....[13]....
        /*00b4*/ 	.word	0x00008680


	//   ....[14]....
        /*00b8*/ 	.word	0x000086e0


	//   ....[15]....
        /*00bc*/ 	.word	0x000086f0


	//----- nvinfo : EIATTR_EXIT_INSTR_OFFSETS
	.align		4
.L_348:
        /*00c0*/ 	.byte	0x04, 0x1c
        /*00c2*/ 	.short	(.L_350 - .L_349)


	//   ....[0]....
.L_349:
        /*00c4*/ 	.word	0x000002e0


	//   ....[1]....
        /*00c8*/ 	.word	0x000099f0


	//   ....[2]....
        /*00cc*/ 	.word	0x00009ab0


	//   ....[3]....
        /*00d0*/ 	.word	0x0000a390


	//   ....[4]....
        /*00d4*/ 	.word	0x0000a410


	//----- nvinfo : EIATTR_CTAIDZ_USED
	.align		4
.L_350:
        /*00d8*/ 	.byte	0x01, 0x04
	.zero		2


	//----- nvinfo : EIATTR_CRS_STACK_SIZE
	.align		4
        /*00dc*/ 	.byte	0x04, 0x1e
        /*00de*/ 	.short	(.L_352 - .L_351)
.L_351:
        /*00e0*/ 	.word	0x00000000
.L_352:


//--------------------- .nv.info._ZN5flash16flash_fwd_kernelI23Flash_fwd_kernel_traitsILi128ELi64ELi64ELi4ELb0ELb0EN7cutlass10bfloat16_tE19Flash_kernel_traitsILi128ELi64ELi64ELi4ES3_EELb0ELb1ELb0ELb0ELb0ELb0ELb0ELb0EEEvNS_16Flash_fwd_paramsE --------------------------
	.section	.nv.info._ZN5flash16flash_fwd_kernelI23Flash_fwd_kernel_traitsILi128ELi64ELi64ELi4ELb0ELb0EN7cutlass10bfloat16_tE19Flash_kernel_traitsILi128ELi64ELi64ELi4ES3_EELb0ELb1ELb0ELb0ELb0ELb0ELb0ELb0EEEvNS_16Flash_fwd_paramsE,"",@"SHT_CUDA_INFO"
	.sectionflags	@""
	.align	4


	//----- nvinfo : EIATTR_CUDA_API_VERSION
	.align		4
        /*0000*/ 	.byte	0x04, 0x37
        /*0002*/ 	.short	(.L_354 - .L_353)
.L_353:
        /*0004*/ 	.word	0x00000082


	//----- nvinfo : EIATTR_SW2861232_WAR
	.align		4
.L_354:
        /*0008*/ 	.byte	0x01, 0x35
	.zero		2


	//----- nvinfo : EIATTR_PARAM_CBANK
	.align		4
        /*000c*/ 	.byte	0x04, 0x0a
        /*000e*/ 	.short	(.L_356 - .L_355)
	.align		4
.L_355:
        /*0010*/ 	.word	index@(.nv.constant0._ZN5flash16flash_fwd_kernelI23Flash_fwd_kernel_traitsILi128ELi64ELi64ELi4ELb0ELb0EN7cutlass10bfloat16_tE19Flash_kernel_traitsILi128ELi64ELi64ELi4ES3_EELb0ELb1ELb0ELb0ELb0ELb0ELb0ELb0EEEvNS_16Flash_fwd_paramsE)
        /*0014*/ 	.short	0x0160
        /*0016*/ 	.short	0x01d0


	//----- nvinfo : EIATTR_CBANK_PARAM_SIZE
	.align		4
.L_356:
        /*0018*/ 	.byte	0x03, 0x19
        /*001a*/ 	.short	0x01d0


	//----- nvinfo : EIATTR_KPARAM_INFO
	.align		4
        /*001c*/ 	.byte	0x04, 0x17
        /*001e*/ 	.short	(.L_358 - .L_357)
.L_357:
        /*0020*/ 	.word	0x00000000
        /*0024*/ 	.short	0x0000
        /*0026*/ 	.short	0x0000
        /*0028*/ 	.byte	0x00, 0xf0, 0x41, 0x07


	//----- nvinfo : EIATTR_MAXREG_COUNT
	.align		4
.L_358:
        /*002c*/ 	.byte	0x03, 0x1b
        /*002e*/ 	.short	0x00ff


	//----- nvinfo : EIATTR_NUM_BARRIERS
	.align		4
        /*0030*/ 	.byte	0x02, 0x4c
        /*0032*/ 	.byte	0x01
	.zero		1


	//----- nvinfo : EIATTR_MERCURY_ISA_VERSION
	.align		4
        /*0034*/ 	.byte	0x03, 0x5f
        /*0036*/ 	.short	0x0000


	//----- nvinfo : EIATTR_COOP_GROUP_MASK_REGIDS
	.align		4
        /*0038*/ 	.byte	0x04, 0x29
        /*003a*/ 	.short	(.L_360 - .L_359)


	//   ....[0]....
.L_359:
        /*003c*/ 	.word	0xffffffff


	//   ....[1]....
        /*0040*/ 	.word	0xffffffff


	//   ....[2]....
        /*0044*/ 	.word	0xffffffff


	//   ....[3]....
        /*0048*/ 	.word	0xffffffff


	//   ....[4]....
        /*004c*/ 	.word	0xffffffff


	//   ....[5]....
        /*0050*/ 	.word	0xffffffff


	//   ....[6]....
        /*0054*/ 	.word	0xffffffff


	//   ....[7]....
        /*0058*/ 	.word	0xffffffff


	//   ....[8]....
        /*005c*/ 	.word	0xffffffff


	//   ....[9]....
        /*0060*/ 	.word	0xffffffff


	//   ....[10]....
        /*0064*/ 	.word	0xffffffff


	//   ....[11]....
        /*0068*/ 	.word	0xffffffff


	//   ....[12]....
        /*006c*/ 	.word	0xffffffff


	//   ....[13]....
        /*0070*/ 	.word	0xffffffff


	//   ....[14]....
        /*0074*/ 	.word	0xffffffff


	//   ....[15]....
        /*0078*/ 	.word	0xffffffff


	//----- nvinfo : EIATTR_COOP_GROUP_INSTR_OFFSETS
	.align		4
.L_360:
        /*007c*/ 	.byte	0x04, 0x28
        /*007e*/ 	.short	(.L_362 - .L_361)


	//   ....[0]....
.L_361:
        /*0080*/ 	.word	0x00003630


	//   ....[1]....
        /*0084*/ 	.word	0x00003650


	//   ....[2]....
        /*0088*/ 	.word	0x000036f0


	//   ....[3]....
        /*008c*/ 	.word	0x00003700


	//   ....[4]....
        /*0090*/ 	.word	0x00005bb0


	//   ....[5]....
        /*0094*/ 	.word	0x00005bd0


	//   ....[6]....
        /*0098*/ 	.word	0x00005bf0


	//   ....[7]....
        /*009c*/ 	.word	0x00005c10


	//   ....[8]....
        /*00a0*/ 	.word	0x000080c0


	//   ....[9]....
        /*00a4*/ 	.word	0x000080e0


	//   ....[10]....
        /*00a8*/ 	.word	0x00008110


	//   ....[11]....
        /*00ac*/ 	.word	0x00008120


	//   ....[12]....
        /*00b0*/ 	.word	0x00009320


	//   ....[13]....
        /*00b4*/ 	.word	0x00009360


	//   ....[14]....
        /*00b8*/ 	.word	0x000093f0


	//   ....[15]....
        /*00bc*/ 	.word	0x00009410


	//----- nvinfo : EIATTR_EXIT_INSTR_OFFSETS
	.align		4
.L_362:
        /*00c0*/ 	.byte	0x04, 0x1c
        /*00c2*/ 	.short	(.L_364 - .L_363)


	//   ....[0]....
.L_363:
        /*00c4*/ 	.word	0x000002d0


	//   ....[1]....
        /*00c8*/ 	.word	0x0000a730


	//   ....[2]....
        /*00cc*/ 	.word	0x0000a800


	//   ....[3]....
        /*00d0*/ 	.word	0x0000a820


	//   ....[4]....
        /*00d4*/ 	.word	0x0000b190


	//   ....[5]....
        /*00d8*/ 	.word	0x0000b210


	//----- nvinfo : EIATTR_CTAIDZ_USED
	.align		4
.L_364:
        /*00dc*/ 	.byte	0x01, 0x04
	.zero		2


	//----- nvinfo : EIATTR_CRS_STACK_SIZE
	.align		4
        /*00e0*/ 	.byte	0x04, 0x1e
        /*00e2*/ 	.short	(.L_366 - .L_365)
.L_365:
        /*00e4*/ 	.word	0x00000000
.L_366:


//--------------------- .nv.info._ZN5flash16flash_fwd_kernelI23Flash_fwd_kernel_traitsILi128ELi64ELi64ELi4ELb0ELb0EN7cutlass10bfloat16_tE19Flash_kernel_traitsILi128ELi64ELi64ELi4ES3_EELb0ELb1ELb0ELb0ELb0ELb0ELb1ELb0EEEvNS_16Flash_fwd_paramsE --------------------------
	.section	.nv.info._ZN5flash16flash_fwd_kernelI23Flash_fwd_kernel_traitsILi128ELi64ELi64ELi4ELb0ELb0EN7cutlass10bfloat16_tE19Flash_kernel_traitsILi128ELi64ELi64ELi4ES3_EELb0ELb1ELb0ELb0ELb0ELb0ELb1ELb0EEEvNS_16Flash_fwd_paramsE,"",@"SHT_CUDA_INFO"
	.sectionflags	@""
	.align	4


	//----- nvinfo : EIATTR_CUDA_API_VERSION
	.align		4
        /*0000*/ 	.byte	0x04, 0x37
        /*0002*/ 	.short	(.L_368 - .L_367)
.L_367:
        /*0004*/ 	.word	0x00000082


	//----- nvinfo : EIATTR_SW2861232_WAR
	.align		4
.L_368:
        /*0008*/ 	.byte	0x01, 0x35
	.zero		2


	//----- nvinfo : EIATTR_PARAM_CBANK
	.align		4
        /*000c*/ 	.byte	0x04, 0x0a
        /*000e*/ 	.short	(.L_370 - .L_369)
	.align		4
.L_369:
        /*0010*/ 	.word	index@(.nv.constant0._ZN5flash16flash_fwd_kernelI23Flash_fwd_kernel_traitsILi128ELi64ELi64ELi4ELb0ELb0EN7cutlass10bfloat16_tE19Flash_kernel_traitsILi128ELi64ELi64ELi4ES3_EELb0ELb1ELb0ELb0ELb0ELb0ELb1ELb0EEEvNS_16Flash_fwd_paramsE)
        /*0014*/ 	.short	0x0160
        /*0016*/ 	.short	0x01d0


	//----- nvinfo : EIATTR_CBANK_PARAM_SIZE
	.align		4
.L_370:
        /*0018*/ 	.byte	0x03, 0x19
        /*001a*/ 	.short	0x01d0


	//----- nvinfo : EIATTR_KPARAM_INFO
	.align		4
        /*001c*/ 	.byte	0x04, 0x17
        /*001e*/ 	.short	(.L_372 - .L_371)
.L_371:
        /*0020*/ 	.word	0x00000000
        /*0024*/ 	.short	0x0000
        /*0026*/ 	.short	0x0000
        /*0028*/ 	.byte	0x00, 0xf0, 0x41, 0x07


	//----- nvinfo : EIATTR_MAXREG_COUNT
	.align		4
.L_372:
        /*002c*/ 	.byte	0x03, 0x1b
        /*002e*/ 	.short	0x00ff


	//----- nvinfo : EIATTR_NUM_BARRIERS
	.align		4
        /*0030*/ 	.byte	0x02, 0x4c
        /*0032*/ 	.byte	0x01
	.zero		1


	//----- nvinfo : EIATTR_MERCURY_ISA_VERSION
	.align		4
        /*0034*/ 	.byte	0x03, 0x5f
        /*0036*/ 	.short	0x0000


	//----- nvinfo : EIATTR_COOP_GROUP_MASK_REGIDS
	.align		4
        /*0038*/ 	.byte	0x04, 0x29
        /*003a*/ 	.short	(.L_374 - .L_373)


	//   ....[0]....
.L_373:
        /*003c*/ 	.word	0xffffffff


	//   ....[1]....
        /*0040*/ 	.word	0xffffffff


	//   ....[2]....
        /*0044*/ 	.word	0xffffffff


	//   ....[3]....
        /*0048*/ 	.word	0xffffffff


	//   ....[4]....
        /*004c*/ 	.word	0xffffffff


	//   ....[5]....
        /*0050*/ 	.word	0xffffffff


	//   ....[6]....
        /*0054*/ 	.word	0xffffffff


	//   ....[7]....
        /*0058*/ 	.word	0xffffffff


	//   ....[8]....
        /*005c*/ 	.word	0xffffffff


	//   ....[9]....
        /*0060*/ 	.word	0xffffffff


	//   ....[10]....
        /*0064*/ 	.word	0xffffffff


	//   ....[11]....
        /*0068*/ 	.word	0xffffffff


	//   ....[12]....
        /*006c*/ 	.word	0xffffffff


	//   ....[13]....
        /*0070*/ 	.word	0xffffffff


	//   ....[14]....
        /*0074*/ 	.word	0xffffffff


	//   ....[15]....
        /*0078*/ 	.word	0xffffffff


	//----- nvinfo : EIATTR_COOP_GROUP_INSTR_OFFSETS
	.align		4
.L_374:
        /*007c*/ 	.byte	0x04, 0x28
        /*007e*/ 	.short	(.L_376 - .L_375)


	//   ....[0]....
.L_375:
        /*0080*/ 	.word	0x00003a30


	//   ....[1]....
        /*0084*/ 	.word	0x00003a50


	//   ....[2]....
        /*0088*/ 	.word	0x00003af0


	//   ....[3]....
        /*008c*/ 	.word	0x00003b00


	//   ....[4]....
        /*0090*/ 	.word	0x00006370


	//   ....[5]....
        /*0094*/ 	.word	0x000063a0


	//   ....[6]....
        /*0098*/ 	.word	0x000063c0


	//   ....[7]....
        /*009c*/ 	.word	0x000063e0


	//   ....[8]....
        /*00a0*/ 	.word	0x00008d00


	//   ....[9]....
        /*00a4*/ 	.word	0x00008d10


	//   ....[10]....
        /*00a8*/ 	.word	0x00008d40


	//   ....[11]....
        /*00ac*/ 	.word	0x00008d50


	//   ....[12]....
        /*00b0*/ 	.word	0x00009f30


	//   ....[13]....
        /*00b4*/ 	.word	0x00009f70


	//   ....[14]....
        /*00b8*/ 	.word	0x0000a000


	//   ....[15]....
        /*00bc*/ 	.word	0x0000a020


	//----- nvinfo : EIATTR_EXIT_INSTR_OFFSETS
	.align		4
.L_376:
        /*00c0*/ 	.byte	0x04, 0x1c
        /*00c2*/ 	.short	(.L_378 - .L_377)


	//   ....[0]....
.L_377:
        /*00c4*/ 	.word	0x000002d0


	//   ....[1]....
        /*00c8*/ 	.word	0x0000b340


	//   ....[2]....
        /*00cc*/ 	.word	0x0000b410


	//   ....[3]....
        /*00d0*/ 	.word	0x0000b430


	//   ....[4]....
        /*00d4*/ 	.word	0x0000bda0


	//   ....[5]....
        /*00d8*/ 	.word	0x0000be20


	//----- nvinfo : EIATTR_CTAIDZ_USED
	.align		4
.L_378:
        /*00dc*/ 	.byte	0x01, 0x04
	.zero		2


	//----- nvinfo : EIATTR_CRS_STACK_SIZE
	.align		4
        /*00e0*/ 	.byte	0x04, 0x1e
        /*00e2*/ 	.short	(.L_380 - .L_379)
.L_379:
        /*00e4*/ 	.word	0x00000000
.L_380:


//--------------------- .nv.info._ZN5flash16flash_fwd_kernelI23Flash_fwd_kernel_traitsILi128ELi64ELi64ELi4ELb0ELb0EN7cutlass10bfloat16_tE19Flash_kernel_traitsILi128ELi64ELi64ELi4ES3_EELb0ELb1ELb0ELb1ELb0ELb0ELb0ELb0EEEvNS_16Flash_fwd_paramsE --------------------------
	.section	.nv.info._ZN5flash16flash_fwd_kernelI23Flash_fwd_kernel_traitsILi128ELi64ELi64ELi4ELb0ELb0EN7cutlass10bfloat16_tE19Flash_kernel_traitsILi128ELi64ELi64ELi4ES3_EELb0ELb1ELb0ELb1ELb0ELb0ELb0ELb0EEEvNS_16Flash_fwd_paramsE,"",@"SHT_CUDA_INFO"
	.sectionflags	@""
	.align	4


	//----- nvinfo : EIATTR_CUDA_API_VERSION
	.align		4
        /*0000*/ 	.byte	0x04, 0x37
        /*0002*/ 	.short	(.L_382 - .L_381)
.L_381:
        /*0004*/ 	.word	0x00000082


	//----- nvinfo : EIATTR_SW2861232_WAR
	.align		4
.L_382:
        /*0008*/ 	.byte	0x01, 0x35
	.zero		2


	//----- nvinfo : EIATTR_PARAM_CBANK
	.align		4
        /*000c*/ 	.byte	0x04, 0x0a
        /*000e*/ 	.short	(.L_384 - .L_383)
	.align		4
.L_383:
        /*0010*/ 	.word	index@(.nv.constant0._ZN5flash16flash_fwd_kernelI23Flash_fwd_kernel_traitsILi128ELi64ELi64ELi4ELb0ELb0EN7cutlass10bfloat16_tE19Flash_kernel_traitsILi128ELi64ELi64ELi4ES3_EELb0ELb1ELb0ELb1ELb0ELb0ELb0ELb0EEEvNS_16Flash_fwd_paramsE)
        /*0014*/ 	.short	0x0160
        /*0016*/ 	.short	0x01d0


	//----- nvinfo : EIATTR_CBANK_PARAM_SIZE
	.align		4
.L_384:
        /*0018*/ 	.byte	0x03, 0x19
        /*001a*/ 	.short	0x01d0


	//----- nvinfo : EIATTR_KPARAM_INFO
	.align		4
        /*001c*/ 	.byte	0x04, 0x17
        /*001e*/ 	.short	(.L_386 - .L_385)
.L_385:
        /*0020*/ 	.word	0x00000000
        /*0024*/ 	.short	0x0000
        /*0026*/ 	.short	0x0000
        /*0028*/ 	.byte	0x00, 0xf0, 0x41, 0x07


	//----- nvinfo : EIATTR_MAXREG_COUNT
	.align		4
.L_386:
        /*002c*/ 	.byte	0x03, 0x1b
        /*002e*/ 	.short	0x00ff


	//----- nvinfo : EIATTR_NUM_BARRIERS
	.align		4
        /*0030*/ 	.byte	0x02, 0x4c
        /*0032*/ 	.byte	0x01
	.zero		1


	//----- nvinfo : EIATTR_MERCURY_ISA_VERSION
	.align		4
        /*0034*/ 	.byte	0x03, 0x5f
        /*0036*/ 	.short	0x0000


	//----- nvinfo : EIATTR_COOP_GROUP_MASK_REGIDS
	.align		4
        /*0038*/ 	.byte	0x04, 0x29
        /*003a*/ 	.short	(.L_388 - .L_387)


	//   ....[0]....
.L_387:
        /*003c*/ 	.word	0xffffffff


	//   ....[1]....
        /*0040*/ 	.word	0xffffffff


	//   ....[2]....
        /*0044*/ 	.word	0xffffffff


	//   ....[3]....
        /*0048*/ 	.word	0xffffffff


	//   ....[4]....
        /*004c*/ 	.word	0xffffffff


	//   ....[5]....
        /*0050*/ 	.word	0xffffffff


	//   ....[6]....
        /*0054*/ 	.word	0xffffffff


	//   ....[7]....
        /*0058*/ 	.word	0xffffffff


	//   ....[8]....
        /*005c*/ 	.word	0xffffffff


	//   ....[9]....
        /*0060*/ 	.word	0xffffffff


	//   ....[10]....
        /*0064*/ 	.word	0xffffffff


	//   ....[11]....
        /*0068*/ 	.word	0xffffffff


	//   ....[12]....
        /*006c*/ 	.word	0xffffffff


	//   ....[13]....
        /*0070*/ 	.word	0xffffffff


	//   ....[14]....
        /*0074*/ 	.word	0xffffffff


	//   ....[15]....
        /*0078*/ 	.word	0xffffffff


	//----- nvinfo : EIATTR_COOP_GROUP_INSTR_OFFSETS
	.align		4
.L_388:
        /*007c*/ 	.byte	0x04, 0x28
        /*007e*/ 	.short	(.L_390 - .L_389)


	//   ....[0]....
.L_389:
        /*0080*/ 	.word	0x00003a60


	//   ....[1]....
        /*0084*/ 	.word	0x00003ab0


	//   ....[2]....
        /*0088*/ 	.word	0x00003ae0


	//   ....[3]....
        /*008c*/ 	.word	0x00003b00


	//   ....[4]....
        /*0090*/ 	.word	0x00006260


	//   ....[5]....
        /*0094*/ 	.word	0x00006270


	//   ....[6]....
        /*0098*/ 	.word	0x000062a0


	//   ....[7]....
        /*009c*/ 	.word	0x000062b0


	//   ....[8]....
        /*00a0*/ 	.word	0x00008b50


	//   ....[9]....
        /*00a4*/ 	.word	0x00008b70


	//   ....[10]....
        /*00a8*/ 	.word	0x00008b90


	//   ....[11]....
        /*00ac*/ 	.word	0x00008bb0


	//   ....[12]....
        /*00b0*/ 	.word	0x00009dc0


	//   ....[13]....
        /*00b4*/ 	.word	0x00009e00


	//   ....[14]....
        /*00b8*/ 	.word	0x00009e70


	//   ....[15]....
        /*00bc*/ 	.word	0x00009e80


	//----- nvinfo : EIATTR_EXIT_INSTR_OFFSETS
	.align		4
.L_390:
        /*00c0*/ 	.byte	0x04, 0x1c
        /*00c2*/ 	.short	(.L_392 - .L_391)


	//   ....[0]....
.L_391:
        /*00c4*/ 	.word	0x000002d0


	//   ....[1]....
        /*00c8*/ 	.word	0x0000b210


	//   ....[2]....
        /*00cc*/ 	.word	0x0000b2e0


	//   ....[3]....
        /*00d0*/ 	.word	0x0000b300


	//   ....[4]....
        /*00d4*/ 	.word	0x0000bc60


	//   ....[5]....
        /*00d8*/ 	.word	0x0000bce0


	//----- nvinfo : EIATTR_CTAIDZ_USED
	.align		4
.L_392:
        /*00dc*/ 	.byte	0x01, 0x04
	.zero		2


	//----- nvinfo : EIATTR_CRS_STACK_SIZE
	.align		4
        /*00e0*/ 	.byte	0x04, 0x1e
        /*00e2*/ 	.short	(.L_394 - .L_393)
.L_393:
        /*00e4*/ 	.word	0x00000000
.L_394:


//--------------------- .nv.info._ZN5flash16flash_fwd_kernelI23Flash_fwd_kernel_traitsILi128ELi64ELi64ELi4ELb0ELb0EN7cutlass10bfloat16_tE19Flash_kernel_traitsILi128ELi64ELi64ELi4ES3_EELb0ELb1ELb0ELb1ELb0ELb0ELb1ELb0EEEvNS_16Flash_fwd_paramsE --------------------------
	.section	.nv.info._ZN5flash16flash_fwd_kernelI23Flash_fwd_kernel_traitsILi128ELi64ELi64ELi4ELb0ELb0EN7cutlass10bfloat16_tE19Flash_kernel_traitsILi128ELi64ELi64ELi4ES3_EELb0ELb1ELb0ELb1ELb0ELb0ELb1ELb0EEEvNS_16Flash_fwd_paramsE,"",@"SHT_CUDA_INFO"
	.sectionflags	@""
	.align	4


	//----- nvinfo : EIATTR_CUDA_API_VERSION
	.align		4
        /*0000*/ 	.byte	0x04, 0x37
        /*0002*/ 	.short	(.L_396 - .L_395)
.L_395:
        /*0004*/ 	.word	0x00000082


	//----- nvinfo : EIATTR_SW2861232_WAR
	.align		4
.L_396:
        /*0008*/ 	.byte	0x01, 0x35
	.zero		2


	//----- nvinfo : EIATTR_PARAM_CBANK
	.align		4
        /*000c*/ 	.byte	0x04, 0x0a
        /*000e*/ 	.short	(.L_398 - .L_397)
	.align		4
.L_397:
        /*0010*/ 	.word	index@(.nv.constant0._ZN5flash16flash_fwd_kernelI23Flash_fwd_kernel_traitsILi128ELi64ELi64ELi4ELb0ELb0EN7cutlass10bfloat16_tE19Flash_kernel_traitsILi128ELi64ELi64ELi4ES3_EELb0ELb1ELb0ELb1ELb0ELb0ELb1ELb0EEEvNS_16Flash_fwd_paramsE)
        /*0014*/ 	.short	0x0160
        /*0016*/ 	.short	0x01d0


	//----- nvinfo : EIATTR_CBANK_PARAM_SIZE
	.align		4
.L_398:
        /*0018*/ 	.byte	0x03, 0x19
        /*001a*/ 	.short	0x01d0


	//----- nvinfo : EIATTR_KPARAM_INFO
	.align		4
        /*001c*/ 	.byte	0x04, 0x17
        /*001e*/ 	.short	(.L_400 - .L_399)
.L_399:
        /*0020*/ 	.word	0x00000000
        /*0024*/ 	.short	0x0000
        /*0026*/ 	.short	0x0000
        /*0028*/ 	.byte	0x00, 0xf0, 0x41, 0x07


	//----- nvinfo : EIATTR_MAXREG_COUNT
	.align		4
.L_400:
        /*002c*/ 	.byte	0x03, 0x1b
        /*002e*/ 	.short	0x00ff


	//----- nvinfo : EIATTR_NUM_BARRIERS
	.align		4
        /*0030*/ 	.byte	0x02, 0x4c
        /*0032*/ 	.byte	0x01
	.zero		1


	//----- nvinfo : EIATTR_MERCURY_ISA_VERSION
	.align		4
        /*0034*/ 	.byte	0x03, 0x5f
        /*0036*/ 	.short	0x0000


	//----- nvinfo : EIATTR_COOP_GROUP_MASK_REGIDS
	.align		4
        /*0038*/ 	.byte	0x04, 0x29
        /*003a*/ 	.short	(.L_402 - .L_401)


	//   ....[0]....
.L_401:
        /*003c*/ 	.word	0xffffffff


	//   ....[1]....
        /*0040*/ 	.word	0xffffffff


	//   ....[2]....
        /*0044*/ 	.word	0xffffffff


	//   ....[3]....
        /*0048*/ 	.word	0xffffffff


	//   ....[4]....
        /*004c*/ 	.word	0xffffffff


	//   ....[5]....
        /*0050*/ 	.word	0xffffffff


	//   ....[6]....
        /*0054*/ 	.word	0xffffffff


	//   ....[7]....
        /*0058*/ 	.word	0xffffffff


	//   ....[8]....
        /*005c*/ 	.word	0xffffffff


	//   ....[9]....
        /*0060*/ 	.word	0xffffffff


	//   ....[10]....
        /*0064*/ 	.word	0xffffffff


	//   ....[11]....
        /*0068*/ 	.word	0xffffffff


	//   ....[12]....
        /*006c*/ 	.word	0xffffffff


	//   ....[13]....
        /*0070*/ 	.word	0xffffffff


	//   ....[14]....
        /*0074*/ 	.word	0xffffffff


	//   ....[15]....
        /*0078*/ 	.word	0xffffffff


	//----- nvinfo : EIATTR_COOP_GROUP_INSTR_OFFSETS
	.align		4
.L_402:
        /*007c*/ 	.byte	0x04, 0x28
        /*007e*/ 	.short	(.L_404 - .L_403)


	//   ....[0]....
.L_403:
        /*0080*/ 	.word	0x00003e50


	//   ....[1]....
        /*0084*/ 	.word	0x00003e90


	//   ....[2]....
        /*0088*/ 	.word	0x00003ee0


	//   ....[3]....
        /*008c*/ 	.word	0x00003f00


	//   ....[4]....
        /*0090*/ 	.word	0x00006a60


	//   ....[5]....
        /*0094*/ 	.word	0x00006a70


	//   ....[6]....
        /*0098*/ 	.word	0x00006aa0


	//   ....[7]....
        /*009c*/ 	.word	0x00006ab0


	//   ....[8]....
        /*00a0*/ 	.word	0x00009790


	//   ....[9]....
        /*00a4*/ 	.word	0x000097a0


	//   ....[10]....
        /*00a8*/ 	.word	0x000097c0


	//   ....[11]....
        /*00ac*/ 	.word	0x000097e0


	//   ....[12]....
        /*00b0*/ 	.word	0x0000a9d0


	//   ....[13]....
        /*00b4*/ 	.word	0x0000aa10


	//   ....[14]....
        /*00b8*/ 	.word	0x0000aa80


	//   ....[15]....
        /*00bc*/ 	.word	0x0000aa90


	//----- nvinfo : EIATTR_EXIT_INSTR_OFFSETS
	.align		4
.L_404:
        /*00c0*/ 	.byte	0x04, 0x1c
        /*00c2*/ 	.short	(.L_406 - .L_405)


	//   ....[0]....
.L_405:
        /*00c4*/ 	.word	0x000002d0


	//   ....[1]....
        /*00c8*/ 	.word	0x0000be20


	//   ....[2]....
        /*00cc*/ 	.word	0x0000bef0


	//   ....[3]....
        /*00d0*/ 	.word	0x0000bf10


	//   ....[4]....
        /*00d4*/ 	.word	0x0000c870


	//   ....[5]....
        /*00d8*/ 	.word	0x0000c8f0


	//----- nvinfo : EIATTR_CTAIDZ_USED
	.align		4
.L_406:
        /*00dc*/ 	.byte	0x01, 0x04
	.zero		2


	//----- nvinfo : EIATTR_CRS_STACK_SIZE
	.align		4
        /*00e0*/ 	.byte	0x04, 0x1e
        /*00e2*/ 	.short	(.L_408 - .L_407)
.L_407:
        /*00e4*/ 	.word	0x00000000
.L_408:


//--------------------- .nv.info._ZN5flash16flash_fwd_kernelI23Flash_fwd_kernel_traitsILi128ELi128ELi32ELi4ELb0ELb0EN7cutlass10bfloat16_tE19Flash_kernel_traitsILi128ELi128ELi32ELi4ES3_EELb1ELb1ELb0ELb0ELb0ELb0ELb0ELb0EEEvNS_16Flash_fwd_paramsE --------------------------
	.section	.nv.info._ZN5flash16flash_fwd_kernelI23Flash_fwd_kernel_traitsILi128ELi128ELi32ELi4ELb0ELb0EN7cutlass10bfloat16_tE19Flash_kernel_traitsILi128ELi128ELi32ELi4ES3_EELb1ELb1ELb0ELb0ELb0ELb0ELb0ELb0EEEvNS_16Flash_fwd_paramsE,"",@"SHT_CUDA_INFO"
	.sectionflags	@""
	.align	4


	//----- nvinfo : EIATTR_CUDA_API_VERSION
	.align		4
        /*0000*/ 	.byte	0x04, 0x37
        /*0002*/ 	.short	(.L_410 - .L_409)
.L_409:
        /*0004*/ 	.word	0x00000082


	//----- nvinfo : EIATTR_SW2861232_WAR
	.align		4
.L_410:
        /*0008*/ 	.byte	0x01, 0x35
	.zero		2


	//----- nvinfo : EIATTR_PARAM_CBANK
	.align		4
        /*000c*/ 	.byte	0x04, 0x0a
        /*000e*/ 	.short	(.L_412 - .L_411)
	.align		4
.L_411:
        /*0010*/ 	.word	index@(.nv.constant0._ZN5flash16flash_fwd_kernelI23Flash_fwd_kernel_traitsILi128ELi128ELi32ELi4ELb0ELb0EN7cutlass10bfloat16_tE19Flash_kernel_traitsILi128ELi128ELi32ELi4ES3_EELb1ELb1ELb0ELb0ELb0ELb0ELb0ELb0EEEvNS_16Flash_fwd_paramsE)
        /*0014*/ 	.short	0x0160
        /*0016*/ 	.short	0x01d0


	//----- nvinfo : EIATTR_CBANK_PARAM_SIZE
	.align		4
.L_412:
        /*0018*/ 	.byte	0x03, 0x19
        /*001a*/ 	.short	0x01d0


	//----- nvinfo : EIATTR_KPARAM_INFO
	.align		4
        /*001c*/ 	.byte	0x04, 0x17
        /*001e*/ 	.short	(.L_414 - .L_413)
.L_413:
        /*0020*/ 	.word	0x00000000
        /*0024*/ 	.short	0x0000
        /*0026*/ 	.short	0x0000
        /*0028*/ 	.byte	0x00, 0xf0, 0x41, 0x07


	//----- nvinfo : EIATTR_MAXREG_COUNT
	.align		4
.L_414:
        /*002c*/ 	.byte	0x03, 0x1b
        /*002e*/ 	.short	0x00ff


	//----- nvinfo : EIATTR_NUM_BARRIERS
	.align		4
        /*0030*/ 	.byte	0x02, 0x4c
        /*0032*/ 	.byte	0x01
	.zero		1


	//----- nvinfo : EIATTR_ANNOTATIONS
	.align		4
        /*0034*/ 	.byte	0x04, 0x55
        /*0036*/ 	.short	(.L_416 - .L_415)


	//   ....[0]....
.L_415:
        /* <DEDUP_REMOVED lines=32> */


	//----- nvinfo : EIATTR_MERCURY_ISA_VERSION
	.align		4
.L_416:
        /*0228*/ 	.byte	0x03, 0x5f
        /*022a*/ 	.short	0x0000


	//----- nvinfo : EIATTR_COOP_GROUP_MASK_REGIDS
	.align		4
        /*022c*/ 	.byte	0x04, 0x29
        /*022e*/ 	.short	(.L_418 - .L_417)


	//   ....[0]....
.L_417:
        /*0230*/ 	.word	0xffffffff


	//   ....[1]....
        /*0234*/ 	.word	0xffffffff


	//   ....[2]....
        /*0238*/ 	.word	0xffffffff


	//   ....[3]....
        /*023c*/ 	.word	0xffffffff


	//   ....[4]....
        /*0240*/ 	.word	0xffffffff


	//   ....[5]....
        /*0244*/ 	.word	0xffffffff


	//   ....[6]....
        /*0248*/ 	.word	0xffffffff


	//   ....[7]....
        /*024c*/ 	.word	0xffffffff


	//   ....[8]....
        /*0250*/ 	.word	0xffffffff


	//   ....[9]....
        /*0254*/ 	.word	0xffffffff


	//   ....[10]....
        /*0258*/ 	.word	0xffffffff


	//   ....[11]....
        /*025c*/ 	.word	0xffffffff


	//   ....[12]....
        /*0260*/ 	.word	0xffffffff


	//   ....[13]....
        /*0264*/ 	.word	0xffffffff


	//   ....[14]....
        /*0268*/ 	.word	0xffffffff


	//   ....[15]....
        /*026c*/ 	.word	0xffffffff


	//   ....[16]....
        /*0270*/ 	.word	0xffffffff


	//   ....[17]....
        /*0274*/ 	.word	0xffffffff


	//   ....[18]....
        /*0278*/ 	.word	0xffffffff


	//   ....[19]....
        /*027c*/ 	.word	0xffffffff


	//   ....[20]....
        /*0280*/ 	.word	0xffffffff


	//   ....[21]....
        /*0284*/ 	.word	0xffffffff


	//   ....[22]....
        /*0288*/ 	.word	0xffffffff


	//   ....[23]....
        /*028c*/ 	.word	0xffffffff


	//   ....[24]....
        /*0290*/ 	.word	0xffffffff


	//   ....[25]....
        /*0294*/ 	.word	0xffffffff


	//   ....[26]....
        /*0298*/ 	.word	0xffffffff


	//   ....[27]....
        /*029c*/ 	.word	0xffffffff


	//   ....[28]....
        /*02a0*/ 	.word	0xffffffff


	//   ....[29]....
        /*02a4*/ 	.word	0xffffffff


	//   ....[30]....
        /*02a8*/ 	.word	0xffffffff


	//   ....[31]....
        /*02ac*/ 	.word	0xffffffff


	//   ....[32]....
        /*02b0*/ 	.word	0xffffffff


	//   ....[33]....
        /*02b4*/ 	.word	0xffffffff


	//   ....[34]....
        /*02b8*/ 	.word	0xffffffff


	//   ....[35]....
        /*02bc*/ 	.word	0xffffffff


	//   ....[36]....
        /*02c0*/ 	.word	0xffffffff


	//   ....[37]....
        /*02c4*/ 	.word	0xffffffff


	//   ....[38]....
        /*02c8*/ 	.word	0xffffffff


	//   ....[39]....
        /*02cc*/ 	.word	0xffffffff


	//   ....[40]....
        /*02d0*/ 	.word	0xffffffff


	//   ....[41]....
        /*02d4*/ 	.word	0xffffffff


	//   ....[42]....
        /*02d8*/ 	.word	0xffffffff


	//   ....[43]....
        /*02dc*/ 	.word	0xffffffff


	//   ....[44]....
        /*02e0*/ 	.word	0xffffffff


	//   ....[45]....
        /*02e4*/ 	.word	0xffffffff


	//   ....[46]....
        /*02e8*/ 	.word	0xffffffff


	//   ....[47]....
        /*02ec*/ 	.word	0xffffffff


	//   ....[48]....
        /*02f0*/ 	.word	0xffffffff


	//   ....[49]....
        /*02f4*/ 	.word	0xffffffff


	//   ....[50]....
        /*02f8*/ 	.word	0xffffffff


	//   ....[51]....
        /*02fc*/ 	.word	0xffffffff


	//   ....[52]....
        /*0300*/ 	.word	0xffffffff


	//   ....[53]....
        /*0304*/ 	.word	0xffffffff


	//   ....[54]....
        /*0308*/ 	.word	0xffffffff


	//   ....[55]....
        /*030c*/ 	.word	0xffffffff


	//----- nvinfo : EIATTR_COOP_GROUP_INSTR_OFFSETS
	.align		4
.L_418:
        /*0310*/ 	.byte	0x04, 0x28
        /*0312*/ 	.short	(.L_420 - .L_419)


	//   ....[0]....
.L_419:
        /*0314*/ 	.word	0x00003bc0


	//   ....[1]....
        /*0318*/ 	.word	0x00003c00


	//   ....[2]....
        /*031c*/ 	.word	0x00003d60


	//   ....[3]....
        /*0320*/ 	.word	0x00003e10


	//   ....[4]....
        /*0324*/ 	.word	0x00004010


	//   ....[5]....
        /*0328*/ 	.word	0x00004040


	//   ....[6]....
        /*032c*/ 	.word	0x00004180


	//   ....[7]....
        /*0330*/ 	.word	0x000041b0


	//   ....[8]....
        /*0334*/ 	.word	0x00006600


	//   ....[9]....
        /*0338*/ 	.word	0x000068c0


	//   ....[10]....
        /*033c*/ 	.word	0x00006970


	//   ....[11]....
        /*0340*/ 	.word	0x00006a80


	//   ....[12]....
        /*0344*/ 	.word	0x00006ac0


	//   ....[13]....
        /*0348*/ 	.word	0x00006c10


	//   ....[14]....
        /*034c*/ 	.word	0x00006c30


	//   ....[15]....
        /*0350*/ 	.word	0x00006cc0


	//   ....[16]....
        /*0354*/ 	.word	0x00009d80


	//   ....[17]....
        /*0358*/ 	.word	0x00009ea0


	//   ....[18]....
        /*035c*/ 	.word	0x00009f60


	//   ....[19]....
        /*0360*/ 	.word	0x00009fe0


	//   ....[20]....
        /*0364*/ 	.word	0x0000a050


	//   ....[21]....
        /*0368*/ 	.word	0x0000a0f0


	//   ....[22]....
        /*036c*/ 	.word	0x0000a130


	//   ....[23]....
        /*0370*/ 	.word	0x0000a1e0


	//   ....[24]....
        /*0374*/ 	.word	0x0000d440


	//   ....[25]....
        /*0378*/ 	.word	0x0000d610


	//   ....[26]....
        /*037c*/ 	.word	0x0000d640


	//   ....[27]....
        /*0380*/ 	.word	0x0000d7c0


	//   ....[28]....
        /*0384*/ 	.word	0x0000d820


	//   ....[29]....
        /*0388*/ 	.word	0x0000d920


	//   ....[30]....
        /*038c*/ 	.word	0x0000d950


	//   ....[31]....
        /*0390*/ 	.word	0x0000da00


	//   ....[32]....
        /*0394*/ 	.word	0x00010b70


	//   ....[33]....
        /*0398*/ 	.word	0x00010bf0


	//   ....[34]....
        /*039c*/ 	.word	0x00010c00


	//   ....[35]....
        /*03a0*/ 	.word	0x00010c30


	//   ....[36]....
        /*03a4*/ 	.word	0x00010ca0


	//   ....[37]....
        /*03a8*/ 	.word	0x00010cc0


	//   ....[38]....
        /*03ac*/ 	.word	0x00010d20


	//   ....[39]....
        /*03b0*/ 	.word	0x00010f30


	//   ....[40]....
        /*03b4*/ 	.word	0x00013e00


	//   ....[41]....
        /*03b8*/ 	.word	0x00013e80


	//   ....[42]....
        /*03bc*/ 	.word	0x00013ea0


	//   ....[43]....
        /*03c0*/ 	.word	0x00013ee0


	//   ....[44]....
        /*03c4*/ 	.word	0x00013ef0


	//   ....[45]....
        /*03c8*/ 	.word	0x00013f00


	//   ....[46]....
        /*03cc*/ 	.word	0x00014350


	//   ....[47]....
        /*03d0*/ 	.word	0x00014470


	//   ....[48]....
        /*03d4*/ 	.word	0x00015ed0


	//   ....[49]....
        /*03d8*/ 	.word	0x00015f10


	//   ....[50]....
        /*03dc*/ 	.word	0x00015f50


	//   ....[51]....
        /*03e0*/ 	.word	0x00015f90


	//   ....[52]....
        /*03e4*/ 	.word	0x00016010


	//   ....[53]....
        /*03e8*/ 	.word	0x00016040


	//   ....[54]....
        /*03ec*/ 	.word	0x00016070


	//   ....[55]....
        /*03f0*/ 	.word	0x000161a0


	//----- nvinfo : EIATTR_EXIT_INSTR_OFFSETS
	.align		4
.L_420:
        /*03f4*/ 	.byte	0x04, 0x1c
        /*03f6*/ 	.short	(.L_422 - .L_421)


	//   ....[0]....
.L_421:
        /*03f8*/ 	.word	0x00000730


	//   ....[1]....
        /*03fc*/ 	.word	0x00018370


	//   ....[2]....
        /*0400*/ 	.word	0x00018450


	//   ....[3]....
        /*0404*/ 	.word	0x00018470


	//   ....[4]....
        /*0408*/ 	.word	0x00019530


	//   ....[5]....
        /*040c*/ 	.word	0x000195b0


	//----- nvinfo : EIATTR_CTAIDZ_USED
	.align		4
.L_422:
        /*0410*/ 	.byte	0x01, 0x04
	.zero		2


	//----- nvinfo : EIATTR_CRS_STACK_SIZE
	.align		4
        /*0414*/ 	.byte	0x04, 0x1e
        /*0416*/ 	.short	(.L_424 - .L_423)
.L_423:
        /*0418*/ 	.word	0x00000000
.L_424:


//--------------------- .nv.info._ZN5flash16flash_fwd_kernelI23Flash_fwd_kernel_traitsILi128ELi128ELi32ELi4ELb0ELb0EN7cutlass10bfloat16_tE19Flash_kernel_traitsILi128ELi128ELi32ELi4ES3_EELb1ELb1ELb0ELb0ELb1ELb1ELb0ELb0EEEvNS_16Flash_fwd_paramsE --------------------------
	.section	.nv.info._ZN5flash16flash_fwd_kernelI23Flash_fwd_kernel_traitsILi128ELi128ELi32ELi4ELb0ELb0EN7cutlass10bfloat16_tE19Flash_kernel_traitsILi128ELi128ELi32ELi4ES3_EELb1ELb1ELb0ELb0ELb1ELb1ELb0ELb0EEEvNS_16Flash_fwd_paramsE,"",@"SHT_CUDA_INFO"
	.sectionflags	@""
	.align	4


	//----- nvinfo : EIATTR_CUDA_API_VERSION
	.align		4
        /*0000*/ 	.byte	0x04, 0x37
        /*0002*/ 	.short	(.L_426 - .L_425)
.L_425:
        /*0004*/ 	.word	0x00000082


	//----- nvinfo : EIATTR_SW2861232_WAR
	.align		4
.L_426:
        /*0008*/ 	.byte	0x01, 0x35
	.zero		2


	//----- nvinfo : EIATTR_PARAM_CBANK
	.align		4
        /*000c*/ 	.byte	0x04, 0x0a
        /*000e*/ 	.short	(.L_428 - .L_427)
	.align		4
.L_427:
        /*0010*/ 	.word	index@(.nv.constant0._ZN5flash16flash_fwd_kernelI23Flash_fwd_kernel_traitsILi128ELi128ELi32ELi4ELb0ELb0EN7cutlass10bfloat16_tE19Flash_kernel_traitsILi128ELi128ELi32ELi4ES3_EELb1ELb1ELb0ELb0ELb1ELb1ELb0ELb0EEEvNS_16Flash_fwd_paramsE)
        /*0014*/ 	.short	0x0160
        /*0016*/ 	.short	0x01d0


	//----- nvinfo : EIATTR_CBANK_PARAM_SIZE
	.align		4
.L_428:
        /*0018*/ 	.byte	0x03, 0x19
        /*001a*/ 	.short	0x01d0


	//----- nvinfo : EIATTR_KPARAM_INFO
	.align		4
        /*001c*/ 	.byte	0x04, 0x17
        /*001e*/ 	.short	(.L_430 - .L_429)
.L_429:
        /*0020*/ 	.word	0x00000000
        /*0024*/ 	.short	0x0000
        /*0026*/ 	.short	0x0000
        /*0028*/ 	.byte	0x00, 0xf0, 0x41, 0x07


	//----- nvinfo : EIATTR_MAXREG_COUNT
	.align		4
.L_430:
        /*002c*/ 	.byte	0x03, 0x1b
        /*002e*/ 	.short	0x00ff


	//----- nvinfo : EIATTR_NUM_BARRIERS
	.align		4
        /*0030*/ 	.byte	0x02, 0x4c
        /*0032*/ 	.byte	0x01
	.zero		1


	//----- nvinfo : EIATTR_ANNOTATIONS
	.align		4
        /*0034*/ 	.byte	0x04, 0x55
        /*0036*/ 	.short	(.L_432 - .L_431)


	//   ....[0]....
.L_431:
        /* <DEDUP_REMOVED lines=11> */


	//----- nvinfo : EIATTR_MERCURY_ISA_VERSION
	.align		4
.L_432:
        /*00d8*/ 	.byte	0x03, 0x5f
        /*00da*/ 	.short	0x0000


	//----- nvinfo : EIATTR_COOP_GROUP_MASK_REGIDS
	.align		4
        /*00dc*/ 	.byte	0x04, 0x29
        /*00de*/ 	.short	(.L_434 - .L_433)


	//   ....[0]....
.L_433:
        /*00e0*/ 	.word	0xffffffff


	//   ....[1]....
        /*00e4*/ 	.word	0xffffffff


	//   ....[2]....
        /*00e8*/ 	.word	0xffffffff


	//   ....[3]....
        /*00ec*/ 	.word	0xffffffff


	//   ....[4]....
        /*00f0*/ 	.word	0xffffffff


	//   ....[5]....
        /*00f4*/ 	.word	0xffffffff


	//   ....[6]....
        /*00f8*/ 	.word	0xffffffff


	//   ....[7]....
        /*00fc*/ 	.word	0xffffffff


	//   ....[8]....
        /*0100*/ 	.word	0xffffffff


	//   ....[9]....
        /*0104*/ 	.word	0xffffffff


	//   ....[10]....
        /*0108*/ 	.word	0xffffffff


	//   ....[11]....
        /*010c*/ 	.word	0xffffffff


	//   ....[12]....
        /*0110*/ 	.word	0xffffffff


	//   ....[13]....
        /*0114*/ 	.word	0xffffffff


	//   ....[14]....
        /*0118*/ 	.word	0xffffffff


	//   ....[15]....
        /*011c*/ 	.word	0xffffffff


	//   ....[16]....
        /*0120*/ 	.word	0xffffffff


	//   ....[17]....
        /*0124*/ 	.word	0xffffffff


	//   ....[18]....
        /*0128*/ 	.word	0xffffffff


	//   ....[19]....
        /*012c*/ 	.word	0xffffffff


	//   ....[20]....
        /*0130*/ 	.word	0xffffffff


	//   ....[21]....
        /*0134*/ 	.word	0xffffffff


	//   ....[22]....
        /*0138*/ 	.word	0xffffffff


	//   ....[23]....
        /*013c*/ 	.word	0xffffffff


	//   ....[24]....
        /*0140*/ 	.word	0xffffffff


	//   ....[25]....
        /*0144*/ 	.word	0xffffffff


	//   ....[26]....
        /*0148*/ 	.word	0xffffffff


	//   ....[27]....
        /*014c*/ 	.word	0xffffffff


	//   ....[28]....
        /*0150*/ 	.word	0xffffffff


	//   ....[29]....
        /*0154*/ 	.word	0xffffffff


	//   ....[30]....
        /*0158*/ 	.word	0xffffffff


	//   ....[31]....
        /*015c*/ 	.word	0xffffffff


	//   ....[32]....
        /*0160*/ 	.word	0xffffffff


	//   ....[33]....
        /*0164*/ 	.word	0xffffffff


	//   ....[34]....
        /*0168*/ 	.word	0xffffffff


	//   ....[35]....
        /*016c*/ 	.word	0xffffffff


	//   ....[36]....
        /*0170*/ 	.word	0xffffffff


	//   ....[37]....
        /*0174*/ 	.word	0xffffffff


	//   ....[38]....
        /*0178*/ 	.word	0xffffffff


	//   ....[39]....
        /*017c*/ 	.word	0xffffffff


	//   ....[40]....
        /*0180*/ 	.word	0xffffffff


	//   ....[41]....
        /*0184*/ 	.word	0xffffffff


	//   ....[42]....
        /*0188*/ 	.word	0xffffffff


	//   ....[43]....
        /*018c*/ 	.word	0xffffffff


	//   ....[44]....
        /*0190*/ 	.word	0xffffffff


	//   ....[45]....
        /*0194*/ 	.word	0xffffffff


	//   ....[46]....
        /*0198*/ 	.word	0xffffffff


	//   ....[47]....
        /*019c*/ 	.word	0xffffffff


	//----- nvinfo : EIATTR_COOP_GROUP_INSTR_OFFSETS
	.align		4
.L_434:
        /*01a0*/ 	.byte	0x04, 0x28
        /*01a2*/ 	.short	(.L_436 - .L_435)


	//   ....[0]....
.L_435:
        /*01a4*/ 	.word	0x00002300


	//   ....[1]....
        /*01a8*/ 	.word	0x00002380


	//   ....[2]....
        /*01ac*/ 	.word	0x00002410


	//   ....[3]....
        /*01b0*/ 	.word	0x00002550


	//   ....[4]....
        /*01b4*/ 	.word	0x000026b0


	//   ....[5]....
        /*01b8*/ 	.word	0x000026f0


	//   ....[6]....
        /*01bc*/ 	.word	0x00002860


	//   ....[7]....
        /*01c0*/ 	.word	0x000028a0


	//   ....[8]....
        /*01c4*/ 	.word	0x00004ad0


	//   ....[9]....
        /*01c8*/ 	.word	0x00004b00


	//   ....[10]....
        /*01cc*/ 	.word	0x00004bd0


	//   ....[11]....
        /*01d0*/ 	.word	0x00004c20


	//   ....[12]....
        /*01d4*/ 	.word	0x00004c40


	//   ....[13]....
        /*01d8*/ 	.word	0x00004dd0


	//   ....[14]....
        /*01dc*/ 	.word	0x00004ef0


	//   ....[15]....
        /*01e0*/ 	.word	0x00004f50


	//   ....[16]....
        /*01e4*/ 	.word	0x00007c20


	//   ....[17]....
        /*01e8*/ 	.word	0x00007e90


	//   ....[18]....
        /*01ec*/ 	.word	0x00007f10


	//   ....[19]....
        /*01f0*/ 	.word	0x00007fd0


	//   ....[20]....
        /*01f4*/ 	.word	0x000080d0


	//   ....[21]....
        /*01f8*/ 	.word	0x00008120


	//   ....[22]....
        /*01fc*/ 	.word	0x00008180


	//   ....[23]....
        /*0200*/ 	.word	0x00008310


	//   ....[24]....
        /*0204*/ 	.word	0x0000ad80


	//   ....[25]....
        /*0208*/ 	.word	0x0000adb0


	//   ....[26]....
        /*020c*/ 	.word	0x0000ae60


	//   ....[27]....
        /*0210*/ 	.word	0x0000ae90


	//   ....[28]....
        /*0214*/ 	.word	0x0000aff0


	//   ....[29]....
        /*0218*/ 	.word	0x0000b0a0


	//   ....[30]....
        /*021c*/ 	.word	0x0000b1a0


	//   ....[31]....
        /*0220*/ 	.word	0x0000b240


	//   ....[32]....
        /*0224*/ 	.word	0x0000dbf0


	//   ....[33]....
        /*0228*/ 	.word	0x0000dc40


	//   ....[34]....
        /*022c*/ 	.word	0x0000dc70


	//   ....[35]....
        /*0230*/ 	.word	0x0000dcc0


	//   ....[36]....
        /*0234*/ 	.word	0x0000dcd0


	//   ....[37]....
        /*0238*/ 	.word	0x0000dce0


	//   ....[38]....
        /*023c*/ 	.word	0x0000df50


	//   ....[39]....
        /*0240*/ 	.word	0x0000e090


	//   ....[40]....
        /*0244*/ 	.word	0x0000fd30


	//   ....[41]....
        /*0248*/ 	.word	0x0000fd70


	//   ....[42]....
        /*024c*/ 	.word	0x0000fdb0


	//   ....[43]....
        /*0250*/ 	.word	0x0000fde0


	//   ....[44]....
        /*0254*/ 	.word	0x0000fe40


	//   ....[45]....
        /*0258*/ 	.word	0x0000fe60


	//   ....[46]....
        /*025c*/ 	.word	0x0000fe80


	//   ....[47]....
        /*0260*/ 	.word	0x0000fec0


	//----- nvinfo : EIATTR_EXIT_INSTR_OFFSETS
	.align		4
.L_436:
        /*0264*/ 	.byte	0x04, 0x1c
        /*0266*/ 	.short	(.L_438 - .L_437)


	//   ....[0]....
.L_437:
        /*0268*/ 	.word	0x00000490


	//   ....[1]....
        /*026c*/ 	.word	0x00011b10


	//   ....[2]....
        /*0270*/ 	.word	0x00012510


	//   ....[3]....
        /*0274*/ 	.word	0x00012590


	//----- nvinfo : EIATTR_CTAIDZ_USED
	.align		4
.L_438:
        /*0278*/ 	.byte	0x01, 0x04
	.zero		2


	//----- nvinfo : EIATTR_CRS_STACK_SIZE
	.align		4
        /*027c*/ 	.byte	0x04, 0x1e
        /*027e*/ 	.short	(.L_440 - .L_439)
.L_439:
        /*0280*/ 	.word	0x00000000
.L_440:


//--------------------- .nv.info._ZN5flash16flash_fwd_kernelI23Flash_fwd_kernel_traitsILi128ELi128ELi32ELi4ELb0ELb0EN7cutlass10bfloat16_tE19Flash_kernel_traitsILi128ELi128ELi32ELi4ES3_EELb0ELb1ELb0ELb0ELb1ELb1ELb1ELb0EEEvNS_16Flash_fwd_paramsE --------------------------
	.section	.nv.info._ZN5flash16flash_fwd_kernelI23Flash_fwd_kernel_traitsILi128ELi128ELi32ELi4ELb0ELb0EN7cutlass10bfloat16_tE19Flash_kernel_traitsILi128ELi128ELi32ELi4ES3_EELb0ELb1ELb0ELb0ELb1ELb1ELb1ELb0EEEvNS_16Flash_fwd_paramsE,"",@"SHT_CUDA_INFO"
	.sectionflags	@""
	.align	4


	//----- nvinfo : EIATTR_CUDA_API_VERSION
	.align		4
        /*0000*/ 	.byte	0x04, 0x37
        /*0002*/ 	.short	(.L_442 - .L_441)
.L_441:
        /*0004*/ 	.word	0x00000082


	//----- nvinfo : EIATTR_SW2861232_WAR
	.align		4
.L_442:
        /*0008*/ 	.byte	0x01, 0x35
	.zero		2


	//----- nvinfo : EIATTR_PARAM_CBANK
	.align		4
        /*000c*/ 	.byte	0x04, 0x0a
        /*000e*/ 	.short	(.L_444 - .L_443)
	.align		4
.L_443:
        /*0010*/ 	.word	index@(.nv.constant0._ZN5flash16flash_fwd_kernelI23Flash_fwd_kernel_traitsILi128ELi128ELi32ELi4ELb0ELb0EN7cutlass10bfloat16_tE19Flash_kernel_traitsILi128ELi128ELi32ELi4ES3_EELb0ELb1ELb0ELb0ELb1ELb1ELb1ELb0EEEvNS_16Flash_fwd_paramsE)
        /*0014*/ 	.short	0x0160
        /*0016*/ 	.short	0x01d0


	//----- nvinfo : EIATTR_CBANK_PARAM_SIZE
	.align		4
.L_444:
        /*0018*/ 	.byte	0x03, 0x19
        /*001a*/ 	.short	0x01d0


	//----- nvinfo : EIATTR_KPARAM_INFO
	.align		4
        /*001c*/ 	.byte	0x04, 0x17
        /*001e*/ 	.short	(.L_446 - .L_445)
.L_445:
        /*0020*/ 	.word	0x00000000
        /*0024*/ 	.short	0x0000
        /*0026*/ 	.short	0x0000
        /*0028*/ 	.byte	0x00, 0xf0, 0x41, 0x07


	//----- nvinfo : EIATTR_MAXREG_COUNT
	.align		4
.L_446:
        /*002c*/ 	.byte	0x03, 0x1b
        /*002e*/ 	.short	0x00ff


	//----- nvinfo : EIATTR_NUM_BARRIERS
	.align		4
        /*0030*/ 	.byte	0x02, 0x4c
        /*0032*/ 	.byte	0x01
	.zero		1


	//----- nvinfo : EIATTR_ANNOTATIONS
	.align		4
        /*0034*/ 	.byte	0x04, 0x55
        /*0036*/ 	.short	(.L_448 - .L_447)


	//   ....[0]....
.L_447:
        /* <DEDUP_REMOVED lines=15> */


	//----- nvinfo : EIATTR_MERCURY_ISA_VERSION
	.align		4
.L_448:
        /*0118*/ 	.byte	0x03, 0x5f
        /*011a*/ 	.short	0x0000


	//----- nvinfo : EIATTR_COOP_GROUP_MASK_REGIDS
	.align		4
        /*011c*/ 	.byte	0x04, 0x29
        /*011e*/ 	.short	(.L_450 - .L_449)


	//   ....[0]....
.L_449:
        /*0120*/ 	.word	0xffffffff


	//   ....[1]....
        /*0124*/ 	.word	0xffffffff


	//   ....[2]....
        /*0128*/ 	.word	0xffffffff


	//   ....[3]....
        /*012c*/ 	.word	0xffffffff


	//   ....[4]....
        /*0130*/ 	.word	0xffffffff


	//   ....[5]....
        /*0134*/ 	.word	0xffffffff


	//   ....[6]....
        /*0138*/ 	.word	0xffffffff


	//   ....[7]....
        /*013c*/ 	.word	0xffffffff


	//   ....[8]....
        /*0140*/ 	.word	0xffffffff


	//   ....[9]....
        /*0144*/ 	.word	0xffffffff


	//   ....[10]....
        /*0148*/ 	.word	0xffffffff


	//   ....[11]....
        /*014c*/ 	.word	0xffffffff


	//   ....[12]....
        /*0150*/ 	.word	0xffffffff


	//   ....[13]....
        /*0154*/ 	.word	0xffffffff


	//   ....[14]....
        /*0158*/ 	.word	0xffffffff


	//   ....[15]....
        /*015c*/ 	.word	0xffffffff


	//   ....[16]....
        /*0160*/ 	.word	0xffffffff


	//   ....[17]....
        /*0164*/ 	.word	0xffffffff


	//   ....[18]....
        /*0168*/ 	.word	0xffffffff


	//   ....[19]....
        /*016c*/ 	.word	0xffffffff


	//   ....[20]....
        /*0170*/ 	.word	0xffffffff


	//   ....[21]....
        /*0174*/ 	.word	0xffffffff


	//   ....[22]....
        /*0178*/ 	.word	0xffffffff


	//   ....[23]....
        /*017c*/ 	.word	0xffffffff


	//   ....[24]....
        /*0180*/ 	.word	0xffffffff


	//   ....[25]....
        /*0184*/ 	.word	0xffffffff


	//   ....[26]....
        /*0188*/ 	.word	0xffffffff


	//   ....[27]....
        /*018c*/ 	.word	0xffffffff


	//   ....[28]....
        /*0190*/ 	.word	0xffffffff


	//   ....[29]....
        /*0194*/ 	.word	0xffffffff


	//   ....[30]....
        /*0198*/ 	.word	0xffffffff


	//   ....[31]....
        /*019c*/ 	.word	0xffffffff


	//   ....[32]....
        /*01a0*/ 	.word	0xffffffff


	//   ....[33]....
        /*01a4*/ 	.word	0xffffffff


	//   ....[34]....
        /*01a8*/ 	.word	0xffffffff


	//   ....[35]....
        /*01ac*/ 	.word	0xffffffff


	//   ....[36]....
        /*01b0*/ 	.word	0xffffffff


	//   ....[37]....
        /*01b4*/ 	.word	0xffffffff


	//   ....[38]....
        /*01b8*/ 	.word	0xffffffff


	//   ....[39]....
        /*01bc*/ 	.word	0xffffffff


	//   ....[40]....
        /*01c0*/ 	.word	0xffffffff


	//   ....[41]....
        /*01c4*/ 	.word	0xffffffff


	//   ....[42]....
        /*01c8*/ 	.word	0xffffffff


	//   ....[43]....
        /*01cc*/ 	.word	0xffffffff


	//   ....[44]....
        /*01d0*/ 	.word	0xffffffff


	//   ....[45]....
        /*01d4*/ 	.word	0xffffffff


	//   ....[46]....
        /*01d8*/ 	.word	0xffffffff


	//   ....[47]....
        /*01dc*/ 	.word	0xffffffff


	//----- nvinfo : EIATTR_COOP_GROUP_INSTR_OFFSETS
	.align		4
.L_450:
        /*01e0*/ 	.byte	0x04, 0x28
        /*01e2*/ 	.short	(.L_452 - .L_451)


	//   ....[0]....
.L_451:
        /*01e4*/ 	.word	0x00002140


	//   ....[1]....
        /*01e8*/ 	.word	0x00002220


	//   ....[2]....
        /*01ec*/ 	.word	0x00002250


	//   ....[3]....
        /*01f0*/ 	.word	0x000022a0


	//   ....[4]....
        /*01f4*/ 	.word	0x00002730


	//   ....[5]....
        /*01f8*/ 	.word	0x000027c0


	//   ....[6]....
        /*01fc*/ 	.word	0x00002840


	//   ....[7]....
        /*0200*/ 	.word	0x000028c0


	//   ....[8]....
        /*0204*/ 	.word	0x000043e0


	//   ....[9]....
        /*0208*/ 	.word	0x00004430


	//   ....[10]....
        /*020c*/ 	.word	0x00004450


	//   ....[11]....
        /*0210*/ 	.word	0x00004470


	//   ....[12]....
        /*0214*/ 	.word	0x00004890


	//   ....[13]....
        /*0218*/ 	.word	0x000049e0


	//   ....[14]....
        /*021c*/ 	.word	0x00004a20


	//   ....[15]....
        /*0220*/ 	.word	0x00004db0


	//   ....[16]....
        /*0224*/ 	.word	0x00006e80


	//   ....[17]....
        /*0228*/ 	.word	0x00006ed0


	//   ....[18]....
        /*022c*/ 	.word	0x00006f10


	//   ....[19]....
        /*0230*/ 	.word	0x00006f30


	//   ....[20]....
        /*0234*/ 	.word	0x00007470


	//   ....[21]....
        /*0238*/ 	.word	0x000077d0


	//   ....[22]....
        /*023c*/ 	.word	0x00007810


	//   ....[23]....
        /*0240*/ 	.word	0x00007ac0


	//   ....[24]....
        /*0244*/ 	.word	0x00009df0


	//   ....[25]....
        /*0248*/ 	.word	0x00009e40


	//   ....[26]....
        /*024c*/ 	.word	0x00009e60


	//   ....[27]....
        /*0250*/ 	.word	0x00009e80


	//   ....[28]....
        /*0254*/ 	.word	0x0000a190


	//   ....[29]....
        /*0258*/ 	.word	0x0000a280


	//   ....[30]....
        /*025c*/ 	.word	0x0000a2f0


	//   ....[31]....
        /*0260*/ 	.word	0x0000a830


	//   ....[32]....
        /*0264*/ 	.word	0x0000c5b0


	//   ....[33]....
        /*0268*/ 	.word	0x0000c6a0


	//   ....[34]....
        /*026c*/ 	.word	0x0000c6e0


	//   ....[35]....
        /*0270*/ 	.word	0x0000c6f0


	//   ....[36]....
        /*0274*/ 	.word	0x0000c700


	//   ....[37]....
        /*0278*/ 	.word	0x0000c730


	//   ....[38]....
        /*027c*/ 	.word	0x0000c780


	//   ....[39]....
        /*0280*/ 	.word	0x0000c7b0


	//   ....[40]....
        /*0284*/ 	.word	0x0000ddc0


	//   ....[41]....
        /*0288*/ 	.word	0x0000ddf0


	//   ....[42]....
        /*028c*/ 	.word	0x0000de50


	//   ....[43]....
        /*0290*/ 	.word	0x0000de70


	//   ....[44]....
        /*0294*/ 	.word	0x0000df50


	//   ....[45]....
        /*0298*/ 	.word	0x0000df70


	//   ....[46]....
        /*029c*/ 	.word	0x0000df80


	//   ....[47]....
        /*02a0*/ 	.word	0x0000dfd0


	//----- nvinfo : EIATTR_EXIT_INSTR_OFFSETS
	.align		4
.L_452:
        /*02a4*/ 	.byte	0x04, 0x1c
        /*02a6*/ 	.short	(.L_454 - .L_453)


	//   ....[0]....
.L_453:
        /*02a8*/ 	.word	0x00000170


	//   ....[1]....
        /*02ac*/ 	.word	0x0000fb70


	//   ....[2]....
        /*02b0*/ 	.word	0x00010500


	//   ....[3]....
        /*02b4*/ 	.word	0x00010580


	//----- nvinfo : EIATTR_CTAIDZ_USED
	.align		4
.L_454:
        /*02b8*/ 	.byte	0x01, 0x04
	.zero		2


	//----- nvinfo : EIATTR_CRS_STACK_SIZE
	.align		4
        /*02bc*/ 	.byte	0x04, 0x1e
        /*02be*/ 	.short	(.L_456 - .L_455)
.L_455:
        /*02c0*/ 	.word	0x00000000
.L_456:


//--------------------- .nv.info._ZN5flash16flash_fwd_kernelI23Flash_fwd_kernel_traitsILi128ELi128ELi32ELi4ELb0ELb0EN7cutlass10bfloat16_tE19Flash_kernel_traitsILi128ELi128ELi32ELi4ES3_EELb1ELb1ELb0ELb0ELb0ELb1ELb0ELb0EEEvNS_16Flash_fwd_paramsE --------------------------
	.section	.nv.info._ZN5flash16flash_fwd_kernelI23Flash_fwd_kernel_traitsILi128ELi128ELi32ELi4ELb0ELb0EN7cutlass10bfloat16_tE19Flash_kernel_traitsILi128ELi128ELi32ELi4ES3_EELb1ELb1ELb0ELb0ELb0ELb1ELb0ELb0EEEvNS_16Flash_fwd_paramsE,"",@"SHT_CUDA_INFO"
	.sectionflags	@""
	.align	4


	//----- nvinfo : EIATTR_CUDA_API_VERSION
	.align		4
        /*0000*/ 	.byte	0x04, 0x37
        /*0002*/ 	.short	(.L_458 - .L_457)
.L_457:
        /*0004*/ 	.word	0x00000082


	//----- nvinfo : EIATTR_SW2861232_WAR
	.align		4
.L_458:
        /*0008*/ 	.byte	0x01, 0x35
	.zero		2


	//----- nvinfo : EIATTR_PARAM_CBANK
	.align		4
        /*000c*/ 	.byte	0x04, 0x0a
        /*000e*/ 	.short	(.L_460 - .L_459)
	.align		4
.L_459:
        /*0010*/ 	.word	index@(.nv.constant0._ZN5flash16flash_fwd_kernelI23Flash_fwd_kernel_traitsILi128ELi128ELi32ELi4ELb0ELb0EN7cutlass10bfloat16_tE19Flash_kernel_traitsILi128ELi128ELi32ELi4ES3_EELb1ELb1ELb0ELb0ELb0ELb1ELb0ELb0EEEvNS_16Flash_fwd_paramsE)
        /*0014*/ 	.short	0x0160
        /*0016*/ 	.short	0x01d0


	//----- nvinfo : EIATTR_CBANK_PARAM_SIZE
	.align		4
.L_460:
        /*0018*/ 	.byte	0x03, 0x19
        /*001a*/ 	.short	0x01d0


	//----- nvinfo : EIATTR_KPARAM_INFO
	.align		4
        /*001c*/ 	.byte	0x04, 0x17
        /*001e*/ 	.short	(.L_462 - .L_461)
.L_461:
        /*0020*/ 	.word	0x00000000
        /*0024*/ 	.short	0x0000
        /*0026*/ 	.short	0x0000
        /*0028*/ 	.byte	0x00, 0xf0, 0x41, 0x07


	//----- nvinfo : EIATTR_MAXREG_COUNT
	.align		4
.L_462:
        /*002c*/ 	.byte	0x03, 0x1b
        /*002e*/ 	.short	0x00ff


	//----- nvinfo : EIATTR_NUM_BARRIERS
	.align		4
        /*0030*/ 	.byte	0x02, 0x4c
        /*0032*/ 	.byte	0x01
	.zero		1


	//----- nvinfo : EIATTR_ANNOTATIONS
	.align		4
        /*0034*/ 	.byte	0x04, 0x55
        /*0036*/ 	.short	(.L_464 - .L_463)


	//   ....[0]....
.L_463:
        /* <DEDUP_REMOVED lines=22> */


	//----- nvinfo : EIATTR_MERCURY_ISA_VERSION
	.align		4
.L_464:
        /*0180*/ 	.byte	0x03, 0x5f
        /*0182*/ 	.short	0x0000


	//----- nvinfo : EIATTR_COOP_GROUP_MASK_REGIDS
	.align		4
        /*0184*/ 	.byte	0x04, 0x29
        /*0186*/ 	.short	(.L_466 - .L_465)


	//   ....[0]....
.L_465:
        /*0188*/ 	.word	0xffffffff


	//   ....[1]....
        /*018c*/ 	.word	0xffffffff


	//   ....[2]....
        /*0190*/ 	.word	0xffffffff


	//   ....[3]....
        /*0194*/ 	.word	0xffffffff


	//   ....[4]....
        /*0198*/ 	.word	0xffffffff


	//   ....[5]....
        /*019c*/ 	.word	0xffffffff


	//   ....[6]....
        /*01a0*/ 	.word	0xffffffff


	//   ....[7]....
        /*01a4*/ 	.word	0xffffffff


	//   ....[8]....
        /*01a8*/ 	.word	0xffffffff


	//   ....[9]....
        /*01ac*/ 	.word	0xffffffff


	//   ....[10]....
        /*01b0*/ 	.word	0xffffffff


	//   ....[11]....
        /*01b4*/ 	.word	0xffffffff


	//   ....[12]....
        /*01b8*/ 	.word	0xffffffff


	//   ....[13]....
        /*01bc*/ 	.word	0xffffffff


	//   ....[14]....
        /*01c0*/ 	.word	0xffffffff


	//   ....[15]....
        /*01c4*/ 	.word	0xffffffff


	//   ....[16]....
        /*01c8*/ 	.word	0xffffffff


	//   ....[17]....
        /*01cc*/ 	.word	0xffffffff


	//   ....[18]....
        /*01d0*/ 	.word	0xffffffff


	//   ....[19]....
        /*01d4*/ 	.word	0xffffffff


	//   ....[20]....
        /*01d8*/ 	.word	0xffffffff


	//   ....[21]....
        /*01dc*/ 	.word	0xffffffff


	//   ....[22]....
        /*01e0*/ 	.word	0xffffffff


	//   ....[23]....
        /*01e4*/ 	.word	0xffffffff


	//   ....[24]....
        /*01e8*/ 	.word	0xffffffff


	//   ....[25]....
        /*01ec*/ 	.word	0xffffffff


	//   ....[26]....
        /*01f0*/ 	.word	0xffffffff


	//   ....[27]....
        /*01f4*/ 	.word	0xffffffff


	//   ....[28]....
        /*01f8*/ 	.word	0xffffffff


	//   ....[29]....
        /*01fc*/ 	.word	0xffffffff


	//   ....[30]....
        /*0200*/ 	.word	0xffffffff


	//   ....[31]....
        /*0204*/ 	.word	0xffffffff


	//   ....[32]....
        /*0208*/ 	.word	0xffffffff


	//   ....[33]....
        /*020c*/ 	.word	0xffffffff


	//   ....[34]....
        /*0210*/ 	.word	0xffffffff


	//   ....[35]....
        /*0214*/ 	.word	0xffffffff


	//   ....[36]....
        /*0218*/ 	.word	0xffffffff


	//   ....[37]....
        /*021c*/ 	.word	0xffffffff


	//   ....[38]....
        /*0220*/ 	.word	0xffffffff


	//   ....[39]....
        /*0224*/ 	.word	0xffffffff


	//   ....[40]....
        /*0228*/ 	.word	0xffffffff


	//   ....[41]....
        /*022c*/ 	.word	0xffffffff


	//   ....[42]....
        /*0230*/ 	.word	0xffffffff


	//   ....[43]....
        /*0234*/ 	.word	0xffffffff


	//   ....[44]....
        /*0238*/ 	.word	0xffffffff


	//   ....[45]....
        /*023c*/ 	.word	0xffffffff


	//   ....[46]....
        /*0240*/ 	.word	0xffffffff


	//   ....[47]....
        /*0244*/ 	.word	0xffffffff


	//   ....[48]....
        /*0248*/ 	.word	0xffffffff


	//   ....[49]....
        /*024c*/ 	.word	0xffffffff


	//   ....[50]....
        /*0250*/ 	.word	0xffffffff


	//   ....[51]....
        /*0254*/ 	.word	0xffffffff


	//   ....[52]....
        /*0258*/ 	.word	0xffffffff


	//   ....[53]....
        /*025c*/ 	.word	0xffffffff


	//   ....[54]....
        /*0260*/ 	.word	0xffffffff


	//   ....[55]....
        /*0264*/ 	.word	0xffffffff


	//----- nvinfo : EIATTR_COOP_GROUP_INSTR_OFFSETS
	.align		4
.L_466:
        /*0268*/ 	.byte	0x04, 0x28
        /*026a*/ 	.short	(.L_468 - .L_467)


	//   ....[0]....
.L_467:
        /*026c*/ 	.word	0x00002cd0


	//   ....[1]....
        /*0270*/ 	.word	0x00002d50


	//   ....[2]....
        /*0274*/ 	.word	0x00002e60


	//   ....[3]....
        /*0278*/ 	.word	0x00002ea0


	//   ....[4]....
        /*027c*/ 	.word	0x000032c0


	//   ....[5]....
        /*0280*/ 	.word	0x00003470


	//   ....[6]....
        /*0284*/ 	.word	0x000034f0


	//   ....[7]....
        /*0288*/ 	.word	0x00003710


	//   ....[8]....
        /*028c*/ 	.word	0x00005720


	//   ....[9]....
        /*0290*/ 	.word	0x00005800


	//   ....[10]....
        /*0294*/ 	.word	0x00005830


	//   ....[11]....
        /*0298*/ 	.word	0x00005910


	//   ....[12]....
        /*029c*/ 	.word	0x00005960


	//   ....[13]....
        /*02a0*/ 	.word	0x00005a60


	//   ....[14]....
        /*02a4*/ 	.word	0x00005af0


	//   ....[15]....
        /*02a8*/ 	.word	0x00005b70


	//   ....[16]....
        /*02ac*/ 	.word	0x00008780


	//   ....[17]....
        /*02b0*/ 	.word	0x000087d0


	//   ....[18]....
        /*02b4*/ 	.word	0x000088f0


	//   ....[19]....
        /*02b8*/ 	.word	0x00008980


	//   ....[20]....
        /*02bc*/ 	.word	0x000089b0


	//   ....[21]....
        /*02c0*/ 	.word	0x00008a00


	//   ....[22]....
        /*02c4*/ 	.word	0x00008a80


	//   ....[23]....
        /*02c8*/ 	.word	0x00008b40


	//   ....[24]....
        /*02cc*/ 	.word	0x0000b6a0


	//   ....[25]....
        /*02d0*/ 	.word	0x0000b950


	//   ....[26]....
        /*02d4*/ 	.word	0x0000b9c0


	//   ....[27]....
        /*02d8*/ 	.word	0x0000b9f0


	//   ....[28]....
        /*02dc*/ 	.word	0x0000ba30


	//   ....[29]....
        /*02e0*/ 	.word	0x0000bb20


	//   ....[30]....
        /*02e4*/ 	.word	0x0000bb50


	//   ....[31]....
        /*02e8*/ 	.word	0x0000bb80


	//   ....[32]....
        /*02ec*/ 	.word	0x0000e820


	//   ....[33]....
        /*02f0*/ 	.word	0x0000e890


	//   ....[34]....
        /*02f4*/ 	.word	0x0000e8d0


	//   ....[35]....
        /*02f8*/ 	.word	0x0000e960


	//   ....[36]....
        /*02fc*/ 	.word	0x0000e9b0


	//   ....[37]....
        /*0300*/ 	.word	0x0000ea00


	//   ....[38]....
        /*0304*/ 	.word	0x0000eaa0


	//   ....[39]....
        /*0308*/ 	.word	0x0000eb80


	//   ....[40]....
        /*030c*/ 	.word	0x00011570


	//   ....[41]....
        /*0310*/ 	.word	0x000115b0


	//   ....[42]....
        /*0314*/ 	.word	0x000115c0


	//   ....[43]....
        /*0318*/ 	.word	0x00011620


	//   ....[44]....
        /*031c*/ 	.word	0x00011650


	//   ....[45]....
        /*0320*/ 	.word	0x00011660


	//   ....[46]....
        /*0324*/ 	.word	0x000118e0


	//   ....[47]....
        /*0328*/ 	.word	0x00011980


	//   ....[48]....
        /*032c*/ 	.word	0x00013630


	//   ....[49]....
        /*0330*/ 	.word	0x00013670


	//   ....[50]....
        /*0334*/ 	.word	0x000136b0


	//   ....[51]....
        /*0338*/ 	.word	0x000136f0


	//   ....[52]....
        /*033c*/ 	.word	0x00013780


	//   ....[53]....
        /*0340*/ 	.word	0x000137b0


	//   ....[54]....
        /*0344*/ 	.word	0x000137e0


	//   ....[55]....
        /*0348*/ 	.word	0x00013810


	//----- nvinfo : EIATTR_EXIT_INSTR_OFFSETS
	.align		4
.L_468:
        /*034c*/ 	.byte	0x04, 0x1c
        /*034e*/ 	.short	(.L_470 - .L_469)


	//   ....[0]....
.L_469:
        /*0350*/ 	.word	0x000006e0


	//   ....[1]....
        /*0354*/ 	.word	0x00015930


	//   ....[2]....
        /*0358*/ 	.word	0x000159f0


	//   ....[3]....
        /*035c*/ 	.word	0x00016990


	//   ....[4]....
        /*0360*/ 	.word	0x00016a10


	//----- nvinfo : EIATTR_CTAIDZ_USED
	.align		4
.L_470:
        /*0364*/ 	.byte	0x01, 0x04
	.zero		2


	//----- nvinfo : EIATTR_CRS_STACK_SIZE
	.align		4
        /*0368*/ 	.byte	0x04, 0x1e
        /*036a*/ 	.short	(.L_472 - .L_471)
.L_471:
        /*036c*/ 	.word	0x00000000
.L_472:


//--------------------- .nv.info._ZN5flash16flash_fwd_kernelI23Flash_fwd_kernel_traitsILi128ELi128ELi32ELi4ELb0ELb0EN7cutlass10bfloat16_tE19Flash_kernel_traitsILi128ELi128ELi32ELi4ES3_EELb0ELb1ELb0ELb0ELb0ELb1ELb1ELb0EEEvNS_16Flash_fwd_paramsE --------------------------
	.section	.nv.info._ZN5flash16flash_fwd_kernelI23Flash_fwd_kernel_traitsILi128ELi128ELi32ELi4ELb0ELb0EN7cutlass10bfloat16_tE19Flash_kernel_traitsILi128ELi128ELi32ELi4ES3_EELb0ELb1ELb0ELb0ELb0ELb1ELb1ELb0EEEvNS_16Flash_fwd_paramsE,"",@"SHT_CUDA_INFO"
	.sectionflags	@""
	.align	4


	//----- nvinfo : EIATTR_CUDA_API_VERSION
	.align		4
        /*0000*/ 	.byte	0x04, 0x37
        /*0002*/ 	.short	(.L_474 - .L_473)
.L_473:
        /*0004*/ 	.word	0x00000082


	//----- nvinfo : EIATTR_SW2861232_WAR
	.align		4
.L_474:
        /*0008*/ 	.byte	0x01, 0x35
	.zero		2


	//----- nvinfo : EIATTR_PARAM_CBANK
	.align		4
        /*000c*/ 	.byte	0x04, 0x0a
        /*000e*/ 	.short	(.L_476 - .L_475)
	.align		4
.L_475:
        /*0010*/ 	.word	index@(.nv.constant0._ZN5flash16flash_fwd_kernelI23Flash_fwd_kernel_traitsILi128ELi128ELi32ELi4ELb0ELb0EN7cutlass10bfloat16_tE19Flash_kernel_traitsILi128ELi128ELi32ELi4ES3_EELb0ELb1ELb0ELb0ELb0ELb1ELb1ELb0EEEvNS_16Flash_fwd_paramsE)
        /*0014*/ 	.short	0x0160
        /*0016*/ 	.short	0x01d0


	//----- nvinfo : EIATTR_CBANK_PARAM_SIZE
	.align		4
.L_476:
        /*0018*/ 	.byte	0x03, 0x19
        /*001a*/ 	.short	0x01d0


	//----- nvinfo : EIATTR_KPARAM_INFO
	.align		4
        /*001c*/ 	.byte	0x04, 0x17
        /*001e*/ 	.short	(.L_478 - .L_477)
.L_477:
        /*0020*/ 	.word	0x00000000
        /*0024*/ 	.short	0x0000
        /*0026*/ 	.short	0x0000
        /*0028*/ 	.byte	0x00, 0xf0, 0x41, 0x07


	//----- nvinfo : EIATTR_MAXREG_COUNT
	.align		4
.L_478:
        /*002c*/ 	.byte	0x03, 0x1b
        /*002e*/ 	.short	0x00ff


	//----- nvinfo : EIATTR_NUM_BARRIERS
	.align		4
        /*0030*/ 	.byte	0x02, 0x4c
        /*0032*/ 	.byte	0x01
	.zero		1


	//----- nvinfo : EIATTR_ANNOTATIONS
	.align		4
        /*0034*/ 	.byte	0x04, 0x55
        /*0036*/ 	.short	(.L_480 - .L_479)


	//   ....[0]....
.L_479:
        /* <DEDUP_REMOVED lines=23> */


	//----- nvinfo : EIATTR_MERCURY_ISA_VERSION
	.align		4
.L_480:
        /*0190*/ 	.byte	0x03, 0x5f
        /*0192*/ 	.short	0x0000


	//----- nvinfo : EIATTR_COOP_GROUP_MASK_REGIDS
	.align		4
        /*0194*/ 	.byte	0x04, 0x29
        /*0196*/ 	.short	(.L_482 - .L_481)


	//   ....[0]....
.L_481:
        /*0198*/ 	.word	0xffffffff


	//   ....[1]....
        /*019c*/ 	.word	0xffffffff


	//   ....[2]....
        /*01a0*/ 	.word	0xffffffff


	//   ....[3]....
        /*01a4*/ 	.word	0xffffffff


	//   ....[4]....
        /*01a8*/ 	.word	0xffffffff


	//   ....[5]....
        /*01ac*/ 	.word	0xffffffff


	//   ....[6]....
        /*01b0*/ 	.word	0xffffffff


	//   ....[7]....
        /*01b4*/ 	.word	0xffffffff


	//   ....[8]....
        /*01b8*/ 	.word	0xffffffff


	//   ....[9]....
        /*01bc*/ 	.word	0xffffffff


	//   ....[10]....
        /*01c0*/ 	.word	0xffffffff


	//   ....[11]....
        /*01c4*/ 	.word	0xffffffff


	//   ....[12]....
        /*01c8*/ 	.word	0xffffffff


	//   ....[13]....
        /*01cc*/ 	.word	0xffffffff


	//   ....[14]....
        /*01d0*/ 	.word	0xffffffff


	//   ....[15]....
        /*01d4*/ 	.word	0xffffffff


	//   ....[16]....
        /*01d8*/ 	.word	0xffffffff


	//   ....[17]....
        /*01dc*/ 	.word	0xffffffff


	//   ....[18]....
        /*01e0*/ 	.word	0xffffffff


	//   ....[19]....
        /*01e4*/ 	.word	0xffffffff


	//   ....[20]....
        /*01e8*/ 	.word	0xffffffff


	//   ....[21]....
        /*01ec*/ 	.word	0xffffffff


	//   ....[22]....
        /*01f0*/ 	.word	0xffffffff


	//   ....[23]....
        /*01f4*/ 	.word	0xffffffff


	//   ....[24]....
        /*01f8*/ 	.word	0xffffffff


	//   ....[25]....
        /*01fc*/ 	.word	0xffffffff


	//   ....[26]....
        /*0200*/ 	.word	0xffffffff


	//   ....[27]....
        /*0204*/ 	.word	0xffffffff


	//   ....[28]....
        /*0208*/ 	.word	0xffffffff


	//   ....[29]....
        /*020c*/ 	.word	0xffffffff


	//   ....[30]....
        /*0210*/ 	.word	0xffffffff


	//   ....[31]....
        /*0214*/ 	.word	0xffffffff


	//   ....[32]....
        /*0218*/ 	.word	0xffffffff


	//   ....[33]....
        /*021c*/ 	.word	0xffffffff


	//   ....[34]....
        /*0220*/ 	.word	0xffffffff


	//   ....[35]....
        /*0224*/ 	.word	0xffffffff


	//   ....[36]....
        /*0228*/ 	.word	0xffffffff


	//   ....[37]....
        /*022c*/ 	.word	0xffffffff


	//   ....[38]....
        /*0230*/ 	.word	0xffffffff


	//   ....[39]....
        /*0234*/ 	.word	0xffffffff


	//   ....[40]....
        /*0238*/ 	.word	0xffffffff


	//   ....[41]....
        /*023c*/ 	.word	0xffffffff


	//   ....[42]....
        /*0240*/ 	.word	0xffffffff


	//   ....[43]....
        /*0244*/ 	.word	0xffffffff


	//   ....[44]....
        /*0248*/ 	.word	0xffffffff


	//   ....[45]....
        /*024c*/ 	.word	0xffffffff


	//   ....[46]....
        /*0250*/ 	.word	0xffffffff


	//   ....[47]....
        /*0254*/ 	.word	0xffffffff


	//   ....[48]....
        /*0258*/ 	.word	0xffffffff


	//   ....[49]....
        /*025c*/ 	.word	0xffffffff


	//   ....[50]....
        /*0260*/ 	.word	0xffffffff


	//   ....[51]....
        /*0264*/ 	.word	0xffffffff


	//   ....[52]....
        /*0268*/ 	.word	0xffffffff


	//   ....[53]....
        /*026c*/ 	.word	0xffffffff


	//   ....[54]....
        /*0270*/ 	.word	0xffffffff


	//   ....[55]....
        /*0274*/ 	.word	0xffffffff


	//----- nvinfo : EIATTR_COOP_GROUP_INSTR_OFFSETS
	.align		4
.L_482:
        /*0278*/ 	.byte	0x04, 0x28
        /*027a*/ 	.short	(.L_484 - .L_483)


	//   ....[0]....
.L_483:
        /*027c*/ 	.word	0x00002e30


	//   ....[1]....
        /*0280*/ 	.word	0x00002ee0


	//   ....[2]....
        /*0284*/ 	.word	0x00002ef0


	//   ....[3]....
        /*0288*/ 	.word	0x00002f70


	//   ....[4]....
        /*028c*/ 	.word	0x000032e0


	//   ....[5]....
        /*0290*/ 	.word	0x000033a0


	//   ....[6]....
        /*0294*/ 	.word	0x000033d0


	//   ....[7]....
        /*0298*/ 	.word	0x00003480


	//   ....[8]....
        /*029c*/ 	.word	0x00005000


	//   ....[9]....
        /*02a0*/ 	.word	0x000050d0


	//   ....[10]....
        /*02a4*/ 	.word	0x000050e0


	//   ....[11]....
        /*02a8*/ 	.word	0x000050f0


	//   ....[12]....
        /*02ac*/ 	.word	0x00005160


	//   ....[13]....
        /*02b0*/ 	.word	0x000051c0


	//   ....[14]....
        /*02b4*/ 	.word	0x00005200


	//   ....[15]....
        /*02b8*/ 	.word	0x000052b0


	//   ....[16]....
        /*02bc*/ 	.word	0x00007a60


	//   ....[17]....
        /*02c0*/ 	.word	0x00007b20


	//   ....[18]....
        /*02c4*/ 	.word	0x00007c20


	//   ....[19]....
        /*02c8*/ 	.word	0x00007ce0


	//   ....[20]....
        /*02cc*/ 	.word	0x00007db0


	//   ....[21]....
        /*02d0*/ 	.word	0x00007de0


	//   ....[22]....
        /*02d4*/ 	.word	0x00007f10


	//   ....[23]....
        /*02d8*/ 	.word	0x00007f30


	//   ....[24]....
        /*02dc*/ 	.word	0x0000a6e0


	//   ....[25]....
        /*02e0*/ 	.word	0x0000a8d0


	//   ....[26]....
        /*02e4*/ 	.word	0x0000a930


	//   ....[27]....
        /*02e8*/ 	.word	0x0000ab50


	//   ....[28]....
        /*02ec*/ 	.word	0x0000abb0


	//   ....[29]....
        /*02f0*/ 	.word	0x0000abd0


	//   ....[30]....
        /*02f4*/ 	.word	0x0000ac60


	//   ....[31]....
        /*02f8*/ 	.word	0x0000ac90


	//   ....[32]....
        /*02fc*/ 	.word	0x0000d830


	//   ....[33]....
        /*0300*/ 	.word	0x0000d880


	//   ....[34]....
        /*0304*/ 	.word	0x0000d8a0


	//   ....[35]....
        /*0308*/ 	.word	0x0000d8c0


	//   ....[36]....
        /*030c*/ 	.word	0x0000dd00


	//   ....[37]....
        /*0310*/ 	.word	0x0000de50


	//   ....[38]....
        /*0314*/ 	.word	0x0000de90


	//   ....[39]....
        /*0318*/ 	.word	0x0000e1e0


	//   ....[40]....
        /*031c*/ 	.word	0x0000ff90


	//   ....[41]....
        /*0320*/ 	.word	0x00010080


	//   ....[42]....
        /*0324*/ 	.word	0x000100c0


	//   ....[43]....
        /*0328*/ 	.word	0x000100d0


	//   ....[44]....
        /*032c*/ 	.word	0x000100e0


	//   ....[45]....
        /*0330*/ 	.word	0x00010110


	//   ....[46]....
        /*0334*/ 	.word	0x00010160


	//   ....[47]....
        /*0338*/ 	.word	0x00010190


	//   ....[48]....
        /*033c*/ 	.word	0x00011740


	//   ....[49]....
        /*0340*/ 	.word	0x00011780


	//   ....[50]....
        /*0344*/ 	.word	0x000117b0


	//   ....[51]....
        /*0348*/ 	.word	0x000117e0


	//   ....[52]....
        /*034c*/ 	.word	0x00011880


	//   ....[53]....
        /*0350*/ 	.word	0x000118b0


	//   ....[54]....
        /*0354*/ 	.word	0x000118f0


	//   ....[55]....
        /*0358*/ 	.word	0x00011920


	//----- nvinfo : EIATTR_EXIT_INSTR_OFFSETS
	.align		4
.L_484:
        /*035c*/ 	.byte	0x04, 0x1c
        /*035e*/ 	.short	(.L_486 - .L_485)


	//   ....[0]....
.L_485:
        /*0360*/ 	.word	0x000004d0


	//   ....[1]....
        /*0364*/ 	.word	0x00013aa0


	//   ....[2]....
        /*0368*/ 	.word	0x00013b70


	//   ....[3]....
        /*036c*/ 	.word	0x00014b10


	//   ....[4]....
        /*0370*/ 	.word	0x00014b90


	//----- nvinfo : EIATTR_CTAIDZ_USED
	.align		4
.L_486:
        /*0374*/ 	.byte	0x01, 0x04
	.zero		2


	//----- nvinfo : EIATTR_CRS_STACK_SIZE
	.align		4
        /*0378*/ 	.byte	0x04, 0x1e
        /*037a*/ 	.short	(.L_488 - .L_487)
.L_487:
        /*037c*/ 	.word	0x00000000
.L_488:


//--------------------- .nv.info._ZN5flash16flash_fwd_kernelI23Flash_fwd_kernel_traitsILi128ELi128ELi32ELi4ELb0ELb0EN7cutlass10bfloat16_tE19Flash_kernel_traitsILi128ELi128ELi32ELi4ES3_EELb1ELb1ELb0ELb1ELb0ELb0ELb0ELb0EEEvNS_16Flash_fwd_paramsE --------------------------
	.section	.nv.info._ZN5flash16flash_fwd_kernelI23Flash_fwd_kernel_traitsILi128ELi128ELi32ELi4ELb0ELb0EN7cutlass10bfloat16_tE19Flash_kernel_traitsILi128ELi128ELi32ELi4ES3_EELb1ELb1ELb0ELb1ELb0ELb0ELb0ELb0EEEvNS_16Flash_fwd_paramsE,"",@"SHT_CUDA_INFO"
	.sectionflags	@""
	.align	4


	//----- nvinfo : EIATTR_CUDA_API_VERSION
	.align		4
        /*0000*/ 	.byte	0x04, 0x37
        /*0002*/ 	.short	(.L_490 - .L_489)
.L_489:
        /*0004*/ 	.word	0x00000082


	//----- nvinfo : EIATTR_SW2861232_WAR
	.align		4
.L_490:
        /*0008*/ 	.byte	0x01, 0x35
	.zero		2


	//----- nvinfo : EIATTR_PARAM_CBANK
	.align		4
        /*000c*/ 	.byte	0x04, 0x0a
        /*000e*/ 	.short	(.L_492 - .L_491)
	.align		4
.L_491:
        /*0010*/ 	.word	index@(.nv.constant0._ZN5flash16flash_fwd_kernelI23Flash_fwd_kernel_traitsILi128ELi128ELi32ELi4ELb0ELb0EN7cutlass10bfloat16_tE19Flash_kernel_traitsILi128ELi128ELi32ELi4ES3_EELb1ELb1ELb0ELb1ELb0ELb0ELb0ELb0EEEvNS_16Flash_fwd_paramsE)
        /*0014*/ 	.short	0x0160
        /*0016*/ 	.short	0x01d0


	//----- nvinfo : EIATTR_CBANK_PARAM_SIZE
	.align		4
.L_492:
        /*0018*/ 	.byte	0x03, 0x19
        /*001a*/ 	.short	0x01d0


	//----- nvinfo : EIATTR_KPARAM_INFO
	.align		4
        /*001c*/ 	.byte	0x04, 0x17
        /*001e*/ 	.short	(.L_494 - .L_493)
.L_493:
        /*0020*/ 	.word	0x00000000
        /*0024*/ 	.short	0x0000
        /*0026*/ 	.short	0x0000
        /*0028*/ 	.byte	0x00, 0xf0, 0x41, 0x07


	//----- nvinfo : EIATTR_MAXREG_COUNT
	.align		4
.L_494:
        /*002c*/ 	.byte	0x03, 0x1b
        /*002e*/ 	.short	0x00ff


	//----- nvinfo : EIATTR_NUM_BARRIERS
	.align		4
        /*0030*/ 	.byte	0x02, 0x4c
        /*0032*/ 	.byte	0x01
	.zero		1


	//----- nvinfo : EIATTR_ANNOTATIONS
	.align		4
        /*0034*/ 	.byte	0x04, 0x55
        /*0036*/ 	.short	(.L_496 - .L_495)


	//   ....[0]....
.L_495:
        /* <DEDUP_REMOVED lines=36> */


	//----- nvinfo : EIATTR_MERCURY_ISA_VERSION
	.align		4
.L_496:
        /*0268*/ 	.byte	0x03, 0x5f
        /*026a*/ 	.short	0x0000


	//----- nvinfo : EIATTR_COOP_GROUP_MASK_REGIDS
	.align		4
        /*026c*/ 	.byte	0x04, 0x29
        /*026e*/ 	.short	(.L_498 - .L_497)


	//   ....[0]....
.L_497:
        /*0270*/ 	.word	0xffffffff


	//   ....[1]....
        /*0274*/ 	.word	0xffffffff


	//   ....[2]....
        /*0278*/ 	.word	0xffffffff


	//   ....[3]....
        /*027c*/ 	.word	0xffffffff


	//   ....[4]....
        /*0280*/ 	.word	0xffffffff


	//   ....[5]....
        /*0284*/ 	.word	0xffffffff


	//   ....[6]....
        /*0288*/ 	.word	0xffffffff


	//   ....[7]....
        /*028c*/ 	.word	0xffffffff


	//   ....[8]....
        /*0290*/ 	.word	0xffffffff


	//   ....[9]....
        /*0294*/ 	.word	0xffffffff


	//   ....[10]....
        /*0298*/ 	.word	0xffffffff


	//   ....[11]....
        /*029c*/ 	.word	0xffffffff


	//   ....[12]....
        /*02a0*/ 	.word	0xffffffff


	//   ....[13]....
        /*02a4*/ 	.word	0xffffffff


	//   ....[14]....
        /*02a8*/ 	.word	0xffffffff


	//   ....[15]....
        /*02ac*/ 	.word	0xffffffff


	//   ....[16]....
        /*02b0*/ 	.word	0xffffffff


	//   ....[17]....
        /*02b4*/ 	.word	0xffffffff


	//   ....[18]....
        /*02b8*/ 	.word	0xffffffff


	//   ....[19]....
        /*02bc*/ 	.word	0xffffffff


	//   ....[20]....
        /*02c0*/ 	.word	0xffffffff


	//   ....[21]....
        /*02c4*/ 	.word	0xffffffff


	//   ....[22]....
        /*02c8*/ 	.word	0xffffffff


	//   ....[23]....
        /*02cc*/ 	.word	0xffffffff


	//   ....[24]....
        /*02d0*/ 	.word	0xffffffff


	//   ....[25]....
        /*02d4*/ 	.word	0xffffffff


	//   ....[26]....
        /*02d8*/ 	.word	0xffffffff


	//   ....[27]....
        /*02dc*/ 	.word	0xffffffff


	//   ....[28]....
        /*02e0*/ 	.word	0xffffffff


	//   ....[29]....
        /*02e4*/ 	.word	0xffffffff


	//   ....[30]....
        /*02e8*/ 	.word	0xffffffff


	//   ....[31]....
        /*02ec*/ 	.word	0xffffffff


	//   ....[32]....
        /*02f0*/ 	.word	0xffffffff


	//   ....[33]....
        /*02f4*/ 	.word	0xffffffff


	//   ....[34]....
        /*02f8*/ 	.word	0xffffffff


	//   ....[35]....
        /*02fc*/ 	.word	0xffffffff


	//   ....[36]....
        /*0300*/ 	.word	0xffffffff


	//   ....[37]....
        /*0304*/ 	.word	0xffffffff


	//   ....[38]....
        /*0308*/ 	.word	0xffffffff


	//   ....[39]....
        /*030c*/ 	.word	0xffffffff


	//   ....[40]....
        /*0310*/ 	.word	0xffffffff


	//   ....[41]....
        /*0314*/ 	.word	0xffffffff


	//   ....[42]....
        /*0318*/ 	.word	0xffffffff


	//   ....[43]....
        /*031c*/ 	.word	0xffffffff


	//   ....[44]....
        /*0320*/ 	.word	0xffffffff


	//   ....[45]....
        /*0324*/ 	.word	0xffffffff


	//   ....[46]....
        /*0328*/ 	.word	0xffffffff


	//   ....[47]....
        /*032c*/ 	.word	0xffffffff


	//   ....[48]....
        /*0330*/ 	.word	0xffffffff


	//   ....[49]....
        /*0334*/ 	.word	0xffffffff


	//   ....[50]....
        /*0338*/ 	.word	0xffffffff


	//   ....[51]....
        /*033c*/ 	.word	0xffffffff


	//   ....[52]....
        /*0340*/ 	.word	0xffffffff


	//   ....[53]....
        /*0344*/ 	.word	0xffffffff


	//   ....[54]....
        /*0348*/ 	.word	0xffffffff


	//   ....[55]....
        /*034c*/ 	.word	0xffffffff


	//----- nvinfo : EIATTR_COOP_GROUP_INSTR_OFFSETS
	.align		4
.L_498:
        /*0350*/ 	.byte	0x04, 0x28
        /*0352*/ 	.short	(.L_500 - .L_499)


	//   ....[0]....
.L_499:
        /*0354*/ 	.word	0x00003f80


	//   ....[1]....
        /*0358*/ 	.word	0x00003fc0


	//   ....[2]....
        /*035c*/ 	.word	0x00004080


	//   ....[3]....
        /*0360*/ 	.word	0x000040b0


	//   ....[4]....
        /*0364*/ 	.word	0x00004720


	//   ....[5]....
        /*0368*/ 	.word	0x00004900


	//   ....[6]....
        /*036c*/ 	.word	0x00004b80


	//   ....[7]....
        /*0370*/ 	.word	0x00004c30


	//   ....[8]....
        /*0374*/ 	.word	0x00006c00


	//   ....[9]....
        /*0378*/ 	.word	0x00006c40


	//   ....[10]....
        /*037c*/ 	.word	0x00006c60


	//   ....[11]....
        /*0380*/ 	.word	0x00007020


	//   ....[12]....
        /*0384*/ 	.word	0x00007090


	//   ....[13]....
        /*0388*/ 	.word	0x00007140


	//   ....[14]....
        /*038c*/ 	.word	0x000071f0


	//   ....[15]....
        /*0390*/ 	.word	0x00007340


	//   ....[16]....
        /*0394*/ 	.word	0x0000a4b0


	//   ....[17]....
        /*0398*/ 	.word	0x0000a4d0


	//   ....[18]....
        /*039c*/ 	.word	0x0000a9a0


	//   ....[19]....
        /*03a0*/ 	.word	0x0000aa10


	//   ....[20]....
        /*03a4*/ 	.word	0x0000aa70


	//   ....[21]....
        /*03a8*/ 	.word	0x0000aa90


	//   ....[22]....
        /*03ac*/ 	.word	0x0000ab00


	//   ....[23]....
        /*03b0*/ 	.word	0x0000abb0


	//   ....[24]....
        /*03b4*/ 	.word	0x0000dd70


	//   ....[25]....
        /*03b8*/ 	.word	0x0000e040


	//   ....[26]....
        /*03bc*/ 	.word	0x0000e130


	//   ....[27]....
        /*03c0*/ 	.word	0x0000e210


	//   ....[28]....
        /*03c4*/ 	.word	0x0000e230


	//   ....[29]....
        /*03c8*/ 	.word	0x0000e2a0


	//   ....[30]....
        /*03cc*/ 	.word	0x0000e380


	//   ....[31]....
        /*03d0*/ 	.word	0x0000e430


	//   ....[32]....
        /*03d4*/ 	.word	0x00011590


	//   ....[33]....
        /*03d8*/ 	.word	0x000115d0


	//   ....[34]....
        /*03dc*/ 	.word	0x00011640


	//   ....[35]....
        /*03e0*/ 	.word	0x00011710


	//   ....[36]....
        /*03e4*/ 	.word	0x00011740


	//   ....[37]....
        /*03e8*/ 	.word	0x00011750


	//   ....[38]....
        /*03ec*/ 	.word	0x000117b0


	//   ....[39]....
        /*03f0*/ 	.word	0x00011920


	//   ....[40]....
        /*03f4*/ 	.word	0x00014b40


	//   ....[41]....
        /*03f8*/ 	.word	0x00014b50


	//   ....[42]....
        /*03fc*/ 	.word	0x00014b60


	//   ....[43]....
        /*0400*/ 	.word	0x00014b80


	//   ....[44]....
        /*0404*/ 	.word	0x00014ba0


	//   ....[45]....
        /*0408*/ 	.word	0x00014bc0


	//   ....[46]....
        /*040c*/ 	.word	0x00015020


	//   ....[47]....
        /*0410*/ 	.word	0x00015130


	//   ....[48]....
        /*0414*/ 	.word	0x00016b90


	//   ....[49]....
        /*0418*/ 	.word	0x00016bd0


	//   ....[50]....
        /*041c*/ 	.word	0x00016c00


	//   ....[51]....
        /*0420*/ 	.word	0x00016c40


	//   ....[52]....
        /*0424*/ 	.word	0x00016cd0


	//   ....[53]....
        /*0428*/ 	.word	0x00016cf0


	//   ....[54]....
        /*042c*/ 	.word	0x00016e40


	//   ....[55]....
        /*0430*/ 	.word	0x00016e80


	//----- nvinfo : EIATTR_EXIT_INSTR_OFFSETS
	.align		4
.L_500:
        /*0434*/ 	.byte	0x04, 0x1c
        /*0436*/ 	.short	(.L_502 - .L_501)


	//   ....[0]....
.L_501:
        /*0438*/ 	.word	0x00000730


	//   ....[1]....
        /*043c*/ 	.word	0x00019060


	//   ....[2]....
        /*0440*/ 	.word	0x00019140


	//   ....[3]....
        /*0444*/ 	.word	0x00019160


	//   ....[4]....
        /*0448*/ 	.word	0x0001a220


	//   ....[5]....
        /*044c*/ 	.word	0x0001a2a0


	//----- nvinfo : EIATTR_CTAIDZ_USED
	.align		4
.L_502:
        /*0450*/ 	.byte	0x01, 0x04
	.zero		2


	//----- nvinfo : EIATTR_CRS_STACK_SIZE
	.align		4
        /*0454*/ 	.byte	0x04, 0x1e
        /*0456*/ 	.short	(.L_504 - .L_503)
.L_503:
        /*0458*/ 	.word	0x00000000
.L_504:


//--------------------- .nv.info._ZN5flash16flash_fwd_kernelI23Flash_fwd_kernel_traitsILi128ELi128ELi32ELi4ELb0ELb0EN7cutlass10bfloat16_tE19Flash_kernel_traitsILi128ELi128ELi32ELi4ES3_EELb1ELb1ELb0ELb0ELb0ELb0ELb0ELb1EEEvNS_16Flash_fwd_paramsE --------------------------
	.section	.nv.info._ZN5flash16flash_fwd_kernelI23Flash_fwd_kernel_traitsILi128ELi128ELi32ELi4ELb0ELb0EN7cutlass10bfloat16_tE19Flash_kernel_traitsILi128ELi128ELi32ELi4ES3_EELb1ELb1ELb0ELb0ELb0ELb0ELb0ELb1EEEvNS_16Flash_fwd_paramsE,"",@"SHT_CUDA_INFO"
	.sectionflags	@""
	.align	4


	//----- nvinfo : EIATTR_CUDA_API_VERSION
	.align		4
        /*0000*/ 	.byte	0x04, 0x37
        /*0002*/ 	.short	(.L_506 - .L_505)
.L_505:
        /*0004*/ 	.word	0x00000082


	//----- nvinfo : EIATTR_SW2861232_WAR
	.align		4
.L_506:
        /*0008*/ 	.byte	0x01, 0x35
	.zero		2


	//----- nvinfo : EIATTR_PARAM_CBANK
	.align		4
        /*000c*/ 	.byte	0x04, 0x0a
        /*000e*/ 	.short	(.L_508 - .L_507)
	.align		4
.L_507:
        /*0010*/ 	.word	index@(.nv.constant0._ZN5flash16flash_fwd_kernelI23Flash_fwd_kernel_traitsILi128ELi128ELi32ELi4ELb0ELb0EN7cutlass10bfloat16_tE19Flash_kernel_traitsILi128ELi128ELi32ELi4ES3_EELb1ELb1ELb0ELb0ELb0ELb0ELb0ELb1EEEvNS_16Flash_fwd_paramsE)
        /*0014*/ 	.short	0x0160
        /*0016*/ 	.short	0x01d0


	//----- nvinfo : EIATTR_CBANK_PARAM_SIZE
	.align		4
.L_508:
        /*0018*/ 	.byte	0x03, 0x19
        /*001a*/ 	.short	0x01d0


	//----- nvinfo : EIATTR_KPARAM_INFO
	.align		4
        /*001c*/ 	.byte	0x04, 0x17
        /*001e*/ 	.short	(.L_510 - .L_509)
.L_509:
        /*0020*/ 	.word	0x00000000
        /*0024*/ 	.short	0x0000
        /*0026*/ 	.short	0x0000
        /*0028*/ 	.byte	0x00, 0xf0, 0x41, 0x07


	//----- nvinfo : EIATTR_MAXREG_COUNT
	.align		4
.L_510:
        /*002c*/ 	.byte	0x03, 0x1b
        /*002e*/ 	.short	0x00ff


	//----- nvinfo : EIATTR_NUM_BARRIERS
	.align		4
        /*0030*/ 	.byte	0x02, 0x4c
        /*0032*/ 	.byte	0x01
	.zero		1


	//----- nvinfo : EIATTR_ANNOTATIONS
	.align		4
        /*0034*/ 	.byte	0x04, 0x55
        /*0036*/ 	.short	(.L_512 - .L_511)


	//   ....[0]....
.L_511:
        /* <DEDUP_REMOVED lines=136> */


	//----- nvinfo : EIATTR_MERCURY_ISA_VERSION
	.align		4
.L_512:
        /*08a8*/ 	.byte	0x03, 0x5f
        /*08aa*/ 	.short	0x0000


	//----- nvinfo : EIATTR_COOP_GROUP_MASK_REGIDS
	.align		4
        /*08ac*/ 	.byte	0x04, 0x29
        /*08ae*/ 	.short	(.L_514 - .L_513)


	//   ....[0]....
.L_513:
        /*08b0*/ 	.word	0xffffffff


	//   ....[1]....
        /*08b4*/ 	.word	0xffffffff


	//   ....[2]....
        /*08b8*/ 	.word	0xffffffff


	//   ....[3]....
        /*08bc*/ 	.word	0xffffffff


	//   ....[4]....
        /*08c0*/ 	.word	0xffffffff


	//   ....[5]....
        /*08c4*/ 	.word	0xffffffff


	//   ....[6]....
        /*08c8*/ 	.word	0xffffffff


	//   ....[7]....
        /*08cc*/ 	.word	0xffffffff


	//   ....[8]....
        /*08d0*/ 	.word	0xffffffff


	//   ....[9]....
        /*08d4*/ 	.word	0xffffffff


	//   ....[10]....
        /*08d8*/ 	.word	0xffffffff


	//   ....[11]....
        /*08dc*/ 	.word	0xffffffff


	//   ....[12]....
        /*08e0*/ 	.word	0xffffffff


	//   ....[13]....
        /*08e4*/ 	.word	0xffffffff


	//   ....[14]....
        /*08e8*/ 	.word	0xffffffff


	//   ....[15]....
        /*08ec*/ 	.word	0xffffffff


	//   ....[16]....
        /*08f0*/ 	.word	0xffffffff


	//   ....[17]....
        /*08f4*/ 	.word	0xffffffff


	//   ....[18]....
        /*08f8*/ 	.word	0xffffffff


	//   ....[19]....
        /*08fc*/ 	.word	0xffffffff


	//   ....[20]....
        /*0900*/ 	.word	0xffffffff


	//   ....[21]....
        /*0904*/ 	.word	0xffffffff


	//   ....[22]....
        /*0908*/ 	.word	0xffffffff


	//   ....[23]....
        /*090c*/ 	.word	0xffffffff


	//   ....[24]....
        /*0910*/ 	.word	0xffffffff


	//   ....[25]....
        /*0914*/ 	.word	0xffffffff


	//   ....[26]....
        /*0918*/ 	.word	0xffffffff


	//   ....[27]....
        /*091c*/ 	.word	0xffffffff


	//   ....[28]....
        /*0920*/ 	.word	0xffffffff


	//   ....[29]....
        /*0924*/ 	.word	0xffffffff


	//   ....[30]....
        /*0928*/ 	.word	0xffffffff


	//   ....[31]....
        /*092c*/ 	.word	0xffffffff


	//   ....[32]....
        /*0930*/ 	.word	0xffffffff


	//   ....[33]....
        /*0934*/ 	.word	0xffffffff


	//   ....[34]....
        /*0938*/ 	.word	0xffffffff


	//   ....[35]....
        /*093c*/ 	.word	0xffffffff


	//   ....[36]....
        /*0940*/ 	.word	0xffffffff


	//   ....[37]....
        /*0944*/ 	.word	0xffffffff


	//   ....[38]....
        /*0948*/ 	.word	0xffffffff


	//   ....[39]....
        /*094c*/ 	.word	0xffffffff


	//   ....[40]....
        /*0950*/ 	.word	0xffffffff


	//   ....[41]....
        /*0954*/ 	.word	0xffffffff


	//   ....[42]....
        /*0958*/ 	.word	0xffffffff


	//   ....[43]....
        /*095c*/ 	.word	0xffffffff


	//   ....[44]....
        /*0960*/ 	.word	0xffffffff


	//   ....[45]....
        /*0964*/ 	.word	0xffffffff


	//   ....[46]....
        /*0968*/ 	.word	0xffffffff


	//   ....[47]....
        /*096c*/ 	.word	0xffffffff


	//   ....[48]....
        /*0970*/ 	.word	0xffffffff


	//   ....[49]....
        /*0974*/ 	.word	0xffffffff


	//   ....[50]....
        /*0978*/ 	.word	0xffffffff


	//   ....[51]....
        /*097c*/ 	.word	0xffffffff


	//   ....[52]....
        /*0980*/ 	.word	0xffffffff


	//   ....[53]....
        /*0984*/ 	.word	0xffffffff


	//   ....[54]....
        /*0988*/ 	.word	0xffffffff


	//   ....[55]....
        /*098c*/ 	.word	0xffffffff


	//----- nvinfo : EIATTR_COOP_GROUP_INSTR_OFFSETS
	.align		4
.L_514:
        /*0990*/ 	.byte	0x04, 0x28
        /*0992*/ 	.short	(.L_516 - .L_515)


	//   ....[0]....
.L_515:
        /*0994*/ 	.word	0x00003b80


	//   ....[1]....
        /*0998*/ 	.word	0x00003d40


	//   ....[2]....
        /*099c*/ 	.word	0x00003d80


	//   ....[3]....
        /*09a0*/ 	.word	0x00003ed0


	//   ....[4]....
        /*09a4*/ 	.word	0x00003fd0


	//   ....[5]....
        /*09a8*/ 	.word	0x00004280


	//   ....[6]....
        /*09ac*/ 	.word	0x000042f0


	//   ....[7]....
        /*09b0*/ 	.word	0x00004490


	//   ....[8]....
        /*09b4*/ 	.word	0x00007580


	//   ....[9]....
        /*09b8*/ 	.word	0x000075a0


	//   ....[10]....
        /*09bc*/ 	.word	0x00007aa0


	//   ....[11]....
        /*09c0*/ 	.word	0x00007ac0


	//   ....[12]....
        /*09c4*/ 	.word	0x00008150


	//   ....[13]....
        /*09c8*/ 	.word	0x000081b0


	//   ....[14]....
        /*09cc*/ 	.word	0x000081d0


	//   ....[15]....
        /*09d0*/ 	.word	0x000081f0


	//   ....[16]....
        /*09d4*/ 	.word	0x0000c690


	//   ....[17]....
        /*09d8*/ 	.word	0x0000c6b0


	//   ....[18]....
        /*09dc*/ 	.word	0x0000ccb0


	//   ....[19]....
        /*09e0*/ 	.word	0x0000ccd0


	//   ....[20]....
        /*09e4*/ 	.word	0x0000d2f0


	//   ....[21]....
        /*09e8*/ 	.word	0x0000d3c0


	//   ....[22]....
        /*09ec*/ 	.word	0x0000d3d0


	//   ....[23]....
        /*09f0*/ 	.word	0x0000d3f0


	//   ....[24]....
        /*09f4*/ 	.word	0x00011a30


	//   ....[25]....
        /*09f8*/ 	.word	0x00011a70


	//   ....[26]....
        /*09fc*/ 	.word	0x00011fc0


	//   ....[27]....
        /*0a00*/ 	.word	0x00011fe0


	//   ....[28]....
        /*0a04*/ 	.word	0x00012570


	//   ....[29]....
        /*0a08*/ 	.word	0x00012640


	//   ....[30]....
        /*0a0c*/ 	.word	0x00012670


	//   ....[31]....
        /*0a10*/ 	.word	0x00012690


	//   ....[32]....
        /*0a14*/ 	.word	0x00016da0


	//   ....[33]....
        /*0a18*/ 	.word	0x00016ec0


	//   ....[34]....
        /*0a1c*/ 	.word	0x00016ef0


	//   ....[35]....
        /*0a20*/ 	.word	0x00016f00


	//   ....[36]....
        /*0a24*/ 	.word	0x00016fa0


	//   ....[37]....
        /*0a28*/ 	.word	0x00016fc0


	//   ....[38]....
        /*0a2c*/ 	.word	0x00017240


	//   ....[39]....
        /*0a30*/ 	.word	0x00017350


	//   ....[40]....
        /*0a34*/ 	.word	0x0001be20


	//   ....[41]....
        /*0a38*/ 	.word	0x0001be70


	//   ....[42]....
        /*0a3c*/ 	.word	0x0001beb0


	//   ....[43]....
        /*0a40*/ 	.word	0x0001bee0


	//   ....[44]....
        /*0a44*/ 	.word	0x0001bf00


	//   ....[45]....
        /*0a48*/ 	.word	0x0001c070


	//   ....[46]....
        /*0a4c*/ 	.word	0x0001c0b0


	//   ....[47]....
        /*0a50*/ 	.word	0x0001c100


	//   ....[48]....
        /*0a54*/ 	.word	0x0001f1e0


	//   ....[49]....
        /*0a58*/ 	.word	0x0001f220


	//   ....[50]....
        /*0a5c*/ 	.word	0x0001f250


	//   ....[51]....
        /*0a60*/ 	.word	0x0001f320


	//   ....[52]....
        /*0a64*/ 	.word	0x0001f350


	//   ....[53]....
        /*0a68*/ 	.word	0x0001f380


	//   ....[54]....
        /*0a6c*/ 	.word	0x0001f3b0


	//   ....[55]....
        /*0a70*/ 	.word	0x0001f4b0


	//----- nvinfo : EIATTR_EXIT_INSTR_OFFSETS
	.align		4
.L_516:
        /*0a74*/ 	.byte	0x04, 0x1c
        /*0a76*/ 	.short	(.L_518 - .L_517)


	//   ....[0]....
.L_517:
        /*0a78*/ 	.word	0x000006c0


	//   ....[1]....
        /*0a7c*/ 	.word	0x00021780


	//   ....[2]....
        /*0a80*/ 	.word	0x00021860


	//   ....[3]....
        /*0a84*/ 	.word	0x00021880


	//   ....[4]....
        /*0a88*/ 	.word	0x00022940


	//   ....[5]....
        /*0a8c*/ 	.word	0x000229c0


	//----- nvinfo : EIATTR_CTAIDZ_USED
	.align		4
.L_518:
        /*0a90*/ 	.byte	0x01, 0x04
	.zero		2


	//----- nvinfo : EIATTR_CRS_STACK_SIZE
	.align		4
        /*0a94*/ 	.byte	0x04, 0x1e
        /*0a96*/ 	.short	(.L_520 - .L_519)
.L_519:
        /*0a98*/ 	.word	0x00000000
.L_520:


//--------------------- .nv.info._ZN5flash16flash_fwd_kernelI23Flash_fwd_kernel_traitsILi128ELi128ELi32ELi4ELb0ELb0EN7cutlass10bfloat16_tE19Flash_kernel_traitsILi128ELi128ELi32ELi4ES3_EELb0ELb1ELb0ELb0ELb0ELb0ELb1ELb0EEEvNS_16Flash_fwd_paramsE --------------------------
	.section	.nv.info._ZN5flash16flash_fwd_kernelI23Flash_fwd_kernel_traitsILi128ELi128ELi32ELi4ELb0ELb0EN7cutlass10bfloat16_tE19Flash_kernel_traitsILi128ELi128ELi32ELi4ES3_EELb0ELb1ELb0ELb0ELb0ELb0ELb1ELb0EEEvNS_16Flash_fwd_paramsE,"",@"SHT_CUDA_INFO"
	.sectionflags	@""
	.align	4


	//----- nvinfo : EIATTR_CUDA_API_VERSION
	.align		4
        /*0000*/ 	.byte	0x04, 0x37
        /*0002*/ 	.short	(.L_522 - .L_521)
.L_521:
        /*0004*/ 	.word	0x00000082


	//----- nvinfo : EIATTR_SW2861232_WAR
	.align		4
.L_522:
        /*0008*/ 	.byte	0x01, 0x35
	.zero		2


	//----- nvinfo : EIATTR_PARAM_CBANK
	.align		4
        /*000c*/ 	.byte	0x04, 0x0a
        /*000e*/ 	.short	(.L_524 - .L_523)
	.align		4
.L_523:
        /*0010*/ 	.word	index@(.nv.constant0._ZN5flash16flash_fwd_kernelI23Flash_fwd_kernel_traitsILi128ELi128ELi32ELi4ELb0ELb0EN7cutlass10bfloat16_tE19Flash_kernel_traitsILi128ELi128ELi32ELi4ES3_EELb0ELb1ELb0ELb0ELb0ELb0ELb1ELb0EEEvNS_16Flash_fwd_paramsE)
        /*0014*/ 	.short	0x0160
        /*0016*/ 	.short	0x01d0


	//----- nvinfo : EIATTR_CBANK_PARAM_SIZE
	.align		4
.L_524:
        /*0018*/ 	.byte	0x03, 0x19
        /*001a*/ 	.short	0x01d0


	//----- nvinfo : EIATTR_KPARAM_INFO
	.align		4
        /*001c*/ 	.byte	0x04, 0x17
        /*001e*/ 	.short	(.L_526 - .L_525)
.L_525:
        /*0020*/ 	.word	0x00000000
        /*0024*/ 	.short	0x0000
        /*0026*/ 	.short	0x0000
        /*0028*/ 	.byte	0x00, 0xf0, 0x41, 0x07


	//----- nvinfo : EIATTR_MAXREG_COUNT
	.align		4
.L_526:
        /*002c*/ 	.byte	0x03, 0x1b
        /*002e*/ 	.short	0x00ff


	//----- nvinfo : EIATTR_NUM_BARRIERS
	.align		4
        /*0030*/ 	.byte	0x02, 0x4c
        /*0032*/ 	.byte	0x01
	.zero		1


	//----- nvinfo : EIATTR_ANNOTATIONS
	.align		4
        /*0034*/ 	.byte	0x04, 0x55
        /*0036*/ 	.short	(.L_528 - .L_527)


	//   ....[0]....
.L_527:
        /* <DEDUP_REMOVED lines=24> */


	//----- nvinfo : EIATTR_MERCURY_ISA_VERSION
	.align		4
.L_528:
        /*01a8*/ 	.byte	0x03, 0x5f
        /*01aa*/ 	.short	0x0000


	//----- nvinfo : EIATTR_COOP_GROUP_MASK_REGIDS
	.align		4
        /*01ac*/ 	.byte	0x04, 0x29
        /*01ae*/ 	.short	(.L_530 - .L_529)


	//   ....[0]....
.L_529:
        /*01b0*/ 	.word	0xffffffff


	//   ....[1]....
        /*01b4*/ 	.word	0xffffffff


	//   ....[2]....
        /*01b8*/ 	.word	0xffffffff


	//   ....[3]....
        /*01bc*/ 	.word	0xffffffff


	//   ....[4]....
        /*01c0*/ 	.word	0xffffffff


	//   ....[5]....
        /*01c4*/ 	.word	0xffffffff


	//   ....[6]....
        /*01c8*/ 	.word	0xffffffff


	//   ....[7]....
        /*01cc*/ 	.word	0xffffffff


	//   ....[8]....
        /*01d0*/ 	.word	0xffffffff


	//   ....[9]....
        /*01d4*/ 	.word	0xffffffff


	//   ....[10]....
        /*01d8*/ 	.word	0xffffffff


	//   ....[11]....
        /*01dc*/ 	.word	0xffffffff


	//   ....[12]....
        /*01e0*/ 	.word	0xffffffff


	//   ....[13]....
        /*01e4*/ 	.word	0xffffffff


	//   ....[14]....
        /*01e8*/ 	.word	0xffffffff


	//   ....[15]....
        /*01ec*/ 	.word	0xffffffff


	//   ....[16]....
        /*01f0*/ 	.word	0xffffffff


	//   ....[17]....
        /*01f4*/ 	.word	0xffffffff


	//   ....[18]....
        /*01f8*/ 	.word	0xffffffff


	//   ....[19]....
        /*01fc*/ 	.word	0xffffffff


	//   ....[20]....
        /*0200*/ 	.word	0xffffffff


	//   ....[21]....
        /*0204*/ 	.word	0xffffffff


	//   ....[22]....
        /*0208*/ 	.word	0xffffffff


	//   ....[23]....
        /*020c*/ 	.word	0xffffffff


	//   ....[24]....
        /*0210*/ 	.word	0xffffffff


	//   ....[25]....
        /*0214*/ 	.word	0xffffffff


	//   ....[26]....
        /*0218*/ 	.word	0xffffffff


	//   ....[27]....
        /*021c*/ 	.word	0xffffffff


	//   ....[28]....
        /*0220*/ 	.word	0xffffffff


	//   ....[29]....
        /*0224*/ 	.word	0xffffffff


	//   ....[30]....
        /*0228*/ 	.word	0xffffffff


	//   ....[31]....
        /*022c*/ 	.word	0xffffffff


	//   ....[32]....
        /*0230*/ 	.word	0xffffffff


	//   ....[33]....
        /*0234*/ 	.word	0xffffffff


	//   ....[34]....
        /*0238*/ 	.word	0xffffffff


	//   ....[35]....
        /*023c*/ 	.word	0xffffffff


	//   ....[36]....
        /*0240*/ 	.word	0xffffffff


	//   ....[37]....
        /*0244*/ 	.word	0xffffffff


	//   ....[38]....
        /*0248*/ 	.word	0xffffffff


	//   ....[39]....
        /*024c*/ 	.word	0xffffffff


	//   ....[40]....
        /*0250*/ 	.word	0xffffffff


	//   ....[41]....
        /*0254*/ 	.word	0xffffffff


	//   ....[42]....
        /*0258*/ 	.word	0xffffffff


	//   ....[43]....
        /*025c*/ 	.word	0xffffffff


	//   ....[44]....
        /*0260*/ 	.word	0xffffffff


	//   ....[45]....
        /*0264*/ 	.word	0xffffffff


	//   ....[46]....
        /*0268*/ 	.word	0xffffffff


	//   ....[47]....
        /*026c*/ 	.word	0xffffffff


	//   ....[48]....
        /*0270*/ 	.word	0xffffffff


	//   ....[49]....
        /*0274*/ 	.word	0xffffffff


	//   ....[50]....
        /*0278*/ 	.word	0xffffffff


	//   ....[51]....
        /*027c*/ 	.word	0xffffffff


	//   ....[52]....
        /*0280*/ 	.word	0xffffffff


	//   ....[53]....
        /*0284*/ 	.word	0xffffffff


	//   ....[54]....
        /*0288*/ 	.word	0xffffffff


	//   ....[55]....
        /*028c*/ 	.word	0xffffffff


	//----- nvinfo : EIATTR_COOP_GROUP_INSTR_OFFSETS
	.align		4
.L_530:
        /*0290*/ 	.byte	0x04, 0x28
        /*0292*/ 	.short	(.L_532 - .L_531)


	//   ....[0]....
.L_531:
        /*0294*/ 	.word	0x00003910


	//   ....[1]....
        /*0298*/ 	.word	0x000039c0


	//   ....[2]....
        /*029c*/ 	.word	0x000039d0


	//   ....[3]....
        /*02a0*/ 	.word	0x00003a50


	//   ....[4]....
        /*02a4*/ 	.word	0x00003db0


	//   ....[5]....
        /*02a8*/ 	.word	0x00003e70


	//   ....[6]....
        /*02ac*/ 	.word	0x00003ea0


	//   ....[7]....
        /*02b0*/ 	.word	0x00003f60


	//   ....[8]....
        /*02b4*/ 	.word	0x00005d10


	//   ....[9]....
        /*02b8*/ 	.word	0x00005de0


	//   ....[10]....
        /*02bc*/ 	.word	0x00005df0


	//   ....[11]....
        /*02c0*/ 	.word	0x00005e00


	//   ....[12]....
        /*02c4*/ 	.word	0x00005e70


	//   ....[13]....
        /*02c8*/ 	.word	0x00005ed0


	//   ....[14]....
        /*02cc*/ 	.word	0x00005f10


	//   ....[15]....
        /*02d0*/ 	.word	0x00005fb0


	//   ....[16]....
        /*02d4*/ 	.word	0x000087c0


	//   ....[17]....
        /*02d8*/ 	.word	0x00008960


	//   ....[18]....
        /*02dc*/ 	.word	0x00008990


	//   ....[19]....
        /*02e0*/ 	.word	0x00008b60


	//   ....[20]....
        /*02e4*/ 	.word	0x00008c20


	//   ....[21]....
        /*02e8*/ 	.word	0x00008c80


	//   ....[22]....
        /*02ec*/ 	.word	0x00008d50


	//   ....[23]....
        /*02f0*/ 	.word	0x00008df0


	//   ....[24]....
        /*02f4*/ 	.word	0x0000b720


	//   ....[25]....
        /*02f8*/ 	.word	0x0000b8c0


	//   ....[26]....
        /*02fc*/ 	.word	0x0000b9f0


	//   ....[27]....
        /*0300*/ 	.word	0x0000bbb0


	//   ....[28]....
        /*0304*/ 	.word	0x0000bbf0


	//   ....[29]....
        /*0308*/ 	.word	0x0000bc40


	//   ....[30]....
        /*030c*/ 	.word	0x0000bce0


	//   ....[31]....
        /*0310*/ 	.word	0x0000bd30


	//   ....[32]....
        /*0314*/ 	.word	0x0000e970


	//   ....[33]....
        /*0318*/ 	.word	0x0000e9c0


	//   ....[34]....
        /*031c*/ 	.word	0x0000e9e0


	//   ....[35]....
        /*0320*/ 	.word	0x0000ea00


	//   ....[36]....
        /*0324*/ 	.word	0x0000ee20


	//   ....[37]....
        /*0328*/ 	.word	0x0000ef60


	//   ....[38]....
        /*032c*/ 	.word	0x0000efb0


	//   ....[39]....
        /*0330*/ 	.word	0x0000f330


	//   ....[40]....
        /*0334*/ 	.word	0x000113b0


	//   ....[41]....
        /*0338*/ 	.word	0x000114a0


	//   ....[42]....
        /*033c*/ 	.word	0x000114e0


	//   ....[43]....
        /*0340*/ 	.word	0x000114f0


	//   ....[44]....
        /*0344*/ 	.word	0x00011500


	//   ....[45]....
        /*0348*/ 	.word	0x00011530


	//   ....[46]....
        /*034c*/ 	.word	0x00011580


	//   ....[47]....
        /*0350*/ 	.word	0x000115b0


	//   ....[48]....
        /*0354*/ 	.word	0x00012b80


	//   ....[49]....
        /*0358*/ 	.word	0x00012b90


	//   ....[50]....
        /*035c*/ 	.word	0x00012ba0


	//   ....[51]....
        /*0360*/ 	.word	0x00012bd0


	//   ....[52]....
        /*0364*/ 	.word	0x00012bf0


	//   ....[53]....
        /*0368*/ 	.word	0x00012c10


	//   ....[54]....
        /*036c*/ 	.word	0x00012c30


	//   ....[55]....
        /*0370*/ 	.word	0x00012c90


	//----- nvinfo : EIATTR_EXIT_INSTR_OFFSETS
	.align		4
.L_532:
        /*0374*/ 	.byte	0x04, 0x1c
        /*0376*/ 	.short	(.L_534 - .L_533)


	//   ....[0]....
.L_533:
        /*0378*/ 	.word	0x000002f0


	//   ....[1]....
        /*037c*/ 	.word	0x00014f60


	//   ....[2]....
        /*0380*/ 	.word	0x00015040


	//   ....[3]....
        /*0384*/ 	.word	0x00015060


	//   ....[4]....
        /*0388*/ 	.word	0x000160c0


	//   ....[5]....
        /*038c*/ 	.word	0x00016140


	//----- nvinfo : EIATTR_CTAIDZ_USED
	.align		4
.L_534:
        /*0390*/ 	.byte	0x01, 0x04
	.zero		2


	//----- nvinfo : EIATTR_CRS_STACK_SIZE
	.align		4
        /*0394*/ 	.byte	0x04, 0x1e
        /*0396*/ 	.short	(.L_536 - .L_535)
.L_535:
        /*0398*/ 	.word	0x00000000
.L_536:


//--------------------- .nv.info._ZN5flash16flash_fwd_kernelI23Flash_fwd_kernel_traitsILi128ELi128ELi32ELi4ELb0ELb0EN7cutlass10bfloat16_tE19Flash_kernel_traitsILi128ELi128ELi32ELi4ES3_EELb1ELb1ELb0ELb1ELb0ELb0ELb0ELb1EEEvNS_16Flash_fwd_paramsE --------------------------
	.section	.nv.info._ZN5flash16flash_fwd_kernelI23Flash_fwd_kernel_traitsILi128ELi128ELi32ELi4ELb0ELb0EN7cutlass10bfloat16_tE19Flash_kernel_traitsILi128ELi128ELi32ELi4ES3_EELb1ELb1ELb0ELb1ELb0ELb0ELb0ELb1EEEvNS_16Flash_fwd_paramsE,"",@"SHT_CUDA_INFO"
	.sectionflags	@""
	.align	4


	//----- nvinfo : EIATTR_CUDA_API_VERSION
	.align		4
        /*0000*/ 	.byte	0x04, 0x37
        /*0002*/ 	.short	(.L_538 - .L_537)
.L_537:
        /*0004*/ 	.word	0x00000082


	//----- nvinfo : EIATTR_SW2861232_WAR
	.align		4
.L_538:
        /*0008*/ 	.byte	0x01, 0x35
	.zero		2


	//----- nvinfo : EIATTR_PARAM_CBANK
	.align		4
        /*000c*/ 	.byte	0x04, 0x0a
        /*000e*/ 	.short	(.L_540 - .L_539)
	.align		4
.L_539:
        /*0010*/ 	.word	index@(.nv.constant0._ZN5flash16flash_fwd_kernelI23Flash_fwd_kernel_traitsILi128ELi128ELi32ELi4ELb0ELb0EN7cutlass10bfloat16_tE19Flash_kernel_traitsILi128ELi128ELi32ELi4ES3_EELb1ELb1ELb0ELb1ELb0ELb0ELb0ELb1EEEvNS_16Flash_fwd_paramsE)
        /*0014*/ 	.short	0x0160
        /*0016*/ 	.short	0x01d0


	//----- nvinfo : EIATTR_CBANK_PARAM_SIZE
	.align		4
.L_540:
        /*0018*/ 	.byte	0x03, 0x19
        /*001a*/ 	.short	0x01d0


	//----- nvinfo : EIATTR_KPARAM_INFO
	.align		4
        /*001c*/ 	.byte	0x04, 0x17
        /*001e*/ 	.short	(.L_542 - .L_541)
.L_541:
        /*0020*/ 	.word	0x00000000
        /*0024*/ 	.short	0x0000
        /*0026*/ 	.short	0x0000
        /*0028*/ 	.byte	0x00, 0xf0, 0x41, 0x07


	//----- nvinfo : EIATTR_MAXREG_COUNT
	.align		4
.L_542:
        /*002c*/ 	.byte	0x03, 0x1b
        /*002e*/ 	.short	0x00ff


	//----- nvinfo : EIATTR_NUM_BARRIERS
	.align		4
        /*0030*/ 	.byte	0x02, 0x4c
        /*0032*/ 	.byte	0x01
	.zero		1


	//----- nvinfo : EIATTR_ANNOTATIONS
	.align		4
        /*0034*/ 	.byte	0x04, 0x55
        /*0036*/ 	.short	(.L_544 - .L_543)


	//   ....[0]....
.L_543:
        /* <DEDUP_REMOVED lines=132> */


	//----- nvinfo : EIATTR_MERCURY_ISA_VERSION
	.align		4
.L_544:
        /*0868*/ 	.byte	0x03, 0x5f
        /*086a*/ 	.short	0x0000


	//----- nvinfo : EIATTR_COOP_GROUP_MASK_REGIDS
	.align		4
        /*086c*/ 	.byte	0x04, 0x29
        /*086e*/ 	.short	(.L_546 - .L_545)


	//   ....[0]....
.L_545:
        /*0870*/ 	.word	0xffffffff


	//   ....[1]....
        /*0874*/ 	.word	0xffffffff


	//   ....[2]....
        /*0878*/ 	.word	0xffffffff


	//   ....[3]....
        /*087c*/ 	.word	0xffffffff


	//   ....[4]....
        /*0880*/ 	.word	0xffffffff


	//   ....[5]....
        /*0884*/ 	.word	0xffffffff


	//   ....[6]....
        /*0888*/ 	.word	0xffffffff


	//   ....[7]....
        /*088c*/ 	.word	0xffffffff


	//   ....[8]....
        /*0890*/ 	.word	0xffffffff


	//   ....[9]....
        /*0894*/ 	.word	0xffffffff


	//   ....[10]....
        /*0898*/ 	.word	0xffffffff


	//   ....[11]....
        /*089c*/ 	.word	0xffffffff


	//   ....[12]....
        /*08a0*/ 	.word	0xffffffff


	//   ....[13]....
        /*08a4*/ 	.word	0xffffffff


	//   ....[14]....
        /*08a8*/ 	.word	0xffffffff


	//   ....[15]....
        /*08ac*/ 	.word	0xffffffff


	//   ....[16]....
        /*08b0*/ 	.word	0xffffffff


	//   ....[17]....
        /*08b4*/ 	.word	0xffffffff


	//   ....[18]....
        /*08b8*/ 	.word	0xffffffff


	//   ....[19]....
        /*08bc*/ 	.word	0xffffffff


	//   ....[20]....
        /*08c0*/ 	.word	0xffffffff


	//   ....[21]....
        /*08c4*/ 	.word	0xffffffff


	//   ....[22]....
        /*08c8*/ 	.word	0xffffffff


	//   ....[23]....
        /*08cc*/ 	.word	0xffffffff


	//   ....[24]....
        /*08d0*/ 	.word	0xffffffff


	//   ....[25]....
        /*08d4*/ 	.word	0xffffffff


	//   ....[26]....
        /*08d8*/ 	.word	0xffffffff


	//   ....[27]....
        /*08dc*/ 	.word	0xffffffff


	//   ....[28]....
        /*08e0*/ 	.word	0xffffffff


	//   ....[29]....
        /*08e4*/ 	.word	0xffffffff


	//   ....[30]....
        /*08e8*/ 	.word	0xffffffff


	//   ....[31]....
        /*08ec*/ 	.word	0xffffffff


	//   ....[32]....
        /*08f0*/ 	.word	0xffffffff


	//   ....[33]....
        /*08f4*/ 	.word	0xffffffff


	//   ....[34]....
        /*08f8*/ 	.word	0xffffffff


	//   ....[35]....
        /*08fc*/ 	.word	0xffffffff


	//   ....[36]....
        /*0900*/ 	.word	0xffffffff


	//   ....[37]....
        /*0904*/ 	.word	0xffffffff


	//   ....[38]....
        /*0908*/ 	.word	0xffffffff


	//   ....[39]....
        /*090c*/ 	.word	0xffffffff


	//   ....[40]....
        /*0910*/ 	.word	0xffffffff


	//   ....[41]....
        /*0914*/ 	.word	0xffffffff


	//   ....[42]....
        /*0918*/ 	.word	0xffffffff


	//   ....[43]....
        /*091c*/ 	.word	0xffffffff


	//   ....[44]....
        /*0920*/ 	.word	0xffffffff


	//   ....[45]....
        /*0924*/ 	.word	0xffffffff


	//   ....[46]....
        /*0928*/ 	.word	0xffffffff


	//   ....[47]....
        /*092c*/ 	.word	0xffffffff


	//   ....[48]....
        /*0930*/ 	.word	0xffffffff


	//   ....[49]....
        /*0934*/ 	.word	0xffffffff


	//   ....[50]....
        /*0938*/ 	.word	0xffffffff


	//   ....[51]....
        /*093c*/ 	.word	0xffffffff


	//   ....[52]....
        /*0940*/ 	.word	0xffffffff


	//   ....[53]....
        /*0944*/ 	.word	0xffffffff


	//   ....[54]....
        /*0948*/ 	.word	0xffffffff


	//   ....[55]....
        /*094c*/ 	.word	0xffffffff


	//----- nvinfo : EIATTR_COOP_GROUP_INSTR_OFFSETS
	.align		4
.L_546:
        /*0950*/ 	.byte	0x04, 0x28
        /*0952*/ 	.short	(.L_548 - .L_547)


	//   ....[0]....
.L_547:
        /*0954*/ 	.word	0x00003f30


	//   ....[1]....
        /*0958*/ 	.word	0x00003f70


	//   ....[2]....
        /*095c*/ 	.word	0x00004090


	//   ....[3]....
        /*0960*/ 	.word	0x000040b0


	//   ....[4]....
        /*0964*/ 	.word	0x00004190


	//   ....[5]....
        /*0968*/ 	.word	0x000041c0


	//   ....[6]....
        /*096c*/ 	.word	0x000042a0


	//   ....[7]....
        /*0970*/ 	.word	0x00004590


	//   ....[8]....
        /*0974*/ 	.word	0x00007f60


	//   ....[9]....
        /*0978*/ 	.word	0x00007fa0


	//   ....[10]....
        /*097c*/ 	.word	0x00008050


	//   ....[11]....
        /*0980*/ 	.word	0x00008090


	//   ....[12]....
        /*0984*/ 	.word	0x000080a0


	//   ....[13]....
        /*0988*/ 	.word	0x000080b0


	//   ....[14]....
        /*098c*/ 	.word	0x000080d0


	//   ....[15]....
        /*0990*/ 	.word	0x000080f0


	//   ....[16]....
        /*0994*/ 	.word	0x0000d150


	//   ....[17]....
        /*0998*/ 	.word	0x0000d250


	//   ....[18]....
        /*099c*/ 	.word	0x0000d290


	//   ....[19]....
        /*09a0*/ 	.word	0x0000d2a0


	//   ....[20]....
        /*09a4*/ 	.word	0x0000d2b0


	//   ....[21]....
        /*09a8*/ 	.word	0x0000d2d0


	//   ....[22]....
        /*09ac*/ 	.word	0x0000d2f0


	//   ....[23]....
        /*09b0*/ 	.word	0x0000d320


	//   ....[24]....
        /*09b4*/ 	.word	0x00012400


	//   ....[25]....
        /*09b8*/ 	.word	0x00012550


	//   ....[26]....
        /*09bc*/ 	.word	0x000125a0


	//   ....[27]....
        /*09c0*/ 	.word	0x000125b0


	//   ....[28]....
        /*09c4*/ 	.word	0x000125c0


	//   ....[29]....
        /*09c8*/ 	.word	0x00012600


	//   ....[30]....
        /*09cc*/ 	.word	0x00012660


	//   ....[31]....
        /*09d0*/ 	.word	0x00012670


	//   ....[32]....
        /*09d4*/ 	.word	0x000175a0


	//   ....[33]....
        /*09d8*/ 	.word	0x000175c0


	//   ....[34]....
        /*09dc*/ 	.word	0x00017630


	//   ....[35]....
        /*09e0*/ 	.word	0x000176f0


	//   ....[36]....
        /*09e4*/ 	.word	0x000177f0


	//   ....[37]....
        /*09e8*/ 	.word	0x00017850


	//   ....[38]....
        /*09ec*/ 	.word	0x00017940


	//   ....[39]....
        /*09f0*/ 	.word	0x00017a00


	//   ....[40]....
        /*09f4*/ 	.word	0x0001c820


	//   ....[41]....
        /*09f8*/ 	.word	0x0001c8a0


	//   ....[42]....
        /*09fc*/ 	.word	0x0001c9a0


	//   ....[43]....
        /*0a00*/ 	.word	0x0001ca00


	//   ....[44]....
        /*0a04*/ 	.word	0x0001ca50


	//   ....[45]....
        /*0a08*/ 	.word	0x0001cab0


	//   ....[46]....
        /*0a0c*/ 	.word	0x0001cb20


	//   ....[47]....
        /*0a10*/ 	.word	0x0001cd70


	//   ....[48]....
        /*0a14*/ 	.word	0x0001fc10


	//   ....[49]....
        /*0a18*/ 	.word	0x0001fc50


	//   ....[50]....
        /*0a1c*/ 	.word	0x0001fc80


	//   ....[51]....
        /*0a20*/ 	.word	0x0001fd30


	//   ....[52]....
        /*0a24*/ 	.word	0x0001fd70


	//   ....[53]....
        /*0a28*/ 	.word	0x0001fda0


	//   ....[54]....
        /*0a2c*/ 	.word	0x0001fde0


	//   ....[55]....
        /*0a30*/ 	.word	0x0001fea0


	//----- nvinfo : EIATTR_EXIT_INSTR_OFFSETS
	.align		4
.L_548:
        /*0a34*/ 	.byte	0x04, 0x1c
        /*0a36*/ 	.short	(.L_550 - .L_549)


	//   ....[0]....
.L_549:
        /*0a38*/ 	.word	0x000006c0


	//   ....[1]....
        /*0a3c*/ 	.word	0x000221b0


	//   ....[2]....
        /*0a40*/ 	.word	0x00022290


	//   ....[3]....
        /*0a44*/ 	.word	0x000222b0


	//   ....[4]....
        /*0a48*/ 	.word	0x00023370


	//   ....[5]....
        /*0a4c*/ 	.word	0x000233f0


	//----- nvinfo : EIATTR_CTAIDZ_USED
	.align		4
.L_550:
        /*0a50*/ 	.byte	0x01, 0x04
	.zero		2


	//----- nvinfo : EIATTR_CRS_STACK_SIZE
	.align		4
        /*0a54*/ 	.byte	0x04, 0x1e
        /*0a56*/ 	.short	(.L_552 - .L_551)
.L_551:
        /*0a58*/ 	.word	0x00000000
.L_552:


//--------------------- .nv.info._ZN5flash16flash_fwd_kernelI23Flash_fwd_kernel_traitsILi128ELi128ELi32ELi4ELb0ELb0EN7cutlass10bfloat16_tE19Flash_kernel_traitsILi128ELi128ELi32ELi4ES3_EELb0ELb1ELb0ELb1ELb0ELb0ELb1ELb0EEEvNS_16Flash_fwd_paramsE --------------------------
	.section	.nv.info._ZN5flash16flash_fwd_kernelI23Flash_fwd_kernel_traitsILi128ELi128ELi32ELi4ELb0ELb0EN7cutlass10bfloat16_tE19Flash_kernel_traitsILi128ELi128ELi32ELi4ES3_EELb0ELb1ELb0ELb1ELb0ELb0ELb1ELb0EEEvNS_16Flash_fwd_paramsE,"",@"SHT_CUDA_INFO"
	.sectionflags	@""
	.align	4


	//----- nvinfo : EIATTR_CUDA_API_VERSION
	.align		4
        /*0000*/ 	.byte	0x04, 0x37
        /*0002*/ 	.short	(.L_554 - .L_553)
.L_553:
        /*0004*/ 	.word	0x00000082


	//----- nvinfo : EIATTR_SW2861232_WAR
	.align		4
.L_554:
        /*0008*/ 	.byte	0x01, 0x35
	.zero		2


	//----- nvinfo : EIATTR_PARAM_CBANK
	.align		4
        /*000c*/ 	.byte	0x04, 0x0a
        /*000e*/ 	.short	(.L_556 - .L_555)
	.align		4
.L_555:
        /*0010*/ 	.word	index@(.nv.constant0._ZN5flash16flash_fwd_kernelI23Flash_fwd_kernel_traitsILi128ELi128ELi32ELi4ELb0ELb0EN7cutlass10bfloat16_tE19Flash_kernel_traitsILi128ELi128ELi32ELi4ES3_EELb0ELb1ELb0ELb1ELb0ELb0ELb1ELb0EEEvNS_16Flash_fwd_paramsE)
        /*0014*/ 	.short	0x0160
        /*0016*/ 	.short	0x01d0


	//----- nvinfo : EIATTR_CBANK_PARAM_SIZE
	.align		4
.L_556:
        /*0018*/ 	.byte	0x03, 0x19
        /*001a*/ 	.short	0x01d0


	//----- nvinfo : EIATTR_KPARAM_INFO
	.align		4
        /*001c*/ 	.byte	0x04, 0x17
        /*001e*/ 	.short	(.L_558 - .L_557)
.L_557:
        /*0020*/ 	.word	0x00000000
        /*0024*/ 	.short	0x0000
        /*0026*/ 	.short	0x0000
        /*0028*/ 	.byte	0x00, 0xf0, 0x41, 0x07


	//----- nvinfo : EIATTR_MAXREG_COUNT
	.align		4
.L_558:
        /*002c*/ 	.byte	0x03, 0x1b
        /*002e*/ 	.short	0x00ff


	//----- nvinfo : EIATTR_NUM_BARRIERS
	.align		4
        /*0030*/ 	.byte	0x02, 0x4c
        /*0032*/ 	.byte	0x01
	.zero		1


	//----- nvinfo : EIATTR_ANNOTATIONS
	.align		4
        /*0034*/ 	.byte	0x04, 0x55
        /*0036*/ 	.short	(.L_560 - .L_559)


	//   ....[0]....
.L_559:
        /* <DEDUP_REMOVED lines=29> */


	//----- nvinfo : EIATTR_MERCURY_ISA_VERSION
	.align		4
.L_560:
        /*01f0*/ 	.byte	0x03, 0x5f
        /*01f2*/ 	.short	0x0000


	//----- nvinfo : EIATTR_COOP_GROUP_MASK_REGIDS
	.align		4
        /*01f4*/ 	.byte	0x04, 0x29
        /*01f6*/ 	.short	(.L_562 - .L_561)


	//   ....[0]....
.L_561:
        /*01f8*/ 	.word	0xffffffff


	//   ....[1]....
        /*01fc*/ 	.word	0xffffffff


	//   ....[2]....
        /*0200*/ 	.word	0xffffffff


	//   ....[3]....
        /*0204*/ 	.word	0xffffffff


	//   ....[4]....
        /*0208*/ 	.word	0xffffffff


	//   ....[5]....
        /*020c*/ 	.word	0xffffffff


	//   ....[6]....
        /*0210*/ 	.word	0xffffffff


	//   ....[7]....
        /*0214*/ 	.word	0xffffffff


	//   ....[8]....
        /*0218*/ 	.word	0xffffffff


	//   ....[9]....
        /*021c*/ 	.word	0xffffffff


	//   ....[10]....
        /*0220*/ 	.word	0xffffffff


	//   ....[11]....
        /*0224*/ 	.word	0xffffffff


	//   ....[12]....
        /*0228*/ 	.word	0xffffffff


	//   ....[13]....
        /*022c*/ 	.word	0xffffffff


	//   ....[14]....
        /*0230*/ 	.word	0xffffffff


	//   ....[15]....
        /*0234*/ 	.word	0xffffffff


	//   ....[16]....
        /*0238*/ 	.word	0xffffffff


	//   ....[17]....
        /*023c*/ 	.word	0xffffffff


	//   ....[18]....
        /*0240*/ 	.word	0xffffffff


	//   ....[19]....
        /*0244*/ 	.word	0xffffffff


	//   ....[20]....
        /*0248*/ 	.word	0xffffffff


	//   ....[21]....
        /*024c*/ 	.word	0xffffffff


	//   ....[22]....
        /*0250*/ 	.word	0xffffffff


	//   ....[23]....
        /*0254*/ 	.word	0xffffffff


	//   ....[24]....
        /*0258*/ 	.word	0xffffffff


	//   ....[25]....
        /*025c*/ 	.word	0xffffffff


	//   ....[26]....
        /*0260*/ 	.word	0xffffffff


	//   ....[27]....
        /*0264*/ 	.word	0xffffffff


	//   ....[28]....
        /*0268*/ 	.word	0xffffffff


	//   ....[29]....
        /*026c*/ 	.word	0xffffffff


	//   ....[30]....
        /*0270*/ 	.word	0xffffffff


	//   ....[31]....
        /*0274*/ 	.word	0xffffffff


	//   ....[32]....
        /*0278*/ 	.word	0xffffffff


	//   ....[33]....
        /*027c*/ 	.word	0xffffffff


	//   ....[34]....
        /*0280*/ 	.word	0xffffffff


	//   ....[35]....
        /*0284*/ 	.word	0xffffffff


	//   ....[36]....
        /*0288*/ 	.word	0xffffffff


	//   ....[37]....
        /*028c*/ 	.word	0xffffffff


	//   ....[38]....
        /*0290*/ 	.word	0xffffffff


	//   ....[39]....
        /*0294*/ 	.word	0xffffffff


	//   ....[40]....
        /*0298*/ 	.word	0xffffffff


	//   ....[41]....
        /*029c*/ 	.word	0xffffffff


	//   ....[42]....
        /*02a0*/ 	.word	0xffffffff


	//   ....[43]....
        /*02a4*/ 	.word	0xffffffff


	//   ....[44]....
        /*02a8*/ 	.word	0xffffffff


	//   ....[45]....
        /*02ac*/ 	.word	0xffffffff


	//   ....[46]....
        /*02b0*/ 	.word	0xffffffff


	//   ....[47]....
        /*02b4*/ 	.word	0xffffffff


	//   ....[48]....
        /*02b8*/ 	.word	0xffffffff


	//   ....[49]....
        /*02bc*/ 	.word	0xffffffff


	//   ....[50]....
        /*02c0*/ 	.word	0xffffffff


	//   ....[51]....
        /*02c4*/ 	.word	0xffffffff


	//   ....[52]....
        /*02c8*/ 	.word	0xffffffff


	//   ....[53]....
        /*02cc*/ 	.word	0xffffffff


	//   ....[54]....
        /*02d0*/ 	.word	0xffffffff


	//   ....[55]....
        /*02d4*/ 	.word	0xffffffff


	//----- nvinfo : EIATTR_COOP_GROUP_INSTR_OFFSETS
	.align		4
.L_562:
        /*02d8*/ 	.byte	0x04, 0x28
        /*02da*/ 	.short	(.L_564 - .L_563)


	//   ....[0]....
.L_563:
        /*02dc*/ 	.word	0x00003c20


	//   ....[1]....
        /*02e0*/ 	.word	0x00003c40


	//   ....[2]....
        /*02e4*/ 	.word	0x00003ce0


	//   ....[3]....
        /*02e8*/ 	.word	0x00003cf0


	//   ....[4]....
        /*02ec*/ 	.word	0x000040c0


	//   ....[5]....
        /*02f0*/ 	.word	0x00004180


	//   ....[6]....
        /*02f4*/ 	.word	0x000041b0


	//   ....[7]....
        /*02f8*/ 	.word	0x000042a0


	//   ....[8]....
        /*02fc*/ 	.word	0x00006330


	//   ....[9]....
        /*0300*/ 	.word	0x00006370


	//   ....[10]....
        /*0304*/ 	.word	0x00006400


	//   ....[11]....
        /*0308*/ 	.word	0x00006430


	//   ....[12]....
        /*030c*/ 	.word	0x00006440


	//   ....[13]....
        /*0310*/ 	.word	0x00006500


	//   ....[14]....
        /*0314*/ 	.word	0x00006540


	//   ....[15]....
        /*0318*/ 	.word	0x000065e0


	//   ....[16]....
        /*031c*/ 	.word	0x00009440


	//   ....[17]....
        /*0320*/ 	.word	0x00009480


	//   ....[18]....
        /*0324*/ 	.word	0x00009500


	//   ....[19]....
        /*0328*/ 	.word	0x00009540


	//   ....[20]....
        /*032c*/ 	.word	0x00009560


	//   ....[21]....
        /*0330*/ 	.word	0x000095f0


	//   ....[22]....
        /*0334*/ 	.word	0x00009610


	//   ....[23]....
        /*0338*/ 	.word	0x000096e0


	//   ....[24]....
        /*033c*/ 	.word	0x0000c5a0


	//   ....[25]....
        /*0340*/ 	.word	0x0000c5e0


	//   ....[26]....
        /*0344*/ 	.word	0x0000c670


	//   ....[27]....
        /*0348*/ 	.word	0x0000c6a0


	//   ....[28]....
        /*034c*/ 	.word	0x0000c6b0


	//   ....[29]....
        /*0350*/ 	.word	0x0000c770


	//   ....[30]....
        /*0354*/ 	.word	0x0000c7b0


	//   ....[31]....
        /*0358*/ 	.word	0x0000c850


	//   ....[32]....
        /*035c*/ 	.word	0x0000f6a0


	//   ....[33]....
        /*0360*/ 	.word	0x0000f6e0


	//   ....[34]....
        /*0364*/ 	.word	0x0000f760


	//   ....[35]....
        /*0368*/ 	.word	0x0000f7a0


	//   ....[36]....
        /*036c*/ 	.word	0x0000f7c0


	//   ....[37]....
        /*0370*/ 	.word	0x0000f810


	//   ....[38]....
        /*0374*/ 	.word	0x0000f8e0


	//   ....[39]....
        /*0378*/ 	.word	0x0000f8f0


	//   ....[40]....
        /*037c*/ 	.word	0x00012420


	//   ....[41]....
        /*0380*/ 	.word	0x000124a0


	//   ....[42]....
        /*0384*/ 	.word	0x000124d0


	//   ....[43]....
        /*0388*/ 	.word	0x00012500


	//   ....[44]....
        /*038c*/ 	.word	0x00012550


	//   ....[45]....
        /*0390*/ 	.word	0x00012580


	//   ....[46]....
        /*0394*/ 	.word	0x000125c0


	//   ....[47]....
        /*0398*/ 	.word	0x00012620


	//   ....[48]....
        /*039c*/ 	.word	0x00013bd0


	//   ....[49]....
        /*03a0*/ 	.word	0x00013be0


	//   ....[50]....
        /*03a4*/ 	.word	0x00013bf0


	//   ....[51]....
        /*03a8*/ 	.word	0x00013c10


	//   ....[52]....
        /*03ac*/ 	.word	0x00013c30


	//   ....[53]....
        /*03b0*/ 	.word	0x00013c60


	//   ....[54]....
        /*03b4*/ 	.word	0x00013ca0


	//   ....[55]....
        /*03b8*/ 	.word	0x00013cd0


	//----- nvinfo : EIATTR_EXIT_INSTR_OFFSETS
	.align		4
.L_564:
        /*03bc*/ 	.byte	0x04, 0x1c
        /*03be*/ 	.short	(.L_566 - .L_565)


	//   ....[0]....
.L_565:
        /*03c0*/ 	.word	0x000002f0


	//   ....[1]....
        /*03c4*/ 	.word	0x00016000


	//   ....[2]....
        /*03c8*/ 	.word	0x000160e0


	//   ....[3]....
        /*03cc*/ 	.word	0x00016100


	//   ....[4]....
        /*03d0*/ 	.word	0x00017160


	//   ....[5]....
        /*03d4*/ 	.word	0x000171e0


	//----- nvinfo : EIATTR_CTAIDZ_USED
	.align		4
.L_566:
        /*03d8*/ 	.byte	0x01, 0x04
	.zero		2


	//----- nvinfo : EIATTR_CRS_STACK_SIZE
	.align		4
        /*03dc*/ 	.byte	0x04, 0x1e
        /*03de*/ 	.short	(.L_568 - .L_567)
.L_567:
        /*03e0*/ 	.word	0x00000000
.L_568:


//--------------------- .nv.callgraph             --------------------------
	.section	.nv.callgraph,"",@"SHT_CUDA_CALLGRAPH"
	.align	4
	.sectionentsize	8
	.align		4
        /*0000*/ 	.word	0x00000000
	.align		4
        /*0004*/ 	.word	0xffffffff
	.align		4
        /*0008*/ 	.word	0x00000000
	.align		4
        /*000c*/ 	.word	0xfffffffe
	.align		4
        /*0010*/ 	.word	0x00000000
	.align		4
        /*0014*/ 	.word	0xfffffffd
	.align		4
        /*0018*/ 	.word	0x00000000
	.align		4
        /*001c*/ 	.word	0xfffffffc


//--------------------- .nv.rel.action            --------------------------
	.section	.nv.rel.action,"",@"SHT_CUDA_RELOCINFO"
	.align	8
	.sectionentsize	8
        /*0000*/ 	.byte	0x73, 0x00, 0x00, 0x00, 0x00, 0x00, 0x00, 0x00, 0x00, 0x00, 0x00, 0x11, 0x25, 0x00, 0x05, 0x36


//--------------------- .nv.constant4             --------------------------
	.section	.nv.constant4,"a",@progbits
	.align	8
	.align		8
.nv.constant4:
        /*0000*/ 	.dword	_ZN73_INTERNAL_82ef1d61_37_flash_fwd_hdim128_bf16_causal_sm80_cu_0106449f_28154cuda3std3__45__cpo5beginE
	.align		8
        /*0008*/ 	.dword	_ZN73_INTERNAL_82ef1d61_37_flash_fwd_hdim128_bf16_causal_sm80_cu_0106449f_28154cuda3std3__45__cpo3endE
	.align		8
        /*0010*/ 	.dword	_ZN73_INTERNAL_82ef1d61_37_flash_fwd_hdim128_bf16_causal_sm80_cu_0106449f_28154cuda3std3__45__cpo6cbeginE
	.align		8
        /*0018*/ 	.dword	_ZN73_INTERNAL_82ef1d61_37_flash_fwd_hdim128_bf16_causal_sm80_cu_0106449f_28154cuda3std3__45__cpo4cendE
	.align		8
        /*0020*/ 	.dword	_ZN73_INTERNAL_82ef1d61_37_flash_fwd_hdim128_bf16_causal_sm80_cu_0106449f_28154cuda3std3__475_GLOBAL__N__82ef1d61_37_flash_fwd_hdim128_bf16_causal_sm80_cu_0106449f_28156ignoreE
	.align		8
        /*0028*/ 	.dword	_ZN73_INTERNAL_82ef1d61_37_flash_fwd_hdim128_bf16_causal_sm80_cu_0106449f_28154cuda3std3__419piecewise_constructE
	.align		8
        /*0030*/ 	.dword	_ZN73_INTERNAL_82ef1d61_37_flash_fwd_hdim128_bf16_causal_sm80_cu_0106449f_28154cuda3std3__48in_placeE
	.align		8
        /*0038*/ 	.dword	_ZN73_INTERNAL_82ef1d61_37_flash_fwd_hdim128_bf16_causal_sm80_cu_0106449f_28154cuda3std6ranges3__45__cpo4swapE
	.align		8
        /*0040*/ 	.dword	_ZN73_INTERNAL_82ef1d61_37_flash_fwd_hdim128_bf16_causal_sm80_cu_0106449f_28154cuda3std6ranges3__45__cpo9iter_moveE
	.align		8
        /*0048*/ 	.dword	_ZN73_INTERNAL_82ef1d61_37_flash_fwd_hdim128_bf16_causal_sm80_cu_0106449f_28154cute7productE
	.align		8
        /*0050*/ 	.dword	_ZN73_INTERNAL_82ef1d61_37_flash_fwd_hdim128_bf16_causal_sm80_cu_0106449f_28154cute1_E


//--------------------- .nv.constant0._ZN5flash16flash_fwd_kernelI23Flash_fwd_kernel_traitsILi128ELi128ELi64ELi4ELb0ELb0EN7cutlass10bfloat16_tE19Flash_kernel_traitsILi128ELi128ELi64ELi4ES3_EELb0ELb1ELb0ELb0ELb1ELb1ELb0ELb0EEEvNS_16Flash_fwd_paramsE --------------------------
	.section	.nv.constant0._ZN5flash16flash_fwd_kernelI23Flash_fwd_kernel_traitsILi128ELi128ELi64ELi4ELb0ELb0EN7cutlass10bfloat16_tE19Flash_kernel_traitsILi128ELi128ELi64ELi4ES3_EELb0ELb1ELb0ELb0ELb1ELb1ELb0ELb0EEEvNS_16Flash_fwd_paramsE,"a",@progbits
	.sectionflags	@""
	.align	4
.nv.constant0._ZN5flash16flash_fwd_kernelI23Flash_fwd_kernel_traitsILi128ELi128ELi64ELi4ELb0ELb0EN7cutlass10bfloat16_tE19Flash_kernel_traitsILi128ELi128ELi64ELi4ES3_EELb0ELb1ELb0ELb0ELb1ELb1ELb0ELb0EEEvNS_16Flash_fwd_paramsE:
	.zero		816


//--------------------- .nv.constant0._ZN5flash16flash_fwd_kernelI23Flash_fwd_kernel_traitsILi128ELi128ELi64ELi4ELb0ELb0EN7cutlass10bfloat16_tE19Flash_kernel_traitsILi128ELi128ELi64ELi4ES3_EELb0ELb1ELb0ELb0ELb1ELb1ELb1ELb0EEEvNS_16Flash_fwd_paramsE --------------------------
	.section	.nv.constant0._ZN5flash16flash_fwd_kernelI23Flash_fwd_kernel_traitsILi128ELi128ELi64ELi4ELb0ELb0EN7cutlass10bfloat16_tE19Flash_kernel_traitsILi128ELi128ELi64ELi4ES3_EELb0ELb1ELb0ELb0ELb1ELb1ELb1ELb0EEEvNS_16Flash_fwd_paramsE,"a",@progbits
	.sectionflags	@""
	.align	4
.nv.constant0._ZN5flash16flash_fwd_kernelI23Flash_fwd_kernel_traitsILi128ELi128ELi64ELi4ELb0ELb0EN7cutlass10bfloat16_tE19Flash_kernel_traitsILi128ELi128ELi64ELi4ES3_EELb0ELb1ELb0ELb0ELb1ELb1ELb1ELb0EEEvNS_16Flash_fwd_paramsE:
	.zero		816


//--------------------- .nv.constant0._ZN5flash16flash_fwd_kernelI23Flash_fwd_kernel_traitsILi128ELi128ELi64ELi4ELb0ELb0EN7cutlass10bfloat16_tE19Flash_kernel_traitsILi128ELi128ELi64ELi4ES3_EELb0ELb1ELb0ELb0ELb0ELb1ELb0ELb0EEEvNS_16Flash_fwd_paramsE --------------------------
	.section	.nv.constant0._ZN5flash16flash_fwd_kernelI23Flash_fwd_kernel_traitsILi128ELi128ELi64ELi4ELb0ELb0EN7cutlass10bfloat16_tE19Flash_kernel_traitsILi128ELi128ELi64ELi4ES3_EELb0ELb1ELb0ELb0ELb0ELb1ELb0ELb0EEEvNS_16Flash_fwd_paramsE,"a",@progbits
	.sectionflags	@""
	.align	4
.nv.constant0._ZN5flash16flash_fwd_kernelI23Flash_fwd_kernel_traitsILi128ELi128ELi64ELi4ELb0ELb0EN7cutlass10bfloat16_tE19Flash_kernel_traitsILi128ELi128ELi64ELi4ES3_EELb0ELb1ELb0ELb0ELb0ELb1ELb0ELb0EEEvNS_16Flash_fwd_paramsE:
	.zero		816


//--------------------- .nv.constant0._ZN5flash16flash_fwd_kernelI23Flash_fwd_kernel_traitsILi128ELi128ELi64ELi4ELb0ELb0EN7cutlass10bfloat16_tE19Flash_kernel_traitsILi128ELi128ELi64ELi4ES3_EELb0ELb1ELb0ELb0ELb0ELb1ELb1ELb0EEEvNS_16Flash_fwd_paramsE --------------------------
	.section	.nv.constant0._ZN5flash16flash_fwd_kernelI23Flash_fwd_kernel_traitsILi128ELi128ELi64ELi4ELb0ELb0EN7cutlass10bfloat16_tE19Flash_kernel_traitsILi128ELi128ELi64ELi4ES3_EELb0ELb1ELb0ELb0ELb0ELb1ELb1ELb0EEEvNS_16Flash_fwd_paramsE,"a",@progbits
	.sectionflags	@""
	.align	4
.nv.constant0._ZN5flash16flash_fwd_kernelI23Flash_fwd_kernel_traitsILi128ELi128ELi64ELi4ELb0ELb0EN7cutlass10bfloat16_tE19Flash_kernel_traitsILi128ELi128ELi64ELi4ES3_EELb0ELb1ELb0ELb0ELb0ELb1ELb1ELb0EEEvNS_16Flash_fwd_paramsE:
	.zero		816


//--------------------- .nv.constant0._ZN5flash16flash_fwd_kernelI23Flash_fwd_kernel_traitsILi128ELi128ELi64ELi4ELb0ELb0EN7cutlass10bfloat16_tE19Flash_kernel_traitsILi128ELi128ELi64ELi4ES3_EELb0ELb1ELb0ELb0ELb0ELb0ELb0ELb0EEEvNS_16Flash_fwd_paramsE --------------------------
	.section	.nv.constant0._ZN5flash16flash_fwd_kernelI23Flash_fwd_kernel_traitsILi128ELi128ELi64ELi4ELb0ELb0EN7cutlass10bfloat16_tE19Flash_kernel_traitsILi128ELi128ELi64ELi4ES3_EELb0ELb1ELb0ELb0ELb0ELb0ELb0ELb0EEEvNS_16Flash_fwd_paramsE,"a",@progbits
	.sectionflags	@""
	.align	4
.nv.constant0._ZN5flash16flash_fwd_kernelI23Flash_fwd_kernel_traitsILi128ELi128ELi64ELi4ELb0ELb0EN7cutlass10bfloat16_tE19Flash_kernel_traitsILi128ELi128ELi64ELi4ES3_EELb0ELb1ELb0ELb0ELb0ELb0ELb0ELb0EEEvNS_16Flash_fwd_paramsE:
	.zero		816


//--------------------- .nv.constant0._ZN5flash16flash_fwd_kernelI23Flash_fwd_kernel_traitsILi128ELi128ELi64ELi4ELb0ELb0EN7cutlass10bfloat16_tE19Flash_kernel_traitsILi128ELi128ELi64ELi4ES3_EELb0ELb1ELb0ELb0ELb0ELb0ELb1ELb0EEEvNS_16Flash_fwd_paramsE --------------------------
	.section	.nv.constant0._ZN5flash16flash_fwd_kernelI23Flash_fwd_kernel_traitsILi128ELi128ELi64ELi4ELb0ELb0EN7cutlass10bfloat16_tE19Flash_kernel_traitsILi128ELi128ELi64ELi4ES3_EELb0ELb1ELb0ELb0ELb0ELb0ELb1ELb0EEEvNS_16Flash_fwd_paramsE,"a",@progbits
	.sectionflags	@""
	.align	4
.nv.constant0._ZN5flash16flash_fwd_kernelI23Flash_fwd_kernel_traitsILi128ELi128ELi64ELi4ELb0ELb0EN7cutlass10bfloat16_tE19Flash_kernel_traitsILi128ELi128ELi64ELi4ES3_EELb0ELb1ELb0ELb0ELb0ELb0ELb1ELb0EEEvNS_16Flash_fwd_paramsE:
	.zero		816


//--------------------- .nv.constant0._ZN5flash16flash_fwd_kernelI23Flash_fwd_kernel_traitsILi128ELi128ELi64ELi4ELb0ELb0EN7cutlass10bfloat16_tE19Flash_kernel_traitsILi128ELi128ELi64ELi4ES3_EELb0ELb1ELb0ELb1ELb0ELb0ELb0ELb0EEEvNS_16Flash_fwd_paramsE --------------------------
	.section	.nv.constant0._ZN5flash16flash_fwd_kernelI23Flash_fwd_kernel_traitsILi128ELi128ELi64ELi4ELb0ELb0EN7cutlass10bfloat16_tE19Flash_kernel_traitsILi128ELi128ELi64ELi4ES3_EELb0ELb1ELb0ELb1ELb0ELb0ELb0ELb0EEEvNS_16Flash_fwd_paramsE,"a",@progbits
	.sectionflags	@""
	.align	4
.nv.constant0._ZN5flash16flash_fwd_kernelI23Flash_fwd_kernel_traitsILi128ELi128ELi64ELi4ELb0ELb0EN7cutlass10bfloat16_tE19Flash_kernel_traitsILi128ELi128ELi64ELi4ES3_EELb0ELb1ELb0ELb1ELb0ELb0ELb0ELb0EEEvNS_16Flash_fwd_paramsE:
	.zero		816


//--------------------- .nv.constant0._ZN5flash16flash_fwd_kernelI23Flash_fwd_kernel_traitsILi128ELi128ELi64ELi4ELb0ELb0EN7cutlass10bfloat16_tE19Flash_kernel_traitsILi128ELi128ELi64ELi4ES3_EELb0ELb1ELb0ELb1ELb0ELb0ELb1ELb0EEEvNS_16Flash_fwd_paramsE --------------------------
	.section	.nv.constant0._ZN5flash16flash_fwd_kernelI23Flash_fwd_kernel_traitsILi128ELi128ELi64ELi4ELb0ELb0EN7cutlass10bfloat16_tE19Flash_kernel_traitsILi128ELi128ELi64ELi4ES3_EELb0ELb1ELb0ELb1ELb0ELb0ELb1ELb0EEEvNS_16Flash_fwd_paramsE,"a",@progbits
	.sectionflags	@""
	.align	4
.nv.constant0._ZN5flash16flash_fwd_kernelI23Flash_fwd_kernel_traitsILi128ELi128ELi64ELi4ELb0ELb0EN7cutlass10bfloat16_tE19Flash_kernel_traitsILi128ELi128ELi64ELi4ES3_EELb0ELb1ELb0ELb1ELb0ELb0ELb1ELb0EEEvNS_16Flash_fwd_paramsE:
	.zero		816


//--------------------- .nv.constant0._ZN5flash16flash_fwd_kernelI23Flash_fwd_kernel_traitsILi128ELi64ELi64ELi4ELb0ELb0EN7cutlass10bfloat16_tE19Flash_kernel_traitsILi128ELi64ELi64ELi4ES3_EELb0ELb1ELb0ELb0ELb1ELb1ELb0ELb0EEEvNS_16Flash_fwd_paramsE --------------------------
	.section	.nv.constant0._ZN5flash16flash_fwd_kernelI23Flash_fwd_kernel_traitsILi128ELi64ELi64ELi4ELb0ELb0EN7cutlass10bfloat16_tE19Flash_kernel_traitsILi128ELi64ELi64ELi4ES3_EELb0ELb1ELb0ELb0ELb1ELb1ELb0ELb0EEEvNS_16Flash_fwd_paramsE,"a",@progbits
	.sectionflags	@""
	.align	4
.nv.constant0._ZN5flash16flash_fwd_kernelI23Flash_fwd_kernel_traitsILi128ELi64ELi64ELi4ELb0ELb0EN7cutlass10bfloat16_tE19Flash_kernel_traitsILi128ELi64ELi64ELi4ES3_EELb0ELb1ELb0ELb0ELb1ELb1ELb0ELb0EEEvNS_16Flash_fwd_paramsE:
	.zero		816


//--------------------- .nv.constant0._ZN5flash16flash_fwd_kernelI23Flash_fwd_kernel_traitsILi128ELi64ELi64ELi4ELb0ELb0EN7cutlass10bfloat16_tE19Flash_kernel_traitsILi128ELi64ELi64ELi4ES3_EELb0ELb1ELb0ELb0ELb1ELb1ELb1ELb0EEEvNS_16Flash_fwd_paramsE --------------------------
	.section	.nv.constant0._ZN5flash16flash_fwd_kernelI23Flash_fwd_kernel_traitsILi128ELi64ELi64ELi4ELb0ELb0EN7cutlass10bfloat16_tE19Flash_kernel_traitsILi128ELi64ELi64ELi4ES3_EELb0ELb1ELb0ELb0ELb1ELb1ELb1ELb0EEEvNS_16Flash_fwd_paramsE,"a",@progbits
	.sectionflags	@""
	.align	4
.nv.constant0._ZN5flash16flash_fwd_kernelI23Flash_fwd_kernel_traitsILi128ELi64ELi64ELi4ELb0ELb0EN7cutlass10bfloat16_tE19Flash_kernel_traitsILi128ELi64ELi64ELi4ES3_EELb0ELb1ELb0ELb0ELb1ELb1ELb1ELb0EEEvNS_16Flash_fwd_paramsE:
	.zero		816


//--------------------- .nv.constant0._ZN5flash16flash_fwd_kernelI23Flash_fwd_kernel_traitsILi128ELi64ELi64ELi4ELb0ELb0EN7cutlass10bfloat16_tE19Flash_kernel_traitsILi128ELi64ELi64ELi4ES3_EELb0ELb1ELb0ELb0ELb0ELb1ELb0ELb0EEEvNS_16Flash_fwd_paramsE --------------------------
	.section	.nv.constant0._ZN5flash16flash_fwd_kernelI23Flash_fwd_kernel_traitsILi128ELi64ELi64ELi4ELb0ELb0EN7cutlass10bfloat16_tE19Flash_kernel_traitsILi128ELi64ELi64ELi4ES3_EELb0ELb1ELb0ELb0ELb0ELb1ELb0ELb0EEEvNS_16Flash_fwd_paramsE,"a",@progbits
	.sectionflags	@""
	.align	4
.nv.constant0._ZN5flash16flash_fwd_kernelI23Flash_fwd_kernel_traitsILi128ELi64ELi64ELi4ELb0ELb0EN7cutlass10bfloat16_tE19Flash_kernel_traitsILi128ELi64ELi64ELi4ES3_EELb0ELb1ELb0ELb0ELb0ELb1ELb0ELb0EEEvNS_16Flash_fwd_paramsE:
	.zero		816


//--------------------- .nv.constant0._ZN5flash16flash_fwd_kernelI23Flash_fwd_kernel_traitsILi128ELi64ELi64ELi4ELb0ELb0EN7cutlass10bfloat16_tE19Flash_kernel_traitsILi128ELi64ELi64ELi4ES3_EELb0ELb1ELb0ELb0ELb0ELb1ELb1ELb0EEEvNS_16Flash_fwd_paramsE --------------------------
	.section	.nv.constant0._ZN5flash16flash_fwd_kernelI23Flash_fwd_kernel_traitsILi128ELi64ELi64ELi4ELb0ELb0EN7cutlass10bfloat16_tE19Flash_kernel_traitsILi128ELi64ELi64ELi4ES3_EELb0ELb1ELb0ELb0ELb0ELb1ELb1ELb0EEEvNS_16Flash_fwd_paramsE,"a",@progbits
	.sectionflags	@""
	.align	4
.nv.constant0._ZN5flash16flash_fwd_kernelI23Flash_fwd_kernel_traitsILi128ELi64ELi64ELi4ELb0ELb0EN7cutlass10bfloat16_tE19Flash_kernel_traitsILi128ELi64ELi64ELi4ES3_EELb0ELb1ELb0ELb0ELb0ELb1ELb1ELb0EEEvNS_16Flash_fwd_paramsE:
	.zero		816


//--------------------- .nv.constant0._ZN5flash16flash_fwd_kernelI23Flash_fwd_kernel_traitsILi128ELi64ELi64ELi4ELb0ELb0EN7cutlass10bfloat16_tE19Flash_kernel_traitsILi128ELi64ELi64ELi4ES3_EELb0ELb1ELb0ELb0ELb0ELb0ELb0ELb0EEEvNS_16Flash_fwd_paramsE --------------------------
	.section	.nv.constant0._ZN5flash16flash_fwd_kernelI23Flash_fwd_kernel_traitsILi128ELi64ELi64ELi4ELb0ELb0EN7cutlass10bfloat16_tE19Flash_kernel_traitsILi128ELi64ELi64ELi4ES3_EELb0ELb1ELb0ELb0ELb0ELb0ELb0ELb0EEEvNS_16Flash_fwd_paramsE,"a",@progbits
	.sectionflags	@""
	.align	4
.nv.constant0._ZN5flash16flash_fwd_kernelI23Flash_fwd_kernel_traitsILi128ELi64ELi64ELi4ELb0ELb0EN7cutlass10bfloat16_tE19Flash_kernel_traitsILi128ELi64ELi64ELi4ES3_EELb0ELb1ELb0ELb0ELb0ELb0ELb0ELb0EEEvNS_16Flash_fwd_paramsE:
	.zero		816


//--------------------- .nv.constant0._ZN5flash16flash_fwd_kernelI23Flash_fwd_kernel_traitsILi128ELi64ELi64ELi4ELb0ELb0EN7cutlass10bfloat16_tE19Flash_kernel_traitsILi128ELi64ELi64ELi4ES3_EELb0ELb1ELb0ELb0ELb0ELb0ELb1ELb0EEEvNS_16Flash_fwd_paramsE --------------------------
	.section	.nv.constant0._ZN5flash16flash_fwd_kernelI23Flash_fwd_kernel_traitsILi128ELi64ELi64ELi4ELb0ELb0EN7cutlass10bfloat16_tE19Flash_kernel_traitsILi128ELi64ELi64ELi4ES3_EELb0ELb1ELb0ELb0ELb0ELb0ELb1ELb0EEEvNS_16Flash_fwd_paramsE,"a",@progbits
	.sectionflags	@""
	.align	4
.nv.constant0._ZN5flash16flash_fwd_kernelI23Flash_fwd_kernel_traitsILi128ELi64ELi64ELi4ELb0ELb0EN7cutlass10bfloat16_tE19Flash_kernel_traitsILi128ELi64ELi64ELi4ES3_EELb0ELb1ELb0ELb0ELb0ELb0ELb1ELb0EEEvNS_16Flash_fwd_paramsE:
	.zero		816


//--------------------- .nv.constant0._ZN5flash16flash_fwd_kernelI23Flash_fwd_kernel_traitsILi128ELi64ELi64ELi4ELb0ELb0EN7cutlass10bfloat16_tE19Flash_kernel_traitsILi128ELi64ELi64ELi4ES3_EELb0ELb1ELb0ELb1ELb0ELb0ELb0ELb0EEEvNS_16Flash_fwd_paramsE --------------------------
	.section	.nv.constant0._ZN5flash16flash_fwd_kernelI23Flash_fwd_kernel_traitsILi128ELi64ELi64ELi4ELb0ELb0EN7cutlass10bfloat16_tE19Flash_kernel_traitsILi128ELi64ELi64ELi4ES3_EELb0ELb1ELb0ELb1ELb0ELb0ELb0ELb0EEEvNS_16Flash_fwd_paramsE,"a",@progbits
	.sectionflags	@""
	.align	4
.nv.constant0._ZN5flash16flash_fwd_kernelI23Flash_fwd_kernel_traitsILi128ELi64ELi64ELi4ELb0ELb0EN7cutlass10bfloat16_tE19Flash_kernel_traitsILi128ELi64ELi64ELi4ES3_EELb0ELb1ELb0ELb1ELb0ELb0ELb0ELb0EEEvNS_16Flash_fwd_paramsE:
	.zero		816


//--------------------- .nv.constant0._ZN5flash16flash_fwd_kernelI23Flash_fwd_kernel_traitsILi128ELi64ELi64ELi4ELb0ELb0EN7cutlass10bfloat16_tE19Flash_kernel_traitsILi128ELi64ELi64ELi4ES3_EELb0ELb1ELb0ELb1ELb0ELb0ELb1ELb0EEEvNS_16Flash_fwd_paramsE --------------------------
	.section	.nv.constant0._ZN5flash16flash_fwd_kernelI23Flash_fwd_kernel_traitsILi128ELi64ELi64ELi4ELb0ELb0EN7cutlass10bfloat16_tE19Flash_kernel_traitsILi128ELi64ELi64ELi4ES3_EELb0ELb1ELb0ELb1ELb0ELb0ELb1ELb0EEEvNS_16Flash_fwd_paramsE,"a",@progbits
	.sectionflags	@""
	.align	4
.nv.constant0._ZN5flash16flash_fwd_kernelI23Flash_fwd_kernel_traitsILi128ELi64ELi64ELi4ELb0ELb0EN7cutlass10bfloat16_tE19Flash_kernel_traitsILi128ELi64ELi64ELi4ES3_EELb0ELb1ELb0ELb1ELb0ELb0ELb1ELb0EEEvNS_16Flash_fwd_paramsE:
	.zero		816


//--------------------- .nv.constant0._ZN5flash16flash_fwd_kernelI23Flash_fwd_kernel_traitsILi128ELi128ELi32ELi4ELb0ELb0EN7cutlass10bfloat16_tE19Flash_kernel_traitsILi128ELi128ELi32ELi4ES3_EELb1ELb1ELb0ELb0ELb0ELb0ELb0ELb0EEEvNS_16Flash_fwd_paramsE --------------------------
	.section	.nv.constant0._ZN5flash16flash_fwd_kernelI23Flash_fwd_kernel_traitsILi128ELi128ELi32ELi4ELb0ELb0EN7cutlass10bfloat16_tE19Flash_kernel_traitsILi128ELi128ELi32ELi4ES3_EELb1ELb1ELb0ELb0ELb0ELb0ELb0ELb0EEEvNS_16Flash_fwd_paramsE,"a",@progbits
	.sectionflags	@""
	.align	4
.nv.constant0._ZN5flash16flash_fwd_kernelI23Flash_fwd_kernel_traitsILi128ELi128ELi32ELi4ELb0ELb0EN7cutlass10bfloat16_tE19Flash_kernel_traitsILi128ELi128ELi32ELi4ES3_EELb1ELb1ELb0ELb0ELb0ELb0ELb0ELb0EEEvNS_16Flash_fwd_paramsE:
	.zero		816


//--------------------- .nv.constant0._ZN5flash16flash_fwd_kernelI23Flash_fwd_kernel_traitsILi128ELi128ELi32ELi4ELb0ELb0EN7cutlass10bfloat16_tE19Flash_kernel_traitsILi128ELi128ELi32ELi4ES3_EELb1ELb1ELb0ELb0ELb1ELb1ELb0ELb0EEEvNS_16Flash_fwd_paramsE --------------------------
	.section	.nv.constant0._ZN5flash16flash_fwd_kernelI23Flash_fwd_kernel_traitsILi128ELi128ELi32ELi4ELb0ELb0EN7cutlass10bfloat16_tE19Flash_kernel_traitsILi128ELi128ELi32ELi4ES3_EELb1ELb1ELb0ELb0ELb1ELb1ELb0ELb0EEEvNS_16Flash_fwd_paramsE,"a",@progbits
	.sectionflags	@""
	.align	4
.nv.constant0._ZN5flash16flash_fwd_kernelI23Flash_fwd_kernel_traitsILi128ELi128ELi32ELi4ELb0ELb0EN7cutlass10bfloat16_tE19Flash_kernel_traitsILi128ELi128ELi32ELi4ES3_EELb1ELb1ELb0ELb0ELb1ELb1ELb0ELb0EEEvNS_16Flash_fwd_paramsE:
	.zero		816


//--------------------- .nv.constant0._ZN5flash16flash_fwd_kernelI23Flash_fwd_kernel_traitsILi128ELi128ELi32ELi4ELb0ELb0EN7cutlass10bfloat16_tE19Flash_kernel_traitsILi128ELi128ELi32ELi4ES3_EELb0ELb1ELb0ELb0ELb1ELb1ELb1ELb0EEEvNS_16Flash_fwd_paramsE --------------------------
	.section	.nv.constant0._ZN5flash16flash_fwd_kernelI23Flash_fwd_kernel_traitsILi128ELi128ELi32ELi4ELb0ELb0EN7cutlass10bfloat16_tE19Flash_kernel_traitsILi128ELi128ELi32ELi4ES3_EELb0ELb1ELb0ELb0ELb1ELb1ELb1ELb0EEEvNS_16Flash_fwd_paramsE,"a",@progbits
	.sectionflags	@""
	.align	4
.nv.constant0._ZN5flash16flash_fwd_kernelI23Flash_fwd_kernel_traitsILi128ELi128ELi32ELi4ELb0ELb0EN7cutlass10bfloat16_tE19Flash_kernel_traitsILi128ELi128ELi32ELi4ES3_EELb0ELb1ELb0ELb0ELb1ELb1ELb1ELb0EEEvNS_16Flash_fwd_paramsE:
	.zero		816


//--------------------- .nv.constant0._ZN5flash16flash_fwd_kernelI23Flash_fwd_kernel_traitsILi128ELi128ELi32ELi4ELb0ELb0EN7cutlass10bfloat16_tE19Flash_kernel_traitsILi128ELi128ELi32ELi4ES3_EELb1ELb1ELb0ELb0ELb0ELb1ELb0ELb0EEEvNS_16Flash_fwd_paramsE --------------------------
	.section	.nv.constant0._ZN5flash16flash_fwd_kernelI23Flash_fwd_kernel_traitsILi128ELi128ELi32ELi4ELb0ELb0EN7cutlass10bfloat16_tE19Flash_kernel_traitsILi128ELi128ELi32ELi4ES3_EELb1ELb1ELb0ELb0ELb0ELb1ELb0ELb0EEEvNS_16Flash_fwd_paramsE,"a",@progbits
	.sectionflags	@""
	.align	4
.nv.constant0._ZN5flash16flash_fwd_kernelI23Flash_fwd_kernel_traitsILi128ELi128ELi32ELi4ELb0ELb0EN7cutlass10bfloat16_tE19Flash_kernel_traitsILi128ELi128ELi32ELi4ES3_EELb1ELb1ELb0ELb0ELb0ELb1ELb0ELb0EEEvNS_16Flash_fwd_paramsE:
	.zero		816


//--------------------- .nv.constant0._ZN5flash16flash_fwd_kernelI23Flash_fwd_kernel_traitsILi128ELi128ELi32ELi4ELb0ELb0EN7cutlass10bfloat16_tE19Flash_kernel_traitsILi128ELi128ELi32ELi4ES3_EELb0ELb1ELb0ELb0ELb0ELb1ELb1ELb0EEEvNS_16Flash_fwd_paramsE --------------------------
	.section	.nv.constant0._ZN5flash16flash_fwd_kernelI23Flash_fwd_kernel_traitsILi128ELi128ELi32ELi4ELb0ELb0EN7cutlass10bfloat16_tE19Flash_kernel_traitsILi128ELi128ELi32ELi4ES3_EELb0ELb1ELb0ELb0ELb0ELb1ELb1ELb0EEEvNS_16Flash_fwd_paramsE,"a",@progbits
	.sectionflags	@""
	.align	4
.nv.constant0._ZN5flash16flash_fwd_kernelI23Flash_fwd_kernel_traitsILi128ELi128ELi32ELi4ELb0ELb0EN7cutlass10bfloat16_tE19Flash_kernel_traitsILi128ELi128ELi32ELi4ES3_EELb0ELb1ELb0ELb0ELb0ELb1ELb1ELb0EEEvNS_16Flash_fwd_paramsE:
	.zero		816


//--------------------- .nv.constant0._ZN5flash16flash_fwd_kernelI23Flash_fwd_kernel_traitsILi128ELi128ELi32ELi4ELb0ELb0EN7cutlass10bfloat16_tE19Flash_kernel_traitsILi128ELi128ELi32ELi4ES3_EELb1ELb1ELb0ELb1ELb0ELb0ELb0ELb0EEEvNS_16Flash_fwd_paramsE --------------------------
	.section	.nv.constant0._ZN5flash16flash_fwd_kernelI23Flash_fwd_kernel_traitsILi128ELi128ELi32ELi4ELb0ELb0EN7cutlass10bfloat16_tE19Flash_kernel_traitsILi128ELi128ELi32ELi4ES3_EELb1ELb1ELb0ELb1ELb0ELb0ELb0ELb0EEEvNS_16Flash_fwd_paramsE,"a",@progbits
	.sectionflags	@""
	.align	4
.nv.constant0._ZN5flash16flash_fwd_kernelI23Flash_fwd_kernel_traitsILi128ELi128ELi32ELi4ELb0ELb0EN7cutlass10bfloat16_tE19Flash_kernel_traitsILi128ELi128ELi32ELi4ES3_EELb1ELb1ELb0ELb1ELb0ELb0ELb0ELb0EEEvNS_16Flash_fwd_paramsE:
	.zero		816


//--------------------- .nv.constant0._ZN5flash16flash_fwd_kernelI23Flash_fwd_kernel_traitsILi128ELi128ELi32ELi4ELb0ELb0EN7cutlass10bfloat16_tE19Flash_kernel_traitsILi128ELi128ELi32ELi4ES3_EELb1ELb1ELb0ELb0ELb0ELb0ELb0ELb1EEEvNS_16Flash_fwd_paramsE --------------------------
	.section	.nv.constant0._ZN5flash16flash_fwd_kernelI23Flash_fwd_kernel_traitsILi128ELi128ELi32ELi4ELb0ELb0EN7cutlass10bfloat16_tE19Flash_kernel_traitsILi128ELi128ELi32ELi4ES3_EELb1ELb1ELb0ELb0ELb0ELb0ELb0ELb1EEEvNS_16Flash_fwd_paramsE,"a",@progbits
	.sectionflags	@""
	.align	4
.nv.constant0._ZN5flash16flash_fwd_kernelI23Flash_fwd_kernel_traitsILi128ELi128ELi32ELi4ELb0ELb0EN7cutlass10bfloat16_tE19Flash_kernel_traitsILi128ELi128ELi32ELi4ES3_EELb1ELb1ELb0ELb0ELb0ELb0ELb0ELb1EEEvNS_16Flash_fwd_paramsE:
	.zero		816


//--------------------- .nv.constant0._ZN5flash16flash_fwd_kernelI23Flash_fwd_kernel_traitsILi128ELi128ELi32ELi4ELb0ELb0EN7cutlass10bfloat16_tE19Flash_kernel_traitsILi128ELi128ELi32ELi4ES3_EELb0ELb1ELb0ELb0ELb0ELb0ELb1ELb0EEEvNS_16Flash_fwd_paramsE --------------------------
	.section	.nv.constant0._ZN5flash16flash_fwd_kernelI23Flash_fwd_kernel_traitsILi128ELi128ELi32ELi4ELb0ELb0EN7cutlass10bfloat16_tE19Flash_kernel_traitsILi128ELi128ELi32ELi4ES3_EELb0ELb1ELb0ELb0ELb0ELb0ELb1ELb0EEEvNS_16Flash_fwd_paramsE,"a",@progbits
	.sectionflags	@""
	.align	4
.nv.constant0._ZN5flash16flash_fwd_kernelI23Flash_fwd_kernel_traitsILi128ELi128ELi32ELi4ELb0ELb0EN7cutlass10bfloat16_tE19Flash_kernel_traitsILi128ELi128ELi32ELi4ES3_EELb0ELb1ELb0ELb0ELb0ELb0ELb1ELb0EEEvNS_16Flash_fwd_paramsE:
	.zero		816


//--------------------- .nv.constant0._ZN5flash16flash_fwd_kernelI23Flash_fwd_kernel_traitsILi128ELi128ELi32ELi4ELb0ELb0EN7cutlass10bfloat16_tE19Flash_kernel_traitsILi128ELi128ELi32ELi4ES3_EELb1ELb1ELb0ELb1ELb0ELb0ELb0ELb1EEEvNS_16Flash_fwd_paramsE --------------------------
	.section	.nv.constant0._ZN5flash16flash_fwd_kernelI23Flash_fwd_kernel_traitsILi128ELi128ELi32ELi4ELb0ELb0EN7cutlass10bfloat16_tE19Flash_kernel_traitsILi128ELi128ELi32ELi4ES3_EELb1ELb1ELb0ELb1ELb0ELb0ELb0ELb1EEEvNS_16Flash_fwd_paramsE,"a",@progbits
	.sectionflags	@""
	.align	4
.nv.constant0._ZN5flash16flash_fwd_kernelI23Flash_fwd_kernel_traitsILi128ELi128ELi32ELi4ELb0ELb0EN7cutlass10bfloat16_tE19Flash_kernel_traitsILi128ELi128ELi32ELi4ES3_EELb1ELb1ELb0ELb1ELb0ELb0ELb0ELb1EEEvNS_16Flash_fwd_paramsE:
	.zero		816


//--------------------- .nv.constant0._ZN5flash16flash_fwd_kernelI23Flash_fwd_kernel_traitsILi128ELi128ELi32ELi4ELb0ELb0EN7cutlass10bfloat16_tE19Flash_kernel_traitsILi128ELi128ELi32ELi4ES3_EELb0ELb1ELb0ELb1ELb0ELb0ELb1ELb0EEEvNS_16Flash_fwd_paramsE --------------------------
	.section	.nv.constant0._ZN5flash16flash_fwd_kernelI23Flash_fwd_kernel_traitsILi128ELi128ELi32ELi4ELb0ELb0EN7cutlass10bfloat16_tE19Flash_kernel_traitsILi128ELi128ELi32ELi4ES3_EELb0ELb1ELb0ELb1ELb0ELb0ELb1ELb0EEEvNS_16Flash_fwd_paramsE,"a",@progbits
	.sectionflags	@""
	.align	4
.nv.constant0._ZN5flash16flash_fwd_kernelI23Flash_fwd_kernel_traitsILi128ELi128ELi32ELi4ELb0ELb0EN7cutlass10bfloat16_tE19Flash_kernel_traitsILi128ELi128ELi32ELi4ES3_EELb0ELb1ELb0ELb1ELb0ELb0ELb1ELb0EEEvNS_16Flash_fwd_paramsE:
	.zero		816


//--------------------- .text._ZN5flash16flash_fwd_kernelI23Flash_fwd_kernel_traitsILi128ELi128ELi64ELi4ELb0ELb0EN7cutlass10bfloat16_tE19Flash_kernel_traitsILi128ELi128ELi64ELi4ES3_EELb0ELb1ELb0ELb0ELb1ELb1ELb0ELb0EEEvNS_16Flash_fwd_paramsE --------------------------
	.section	.text._ZN5flash16flash_fwd_kernelI23Flash_fwd_kernel_traitsILi128ELi128ELi64ELi4ELb0ELb0EN7cutlass10bfloat16_tE19Flash_kernel_traitsILi128ELi128ELi64ELi4ES3_EELb0ELb1ELb0ELb0ELb1ELb1ELb0ELb0EEEvNS_16Flash_fwd_paramsE,"ax",@progbits
	.sectioninfo	@"SHI_REGISTERS=255"
	.align	128
        .global         _ZN5flash16flash_fwd_kernelI23Flash_fwd_kernel_traitsILi128ELi128ELi64ELi4ELb0ELb0EN7cutlass10bfloat16_tE19Flash_kernel_traitsILi128ELi128ELi64ELi4ES3_EELb0ELb1ELb0ELb0ELb1ELb1ELb0ELb0EEEvNS_16Flash_fwd_paramsE
        .type           _ZN5flash16flash_fwd_kernelI23Flash_fwd_kernel_traitsILi128ELi128ELi64ELi4ELb0ELb0EN7cutlass10bfloat16_tE19Flash_kernel_traitsILi128ELi128ELi64ELi4ES3_EELb0ELb1ELb0ELb0ELb1ELb1ELb0ELb0EEEvNS_16Flash_fwd_paramsE,@function
        .size           _ZN5flash16flash_fwd_kernelI23Flash_fwd_kernel_traitsILi128ELi128ELi64ELi4ELb0ELb0EN7cutlass10bfloat16_tE19Flash_kernel_traitsILi128ELi128ELi64ELi4ES3_EELb0ELb1ELb0ELb0ELb1ELb1ELb0ELb0EEEvNS_16Flash_fwd_paramsE,(.L_x_1392 - _ZN5flash16flash_fwd_kernelI23Flash_fwd_kernel_traitsILi128ELi128ELi64ELi4ELb0ELb0EN7cutlass10bfloat16_tE19Flash_kernel_traitsILi128ELi128ELi64ELi4ES3_EELb0ELb1ELb0ELb0ELb1ELb1ELb0ELb0EEEvNS_16Flash_fwd_paramsE)
        .other          _ZN5flash16flash_fwd_kernelI23Flash_fwd_kernel_traitsILi128ELi128ELi64ELi4ELb0ELb0EN7cutlass10bfloat16_tE19Flash_kernel_traitsILi128ELi128ELi64ELi4ES3_EELb0ELb1ELb0ELb0ELb1ELb1ELb0ELb0EEEvNS_16Flash_fwd_paramsE,@"STO_CUDA_ENTRY STV_DEFAULT"
_ZN5flash16flash_fwd_kernelI23Flash_fwd_kernel_traitsILi128ELi128ELi64ELi4ELb0ELb0EN7cutlass10bfloat16_tE19Flash_kernel_traitsILi128ELi128ELi64ELi4ES3_EELb0ELb1ELb0ELb0ELb1ELb1ELb0ELb0EEEvNS_16Flash_fwd_paramsE:
.text._ZN5flash16flash_fwd_kernelI23Flash_fwd_kernel_traitsILi128ELi128ELi64ELi4ELb0ELb0EN7cutlass10bfloat16_tE19Flash_kernel_traitsILi128ELi128ELi64ELi4ES3_EELb0ELb1ELb0ELb0ELb1ELb1ELb0ELb0EEEvNS_16Flash_fwd_paramsE:
[----:B------:R-:W-:Y:S02]  /*0000*/  MOV R1, c[0x0][0x28] ;  /* 0x00000a0000017a02 */ /* 0x000fe40000000f00 */
[----:B------:R-:W1:Y:S01]  /*0010*/  S2R R23, SR_CTAID.Y ;  /* 0x0000000000177919 */ /* 0x000e620000002600 */
[----:B------:R-:W-:Y:S01]  /*0020*/  ISETP.NE.U32.AND P2, PT, RZ, c[0x0][0x258], PT ;  /* 0x00009600ff007a0c */ /* 0x000fe20003f45070 */
[----:B------:R-:W-:Y:S01]  /*0030*/  IMAD.MOV.U32 R9, RZ, RZ, RZ ;  /* 0x000000ffff097224 */ /* 0x000fe200078e00ff */
[----:B------:R-:W-:Y:S01]  /*0040*/  ISETP.NE.U32.AND P0, PT, RZ, c[0x0][0x250], PT ;  /* 0x00009400ff007a0c */ /* 0x000fe20003f05070 */
[----:B------:R-:W-:Y:S01]  /*0050*/  ULDC.64 UR16, c[0x0][0x118] ;  /* 0x0000460000107ab9 */ /* 0x000fe20000000a00 */
[----:B------:R-:W-:Y:S02]  /*0060*/  ISETP.NE.AND.EX P2, PT, RZ, c[0x0][0x25c], PT, P2 ;  /* 0x00009700ff007a0c */ /* 0x000fe40003f45320 */
[----:B------:R-:W-:Y:S02]  /*0070*/  ISETP.NE.AND.EX P0, PT, RZ, c[0x0][0x254], PT, P0 ;  /* 0x00009500ff007a0c */ /* 0x000fe40003f05300 */
[----:B------:R-:W-:-:S09]  /*0080*/  IADD3 R1, R1, -0xb0, RZ ;  /* 0xffffff5001017810 */ /* 0x000fd20007ffe0ff */
[----:B------:R-:W-:Y:S02]  /*0090*/  @P2 IMAD.MOV.U32 R2, RZ, RZ, 0x4 ;  /* 0x00000004ff022424 */ /* 0x000fe400078e00ff */
[----:B------:R-:W-:Y:S02]  /*00a0*/  @P0 IMAD.MOV.U32 R0, RZ, RZ, 0x4 ;  /* 0x00000004ff000424 */ /* 0x000fe400078e00ff */
[----:B-1----:R-:W-:-:S04]  /*00b0*/  @P2 IMAD.WIDE R2, R23, R2, c[0x0][0x258] ;  /* 0x0000960017022625 */ /* 0x002fc800078e0202 */
[----:B------:R-:W-:Y:S02]  /*00c0*/  @P0 IMAD.WIDE R4, R23, R0, c[0x0][0x250] ;  /* 0x0000940017040625 */ /* 0x000fe400078e0200 */
[----:B------:R-:W2:Y:S04]  /*00d0*/  @P2 LDG.E R2, [R2.64] ;  /* 0x0000001002022981 */ /* 0x000ea8000c1e1900 */
[----:B------:R-:W2:Y:S04]  /*00e0*/  @P0 LDG.E R9, [R4.64] ;  /* 0x0000001004090981 */ /* 0x000ea8000c1e1900 */
[----:B------:R-:W1:Y:S01]  /*00f0*/  S2R R13, SR_CTAID.X ;  /* 0x00000000000d7919 */ /* 0x000e620000002500 */
[----:B------:R-:W-:-:S04]  /*0100*/  @!P2 ISETP.NE.U32.AND P1, PT, RZ, c[0x0][0x268], PT ;  /* 0x00009a00ff00aa0c */ /* 0x000fc80003f25070 */
[----:B------:R-:W-:Y:S01]  /*0110*/  @!P2 ISETP.NE.AND.EX P1, PT, RZ, c[0x0][0x26c], PT, P1 ;  /* 0x00009b00ff00aa0c */ /* 0x000fe20003f25310 */
[----:B-1----:R-:W-:-:S05]  /*0120*/  IMAD.SHL.U32 R163, R13, 0x80, RZ ;  /* 0x000000800da37824 */ /* 0x002fca00078e00ff */
[----:B------:R-:W-:Y:S02]  /*0130*/  ISETP.GE.AND P0, PT, R163, c[0x0][0x214], PT ;  /* 0x00008500a3007a0c */ /* 0x000fe40003f06270 */
[----:B------:R-:W-:Y:S01]  /*0140*/  @!P2 SEL R0, RZ, c[0x0][0x21c], !P1 ;  /* 0x00008700ff00aa07 */ /* 0x000fe20004800000 */
[----:B--2---:R-:W-:-:S03]  /*0150*/  @P2 IMAD.IADD R116, R2, 0x1, -R9 ;  /* 0x0000000102742824 */ /* 0x004fc600078e0a09 */
[----:B------:R-:W-:-:S07]  /*0160*/  @!P2 IADD3 R116, R0, c[0x0][0x218], -R9 ;  /* 0x000086000074aa10 */ /* 0x000fce0007ffe809 */
[----:B------:R-:W-:Y:S05]  /*0170*/  @P0 EXIT ;  /* 0x000000000000094d */ /* 0x000fea0003800000 */
[----:B------:R-:W-:Y:S01]  /*0180*/  IADD3 R0, R163, 0xbf, RZ ;  /* 0x000000bfa3007810 */ /* 0x000fe20007ffe0ff */
[----:B------:R-:W1:Y:S01]  /*0190*/  S2R R24, SR_CTAID.Z ;  /* 0x0000000000187919 */ /* 0x000e620000002700 */
[C---:B------:R-:W-:Y:S02]  /*01a0*/  IADD3 R2, R116.reuse, 0x3f, RZ ;  /* 0x0000003f74027810 */ /* 0x040fe40007ffe0ff */
[----:B------:R-:W-:Y:S01]  /*01b0*/  IADD3 R0, R116, -c[0x0][0x214], R0 ;  /* 0x8000850074007a10 */ /* 0x000fe20007ffe000 */
[----:B------:R-:W2:Y:S03]  /*01c0*/  S2R R161, SR_TID.X ;  /* 0x0000000000a17919 */ /* 0x000ea60000002100 */
[----:B------:R-:W-:Y:S02]  /*01d0*/  IADD3 R3, R0, c[0x0][0x2e8], RZ ;  /* 0x0000ba0000037a10 */ /* 0x000fe40007ffe0ff */
[----:B------:R-:W-:-:S02]  /*01e0*/  SHF.R.S32.HI R0, RZ, 0x1f, R2 ;  /* 0x0000001fff007819 */ /* 0x000fc40000011402 */
[----:B------:R-:W-:Y:S02]  /*01f0*/  SHF.R.S32.HI R4, RZ, 0x1f, R3 ;  /* 0x0000001fff047819 */ /* 0x000fe40000011403 */
[----:B------:R-:W-:Y:S02]  /*0200*/  LEA.HI R0, R0, R2, RZ, 0x6 ;  /* 0x0000000200007211 */ /* 0x000fe400078f30ff */
[----:B------:R-:W-:Y:S02]  /*0210*/  LEA.HI R2, R4, R3, RZ, 0x6 ;  /* 0x0000000304027211 */ /* 0x000fe400078f30ff */
[----:B------:R-:W-:Y:S02]  /*0220*/  SHF.R.S32.HI R0, RZ, 0x6, R0 ;  /* 0x00000006ff007819 */ /* 0x000fe40000011400 */
[----:B------:R-:W-:-:S04]  /*0230*/  SHF.R.S32.HI R2, RZ, 0x6, R2 ;  /* 0x00000006ff027819 */ /* 0x000fc80000011402 */
[----:B------:R-:W-:-:S04]  /*0240*/  IMNMX R166, R0, R2, PT ;  /* 0x0000000200a67217 */ /* 0x000fc80003800200 */
[----:B------:R-:W-:Y:S01]  /*0250*/  ISETP.GE.AND P0, PT, R166, 0x1, PT ;  /* 0x00000001a600780c */ /* 0x000fe20003f06270 */
[----:B------:R3:W-:-:S12]  /*0260*/  STL [R1+0x4], R166 ;  /* 0x000004a601007387 */ /* 0x0007d80000100800 */
[----:B------:R-:W-:Y:S05]  /*0270*/  @!P0 BRA `(.L_x_0) ;  /* 0x000103e000008947 */ /* 0x000fea0003800000 */
[----:B-12---:R-:W-:Y:S01]  /*0280*/  IABS R0, c[0x0][0x1c8] ;  /* 0x0000720000007a13 */ /* 0x006fe20000000000 */
[----:B------:R-:W-:Y:S01]  /*0290*/  UMOV UR14, 0x6 ;  /* 0x00000006000e7882 */ /* 0x000fe20000000000 */
[----:B------:R-:W-:Y:S01]  /*02a0*/  IADD3 R119, R166, -0x1, RZ ;  /* 0xffffffffa6777810 */ /* 0x000fe20007ffe0ff */
[----:B------:R-:W-:Y:S01]  /*02b0*/  ULDC.64 UR6, c[0x0][0x198] ;  /* 0x0000660000067ab9 */ /* 0x000fe20000000a00 */
[----:B------:R-:W-:Y:S01]  /*02c0*/  SHF.R.S32.HI R20, RZ, 0x1f, R161 ;  /* 0x0000001fff147819 */ /* 0x000fe200000114a1 */
[----:B------:R-:W-:Y:S01]  /*02d0*/  IMAD.MOV.U32 R21, RZ, RZ, R0 ;  /* 0x000000ffff157224 */ /* 0x000fe200078e0000 */
[----:B------:R-:W-:Y:S01]  /*02e0*/  ULDC.64 UR4, c[0x0][0x1a0] ;  /* 0x0000680000047ab9 */ /* 0x000fe20000000a00 */
[----:B------:R-:W-:Y:S01]  /*02f0*/  LOP3.LUT R0, R24, c[0x0][0x1c8], RZ, 0x3c, !PT ;  /* 0x0000720018007a12 */ /* 0x000fe200078e3cff */
[----:B------:R-:W-:Y:S01]  /*0300*/  USHF.L.U64.HI UR12, UR6, UR14, UR7 ;  /* 0x0000000e060c7299 */ /* 0x000fe20008010207 */
[----:B------:R-:W1:Y:S01]  /*0310*/  I2F.RP R6, R21 ;  /* 0x0000001500067306 */ /* 0x000e620000209400 */
[----:B------:R-:W-:Y:S01]  /*0320*/  USHF.L.U64.HI UR14, UR4, UR14, UR5 ;  /* 0x0000000e040e7299 */ /* 0x000fe20008010205 */
[----:B------:R-:W-:Y:S01]  /*0330*/  ISETP.GE.AND P1, PT, R0, RZ, PT ;  /* 0x000000ff0000720c */ /* 0x000fe20003f26270 */
[----:B------:R-:W-:Y:S01]  /*0340*/  USHF.L.U32 UR13, UR6, 0x6, URZ ;  /* 0x00000006060d7899 */ /* 0x000fe2000800063f */
[----:B------:R-:W-:Y:S01]  /*0350*/  SHF.R.S32.HI R0, RZ, 0x1f, R119 ;  /* 0x0000001fff007819 */ /* 0x000fe20000011477 */
[----:B------:R-:W-:Y:S01]  /*0360*/  USHF.L.U32 UR15, UR4, 0x6, URZ ;  /* 0x00000006040f7899 */ /* 0x000fe2000800063f */
[C---:B------:R-:W-:Y:S01]  /*0370*/  IMAD R3, R119.reuse, UR12, RZ ;  /* 0x0000000c77037c24 */ /* 0x040fe2000f8e02ff */
[CC--:B------:R-:W-:Y:S01]  /*0380*/  LEA.HI R17, R20.reuse, R161.reuse, RZ, 0x3 ;  /* 0x000000a114117211 */ /* 0x0c0fe200078f18ff */
[----:B------:R-:W-:Y:S01]  /*0390*/  IMAD R2, R119, UR14, RZ ;  /* 0x0000000e77027c24 */ /* 0x000fe2000f8e02ff */
[----:B------:R-:W-:Y:S01]  /*03a0*/  LEA.HI R12, R20, R161, RZ, 0x4 ;  /* 0x000000a1140c7211 */ /* 0x000fe200078f20ff */
[C---:B------:R-:W-:Y:S01]  /*03b0*/  IMAD R18, R0.reuse, UR13, R3 ;  /* 0x0000000d00127c24 */ /* 0x040fe2000f8e0203 */
[----:B------:R-:W-:Y:S01]  /*03c0*/  SHF.R.S32.HI R4, RZ, 0x3, R17 ;  /* 0x00000003ff047819 */ /* 0x000fe20000011411 */
[----:B------:R-:W-:Y:S01]  /*03d0*/  IMAD R19, R0, UR15, R2 ;  /* 0x0000000f00137c24 */ /* 0x000fe2000f8e0202 */
[----:B------:R-:W-:Y:S01]  /*03e0*/  LOP3.LUT R0, R17, 0xfffffff8, RZ, 0xc0, !PT ;  /* 0xfffffff811007812 */ /* 0x000fe200078ec0ff */
[----:B------:R-:W-:Y:S01]  /*03f0*/  ULDC.64 UR8, c[0x0][0x190] ;  /* 0x0000640000087ab9 */ /* 0x000fe20000000a00 */
[----:B------:R-:W-:Y:S01]  /*0400*/  LOP3.LUT R11, R12, 0xfffffff0, RZ, 0xc0, !PT ;  /* 0xfffffff00c0b7812 */ /* 0x000fe200078ec0ff */
[----:B-1----:R-:W1:Y:S01]  /*0410*/  MUFU.RCP R6, R6 ;  /* 0x0000000600067308 */ /* 0x002e620000001000 */
[----:B------:R-:W-:Y:S01]  /*0420*/  SHF.R.S32.HI R5, RZ, 0x1f, R4 ;  /* 0x0000001fff057819 */ /* 0x000fe20000011404 */
[C---:B------:R-:W-:Y:S01]  /*0430*/  IMAD.IADD R68, R161.reuse, 0x1, -R0 ;  /* 0x00000001a1447824 */ /* 0x040fe200078e0a00 */
[C---:B------:R-:W-:Y:S01]  /*0440*/  IADD3 R8, P0, R4.reuse, R9, RZ ;  /* 0x0000000904087210 */ /* 0x040fe20007f1e0ff */
[----:B------:R-:W-:Y:S01]  /*0450*/  IMAD.SHL.U32 R3, R4, 0x40, RZ ;  /* 0x0000004004037824 */ /* 0x000fe200078e00ff */
[----:B------:R-:W-:Y:S01]  /*0460*/  SHF.R.S32.HI R10, RZ, 0x4, R12 ;  /* 0x00000004ff0a7819 */ /* 0x000fe2000001140c */
[----:B------:R-:W-:Y:S01]  /*0470*/  IMAD.IADD R0, R161, 0x1, -R11 ;  /* 0x00000001a1007824 */ /* 0x000fe200078e0a0b */
[----:B------:R-:W-:Y:S01]  /*0480*/  LEA.HI.X.SX32 R9, R9, R5, 0x1, P0 ;  /* 0x0000000509097211 */ /* 0x000fe200000f0eff */
[----:B------:R-:W-:Y:S01]  /*0490*/  IMAD.WIDE R26, R13, 0x80, R4 ;  /* 0x000000800d1a7825 */ /* 0x000fe200078e0204 */
[----:B------:R-:W-:Y:S01]  /*04a0*/  LOP3.LUT R3, R3, 0x1c0, RZ, 0xc0, !PT ;  /* 0x000001c003037812 */ /* 0x000fe200078ec0ff */
[----:B------:R-:W-:Y:S01]  /*04b0*/  USHF.L.U32 UR11, UR8, 0x5, URZ ;  /* 0x00000005080b7899 */ /* 0x000fe2000800063f */
[----:B------:R-:W-:Y:S01]  /*04c0*/  SHF.R.S32.HI R4, RZ, 0x1f, R0 ;  /* 0x0000001fff047819 */ /* 0x000fe20000011400 */
[----:B------:R-:W-:Y:S01]  /*04d0*/  IMAD.SHL.U32 R2, R68, 0x8, RZ ;  /* 0x0000000844027824 */ /* 0x000fe200078e00ff */
[----:B------:R-:W-:Y:S01]  /*04e0*/  SHF.R.U32.HI R11, RZ, 0x3, R3 ;  /* 0x00000003ff0b7819 */ /* 0x000fe20000011603 */
[----:B------:R-:W-:Y:S01]  /*04f0*/  UMOV UR10, 0x5 ;  /* 0x00000005000a7882 */ /* 0x000fe20000000000 */
[----:B------:R-:W-:Y:S01]  /*0500*/  LEA.HI R16, R4, R0, RZ, 0x3 ;  /* 0x0000000004107211 */ /* 0x000fe200078f18ff */
[----:B------:R-:W-:Y:S01]  /*0510*/  USHF.L.U64.HI UR9, UR8, UR10, UR9 ;  /* 0x0000000a08097299 */ /* 0x000fe20008010209 */
[----:B-1----:R-:W-:Y:S01]  /*0520*/  IADD3 R6, R6, 0xffffffe, RZ ;  /* 0x0ffffffe06067810 */ /* 0x002fe20007ffe0ff */
[----:B------:R-:W-:Y:S01]  /*0530*/  USHF.L.U32 UR8, UR6, 0x5, URZ ;  /* 0x0000000506087899 */ /* 0x000fe2000800063f */
[----:B------:R-:W-:Y:S01]  /*0540*/  LOP3.LUT R3, R3, 0x38, R2, 0xf8, !PT ;  /* 0x0000003803037812 */ /* 0x000fe200078ef802 */
[----:B------:R-:W-:Y:S01]  /*0550*/  USHF.L.U64.HI UR6, UR6, UR10, UR7 ;  /* 0x0000000a06067299 */ /* 0x000fe20008010207 */
[----:B------:R-:W1:Y:S01]  /*0560*/  F2I.FTZ.U32.TRUNC.NTZ R7, R6 ;  /* 0x0000000600077305 */ /* 0x000e62000021f000 */
[----:B------:R-:W-:Y:S01]  /*0570*/  LOP3.LUT R4, R16, 0xfffffff8, RZ, 0xc0, !PT ;  /* 0xfffffff810047812 */ /* 0x000fe200078ec0ff */
[----:B------:R-:W-:Y:S01]  /*0580*/  USHF.L.U32 UR7, UR4, 0x5, URZ ;  /* 0x0000000504077899 */ /* 0x000fe2000800063f */
[----:B------:R-:W-:Y:S01]  /*0590*/  LOP3.LUT R11, R3, R11, RZ, 0x3c, !PT ;  /* 0x0000000b030b7212 */ /* 0x000fe200078e3cff */
[----:B------:R-:W-:Y:S01]  /*05a0*/  USHF.L.U64.HI UR4, UR4, UR10, UR5 ;  /* 0x0000000a04047299 */ /* 0x000fe20008010205 */
[----:B------:R-:W-:Y:S01]  /*05b0*/  LEA.HI R3, R12, R10, RZ, 0x1 ;  /* 0x0000000a0c037211 */ /* 0x000fe200078f08ff */
[----:B------:R-:W-:Y:S01]  /*05c0*/  IMAD.IADD R69, R0, 0x1, -R4 ;  /* 0x0000000100457824 */ /* 0x000fe200078e0a04 */
[----:B------:R-:W-:Y:S01]  /*05d0*/  LEA.HI R5, R20, R161, RZ, 0x6 ;  /* 0x000000a114057211 */ /* 0x000fe200078f30ff */
[----:B------:R-:W-:Y:S01]  /*05e0*/  IMAD R4, R9, c[0x0][0x198], RZ ;  /* 0x0000660009047a24 */ /* 0x000fe200078e02ff */
[----:B------:R-:W-:Y:S01]  /*05f0*/  LOP3.LUT R3, R3, 0xfffffffe, RZ, 0xc0, !PT ;  /* 0xfffffffe03037812 */ /* 0x000fe200078ec0ff */
[----:B------:R-:W-:Y:S01]  /*0600*/  STL.64 [R1+0x40], R26 ;  /* 0x0000401a01007387 */ /* 0x000fe20000100a00 */
[----:B------:R-:W-:Y:S01]  /*0610*/  SHF.R.S32.HI R22, RZ, 0x1f, R23 ;  /* 0x0000001fff167819 */ /* 0x000fe20000011417 */
[----:B------:R-:W-:Y:S01]  /*0620*/  IMAD.SHL.U32 R5, R5, 0x8, RZ ;  /* 0x0000000805057824 */ /* 0x000fe200078e00ff */
[----:B------:R-:W-:Y:S01]  /*0630*/  SHF.R.S32.HI R25, RZ, 0x1f, R24 ;  /* 0x0000001fff197819 */ /* 0x000fe20000011418 */
[----:B------:R-:W-:Y:S01]  /*0640*/  IMAD.IADD R15, R10, 0x1, -R3 ;  /* 0x000000010a0f7824 */ /* 0x000fe200078e0a03 */
[----:B------:R-:W-:Y:S01]  /*0650*/  IABS R10, R24 ;  /* 0x00000018000a7213 */ /* 0x000fe20000000000 */
[----:B-1----:R-:W-:Y:S01]  /*0660*/  IMAD.MOV R6, RZ, RZ, -R7 ;  /* 0x000000ffff067224 */ /* 0x002fe200078e0a07 */
[----:B------:R-:W-:Y:S01]  /*0670*/  LOP3.LUT R243, R11, 0x7ffffe00, R5, 0xf8, !PT ;  /* 0x7ffffe000bf37812 */ /* 0x000fe200078ef805 */
[----:B------:R-:W-:Y:S01]  /*0680*/  IMAD.SHL.U32 R5, R68, 0x40, RZ ;  /* 0x0000004044057824 */ /* 0x000fe200078e00ff */
[----:B------:R-:W-:Y:S01]  /*0690*/  SHF.R.S32.HI R3, RZ, 0x1f, R2 ;  /* 0x0000001fff037819 */ /* 0x000fe20000011402 */
[----:B------:R-:W-:Y:S01]  /*06a0*/  IMAD R0, R6, R21, RZ ;  /* 0x0000001506007224 */ /* 0x000fe200078e02ff */
[----:B------:R-:W-:Y:S01]  /*06b0*/  ISETP.NE.AND P2, PT, RZ, c[0x0][0x1c8], PT ;  /* 0x00007200ff007a0c */ /* 0x000fe20003f45270 */
[----:B------:R-:W-:Y:S01]  /*06c0*/  IMAD.MOV.U32 R6, RZ, RZ, RZ ;  /* 0x000000ffff067224 */ /* 0x000fe200078e00ff */
[----:B------:R-:W-:Y:S01]  /*06d0*/  LEA.HI R162, R20, R161, RZ, 0x5 ;  /* 0x000000a114a27211 */ /* 0x000fe200078f28ff */
[----:B------:R-:W-:-:S02]  /*06e0*/  IMAD R14, R22, c[0x0][0x178], RZ ;  /* 0x00005e00160e7a24 */ /* 0x000fc400078e02ff */
[----:B------:R-:W-:Y:S01]  /*06f0*/  IMAD.HI.U32 R6, R7, R0, R6 ;  /* 0x0000000007067227 */ /* 0x000fe200078e0006 */
[----:B------:R-:W-:-:S03]  /*0700*/  SHF.R.S32.HI R160, RZ, 0x5, R162 ;  /* 0x00000005ffa07819 */ /* 0x000fc600000114a2 */
[----:B------:R-:W-:Y:S02]  /*0710*/  IMAD R0, R9, c[0x0][0x1a0], RZ ;  /* 0x0000680009007a24 */ /* 0x000fe400078e02ff */
[----:B------:R-:W-:Y:S01]  /*0720*/  IMAD.HI.U32 R12, R6, R10, RZ ;  /* 0x0000000a060c7227 */ /* 0x000fe200078e00ff */
[----:B------:R-:W-:-:S03]  /*0730*/  LOP3.LUT R6, R5, 0x1c0, RZ, 0xc0, !PT ;  /* 0x000001c005067812 */ /* 0x000fc600078ec0ff */
[----:B------:R-:W-:Y:S02]  /*0740*/  IMAD.MOV R7, RZ, RZ, -R12 ;  /* 0x000000ffff077224 */ /* 0x000fe400078e0a0c */
[----:B------:R-:W-:Y:S02]  /*0750*/  IMAD R13, R8, c[0x0][0x1a4], R0 ;  /* 0x00006900080d7a24 */ /* 0x000fe400078e0200 */
[C---:B------:R-:W-:Y:S01]  /*0760*/  IMAD R0, R21.reuse, R7, R10 ;  /* 0x0000000715007224 */ /* 0x040fe200078e020a */
[----:B------:R-:W-:Y:S01]  /*0770*/  LOP3.LUT R10, R6, 0x8, R17, 0xf8, !PT ;  /* 0x00000008060a7812 */ /* 0x000fe200078ef811 */
[C---:B------:R-:W-:Y:S01]  /*0780*/  IMAD R11, R8.reuse, c[0x0][0x19c], R4 ;  /* 0x00006700080b7a24 */ /* 0x040fe200078e0204 */
[----:B------:R-:W-:Y:S01]  /*0790*/  SHF.R.U32.HI R6, RZ, 0x3, R6 ;  /* 0x00000003ff067819 */ /* 0x000fe20000011606 */
[----:B------:R-:W-:Y:S01]  /*07a0*/  IMAD.WIDE.U32 R4, R8, c[0x0][0x198], R2 ;  /* 0x0000660008047a25 */ /* 0x000fe200078e0002 */
[----:B------:R-:W-:-:S03]  /*07b0*/  ISETP.GT.U32.AND P0, PT, R21, R0, PT ;  /* 0x000000001500720c */ /* 0x000fc60003f04070 */
[----:B------:R-:W-:-:S04]  /*07c0*/  IMAD.WIDE.U32 R8, R8, c[0x0][0x1a0], R2 ;  /* 0x0000680008087a25 */ /* 0x000fc800078e0002 */
[C---:B------:R-:W-:Y:S02]  /*07d0*/  IMAD R14, R23.reuse, c[0x0][0x17c], R14 ;  /* 0x00005f00170e7a24 */ /* 0x040fe400078e020e */
[----:B------:R-:W-:-:S04]  /*07e0*/  IMAD.WIDE.U32 R2, R23, c[0x0][0x178], R2 ;  /* 0x00005e0017027a25 */ /* 0x000fc800078e0002 */
[----:B------:R-:W-:Y:S01]  /*07f0*/  IMAD.IADD R7, R3, 0x1, R14 ;  /* 0x0000000103077824 */ /* 0x000fe200078e020e */
[----:B------:R-:W-:Y:S01]  /*0800*/  LOP3.LUT R14, R10, R6, RZ, 0x3c, !PT ;  /* 0x000000060a0e7212 */ /* 0x000fe200078e3cff */
[----:B------:R-:W-:Y:S01]  /*0810*/  IMAD.IADD R5, R5, 0x1, R11 ;  /* 0x0000000105057824 */ /* 0x000fe200078e020b */
[----:B------:R-:W-:Y:S01]  /*0820*/  @!P0 IADD3 R12, R12, 0x1, RZ ;  /* 0x000000010c0c8810 */ /* 0x000fe20007ffe0ff */
[----:B------:R-:W-:Y:S02]  /*0830*/  @!P0 IMAD.IADD R0, R0, 0x1, -R21 ;  /* 0x0000000100008824 */ /* 0x000fe400078e0a15 */
[----:B------:R-:W-:Y:S02]  /*0840*/  IMAD.MOV.U32 R6, RZ, RZ, R2 ;  /* 0x000000ffff067224 */ /* 0x000fe400078e0002 */
[----:B------:R-:W-:Y:S01]  /*0850*/  IMAD R11, R25, c[0x0][0x1a8], RZ ;  /* 0x00006a00190b7a24 */ /* 0x000fe200078e02ff */
[----:B------:R-:W-:Y:S01]  /*0860*/  ISETP.GE.U32.AND P3, PT, R0, R21, PT ;  /* 0x000000150000720c */ /* 0x000fe20003f66070 */
[----:B------:R-:W-:-:S02]  /*0870*/  IMAD.IADD R3, R9, 0x1, R13 ;  /* 0x0000000109037824 */ /* 0x000fc400078e020d */
[----:B------:R-:W-:Y:S02]  /*0880*/  IMAD.MOV.U32 R2, RZ, RZ, R8 ;  /* 0x000000ffff027224 */ /* 0x000fe400078e0008 */
[C---:B------:R-:W-:Y:S02]  /*0890*/  IMAD R11, R24.reuse, c[0x0][0x1ac], R11 ;  /* 0x00006b00180b7a24 */ /* 0x040fe400078e020b */
[----:B------:R-:W-:-:S04]  /*08a0*/  IMAD.WIDE.U32 R8, R24, c[0x0][0x1a8], R6 ;  /* 0x00006a0018087a25 */ /* 0x000fc800078e0006 */
[C---:B------:R-:W-:Y:S02]  /*08b0*/  IMAD.WIDE.U32 R6, R23.reuse, c[0x0][0x180], R4 ;  /* 0x0000600017067a25 */ /* 0x040fe400078e0004 */
[----:B------:R-:W-:Y:S02]  /*08c0*/  @P3 IADD3 R12, R12, 0x1, RZ ;  /* 0x000000010c0c3810 */ /* 0x000fe40007ffe0ff */
[----:B------:R-:W-:Y:S02]  /*08d0*/  IMAD R10, R22, c[0x0][0x180], RZ ;  /* 0x00006000160a7a24 */ /* 0x000fe400078e02ff */
[----:B------:R-:W-:-:S04]  /*08e0*/  IMAD.WIDE.U32 R4, R23, c[0x0][0x188], R2 ;  /* 0x0000620017047a25 */ /* 0x000fc800078e0002 */
[----:B------:R-:W-:Y:S02]  /*08f0*/  IMAD.IADD R3, R9, 0x1, R11 ;  /* 0x0000000109037824 */ /* 0x000fe400078e020b */
[----:B------:R-:W-:Y:S02]  /*0900*/  IMAD R0, R27, c[0x0][0x190], RZ ;  /* 0x000064001b007a24 */ /* 0x000fe400078e02ff */
[----:B------:R-:W-:Y:S02]  /*0910*/  IMAD.MOV.U32 R2, RZ, RZ, R8 ;  /* 0x000000ffff027224 */ /* 0x000fe400078e0008 */
[----:B------:R-:W-:Y:S02]  /*0920*/  IMAD R10, R23, c[0x0][0x184], R10 ;  /* 0x00006100170a7a24 */ /* 0x000fe400078e020a */
[C---:B------:R-:W-:Y:S02]  /*0930*/  IMAD R0, R26.reuse, c[0x0][0x194], R0 ;  /* 0x000065001a007a24 */ /* 0x040fe400078e0200 */
[----:B------:R-:W-:-:S04]  /*0940*/  IMAD.WIDE.U32 R2, R26, c[0x0][0x190], R2 ;  /* 0x000064001a027a25 */ /* 0x000fc800078e0002 */
[----:B------:R-:W-:Y:S02]  /*0950*/  IMAD.IADD R11, R7, 0x1, R10 ;  /* 0x00000001070b7824 */ /* 0x000fe400078e020a */
[----:B------:R-:W-:Y:S01]  /*0960*/  IMAD.MOV.U32 R10, RZ, RZ, R6 ;  /* 0x000000ffff0a7224 */ /* 0x000fe200078e0006 */
[----:B------:R-:W-:Y:S01]  /*0970*/  LEA R6, P0, R2, c[0x0][0x160], 0x1 ;  /* 0x0000580002067a11 */ /* 0x000fe200078008ff */
[----:B------:R-:W-:Y:S02]  /*0980*/  IMAD.IADD R0, R3, 0x1, R0 ;  /* 0x0000000103007824 */ /* 0x000fe400078e0200 */
[----:B------:R-:W-:Y:S02]  /*0990*/  IMAD R13, R22, c[0x0][0x188], RZ ;  /* 0x00006200160d7a24 */ /* 0x000fe400078e02ff */
[----:B------:R-:W-:Y:S01]  /*09a0*/  IMAD.MOV.U32 R8, RZ, RZ, R4 ;  /* 0x000000ffff087224 */ /* 0x000fe200078e0004 */
[----:B------:R-:W-:Y:S01]  /*09b0*/  LEA.HI.X R7, R2, c[0x0][0x164], R0, 0x1, P0 ;  /* 0x0000590002077a11 */ /* 0x000fe200000f0c00 */
[----:B------:R-:W-:Y:S01]  /*09c0*/  IMAD.MOV.U32 R0, RZ, RZ, R12 ;  /* 0x000000ffff007224 */ /* 0x000fe200078e000c */
[----:B------:R-:W-:Y:S01]  /*09d0*/  IADD3 R4, P0, R6, UR11, RZ ;  /* 0x0000000b06047c10 */ /* 0x000fe2000ff1e0ff */
[----:B------:R-:W-:-:S02]  /*09e0*/  IMAD R13, R23, c[0x0][0x18c], R13 ;  /* 0x00006300170d7a24 */ /* 0x000fc400078e020d */
[----:B------:R-:W-:Y:S01]  /*09f0*/  @!P1 IMAD.MOV R0, RZ, RZ, -R0 ;  /* 0x000000ffff009224 */ /* 0x000fe200078e0a00 */
[----:B------:R-:W-:Y:S01]  /*0a00*/  @!P2 LOP3.LUT R0, RZ, c[0x0][0x1c8], RZ, 0x33, !PT ;  /* 0x00007200ff00aa12 */ /* 0x000fe200078e33ff */
[----:B------:R-:W-:Y:S02]  /*0a10*/  IMAD.SHL.U32 R243, R243, 0x2, RZ ;  /* 0x00000002f3f37824 */ /* 0x000fe400078e00ff */
[----:B------:R-:W-:Y:S01]  /*0a20*/  IMAD.IADD R9, R5, 0x1, R13 ;  /* 0x0000000105097824 */ /* 0x000fe200078e020d */
[----:B------:R-:W-:Y:S01]  /*0a30*/  IADD3.X R5, R7, UR9, RZ, P0, !PT ;  /* 0x0000000907057c10 */ /* 0x000fe200087fe4ff */
[----:B------:R-:W-:Y:S01]  /*0a40*/  IMAD.WIDE.U32 R24, R0, c[0x0][0x1b0], R10 ;  /* 0x00006c0000187a25 */ /* 0x000fe200078e000a */
[----:B------:R-:W-:Y:S01]  /*0a50*/  IADD3 R2, P0, R4, UR11, RZ ;  /* 0x0000000b04027c10 */ /* 0x000fe2000ff1e0ff */
[----:B------:R1:W-:Y:S01]  /*0a60*/  LDGSTS.E.BYPASS.LTC128B.128 [R243], [R6.64] ;  /* 0x0000000006f37fae */ /* 0x0003e2000b901d50 */
[----:B------:R-:W-:Y:S01]  /*0a70*/  SHF.R.S32.HI R12, RZ, 0x1f, R0 ;  /* 0x0000001fff0c7819 */ /* 0x000fe20000011400 */
[----:B------:R-:W-:Y:S01]  /*0a80*/  IMAD.MOV.U32 R164, RZ, RZ, R24 ;  /* 0x000000ffffa47224 */ /* 0x000fe200078e0018 */
[----:B------:R-:W-:Y:S01]  /*0a90*/  IADD3.X R3, R5, UR9, RZ, P0, !PT ;  /* 0x0000000905037c10 */ /* 0x000fe200087fe4ff */
[----:B------:R1:W-:Y:S01]  /*0aa0*/  LDGSTS.E.BYPASS.LTC128B.128 [R243+0x4000], [R6.64+0x80] ;  /* 0x0400008006f37fae */ /* 0x0003e2000b901d50 */
[----:B------:R-:W-:-:S03]  /*0ab0*/  IMAD.WIDE.U32 R22, R0, c[0x0][0x1b8], R8 ;  /* 0x00006e0000167a25 */ /* 0x000fc600078e0008 */
[----:B------:R2:W-:Y:S04]  /*0ac0*/  LDGSTS.E.BYPASS.LTC128B.128 [R243+0x800], [R4.64] ;  /* 0x0080000004f37fae */ /* 0x0005e8000b901d50 */
[----:B------:R2:W-:Y:S04]  /*0ad0*/  LDGSTS.E.BYPASS.LTC128B.128 [R243+0x4800], [R4.64+0x80] ;  /* 0x0480008004f37fae */ /* 0x0005e8000b901d50 */
[----:B------:R4:W-:Y:S04]  /*0ae0*/  LDGSTS.E.BYPASS.LTC128B.128 [R243+0x1000], [R2.64] ;  /* 0x0100000002f37fae */ /* 0x0009e8000b901d50 */
[----:B------:R4:W-:Y:S04]  /*0af0*/  LDGSTS.E.BYPASS.LTC128B.128 [R243+0x5000], [R2.64+0x80] ;  /* 0x0500008002f37fae */ /* 0x0009e8000b901d50 */
[----:B------:R-:W-:Y:S04]  /*0b00*/  STL.64 [R1+0x28], R24 ;  /* 0x0000281801007387 */ /* 0x000fe80000100a00 */
[----:B------:R-:W-:Y:S01]  /*0b10*/  STL.64 [R1+0x48], R22 ;  /* 0x0000481601007387 */ /* 0x000fe20000100a00 */
[----:B-1----:R-:W-:-:S04]  /*0b20*/  IADD3 R6, P0, R2, UR11, RZ ;  /* 0x0000000b02067c10 */ /* 0x002fc8000ff1e0ff */
[----:B------:R-:W-:Y:S01]  /*0b30*/  IADD3.X R7, R3, UR9, RZ, P0, !PT ;  /* 0x0000000903077c10 */ /* 0x000fe200087fe4ff */
[----:B--2---:R-:W-:-:S04]  /*0b40*/  IMAD R4, R12, c[0x0][0x1b0], RZ ;  /* 0x00006c000c047a24 */ /* 0x004fc800078e02ff */
[----:B------:R1:W-:Y:S01]  /*0b50*/  LDGSTS.E.BYPASS.LTC128B.128 [R243+0x1800], [R6.64] ;  /* 0x0180000006f37fae */ /* 0x0003e2000b901d50 */
[----:B------:R-:W-:-:S03]  /*0b60*/  IMAD R4, R0, c[0x0][0x1b4], R4 ;  /* 0x00006d0000047a24 */ /* 0x000fc600078e0204 */
[----:B------:R1:W-:Y:S01]  /*0b70*/  LDGSTS.E.BYPASS.LTC128B.128 [R243+0x5800], [R6.64+0x80] ;  /* 0x0580008006f37fae */ /* 0x0003e2000b901d50 */
[----:B----4-:R-:W-:Y:S01]  /*0b80*/  IMAD R3, R12, c[0x0][0x1b8], RZ ;  /* 0x00006e000c037a24 */ /* 0x010fe200078e02ff */
[----:B------:R-:W-:Y:S01]  /*0b90*/  IADD3 R2, P0, R6, UR11, RZ ;  /* 0x0000000b06027c10 */ /* 0x000fe2000ff1e0ff */
[----:B------:R-:W-:Y:S02]  /*0ba0*/  IMAD.IADD R165, R25, 0x1, R4 ;  /* 0x0000000119a57824 */ /* 0x000fe400078e0204 */
[----:B------:R-:W-:Y:S01]  /*0bb0*/  IMAD R10, R0, c[0x0][0x1bc], R3 ;  /* 0x00006f00000a7a24 */ /* 0x000fe200078e0203 */
[----:B------:R-:W-:Y:S01]  /*0bc0*/  IADD3.X R3, R7, UR9, RZ, P0, !PT ;  /* 0x0000000907037c10 */ /* 0x000fe200087fe4ff */
[----:B------:R-:W-:Y:S01]  /*0bd0*/  IMAD.WIDE.U32 R8, R119, UR13, R164 ;  /* 0x0000000d77087c25 */ /* 0x000fe2000f8e00a4 */
[----:B------:R-:W-:Y:S01]  /*0be0*/  IADD3 R4, P0, R2, UR11, RZ ;  /* 0x0000000b02047c10 */ /* 0x000fe2000ff1e0ff */
[----:B------:R-:W-:Y:S02]  /*0bf0*/  STL.64 [R1+0x20], R164 ;  /* 0x000020a401007387 */ /* 0x000fe40000100a00 */
[----:B------:R-:W-:Y:S01]  /*0c00*/  IMAD.IADD R0, R9, 0x1, R18 ;  /* 0x0000000109007824 */ /* 0x000fe200078e0212 */
[----:B------:R-:W-:Y:S01]  /*0c10*/  IADD3.X R5, R3, UR9, RZ, P0, !PT ;  /* 0x0000000903057c10 */ /* 0x000fe200087fe4ff */
[----:B------:R2:W-:Y:S01]  /*0c20*/  LDGSTS.E.BYPASS.LTC128B.128 [R243+0x2000], [R2.64] ;  /* 0x0200000002f37fae */ /* 0x0005e2000b901d50 */
[----:B------:R-:W-:-:S02]  /*0c30*/  IMAD.IADD R11, R23, 0x1, R10 ;  /* 0x00000001170b7824 */ /* 0x000fc400078e020a */
[----:B------:R-:W-:Y:S01]  /*0c40*/  IMAD.MOV.U32 R10, RZ, RZ, R22 ;  /* 0x000000ffff0a7224 */ /* 0x000fe200078e0016 */
[----:B------:R2:W-:Y:S04]  /*0c50*/  LDGSTS.E.BYPASS.LTC128B.128 [R243+0x6000], [R2.64+0x80] ;  /* 0x0600008002f37fae */ /* 0x0005e8000b901d50 */
[----:B------:R4:W-:Y:S01]  /*0c60*/  LDGSTS.E.BYPASS.LTC128B.128 [R243+0x2800], [R4.64] ;  /* 0x0280000004f37fae */ /* 0x0009e2000b901d50 */
[----:B-1----:R-:W-:-:S03]  /*0c70*/  LEA R6, P0, R8, c[0x0][0x168], 0x1 ;  /* 0x00005a0008067a11 */ /* 0x002fc600078008ff */
[----:B------:R4:W-:Y:S01]  /*0c80*/  LDGSTS.E.BYPASS.LTC128B.128 [R243+0x6800], [R4.64+0x80] ;  /* 0x0680008004f37fae */ /* 0x0009e2000b901d50 */
[----:B------:R-:W-:Y:S01]  /*0c90*/  LEA.HI.X R7, R8, c[0x0][0x16c], R0, 0x1, P0 ;  /* 0x00005b0008077a11 */ /* 0x000fe200000f0c00 */
[----:B------:R-:W-:Y:S02]  /*0ca0*/  IMAD.SHL.U32 R0, R69, 0x40, RZ ;  /* 0x0000004045007824 */ /* 0x000fe400078e00ff */
[----:B------:R-:W-:Y:S01]  /*0cb0*/  STL.64 [R1+0x38], R10 ;  /* 0x0000380a01007387 */ /* 0x000fe20000100a00 */
[----:B--2---:R-:W-:-:S04]  /*0cc0*/  IADD3 R2, P1, R4, UR11, RZ ;  /* 0x0000000b04027c10 */ /* 0x004fc8000ff3e0ff */
[----:B------:R-:W-:Y:S02]  /*0cd0*/  IADD3.X R3, R5, UR9, RZ, P1, !PT ;  /* 0x0000000905037c10 */ /* 0x000fe40008ffe4ff */
[----:B------:R-:W-:Y:S02]  /*0ce0*/  IADD3 R8, P0, R2, UR11, RZ ;  /* 0x0000000b02087c10 */ /* 0x000fe4000ff1e0ff */
[----:B------:R-:W-:Y:S01]  /*0cf0*/  LOP3.LUT P1, RZ, R69, 0x2, RZ, 0xc0, !PT ;  /* 0x0000000245ff7812 */ /* 0x000fe2000782c0ff */
[----:B------:R1:W-:Y:S01]  /*0d00*/  LDGSTS.E.BYPASS.LTC128B.128 [R243+0x3000], [R2.64] ;  /* 0x0300000002f37fae */ /* 0x0003e2000b901d50 */
[----:B------:R-:W-:Y:S02]  /*0d10*/  IADD3.X R9, R3, UR9, RZ, P0, !PT ;  /* 0x0000000903097c10 */ /* 0x000fe400087fe4ff */
[----:B----4-:R-:W-:Y:S01]  /*0d20*/  IADD3 R4, P0, R6, UR8, RZ ;  /* 0x0000000806047c10 */ /* 0x010fe2000ff1e0ff */
[----:B------:R1:W-:Y:S03]  /*0d30*/  LDGSTS.E.BYPASS.LTC128B.128 [R243+0x7000], [R2.64+0x80] ;  /* 0x0700008002f37fae */ /* 0x0003e6000b901d50 */
[----:B------:R-:W-:Y:S01]  /*0d40*/  IADD3.X R5, R7, UR6, RZ, P0, !PT ;  /* 0x0000000607057c10 */ /* 0x000fe200087fe4ff */
[----:B------:R2:W-:Y:S04]  /*0d50*/  LDGSTS.E.BYPASS.LTC128B.128 [R243+0x3800], [R8.64] ;  /* 0x0380000008f37fae */ /* 0x0005e8000b901d50 */
[----:B------:R2:W-:Y:S04]  /*0d60*/  LDGSTS.E.BYPASS.LTC128B.128 [R243+0x7800], [R8.64+0x80] ;  /* 0x0780008008f37fae */ /* 0x0005e8000b901d50 */
[----:B------:R4:W-:Y:S04]  /*0d70*/  LDGSTS.E.BYPASS.LTC128B.128 [R243+0x8000], [R6.64] ;  /* 0x0800000006f37fae */ /* 0x0009e8000b901d50 */
[----:B------:R4:W-:Y:S04]  /*0d80*/  LDGSTS.E.BYPASS.LTC128B.128 [R243+0xa000], [R6.64+0x80] ;  /* 0x0a00008006f37fae */ /* 0x0009e8000b901d50 */
[----:B------:R5:W-:Y:S04]  /*0d90*/  LDGSTS.E.BYPASS.LTC128B.128 [R243+0x8800], [R4.64] ;  /* 0x0880000004f37fae */ /* 0x000be8000b901d50 */
[----:B------:R5:W-:Y:S01]  /*0da0*/  LDGSTS.E.BYPASS.LTC128B.128 [R243+0xa800], [R4.64+0x80] ;  /* 0x0a80008004f37fae */ /* 0x000be2000b901d50 */
[----:B-1----:R-:W-:-:S04]  /*0db0*/  IADD3 R2, P0, R4, UR8, RZ ;  /* 0x0000000804027c10 */ /* 0x002fc8000ff1e0ff */
[----:B------:R-:W-:-:S05]  /*0dc0*/  IADD3.X R3, R5, UR6, RZ, P0, !PT ;  /* 0x0000000605037c10 */ /* 0x000fca00087fe4ff */
[----:B------:R1:W-:Y:S04]  /*0dd0*/  LDGSTS.E.BYPASS.LTC128B.128 [R243+0x9000], [R2.64] ;  /* 0x0900000002f37fae */ /* 0x0003e8000b901d50 */
[----:B------:R1:W-:Y:S01]  /*0de0*/  LDGSTS.E.BYPASS.LTC128B.128 [R243+0xb000], [R2.64+0x80] ;  /* 0x0b00008002f37fae */ /* 0x0003e2000b901d50 */
[----:B----4-:R-:W-:-:S04]  /*0df0*/  IADD3 R6, P0, R2, UR8, RZ ;  /* 0x0000000802067c10 */ /* 0x010fc8000ff1e0ff */
[----:B------:R-:W-:-:S05]  /*0e00*/  IADD3.X R7, R3, UR6, RZ, P0, !PT ;  /* 0x0000000603077c10 */ /* 0x000fca00087fe4ff */
[----:B------:R4:W-:Y:S04]  /*0e10*/  LDGSTS.E.BYPASS.LTC128B.128 [R243+0x9800], [R6.64] ;  /* 0x0980000006f37fae */ /* 0x0009e8000b901d50 */
[----:B------:R4:W-:Y:S04]  /*0e20*/  LDGSTS.E.BYPASS.LTC128B.128 [R243+0xb800], [R6.64+0x80] ;  /* 0x0b80008006f37fae */ /* 0x0009e8000b901d50 */
[----:B------:R-:W0:Y:S01]  /*0e30*/  LDGDEPBAR ;  /* 0x00000000000079af */ /* 0x000e220000000000 */
[----:B-1----:R-:W-:-:S04]  /*0e40*/  IMAD.WIDE.U32 R2, R119, UR15, R10 ;  /* 0x0000000f77027c25 */ /* 0x002fc8000f8e000a */
[----:B-----5:R-:W-:Y:S01]  /*0e50*/  IMAD.IADD R5, R3, 0x1, R19 ;  /* 0x0000000103057824 */ /* 0x020fe200078e0213 */
[----:B------:R-:W-:Y:S02]  /*0e60*/  LEA R4, P0, R2, c[0x0][0x170], 0x1 ;  /* 0x00005c0002047a11 */ /* 0x000fe400078008ff */
[----:B------:R-:W-:Y:S01]  /*0e70*/  LOP3.LUT R3, R0, 0x1c0, RZ, 0xc0, !PT ;  /* 0x000001c000037812 */ /* 0x000fe200078ec0ff */
[C---:B------:R-:W-:Y:S01]  /*0e80*/  IMAD R0, R15.reuse, 0x200, R14 ;  /* 0x000002000f007824 */ /* 0x040fe200078e020e */
[----:B------:R-:W-:Y:S02]  /*0e90*/  LEA.HI.X R5, R2, c[0x0][0x174], R5, 0x1, P0 ;  /* 0x00005d0002057a11 */ /* 0x000fe400000f0c05 */
[----:B------:R-:W-:Y:S02]  /*0ea0*/  SHF.R.U32.HI R2, RZ, 0x3, R3 ;  /* 0x00000003ff027819 */ /* 0x000fe40000011603 */
[----:B------:R-:W-:Y:S01]  /*0eb0*/  LEA R229, R0, 0x8000, 0x1 ;  /* 0x0000800000e57811 */ /* 0x000fe200078e08ff */
[----:B----4-:R-:W-:Y:S01]  /*0ec0*/  IMAD.SHL.U32 R6, R15, 0x8, RZ ;  /* 0x000000080f067824 */ /* 0x010fe200078e00ff */
[----:B------:R-:W-:-:S04]  /*0ed0*/  DEPBAR.LE SB0, 0x0 ;  /* 0x000080000000791a */ /* 0x000fc80000000000 */
[----:B------:R-:W-:Y:S01]  /*0ee0*/  BAR.SYNC.DEFER_BLOCKING 0x0 ;  /* 0x0000000000007b1d */ /* 0x000fe20000010000 */
[----:B------:R-:W-:Y:S01]  /*0ef0*/  LOP3.LUT R6, R3, 0x8, R6, 0xf8, !PT ;  /* 0x0000000803067812 */ /* 0x000fe200078ef806 */
[----:B------:R-:W-:Y:S01]  /*0f00*/  IMAD.SHL.U32 R3, R16, 0x40, RZ ;  /* 0x0000004010037824 */ /* 0x000fe200078e00ff */
[----:B------:R-:W-:Y:S02]  /*0f10*/  IADD3 R234, R229, 0x20, RZ ;  /* 0x00000020e5ea7810 */ /* 0x000fe40007ffe0ff */
[----:B------:R-:W-:Y:S02]  /*0f20*/  LOP3.LUT R118, R6, R2, RZ, 0x3c, !PT ;  /* 0x0000000206767212 */ /* 0x000fe400078e3cff */
[----:B------:R-:W-:Y:S02]  /*0f30*/  IADD3 R2, P0, R4, UR7, RZ ;  /* 0x0000000704027c10 */ /* 0x000fe4000ff1e0ff */
[----:B------:R-:W-:Y:S02]  /*0f40*/  LOP3.LUT R117, R3, 0xfffffe00, RZ, 0xc0, !PT ;  /* 0xfffffe0003757812 */ /* 0x000fe400078ec0ff */
[----:B------:R-:W-:-:S02]  /*0f50*/  IADD3.X R3, R5, UR4, RZ, P0, !PT ;  /* 0x0000000405037c10 */ /* 0x000fc400087fe4ff */
[----:B------:R-:W-:-:S04]  /*0f60*/  IADD3 R6, P0, R2, UR7, RZ ;  /* 0x0000000702067c10 */ /* 0x000fc8000ff1e0ff */
[----:B------:R-:W-:Y:S01]  /*0f70*/  IADD3.X R7, R3, UR4, RZ, P0, !PT ;  /* 0x0000000403077c10 */ /* 0x000fe200087fe4ff */
[----:B------:R-:W-:Y:S01]  /*0f80*/  @!PT LDS RZ, [RZ] ;  /* 0x00000000fffff984 */ /* 0x000fe20000000800 */
[----:B------:R-:W-:Y:S01]  /*0f90*/  @!PT LDS RZ, [RZ] ;  /* 0x00000000fffff984 */ /* 0x000fe20000000800 */
[----:B------:R-:W-:Y:S01]  /*0fa0*/  @!PT LDS RZ, [RZ] ;  /* 0x00000000fffff984 */ /* 0x000fe20000000800 */
[----:B------:R1:W-:Y:S04]  /*0fb0*/  LDGSTS.E.BYPASS.LTC128B.128 [R243+0xc000], [R4.64] ;  /* 0x0c00000004f37fae */ /* 0x0003e8000b901d50 */
[----:B------:R1:W-:Y:S04]  /*0fc0*/  LDGSTS.E.BYPASS.LTC128B.128 [R243+0xe000], [R4.64+0x80] ;  /* 0x0e00008004f37fae */ /* 0x0003e8000b901d50 */
[----:B------:R4:W-:Y:S04]  /*0fd0*/  LDGSTS.E.BYPASS.LTC128B.128 [R243+0xc800], [R2.64] ;  /* 0x0c80000002f37fae */ /* 0x0009e8000b901d50 */
[----:B------:R4:W-:Y:S04]  /*0fe0*/  LDGSTS.E.BYPASS.LTC128B.128 [R243+0xe800], [R2.64+0x80] ;  /* 0x0e80008002f37fae */ /* 0x0009e8000b901d50 */
[----:B------:R5:W-:Y:S04]  /*0ff0*/  LDGSTS.E.BYPASS.LTC128B.128 [R243+0xd000], [R6.64] ;  /* 0x0d00000006f37fae */ /* 0x000be8000b901d50 */
[----:B------:R5:W-:Y:S01]  /*1000*/  LDGSTS.E.BYPASS.LTC128B.128 [R243+0xf000], [R6.64+0x80] ;  /* 0x0f00008006f37fae */ /* 0x000be2000b901d50 */
[----:B-1----:R-:W-:Y:S01]  /*1010*/  IMAD R5, R160, 0x400, R117 ;  /* 0x00000400a0057824 */ /* 0x002fe200078e0275 */
[----:B------:R-:W-:-:S03]  /*1020*/  IADD3 R4, P0, R6, UR7, RZ ;  /* 0x0000000706047c10 */ /* 0x000fc6000ff1e0ff */
[----:B----4-:R-:W-:Y:S01]  /*1030*/  IMAD.IADD R2, R5, 0x1, R118 ;  /* 0x0000000105027824 */ /* 0x010fe200078e0276 */
[----:B------:R-:W-:Y:S01]  /*1040*/  IADD3.X R5, R7, UR4, RZ, P0, !PT ;  /* 0x0000000407057c10 */ /* 0x000fe200087fe4ff */
[----:B------:R-:W-:Y:S01]  /*1050*/  IMAD.SHL.U32 R3, R0, 0x2, RZ ;  /* 0x0000000200037824 */ /* 0x000fe200078e00ff */
[----:B------:R-:W-:Y:S01]  /*1060*/  LOP3.LUT P0, RZ, R68, 0x2, RZ, 0xc0, !PT ;  /* 0x0000000244ff7812 */ /* 0x000fe2000780c0ff */
[----:B------:R-:W-:Y:S02]  /*1070*/  IMAD.SHL.U32 R230, R2, 0x2, RZ ;  /* 0x0000000202e67824 */ /* 0x000fe400078e00ff */
[----:B------:R1:W-:Y:S01]  /*1080*/  LDGSTS.E.BYPASS.LTC128B.128 [R243+0xd800], [R4.64] ;  /* 0x0d80000004f37fae */ /* 0x0003e2000b901d50 */
[----:B------:R-:W-:-:S03]  /*1090*/  IMAD.MOV.U32 R2, RZ, RZ, 0x40 ;  /* 0x00000040ff027424 */ /* 0x000fc600078e00ff */
[----:B------:R1:W-:Y:S04]  /*10a0*/  LDGSTS.E.BYPASS.LTC128B.128 [R243+0xf800], [R4.64+0x80] ;  /* 0x0f80008004f37fae */ /* 0x0003e8000b901d50 */
[----:B------:R-:W-:Y:S02]  /*10b0*/  LDSM.16.M88.4 R24, [R3+0x8000] ;  /* 0x008000000318783b */ /* 0x000fe40000000200 */
[----:B------:R-:W-:Y:S02]  /*10c0*/  @P0 IADD3 R234, R229, -0x20, RZ ;  /* 0xffffffe0e5ea0810 */ /* 0x000fe40007ffe0ff */
[----:B------:R-:W4:Y:S01]  /*10d0*/  LDSM.16.M88.4 R12, [R230+0x2000] ;  /* 0x00200000e60c783b */ /* 0x000f220000000200 */
[----:B------:R-:W-:Y:S02]  /*10e0*/  LOP3.LUT P0, RZ, R68, 0x4, RZ, 0xc0, !PT ;  /* 0x0000000444ff7812 */ /* 0x000fe4000780c0ff */
[C---:B------:R-:W-:Y:S01]  /*10f0*/  IADD3 R241, R234.reuse, 0x800, RZ ;  /* 0x00000800eaf17810 */ /* 0x040fe20007ffe0ff */
[----:B------:R-:W3:Y:S01]  /*1100*/  LDSM.16.M88.4 R36, [R3+0x8800] ;  /* 0x008800000324783b */ /* 0x000ee20000000200 */
[----:B------:R-:W-:-:S02]  /*1110*/  IADD3 R240, R234, 0x1000, RZ ;  /* 0x00001000eaf07810 */ /* 0x000fc40007ffe0ff */
[C---:B------:R-:W-:Y:S01]  /*1120*/  IADD3 R239, R234.reuse, 0x1800, RZ ;  /* 0x00001800eaef7810 */ /* 0x040fe20007ffe0ff */
[----:B------:R-:W3:Y:S01]  /*1130*/  LDSM.16.M88.4 R32, [R3+0x9000] ;  /* 0x009000000320783b */ /* 0x000ee20000000200 */
[C---:B------:R-:W-:Y:S02]  /*1140*/  IADD3 R238, R234.reuse, 0x2000, RZ ;  /* 0x00002000eaee7810 */ /* 0x040fe40007ffe0ff */
[C---:B------:R-:W-:Y:S01]  /*1150*/  IADD3 R237, R234.reuse, 0x2800, RZ ;  /* 0x00002800eaed7810 */ /* 0x040fe20007ffe0ff */
[----:B------:R-:W3:Y:S01]  /*1160*/  LDSM.16.M88.4 R28, [R3+0x9800] ;  /* 0x00980000031c783b */ /* 0x000ee20000000200 */
[C---:B------:R-:W-:Y:S02]  /*1170*/  IADD3 R236, R234.reuse, 0x3000, RZ ;  /* 0x00003000eaec7810 */ /* 0x040fe40007ffe0ff */
[----:B------:R-:W-:Y:S01]  /*1180*/  IADD3 R235, R234, 0x3800, RZ ;  /* 0x00003800eaeb7810 */ /* 0x000fe20007ffe0ff */
[----:B------:R-:W3:Y:S01]  /*1190*/  LDSM.16.M88.4 R16, [R230] ;  /* 0x00000000e610783b */ /* 0x000ee20000000200 */
[----:B-1----:R-:W-:-:S03]  /*11a0*/  IMAD.MOV.U32 R4, RZ, RZ, 0x20 ;  /* 0x00000020ff047424 */ /* 0x002fc600078e00ff */
[----:B------:R-:W-:Y:S02]  /*11b0*/  LDSM.16.M88.4 R48, [R234+0x800] ;  /* 0x00080000ea30783b */ /* 0x000fe40000000200 */
[----:B------:R-:W-:Y:S02]  /*11c0*/  SEL R4, R4, 0xffffffe0, !P1 ;  /* 0xffffffe004047807 */ /* 0x000fe40004800000 */
[----:B------:R-:W-:Y:S01]  /*11d0*/  LDSM.16.M88.4 R56, [R234+0x1800] ;  /* 0x00180000ea38783b */ /* 0x000fe20000000200 */
[----:B------:R-:W-:Y:S02]  /*11e0*/  LOP3.LUT P1, RZ, R69, 0x4, RZ, 0xc0, !PT ;  /* 0x0000000445ff7812 */ /* 0x000fe4000782c0ff */
[----:B------:R-:W-:Y:S01]  /*11f0*/  IMAD.IADD R231, R230, 0x1, R4 ;  /* 0x00000001e6e77824 */ /* 0x000fe200078e0204 */
[----:B------:R-:W-:Y:S01]  /*1200*/  LDSM.16.M88.4 R44, [R234] ;  /* 0x00000000ea2c783b */ /* 0x000fe20000000200 */
[C---:B------:R-:W-:Y:S02]  /*1210*/  SEL R0, R2.reuse, 0xffffffc0, !P1 ;  /* 0xffffffc002007807 */ /* 0x040fe40004800000 */
[----:B------:R-:W-:Y:S01]  /*1220*/  SEL R2, R2, 0xffffffc0, !P0 ;  /* 0xffffffc002027807 */ /* 0x000fe20004000000 */
[----:B------:R-:W1:Y:S01]  /*1230*/  LDSM.16.M88.4 R20, [R231] ;  /* 0x00000000e714783b */ /* 0x000e620000000200 */
[----:B------:R-:W-:Y:S01]  /*1240*/  ISETP.NE.AND P0, PT, R166, 0x1, PT ;  /* 0x00000001a600780c */ /* 0x000fe20003f05270 */
[----:B------:R-:W-:-:S02]  /*1250*/  IMAD.IADD R233, R230, 0x1, R0 ;  /* 0x00000001e6e97824 */ /* 0x000fc400078e0200 */
[----:B--2---:R-:W2:Y:S01]  /*1260*/  LDSM.16.M88.4 R8, [R231+0x2000] ;  /* 0x00200000e708783b */ /* 0x004ea20000000200 */
[----:B------:R-:W-:Y:S01]  /*1270*/  IMAD.IADD R228, R229, 0x1, R2 ;  /* 0x00000001e5e47824 */ /* 0x000fe200078e0202 */
[C---:B----4-:R-:W-:Y:S01]  /*1280*/  HMMA.16816.F32.BF16 R92, R12.reuse, R24, RZ ;  /* 0x000000180c5c723c */ /* 0x050fe200000418ff */
[----:B------:R-:W-:Y:S01]  /*1290*/  IMAD.IADD R232, R231, 0x1, R0 ;  /* 0x00000001e7e87824 */ /* 0x000fe200078e0200 */
[----:B------:R-:W4:Y:S01]  /*12a0*/  LDSM.16.M88.4 R52, [R234+0x1000] ;  /* 0x00100000ea34783b */ /* 0x000f220000000200 */
[----:B------:R-:W-:Y:S01]  /*12b0*/  IMAD.IADD R227, R2, 0x1, R234 ;  /* 0x0000000102e37824 */ /* 0x000fe200078e02ea */
[----:B------:R-:W-:Y:S02]  /*12c0*/  LOP3.LUT R2, R162, 0xffffffe0, RZ, 0xc0, !PT ;  /* 0xffffffe0a2027812 */ /* 0x000fe400078ec0ff */
[----:B------:R-:W0:Y:S02]  /*12d0*/  LDGDEPBAR ;  /* 0x00000000000079af */ /* 0x000e240000000000 */
[----:B------:R-:W-:Y:S01]  /*12e0*/  HMMA.16816.F32.BF16 R88, R12, R26, RZ ;  /* 0x0000001a0c58723c */ /* 0x000fe200000418ff */
[----:B------:R-:W-:-:S07]  /*12f0*/  IMAD.IADD R2, R161, 0x1, -R2 ;  /* 0x00000001a1027824 */ /* 0x000fce00078e0a02 */
[C---:B---3--:R-:W-:Y:S08]  /*1300*/  HMMA.16816.F32.BF16 R84, R12.reuse, R36, RZ ;  /* 0x000000240c54723c */ /* 0x048ff000000418ff */
[C---:B------:R-:W-:Y:S08]  /*1310*/  HMMA.16816.F32.BF16 R76, R12.reuse, R32, RZ ;  /* 0x000000200c4c723c */ /* 0x040ff000000418ff */
[C---:B------:R-:W-:Y:S08]  /*1320*/  HMMA.16816.F32.BF16 R64, R12.reuse, R28, RZ ;  /* 0x0000001c0c40723c */ /* 0x040ff000000418ff */
[C---:B------:R-:W-:Y:S08]  /*1330*/  HMMA.16816.F32.BF16 R80, R12.reuse, R38, RZ ;  /* 0x000000260c50723c */ /* 0x040ff000000418ff */
[C---:B------:R-:W-:Y:S08]  /*1340*/  HMMA.16816.F32.BF16 R72, R12.reuse, R34, RZ ;  /* 0x000000220c48723c */ /* 0x040ff000000418ff */
[----:B------:R-:W-:Y:S08]  /*1350*/  HMMA.16816.F32.BF16 R60, R12, R30, RZ ;  /* 0x0000001e0c3c723c */ /* 0x000ff000000418ff */
[C---:B------:R-:W-:Y:S08]  /*1360*/  HMMA.16816.F32.BF16 R40, R16.reuse, R36, RZ ;  /* 0x000000241028723c */ /* 0x040ff000000418ff */
[C---:B------:R-:W-:Y:S08]  /*1370*/  HMMA.16816.F32.BF16 R12, R16.reuse, R28, RZ ;  /* 0x0000001c100c723c */ /* 0x040ff000000418ff */
[C---:B------:R-:W-:Y:S08]  /*1380*/  HMMA.16816.F32.BF16 R96, R16.reuse, R24, RZ ;  /* 0x000000181060723c */ /* 0x040ff000000418ff */
[C---:B------:R-:W-:Y:S08]  /*1390*/  HMMA.16816.F32.BF16 R104, R16.reuse, R26, RZ ;  /* 0x0000001a1068723c */ /* 0x040ff000000418ff */
[C---:B------:R-:W-:Y:S01]  /*13a0*/  HMMA.16816.F32.BF16 R100, R16.reuse, R38, RZ ;  /* 0x000000261064723c */ /* 0x040fe200000418ff */
[----:B------:R-:W-:Y:S07]  /*13b0*/  LDSM.16.M88.4 R36, [R228+0x800] ;  /* 0x00080000e424783b */ /* 0x000fee0000000200 */
[C---:B------:R-:W-:Y:S08]  /*13c0*/  HMMA.16816.F32.BF16 R24, R16.reuse, R32, RZ ;  /* 0x000000201018723c */ /* 0x040ff000000418ff */
[C---:B------:R-:W-:Y:S01]  /*13d0*/  HMMA.16816.F32.BF16 R112, R16.reuse, R34, RZ ;  /* 0x000000221070723c */ /* 0x040fe200000418ff */
[----:B------:R-:W-:Y:S07]  /*13e0*/  LDSM.16.M88.4 R32, [R228+0x1000] ;  /* 0x00100000e420783b */ /* 0x000fee0000000200 */
[----:B------:R-:W-:Y:S01]  /*13f0*/  HMMA.16816.F32.BF16 R108, R16, R30, RZ ;  /* 0x0000001e106c723c */ /* 0x000fe200000418ff */
[----:B------:R-:W-:Y:S04]  /*1400*/  LDSM.16.M88.4 R28, [R228+0x1800] ;  /* 0x00180000e41c783b */ /* 0x000fe80000000200 */
[----:B------:R-:W-:Y:S03]  /*1410*/  LDSM.16.M88.4 R16, [R233] ;  /* 0x00000000e910783b */ /* 0x000fe60000000200 */
[C---:B-1----:R-:W-:Y:S01]  /*1420*/  HMMA.16816.F32.BF16 R132, R20.reuse, R48, R40 ;  /* 0x000000301484723c */ /* 0x042fe20000041828 */
[----:B------:R-:W-:Y:S07]  /*1430*/  LDSM.16.M88.4 R40, [R228] ;  /* 0x00000000e428783b */ /* 0x000fee0000000200 */
[----:B------:R-:W-:Y:S01]  /*1440*/  HMMA.16816.F32.BF16 R136, R20, R56, R12 ;  /* 0x000000381488723c */ /* 0x000fe2000004180c */
[----:B------:R-:W1:Y:S07]  /*1450*/  LDSM.16.M88.4 R12, [R233+0x2000] ;  /* 0x00200000e90c783b */ /* 0x000e6e0000000200 */
[C---:B--2---:R-:W-:Y:S08]  /*1460*/  HMMA.16816.F32.BF16 R92, R8.reuse, R44, R92 ;  /* 0x0000002c085c723c */ /* 0x044ff0000004185c */
[C---:B------:R-:W-:Y:S08]  /*1470*/  HMMA.16816.F32.BF16 R128, R8.reuse, R48, R84 ;  /* 0x000000300880723c */ /* 0x040ff00000041854 */
[C---:B----4-:R-:W-:Y:S08]  /*1480*/  HMMA.16816.F32.BF16 R148, R8.reuse, R52, R76 ;  /* 0x000000340894723c */ /* 0x050ff0000004184c */
[C---:B------:R-:W-:Y:S01]  /*1490*/  HMMA.16816.F32.BF16 R140, R8.reuse, R56, R64 ;  /* 0x00000038088c723c */ /* 0x040fe20000041840 */
[----:B------:R-:W-:Y:S07]  /*14a0*/  LDSM.16.M88.4 R64, [R227+0x1800] ;  /* 0x00180000e340783b */ /* 0x000fee0000000200 */
[C---:B------:R-:W-:Y:S08]  /*14b0*/  HMMA.16816.F32.BF16 R156, R8.reuse, R46, R88 ;  /* 0x0000002e089c723c */ /* 0x040ff00000041858 */
[C---:B------:R-:W-:Y:S08]  /*14c0*/  HMMA.16816.F32.BF16 R152, R8.reuse, R50, R80 ;  /* 0x000000320898723c */ /* 0x040ff00000041850 */
[C---:B------:R-:W-:Y:S08]  /*14d0*/  HMMA.16816.F32.BF16 R144, R8.reuse, R54, R72 ;  /* 0x000000360890723c */ /* 0x040ff00000041848 */
[----:B------:R-:W-:Y:S01]  /*14e0*/  HMMA.16816.F32.BF16 R120, R8, R58, R60 ;  /* 0x0000003a0878723c */ /* 0x000fe2000004183c */
[----:B------:R-:W-:Y:S07]  /*14f0*/  LDSM.16.M88.4 R8, [R232+0x2000] ;  /* 0x00200000e808783b */ /* 0x000fee0000000200 */
[C---:B------:R-:W-:Y:S08]  /*1500*/  HMMA.16816.F32.BF16 R96, R20.reuse, R44, R96 ;  /* 0x0000002c1460723c */ /* 0x040ff00000041860 */
[C---:B------:R-:W-:Y:S01]  /*1510*/  HMMA.16816.F32.BF16 R104, R20.reuse, R46, R104 ;  /* 0x0000002e1468723c */ /* 0x040fe20000041868 */
[----:B------:R-:W-:Y:S07]  /*1520*/  LDSM.16.M88.4 R44, [R227+0x800] ;  /* 0x00080000e32c783b */ /* 0x000fee0000000200 */
[C---:B------:R-:W-:Y:S01]  /*1530*/  HMMA.16816.F32.BF16 R124, R20.reuse, R52, R24 ;  /* 0x00000034147c723c */ /* 0x040fe20000041818 */
[----:B------:R-:W-:Y:S07]  /*1540*/  LDSM.16.M88.4 R24, [R227] ;  /* 0x00000000e318783b */ /* 0x000fee0000000200 */
[C---:B------:R-:W-:Y:S01]  /*1550*/  HMMA.16816.F32.BF16 R100, R20.reuse, R50, R100 ;  /* 0x000000321464723c */ /* 0x040fe20000041864 */
[----:B------:R-:W-:Y:S07]  /*1560*/  LDSM.16.M88.4 R48, [R227+0x1000] ;  /* 0x00100000e330783b */ /* 0x000fee0000000200 */
[C---:B------:R-:W-:Y:S08]  /*1570*/  HMMA.16816.F32.BF16 R112, R20.reuse, R54, R112 ;  /* 0x000000361470723c */ /* 0x040ff00000041870 */
[----:B------:R-:W-:Y:S01]  /*1580*/  HMMA.16816.F32.BF16 R88, R20, R58, R108 ;  /* 0x0000003a1458723c */ /* 0x000fe2000004186c */
[----:B------:R-:W2:Y:S07]  /*1590*/  LDSM.16.M88.4 R20, [R232] ;  /* 0x00000000e814783b */ /* 0x000eae0000000200 */
[C---:B-1----:R-:W-:Y:S08]  /*15a0*/  HMMA.16816.F32.BF16 R84, R12.reuse, R40, R92 ;  /* 0x000000280c54723c */ /* 0x042ff0000004185c */
[C---:B------:R-:W-:Y:S08]  /*15b0*/  HMMA.16816.F32.BF16 R76, R12.reuse, R36, R128 ;  /* 0x000000240c4c723c */ /* 0x040ff00000041880 */
[C---:B------:R-:W-:Y:S08]  /*15c0*/  HMMA.16816.F32.BF16 R68, R12.reuse, R32, R148 ;  /* 0x000000200c44723c */ /* 0x040ff00000041894 */
[C---:B------:R-:W-:Y:S08]  /*15d0*/  HMMA.16816.F32.BF16 R56, R12.reuse, R28, R140 ;  /* 0x0000001c0c38723c */ /* 0x040ff0000004188c */
[C---:B------:R-:W-:Y:S08]  /*15e0*/  HMMA.16816.F32.BF16 R80, R12.reuse, R42, R156 ;  /* 0x0000002a0c50723c */ /* 0x040ff0000004189c */
[C---:B------:R-:W-:Y:S08]  /*15f0*/  HMMA.16816.F32.BF16 R72, R12.reuse, R38, R152 ;  /* 0x000000260c48723c */ /* 0x040ff00000041898 */
[C---:B------:R-:W-:Y:S08]  /*1600*/  HMMA.16816.F32.BF16 R60, R12.reuse, R34, R144 ;  /* 0x000000220c3c723c */ /* 0x040ff00000041890 */
[----:B------:R-:W-:Y:S08]  /*1610*/  HMMA.16816.F32.BF16 R52, R12, R30, R120 ;  /* 0x0000001e0c34723c */ /* 0x000ff00000041878 */
[C---:B------:R-:W-:Y:S08]  /*1620*/  HMMA.16816.F32.BF16 R12, R16.reuse, R40, R96 ;  /* 0x00000028100c723c */ /* 0x040ff00000041860 */
[C---:B------:R-:W-:Y:S08]  /*1630*/  HMMA.16816.F32.BF16 R40, R16.reuse, R42, R104 ;  /* 0x0000002a1028723c */ /* 0x040ff00000041868 */
[C---:B------:R-:W-:Y:S08]  /*1640*/  HMMA.16816.F32.BF16 R92, R16.reuse, R32, R124 ;  /* 0x00000020105c723c */ /* 0x040ff0000004187c */
[C---:B------:R-:W-:Y:S01]  /*1650*/  HMMA.16816.F32.BF16 R104, R16.reuse, R34, R112 ;  /* 0x000000221068723c */ /* 0x040fe20000041870 */
[----:B------:R-:W-:Y:S07]  /*1660*/  LDSM.16.M88.4 R32, [R3+0xa800] ;  /* 0x00a800000320783b */ /* 0x000fee0000000200 */
[C---:B------:R-:W-:Y:S08]  /*1670*/  HMMA.16816.F32.BF16 R156, R16.reuse, R28, R136 ;  /* 0x0000001c109c723c */ /* 0x040ff00000041888 */
[----:B------:R-:W-:Y:S01]  /*1680*/  HMMA.16816.F32.BF16 R152, R16, R30, R88 ;  /* 0x0000001e1098723c */ /* 0x000fe20000041858 */
[----:B------:R-:W-:Y:S07]  /*1690*/  LDSM.16.M88.4 R28, [R3+0xb000] ;  /* 0x00b00000031c783b */ /* 0x000fee0000000200 */
[----:B--2---:R-:W-:Y:S01]  /*16a0*/  HMMA.16816.F32.BF16 R124, R20, R24, R12 ;  /* 0x00000018147c723c */ /* 0x004fe2000004180c */
[----:B------:R-:W1:Y:S07]  /*16b0*/  LDSM.16.M88.4 R12, [R230+0x6000] ;  /* 0x00600000e60c783b */ /* 0x000e6e0000000200 */
[C---:B------:R-:W-:Y:S08]  /*16c0*/  HMMA.16816.F32.BF16 R96, R16.reuse, R36, R132 ;  /* 0x000000241060723c */ /* 0x040ff00000041884 */
[----:B------:R-:W-:Y:S01]  /*16d0*/  HMMA.16816.F32.BF16 R100, R16, R38, R100 ;  /* 0x000000261064723c */ /* 0x000fe20000041864 */
[----:B------:R-:W2:Y:S04]  /*16e0*/  LDSM.16.M88.4 R36, [R3+0xa000] ;  /* 0x00a000000324783b */ /* 0x000ea80000000200 */
[----:B------:R-:W-:Y:S03]  /*16f0*/  LDSM.16.M88.4 R16, [R230+0x4000] ;  /* 0x00400000e610783b */ /* 0x000fe60000000200 */
[C---:B------:R-:W-:Y:S01]  /*1700*/  HMMA.16816.F32.BF16 R148, R8.reuse, R24, R84 ;  /* 0x000000180894723c */ /* 0x040fe20000041854 */
[----:B------:R-:W-:Y:S07]  /*1710*/  LDSM.16.M88.4 R84, [R234+0x3800] ;  /* 0x00380000ea54783b */ /* 0x000fee0000000200 */
[-C--:B------:R-:W-:Y:S08]  /*1720*/  HMMA.16816.F32.BF16 R144, R8, R26.reuse, R80 ;  /* 0x0000001a0890723c */ /* 0x080ff00000041850 */
[----:B------:R-:W-:Y:S01]  /*1730*/  HMMA.16816.F32.BF16 R112, R20, R26, R40 ;  /* 0x0000001a1470723c */ /* 0x000fe20000041828 */
[----:B------:R3:W4:Y:S07]  /*1740*/  LDSM.16.M88.4 R24, [R3+0xb800] ;  /* 0x00b800000318783b */ /* 0x00072e0000000200 */
[C---:B------:R-:W-:Y:S08]  /*1750*/  HMMA.16816.F32.BF16 R140, R8.reuse, R44, R76 ;  /* 0x0000002c088c723c */ /* 0x040ff0000004184c */
[C---:B------:R-:W-:Y:S08]  /*1760*/  HMMA.16816.F32.BF16 R128, R8.reuse, R50, R60 ;  /* 0x000000320880723c */ /* 0x040ff0000004183c */
[----:B------:R-:W-:Y:S01]  /*1770*/  HMMA.16816.F32.BF16 R136, R8, R46, R72 ;  /* 0x0000002e0888723c */ /* 0x000fe20000041848 */
[----:B---3--:R-:W-:-:S04]  /*1780*/  SHF.R.S32.HI R3, RZ, 0x1f, R2 ;  /* 0x0000001fff037819 */ /* 0x008fc80000011402 */
[----:B------:R-:W-:Y:S01]  /*1790*/  LEA.HI R3, R3, R2, RZ, 0x2 ;  /* 0x0000000203037211 */ /* 0x000fe200078f10ff */
[----:B------:R-:W-:Y:S02]  /*17a0*/  IMAD R2, R160, 0x10, R163 ;  /* 0x00000010a0027824 */ /* 0x000fe400078e02a3 */
[----:B------:R-:W-:Y:S01]  /*17b0*/  HMMA.16816.F32.BF16 R132, R8, R48, R68 ;  /* 0x000000300884723c */ /* 0x000fe20000041844 */
[----:B------:R-:W-:-:S04]  /*17c0*/  SHF.R.S32.HI R167, RZ, 0x2, R3 ;  /* 0x00000002ffa77819 */ /* 0x000fc80000011403 */
[----:B------:R-:W-:Y:S01]  /*17d0*/  IADD3 R2, R2, 0x1, R167 ;  /* 0x0000000102027810 */ /* 0x000fe20007ffe0a7 */
[----:B------:R-:W-:Y:S02]  /*17e0*/  STL [R1+0x50], R167 ;  /* 0x000050a701007387 */ /* 0x000fe40000100800 */
[----:B------:R-:W-:Y:S01]  /*17f0*/  HMMA.16816.F32.BF16 R76, R8, R64, R56 ;  /* 0x00000040084c723c */ /* 0x000fe20000041838 */
[----:B------:R-:W-:Y:S01]  /*1800*/  IADD3 R2, R116, -c[0x0][0x214], R2 ;  /* 0x8000850074027a10 */ /* 0x000fe20007ffe002 */
[----:B------:R-:W-:Y:S03]  /*1810*/  LDSM.16.M88.4 R56, [R234+0x2000] ;  /* 0x00200000ea38783b */ /* 0x000fe60000000200 */
[----:B------:R-:W-:-:S03]  /*1820*/  IADD3 R2, R2, c[0x0][0x2e8], RZ ;  /* 0x0000ba0002027a10 */ /* 0x000fc60007ffe0ff */
[----:B------:R-:W-:Y:S01]  /*1830*/  HMMA.16816.F32.BF16 R120, R8, R66, R52 ;  /* 0x000000420878723c */ /* 0x000fe20000041834 */
[----:B------:R-:W-:Y:S01]  /*1840*/  LDSM.16.M88.4 R8, [R231+0x6000] ;  /* 0x00600000e708783b */ /* 0x000fe20000000200 */
[C---:B------:R-:W-:Y:S02]  /*1850*/  IADD3 R3, R2.reuse, 0x8, RZ ;  /* 0x0000000802037810 */ /* 0x040fe40007ffe0ff */
[C---:B------:R-:W-:Y:S01]  /*1860*/  IADD3 R5, R2.reuse, 0x40, RZ ;  /* 0x0000004002057810 */ /* 0x040fe20007ffe0ff */
[----:B------:R-:W-:Y:S01]  /*1870*/  LDSM.16.M88.4 R52, [R234+0x2800] ;  /* 0x00280000ea34783b */ /* 0x000fe20000000200 */
[----:B-----5:R-:W-:Y:S02]  /*1880*/  IADD3 R6, R2, 0x48, RZ ;  /* 0x0000004802067810 */ /* 0x020fe40007ffe0ff */
[C---:B------:R-:W-:Y:S08]  /*1890*/  HMMA.16816.F32.BF16 R92, R20.reuse, R48, R92 ;  /* 0x00000030145c723c */ /* 0x040ff0000004185c */
[C---:B------:R-:W-:Y:S01]  /*18a0*/  HMMA.16816.F32.BF16 R88, R20.reuse, R50, R104 ;  /* 0x000000321458723c */ /* 0x040fe20000041868 */
[----:B------:R-:W3:Y:S07]  /*18b0*/  LDSM.16.M88.4 R48, [R234+0x3000] ;  /* 0x00300000ea30783b */ /* 0x000eee0000000200 */
[C---:B------:R-:W-:Y:S08]  /*18c0*/  HMMA.16816.F32.BF16 R108, R20.reuse, R44, R96 ;  /* 0x0000002c146c723c */ /* 0x040ff00000041860 */
[C---:B------:R-:W-:Y:S08]  /*18d0*/  HMMA.16816.F32.BF16 R100, R20.reuse, R46, R100 ;  /* 0x0000002e1464723c */ /* 0x040ff00000041864 */
[C---:B------:R-:W-:Y:S08]  /*18e0*/  HMMA.16816.F32.BF16 R80, R20.reuse, R64, R156 ;  /* 0x000000401450723c */ /* 0x040ff0000004189c */
[----:B------:R-:W-:Y:S08]  /*18f0*/  HMMA.16816.F32.BF16 R72, R20, R66, R152 ;  /* 0x000000421448723c */ /* 0x000ff00000041898 */
[C---:B-1----:R-:W-:Y:S08]  /*1900*/  HMMA.16816.F32.BF16 R20, R12.reuse, R30, R128 ;  /* 0x0000001e0c14723c */ /* 0x042ff00000041880 */
[C---:B--2---:R-:W-:Y:S08]  /*1910*/  HMMA.16816.F32.BF16 R68, R12.reuse, R36, R148 ;  /* 0x000000240c44723c */ /* 0x044ff00000041894 */
[C---:B------:R-:W-:Y:S08]  /*1920*/  HMMA.16816.F32.BF16 R64, R12.reuse, R38, R144 ;  /* 0x000000260c40723c */ /* 0x040ff00000041890 */
[C---:B------:R-:W-:Y:S08]  /*1930*/  HMMA.16816.F32.BF16 R60, R12.reuse, R32, R140 ;  /* 0x000000200c3c723c */ /* 0x040ff0000004188c */
[C---:B------:R-:W-:Y:S08]  /*1940*/  HMMA.16816.F32.BF16 R44, R12.reuse, R34, R136 ;  /* 0x000000220c2c723c */ /* 0x040ff00000041888 */
[C---:B------:R-:W-:Y:S08]  /*1950*/  HMMA.16816.F32.BF16 R40, R12.reuse, R28, R132 ;  /* 0x0000001c0c28723c */ /* 0x040ff00000041884 */
[C---:B----4-:R-:W-:Y:S08]  /*1960*/  HMMA.16816.F32.BF16 R76, R12.reuse, R24, R76 ;  /* 0x000000180c4c723c */ /* 0x050ff0000004184c */
[----:B------:R-:W-:Y:S01]  /*1970*/  HMMA.16816.F32.BF16 R96, R12, R26, R120 ;  /* 0x0000001a0c60723c */ /* 0x000fe20000041878 */
[----:B------:R-:W1:Y:S07]  /*1980*/  LDSM.16.M88.4 R12, [R231+0x4000] ;  /* 0x00400000e70c783b */ /* 0x000e6e0000000200 */
[C---:B------:R-:W-:Y:S08]  /*1990*/  HMMA.16816.F32.BF16 R124, R16.reuse, R36, R124 ;  /* 0x00000024107c723c */ /* 0x040ff0000004187c */
[C---:B------:R-:W-:Y:S01]  /*19a0*/  HMMA.16816.F32.BF16 R112, R16.reuse, R38, R112 ;  /* 0x000000261070723c */ /* 0x040fe20000041870 */
[----:B------:R-:W-:Y:S07]  /*19b0*/  LDSM.16.M88.4 R36, [R228+0x3000] ;  /* 0x00300000e424783b */ /* 0x000fee0000000200 */
[C---:B------:R-:W-:Y:S08]  /*19c0*/  HMMA.16816.F32.BF16 R108, R16.reuse, R32, R108 ;  /* 0x00000020106c723c */ /* 0x040ff0000004186c */
[C---:B------:R-:W-:Y:S08]  /*19d0*/  HMMA.16816.F32.BF16 R92, R16.reuse, R28, R92 ;  /* 0x0000001c105c723c */ /* 0x040ff0000004185c */
[C---:B------:R-:W-:Y:S01]  /*19e0*/  HMMA.16816.F32.BF16 R100, R16.reuse, R34, R100 ;  /* 0x000000221064723c */ /* 0x040fe20000041864 */
[----:B------:R-:W-:Y:S07]  /*19f0*/  LDSM.16.M88.4 R32, [R228+0x3800] ;  /* 0x00380000e420783b */ /* 0x000fee0000000200 */
[----:B------:R-:W-:Y:S08]  /*1a00*/  HMMA.16816.F32.BF16 R28, R16, R30, R88 ;  /* 0x0000001e101c723c */ /* 0x000ff00000041858 */
[----:B---3--:R-:W-:Y:S01]  /*1a10*/  HMMA.16816.F32.BF16 R128, R8, R50, R20 ;  /* 0x000000320880723c */ /* 0x008fe20000041814 */
[----:B------:R-:W2:Y:S07]  /*1a20*/  LDSM.16.M88.4 R20, [R233+0x6000] ;  /* 0x00600000e914783b */ /* 0x000eae0000000200 */
[C---:B------:R-:W-:Y:S08]  /*1a30*/  HMMA.16816.F32.BF16 R88, R16.reuse, R24, R80 ;  /* 0x000000181058723c */ /* 0x040ff00000041850 */
[----:B------:R-:W-:Y:S01]  /*1a40*/  HMMA.16816.F32.BF16 R104, R16, R26, R72 ;  /* 0x0000001a1068723c */ /* 0x000fe20000041848 */
[----:B------:R-:W-:Y:S04]  /*1a50*/  LDSM.16.M88.4 R16, [R233+0x4000] ;  /* 0x00400000e910783b */ /* 0x000fe80000000200 */
[----:B------:R-:W-:Y:S03]  /*1a60*/  LDSM.16.M88.4 R24, [R227+0x2800] ;  /* 0x00280000e318783b */ /* 0x000fe60000000200 */
[C---:B------:R-:W-:Y:S01]  /*1a70*/  HMMA.16816.F32.BF16 R136, R8.reuse, R54, R44 ;  /* 0x000000360888723c */ /* 0x040fe2000004182c */
[----:B------:R-:W3:Y:S07]  /*1a80*/  LDSM.16.M88.4 R44, [R228+0x2000] ;  /* 0x00200000e42c783b */ /* 0x000eee0000000200 */
[C---:B------:R-:W-:Y:S01]  /*1a90*/  HMMA.16816.F32.BF16 R132, R8.reuse, R48, R40 ;  /* 0x000000300884723c */ /* 0x040fe20000041828 */
[----:B------:R-:W4:Y:S07]  /*1aa0*/  LDSM.16.M88.4 R40, [R228+0x2800] ;  /* 0x00280000e428783b */ /* 0x000f2e0000000200 */
[C---:B------:R-:W-:Y:S08]  /*1ab0*/  HMMA.16816.F32.BF16 R144, R8.reuse, R58, R64 ;  /* 0x0000003a0890723c */ /* 0x040ff00000041840 */
[C---:B------:R-:W-:Y:S08]  /*1ac0*/  HMMA.16816.F32.BF16 R140, R8.reuse, R52, R60 ;  /* 0x00000034088c723c */ /* 0x040ff0000004183c */
[C---:B------:R-:W-:Y:S08]  /*1ad0*/  HMMA.16816.F32.BF16 R64, R8.reuse, R86, R96 ;  /* 0x000000560840723c */ /* 0x040ff00000041860 */
[-C--:B------:R-:W-:Y:S08]  /*1ae0*/  HMMA.16816.F32.BF16 R148, R8, R56.reuse, R68 ;  /* 0x000000380894723c */ /* 0x080ff00000041844 */
[C---:B-1----:R-:W-:Y:S08]  /*1af0*/  HMMA.16816.F32.BF16 R60, R12.reuse, R56, R124 ;  /* 0x000000380c3c723c */ /* 0x042ff0000004187c */
[C---:B------:R-:W-:Y:S08]  /*1b00*/  HMMA.16816.F32.BF16 R56, R12.reuse, R58, R112 ;  /* 0x0000003a0c38723c */ /* 0x040ff00000041870 */
[----:B------:R-:W-:Y:S08]  /*1b10*/  HMMA.16816.F32.BF16 R68, R12, R52, R108 ;  /* 0x000000340c44723c */ /* 0x000ff0000004186c */
[-C--:B------:R-:W-:Y:S01]  /*1b20*/  HMMA.16816.F32.BF16 R120, R8, R84.reuse, R76 ;  /* 0x000000540878723c */ /* 0x080fe2000004184c */
[----:B------:R-:W1:Y:S07]  /*1b30*/  LDSM.16.M88.4 R8, [R232+0x6000] ;  /* 0x00600000e808783b */ /* 0x000e6e0000000200 */
[C---:B------:R-:W-:Y:S08]  /*1b40*/  HMMA.16816.F32.BF16 R88, R12.reuse, R84, R88 ;  /* 0x000000540c58723c */ /* 0x040ff00000041858 */
[C---:B------:R-:W-:Y:S01]  /*1b50*/  HMMA.16816.F32.BF16 R72, R12.reuse, R54, R100 ;  /* 0x000000360c48723c */ /* 0x040fe20000041864 */
[----:B------:R-:W-:Y:S07]  /*1b60*/  LDSM.16.M88.4 R52, [R227+0x3800] ;  /* 0x00380000e334783b */ /* 0x000fee0000000200 */
[C---:B------:R-:W-:Y:S08]  /*1b70*/  HMMA.16816.F32.BF16 R76, R12.reuse, R48, R92 ;  /* 0x000000300c4c723c */ /* 0x040ff0000004185c */
[C---:B------:R-:W-:Y:S01]  /*1b80*/  HMMA.16816.F32.BF16 R80, R12.reuse, R50, R28 ;  /* 0x000000320c50723c */ /* 0x040fe2000004181c */
[----:B------:R-:W-:Y:S04]  /*1b90*/  LDSM.16.M88.4 R28, [R227+0x2000] ;  /* 0x00200000e31c783b */ /* 0x000fe80000000200 */
[----:B------:R-:W-:Y:S03]  /*1ba0*/  LDSM.16.M88.4 R48, [R227+0x3000] ;  /* 0x00300000e330783b */ /* 0x000fe60000000200 */
[----:B------:R-:W-:Y:S01]  /*1bb0*/  HMMA.16816.F32.BF16 R84, R12, R86, R104 ;  /* 0x000000560c54723c */ /* 0x000fe20000041868 */
[----:B------:R-:W5:Y:S01]  /*1bc0*/  LDSM.16.M88.4 R12, [R232+0x4000] ;  /* 0x00400000e80c783b */ /* 0x000f620000000200 */
[----:B------:R-:W-:-:S06]  /*1bd0*/  DEPBAR.LE SB0, 0x0 ;  /* 0x000080000000791a */ /* 0x000fcc0000000000 */
[----:B--2---:R-:W-:Y:S08]  /*1be0*/  HMMA.16816.F32.BF16 R104, R20, R34, R64 ;  /* 0x000000221468723c */ /* 0x004ff00000041840 */
[C---:B---3--:R-:W-:Y:S08]  /*1bf0*/  HMMA.16816.F32.BF16 R64, R16.reuse, R44, R60 ;  /* 0x0000002c1040723c */ /* 0x048ff0000004183c */
[----:B------:R-:W-:Y:S08]  /*1c00*/  HMMA.16816.F32.BF16 R60, R16, R46, R56 ;  /* 0x0000002e103c723c */ /* 0x000ff00000041838 */
[-C--:B----4-:R-:W-:Y:S08]  /*1c10*/  HMMA.16816.F32.BF16 R100, R20, R40.reuse, R140 ;  /* 0x000000281464723c */ /* 0x090ff0000004188c */
[----:B------:R-:W-:Y:S08]  /*1c20*/  HMMA.16816.F32.BF16 R56, R16, R40, R68 ;  /* 0x000000281038723c */ /* 0x000ff00000041844 */
[C---:B------:R-:W-:Y:S08]  /*1c30*/  HMMA.16816.F32.BF16 R92, R20.reuse, R44, R148 ;  /* 0x0000002c145c723c */ /* 0x040ff00000041894 */
[C---:B------:R-:W-:Y:S08]  /*1c40*/  HMMA.16816.F32.BF16 R96, R20.reuse, R46, R144 ;  /* 0x0000002e1460723c */ /* 0x040ff00000041890 */
[-C--:B------:R-:W-:Y:S08]  /*1c50*/  HMMA.16816.F32.BF16 R108, R20, R42.reuse, R136 ;  /* 0x0000002a146c723c */ /* 0x080ff00000041888 */
[----:B------:R-:W-:Y:S08]  /*1c60*/  HMMA.16816.F32.BF16 R44, R16, R42, R72 ;  /* 0x0000002a102c723c */ /* 0x000ff00000041848 */
[C---:B------:R-:W-:Y:S08]  /*1c70*/  HMMA.16816.F32.BF16 R112, R20.reuse, R36, R132 ;  /* 0x000000241470723c */ /* 0x040ff00000041884 */
[C---:B------:R-:W-:Y:S08]  /*1c80*/  HMMA.16816.F32.BF16 R124, R20.reuse, R38, R128 ;  /* 0x00000026147c723c */ /* 0x040ff00000041880 */
[----:B------:R-:W-:Y:S08]  /*1c90*/  HMMA.16816.F32.BF16 R120, R20, R32, R120 ;  /* 0x000000201478723c */ /* 0x000ff00000041878 */
[C---:B------:R-:W-:Y:S08]  /*1ca0*/  HMMA.16816.F32.BF16 R40, R16.reuse, R36, R76 ;  /* 0x000000241028723c */ /* 0x040ff0000004184c */
[C---:B------:R-:W-:Y:S08]  /*1cb0*/  HMMA.16816.F32.BF16 R36, R16.reuse, R38, R80 ;  /* 0x000000261024723c */ /* 0x040ff00000041850 */
[C---:B------:R-:W-:Y:S08]  /*1cc0*/  HMMA.16816.F32.BF16 R20, R16.reuse, R32, R88 ;  /* 0x000000201014723c */ /* 0x040ff00000041858 */
[----:B------:R-:W-:Y:S08]  /*1cd0*/  HMMA.16816.F32.BF16 R16, R16, R34, R84 ;  /* 0x000000221010723c */ /* 0x000ff00000041854 */
[-C--:B-1----:R-:W-:Y:S08]  /*1ce0*/  HMMA.16816.F32.BF16 R72, R8, R24.reuse, R100 ;  /* 0x000000180848723c */ /* 0x082ff00000041864 */
[C---:B-----5:R-:W-:Y:S07]  /*1cf0*/  HMMA.16816.F32.BF16 R144, R12.reuse, R24, R56 ;  /* 0x000000180c90723c */ /* 0x060fee0000041838 */
[----:B------:R-:W-:Y:S01]  /*1d00*/  IMAD.MOV.U32 R24, RZ, RZ, R119 ;  /* 0x000000ffff187224 */ /* 0x000fe200078e0077 */
[C---:B------:R-:W-:Y:S04]  /*1d10*/  HMMA.16816.F32.BF16 R184, R12.reuse, R28, R64 ;  /* 0x0000001c0cb8723c */ /* 0x040fe80000041840 */
[----:B------:R1:W-:Y:S04]  /*1d20*/  STL [R1+0x30], R24 ;  /* 0x0000301801007387 */ /* 0x0003e80000100800 */
[C---:B------:R-:W-:Y:S08]  /*1d30*/  HMMA.16816.F32.BF16 R152, R12.reuse, R30, R60 ;  /* 0x0000001e0c98723c */ /* 0x040ff0000004183c */
[C---:B------:R-:W-:Y:S08]  /*1d40*/  HMMA.16816.F32.BF16 R140, R12.reuse, R26, R44 ;  /* 0x0000001a0c8c723c */ /* 0x040ff0000004182c */
[C---:B------:R-:W-:Y:S08]  /*1d50*/  HMMA.16816.F32.BF16 R180, R12.reuse, R48, R40 ;  /* 0x000000300cb4723c */ /* 0x040ff00000041828 */
[C---:B------:R-:W-:Y:S08]  /*1d60*/  HMMA.16816.F32.BF16 R172, R12.reuse, R50, R36 ;  /* 0x000000320cac723c */ /* 0x040ff00000041824 */
[C---:B------:R-:W-:Y:S08]  /*1d70*/  HMMA.16816.F32.BF16 R156, R12.reuse, R52, R20 ;  /* 0x000000340c9c723c */ /* 0x040ff00000041814 */
[----:B------:R-:W-:Y:S07]  /*1d80*/  HMMA.16816.F32.BF16 R148, R12, R54, R16 ;  /* 0x000000360c94723c */ /* 0x000fee0000041810 */
[----:B------:R-:W-:Y:S01]  /*1d90*/  IMAD.SHL.U32 R14, R161, 0x2, RZ ;  /* 0x00000002a10e7824 */ /* 0x000fe200078e00ff */
[----:B------:R-:W-:Y:S01]  /*1da0*/  HMMA.16816.F32.BF16 R32, R8, R28, R92 ;  /* 0x0000001c0820723c */ /* 0x000fe2000004185c */
[----:B------:R-:W-:-:S02]  /*1db0*/  IMNMX R17, R2, R116, PT ;  /* 0x0000007402117217 */ /* 0x000fc40003800200 */
[-C--:B------:R-:W-:Y:S02]  /*1dc0*/  IMNMX R18, R3, R116.reuse, PT ;  /* 0x0000007403127217 */ /* 0x080fe40003800200 */
[-C--:B------:R-:W-:Y:S02]  /*1dd0*/  IMNMX R15, R5, R116.reuse, PT ;  /* 0x00000074050f7217 */ /* 0x080fe40003800200 */
[----:B------:R-:W-:Y:S01]  /*1de0*/  IMNMX R16, R6, R116, PT ;  /* 0x0000007406107217 */ /* 0x000fe20003800200 */
[----:B------:R-:W-:Y:S01]  /*1df0*/  HMMA.16816.F32.BF16 R68, R8, R30, R96 ;  /* 0x0000001e0844723c */ /* 0x000fe20000041860 */
[----:B------:R-:W-:Y:S02]  /*1e00*/  LOP3.LUT R2, R118, R117, RZ, 0xfc, !PT ;  /* 0x0000007576027212 */ /* 0x000fe400078efcff */
[----:B------:R-:W-:-:S05]  /*1e10*/  LOP3.LUT R14, R14, 0x6, RZ, 0xc0, !PT ;  /* 0x000000060e0e7812 */ /* 0x000fca00078ec0ff */
[C---:B------:R-:W-:Y:S08]  /*1e20*/  HMMA.16816.F32.BF16 R76, R8.reuse, R26, R108 ;  /* 0x0000001a084c723c */ /* 0x040ff0000004186c */
[C---:B------:R-:W-:Y:S08]  /*1e30*/  HMMA.16816.F32.BF16 R80, R8.reuse, R48, R112 ;  /* 0x000000300850723c */ /* 0x040ff00000041870 */
[C---:B------:R-:W-:Y:S08]  /*1e40*/  HMMA.16816.F32.BF16 R124, R8.reuse, R50, R124 ;  /* 0x00000032087c723c */ /* 0x040ff0000004187c */
[C---:B------:R-:W-:Y:S08]  /*1e50*/  HMMA.16816.F32.BF16 R120, R8.reuse, R52, R120 ;  /* 0x000000340878723c */ /* 0x040ff00000041878 */
[----:B------:R-:W-:Y:S01]  /*1e60*/  HMMA.16816.F32.BF16 R104, R8, R54, R104 ;  /* 0x000000360868723c */ /* 0x000fe20000041868 */
[----:B------:R-:W-:Y:S06]  /*1e70*/  BAR.SYNC.DEFER_BLOCKING 0x0 ;  /* 0x0000000000007b1d */ /* 0x000fec0000010000 */
[----:B------:R-:W-:Y:S05]  /*1e80*/  @!P0 BRA `(.L_x_1) ;  /* 0x000001a000008947 */ /* 0x000fea0003800000 */
[----:B-1----:R-:W-:-:S04]  /*1e90*/  IADD3 R3, R166, -0x2, RZ ;  /* 0xfffffffea6037810 */ /* 0x002fc80007ffe0ff */
[----:B------:R-:W-:Y:S01]  /*1ea0*/  SHF.R.S32.HI R8, RZ, 0x1f, R3 ;  /* 0x0000001fff087819 */ /* 0x000fe20000011403 */
[C---:B------:R-:W-:Y:S02]  /*1eb0*/  IMAD R5, R3.reuse, UR12, RZ ;  /* 0x0000000c03057c24 */ /* 0x040fe4000f8e02ff */
[----:B------:R-:W-:-:S04]  /*1ec0*/  IMAD.WIDE.U32 R6, R3, UR13, R164 ;  /* 0x0000000d03067c25 */ /* 0x000fc8000f8e00a4 */
[----:B------:R-:W-:Y:S01]  /*1ed0*/  IMAD R3, R8, UR13, R5 ;  /* 0x0000000d08037c24 */ /* 0x000fe2000f8e0205 */
[----:B------:R-:W-:-:S03]  /*1ee0*/  LEA R10, P1, R6, c[0x0][0x168], 0x1 ;  /* 0x00005a00060a7a11 */ /* 0x000fc600078208ff */
[----:B------:R-:W-:Y:S01]  /*1ef0*/  IMAD.IADD R3, R7, 0x1, R3 ;  /* 0x0000000107037824 */ /* 0x000fe200078e0203 */
[----:B------:R-:W-:-:S04]  /*1f00*/  IADD3 R8, P0, R10, UR8, RZ ;  /* 0x000000080a087c10 */ /* 0x000fc8000ff1e0ff */
[----:B------:R-:W-:Y:S02]  /*1f10*/  LEA.HI.X R11, R6, c[0x0][0x16c], R3, 0x1, P1 ;  /* 0x00005b00060b7a11 */ /* 0x000fe400008f0c03 */
[----:B------:R-:W-:Y:S02]  /*1f20*/  IADD3 R6, P1, R8, UR8, RZ ;  /* 0x0000000808067c10 */ /* 0x000fe4000ff3e0ff */
[----:B------:R-:W-:Y:S01]  /*1f30*/  IADD3.X R9, R11, UR6, RZ, P0, !PT ;  /* 0x000000060b097c10 */ /* 0x000fe200087fe4ff */
[----:B------:R-:W-:Y:S01]  /*1f40*/  @!PT LDS RZ, [RZ] ;  /* 0x00000000fffff984 */ /* 0x000fe20000000800 */
[----:B------:R-:W-:Y:S01]  /*1f50*/  @!PT LDS RZ, [RZ] ;  /* 0x00000000fffff984 */ /* 0x000fe20000000800 */
[----:B------:R-:W-:Y:S01]  /*1f60*/  @!PT LDS RZ, [RZ] ;  /* 0x00000000fffff984 */ /* 0x000fe20000000800 */
[----:B------:R1:W-:Y:S01]  /*1f70*/  LDGSTS.E.BYPASS.LTC128B.128 [R243+0x8000], [R10.64] ;  /* 0x080000000af37fae */ /* 0x0003e2000b901d50 */
[----:B------:R-:W-:Y:S02]  /*1f80*/  IADD3 R12, P0, R6, UR8, RZ ;  /* 0x00000008060c7c10 */ /* 0x000fe4000ff1e0ff */
[----:B------:R-:W-:Y:S01]  /*1f90*/  IADD3.X R7, R9, UR6, RZ, P1, !PT ;  /* 0x0000000609077c10 */ /* 0x000fe20008ffe4ff */
[----:B------:R1:W-:Y:S03]  /*1fa0*/  LDGSTS.E.BYPASS.LTC128B.128 [R243+0xa000], [R10.64+0x80] ;  /* 0x0a0000800af37fae */ /* 0x0003e6000b901d50 */
[----:B------:R-:W-:Y:S01]  /*1fb0*/  IADD3.X R13, R7, UR6, RZ, P0, !PT ;  /* 0x00000006070d7c10 */ /* 0x000fe200087fe4ff */
[----:B------:R1:W-:Y:S04]  /*1fc0*/  LDGSTS.E.BYPASS.LTC128B.128 [R243+0x8800], [R8.64] ;  /* 0x0880000008f37fae */ /* 0x0003e8000b901d50 */
[----:B------:R1:W-:Y:S04]  /*1fd0*/  LDGSTS.E.BYPASS.LTC128B.128 [R243+0xa800], [R8.64+0x80] ;  /* 0x0a80008008f37fae */ /* 0x0003e8000b901d50 */
[----:B------:R1:W-:Y:S04]  /*1fe0*/  LDGSTS.E.BYPASS.LTC128B.128 [R243+0x9000], [R6.64] ;  /* 0x0900000006f37fae */ /* 0x0003e8000b901d50 */
[----:B------:R1:W-:Y:S04]  /*1ff0*/  LDGSTS.E.BYPASS.LTC128B.128 [R243+0xb000], [R6.64+0x80] ;  /* 0x0b00008006f37fae */ /* 0x0003e8000b901d50 */
[----:B------:R1:W-:Y:S04]  /*2000*/  LDGSTS.E.BYPASS.LTC128B.128 [R243+0x9800], [R12.64] ;  /* 0x098000000cf37fae */ /* 0x0003e8000b901d50 */
[----:B------:R1:W-:Y:S04]  /*2010*/  LDGSTS.E.BYPASS.LTC128B.128 [R243+0xb800], [R12.64+0x80] ;  /* 0x0b8000800cf37fae */ /* 0x0003e8000b901d50 */
[----:B------:R-:W0:Y:S02]  /*2020*/  LDGDEPBAR ;  /* 0x00000000000079af */ /* 0x000e240000000000 */
.L_x_1:
[----:B-1----:R-:W-:Y:S01]  /*2030*/  IMAD R14, R24, 0x40, R14 ;  /* 0x00000040180e7824 */ /* 0x002fe200078e020e */
[----:B------:R-:W-:Y:S01]  /*2040*/  STL [R1+0x90], R243 ;  /* 0x000090f301007387 */ /* 0x000fe20000100800 */
[----:B------:R-:W-:-:S03]  /*2050*/  IMAD.SHL.U32 R167, R2, 0x2, RZ ;  /* 0x0000000202a77824 */ /* 0x000fc600078e00ff */
[C---:B------:R-:W-:Y:S01]  /*2060*/  IADD3 R110, R14.reuse, 0x1, RZ ;  /* 0x000000010e6e7810 */ /* 0x040fe20007ffe0ff */
[----:B------:R-:W-:Y:S01]  /*2070*/  STL [R1+0x8c], R241 ;  /* 0x00008cf101007387 */ /* 0x000fe20000100800 */
[-C--:B------:R-:W-:Y:S01]  /*2080*/  ISETP.GE.AND P3, PT, R14, R15.reuse, PT ;  /* 0x0000000f0e00720c */ /* 0x080fe20003f66270 */
[--C-:B------:R-:W-:Y:S01]  /*2090*/  IMAD.IADD R224, R4, 0x1, R167.reuse ;  /* 0x0000000104e07824 */ /* 0x100fe200078e02a7 */
[----:B------:R-:W-:Y:S01]  /*20a0*/  IADD3 R109, R14, 0x8, RZ ;  /* 0x000000080e6d7810 */ /* 0x000fe20007ffe0ff */
[----:B------:R-:W-:Y:S01]  /*20b0*/  STL [R1+0x88], R240 ;  /* 0x000088f001007387 */ /* 0x000fe20000100800 */
[----:B------:R-:W-:Y:S01]  /*20c0*/  ISETP.GE.AND P2, PT, R110, R15, PT ;  /* 0x0000000f6e00720c */ /* 0x000fe20003f46270 */
[----:B------:R-:W-:Y:S01]  /*20d0*/  IMAD.IADD R226, R0, 0x1, R167 ;  /* 0x0000000100e27824 */ /* 0x000fe200078e02a7 */
[----:B------:R-:W-:Y:S01]  /*20e0*/  FSEL R8, R32, -INF , !P3 ;  /* 0xff80000020087808 */ /* 0x000fe20005800000 */
[----:B------:R-:W-:Y:S01]  /*20f0*/  STL [R1+0x84], R239 ;  /* 0x000084ef01007387 */ /* 0x000fe20000100800 */
[----:B------:R-:W-:-:S02]  /*2100*/  FSEL R9, R33, -INF , !P2 ;  /* 0xff80000021097808 */ /* 0x000fc40005000000 */
[C---:B------:R-:W-:Y:S01]  /*2110*/  IADD3 R65, R14.reuse, 0x9, RZ ;  /* 0x000000090e417810 */ /* 0x040fe20007ffe0ff */
[----:B------:R-:W-:Y:S01]  /*2120*/  STL [R1+0x80], R238 ;  /* 0x000080ee01007387 */ /* 0x000fe20000100800 */
[-C--:B------:R-:W-:Y:S02]  /*2130*/  ISETP.GE.AND P3, PT, R109, R15.reuse, PT ;  /* 0x0000000f6d00720c */ /* 0x080fe40003f66270 */
[----:B------:R-:W-:Y:S01]  /*2140*/  IADD3 R108, R14, 0x10, RZ ;  /* 0x000000100e6c7810 */ /* 0x000fe20007ffe0ff */
[----:B------:R-:W-:Y:S01]  /*2150*/  STL [R1+0x7c], R237 ;  /* 0x00007ced01007387 */ /* 0x000fe20000100800 */
[----:B------:R-:W-:Y:S02]  /*2160*/  ISETP.GE.AND P2, PT, R65, R15, PT ;  /* 0x0000000f4100720c */ /* 0x000fe40003f46270 */
[----:B------:R-:W-:Y:S01]  /*2170*/  FSEL R10, R68, -INF , !P3 ;  /* 0xff800000440a7808 */ /* 0x000fe20005800000 */
[----:B------:R1:W-:Y:S01]  /*2180*/  STL [R1+0x78], R236 ;  /* 0x000078ec01007387 */ /* 0x0003e20000100800 */
[----:B------:R-:W-:-:S02]  /*2190*/  FMNMX.FTZ R3, R8, R9, !PT ;  /* 0x0000000908037209 */ /* 0x000fc40007810000 */
[----:B------:R-:W-:Y:S01]  /*21a0*/  FSEL R11, R69, -INF , !P2 ;  /* 0xff800000450b7808 */ /* 0x000fe20005000000 */
[----:B------:R2:W-:Y:S01]  /*21b0*/  STL [R1+0x74], R235 ;  /* 0x000074eb01007387 */ /* 0x0005e20000100800 */
[----:B------:R-:W-:Y:S02]  /*21c0*/  IADD3 R64, R14, 0x11, RZ ;  /* 0x000000110e407810 */ /* 0x000fe40007ffe0ff */
[----:B------:R-:W-:Y:S01]  /*21d0*/  ISETP.GE.AND P3, PT, R108, R15, PT ;  /* 0x0000000f6c00720c */ /* 0x000fe20003f66270 */
[----:B------:R-:W-:Y:S01]  /*21e0*/  STL [R1+0x70], R234 ;  /* 0x000070ea01007387 */ /* 0x000fe20000100800 */
[----:B------:R-:W-:Y:S02]  /*21f0*/  FMNMX.FTZ R3, R10, R3, !PT ;  /* 0x000000030a037209 */ /* 0x000fe40007810000 */
[----:B------:R-:W-:Y:S01]  /*2200*/  IADD3 R67, R14, 0x18, RZ ;  /* 0x000000180e437810 */ /* 0x000fe20007ffe0ff */
[----:B------:R3:W-:Y:S01]  /*2210*/  STL [R1+0x6c], R233 ;  /* 0x00006ce901007387 */ /* 0x0007e20000100800 */
[----:B------:R-:W-:-:S02]  /*2220*/  ISETP.GE.AND P2, PT, R64, R15, PT ;  /* 0x0000000f4000720c */ /* 0x000fc40003f46270 */
[----:B------:R-:W-:Y:S01]  /*2230*/  FSEL R23, R72, -INF , !P3 ;  /* 0xff80000048177808 */ /* 0x000fe20005800000 */
[----:B------:R-:W-:Y:S01]  /*2240*/  STL [R1+0x68], R232 ;  /* 0x000068e801007387 */ /* 0x000fe20000100800 */
[----:B------:R-:W-:Y:S02]  /*2250*/  FMNMX.FTZ R3, R11, R3, !PT ;  /* 0x000000030b037209 */ /* 0x000fe40007810000 */
[-C--:B------:R-:W-:Y:S01]  /*2260*/  ISETP.GE.AND P1, PT, R14, R16.reuse, PT ;  /* 0x000000100e00720c */ /* 0x080fe20003f26270 */
[----:B------:R4:W-:Y:S01]  /*2270*/  STL [R1+0x64], R231 ;  /* 0x000064e701007387 */ /* 0x0009e20000100800 */
[----:B------:R-:W-:Y:S02]  /*2280*/  ISETP.GE.AND P0, PT, R110, R16, PT ;  /* 0x000000106e00720c */ /* 0x000fe40003f06270 */
[----:B------:R-:W-:Y:S01]  /*2290*/  FSEL R24, R73, -INF , !P2 ;  /* 0xff80000049187808 */ /* 0x000fe20005000000 */
[----:B------:R-:W-:Y:S01]  /*22a0*/  STL [R1+0x60], R230 ;  /* 0x000060e601007387 */ /* 0x000fe20000100800 */
[----:B------:R-:W-:-:S02]  /*22b0*/  IADD3 R63, R14, 0x19, RZ ;  /* 0x000000190e3f7810 */ /* 0x000fc40007ffe0ff */
[----:B------:R-:W-:Y:S01]  /*22c0*/  ISETP.GE.AND P3, PT, R67, R15, PT ;  /* 0x0000000f4300720c */ /* 0x000fe20003f66270 */
[----:B------:R1:W-:Y:S01]  /*22d0*/  STL [R1+0x5c], R229 ;  /* 0x00005ce501007387 */ /* 0x0003e20000100800 */
[----:B------:R-:W-:Y:S02]  /*22e0*/  FMNMX.FTZ R3, R23, R3, !PT ;  /* 0x0000000317037209 */ /* 0x000fe40007810000 */
[----:B------:R-:W-:Y:S01]  /*22f0*/  FSEL R19, R34, -INF , !P1 ;  /* 0xff80000022137808 */ /* 0x000fe20004800000 */
[----:B------:R1:W-:Y:S01]  /*2300*/  STL [R1+0x58], R228 ;  /* 0x000058e401007387 */ /* 0x0003e20000100800 */
[----:B------:R-:W-:Y:S02]  /*2310*/  FSEL R20, R35, -INF , !P0 ;  /* 0xff80000023147808 */ /* 0x000fe40004000000 */
[----:B------:R-:W-:Y:S01]  /*2320*/  ISETP.GE.AND P1, PT, R109, R16, PT ;  /* 0x000000106d00720c */ /* 0x000fe20003f26270 */
[----:B------:R-:W-:Y:S01]  /*2330*/  LDSM.16.MT88.4 R92, [R226+0xc000] ;  /* 0x00c00000e25c783b */ /* 0x000fe20000004200 */
[----:B------:R-:W-:-:S02]  /*2340*/  IADD3 R66, R14, 0x20, RZ ;  /* 0x000000200e427810 */ /* 0x000fc40007ffe0ff */
[----:B------:R-:W-:Y:S01]  /*2350*/  ISETP.GE.AND P2, PT, R63, R15, PT ;  /* 0x0000000f3f00720c */ /* 0x000fe20003f46270 */
[----:B------:R-:W-:Y:S01]  /*2360*/  STL [R1+0x54], R227 ;  /* 0x000054e301007387 */ /* 0x000fe20000100800 */
[----:B------:R-:W-:Y:S02]  /*2370*/  FSEL R25, R76, -INF , !P3 ;  /* 0xff8000004c197808 */ /* 0x000fe40005800000 */
[----:B------:R-:W-:Y:S01]  /*2380*/  FMNMX.FTZ R5, R24, R3, !PT ;  /* 0x0000000318057209 */ /* 0x000fe20007810000 */
[----:B------:R-:W-:Y:S01]  /*2390*/  LDSM.16.MT88.4 R84, [R226+0xc800] ;  /* 0x00c80000e254783b */ /* 0x000fe20000004200 */
[----:B------:R-:W-:Y:S02]  /*23a0*/  ISETP.GE.AND P0, PT, R65, R16, PT ;  /* 0x000000104100720c */ /* 0x000fe40003f06270 */
[----:B------:R-:W-:Y:S01]  /*23b0*/  FSEL R21, R70, -INF , !P1 ;  /* 0xff80000046157808 */ /* 0x000fe20004800000 */
[----:B------:R-:W-:Y:S01]  /*23c0*/  LDSM.16.MT88.4 R112, [R167+0xe000] ;  /* 0x00e00000a770783b */ /* 0x000fe20000004200 */
[----:B------:R-:W-:-:S02]  /*23d0*/  FMNMX.FTZ R3, R19, R20, !PT ;  /* 0x0000001413037209 */ /* 0x000fc40007810000 */
[----:B------:R-:W-:Y:S01]  /*23e0*/  FSEL R36, R77, -INF , !P2 ;  /* 0xff8000004d247808 */ /* 0x000fe20005000000 */
[----:B------:R-:W-:Y:S01]  /*23f0*/  LDSM.16.MT88.4 R100, [R167+0xe800] ;  /* 0x00e80000a764783b */ /* 0x000fe20000004200 */
[----:B------:R-:W-:Y:S02]  /*2400*/  IADD3 R62, R14, 0x21, RZ ;  /* 0x000000210e3e7810 */ /* 0x000fe40007ffe0ff */
[----:B------:R-:W-:Y:S01]  /*2410*/  ISETP.GE.AND P3, PT, R66, R15, PT ;  /* 0x0000000f4200720c */ /* 0x000fe20003f66270 */
[----:B------:R-:W-:Y:S01]  /*2420*/  LDSM.16.MT88.4 R132, [R226+0xe000] ;  /* 0x00e00000e284783b */ /* 0x000fe20000004200 */
[----:B------:R-:W-:Y:S02]  /*2430*/  FMNMX.FTZ R5, R25, R5, !PT ;  /* 0x0000000519057209 */ /* 0x000fe40007810000 */
[----:B------:R-:W-:Y:S01]  /*2440*/  FSEL R22, R71, -INF , !P0 ;  /* 0xff80000047167808 */ /* 0x000fe20004000000 */
[----:B------:R-:W-:Y:S01]  /*2450*/  LDSM.16.MT88.4 R116, [R226+0xe800] ;  /* 0x00e80000e274783b */ /* 0x000fe20000004200 */
[----:B------:R-:W-:-:S02]  /*2460*/  ISETP.GE.AND P1, PT, R108, R16, PT ;  /* 0x000000106c00720c */ /* 0x000fc40003f26270 */
[----:B------:R-:W-:Y:S01]  /*2470*/  FMNMX.FTZ R3, R21, R3, !PT ;  /* 0x0000000315037209 */ /* 0x000fe20007810000 */
[----:B------:R-:W-:Y:S01]  /*2480*/  LDSM.16.MT88.4 R68, [R167+0xc800] ;  /* 0x00c80000a744783b */ /* 0x000fe20000004200 */
[----:B------:R-:W-:Y:S02]  /*2490*/  ISETP.GE.AND P2, PT, R62, R15, PT ;  /* 0x0000000f3e00720c */ /* 0x000fe40003f46270 */
[----:B------:R-:W-:Y:S02]  /*24a0*/  FSEL R176, R80, -INF , !P3 ;  /* 0xff80000050b07808 */ /* 0x000fe40005800000 */
[----:B------:R-:W-:Y:S02]  /*24b0*/  IADD3 R60, R14, 0x28, RZ ;  /* 0x000000280e3c7810 */ /* 0x000fe40007ffe0ff */
[----:B------:R-:W-:Y:S02]  /*24c0*/  FMNMX.FTZ R6, R36, R5, !PT ;  /* 0x0000000524067209 */ /* 0x000fe40007810000 */
[----:B------:R-:W-:-:S02]  /*24d0*/  ISETP.GE.AND P0, PT, R64, R16, PT ;  /* 0x000000104000720c */ /* 0x000fc40003f06270 */
[----:B------:R-:W-:Y:S02]  /*24e0*/  FSEL R37, R74, -INF , !P1 ;  /* 0xff8000004a257808 */ /* 0x000fe40004800000 */
[----:B------:R-:W-:Y:S02]  /*24f0*/  FMNMX.FTZ R3, R22, R3, !PT ;  /* 0x0000000316037209 */ /* 0x000fe40007810000 */
[----:B------:R-:W-:Y:S02]  /*2500*/  FSEL R171, R81, -INF , !P2 ;  /* 0xff80000051ab7808 */ /* 0x000fe40005000000 */
[----:B------:R-:W-:Y:S02]  /*2510*/  IADD3 R61, R14, 0x29, RZ ;  /* 0x000000290e3d7810 */ /* 0x000fe40007ffe0ff */
[----:B------:R-:W-:Y:S02]  /*2520*/  ISETP.GE.AND P3, PT, R60, R15, PT ;  /* 0x0000000f3c00720c */ /* 0x000fe40003f66270 */
[----:B------:R-:W-:-:S02]  /*2530*/  FMNMX.FTZ R6, R176, R6, !PT ;  /* 0x00000006b0067209 */ /* 0x000fc40007810000 */
[----:B------:R-:W-:Y:S02]  /*2540*/  FSEL R38, R75, -INF , !P0 ;  /* 0xff8000004b267808 */ /* 0x000fe40004000000 */
[----:B------:R-:W-:Y:S01]  /*2550*/  ISETP.GE.AND P1, PT, R67, R16, PT ;  /* 0x000000104300720c */ /* 0x000fe20003f26270 */
[----:B------:R-:W-:Y:S01]  /*2560*/  LDSM.16.MT88.4 R72, [R224+0xc800] ;  /* 0x00c80000e048783b */ /* 0x000fe20000004200 */
[----:B------:R-:W-:Y:S02]  /*2570*/  FMNMX.FTZ R3, R37, R3, !PT ;  /* 0x0000000325037209 */ /* 0x000fe40007810000 */
[----:B------:R-:W-:Y:S02]  /*2580*/  IADD3 R111, R14, 0x30, RZ ;  /* 0x000000300e6f7810 */ /* 0x000fe40007ffe0ff */
[----:B------:R-:W-:Y:S02]  /*2590*/  ISETP.GE.AND P2, PT, R61, R15, PT ;  /* 0x0000000f3d00720c */ /* 0x000fe40003f46270 */
[----:B------:R-:W-:-:S02]  /*25a0*/  FSEL R170, R124, -INF , !P3 ;  /* 0xff8000007caa7808 */ /* 0x000fc40005800000 */
[----:B------:R-:W-:Y:S02]  /*25b0*/  FMNMX.FTZ R6, R171, R6, !PT ;  /* 0x00000006ab067209 */ /* 0x000fe40007810000 */
[----:B------:R-:W-:Y:S02]  /*25c0*/  ISETP.GE.AND P0, PT, R63, R16, PT ;  /* 0x000000103f00720c */ /* 0x000fe40003f06270 */
[----:B------:R-:W-:Y:S02]  /*25d0*/  FSEL R39, R78, -INF , !P1 ;  /* 0xff8000004e277808 */ /* 0x000fe40004800000 */
[----:B------:R-:W-:Y:S02]  /*25e0*/  FMNMX.FTZ R3, R38, R3, !PT ;  /* 0x0000000326037209 */ /* 0x000fe40007810000 */
[----:B------:R-:W-:Y:S02]  /*25f0*/  IADD3 R128, R14, 0x31, RZ ;  /* 0x000000310e807810 */ /* 0x000fe40007ffe0ff */
[----:B------:R-:W-:-:S02]  /*2600*/  ISETP.GE.AND P3, PT, R111, R15, PT ;  /* 0x0000000f6f00720c */ /* 0x000fc40003f66270 */
[----:B------:R-:W-:Y:S02]  /*2610*/  FSEL R161, R125, -INF , !P2 ;  /* 0xff8000007da17808 */ /* 0x000fe40005000000 */
[----:B------:R-:W-:Y:S02]  /*2620*/  FMNMX.FTZ R6, R170, R6, !PT ;  /* 0x00000006aa067209 */ /* 0x000fe40007810000 */
[----:B------:R-:W-:Y:S02]  /*2630*/  FSEL R40, R79, -INF , !P0 ;  /* 0xff8000004f287808 */ /* 0x000fe40004000000 */
[----:B------:R-:W-:Y:S01]  /*2640*/  ISETP.GE.AND P1, PT, R66, R16, PT ;  /* 0x000000104200720c */ /* 0x000fe20003f26270 */
[----:B------:R-:W-:Y:S01]  /*2650*/  LDSM.16.MT88.4 R76, [R167+0xc000] ;  /* 0x00c00000a74c783b */ /* 0x000fe20000004200 */
[----:B------:R-:W-:Y:S02]  /*2660*/  FMNMX.FTZ R3, R39, R3, !PT ;  /* 0x0000000327037209 */ /* 0x000fe40007810000 */
[----:B------:R-:W-:-:S02]  /*2670*/  IADD3 R129, R14, 0x38, RZ ;  /* 0x000000380e817810 */ /* 0x000fc40007ffe0ff */
[----:B------:R-:W-:Y:S02]  /*2680*/  ISETP.GE.AND P2, PT, R128, R15, PT ;  /* 0x0000000f8000720c */ /* 0x000fe40003f46270 */
[----:B-1----:R-:W-:Y:S02]  /*2690*/  FSEL R236, R120, -INF , !P3 ;  /* 0xff80000078ec7808 */ /* 0x002fe40005800000 */
[----:B------:R-:W-:Y:S02]  /*26a0*/  FMNMX.FTZ R6, R161, R6, !PT ;  /* 0x00000006a1067209 */ /* 0x000fe40007810000 */
[----:B------:R-:W-:Y:S01]  /*26b0*/  ISETP.GE.AND P0, PT, R62, R16, PT ;  /* 0x000000103e00720c */ /* 0x000fe20003f06270 */
[----:B------:R-:W-:Y:S01]  /*26c0*/  STL [R1+0x94], R236 ;  /* 0x000094ec01007387 */ /* 0x000fe20000100800 */
[----:B------:R-:W-:Y:S02]  /*26d0*/  FSEL R178, R82, -INF , !P1 ;  /* 0xff80000052b27808 */ /* 0x000fe40004800000 */
[----:B------:R-:W-:Y:S01]  /*26e0*/  FMNMX.FTZ R3, R40, R3, !PT ;  /* 0x0000000328037209 */ /* 0x000fe20007810000 */
[----:B------:R-:W-:Y:S01]  /*26f0*/  STL [R1+0x98], R15 ;  /* 0x0000980f01007387 */ /* 0x000fe20000100800 */
[----:B------:R-:W-:-:S02]  /*2700*/  IADD3 R130, R14, 0x39, RZ ;  /* 0x000000390e827810 */ /* 0x000fc40007ffe0ff */
[----:B------:R-:W-:Y:S02]  /*2710*/  ISETP.GE.AND P3, PT, R129, R15, PT ;  /* 0x0000000f8100720c */ /* 0x000fe40003f66270 */
[----:B--2---:R-:W-:Y:S02]  /*2720*/  FSEL R235, R121, -INF , !P2 ;  /* 0xff80000079eb7808 */ /* 0x004fe40005000000 */
[----:B------:R-:W-:Y:S02]  /*2730*/  FMNMX.FTZ R6, R236, R6, !PT ;  /* 0x00000006ec067209 */ /* 0x000fe40007810000 */
[----:B------:R-:W-:Y:S01]  /*2740*/  FSEL R177, R83, -INF , !P0 ;  /* 0xff80000053b17808 */ /* 0x000fe20004000000 */
[----:B------:R-:W-:Y:S01]  /*2750*/  STL [R1+0x9c], R235 ;  /* 0x00009ceb01007387 */ /* 0x000fe20000100800 */
[----:B------:R-:W-:Y:S02]  /*2760*/  ISETP.GE.AND P1, PT, R60, R16, PT ;  /* 0x000000103c00720c */ /* 0x000fe40003f26270 */
[----:B------:R-:W-:Y:S01]  /*2770*/  FMNMX.FTZ R3, R178, R3, !PT ;  /* 0x00000003b2037209 */ /* 0x000fe20007810000 */
[----:B------:R-:W-:Y:S01]  /*2780*/  LDSM.16.MT88.4 R80, [R224+0xc000] ;  /* 0x00c00000e050783b */ /* 0x000fe20000004200 */
[----:B------:R-:W-:-:S02]  /*2790*/  ISETP.GE.AND P2, PT, R130, R15, PT ;  /* 0x0000000f8200720c */ /* 0x000fc40003f46270 */
[----:B---3--:R-:W-:Y:S02]  /*27a0*/  FSEL R233, R104, -INF , !P3 ;  /* 0xff80000068e97808 */ /* 0x008fe40005800000 */
[----:B------:R-:W-:Y:S02]  /*27b0*/  FMNMX.FTZ R6, R235, R6, !PT ;  /* 0x00000006eb067209 */ /* 0x000fe40007810000 */
[----:B------:R-:W-:Y:S01]  /*27c0*/  FSEL R169, R126, -INF , !P1 ;  /* 0xff8000007ea97808 */ /* 0x000fe20004800000 */
[----:B------:R-:W-:Y:S01]  /*27d0*/  STL [R1+0xa0], R233 ;  /* 0x0000a0e901007387 */ /* 0x000fe20000100800 */
[----:B------:R-:W-:Y:S02]  /*27e0*/  FMNMX.FTZ R3, R177, R3, !PT ;  /* 0x00000003b1037209 */ /* 0x000fe40007810000 */
[----:B------:R-:W-:Y:S02]  /*27f0*/  ISETP.GE.AND P0, PT, R61, R16, PT ;  /* 0x000000103d00720c */ /* 0x000fe40003f06270 */
[----:B----4-:R-:W-:-:S02]  /*2800*/  FSEL R231, R105, -INF , !P2 ;  /* 0xff80000069e77808 */ /* 0x010fc40005000000 */
[----:B------:R-:W-:Y:S02]  /*2810*/  FMNMX.FTZ R6, R233, R6, !PT ;  /* 0x00000006e9067209 */ /* 0x000fe40007810000 */
[----:B------:R-:W-:Y:S01]  /*2820*/  FMNMX.FTZ R5, R169, R3, !PT ;  /* 0x00000003a9057209 */ /* 0x000fe20007810000 */
[----:B------:R-:W-:Y:S01]  /*2830*/  STL [R1+0xa4], R231 ;  /* 0x0000a4e701007387 */ /* 0x000fe20000100800 */
[----:B------:R-:W-:Y:S02]  /*2840*/  FSEL R168, R127, -INF , !P0 ;  /* 0xff8000007fa87808 */ /* 0x000fe40004000000 */
[----:B------:R-:W-:Y:S02]  /*2850*/  ISETP.GE.AND P1, PT, R111, R16, PT ;  /* 0x000000106f00720c */ /* 0x000fe40003f26270 */
[----:B------:R-:W-:Y:S02]  /*2860*/  FMNMX.FTZ R3, R231, R6, !PT ;  /* 0x00000006e7037209 */ /* 0x000fe40007810000 */
[----:B------:R-:W-:-:S02]  /*2870*/  ISETP.GE.AND P0, PT, R128, R16, PT ;  /* 0x000000108000720c */ /* 0x000fc40003f06270 */
[----:B------:R-:W-:Y:S01]  /*2880*/  FSEL R229, R122, -INF , !P1 ;  /* 0xff8000007ae57808 */ /* 0x000fe20004800000 */
[----:B------:R-:W1:Y:S01]  /*2890*/  SHFL.BFLY PT, R7, R3, 0x2, 0x1f ;  /* 0x0c401f0003077f89 */ /* 0x000e6200000e0000 */
[----:B------:R-:W-:Y:S02]  /*28a0*/  FMNMX.FTZ R5, R168, R5, !PT ;  /* 0x00000005a8057209 */ /* 0x000fe40007810000 */
[----:B------:R-:W-:Y:S01]  /*28b0*/  FSEL R228, R123, -INF , !P0 ;  /* 0xff8000007be47808 */ /* 0x000fe20004000000 */
[----:B------:R-:W-:Y:S01]  /*28c0*/  STL [R1+0xa8], R229 ;  /* 0x0000a8e501007387 */ /* 0x000fe20000100800 */
[-C--:B------:R-:W-:Y:S02]  /*28d0*/  ISETP.GE.AND P1, PT, R129, R16.reuse, PT ;  /* 0x000000108100720c */ /* 0x080fe40003f26270 */
[----:B------:R-:W-:Y:S01]  /*28e0*/  FMNMX.FTZ R5, R229, R5, !PT ;  /* 0x00000005e5057209 */ /* 0x000fe20007810000 */
[----:B------:R-:W-:Y:S01]  /*28f0*/  LDSM.16.MT88.4 R120, [R224+0xe000] ;  /* 0x00e00000e078783b */ /* 0x000fe20000004200 */
[----:B------:R-:W-:-:S02]  /*2900*/  ISETP.GE.AND P0, PT, R130, R16, PT ;  /* 0x000000108200720c */ /* 0x000fc40003f06270 */
[----:B------:R-:W-:Y:S02]  /*2910*/  FSEL R203, R106, -INF , !P1 ;  /* 0xff8000006acb7808 */ /* 0x000fe40004800000 */
[----:B------:R-:W-:Y:S02]  /*2920*/  FMNMX.FTZ R5, R228, R5, !PT ;  /* 0x00000005e4057209 */ /* 0x000fe40007810000 */
[----:B------:R-:W-:Y:S02]  /*2930*/  FSEL R202, R107, -INF , !P0 ;  /* 0xff8000006bca7808 */ /* 0x000fe40004000000 */
[----:B------:R-:W-:Y:S01]  /*2940*/  FMNMX.FTZ R5, R203, R5, !PT ;  /* 0x00000005cb057209 */ /* 0x000fe20007810000 */
[----:B------:R-:W-:Y:S01]  /*2950*/  LDSM.16.MT88.4 R104, [R224+0xe800] ;  /* 0x00e80000e068783b */ /* 0x000fe20000004200 */
[----:B------:R-:W-:Y:S02]  /*2960*/  IADD3 R225, R0, R224, RZ ;  /* 0x000000e000e17210 */ /* 0x000fe40007ffe0ff */
[----:B------:R-:W-:-:S02]  /*2970*/  FMNMX.FTZ R5, R202, R5, !PT ;  /* 0x00000005ca057209 */ /* 0x000fc40007810000 */
[----:B------:R-:W-:Y:S01]  /*2980*/  ISETP.GE.AND P5, PT, R14, R17, PT ;  /* 0x000000110e00720c */ /* 0x000fe20003fa6270 */
[----:B------:R-:W-:Y:S01]  /*2990*/  LDSM.16.MT88.4 R96, [R225+0xc000] ;  /* 0x00c00000e160783b */ /* 0x000fe20000004200 */
[----:B-1----:R-:W-:Y:S02]  /*29a0*/  FMNMX.FTZ R3, R3, R7, !PT ;  /* 0x0000000703037209 */ /* 0x002fe40007810000 */
[-C--:B------:R-:W-:Y:S01]  /*29b0*/  ISETP.GE.AND P6, PT, R110, R17.reuse, PT ;  /* 0x000000116e00720c */ /* 0x080fe20003fc6270 */
[----:B------:R-:W1:Y:S01]  /*29c0*/  SHFL.BFLY PT, R6, R5, 0x2, 0x1f ;  /* 0x0c401f0005067f89 */ /* 0x000e6200000e0000 */
[-C--:B------:R-:W-:Y:S02]  /*29d0*/  ISETP.GE.AND P3, PT, R109, R17.reuse, PT ;  /* 0x000000116d00720c */ /* 0x080fe40003f66270 */
[----:B------:R-:W-:Y:S01]  /*29e0*/  ISETP.GE.AND P4, PT, R65, R17, PT ;  /* 0x000000114100720c */ /* 0x000fe20003f86270 */
[----:B------:R-:W2:Y:S01]  /*29f0*/  SHFL.BFLY PT, R7, R3, 0x1, 0x1f ;  /* 0x0c201f0003077f89 */ /* 0x000ea200000e0000 */
[----:B------:R-:W-:-:S02]  /*2a00*/  ISETP.GE.AND P1, PT, R14, R18, PT ;  /* 0x000000120e00720c */ /* 0x000fc40003f26270 */
[----:B------:R-:W-:Y:S01]  /*2a10*/  ISETP.GE.AND P2, PT, R110, R18, PT ;  /* 0x000000126e00720c */ /* 0x000fe20003f46270 */
[----:B------:R-:W-:Y:S04]  /*2a20*/  LDSM.16.MT88.4 R88, [R225+0xc800] ;  /* 0x00c80000e158783b */ /* 0x000fe80000004200 */
[----:B------:R-:W-:Y:S04]  /*2a30*/  LDSM.16.MT88.4 R136, [R225+0xe000] ;  /* 0x00e00000e188783b */ /* 0x000fe80000004200 */
[----:B------:R-:W-:Y:S01]  /*2a40*/  LDSM.16.MT88.4 R124, [R225+0xe800] ;  /* 0x00e80000e17c783b */ /* 0x000fe20000004200 */
[----:B-1----:R-:W-:-:S02]  /*2a50*/  FMNMX.FTZ R5, R5, R6, !PT ;  /* 0x0000000605057209 */ /* 0x002fc40007810000 */
[----:B--2---:R-:W-:-:S03]  /*2a60*/  FMNMX.FTZ R162, R3, R7, !PT ;  /* 0x0000000703a27209 */ /* 0x004fc60007810000 */
[----:B------:R-:W1:Y:S01]  /*2a70*/  SHFL.BFLY PT, R6, R5, 0x1, 0x1f ;  /* 0x0c201f0005067f89 */ /* 0x000e6200000e0000 */
[C---:B------:R-:W-:Y:S01]  /*2a80*/  FSETP.NEU.FTZ.AND P0, PT, R162.reuse, -INF , PT ;  /* 0xff800000a200780b */ /* 0x040fe20003f1d000 */
[----:B------:R-:W-:-:S05]  /*2a90*/  FMUL.FTZ R3, R162, c[0x0][0x23c] ;  /* 0x00008f00a2037a20 */ /* 0x000fca0000410000 */
[----:B------:R-:W-:-:S05]  /*2aa0*/  FSEL R13, R3, RZ, P0 ;  /* 0x000000ff030d7208 */ /* 0x000fca0000000000 */
[----:B------:R-:W-:-:S04]  /*2ab0*/  FFMA.FTZ R3, R8, c[0x0][0x23c], -R13 ;  /* 0x00008f0008037a23 */ /* 0x000fc8000001080d */
[----:B------:R1:W-:Y:S02]  /*2ac0*/  MUFU.EX2 R201, R3 ;  /* 0x0000000300c97308 */ /* 0x0003e40000000800 */
[----:B-1----:R-:W-:Y:S01]  /*2ad0*/  FMNMX.FTZ R3, R5, R6, !PT ;  /* 0x0000000605037209 */ /* 0x002fe20007810000 */
[--C-:B------:R-:W-:Y:S02]  /*2ae0*/  FFMA.FTZ R5, R9, c[0x0][0x23c], -R13.reuse ;  /* 0x00008f0009057a23 */ /* 0x100fe4000001080d */
[----:B------:R-:W-:Y:S01]  /*2af0*/  FFMA.FTZ R6, R10, c[0x0][0x23c], -R13 ;  /* 0x00008f000a067a23 */ /* 0x000fe2000001080d */
[C---:B------:R-:W-:Y:S02]  /*2b00*/  FSETP.NEU.FTZ.AND P0, PT, R3.reuse, -INF , PT ;  /* 0xff8000000300780b */ /* 0x040fe40003f1d000 */
[----:B------:R1:W2:Y:S08]  /*2b10*/  MUFU.EX2 R199, R5 ;  /* 0x0000000500c77308 */ /* 0x0002b00000000800 */
[----:B------:R-:W-:Y:S01]  /*2b20*/  MUFU.EX2 R200, R6 ;  /* 0x0000000600c87308 */ /* 0x000fe20000000800 */
[----:B-1----:R-:W-:Y:S01]  /*2b30*/  FMUL.FTZ R5, R3, c[0x0][0x23c] ;  /* 0x00008f0003057a20 */ /* 0x002fe20000410000 */
[----:B--2---:R-:W-:-:S04]  /*2b40*/  F2FP.BF16.PACK_AB R8, R199, R201 ;  /* 0x000000c9c708723e */ /* 0x004fc800000010ff */
[----:B------:R-:W-:Y:S01]  /*2b50*/  FSEL R12, R5, RZ, P0 ;  /* 0x000000ff050c7208 */ /* 0x000fe20000000000 */
[----:B------:R-:W-:Y:S01]  /*2b60*/  FFMA.FTZ R5, R11, c[0x0][0x23c], -R13 ;  /* 0x00008f000b057a23 */ /* 0x000fe2000001080d */
[----:B------:R-:W-:-:S03]  /*2b70*/  ISETP.GE.AND P0, PT, R109, R18, PT ;  /* 0x000000126d00720c */ /* 0x000fc60003f06270 */
[--C-:B------:R-:W-:Y:S01]  /*2b80*/  FFMA.FTZ R0, R22, c[0x0][0x23c], -R12.reuse ;  /* 0x00008f0016007a23 */ /* 0x100fe2000001080c */
[----:B------:R1:W2:Y:S01]  /*2b90*/  MUFU.EX2 R237, R5 ;  /* 0x0000000500ed7308 */ /* 0x0002a20000000800 */
[----:B------:R-:W-:-:S07]  /*2ba0*/  FFMA.FTZ R2, R20, c[0x0][0x23c], -R12 ;  /* 0x00008f0014027a23 */ /* 0x000fce000001080c */
[----:B------:R3:W-:Y:S08]  /*2bb0*/  MUFU.EX2 R238, R0 ;  /* 0x0000000000ee7308 */ /* 0x0007f00000000800 */
[----:B------:R4:W-:Y:S01]  /*2bc0*/  MUFU.EX2 R196, R2 ;  /* 0x0000000200c47308 */ /* 0x0009e20000000800 */
[----:B-1----:R-:W-:Y:S01]  /*2bd0*/  FFMA.FTZ R5, R19, c[0x0][0x23c], -R12 ;  /* 0x00008f0013057a23 */ /* 0x002fe2000001080c */
[----:B--2---:R-:W-:Y:S01]  /*2be0*/  F2FP.BF16.PACK_AB R10, R237, R200 ;  /* 0x000000c8ed0a723e */ /* 0x004fe200000010ff */
[----:B---3--:R-:W-:-:S05]  /*2bf0*/  FFMA.FTZ R0, R23, c[0x0][0x23c], -R13 ;  /* 0x00008f0017007a23 */ /* 0x008fca000001080d */
[----:B------:R-:W1:Y:S01]  /*2c00*/  MUFU.EX2 R197, R5 ;  /* 0x0000000500c57308 */ /* 0x000e620000000800 */
[----:B----4-:R-:W-:-:S07]  /*2c10*/  FFMA.FTZ R2, R21, c[0x0][0x23c], -R12 ;  /* 0x00008f0015027a23 */ /* 0x010fce000001080c */
[----:B------:R2:W-:Y:S08]  /*2c20*/  MUFU.EX2 R227, R0 ;  /* 0x0000000000e37308 */ /* 0x0005f00000000800 */
[----:B------:R-:W3:Y:S01]  /*2c30*/  MUFU.EX2 R198, R2 ;  /* 0x0000000200c67308 */ /* 0x000ee20000000800 */
[----:B-1----:R-:W-:Y:S01]  /*2c40*/  F2FP.BF16.PACK_AB R9, R196, R197 ;  /* 0x000000c5c409723e */ /* 0x002fe200000010ff */
[----:B--2---:R-:W-:-:S06]  /*2c50*/  FFMA.FTZ R0, R24, c[0x0][0x23c], -R13 ;  /* 0x00008f0018007a23 */ /* 0x004fcc000001080d */
[----:B------:R1:W2:Y:S01]  /*2c60*/  MUFU.EX2 R232, R0 ;  /* 0x0000000000e87308 */ /* 0x0002a20000000800 */
[----:B---3--:R-:W-:-:S07]  /*2c70*/  F2FP.BF16.PACK_AB R11, R238, R198 ;  /* 0x000000c6ee0b723e */ /* 0x008fce00000010ff */
[----:B------:R-:W-:Y:S01]  /*2c80*/  HMMA.16816.F32.BF16 R20, R8, R96, RZ ;  /* 0x000000600814723c */ /* 0x000fe200000418ff */
[----:B-1----:R-:W-:Y:S01]  /*2c90*/  FFMA.FTZ R0, R25, c[0x0][0x23c], -R13 ;  /* 0x00008f0019007a23 */ /* 0x002fe2000001080d */
[----:B--2---:R-:W-:-:S06]  /*2ca0*/  F2FP.BF16.PACK_AB R4, R232, R227 ;  /* 0x000000e3e804723e */ /* 0x004fcc00000010ff */
[C---:B------:R-:W-:Y:S01]  /*2cb0*/  HMMA.16816.F32.BF16 R24, R8.reuse, R92, RZ ;  /* 0x0000005c0818723c */ /* 0x040fe200000418ff */
[----:B------:R1:W-:Y:S07]  /*2cc0*/  MUFU.EX2 R163, R0 ;  /* 0x0000000000a37308 */ /* 0x0003ee0000000800 */
[C---:B------:R-:W-:Y:S08]  /*2cd0*/  HMMA.16816.F32.BF16 R56, R8.reuse, R112, RZ ;  /* 0x000000700838723c */ /* 0x040ff000000418ff */
[----:B------:R-:W-:Y:S01]  /*2ce0*/  HMMA.16816.F32.BF16 R32, R8, R76, RZ ;  /* 0x0000004c0820723c */ /* 0x000fe200000418ff */
[----:B-1----:R-:W-:-:S04]  /*2cf0*/  FFMA.FTZ R0, R36, c[0x0][0x23c], -R13 ;  /* 0x00008f0024007a23 */ /* 0x002fc8000001080d */
[----:B------:R1:W2:Y:S03]  /*2d00*/  MUFU.EX2 R240, R0 ;  /* 0x0000000000f07308 */ /* 0x0002a60000000800 */
[C---:B------:R-:W-:Y:S08]  /*2d10*/  HMMA.16816.F32.BF16 R28, R8.reuse, R80, RZ ;  /* 0x00000050081c723c */ /* 0x040ff000000418ff */
[----:B------:R-:W-:Y:S01]  /*2d20*/  HMMA.16816.F32.BF16 R52, R8, R120, RZ ;  /* 0x000000780834723c */ /* 0x000fe200000418ff */
[----:B-1----:R-:W-:Y:S01]  /*2d30*/  FFMA.FTZ R0, R37, c[0x0][0x23c], -R12 ;  /* 0x00008f0025007a23 */ /* 0x002fe2000001080c */
[----:B--2---:R-:W-:-:S06]  /*2d40*/  F2FP.BF16.PACK_AB R6, R240, R163 ;  /* 0x000000a3f006723e */ /* 0x004fcc00000010ff */
[C---:B------:R-:W-:Y:S01]  /*2d50*/  HMMA.16816.F32.BF16 R48, R8.reuse, R132, RZ ;  /* 0x000000840830723c */ /* 0x040fe200000418ff */
[----:B------:R1:W-:Y:S07]  /*2d60*/  MUFU.EX2 R230, R0 ;  /* 0x0000000000e67308 */ /* 0x0003ee0000000800 */
[----:B------:R-:W-:Y:S01]  /*2d70*/  HMMA.16816.F32.BF16 R44, R8, R136, RZ ;  /* 0x00000088082c723c */ /* 0x000fe200000418ff */
[----:B-1----:R-:W-:-:S04]  /*2d80*/  FFMA.FTZ R0, R38, c[0x0][0x23c], -R12 ;  /* 0x00008f0026007a23 */ /* 0x002fc8000001080c */
[----:B------:R1:W2:Y:S02]  /*2d90*/  MUFU.EX2 R234, R0 ;  /* 0x0000000000ea7308 */ /* 0x0002a40000000800 */
[--C-:B-1----:R-:W-:Y:S01]  /*2da0*/  FFMA.FTZ R0, R39, c[0x0][0x23c], -R12.reuse ;  /* 0x00008f0027007a23 */ /* 0x102fe2000001080c */
[----:B--2---:R-:W-:Y:S01]  /*2db0*/  F2FP.BF16.PACK_AB R5, R234, R230 ;  /* 0x000000e6ea05723e */ /* 0x004fe200000010ff */
[----:B------:R-:W-:Y:S04]  /*2dc0*/  HMMA.16816.F32.BF16 R36, R8, R82, RZ ;  /* 0x000000520824723c */ /* 0x000fe800000418ff */
[----:B------:R1:W-:Y:S02]  /*2dd0*/  MUFU.EX2 R131, R0 ;  /* 0x0000000000837308 */ /* 0x0003e40000000800 */
[----:B-1----:R-:W-:-:S02]  /*2de0*/  FFMA.FTZ R0, R40, c[0x0][0x23c], -R12 ;  /* 0x00008f0028007a23 */ /* 0x002fc4000001080c */
[----:B------:R-:W-:Y:S04]  /*2df0*/  HMMA.16816.F32.BF16 R40, R8, R78, RZ ;  /* 0x0000004e0828723c */ /* 0x000fe800000418ff */
[----:B------:R-:W1:Y:S02]  /*2e00*/  MUFU.EX2 R239, R0 ;  /* 0x0000000000ef7308 */ /* 0x000e640000000800 */
[----:B-1----:R-:W-:-:S07]  /*2e10*/  F2FP.BF16.PACK_AB R7, R239, R131 ;  /* 0x00000083ef07723e */ /* 0x002fce00000010ff */
[C---:B------:R-:W-:Y:S08]  /*2e20*/  HMMA.16816.F32.BF16 R188, R4.reuse, R84, R24 ;  /* 0x0000005404bc723c */ /* 0x040ff00000041818 */
[C---:B------:R-:W-:Y:S08]  /*2e30*/  HMMA.16816.F32.BF16 R20, R4.reuse, R88, R20 ;  /* 0x000000580414723c */ /* 0x040ff00000041814 */
[----:B------:R-:W-:Y:S07]  /*2e40*/  HMMA.16816.F32.BF16 R192, R4, R100, R56 ;  /* 0x0000006404c0723c */ /* 0x000fee0000041838 */
[----:B------:R-:W-:Y:S01]  /*2e50*/  IMAD.MOV.U32 R59, RZ, RZ, R163 ;  /* 0x000000ffff3b7224 */ /* 0x000fe200078e00a3 */
[----:B------:R-:W-:Y:S01]  /*2e60*/  HMMA.16816.F32.BF16 R24, R8, R114, RZ ;  /* 0x000000720818723c */ /* 0x000fe200000418ff */
[----:B------:R-:W-:-:S02]  /*2e70*/  IMAD.MOV.U32 R179, RZ, RZ, R188 ;  /* 0x000000ffffb37224 */ /* 0x000fc400078e00bc */
[----:B------:R-:W-:Y:S02]  /*2e80*/  IMAD.MOV.U32 R166, RZ, RZ, R189 ;  /* 0x000000ffffa67224 */ /* 0x000fe400078e00bd */
[----:B------:R-:W-:Y:S02]  /*2e90*/  IMAD.MOV.U32 R165, RZ, RZ, R190 ;  /* 0x000000ffffa57224 */ /* 0x000fe400078e00be */
[----:B------:R-:W-:Y:S01]  /*2ea0*/  IMAD.MOV.U32 R160, RZ, RZ, R191 ;  /* 0x000000ffffa07224 */ /* 0x000fe200078e00bf */
[----:B------:R-:W-:Y:S01]  /*2eb0*/  MOV R191, R21 ;  /* 0x0000001500bf7202 */ /* 0x000fe20000000f00 */
[----:B------:R-:W-:Y:S01]  /*2ec0*/  IMAD.MOV.U32 R190, RZ, RZ, R22 ;  /* 0x000000ffffbe7224 */ /* 0x000fe200078e0016 */
[----:B------:R-:W-:Y:S01]  /*2ed0*/  HMMA.16816.F32.BF16 R212, R4, R68, R32 ;  /* 0x0000004404d4723c */ /* 0x000fe20000041820 */
[----:B------:R-:W-:Y:S02]  /*2ee0*/  IMAD.MOV.U32 R189, RZ, RZ, R23 ;  /* 0x000000ffffbd7224 */ /* 0x000fe400078e0017 */
[----:B------:R-:W-:-:S03]  /*2ef0*/  IMAD.MOV.U32 R188, RZ, RZ, R20 ;  /* 0x000000ffffbc7224 */ /* 0x000fc600078e0014 */
[----:B------:R-:W-:Y:S01]  /*2f00*/  IMAD.MOV.U32 R0, RZ, RZ, R193 ;  /* 0x000000ffff007224 */ /* 0x000fe200078e00c1 */
[----:B------:R-:W-:Y:S01]  /*2f10*/  MOV R58, R194 ;  /* 0x000000c2003a7202 */ /* 0x000fe20000000f00 */
[----:B------:R-:W-:Y:S01]  /*2f20*/  HMMA.16816.F32.BF16 R20, R8, R122, RZ ;  /* 0x0000007a0814723c */ /* 0x000fe200000418ff */
[----:B------:R-:W-:Y:S02]  /*2f30*/  IMAD.MOV.U32 R57, RZ, RZ, R195 ;  /* 0x000000ffff397224 */ /* 0x000fe400078e00c3 */
[----:B------:R-:W-:-:S05]  /*2f40*/  IMAD.MOV.U32 R56, RZ, RZ, R192 ;  /* 0x000000ffff387224 */ /* 0x000fca00078e00c0 */
[----:B------:R-:W-:Y:S08]  /*2f50*/  HMMA.16816.F32.BF16 R220, R4, R72, R28 ;  /* 0x0000004804dc723c */ /* 0x000ff0000004181c */
[----:B------:R-:W-:Y:S08]  /*2f60*/  HMMA.16816.F32.BF16 R32, R8, R94, RZ ;  /* 0x0000005e0820723c */ /* 0x000ff000000418ff */
[----:B------:R-:W-:Y:S08]  /*2f70*/  HMMA.16816.F32.BF16 R20, R4, R106, R20 ;  /* 0x0000006a0414723c */ /* 0x000ff00000041814 */
[----:B------:R-:W-:Y:S08]  /*2f80*/  HMMA.16816.F32.BF16 R28, R8, R98, RZ ;  /* 0x00000062081c723c */ /* 0x000ff000000418ff */
[C---:B------:R-:W-:Y:S07]  /*2f90*/  HMMA.16816.F32.BF16 R192, R4.reuse, R70, R40 ;  /* 0x0000004604c0723c */ /* 0x040fee0000041828 */
[----:B------:R-:W-:Y:S01]  /*2fa0*/  MOV R42, R58 ;  /* 0x0000003a002a7202 */ /* 0x000fe20000000f00 */
[----:B------:R-:W-:Y:S01]  /*2fb0*/  HMMA.16816.F32.BF16 R208, R4, R74, R36 ;  /* 0x0000004a04d0723c */ /* 0x000fe20000041824 */
[----:B------:R-:W-:-:S02]  /*2fc0*/  IMAD.MOV.U32 R40, RZ, RZ, R22 ;  /* 0x000000ffff287224 */ /* 0x000fc400078e0016 */
[----:B------:R-:W-:-:S04]  /*2fd0*/  IMAD.MOV.U32 R43, RZ, RZ, R57 ;  /* 0x000000ffff2b7224 */ /* 0x000fc800078e0039 */
[----:B------:R-:W-:Y:S01]  /*2fe0*/  MOV R39, R23 ;  /* 0x0000001700277202 */ /* 0x000fe20000000f00 */
[----:B------:R-:W-:Y:S01]  /*2ff0*/  HMMA.16816.F32.BF16 R24, R4, R102, R24 ;  /* 0x000000660418723c */ /* 0x000fe20000041818 */
[----:B------:R-:W-:Y:S02]  /*3000*/  IMAD.MOV.U32 R38, RZ, RZ, R21 ;  /* 0x000000ffff267224 */ /* 0x000fe400078e0015 */
[----:B------:R-:W-:-:S05]  /*3010*/  IMAD.MOV.U32 R37, RZ, RZ, R20 ;  /* 0x000000ffff257224 */ /* 0x000fca00078e0014 */
[C---:B------:R-:W-:Y:S08]  /*3020*/  HMMA.16816.F32.BF16 R20, R8.reuse, R134, RZ ;  /* 0x000000860814723c */ /* 0x040ff000000418ff */
[----:B------:R-:W-:Y:S08]  /*3030*/  HMMA.16816.F32.BF16 R8, R8, R138, RZ ;  /* 0x0000008a0808723c */ /* 0x000ff000000418ff */
[C---:B------:R-:W-:Y:S07]  /*3040*/  HMMA.16816.F32.BF16 R216, R4.reuse, R86, R32 ;  /* 0x0000005604d8723c */ /* 0x040fee0000041820 */
[----:B------:R-:W-:Y:S01]  /*3050*/  MOV R32, R25 ;  /* 0x0000001900207202 */ /* 0x000fe20000000f00 */
[C---:B------:R-:W-:Y:S07]  /*3060*/  HMMA.16816.F32.BF16 R244, R4.reuse, R90, R28 ;  /* 0x0000005a04f4723c */ /* 0x040fee000004181c */
[----:B------:R-:W-:Y:S01]  /*3070*/  IMAD.MOV.U32 R31, RZ, RZ, R26 ;  /* 0x000000ffff1f7224 */ /* 0x000fe200078e001a */
[----:B------:R-:W-:Y:S01]  /*3080*/  HMMA.16816.F32.BF16 R52, R4, R104, R52 ;  /* 0x000000680434723c */ /* 0x000fe20000041834 */
[----:B------:R-:W-:-:S02]  /*3090*/  IMAD.MOV.U32 R30, RZ, RZ, R27 ;  /* 0x000000ffff1e7224 */ /* 0x000fc400078e001b */
[----:B------:R-:W-:-:S05]  /*30a0*/  IMAD.MOV.U32 R29, RZ, RZ, R24 ;  /* 0x000000ffff1d7224 */ /* 0x000fca00078e0018 */
[C---:B------:R-:W-:Y:S08]  /*30b0*/  HMMA.16816.F32.BF16 R48, R4.reuse, R116, R48 ;  /* 0x000000740430723c */ /* 0x040ff00000041830 */
[C---:B------:R-:W-:Y:S08]  /*30c0*/  HMMA.16816.F32.BF16 R44, R4.reuse, R124, R44 ;  /* 0x0000007c042c723c */ /* 0x040ff0000004182c */
[----:B------:R-:W-:Y:S01]  /*30d0*/  HMMA.16816.F32.BF16 R24, R4, R118, R20 ;  /* 0x000000760418723c */ /* 0x000fe20000041814 */
[----:B------:R-:W-:Y:S01]  /*30e0*/  MOV R233, R54 ;  /* 0x0000003600e97202 */ /* 0x000fe20000000f00 */
[----:B------:R-:W-:-:S02]  /*30f0*/  IMAD.MOV.U32 R235, RZ, RZ, R55 ;  /* 0x000000ffffeb7224 */ /* 0x000fc400078e0037 */
[----:B------:R-:W-:Y:S02]  /*3100*/  IMAD.MOV.U32 R229, RZ, RZ, R52 ;  /* 0x000000ffffe57224 */ /* 0x000fe400078e0034 */
[----:B------:R-:W-:Y:S01]  /*3110*/  IMAD.MOV.U32 R231, RZ, RZ, R53 ;  /* 0x000000ffffe77224 */ /* 0x000fe200078e0035 */
[----:B------:R-:W-:Y:S01]  /*3120*/  FSEL R23, R154, -INF , !P0 ;  /* 0xff8000009a177808 */ /* 0x000fe20004000000 */
[----:B------:R-:W-:Y:S01]  /*3130*/  HMMA.16816.F32.BF16 R4, R4, R126, R8 ;  /* 0x0000007e0404723c */ /* 0x000fe20000041808 */
[-C--:B------:R-:W-:Y:S01]  /*3140*/  ISETP.GE.AND P0, PT, R108, R17.reuse, PT ;  /* 0x000000116c00720c */ /* 0x080fe20003f06270 */
[----:B------:R-:W-:Y:S01]  /*3150*/  IMAD.MOV.U32 R206, RZ, RZ, R51 ;  /* 0x000000ffffce7224 */ /* 0x000fe200078e0033 */
[----:B------:R-:W-:Y:S01]  /*3160*/  FSEL R22, R187, -INF , !P2 ;  /* 0xff800000bb167808 */ /* 0x000fe20005000000 */
[----:B------:R-:W-:Y:S01]  /*3170*/  IMAD.MOV.U32 R207, RZ, RZ, R50 ;  /* 0x000000ffffcf7224 */ /* 0x000fe200078e0032 */
[----:B------:R-:W-:Y:S01]  /*3180*/  FSEL R14, R144, -INF , !P0 ;  /* 0xff800000900e7808 */ /* 0x000fe20004000000 */
[----:B------:R-:W-:Y:S01]  /*3190*/  IMAD.MOV.U32 R205, RZ, RZ, R48 ;  /* 0x000000ffffcd7224 */ /* 0x000fe200078e0030 */
[----:B------:R-:W-:Y:S01]  /*31a0*/  FSEL R8, R185, -INF , !P6 ;  /* 0xff800000b9087808 */ /* 0x000fe20007000000 */
[----:B------:R-:W-:Y:S01]  /*31b0*/  IMAD.MOV.U32 R54, RZ, RZ, R47 ;  /* 0x000000ffff367224 */ /* 0x000fe200078e002f */
[----:B------:R-:W-:Y:S01]  /*31c0*/  FSEL R10, R152, -INF , !P3 ;  /* 0xff800000980a7808 */ /* 0x000fe20005800000 */
[----:B------:R-:W-:Y:S01]  /*31d0*/  IMAD.MOV.U32 R47, RZ, RZ, R0 ;  /* 0x000000ffff2f7224 */ /* 0x000fe200078e0000 */
[-C--:B------:R-:W-:Y:S01]  /*31e0*/  ISETP.GE.AND P3, PT, R65, R18.reuse, PT ;  /* 0x000000124100720c */ /* 0x080fe20003f66270 */
[----:B------:R-:W-:Y:S01]  /*31f0*/  IMAD.MOV.U32 R55, RZ, RZ, R46 ;  /* 0x000000ffff377224 */ /* 0x000fe200078e002e */
[----:B------:R-:W-:Y:S01]  /*3200*/  FSEL R11, R153, -INF , !P4 ;  /* 0xff800000990b7808 */ /* 0x000fe20006000000 */
[----:B------:R-:W-:Y:S01]  /*3210*/  IMAD.MOV.U32 R46, RZ, RZ, R131 ;  /* 0x000000ffff2e7224 */ /* 0x000fe200078e0083 */
[-C--:B------:R-:W-:Y:S01]  /*3220*/  ISETP.GE.AND P4, PT, R108, R18.reuse, PT ;  /* 0x000000126c00720c */ /* 0x080fe20003f86270 */
[----:B------:R-:W-:Y:S01]  /*3230*/  IMAD.MOV.U32 R33, RZ, RZ, R24 ;  /* 0x000000ffff217224 */ /* 0x000fe200078e0018 */
[----:B------:R-:W-:Y:S01]  /*3240*/  FSEL R24, R155, -INF , !P3 ;  /* 0xff8000009b187808 */ /* 0x000fe20005800000 */
[----:B------:R-:W-:Y:S01]  /*3250*/  IMAD.MOV.U32 R36, RZ, RZ, R26 ;  /* 0x000000ffff247224 */ /* 0x000fe200078e001a */
[C---:B------:R-:W-:Y:S01]  /*3260*/  ISETP.GE.AND P3, PT, R64.reuse, R17, PT ;  /* 0x000000114000720c */ /* 0x040fe20003f66270 */
[----:B------:R-:W-:Y:S01]  /*3270*/  IMAD.MOV.U32 R35, RZ, RZ, R27 ;  /* 0x000000ffff237224 */ /* 0x000fe200078e001b */
[----:B------:R-:W-:Y:S01]  /*3280*/  MOV R34, R25 ;  /* 0x0000001900227202 */ /* 0x000fe20000000f00 */
[----:B------:R-:W-:Y:S01]  /*3290*/  IMAD.MOV.U32 R41, RZ, RZ, R47 ;  /* 0x000000ffff297224 */ /* 0x000fe200078e002f */
[----:B------:R-:W-:Y:S01]  /*32a0*/  ISETP.GE.AND P0, PT, R64, R18, PT ;  /* 0x000000124000720c */ /* 0x000fe20003f06270 */
[----:B------:R-:W-:Y:S01]  /*32b0*/  IMAD.MOV.U32 R15, RZ, RZ, R4 ;  /* 0x000000ffff0f7224 */ /* 0x000fe200078e0004 */
[----:B------:R-:W-:Y:S01]  /*32c0*/  MOV R241, R7 ;  /* 0x0000000700f17202 */ /* 0x000fe20000000f00 */
[----:B------:R-:W-:Y:S01]  /*32d0*/  IMAD.MOV.U32 R236, RZ, RZ, R5 ;  /* 0x000000ffffec7224 */ /* 0x000fe200078e0005 */
[----:B------:R-:W-:Y:S01]  /*32e0*/  FSEL R7, R184, -INF , !P5 ;  /* 0xff800000b8077808 */ /* 0x000fe20006800000 */
[----:B------:R-:W-:Y:S01]  /*32f0*/  IMAD.MOV.U32 R243, RZ, RZ, R6 ;  /* 0x000000fffff37224 */ /* 0x000fe200078e0006 */
[----:B------:R-:W-:Y:S01]  /*3300*/  FSEL R25, R146, -INF , !P4 ;  /* 0xff80000092197808 */ /* 0x000fe20006000000 */
[----:B------:R-:W-:Y:S01]  /*3310*/  IMAD.MOV.U32 R47, RZ, RZ, R191 ;  /* 0x000000ffff2f7224 */ /* 0x000fe200078e00bf */
[----:B------:R-:W-:Y:S01]  /*3320*/  FMNMX.FTZ R0, R7, R8, !PT ;  /* 0x0000000807007209 */ /* 0x000fe20007810000 */
[----:B------:R-:W-:Y:S01]  /*3330*/  IMAD.MOV.U32 R53, RZ, RZ, R45 ;  /* 0x000000ffff357224 */ /* 0x000fe200078e002d */
[----:B------:R-:W-:Y:S01]  /*3340*/  ISETP.GE.AND P4, PT, R67, R17, PT ;  /* 0x000000114300720c */ /* 0x000fe20003f86270 */
[----:B------:R-:W-:Y:S01]  /*3350*/  IMAD.MOV.U32 R52, RZ, RZ, R44 ;  /* 0x000000ffff347224 */ /* 0x000fe200078e002c */
[----:B------:R-:W-:Y:S01]  /*3360*/  FMNMX.FTZ R0, R10, R0, !PT ;  /* 0x000000000a007209 */ /* 0x000fe20007810000 */
[----:B------:R-:W-:Y:S01]  /*3370*/  IMAD.MOV.U32 R45, RZ, RZ, R59 ;  /* 0x000000ffff2d7224 */ /* 0x000fe200078e003b */
[----:B------:R-:W-:Y:S01]  /*3380*/  FSEL R19, R145, -INF , !P3 ;  /* 0xff80000091137808 */ /* 0x000fe20005800000 */
[----:B------:R-:W-:Y:S01]  /*3390*/  IMAD.MOV.U32 R44, RZ, RZ, R56 ;  /* 0x000000ffff2c7224 */ /* 0x000fe200078e0038 */
[----:B------:R-:W-:-:S02]  /*33a0*/  FMNMX.FTZ R0, R11, R0, !PT ;  /* 0x000000000b007209 */ /* 0x000fc40007810000 */
[----:B------:R-:W-:Y:S02]  /*33b0*/  ISETP.GE.AND P3, PT, R67, R18, PT ;  /* 0x000000124300720c */ /* 0x000fe40003f66270 */
[----:B------:R-:W-:Y:S02]  /*33c0*/  FMNMX.FTZ R0, R14, R0, !PT ;  /* 0x000000000e007209 */ /* 0x000fe40007810000 */
[----:B------:R-:W-:Y:S02]  /*33d0*/  FSEL R26, R147, -INF , !P0 ;  /* 0xff800000931a7808 */ /* 0x000fe40004000000 */
[----:B------:R-:W-:Y:S02]  /*33e0*/  ISETP.GE.AND P0, PT, R63, R17, PT ;  /* 0x000000113f00720c */ /* 0x000fe40003f06270 */
[----:B------:R-:W-:Y:S02]  /*33f0*/  FSEL R20, R140, -INF , !P4 ;  /* 0xff8000008c147808 */ /* 0x000fe40006000000 */
[----:B------:R-:W-:-:S02]  /*3400*/  FMNMX.FTZ R0, R19, R0, !PT ;  /* 0x0000000013007209 */ /* 0x000fc40007810000 */
[----:B------:R-:W-:Y:S02]  /*3410*/  ISETP.GE.AND P4, PT, R63, R18, PT ;  /* 0x000000123f00720c */ /* 0x000fe40003f86270 */
[----:B------:R-:W-:Y:S02]  /*3420*/  FSEL R27, R142, -INF , !P3 ;  /* 0xff8000008e1b7808 */ /* 0x000fe40005800000 */
[----:B------:R-:W-:Y:S02]  /*3430*/  ISETP.GE.AND P3, PT, R66, R17, PT ;  /* 0x000000114200720c */ /* 0x000fe40003f66270 */
[----:B------:R-:W-:Y:S02]  /*3440*/  FSEL R21, R141, -INF , !P0 ;  /* 0xff8000008d157808 */ /* 0x000fe40004000000 */
[----:B------:R-:W-:Y:S02]  /*3450*/  FMNMX.FTZ R0, R20, R0, !PT ;  /* 0x0000000014007209 */ /* 0x000fe40007810000 */
[----:B------:R-:W-:-:S02]  /*3460*/  FSEL R28, R143, -INF , !P4 ;  /* 0xff8000008f1c7808 */ /* 0x000fc40006000000 */
[-C--:B------:R-:W-:Y:S02]  /*3470*/  ISETP.GE.AND P4, PT, R62, R17.reuse, PT ;  /* 0x000000113e00720c */ /* 0x080fe40003f86270 */
[----:B------:R-:W-:Y:S02]  /*3480*/  FSEL R63, R180, -INF , !P3 ;  /* 0xff800000b43f7808 */ /* 0x000fe40005800000 */
[----:B------:R-:W-:Y:S02]  /*3490*/  FMNMX.FTZ R0, R21, R0, !PT ;  /* 0x0000000015007209 */ /* 0x000fe40007810000 */
[----:B------:R-:W-:Y:S02]  /*34a0*/  ISETP.GE.AND P6, PT, R62, R18, PT ;  /* 0x000000123e00720c */ /* 0x000fe40003fc6270 */
[----:B------:R-:W-:Y:S02]  /*34b0*/  ISETP.GE.AND P2, PT, R60, R17, PT ;  /* 0x000000113c00720c */ /* 0x000fe40003f46270 */
[----:B------:R-:W-:-:S02]  /*34c0*/  FSEL R62, R181, -INF , !P4 ;  /* 0xff800000b53e7808 */ /* 0x000fc40006000000 */
[----:B------:R-:W-:Y:S02]  /*34d0*/  FMNMX.FTZ R0, R63, R0, !PT ;  /* 0x000000003f007209 */ /* 0x000fe40007810000 */
[C---:B------:R-:W-:Y:S02]  /*34e0*/  ISETP.GE.AND P3, PT, R61.reuse, R17, PT ;  /* 0x000000113d00720c */ /* 0x040fe40003f66270 */
[----:B------:R-:W-:Y:S02]  /*34f0*/  ISETP.GE.AND P4, PT, R61, R18, PT ;  /* 0x000000123d00720c */ /* 0x000fe40003f86270 */
[----:B------:R-:W-:Y:S02]  /*3500*/  FSEL R61, R172, -INF , !P2 ;  /* 0xff800000ac3d7808 */ /* 0x000fe40005000000 */
[----:B------:R-:W-:Y:S02]  /*3510*/  FMNMX.FTZ R0, R62, R0, !PT ;  /* 0x000000003e007209 */ /* 0x000fe40007810000 */
[----:B------:R-:W-:-:S02]  /*3520*/  ISETP.GE.AND P5, PT, R60, R18, PT ;  /* 0x000000123c00720c */ /* 0x000fc40003fa6270 */
[----:B------:R-:W-:Y:S02]  /*3530*/  ISETP.GE.AND P2, PT, R111, R17, PT ;  /* 0x000000116f00720c */ /* 0x000fe40003f46270 */
[----:B------:R-:W-:Y:S02]  /*3540*/  FSEL R60, R173, -INF , !P3 ;  /* 0xff800000ad3c7808 */ /* 0x000fe40005800000 */
[----:B------:R-:W-:Y:S02]  /*3550*/  FMNMX.FTZ R0, R61, R0, !PT ;  /* 0x000000003d007209 */ /* 0x000fe40007810000 */
[----:B------:R-:W-:Y:S02]  /*3560*/  FSEL R145, R156, -INF , !P2 ;  /* 0xff8000009c917808 */ /* 0x000fe40005000000 */
[----:B------:R-:W-:Y:S02]  /*3570*/  FMNMX.FTZ R0, R60, R0, !PT ;  /* 0x000000003c007209 */ /* 0x000fe40007810000 */
[----:B------:R-:W-:-:S02]  /*3580*/  FSEL R9, R186, -INF , !P1 ;  /* 0xff800000ba097808 */ /* 0x000fc40004800000 */
[-C--:B------:R-:W-:Y:S02]  /*3590*/  ISETP.GE.AND P2, PT, R128, R17.reuse, PT ;  /* 0x000000118000720c */ /* 0x080fe40003f46270 */
[----:B------:R-:W-:Y:S02]  /*35a0*/  FMNMX.FTZ R2, R145, R0, !PT ;  /* 0x0000000091027209 */ /* 0x000fe40007810000 */
[----:B------:R-:W-:Y:S02]  /*35b0*/  FMNMX.FTZ R0, R9, R22, !PT ;  /* 0x0000001609007209 */ /* 0x000fe40007810000 */
[----:B------:R-:W-:Y:S02]  /*35c0*/  FSEL R144, R157, -INF , !P2 ;  /* 0xff8000009d907808 */ /* 0x000fe40005000000 */
[----:B------:R-:W-:Y:S02]  /*35d0*/  ISETP.GE.AND P2, PT, R129, R17, PT ;  /* 0x000000118100720c */ /* 0x000fe40003f46270 */
[----:B------:R-:W-:-:S02]  /*35e0*/  FMNMX.FTZ R0, R23, R0, !PT ;  /* 0x0000000017007209 */ /* 0x000fc40007810000 */
[----:B------:R-:W-:Y:S02]  /*35f0*/  FSEL R146, R148, -INF , !P2 ;  /* 0xff80000094927808 */ /* 0x000fe40005000000 */
[----:B------:R-:W-:Y:S02]  /*3600*/  FMNMX.FTZ R2, R144, R2, !PT ;  /* 0x0000000290027209 */ /* 0x000fe40007810000 */
[----:B------:R-:W-:Y:S02]  /*3610*/  FMNMX.FTZ R0, R24, R0, !PT ;  /* 0x0000000018007209 */ /* 0x000fe40007810000 */
[----:B------:R-:W-:Y:S02]  /*3620*/  FMNMX.FTZ R4, R146, R2, !PT ;  /* 0x0000000292047209 */ /* 0x000fe40007810000 */
[----:B------:R-:W-:Y:S02]  /*3630*/  FMNMX.FTZ R2, R25, R0, !PT ;  /* 0x0000000019027209 */ /* 0x000fe40007810000 */
[----:B------:R-:W-:-:S02]  /*3640*/  ISETP.GE.AND P1, PT, R130, R17, PT ;  /* 0x000000118200720c */ /* 0x000fc40003f26270 */
[----:B------:R-:W-:Y:S02]  /*3650*/  FMNMX.FTZ R2, R26, R2, !PT ;  /* 0x000000021a027209 */ /* 0x000fe40007810000 */
[----:B------:R-:W-:Y:S02]  /*3660*/  FSEL R143, R149, -INF , !P1 ;  /* 0xff800000958f7808 */ /* 0x000fe40004800000 */
[----:B------:R-:W-:Y:S02]  /*3670*/  ISETP.GE.AND P0, PT, R66, R18, PT ;  /* 0x000000124200720c */ /* 0x000fe40003f06270 */
[----:B------:R-:W-:Y:S02]  /*3680*/  FMNMX.FTZ R2, R27, R2, !PT ;  /* 0x000000021b027209 */ /* 0x000fe40007810000 */
[----:B------:R-:W-:Y:S02]  /*3690*/  FMNMX.FTZ R0, R143, R4, !PT ;  /* 0x000000048f007209 */ /* 0x000fe40007810000 */
[----:B------:R-:W-:-:S02]  /*36a0*/  FSEL R51, R182, -INF , !P0 ;  /* 0xff800000b6337808 */ /* 0x000fc40004000000 */
[----:B------:R-:W-:Y:S01]  /*36b0*/  FMNMX.FTZ R2, R28, R2, !PT ;  /* 0x000000021c027209 */ /* 0x000fe20007810000 */
[----:B------:R-:W1:Y:S01]  /*36c0*/  SHFL.BFLY PT, R4, R0, 0x2, 0x1f ;  /* 0x0c401f0000047f89 */ /* 0x000e6200000e0000 */
[----:B------:R-:W-:Y:S02]  /*36d0*/  FSEL R50, R183, -INF , !P6 ;  /* 0xff800000b7327808 */ /* 0x000fe40007000000 */
[----:B------:R-:W-:Y:S02]  /*36e0*/  FMNMX.FTZ R2, R51, R2, !PT ;  /* 0x0000000233027209 */ /* 0x000fe40007810000 */
[----:B------:R-:W-:Y:S02]  /*36f0*/  MOV R204, R49 ;  /* 0x0000003100cc7202 */ /* 0x000fe40000000f00 */
[----:B------:R-:W-:Y:S02]  /*3700*/  FSEL R49, R174, -INF , !P5 ;  /* 0xff800000ae317808 */ /* 0x000fe40006800000 */
[----:B------:R-:W-:-:S02]  /*3710*/  FMNMX.FTZ R2, R50, R2, !PT ;  /* 0x0000000232027209 */ /* 0x000fc40007810000 */
[----:B------:R-:W-:Y:S02]  /*3720*/  ISETP.GE.AND P3, PT, R111, R18, PT ;  /* 0x000000126f00720c */ /* 0x000fe40003f66270 */
[----:B------:R-:W-:Y:S02]  /*3730*/  FSEL R48, R175, -INF , !P4 ;  /* 0xff800000af307808 */ /* 0x000fe40006000000 */
[----:B------:R-:W-:Y:S02]  /*3740*/  FMNMX.FTZ R2, R49, R2, !PT ;  /* 0x0000000231027209 */ /* 0x000fe40007810000 */
[-C--:B------:R-:W-:Y:S02]  /*3750*/  ISETP.GE.AND P1, PT, R129, R18.reuse, PT ;  /* 0x000000128100720c */ /* 0x080fe40003f26270 */
[----:B------:R-:W-:Y:S02]  /*3760*/  ISETP.GE.AND P2, PT, R128, R18, PT ;  /* 0x000000128000720c */ /* 0x000fe40003f46270 */
[----:B------:R-:W-:-:S02]  /*3770*/  FSEL R129, R158, -INF , !P3 ;  /* 0xff8000009e817808 */ /* 0x000fc40005800000 */
[----:B------:R-:W-:Y:S02]  /*3780*/  FMNMX.FTZ R2, R48, R2, !PT ;  /* 0x0000000230027209 */ /* 0x000fe40007810000 */
[----:B------:R-:W-:Y:S02]  /*3790*/  FSEL R67, R159, -INF , !P2 ;  /* 0xff8000009f437808 */ /* 0x000fe40005000000 */
[----:B------:R-:W-:Y:S02]  /*37a0*/  FMNMX.FTZ R2, R129, R2, !PT ;  /* 0x0000000281027209 */ /* 0x000fe40007810000 */
[----:B------:R-:W-:Y:S02]  /*37b0*/  ISETP.GE.AND P0, PT, R130, R18, PT ;  /* 0x000000128200720c */ /* 0x000fe40003f06270 */
[----:B------:R-:W-:Y:S02]  /*37c0*/  FSEL R128, R150, -INF , !P1 ;  /* 0xff80000096807808 */ /* 0x000fe40004800000 */
[----:B------:R-:W-:-:S02]  /*37d0*/  FMNMX.FTZ R2, R67, R2, !PT ;  /* 0x0000000243027209 */ /* 0x000fc40007810000 */
[----:B-1----:R-:W-:Y:S02]  /*37e0*/  FMNMX.FTZ R0, R0, R4, !PT ;  /* 0x0000000400007209 */ /* 0x002fe40007810000 */
[----:B------:R-:W-:Y:S02]  /*37f0*/  FSEL R130, R151, -INF , !P0 ;  /* 0xff80000097827808 */ /* 0x000fe40004000000 */
[----:B------:R-:W-:Y:S01]  /*3800*/  FMNMX.FTZ R2, R128, R2, !PT ;  /* 0x0000000280027209 */ /* 0x000fe20007810000 */
[----:B------:R-:W1:Y:S03]  /*3810*/  SHFL.BFLY PT, R5, R0, 0x1, 0x1f ;  /* 0x0c201f0000057f89 */ /* 0x000e6600000e0000 */
[----:B------:R-:W-:-:S05]  /*3820*/  FMNMX.FTZ R4, R130, R2, !PT ;  /* 0x0000000282047209 */ /* 0x000fca0007810000 */
[----:B------:R-:W2:Y:S01]  /*3830*/  SHFL.BFLY PT, R6, R4, 0x2, 0x1f ;  /* 0x0c401f0004067f89 */ /* 0x000ea200000e0000 */
[----:B-1----:R-:W-:-:S04]  /*3840*/  FMNMX.FTZ R164, R0, R5, !PT ;  /* 0x0000000500a47209 */ /* 0x002fc80007810000 */
[C---:B------:R-:W-:Y:S01]  /*3850*/  FSETP.NEU.FTZ.AND P0, PT, R164.reuse, -INF , PT ;  /* 0xff800000a400780b */ /* 0x040fe20003f1d000 */
[----:B------:R-:W-:Y:S01]  /*3860*/  FMUL.FTZ R2, R164, c[0x0][0x23c] ;  /* 0x00008f00a4027a20 */ /* 0x000fe20000410000 */
[----:B--2---:R-:W-:-:S04]  /*3870*/  FMNMX.FTZ R0, R4, R6, !PT ;  /* 0x0000000604007209 */ /* 0x004fc80007810000 */
[----:B------:R-:W-:Y:S01]  /*3880*/  FSEL R2, R2, RZ, P0 ;  /* 0x000000ff02027208 */ /* 0x000fe20000000000 */
[----:B------:R-:W1:Y:S04]  /*3890*/  SHFL.BFLY PT, R5, R0, 0x1, 0x1f ;  /* 0x0c201f0000057f89 */ /* 0x000e6800000e0000 */
[----:B------:R-:W-:-:S04]  /*38a0*/  FFMA.FTZ R4, R7, c[0x0][0x23c], -R2 ;  /* 0x00008f0007047a23 */ /* 0x000fc80000010802 */
[----:B------:R2:W-:Y:S02]  /*38b0*/  MUFU.EX2 R141, R4 ;  /* 0x00000004008d7308 */ /* 0x0005e40000000800 */
[--C-:B--2---:R-:W-:Y:S01]  /*38c0*/  FFMA.FTZ R4, R8, c[0x0][0x23c], -R2.reuse ;  /* 0x00008f0008047a23 */ /* 0x104fe20000010802 */
[----:B-1----:R-:W-:Y:S01]  /*38d0*/  FMNMX.FTZ R163, R0, R5, !PT ;  /* 0x0000000500a37209 */ /* 0x002fe20007810000 */
[----:B------:R-:W-:-:S04]  /*38e0*/  FFMA.FTZ R0, R19, c[0x0][0x23c], -R2 ;  /* 0x00008f0013007a23 */ /* 0x000fc80000010802 */
[----:B------:R1:W2:Y:S01]  /*38f0*/  MUFU.EX2 R140, R4 ;  /* 0x00000004008c7308 */ /* 0x0002a20000000800 */
[----:B------:R-:W-:-:S07]  /*3900*/  FSETP.NEU.FTZ.AND P0, PT, R163, -INF , PT ;  /* 0xff800000a300780b */ /* 0x000fce0003f1d000 */
[----:B------:R3:W-:Y:S01]  /*3910*/  MUFU.EX2 R252, R0 ;  /* 0x0000000000fc7308 */ /* 0x0007e20000000800 */
[----:B-1----:R-:W-:Y:S01]  /*3920*/  FFMA.FTZ R4, R10, c[0x0][0x23c], -R2 ;  /* 0x00008f000a047a23 */ /* 0x002fe20000010802 */
[----:B--2---:R-:W-:-:S06]  /*3930*/  F2FP.BF16.PACK_AB R8, R140, R141 ;  /* 0x0000008d8c08723e */ /* 0x004fcc00000010ff */
[----:B------:R1:W-:Y:S01]  /*3940*/  MUFU.EX2 R142, R4 ;  /* 0x00000004008e7308 */ /* 0x0003e20000000800 */
[----:B---3--:R-:W-:-:S05]  /*3950*/  FMUL.FTZ R0, R163, c[0x0][0x23c] ;  /* 0x00008f00a3007a20 */ /* 0x008fca0000410000 */
[----:B------:R-:W-:Y:S01]  /*3960*/  FSEL R0, R0, RZ, P0 ;  /* 0x000000ff00007208 */ /* 0x000fe20000000000 */
[----:B-1----:R-:W-:-:S04]  /*3970*/  FFMA.FTZ R4, R11, c[0x0][0x23c], -R2 ;  /* 0x00008f000b047a23 */ /* 0x002fc80000010802 */
[----:B------:R1:W2:Y:S02]  /*3980*/  MUFU.EX2 R147, R4 ;  /* 0x0000000400937308 */ /* 0x0002a40000000800 */
[----:B-1----:R-:W-:Y:S01]  /*3990*/  FFMA.FTZ R4, R14, c[0x0][0x23c], -R2 ;  /* 0x00008f000e047a23 */ /* 0x002fe20000010802 */
[----:B--2---:R-:W-:-:S05]  /*39a0*/  F2FP.BF16.PACK_AB R10, R147, R142 ;  /* 0x0000008e930a723e */ /* 0x004fca00000010ff */
[----:B------:R1:W-:Y:S02]  /*39b0*/  MUFU.EX2 R251, R4 ;  /* 0x0000000400fb7308 */ /* 0x0003e40000000800 */
[----:B-1----:R-:W-:-:S06]  /*39c0*/  FFMA.FTZ R4, R20, c[0x0][0x23c], -R2 ;  /* 0x00008f0014047a23 */ /* 0x002fcc0000010802 */
[----:B------:R1:W-:Y:S02]  /*39d0*/  MUFU.EX2 R19, R4 ;  /* 0x0000000400137308 */ /* 0x0003e40000000800 */
[----:B-1----:R-:W-:-:S06]  /*39e0*/  FFMA.FTZ R4, R21, c[0x0][0x23c], -R2 ;  /* 0x00008f0015047a23 */ /* 0x002fcc0000010802 */
[----:B------:R1:W2:Y:S02]  /*39f0*/  MUFU.EX2 R14, R4 ;  /* 0x00000004000e7308 */ /* 0x0002a40000000800 */
[----:B-1----:R-:W-:Y:S01]  /*3a00*/  FFMA.FTZ R4, R9, c[0x0][0x23c], -R0 ;  /* 0x00008f0009047a23 */ /* 0x002fe20000010800 */
[----:B--2---:R-:W-:-:S05]  /*3a10*/  F2FP.BF16.PACK_AB R6, R14, R19 ;  /* 0x000000130e06723e */ /* 0x004fca00000010ff */
        /* <DEDUP_REMOVED lines=11> */
[----:B------:R-:W-:Y:S07]  /*3ad0*/  HMMA.16816.F32.BF16 R20, R8, R80, RZ ;  /* 0x000000500814723c */ /* 0x000fee00000418ff */
[----:B------:R-:W-:Y:S02]  /*3ae0*/  IMAD.MOV.U32 R81, RZ, RZ, R45 ;  /* 0x000000ffff517224 */ /* 0x000fe400078e002d */
[----:B------:R-:W-:-:S02]  /*3af0*/  IMAD.MOV.U32 R80, RZ, RZ, R46 ;  /* 0x000000ffff507224 */ /* 0x000fc400078e002e */
[----:B-1----:R-:W-:-:S04]  /*3b00*/  FFMA.FTZ R4, R26, c[0x0][0x23c], -R0 ;  /* 0x00008f001a047a23 */ /* 0x002fc80000010800 */
[----:B------:R1:W2:Y:S02]  /*3b10*/  MUFU.EX2 R248, R4 ;  /* 0x0000000400f87308 */ /* 0x0002a40000000800 */
[--C-:B-1----:R-:W-:Y:S01]  /*3b20*/  FFMA.FTZ R4, R27, c[0x0][0x23c], -R0.reuse ;  /* 0x00008f001b047a23 */ /* 0x102fe20000010800 */
[----:B--2---:R-:W-:Y:S01]  /*3b30*/  F2FP.BF16.PACK_AB R5, R248, R242 ;  /* 0x000000f2f805723e */ /* 0x004fe200000010ff */
[----:B------:R-:W-:Y:S04]  /*3b40*/  HMMA.16816.F32.BF16 R24, R8, R76, RZ ;  /* 0x0000004c0818723c */ /* 0x000fe800000418ff */
[----:B------:R1:W-:Y:S02]  /*3b50*/  MUFU.EX2 R250, R4 ;  /* 0x0000000400fa7308 */ /* 0x0003e40000000800 */
[----:B-1----:R-:W-:-:S06]  /*3b60*/  FFMA.FTZ R4, R28, c[0x0][0x23c], -R0 ;  /* 0x00008f001c047a23 */ /* 0x002fcc0000010800 */
[----:B------:R1:W2:Y:S02]  /*3b70*/  MUFU.EX2 R249, R4 ;  /* 0x0000000400f97308 */ /* 0x0002a40000000800 */
[----:B-1----:R-:W-:Y:S02]  /*3b80*/  F2FP.BF16.PACK_AB R4, R252, R251 ;  /* 0x000000fbfc04723e */ /* 0x002fe400000010ff */
[----:B--2---:R-:W-:-:S08]  /*3b90*/  F2FP.BF16.PACK_AB R7, R249, R250 ;  /* 0x000000faf907723e */ /* 0x004fd000000010ff */
[C---:B------:R-:W-:Y:S08]  /*3ba0*/  HMMA.16816.F32.BF16 R172, R4.reuse, R68, R24 ;  /* 0x0000004404ac723c */ /* 0x040ff00000041818 */
[----:B------:R-:W-:Y:S08]  /*3bb0*/  HMMA.16816.F32.BF16 R108, R4, R72, R20 ;  /* 0x00000048046c723c */ /* 0x000ff00000041814 */
[C---:B------:R-:W-:Y:S07]  /*3bc0*/  HMMA.16816.F32.BF16 R24, R8.reuse, R92, RZ ;  /* 0x0000005c0818723c */ /* 0x040fee00000418ff */
[----:B------:R-:W-:Y:S01]  /*3bd0*/  MOV R93, R39 ;  /* 0x00000027005d7202 */ /* 0x000fe20000000f00 */
[----:B------:R-:W-:Y:S01]  /*3be0*/  HMMA.16816.F32.BF16 R20, R8, R96, RZ ;  /* 0x000000600814723c */ /* 0x000fe200000418ff */
[----:B------:R-:W-:-:S02]  /*3bf0*/  IMAD.MOV.U32 R39, RZ, RZ, R188 ;  /* 0x000000ffff277224 */ /* 0x000fc400078e00bc */
[----:B------:R-:W-:-:S04]  /*3c00*/  IMAD.MOV.U32 R92, RZ, RZ, R40 ;  /* 0x000000ffff5c7224 */ /* 0x000fc800078e0028 */
[----:B------:R-:W-:Y:S01]  /*3c10*/  MOV R97, R206 ;  /* 0x000000ce00617202 */ /* 0x000fe20000000f00 */
[----:B------:R-:W-:-:S08]  /*3c20*/  IMAD.MOV.U32 R96, RZ, RZ, R207 ;  /* 0x000000ffff607224 */ /* 0x000fd000078e00cf */
[C---:B------:R-:W-:Y:S08]  /*3c30*/  HMMA.16816.F32.BF16 R148, R4.reuse, R84, R24 ;  /* 0x000000540494723c */ /* 0x040ff00000041818 */
[----:B------:R-:W-:Y:S07]  /*3c40*/  HMMA.16816.F32.BF16 R180, R4, R88, R20 ;  /* 0x0000005804b4723c */ /* 0x000fee0000041814 */
[----:B------:R-:W-:Y:S01]  /*3c50*/  IMAD.MOV.U32 R89, RZ, RZ, R166 ;  /* 0x000000ffff597224 */ /* 0x000fe200078e00a6 */
[----:B------:R-:W-:Y:S01]  /*3c60*/  HMMA.16816.F32.BF16 R24, R8, R112, RZ ;  /* 0x000000700818723c */ /* 0x000fe200000418ff */
[----:B------:R-:W-:-:S06]  /*3c70*/  IMAD.MOV.U32 R88, RZ, RZ, R179 ;  /* 0x000000ffff587224 */ /* 0x000fcc00078e00b3 */
[----:B------:R-:W-:Y:S01]  /*3c80*/  IMAD.MOV.U32 R113, RZ, RZ, R204 ;  /* 0x000000ffff717224 */ /* 0x000fe200078e00cc */
[----:B------:R-:W-:Y:S01]  /*3c90*/  HMMA.16816.F32.BF16 R20, R8, R120, RZ ;  /* 0x000000780814723c */ /* 0x000fe200000418ff */
[----:B------:R-:W-:-:S06]  /*3ca0*/  IMAD.MOV.U32 R112, RZ, RZ, R205 ;  /* 0x000000ffff707224 */ /* 0x000fcc00078e00cd */
[----:B------:R-:W-:Y:S02]  /*3cb0*/  IMAD.MOV.U32 R121, RZ, RZ, R41 ;  /* 0x000000ffff797224 */ /* 0x000fe400078e0029 */
[----:B------:R-:W-:-:S07]  /*3cc0*/  IMAD.MOV.U32 R120, RZ, RZ, R44 ;  /* 0x000000ffff787224 */ /* 0x000fce00078e002c */
[C---:B------:R-:W-:Y:S07]  /*3cd0*/  HMMA.16816.F32.BF16 R152, R4.reuse, R100, R24 ;  /* 0x000000640498723c */ /* 0x040fee0000041818 */
[----:B------:R-:W-:Y:S01]  /*3ce0*/  IMAD.MOV.U32 R101, RZ, RZ, R38 ;  /* 0x000000ffff657224 */ /* 0x000fe200078e0026 */
[----:B------:R-:W-:Y:S01]  /*3cf0*/  HMMA.16816.F32.BF16 R156, R4, R104, R20 ;  /* 0x00000068049c723c */ /* 0x000fe20000041814 */
[----:B------:R-:W-:Y:S01]  /*3d00*/  IMAD.MOV.U32 R100, RZ, RZ, R37 ;  /* 0x000000ffff647224 */ /* 0x000fe200078e0025 */
[----:B------:R-:W-:Y:S01]  /*3d10*/  MOV R38, R189 ;  /* 0x000000bd00267202 */ /* 0x000fe20000000f00 */
[----:B------:R-:W-:-:S04]  /*3d20*/  IMAD.MOV.U32 R37, RZ, RZ, R190 ;  /* 0x000000ffff257224 */ /* 0x000fc800078e00be */
[----:B------:R-:W-:Y:S01]  /*3d30*/  MOV R105, R47 ;  /* 0x0000002f00697202 */ /* 0x000fe20000000f00 */
[----:B------:R-:W-:Y:S01]  /*3d40*/  HMMA.16816.F32.BF16 R24, R8, R132, RZ ;  /* 0x000000840818723c */ /* 0x000fe200000418ff */
[----:B------:R-:W-:-:S06]  /*3d50*/  IMAD.MOV.U32 R104, RZ, RZ, R39 ;  /* 0x000000ffff687224 */ /* 0x000fcc00078e0027 */
[----:B------:R-:W-:Y:S01]  /*3d60*/  IMAD.MOV.U32 R133, RZ, RZ, R35 ;  /* 0x000000ffff857224 */ /* 0x000fe200078e0023 */
[----:B------:R-:W-:Y:S01]  /*3d70*/  HMMA.16816.F32.BF16 R20, R8, R136, RZ ;  /* 0x000000880814723c */ /* 0x000fe200000418ff */
[----:B------:R-:W-:-:S06]  /*3d80*/  IMAD.MOV.U32 R132, RZ, RZ, R36 ;  /* 0x000000ffff847224 */ /* 0x000fcc00078e0024 */
[----:B------:R-:W-:Y:S01]  /*3d90*/  IMAD.MOV.U32 R137, RZ, RZ, R34 ;  /* 0x000000ffff897224 */ /* 0x000fe200078e0022 */
[----:B------:R-:W-:-:S08]  /*3da0*/  MOV R136, R33 ;  /* 0x0000002100887202 */ /* 0x000fd00000000f00 */
[C---:B------:R-:W-:Y:S07]  /*3db0*/  HMMA.16816.F32.BF16 R188, R4.reuse, R116, R24 ;  /* 0x0000007404bc723c */ /* 0x040fee0000041818 */
[----:B------:R-:W-:Y:S01]  /*3dc0*/  IMAD.MOV.U32 R116, RZ, RZ, R55 ;  /* 0x000000ffff747224 */ /* 0x000fe200078e0037 */
[----:B------:R-:W-:Y:S01]  /*3dd0*/  HMMA.16816.F32.BF16 R184, R4, R124, R20 ;  /* 0x0000007c04b8723c */ /* 0x000fe20000041814 */
[----:B------:R-:W-:-:S06]  /*3de0*/  IMAD.MOV.U32 R117, RZ, RZ, R54 ;  /* 0x000000ffff757224 */ /* 0x000fcc00078e0036 */
[----:B------:R-:W-:Y:S01]  /*3df0*/  IMAD.MOV.U32 R124, RZ, RZ, R29 ;  /* 0x000000ffff7c7224 */ /* 0x000fe200078e001d */
[----:B------:R-:W-:Y:S01]  /*3e00*/  HMMA.16816.F32.BF16 R24, R8, R78, RZ ;  /* 0x0000004e0818723c */ /* 0x000fe200000418ff */
[----:B------:R-:W-:-:S07]  /*3e10*/  MOV R125, R32 ;  /* 0x00000020007d7202 */ /* 0x000fce0000000f00 */
[----:B------:R-:W-:Y:S07]  /*3e20*/  HMMA.16816.F32.BF16 R20, R8, R82, RZ ;  /* 0x000000520814723c */ /* 0x000fee00000418ff */
[----:B------:R-:W-:Y:S02]  /*3e30*/  IMAD.MOV.U32 R83, RZ, RZ, R53 ;  /* 0x000000ffff537224 */ /* 0x000fe400078e0035 */
[----:B------:R-:W-:-:S07]  /*3e40*/  IMAD.MOV.U32 R82, RZ, RZ, R52 ;  /* 0x000000ffff527224 */ /* 0x000fce00078e0034 */
[C---:B------:R-:W-:Y:S08]  /*3e50*/  HMMA.16816.F32.BF16 R56, R4.reuse, R70, R24 ;  /* 0x000000460438723c */ /* 0x040ff00000041818 */
[----:B------:R-:W-:Y:S08]  /*3e60*/  HMMA.16816.F32.BF16 R52, R4, R74, R20 ;  /* 0x0000004a0434723c */ /* 0x000ff00000041814 */
[C---:B------:R-:W-:Y:S07]  /*3e70*/  HMMA.16816.F32.BF16 R24, R8.reuse, R94, RZ ;  /* 0x0000005e0818723c */ /* 0x040fee00000418ff */
[----:B------:R-:W-:Y:S01]  /*3e80*/  IMAD.MOV.U32 R94, RZ, RZ, R31 ;  /* 0x000000ffff5e7224 */ /* 0x000fe200078e001f */
[----:B------:R-:W-:Y:S01]  /*3e90*/  HMMA.16816.F32.BF16 R20, R8, R98, RZ ;  /* 0x000000620814723c */ /* 0x000fe200000418ff */
[----:B------:R-:W-:-:S06]  /*3ea0*/  IMAD.MOV.U32 R95, RZ, RZ, R30 ;  /* 0x000000ffff5f7224 */ /* 0x000fcc00078e001e */
[----:B------:R-:W-:Y:S01]  /*3eb0*/  MOV R98, R42 ;  /* 0x0000002a00627202 */ /* 0x000fe20000000f00 */
[----:B------:R-:W-:Y:S01]  /*3ec0*/  IMAD.MOV.U32 R99, RZ, RZ, R43 ;  /* 0x000000ffff637224 */ /* 0x000fe200078e002b */
[----:B------:R-:W-:Y:S07]  /*3ed0*/  HMMA.16816.F32.BF16 R28, R8, R114, RZ ;  /* 0x00000072081c723c */ /* 0x000fee00000418ff */
[----:B------:R-:W-:Y:S01]  /*3ee0*/  IMAD.MOV.U32 R114, RZ, RZ, R37 ;  /* 0x000000ffff727224 */ /* 0x000fe200078e0025 */
[----:B------:R-:W-:Y:S01]  /*3ef0*/  HMMA.16816.F32.BF16 R44, R4, R86, R24 ;  /* 0x00000056042c723c */ /* 0x000fe20000041818 */
[----:B------:R-:W-:-:S07]  /*3f00*/  IMAD.MOV.U32 R115, RZ, RZ, R38 ;  /* 0x000000ffff737224 */ /* 0x000fce00078e0026 */
[----:B------:R-:W-:Y:S07]  /*3f10*/  HMMA.16816.F32.BF16 R40, R4, R90, R20 ;  /* 0x0000005a0428723c */ /* 0x000fee0000041814 */
[----:B------:R-:W-:Y:S01]  /*3f20*/  IMAD.MOV.U32 R91, RZ, RZ, R160 ;  /* 0x000000ffff5b7224 */ /* 0x000fe200078e00a0 */
[----:B------:R-:W-:Y:S01]  /*3f30*/  HMMA.16816.F32.BF16 R24, R8, R122, RZ ;  /* 0x0000007a0818723c */ /* 0x000fe200000418ff */
[----:B------:R-:W-:-:S06]  /*3f40*/  MOV R90, R165 ;  /* 0x000000a5005a7202 */ /* 0x000fcc0000000f00 */
[----:B------:R-:W-:Y:S01]  /*3f50*/  IMAD.MOV.U32 R122, RZ, RZ, R98 ;  /* 0x000000ffff7a7224 */ /* 0x000fe200078e0062 */
[----:B------:R-:W-:Y:S01]  /*3f60*/  HMMA.16816.F32.BF16 R20, R8, R134, RZ ;  /* 0x000000860814723c */ /* 0x000fe200000418ff */
[----:B------:R-:W-:Y:S01]  /*3f70*/  IMAD.MOV.U32 R98, RZ, RZ, R132 ;  /* 0x000000ffff627224 */ /* 0x000fe200078e0084 */
[----:B------:R-:W-:-:S05]  /*3f80*/  MOV R123, R99 ;  /* 0x00000063007b7202 */ /* 0x000fca0000000f00 */
[----:B------:R-:W-:Y:S01]  /*3f90*/  IMAD.MOV.U32 R134, RZ, RZ, R116 ;  /* 0x000000ffff867224 */ /* 0x000fe200078e0074 */
[----:B------:R-:W-:Y:S01]  /*3fa0*/  HMMA.16816.F32.BF16 R8, R8, R138, RZ ;  /* 0x0000008a0808723c */ /* 0x000fe200000418ff */
[----:B------:R-:W-:-:S07]  /*3fb0*/  IMAD.MOV.U32 R135, RZ, RZ, R117 ;  /* 0x000000ffff877224 */ /* 0x000fce00078e0075 */
[C---:B------:R-:W-:Y:S08]  /*3fc0*/  HMMA.16816.F32.BF16 R32, R4.reuse, R102, R28 ;  /* 0x000000660420723c */ /* 0x040ff0000004181c */
[C---:B------:R-:W-:Y:S08]  /*3fd0*/  HMMA.16816.F32.BF16 R24, R4.reuse, R106, R24 ;  /* 0x0000006a0418723c */ /* 0x040ff00000041818 */
[----:B------:R-:W-:Y:S01]  /*3fe0*/  HMMA.16816.F32.BF16 R36, R4, R118, R20 ;  /* 0x000000760424723c */ /* 0x000fe20000041814 */
[----:B------:R-:W1:Y:S01]  /*3ff0*/  LDSM.16.MT88.4 R20, [R167+0xd000] ;  /* 0x00d00000a714783b */ /* 0x000e620000004200 */
[----:B------:R-:W-:Y:S01]  /*4000*/  IMAD.MOV.U32 R106, RZ, RZ, R114 ;  /* 0x000000ffff6a7224 */ /* 0x000fe200078e0072 */
[----:B------:R-:W-:Y:S01]  /*4010*/  MOV R139, R83 ;  /* 0x00000053008b7202 */ /* 0x000fe20000000f00 */
[----:B------:R-:W-:Y:S01]  /*4020*/  IMAD.MOV.U32 R107, RZ, RZ, R115 ;  /* 0x000000ffff6b7224 */ /* 0x000fe200078e0073 */
[----:B------:R-:W-:Y:S01]  /*4030*/  MOV R115, R137 ;  /* 0x0000008900737202 */ /* 0x000fe20000000f00 */
[----:B------:R-:W-:-:S02]  /*4040*/  IMAD.MOV.U32 R114, RZ, RZ, R136 ;  /* 0x000000ffff727224 */ /* 0x000fc400078e0088 */
[----:B------:R-:W-:Y:S01]  /*4050*/  HMMA.16816.F32.BF16 R28, R4, R126, R8 ;  /* 0x0000007e041c723c */ /* 0x000fe20000041808 */
[----:B------:R-:W-:Y:S01]  /*4060*/  IMAD.MOV.U32 R136, RZ, RZ, R229 ;  /* 0x000000ffff887224 */ /* 0x000fe200078e00e5 */
[----:B------:R-:W-:Y:S01]  /*4070*/  MOV R137, R231 ;  /* 0x000000e700897202 */ /* 0x000fe20000000f00 */
[----:B------:R-:W2:Y:S01]  /*4080*/  LDL.LU R229, [R1+0xa8] ;  /* 0x0000a80001e57983 */ /* 0x000ea20000300800 */
[----:B------:R-:W-:Y:S01]  /*4090*/  IMAD.MOV.U32 R132, RZ, RZ, R233 ;  /* 0x000000ffff847224 */ /* 0x000fe200078e00e9 */
[----:B------:R-:W-:Y:S01]  /*40a0*/  MOV R83, R101 ;  /* 0x0000006500537202 */ /* 0x000fe20000000f00 */
[----:B------:R-:W-:Y:S01]  /*40b0*/  IMAD.MOV.U32 R138, RZ, RZ, R82 ;  /* 0x000000ffff8a7224 */ /* 0x000fe200078e0052 */
[----:B------:R-:W3:Y:S01]  /*40c0*/  LDL.LU R231, [R1+0xa4] ;  /* 0x0000a40001e77983 */ /* 0x000ee20000300800 */
[----:B------:R-:W-:Y:S02]  /*40d0*/  FFMA.FTZ R4, R63, c[0x0][0x23c], -R2 ;  /* 0x00008f003f047a23 */ /* 0x000fe40000010802 */
[----:B------:R-:W-:Y:S01]  /*40e0*/  IMAD.MOV.U32 R82, RZ, RZ, R100 ;  /* 0x000000ffff527224 */ /* 0x000fe200078e0064 */
[----:B------:R-:W4:Y:S01]  /*40f0*/  LDL.LU R233, [R1+0xa0] ;  /* 0x0000a00001e97983 */ /* 0x000f220000300800 */
[----:B------:R1:W-:Y:S01]  /*4100*/  MUFU.EX2 R204, R4 ;  /* 0x0000000400cc7308 */ /* 0x0003e20000000800 */
[----:B------:R-:W-:-:S02]  /*4110*/  IMAD.MOV.U32 R99, RZ, RZ, R133 ;  /* 0x000000ffff637224 */ /* 0x000fc400078e0085 */
[----:B------:R-:W-:Y:S02]  /*4120*/  IMAD.MOV.U32 R118, RZ, RZ, R94 ;  /* 0x000000ffff767224 */ /* 0x000fe400078e005e */
[----:B------:R-:W-:Y:S02]  /*4130*/  IMAD.MOV.U32 R119, RZ, RZ, R95 ;  /* 0x000000ffff777224 */ /* 0x000fe400078e005f */
[----:B------:R-:W-:Y:S02]  /*4140*/  IMAD.MOV.U32 R116, RZ, RZ, R92 ;  /* 0x000000ffff747224 */ /* 0x000fe400078e005c */
[----:B------:R-:W-:Y:S02]  /*4150*/  IMAD.MOV.U32 R117, RZ, RZ, R93 ;  /* 0x000000ffff757224 */ /* 0x000fe400078e005d */
[----:B-1----:R-:W-:-:S04]  /*4160*/  FFMA.FTZ R4, R62, c[0x0][0x23c], -R2 ;  /* 0x00008f003e047a23 */ /* 0x002fc80000010802 */
[----:B------:R1:W1:Y:S02]  /*4170*/  MUFU.EX2 R205, R4 ;  /* 0x0000000400cd7308 */ /* 0x0002640000000800 */
[----:B-1----:R-:W-:Y:S01]  /*4180*/  FFMA.FTZ R4, R61, c[0x0][0x23c], -R2 ;  /* 0x00008f003d047a23 */ /* 0x002fe20000010802 */
[----:B------:R-:W-:-:S05]  /*4190*/  F2FP.BF16.PACK_AB R8, R205, R204 ;  /* 0x000000cccd08723e */ /* 0x000fca00000010ff */
[----:B------:R1:W-:Y:S02]  /*41a0*/  MUFU.EX2 R206, R4 ;  /* 0x0000000400ce7308 */ /* 0x0003e40000000800 */
[----:B-1----:R-:W-:-:S06]  /*41b0*/  FFMA.FTZ R4, R60, c[0x0][0x23c], -R2 ;  /* 0x00008f003c047a23 */ /* 0x002fcc0000010802 */
        /* <DEDUP_REMOVED lines=13> */
[----:B------:R1:W-:Y:S01]  /*4290*/  MUFU.EX2 R50, R4 ;  /* 0x0000000400327308 */ /* 0x0003e20000000800 */
[----:B------:R-:W-:Y:S02]  /*42a0*/  IMAD.MOV.U32 R133, RZ, RZ, R235 ;  /* 0x000000ffff857224 */ /* 0x000fe400078e00eb */
[----:B------:R-:W2:Y:S01]  /*42b0*/  LDL.LU R235, [R1+0x9c] ;  /* 0x00009c0001eb7983 */ /* 0x000ea20000300800 */
[C---:B------:R-:W-:Y:S08]  /*42c0*/  HMMA.16816.F32.BF16 R172, R8.reuse, R20, R172 ;  /* 0x0000001408ac723c */ /* 0x040ff000000418ac */
[----:B------:R-:W-:Y:S01]  /*42d0*/  HMMA.16816.F32.BF16 R56, R8, R22, R56 ;  /* 0x000000160838723c */ /* 0x000fe20000041838 */
[----:B-1----:R-:W-:-:S04]  /*42e0*/  FFMA.FTZ R4, R171, c[0x0][0x23c], -R13 ;  /* 0x00008f00ab047a23 */ /* 0x002fc8000001080d */
[----:B------:R1:W-:Y:S02]  /*42f0*/  MUFU.EX2 R60, R4 ;  /* 0x00000004003c7308 */ /* 0x0003e40000000800 */
[----:B-1----:R-:W-:-:S06]  /*4300*/  FFMA.FTZ R4, R170, c[0x0][0x23c], -R13 ;  /* 0x00008f00aa047a23 */ /* 0x002fcc000001080d */
        /* <DEDUP_REMOVED lines=13> */
[----:B-1----:R-:W-:Y:S02]  /*43e0*/  F2FP.BF16.PACK_AB R4, R60, R50 ;  /* 0x000000323c04723e */ /* 0x002fe400000010ff */
[----:B------:R-:W-:-:S07]  /*43f0*/  F2FP.BF16.PACK_AB R7, R61, R51 ;  /* 0x000000333d07723e */ /* 0x000fce00000010ff */
[C---:B------:R-:W-:Y:S07]  /*4400*/  HMMA.16816.F32.BF16 R168, R4.reuse, R20, R212 ;  /* 0x0000001404a8723c */ /* 0x040fee00000418d4 */
[----:B------:R-:W-:Y:S01]  /*4410*/  IMAD.MOV.U32 R212, RZ, RZ, R134 ;  /* 0x000000ffffd47224 */ /* 0x000fe200078e0086 */
[----:B------:R-:W-:Y:S01]  /*4420*/  MOV R213, R135 ;  /* 0x0000008700d57202 */ /* 0x000fe20000000f00 */
[----:B------:R-:W-:Y:S01]  /*4430*/  IMAD.MOV.U32 R134, RZ, RZ, R82 ;  /* 0x000000ffff867224 */ /* 0x000fe200078e0052 */
[----:B------:R-:W-:Y:S01]  /*4440*/  HMMA.16816.F32.BF16 R176, R4, R22, R192 ;  /* 0x0000001604b0723c */ /* 0x000fe200000418c0 */
[----:B------:R-:W-:Y:S01]  /*4450*/  IMAD.MOV.U32 R135, RZ, RZ, R83 ;  /* 0x000000ffff877224 */ /* 0x000fe200078e0053 */
[----:B------:R-:W-:Y:S01]  /*4460*/  MOV R83, R113 ;  /* 0x0000007100537202 */ /* 0x000fe20000000f00 */
[----:B------:R-:W-:Y:S01]  /*4470*/  IMAD.MOV.U32 R82, RZ, RZ, R112 ;  /* 0x000000ffff527224 */ /* 0x000fe200078e0070 */
[----:B------:R-:W-:Y:S01]  /*4480*/  MOV R113, R236 ;  /* 0x000000ec00717202 */ /* 0x000fe20000000f00 */
[----:B------:R-:W-:Y:S01]  /*4490*/  IMAD.MOV.U32 R112, RZ, RZ, R15 ;  /* 0x000000ffff707224 */ /* 0x000fe200078e000f */
[----:B------:R-:W1:Y:S04]  /*44a0*/  LDSM.16.MT88.4 R20, [R224+0xd000] ;  /* 0x00d00000e014783b */ /* 0x000e680000004200 */
[----:B------:R1:W5:Y:S04]  /*44b0*/  LDL.LU R15, [R1+0x98] ;  /* 0x00009800010f7983 */ /* 0x0003680000300800 */
[----:B------:R-:W2:Y:S01]  /*44c0*/  LDL.LU R236, [R1+0x94] ;  /* 0x0000940001ec7983 */ /* 0x000ea20000300800 */
[----:B------:R-:W-:-:S02]  /*44d0*/  IMAD.MOV.U32 R195, RZ, RZ, R139 ;  /* 0x000000ffffc37224 */ /* 0x000fc400078e008b */
[----:B------:R-:W-:Y:S01]  /*44e0*/  IMAD.MOV.U32 R194, RZ, RZ, R138 ;  /* 0x000000ffffc27224 */ /* 0x000fe200078e008a */
[----:B------:R-:W-:Y:S01]  /*44f0*/  MOV R139, R99 ;  /* 0x00000063008b7202 */ /* 0x000fe20000000f00 */
[----:B------:R-:W-:Y:S01]  /*4500*/  IMAD.MOV.U32 R138, RZ, RZ, R98 ;  /* 0x000000ffff8a7224 */ /* 0x000fe200078e0062 */
[----:B------:R-:W-:Y:S01]  /*4510*/  MOV R193, R195 ;  /* 0x000000c300c17202 */ /* 0x000fe20000000f00 */
[----:B------:R-:W-:Y:S02]  /*4520*/  IMAD.MOV.U32 R98, RZ, RZ, R132 ;  /* 0x000000ffff627224 */ /* 0x000fe400078e0084 */
[----:B------:R-:W-:Y:S02]  /*4530*/  IMAD.MOV.U32 R99, RZ, RZ, R133 ;  /* 0x000000ffff637224 */ /* 0x000fe400078e0085 */
[----:B------:R-:W-:Y:S02]  /*4540*/  IMAD.MOV.U32 R133, RZ, RZ, R97 ;  /* 0x000000ffff857224 */ /* 0x000fe400078e0061 */
[----:B------:R-:W-:-:S02]  /*4550*/  IMAD.MOV.U32 R195, RZ, RZ, R213 ;  /* 0x000000ffffc37224 */ /* 0x000fc400078e00d5 */
[----:B------:R-:W-:Y:S02]  /*4560*/  IMAD.MOV.U32 R97, RZ, RZ, R241 ;  /* 0x000000ffff617224 */ /* 0x000fe400078e00f1 */
[----:B------:R-:W-:Y:S01]  /*4570*/  IMAD.MOV.U32 R213, RZ, RZ, R138 ;  /* 0x000000ffffd57224 */ /* 0x000fe200078e008a */
[----:B------:R-:W-:Y:S01]  /*4580*/  MOV R138, R135 ;  /* 0x00000087008a7202 */ /* 0x000fe20000000f00 */
[----:B------:R-:W-:Y:S02]  /*4590*/  IMAD.MOV.U32 R132, RZ, RZ, R96 ;  /* 0x000000ffff847224 */ /* 0x000fe400078e0060 */
[----:B------:R-:W-:Y:S02]  /*45a0*/  IMAD.MOV.U32 R135, RZ, RZ, R98 ;  /* 0x000000ffff877224 */ /* 0x000fe400078e0062 */
[----:B------:R-:W-:Y:S02]  /*45b0*/  IMAD.MOV.U32 R96, RZ, RZ, R243 ;  /* 0x000000ffff607224 */ /* 0x000fe400078e00f3 */
[----:B------:R-:W-:Y:S01]  /*45c0*/  IMAD.MOV.U32 R98, RZ, RZ, R83 ;  /* 0x000000ffff627224 */ /* 0x000fe200078e0053 */
[----:B------:R2:W5:Y:S01]  /*45d0*/  LDL.LU R243, [R1+0x90] ;  /* 0x0000900001f37983 */ /* 0x0005620000300800 */
[----:B------:R-:W-:Y:S01]  /*45e0*/  IMAD.MOV.U32 R83, RZ, RZ, R112 ;  /* 0x000000ffff537224 */ /* 0x000fe200078e0070 */
[----:B------:R-:W-:-:S02]  /*45f0*/  MOV R112, R97 ;  /* 0x0000006100707202 */ /* 0x000fc40000000f00 */
[----:B------:R2:W5:Y:S01]  /*4600*/  LDL.LU R241, [R1+0x8c] ;  /* 0x00008c0001f17983 */ /* 0x0005620000300800 */
[-C--:B-1----:R-:W-:Y:S03]  /*4610*/  HMMA.16816.F32.BF16 R68, R8, R20.reuse, R108 ;  /* 0x000000140844723c */ /* 0x082fe6000004186c */
[----:B------:R-:W2:Y:S05]  /*4620*/  LDL R97, [R1+0x4] ;  /* 0x0000040001617983 */ /* 0x000eaa0000100800 */
[C---:B------:R-:W-:Y:S08]  /*4630*/  HMMA.16816.F32.BF16 R72, R4.reuse, R20, R220 ;  /* 0x000000140448723c */ /* 0x040ff000000418dc */
[-C--:B------:R-:W-:Y:S08]  /*4640*/  HMMA.16816.F32.BF16 R76, R4, R22.reuse, R208 ;  /* 0x00000016044c723c */ /* 0x080ff000000418d0 */
[C---:B------:R-:W-:Y:S01]  /*4650*/  HMMA.16816.F32.BF16 R52, R8.reuse, R22, R52 ;  /* 0x000000160834723c */ /* 0x040fe20000041834 */
[----:B------:R-:W1:Y:S07]  /*4660*/  LDSM.16.MT88.4 R20, [R226+0xd000] ;  /* 0x00d00000e214783b */ /* 0x000e6e0000004200 */
[-C--:B-1----:R-:W-:Y:S08]  /*4670*/  HMMA.16816.F32.BF16 R84, R8, R20.reuse, R148 ;  /* 0x000000140854723c */ /* 0x082ff00000041894 */
[C---:B------:R-:W-:Y:S08]  /*4680*/  HMMA.16816.F32.BF16 R88, R4.reuse, R20, R88 ;  /* 0x000000140458723c */ /* 0x040ff00000041858 */
[-C--:B------:R-:W-:Y:S08]  /*4690*/  HMMA.16816.F32.BF16 R92, R4, R22.reuse, R216 ;  /* 0x00000016045c723c */ /* 0x080ff000000418d8 */
[----:B------:R-:W-:Y:S01]  /*46a0*/  HMMA.16816.F32.BF16 R44, R8, R22, R44 ;  /* 0x00000016082c723c */ /* 0x000fe2000004182c */
[----:B------:R-:W1:Y:S01]  /*46b0*/  LDSM.16.MT88.4 R20, [R225+0xd000] ;  /* 0x00d00000e114783b */ /* 0x000e620000004200 */
[----:B------:R-:W-:Y:S01]  /*46c0*/  IMAD.MOV.U32 R214, RZ, RZ, R114 ;  /* 0x000000ffffd67224 */ /* 0x000fe200078e0072 */
[----:B------:R-:W-:Y:S01]  /*46d0*/  MOV R127, R119 ;  /* 0x00000077007f7202 */ /* 0x000fe20000000f00 */
[----:B------:R-:W-:-:S04]  /*46e0*/  IMAD.MOV.U32 R126, RZ, RZ, R118 ;  /* 0x000000ffff7e7224 */ /* 0x000fc800078e0076 */
[----:B-1----:R-:W-:Y:S08]  /*46f0*/  HMMA.16816.F32.BF16 R108, R4, R22, R244 ;  /* 0x00000016046c723c */ /* 0x002ff000000418f4 */
[-C--:B------:R-:W-:Y:S08]  /*4700*/  HMMA.16816.F32.BF16 R100, R8, R20.reuse, R180 ;  /* 0x000000140864723c */ /* 0x080ff000000418b4 */
[----:B------:R-:W-:Y:S08]  /*4710*/  HMMA.16816.F32.BF16 R104, R4, R20, R104 ;  /* 0x000000140468723c */ /* 0x000ff00000041868 */
[----:B------:R-:W-:Y:S01]  /*4720*/  HMMA.16816.F32.BF16 R244, R8, R22, R40 ;  /* 0x0000001608f4723c */ /* 0x000fe20000041828 */
[----:B------:R-:W1:Y:S01]  /*4730*/  LDSM.16.MT88.4 R20, [R167+0xf000] ;  /* 0x00f00000a714783b */ /* 0x000e620000004200 */
[----:B------:R-:W-:-:S02]  /*4740*/  IMAD.MOV.U32 R223, RZ, RZ, R214 ;  /* 0x000000ffffdf7224 */ /* 0x000fc400078e00d6 */
[----:B------:R-:W-:Y:S01]  /*4750*/  IMAD.MOV.U32 R215, RZ, RZ, R115 ;  /* 0x000000ffffd77224 */ /* 0x000fe200078e0073 */
[----:B------:R-:W-:Y:S01]  /*4760*/  MOV R115, R117 ;  /* 0x0000007500737202 */ /* 0x000fe20000000f00 */
[----:B------:R-:W-:Y:S01]  /*4770*/  IMAD.MOV.U32 R114, RZ, RZ, R116 ;  /* 0x000000ffff727224 */ /* 0x000fe200078e0074 */
[----:B------:R-:W-:Y:S01]  /*4780*/  MOV R40, R223 ;  /* 0x000000df00287202 */ /* 0x000fe20000000f00 */
[----:B------:R-:W-:Y:S02]  /*4790*/  IMAD.MOV.U32 R192, RZ, RZ, R194 ;  /* 0x000000ffffc07224 */ /* 0x000fe400078e00c2 */
[----:B------:R-:W-:Y:S01]  /*47a0*/  IMAD.MOV.U32 R194, RZ, RZ, R212 ;  /* 0x000000ffffc27224 */ /* 0x000fe200078e00d4 */
[----:B------:R-:W-:Y:S01]  /*47b0*/  MOV R212, R215 ;  /* 0x000000d700d47202 */ /* 0x000fe20000000f00 */
[----:B------:R-:W-:Y:S01]  /*47c0*/  IMAD.MOV.U32 R214, RZ, RZ, R139 ;  /* 0x000000ffffd67224 */ /* 0x000fe200078e008b */
[-C--:B-1----:R-:W-:Y:S08]  /*47d0*/  HMMA.16816.F32.BF16 R116, R8, R20.reuse, R152 ;  /* 0x000000140874723c */ /* 0x082ff00000041898 */
[C---:B------:R-:W-:Y:S08]  /*47e0*/  HMMA.16816.F32.BF16 R120, R4.reuse, R20, R120 ;  /* 0x000000140478723c */ /* 0x040ff00000041878 */
[-C--:B------:R-:W-:Y:S08]  /*47f0*/  HMMA.16816.F32.BF16 R124, R4, R22.reuse, R124 ;  /* 0x00000016047c723c */ /* 0x080ff0000004187c */
        /* <DEDUP_REMOVED lines=8> */
[----:B------:R-:W-:Y:S02]  /*4880*/  IMAD.MOV.U32 R218, RZ, RZ, R139 ;  /* 0x000000ffffda7224 */ /* 0x000fe400078e008b */
[----:B------:R-:W-:Y:S01]  /*4890*/  IMAD.MOV.U32 R219, RZ, RZ, R134 ;  /* 0x000000ffffdb7224 */ /* 0x000fe200078e0086 */
[----:B------:R-:W-:Y:S01]  /*48a0*/  MOV R138, R135 ;  /* 0x00000087008a7202 */ /* 0x000fe20000000f00 */
[----:B------:R-:W-:Y:S01]  /*48b0*/  IMAD.MOV.U32 R115, RZ, RZ, R82 ;  /* 0x000000ffff737224 */ /* 0x000fe200078e0052 */
[----:B------:R-:W-:Y:S01]  /*48c0*/  MOV R82, R133 ;  /* 0x0000008500527202 */ /* 0x000fe20000000f00 */
[----:B------:R-:W-:-:S02]  /*48d0*/  IMAD.MOV.U32 R139, RZ, RZ, R114 ;  /* 0x000000ffff8b7224 */ /* 0x000fc400078e0072 */
[----:B------:R-:W-:Y:S02]  /*48e0*/  IMAD.MOV.U32 R99, RZ, RZ, R132 ;  /* 0x000000ffff637224 */ /* 0x000fe400078e0084 */
[----:B------:R-:W-:Y:S02]  /*48f0*/  IMAD.MOV.U32 R133, RZ, RZ, R96 ;  /* 0x000000ffff857224 */ /* 0x000fe400078e0060 */
[----:B------:R-:W-:-:S03]  /*4900*/  IMAD.MOV.U32 R132, RZ, RZ, R113 ;  /* 0x000000ffff847224 */ /* 0x000fc600078e0071 */
[----:B------:R-:W-:Y:S01]  /*4910*/  MOV R182, R133 ;  /* 0x0000008500b67202 */ /* 0x000fe20000000f00 */
[----:B------:R-:W-:Y:S01]  /*4920*/  IMAD.MOV.U32 R181, RZ, RZ, R132 ;  /* 0x000000ffffb57224 */ /* 0x000fe200078e0084 */
[-C--:B-1----:R-:W-:Y:S08]  /*4930*/  HMMA.16816.F32.BF16 R32, R4, R22.reuse, R216 ;  /* 0x000000160420723c */ /* 0x082ff000000418d8 */
[C---:B------:R-:W-:Y:S01]  /*4940*/  HMMA.16816.F32.BF16 R216, R8.reuse, R22, R24 ;  /* 0x0000001608d8723c */ /* 0x040fe20000041818 */
[----:B------:R-:W1:Y:S07]  /*4950*/  LDSM.16.MT88.4 R24, [R226+0xf000] ;  /* 0x00f00000e218783b */ /* 0x000e6e0000004200 */
[-C--:B------:R-:W-:Y:S08]  /*4960*/  HMMA.16816.F32.BF16 R132, R8, R20.reuse, R156 ;  /* 0x000000140884723c */ /* 0x080ff0000004189c */
[----:B------:R-:W-:Y:S01]  /*4970*/  HMMA.16816.F32.BF16 R136, R4, R20, R136 ;  /* 0x000000140488723c */ /* 0x000fe20000041888 */
[----:B------:R-:W4:Y:S01]  /*4980*/  LDSM.16.MT88.4 R20, [R225+0xf000] ;  /* 0x00f00000e114783b */ /* 0x000f220000004200 */
[----:B------:R-:W-:Y:S01]  /*4990*/  IMAD.MOV.U32 R41, RZ, RZ, R212 ;  /* 0x000000ffff297224 */ /* 0x000fe200078e00d4 */
[----:B------:R-:W-:Y:S01]  /*49a0*/  MOV R150, R99 ;  /* 0x0000006300967202 */ /* 0x000fe20000000f00 */
[----:B------:R-:W-:-:S02]  /*49b0*/  IMAD.MOV.U32 R42, RZ, RZ, R213 ;  /* 0x000000ffff2a7224 */ /* 0x000fc400078e00d5 */
[----:B------:R-:W-:Y:S02]  /*49c0*/  IMAD.MOV.U32 R43, RZ, RZ, R214 ;  /* 0x000000ffff2b7224 */ /* 0x000fe400078e00d6 */
[----:B------:R-:W-:Y:S02]  /*49d0*/  IMAD.MOV.U32 R148, RZ, RZ, R115 ;  /* 0x000000ffff947224 */ /* 0x000fe400078e0073 */
[----:B------:R-:W-:Y:S02]  /*49e0*/  IMAD.MOV.U32 R149, RZ, RZ, R98 ;  /* 0x000000ffff957224 */ /* 0x000fe400078e0062 */
[----:B------:R-:W-:Y:S02]  /*49f0*/  IMAD.MOV.U32 R151, RZ, RZ, R82 ;  /* 0x000000ffff977224 */ /* 0x000fe400078e0052 */
[----:B------:R-:W-:Y:S02]  /*4a00*/  IMAD.MOV.U32 R180, RZ, RZ, R83 ;  /* 0x000000ffffb47224 */ /* 0x000fe400078e0053 */
[----:B------:R-:W-:-:S02]  /*4a10*/  IMAD.MOV.U32 R183, RZ, RZ, R112 ;  /* 0x000000ffffb77224 */ /* 0x000fc400078e0070 */
[----:B------:R-:W-:Y:S01]  /*4a20*/  IMAD.MOV.U32 R211, RZ, RZ, R19 ;  /* 0x000000ffffd37224 */ /* 0x000fe200078e0013 */
[----:B---3--:R-:W-:Y:S01]  /*4a30*/  MOV R213, R231 ;  /* 0x000000e700d57202 */ /* 0x008fe20000000f00 */
[----:B--2---:R-:W-:Y:S01]  /*4a40*/  IMAD.MOV.U32 R214, RZ, RZ, R229 ;  /* 0x000000ffffd67224 */ /* 0x004fe200078e00e5 */
[----:B-1----:R-:W-:Y:S01]  /*4a50*/  HMMA.16816.F32.BF16 R152, R4, R26, R40 ;  /* 0x0000001a0498723c */ /* 0x002fe20000041828 */
[----:B----4-:R-:W-:Y:S02]  /*4a60*/  IMAD.MOV.U32 R212, RZ, RZ, R233 ;  /* 0x000000ffffd47224 */ /* 0x010fe400078e00e9 */
[----:B------:R-:W-:-:S05]  /*4a70*/  IMAD.MOV.U32 R215, RZ, RZ, R228 ;  /* 0x000000ffffd77224 */ /* 0x000fca00078e00e4 */
[C---:B------:R-:W-:Y:S08]  /*4a80*/  HMMA.16816.F32.BF16 R148, R4.reuse, R24, R148 ;  /* 0x000000180494723c */ /* 0x040ff00000041894 */
[C---:B------:R-:W-:Y:S08]  /*4a90*/  HMMA.16816.F32.BF16 R192, R4.reuse, R20, R192 ;  /* 0x0000001404c0723c */ /* 0x040ff000000418c0 */
[----:B------:R-:W-:Y:S07]  /*4aa0*/  HMMA.16816.F32.BF16 R40, R4, R22, R180 ;  /* 0x000000160428723c */ /* 0x000fee00000418b4 */
[----:B------:R-:W-:-:S02]  /*4ab0*/  FFMA.FTZ R4, R145, c[0x0][0x23c], -R2 ;  /* 0x00008f0091047a23 */ /* 0x000fc40000010802 */
[----:B------:R-:W-:Y:S02]  /*4ac0*/  IMAD.MOV.U32 R183, RZ, RZ, R211 ;  /* 0x000000ffffb77224 */ /* 0x000fe400078e00d3 */
[----:B------:R-:W-:Y:S01]  /*4ad0*/  HMMA.16816.F32.BF16 R208, R8, R26, R36 ;  /* 0x0000001a08d0723c */ /* 0x000fe20000041824 */
[----:B------:R-:W-:Y:S01]  /*4ae0*/  IMAD.MOV.U32 R159, RZ, RZ, R212 ;  /* 0x000000ffff9f7224 */ /* 0x000fe200078e00d4 */
[----:B------:R-:W-:Y:S01]  /*4af0*/  MOV R181, R214 ;  /* 0x000000d600b57202 */ /* 0x000fe20000000f00 */
[----:B------:R-:W-:-:S05]  /*4b00*/  IMAD.MOV.U32 R180, RZ, RZ, R213 ;  /* 0x000000ffffb47224 */ /* 0x000fca00078e00d5 */
[----:B------:R-:W-:Y:S01]  /*4b10*/  HMMA.16816.F32.BF16 R36, R8, R22, R28 ;  /* 0x000000160824723c */ /* 0x000fe2000004181c */
[----:B------:R1:W-:Y:S01]  /*4b20*/  MUFU.EX2 R23, R4 ;  /* 0x0000000400177308 */ /* 0x0003e20000000800 */
[----:B------:R-:W-:-:S06]  /*4b30*/  IMAD.MOV.U32 R182, RZ, RZ, R215 ;  /* 0x000000ffffb67224 */ /* 0x000fcc00078e00d7 */
[----:B------:R-:W-:Y:S01]  /*4b40*/  HMMA.16816.F32.BF16 R212, R8, R24, R188 ;  /* 0x0000001808d4723c */ /* 0x000fe200000418bc */
[----:B-1----:R-:W-:-:S04]  /*4b50*/  FFMA.FTZ R4, R144, c[0x0][0x23c], -R2 ;  /* 0x00008f0090047a23 */ /* 0x002fc80000010802 */
[----:B------:R1:W-:Y:S03]  /*4b60*/  MUFU.EX2 R25, R4 ;  /* 0x0000000400197308 */ /* 0x0003e60000000800 */
[----:B------:R-:W-:Y:S01]  /*4b70*/  HMMA.16816.F32.BF16 R188, R8, R20, R184 ;  /* 0x0000001408bc723c */ /* 0x000fe200000418b8 */
[----:B------:R-:W-:Y:S02]  /*4b80*/  IMAD.MOV.U32 R96, RZ, RZ, R14 ;  /* 0x000000ffff607224 */ /* 0x000fe400078e000e */
[--C-:B-1----:R-:W-:Y:S02]  /*4b90*/  FFMA.FTZ R4, R146, c[0x0][0x23c], -R2.reuse ;  /* 0x00008f0092047a23 */ /* 0x102fe40000010802 */
[----:B------:R-:W-:-:S04]  /*4ba0*/  FFMA.FTZ R2, R143, c[0x0][0x23c], -R2 ;  /* 0x00008f008f027a23 */ /* 0x000fc80000010802 */
[----:B------:R1:W-:Y:S01]  /*4bb0*/  MUFU.EX2 R28, R2 ;  /* 0x00000002001c7308 */ /* 0x0003e20000000800 */
[----:B------:R-:W-:-:S04]  /*4bc0*/  IMAD.MOV.U32 R14, RZ, RZ, R239 ;  /* 0x000000ffff0e7224 */ /* 0x000fc800078e00ef */
[----:B------:R-:W-:Y:S02]  /*4bd0*/  IMAD.MOV.U32 R82, RZ, RZ, R14 ;  /* 0x000000ffff527224 */ /* 0x000fe400078e000e */
[----:B-1----:R-:W-:-:S04]  /*4be0*/  FFMA.FTZ R2, R129, c[0x0][0x23c], -R0 ;  /* 0x00008f0081027a23 */ /* 0x002fc80000010800 */
[----:B------:R1:W-:Y:S01]  /*4bf0*/  MUFU.EX2 R20, R2 ;  /* 0x0000000200147308 */ /* 0x0003e20000000800 */
[----:B------:R-:W-:Y:S01]  /*4c00*/  IMAD.MOV.U32 R14, RZ, RZ, R236 ;  /* 0x000000ffff0e7224 */ /* 0x000fe200078e00ec */
[----:B------:R-:W-:Y:S01]  /*4c10*/  MOV R19, R235 ;  /* 0x000000eb00137202 */ /* 0x000fe20000000f00 */
[----:B-1----:R-:W-:-:S05]  /*4c20*/  FFMA.FTZ R2, R67, c[0x0][0x23c], -R0 ;  /* 0x00008f0043027a23 */ /* 0x002fca0000010800 */
[----:B------:R1:W2:Y:S02]  /*4c30*/  MUFU.EX2 R22, R2 ;  /* 0x0000000200167308 */ /* 0x0002a40000000800 */
[--C-:B-1----:R-:W-:Y:S02]  /*4c40*/  FFMA.FTZ R2, R128, c[0x0][0x23c], -R0.reuse ;  /* 0x00008f0080027a23 */ /* 0x102fe40000010800 */
[----:B------:R-:W-:-:S04]  /*4c50*/  FFMA.FTZ R0, R130, c[0x0][0x23c], -R0 ;  /* 0x00008f0082007a23 */ /* 0x000fc80000010800 */
[----:B------:R1:W-:Y:S01]  /*4c60*/  MUFU.EX2 R26, R0 ;  /* 0x00000000001a7308 */ /* 0x0003e20000000800 */
[----:B------:R-:W-:Y:S02]  /*4c70*/  IMAD.MOV.U32 R113, RZ, RZ, R240 ;  /* 0x000000ffff717224 */ /* 0x000fe400078e00f0 */
[----:B------:R-:W-:Y:S02]  /*4c80*/  FFMA.FTZ R6, R182, c[0x0][0x23c], -R12 ;  /* 0x00008f00b6067a23 */ /* 0x000fe4000001080c */
[----:B------:R-:W-:Y:S02]  /*4c90*/  IMAD.MOV.U32 R157, RZ, RZ, R80 ;  /* 0x000000ffff9d7224 */ /* 0x000fe400078e0050 */
[----:B------:R-:W-:Y:S02]  /*4ca0*/  IMAD.MOV.U32 R158, RZ, RZ, R81 ;  /* 0x000000ffff9e7224 */ /* 0x000fe400078e0051 */
[----:B------:R-:W-:Y:S02]  /*4cb0*/  IMAD.MOV.U32 R185, RZ, RZ, R82 ;  /* 0x000000ffffb97224 */ /* 0x000fe400078e0052 */
[----:B------:R-:W-:-:S02]  /*4cc0*/  FFMA.FTZ R8, R203, c[0x0][0x23c], -R12 ;  /* 0x00008f00cb087a23 */ /* 0x000fc4000001080c */
[----:B------:R-:W-:Y:S01]  /*4cd0*/  FFMA.FTZ R7, R202, c[0x0][0x23c], -R12 ;  /* 0x00008f00ca077a23 */ /* 0x000fe2000001080c */
[----:B------:R-:W3:Y:S01]  /*4ce0*/  MUFU.EX2 R27, R4 ;  /* 0x00000004001b7308 */ /* 0x000ee20000000800 */
[----:B-1----:R-:W-:Y:S01]  /*4cf0*/  FFMA.FTZ R0, R14, c[0x0][0x23c], -R13 ;  /* 0x00008f000e007a23 */ /* 0x002fe2000001080d */
[----:B------:R-:W-:Y:S01]  /*4d00*/  MOV R99, R238 ;  /* 0x000000ee00637202 */ /* 0x000fe20000000f00 */
[----:B------:R-:W-:Y:S01]  /*4d10*/  FADD.FTZ R5, R201, R199 ;  /* 0x000000c7c9057221 */ /* 0x000fe20000010000 */
[----:B------:R-:W-:Y:S01]  /*4d20*/  MOV R156, R97 ;  /* 0x00000061009c7202 */ /* 0x000fe20000000f00 */
[----:B------:R-:W-:Y:S01]  /*4d30*/  IMAD.MOV.U32 R98, RZ, RZ, R237 ;  /* 0x000000ffff627224 */ /* 0x000fe200078e00ed */
[----:B------:R1:W5:Y:S02]  /*4d40*/  LDL.LU R240, [R1+0x88] ;  /* 0x0000880001f07983 */ /* 0x0003640000300800 */
[----:B------:R4:W-:Y:S01]  /*4d50*/  MUFU.EX2 R14, R0 ;  /* 0x00000000000e7308 */ /* 0x0009e20000000800 */
[----:B------:R-:W-:-:S07]  /*4d60*/  IMAD.MOV.U32 R83, RZ, RZ, R113 ;  /* 0x000000ffff537224 */ /* 0x000fce00078e0071 */
[----:B------:R-:W1:Y:S08]  /*4d70*/  MUFU.EX2 R24, R2 ;  /* 0x0000000200187308 */ /* 0x000e700000000800 */
[----:B------:R-:W-:Y:S01]  /*4d80*/  MUFU.EX2 R10, R8 ;  /* 0x00000008000a7308 */ /* 0x000fe20000000800 */
[----:B----4-:R-:W-:-:S07]  /*4d90*/  FFMA.FTZ R0, R19, c[0x0][0x23c], -R13 ;  /* 0x00008f0013007a23 */ /* 0x010fce000001080d */
[----:B------:R-:W-:Y:S01]  /*4da0*/  MUFU.EX2 R11, R7 ;  /* 0x00000007000b7308 */ /* 0x000fe20000000800 */
[----:B------:R-:W-:Y:S01]  /*4db0*/  FADD.FTZ R4, R197, R196 ;  /* 0x000000c4c5047221 */ /* 0x000fe20000010000 */
[----:B------:R-:W-:Y:S01]  /*4dc0*/  MOV R184, R99 ;  /* 0x0000006300b87202 */ /* 0x000fe20000000f00 */
[----:B------:R-:W-:Y:S01]  /*4dd0*/  FADD.FTZ R5, R200, R5 ;  /* 0x00000005c8057221 */ /* 0x000fe20000010000 */
[----:B--2---:R-:W-:Y:S01]  /*4de0*/  F2FP.BF16.PACK_AB R201, R22, R20 ;  /* 0x0000001416c9723e */ /* 0x004fe200000010ff */
[----:B------:R-:W-:Y:S01]  /*4df0*/  IMAD.MOV.U32 R31, RZ, RZ, R98 ;  /* 0x000000ffff1f7224 */ /* 0x000fe200078e0062 */
[----:B---3--:R-:W-:Y:S01]  /*4e00*/  F2FP.BF16.PACK_AB R202, R28, R27 ;  /* 0x0000001b1cca723e */ /* 0x008fe200000010ff */
[----:B------:R-:W-:Y:S01]  /*4e10*/  IMAD.MOV.U32 R114, RZ, RZ, R234 ;  /* 0x000000ffff727224 */ /* 0x000fe200078e00ea */
[----:B------:R2:W3:Y:S01]  /*4e20*/  MUFU.EX2 R19, R0 ;  /* 0x0000000000137308 */ /* 0x0004e20000000800 */
[----:B------:R-:W-:Y:S01]  /*4e30*/  IMAD.MOV.U32 R186, RZ, RZ, R83 ;  /* 0x000000ffffba7224 */ /* 0x000fe200078e0053 */
[----:B------:R4:W5:Y:S04]  /*4e40*/  LDL.LU R239, [R1+0x84] ;  /* 0x0000840001ef7983 */ /* 0x0009680000300800 */
[----:B------:R-:W4:Y:S01]  /*4e50*/  LDSM.16.MT88.4 R80, [R224+0xd800] ;  /* 0x00d80000e050783b */ /* 0x000f220000004200 */
[----:B--2---:R-:W-:Y:S01]  /*4e60*/  FFMA.FTZ R0, R159, c[0x0][0x23c], -R13 ;  /* 0x00008f009f007a23 */ /* 0x004fe2000001080d */
[----:B------:R-:W-:Y:S01]  /*4e70*/  F2FP.BF16.PACK_AB R200, R25, R23 ;  /* 0x0000001719c8723e */ /* 0x000fe200000010ff */
[----:B------:R-:W-:Y:S01]  /*4e80*/  FADD.FTZ R4, R198, R4 ;  /* 0x00000004c6047221 */ /* 0x000fe20000010000 */
[----:B-1----:R-:W-:Y:S01]  /*4e90*/  F2FP.BF16.PACK_AB R203, R26, R24 ;  /* 0x000000181acb723e */ /* 0x002fe200000010ff */
[----:B------:R1:W-:Y:S01]  /*4ea0*/  MUFU.EX2 R21, R0 ;  /* 0x0000000000157308 */ /* 0x0003e20000000800 */
[----:B------:R-:W-:Y:S01]  /*4eb0*/  IMAD.MOV.U32 R159, RZ, RZ, R183 ;  /* 0x000000ffff9f7224 */ /* 0x000fe200078e00b7 */
[----:B---3--:R-:W-:Y:S01]  /*4ec0*/  F2FP.BF16.PACK_AB R196, R19, R14 ;  /* 0x0000000e13c4723e */ /* 0x008fe200000010ff */
[----:B------:R-:W-:Y:S01]  /*4ed0*/  FADD.FTZ R2, R141, R140 ;  /* 0x0000008c8d027221 */ /* 0x000fe20000010000 */
[----:B------:R-:W-:Y:S01]  /*4ee0*/  F2FP.BF16.PACK_AB R199, R11, R10 ;  /* 0x0000000a0bc7723e */ /* 0x000fe200000010ff */
[----:B------:R-:W-:Y:S01]  /*4ef0*/  IMAD.MOV.U32 R115, RZ, RZ, R232 ;  /* 0x000000ffff737224 */ /* 0x000fe200078e00e8 */
[----:B------:R-:W-:Y:S01]  /*4f00*/  MOV R113, R227 ;  /* 0x000000e300717202 */ /* 0x000fe20000000f00 */
[----:B------:R-:W-:-:S02]  /*4f10*/  IMAD.MOV.U32 R112, RZ, RZ, R230 ;  /* 0x000000ffff707224 */ /* 0x000fc400078e00e6 */
[----:B------:R-:W-:Y:S02]  /*4f20*/  FADD.FTZ R29, R31, R5 ;  /* 0x000000051f1d7221 */ /* 0x000fe40000010000 */
[----:B------:R-:W-:Y:S01]  /*4f30*/  IMAD.MOV.U32 R187, RZ, RZ, R96 ;  /* 0x000000ffffbb7224 */ /* 0x000fe200078e0060 */
[----:B------:R-:W-:Y:S01]  /*4f40*/  MOV R67, R186 ;  /* 0x000000ba00437202 */ /* 0x000fe20000000f00 */
[----:B------:R2:W5:Y:S01]  /*4f50*/  LDL.LU R238, [R1+0x80] ;  /* 0x0000800001ee7983 */ /* 0x0005620000300800 */
[----:B-1----:R-:W-:-:S03]  /*4f60*/  FFMA.FTZ R0, R180, c[0x0][0x23c], -R13 ;  /* 0x00008f00b4007a23 */ /* 0x002fc6000001080d */
[----:B------:R-:W1:Y:S01]  /*4f70*/  LDSM.16.MT88.4 R96, [R226+0xd800] ;  /* 0x00d80000e260783b */ /* 0x000e620000004200 */
[----:B------:R3:W2:Y:S01]  /*4f80*/  MUFU.EX2 R13, R0 ;  /* 0x00000000000d7308 */ /* 0x0006a20000000800 */
[----:B------:R-:W-:Y:S02]  /*4f90*/  FADD.FTZ R2, R142, R2 ;  /* 0x000000028e027221 */ /* 0x000fe40000010000 */
[----:B------:R1:W5:Y:S01]  /*4fa0*/  LDL.LU R237, [R1+0x7c] ;  /* 0x00007c0001ed7983 */ /* 0x0003620000300800 */
[----:B---3--:R-:W-:Y:S01]  /*4fb0*/  FFMA.FTZ R0, R181, c[0x0][0x23c], -R12 ;  /* 0x00008f00b5007a23 */ /* 0x008fe2000001080c */
[----:B--2---:R-:W-:Y:S02]  /*4fc0*/  F2FP.BF16.PACK_AB R198, R13, R21 ;  /* 0x000000150dc6723e */ /* 0x004fe400000010ff */
[----:B------:R-:W2:Y:S01]  /*4fd0*/  LDSM.16.MT88.4 R180, [R167+0xd800] ;  /* 0x00d80000a7b4783b */ /* 0x000ea20000004200 */
[----:B------:R3:W-:Y:S01]  /*4fe0*/  MUFU.EX2 R12, R6 ;  /* 0x00000006000c7308 */ /* 0x0007e20000000800 */
[----:B------:R-:W-:Y:S01]  /*4ff0*/  FADD.FTZ R8, R184, R4 ;  /* 0x00000004b8087221 */ /* 0x000fe20000010000 */
[----:B----4-:R-:W-:Y:S01]  /*5000*/  HMMA.16816.F32.BF16 R68, R200, R80, R68 ;  /* 0x00000050c844723c */ /* 0x010fe20000041844 */
[----:B------:R-:W-:Y:S01]  /*5010*/  FADD.FTZ R30, R147, R2 ;  /* 0x00000002931e7221 */ /* 0x000fe20000010000 */
[----:B------:R4:W5:Y:S04]  /*5020*/  LDL.LU R236, [R1+0x78] ;  /* 0x0000780001ec7983 */ /* 0x0009680000300800 */
[----:B------:R-:W4:Y:S01]  /*5030*/  MUFU.EX2 R9, R0 ;  /* 0x0000000000097308 */ /* 0x000f220000000800 */
[----:B------:R-:W-:Y:S01]  /*5040*/  LDSM.16.MT88.4 R144, [R224+0xf800] ;  /* 0x00f80000e090783b */ /* 0x000fe20000004200 */
[----:B------:R-:W-:-:S03]  /*5050*/  IMAD.MOV.U32 R31, RZ, RZ, R185 ;  /* 0x000000ffff1f7224 */ /* 0x000fc600078e00b9 */
[----:B------:R2:W5:Y:S04]  /*5060*/  LDL.LU R235, [R1+0x74] ;  /* 0x0000740001eb7983 */ /* 0x0005680000300800 */
[----:B---3--:R-:W3:Y:S01]  /*5070*/  LDSM.16.MT88.4 R4, [R225+0xf800] ;  /* 0x00f80000e104783b */ /* 0x008ee20000004200 */
[----:B-1----:R-:W-:Y:S03]  /*5080*/  HMMA.16816.F32.BF16 R84, R200, R96, R84 ;  /* 0x00000060c854723c */ /* 0x002fe60000041854 */
[----:B------:R1:W5:Y:S01]  /*5090*/  LDL.LU R234, [R1+0x70] ;  /* 0x0000700001ea7983 */ /* 0x0003620000300800 */
[----:B----4-:R-:W-:Y:S01]  /*50a0*/  F2FP.BF16.PACK_AB R197, R12, R9 ;  /* 0x000000090cc5723e */ /* 0x010fe200000010ff */
[----:B------:R-:W-:-:S02]  /*50b0*/  FADD.FTZ R0, R65, R64 ;  /* 0x0000004041007221 */ /* 0x000fc40000010000 */
[----:B------:R1:W5:Y:S02]  /*50c0*/  LDL.LU R233, [R1+0x6c] ;  /* 0x00006c0001e97983 */ /* 0x0003640000300800 */
[----:B------:R-:W-:Y:S02]  /*50d0*/  FADD.FTZ R0, R66, R0 ;  /* 0x0000000042007221 */ /* 0x000fe40000010000 */
[----:B------:R1:W5:Y:S01]  /*50e0*/  LDL.LU R232, [R1+0x68] ;  /* 0x0000680001e87983 */ /* 0x0003620000300800 */
[----:B------:R-:W-:Y:S01]  /*50f0*/  HMMA.16816.F32.BF16 R72, R196, R80, R72 ;  /* 0x00000050c448723c */ /* 0x000fe20000041848 */
[----:B------:R-:W-:Y:S02]  /*5100*/  IMAD.MOV.U32 R65, RZ, RZ, R156 ;  /* 0x000000ffff417224 */ /* 0x000fe400078e009c */
[----:B------:R-:W-:Y:S01]  /*5110*/  FADD.FTZ R2, R131, R0 ;  /* 0x0000000083027221 */ /* 0x000fe20000010000 */
[----:B------:R1:W5:Y:S01]  /*5120*/  LDL.LU R231, [R1+0x64] ;  /* 0x0000640001e77983 */ /* 0x0003620000300800 */
[----:B------:R-:W-:-:S03]  /*5130*/  IMAD.MOV.U32 R66, RZ, RZ, R157 ;  /* 0x000000ffff427224 */ /* 0x000fc600078e009d */
[-C--:B--2---:R-:W-:Y:S01]  /*5140*/  HMMA.16816.F32.BF16 R172, R200, R180.reuse, R172 ;  /* 0x000000b4c8ac723c */ /* 0x084fe200000418ac */
[----:B------:R-:W2:Y:S07]  /*5150*/  LDSM.16.MT88.4 R128, [R167+0xf800] ;  /* 0x00f80000a780783b */ /* 0x000eae0000004200 */
[C---:B------:R-:W-:Y:S08]  /*5160*/  HMMA.16816.F32.BF16 R168, R196.reuse, R180, R168 ;  /* 0x000000b4c4a8723c */ /* 0x040ff000000418a8 */
[C---:B------:R-:W-:Y:S08]  /*5170*/  HMMA.16816.F32.BF16 R176, R196.reuse, R182, R176 ;  /* 0x000000b6c4b0723c */ /* 0x040ff000000418b0 */
[----:B------:R-:W-:Y:S01]  /*5180*/  HMMA.16816.F32.BF16 R76, R196, R82, R76 ;  /* 0x00000052c44c723c */ /* 0x000fe2000004184c */
[----:B------:R-:W-:Y:S01]  /*5190*/  FADD.FTZ R0, R251, R30 ;  /* 0x0000001efb007221 */ /* 0x000fe20000010000 */
[----:B------:R1:W5:Y:S01]  /*51a0*/  LDL.LU R230, [R1+0x60] ;  /* 0x0000600001e67983 */ /* 0x0003620000300800 */
[----:B------:R-:W-:-:S02]  /*51b0*/  FADD.FTZ R2, R242, R2 ;  /* 0x00000002f2027221 */ /* 0x000fc40000010000 */
[----:B------:R-:W-:Y:S01]  /*51c0*/  IMAD.MOV.U32 R64, RZ, RZ, R187 ;  /* 0x000000ffff407224 */ /* 0x000fe200078e00bb */
[----:B------:R1:W5:Y:S02]  /*51d0*/  LDL.LU R229, [R1+0x5c] ;  /* 0x00005c0001e57983 */ /* 0x0003640000300800 */
[C---:B------:R-:W-:Y:S08]  /*51e0*/  HMMA.16816.F32.BF16 R180, R200.reuse, R182, R56 ;  /* 0x000000b6c8b4723c */ /* 0x040ff00000041838 */
[----:B------:R-:W-:Y:S01]  /*51f0*/  HMMA.16816.F32.BF16 R80, R200, R82, R52 ;  /* 0x00000052c850723c */ /* 0x000fe20000041834 */
[----:B------:R-:W-:Y:S01]  /*5200*/  MOV R59, R158 ;  /* 0x0000009e003b7202 */ /* 0x000fe20000000f00 */
[----:B------:R-:W-:Y:S01]  /*5210*/  IMAD.MOV.U32 R58, RZ, RZ, R159 ;  /* 0x000000ffff3a7224 */ /* 0x000fe200078e009f */
[----:B------:R1:W5:Y:S01]  /*5220*/  LDL.LU R228, [R1+0x58] ;  /* 0x0000580001e47983 */ /* 0x0003620000300800 */
[----:B------:R-:W-:-:S02]  /*5230*/  IMAD.MOV.U32 R57, RZ, RZ, R114 ;  /* 0x000000ffff397224 */ /* 0x000fc400078e0072 */
[----:B------:R-:W-:Y:S01]  /*5240*/  IMAD.MOV.U32 R56, RZ, RZ, R115 ;  /* 0x000000ffff387224 */ /* 0x000fe200078e0073 */
[----:B------:R-:W-:Y:S01]  /*5250*/  MOV R55, R112 ;  /* 0x0000007000377202 */ /* 0x000fe20000000f00 */
[----:B------:R-:W-:Y:S01]  /*5260*/  IMAD.MOV.U32 R54, RZ, RZ, R113 ;  /* 0x000000ffff367224 */ /* 0x000fe200078e0071 */
[----:B------:R-:W-:Y:S04]  /*5270*/  LDSM.16.MT88.4 R156, [R226+0xf800] ;  /* 0x00f80000e29c783b */ /* 0x000fe80000004200 */
[----:B------:R-:W4:Y:S01]  /*5280*/  LDSM.16.MT88.4 R112, [R225+0xd800] ;  /* 0x00d80000e170783b */ /* 0x000f220000004200 */
[-C--:B---3--:R-:W-:Y:S01]  /*5290*/  HMMA.16816.F32.BF16 R192, R196, R4.reuse, R192 ;  /* 0x00000004c4c0723c */ /* 0x088fe200000418c0 */
[----:B------:R-:W-:Y:S02]  /*52a0*/  FADD.FTZ R8, R55, R8 ;  /* 0x0000000837087221 */ /* 0x000fe40000010000 */
[----:B------:R-:W-:Y:S01]  /*52b0*/  FADD.FTZ R2, R248, R2 ;  /* 0x00000002f8027221 */ /* 0x000fe20000010000 */
[----:B------:R1:W5:Y:S04]  /*52c0*/  LDL.LU R227, [R1+0x54] ;  /* 0x0000540001e37983 */ /* 0x0003680000300800 */
[----:B------:R-:W-:Y:S07]  /*52d0*/  HMMA.16816.F32.BF16 R188, R200, R4, R188 ;  /* 0x00000004c8bc723c */ /* 0x000fee00000418bc */
[----:B------:R-:W-:Y:S01]  /*52e0*/  FADD.FTZ R5, R54, R29 ;  /* 0x0000001d36057221 */ /* 0x000fe20000010000 */
[----:B------:R-:W-:Y:S01]  /*52f0*/  HMMA.16816.F32.BF16 R88, R196, R96, R88 ;  /* 0x00000060c458723c */ /* 0x000fe20000041858 */
[----:B------:R-:W-:-:S02]  /*5300*/  FADD.FTZ R4, R252, R0 ;  /* 0x00000000fc047221 */ /* 0x000fc40000010000 */
[----:B------:R-:W-:Y:S02]  /*5310*/  FADD.FTZ R0, R56, R5 ;  /* 0x0000000538007221 */ /* 0x000fe40000010000 */
[----:B------:R-:W-:-:S03]  /*5320*/  FADD.FTZ R5, R57, R8 ;  /* 0x0000000839057221 */ /* 0x000fc60000010000 */
[C---:B------:R-:W-:Y:S08]  /*5330*/  HMMA.16816.F32.BF16 R92, R196.reuse, R98, R92 ;  /* 0x00000062c45c723c */ /* 0x040ff0000004185c */
[C---:B--2---:R-:W-:Y:S08]  /*5340*/  HMMA.16816.F32.BF16 R120, R196.reuse, R128, R120 ;  /* 0x00000080c478723c */ /* 0x044ff00000041878 */
[C---:B----4-:R-:W-:Y:S08]  /*5350*/  HMMA.16816.F32.BF16 R104, R196.reuse, R112, R104 ;  /* 0x00000070c468723c */ /* 0x050ff00000041868 */
        /* <DEDUP_REMOVED lines=9> */
[C---:B------:R-:W-:Y:S08]  /*53f0*/  HMMA.16816.F32.BF16 R184, R200.reuse, R156, R212 ;  /* 0x0000009cc8b8723c */ /* 0x040ff000000418d4 */
[C---:B------:R-:W-:Y:S08]  /*5400*/  HMMA.16816.F32.BF16 R96, R200.reuse, R98, R44 ;  /* 0x00000062c860723c */ /* 0x040ff0000004182c */
[C---:B------:R-:W-:Y:S08]  /*5410*/  HMMA.16816.F32.BF16 R112, R200.reuse, R114, R244 ;  /* 0x00000072c870723c */ /* 0x040ff000000418f4 */
[C---:B------:R-:W-:Y:S08]  /*5420*/  HMMA.16816.F32.BF16 R128, R200.reuse, R130, R220 ;  /* 0x00000082c880723c */ /* 0x040ff000000418dc */
[C---:B------:R-:W-:Y:S08]  /*5430*/  HMMA.16816.F32.BF16 R144, R200.reuse, R146, R216 ;  /* 0x00000092c890723c */ /* 0x040ff000000418d8 */
[----:B------:R-:W-:Y:S08]  /*5440*/  HMMA.16816.F32.BF16 R156, R200, R158, R208 ;  /* 0x0000009ec89c723c */ /* 0x000ff000000418d0 */
[-C--:B------:R-:W-:Y:S08]  /*5450*/  HMMA.16816.F32.BF16 R196, R196, R6.reuse, R40 ;  /* 0x00000006c4c4723c */ /* 0x080ff00000041828 */
[----:B------:R-:W-:Y:S07]  /*5460*/  HMMA.16816.F32.BF16 R200, R200, R6, R36 ;  /* 0x00000006c8c8723c */ /* 0x000fee0000041824 */
[----:B------:R-:W-:-:S02]  /*5470*/  FADD.FTZ R6, R58, R4 ;  /* 0x000000043a067221 */ /* 0x000fc40000010000 */
[----:B------:R-:W-:Y:S02]  /*5480*/  FADD.FTZ R4, R250, R2 ;  /* 0x00000002fa047221 */ /* 0x000fe40000010000 */
[----:B------:R-:W-:Y:S02]  /*5490*/  FADD.FTZ R2, R59, R0 ;  /* 0x000000003b027221 */ /* 0x000fe40000010000 */
[----:B------:R-:W-:Y:S02]  /*54a0*/  FADD.FTZ R0, R66, R5 ;  /* 0x0000000542007221 */ /* 0x000fe40000010000 */
[----:B------:R-:W-:Y:S02]  /*54b0*/  FADD.FTZ R5, R64, R6 ;  /* 0x0000000640057221 */ /* 0x000fe40000010000 */
[----:B------:R-:W-:Y:S02]  /*54c0*/  FADD.FTZ R4, R249, R4 ;  /* 0x00000004f9047221 */ /* 0x000fe40000010000 */
        /* <DEDUP_REMOVED lines=33> */
[----:B------:R-:W-:Y:S01]  /*56e0*/  FADD.FTZ R2, R13, R2 ;  /* 0x000000020d027221 */ /* 0x000fe20000010000 */
[----:B------:R1:W-:Y:S01]  /*56f0*/  STL [R1], R5 ;  /* 0x0000000501007387 */ /* 0x0003e20000100800 */
[----:B------:R-:W-:-:S03]  /*5700*/  IMAD.MOV.U32 R252, RZ, RZ, R65 ;  /* 0x000000fffffc7224 */ /* 0x000fc600078e0041 */
[----:B------:R1:W-:Y:S04]  /*5710*/  STL [R1+0xc], R4 ;  /* 0x00000c0401007387 */ /* 0x0003e80000100800 */
[----:B------:R1:W-:Y:S04]  /*5720*/  STL [R1+0x14], R0 ;  /* 0x0000140001007387 */ /* 0x0003e80000100800 */
[----:B------:R1:W-:Y:S01]  /*5730*/  STL [R1+0x10], R2 ;  /* 0x0000100201007387 */ /* 0x0003e20000100800 */
[----:B------:R-:W-:Y:S11]  /*5740*/  ISETP.GE.AND P0, PT, R252, 0x2, PT ;  /* 0x00000002fc00780c */ /* 0x000ff60003f06270 */
[----:B------:R-:W-:Y:S02]  /*5750*/  @!UPT UIADD3 URZ, URZ, URZ, URZ ;  /* 0x0000003f3f3ff290 */ /* 0x000fe4000fffe03f */
[----:B------:R-:W-:Y:S05]  /*5760*/  @!P0 BRA `(.L_x_2) ;  /* 0x0000568000008947 */ /* 0x000fea0003800000 */
[----:B------:R-:W2:Y:S01]  /*5770*/  LDL.64 R64, [R1+0x38] ;  /* 0x0000380001407983 */ /* 0x000ea20000100a00 */
[----:B-1----:R-:W-:Y:S01]  /*5780*/  IADD3 R4, R252, -0x2, RZ ;  /* 0xfffffffefc047810 */ /* 0x002fe20007ffe0ff */
[----:B------:R-:W-:-:S04]  /*5790*/  DEPBAR.LE SB0, 0x0 ;  /* 0x000080000000791a */ /* 0x000fc80000000000 */
[----:B------:R-:W-:Y:S01]  /*57a0*/  SHF.R.S32.HI R0, RZ, 0x1f, R4 ;  /* 0x0000001fff007819 */ /* 0x000fe20000011404 */
[----:B------:R-:W-:Y:S01]  /*57b0*/  IMAD R2, R4, UR14, RZ ;  /* 0x0000000e04027c24 */ /* 0x000fe2000f8e02ff */
[----:B------:R2:W-:Y:S03]  /*57c0*/  STL [R1+0x30], R4 ;  /* 0x0000300401007387 */ /* 0x0005e60000100800 */
[----:B------:R-:W-:Y:S01]  /*57d0*/  IMAD R0, R0, UR15, R2 ;  /* 0x0000000f00007c24 */ /* 0x000fe2000f8e0202 */
[----:B------:R-:W-:Y:S01]  /*57e0*/  BAR.SYNC.DEFER_BLOCKING 0x0 ;  /* 0x0000000000007b1d */ /* 0x000fe20000010000 */
[----:B--2---:R-:W-:-:S04]  /*57f0*/  IMAD.WIDE.U32 R4, R4, UR15, R64 ;  /* 0x0000000f04047c25 */ /* 0x004fc8000f8e0040 */
[----:B------:R-:W-:Y:S01]  /*5800*/  IMAD.IADD R0, R5, 0x1, R0 ;  /* 0x0000000105007824 */ /* 0x000fe200078e0200 */
[----:B------:R-:W-:-:S04]  /*5810*/  LEA R8, P1, R4, c[0x0][0x170], 0x1 ;  /* 0x00005c0004087a11 */ /* 0x000fc800078208ff */
[----:B------:R-:W-:Y:S02]  /*5820*/  IADD3 R6, P0, R8, UR7, RZ ;  /* 0x0000000708067c10 */ /* 0x000fe4000ff1e0ff */
[----:B------:R-:W-:Y:S02]  /*5830*/  LEA.HI.X R9, R4, c[0x0][0x174], R0, 0x1, P1 ;  /* 0x00005d0004097a11 */ /* 0x000fe400008f0c00 */
[----:B------:R-:W-:Y:S02]  /*5840*/  IADD3 R4, P1, R6, UR7, RZ ;  /* 0x0000000706047c10 */ /* 0x000fe4000ff3e0ff */
[----:B------:R-:W-:Y:S01]  /*5850*/  IADD3.X R7, R9, UR4, RZ, P0, !PT ;  /* 0x0000000409077c10 */ /* 0x000fe200087fe4ff */
[----:B------:R-:W-:Y:S01]  /*5860*/  @!PT LDS RZ, [RZ] ;  /* 0x00000000fffff984 */ /* 0x000fe20000000800 */
[----:B------:R-:W-:Y:S01]  /*5870*/  @!PT LDS RZ, [RZ] ;  /* 0x00000000fffff984 */ /* 0x000fe20000000800 */
[----:B------:R-:W-:Y:S01]  /*5880*/  @!PT LDS RZ, [RZ] ;  /* 0x00000000fffff984 */ /* 0x000fe20000000800 */
[----:B-----5:R1:W-:Y:S01]  /*5890*/  LDGSTS.E.BYPASS.LTC128B.128 [R243+0xc000], [R8.64] ;  /* 0x0c00000008f37fae */ /* 0x0203e2000b901d50 */
        /* <DEDUP_REMOVED lines=10> */
[----:B------:R-:W-:Y:S04]  /*5940*/  LDSM.16.M88.4 R20, [R230+0x2000] ;  /* 0x00200000e614783b */ /* 0x000fe80000000200 */
[----:B------:R-:W3:Y:S04]  /*5950*/  LDSM.16.M88.4 R48, [R229+0x800] ;  /* 0x00080000e530783b */ /* 0x000ee80000000200 */
[----:B------:R-:W-:Y:S04]  /*5960*/  LDSM.16.M88.4 R24, [R230] ;  /* 0x00000000e618783b */ /* 0x000fe80000000200 */
[----:B------:R-:W4:Y:S04]  /*5970*/  LDSM.16.M88.4 R44, [R229+0x1000] ;  /* 0x00100000e52c783b */ /* 0x000f280000000200 */
[----:B------:R-:W4:Y:S04]  /*5980*/  LDSM.16.M88.4 R36, [R229] ;  /* 0x00000000e524783b */ /* 0x000f280000000200 */
[----:B--2---:R-:W-:Y:S04]  /*5990*/  LDSM.16.M88.4 R4, [R231+0x2000] ;  /* 0x00200000e704783b */ /* 0x004fe80000000200 */
[----:B------:R-:W2:Y:S04]  /*59a0*/  LDSM.16.M88.4 R56, [R241] ;  /* 0x00000000f138783b */ /* 0x000ea80000000200 */
[----:B-1----:R-:W-:Y:S04]  /*59b0*/  LDSM.16.M88.4 R8, [R231] ;  /* 0x00000000e708783b */ /* 0x002fe80000000200 */
[----:B------:R-:W1:Y:S04]  /*59c0*/  LDSM.16.M88.4 R52, [R240] ;  /* 0x00000000f034783b */ /* 0x000e680000000200 */
[----:B------:R-:W1:Y:S04]  /*59d0*/  LDSM.16.M88.4 R32, [R234] ;  /* 0x00000000ea20783b */ /* 0x000e680000000200 */
[----:B------:R-:W1:Y:S01]  /*59e0*/  LDSM.16.M88.4 R40, [R229+0x1800] ;  /* 0x00180000e528783b */ /* 0x000e620000000200 */
[----:B---3--:R-:W-:Y:S03]  /*59f0*/  HMMA.16816.F32.BF16 R204, R20, R48, RZ ;  /* 0x0000003014cc723c */ /* 0x008fe600000418ff */
[----:B------:R-:W0:Y:S05]  /*5a00*/  LDGDEPBAR ;  /* 0x00000000000079af */ /* 0x000e2a0000000000 */
[-C--:B----4-:R-:W-:Y:S08]  /*5a10*/  HMMA.16816.F32.BF16 R64, R24, R44.reuse, RZ ;  /* 0x0000002c1840723c */ /* 0x090ff000000418ff */
[C---:B------:R-:W-:Y:S08]  /*5a20*/  HMMA.16816.F32.BF16 R60, R20.reuse, R44, RZ ;  /* 0x0000002c143c723c */ /* 0x040ff000000418ff */
[----:B------:R-:W-:Y:S08]  /*5a30*/  HMMA.16816.F32.BF16 R28, R20, R36, RZ ;  /* 0x00000024141c723c */ /* 0x000ff000000418ff */
[----:B--2---:R-:W-:Y:S08]  /*5a40*/  HMMA.16816.F32.BF16 R204, R4, R56, R204 ;  /* 0x0000003804cc723c */ /* 0x004ff000000418cc */
[----:B------:R-:W-:Y:S08]  /*5a50*/  HMMA.16816.F32.BF16 R212, R24, R48, RZ ;  /* 0x0000003018d4723c */ /* 0x000ff000000418ff */
[----:B-1----:R-:W-:Y:S08]  /*5a60*/  HMMA.16816.F32.BF16 R64, R8, R52, R64 ;  /* 0x000000340840723c */ /* 0x002ff00000041840 */
[----:B------:R-:W-:Y:S01]  /*5a70*/  HMMA.16816.F32.BF16 R208, R24, R36, RZ ;  /* 0x0000002418d0723c */ /* 0x000fe200000418ff */
[----:B------:R-:W-:Y:S01]  /*5a80*/  IMAD.MOV.U32 R48, RZ, RZ, R204 ;  /* 0x000000ffff307224 */ /* 0x000fe200078e00cc */
[----:B------:R-:W-:Y:S01]  /*5a90*/  MOV R44, R206 ;  /* 0x000000ce002c7202 */ /* 0x000fe20000000f00 */
[----:B------:R-:W-:-:S04]  /*5aa0*/  IMAD.MOV.U32 R45, RZ, RZ, R205 ;  /* 0x000000ffff2d7224 */ /* 0x000fc800078e00cd */
[----:B------:R-:W-:Y:S01]  /*5ab0*/  IMAD.MOV.U32 R37, RZ, RZ, R207 ;  /* 0x000000ffff257224 */ /* 0x000fe200078e00cf */
[C---:B------:R-:W-:Y:S08]  /*5ac0*/  HMMA.16816.F32.BF16 R60, R4.reuse, R52, R60 ;  /* 0x00000034043c723c */ /* 0x040ff0000004183c */
[----:B------:R-:W-:Y:S01]  /*5ad0*/  HMMA.16816.F32.BF16 R216, R4, R32, R28 ;  /* 0x0000002004d8723c */ /* 0x000fe2000004181c */
[----:B------:R-:W1:Y:S01]  /*5ae0*/  LDSM.16.M88.4 R28, [R239] ;  /* 0x00000000ef1c783b */ /* 0x000e620000000200 */
[----:B------:R-:W-:-:S02]  /*5af0*/  IMAD.MOV.U32 R160, RZ, RZ, R64 ;  /* 0x000000ffffa07224 */ /* 0x000fc400078e0040 */
[----:B------:R-:W-:Y:S02]  /*5b00*/  IMAD.MOV.U32 R49, RZ, RZ, R65 ;  /* 0x000000ffff317224 */ /* 0x000fe400078e0041 */
[----:B------:R-:W-:Y:S02]  /*5b10*/  IMAD.MOV.U32 R19, RZ, RZ, R66 ;  /* 0x000000ffff137224 */ /* 0x000fe400078e0042 */
[----:B------:R-:W-:Y:S01]  /*5b20*/  HMMA.16816.F32.BF16 R204, R20, R46, RZ ;  /* 0x0000002e14cc723c */ /* 0x000fe200000418ff */
[----:B------:R-:W-:-:S07]  /*5b30*/  IMAD.MOV.U32 R14, RZ, RZ, R67 ;  /* 0x000000ffff0e7224 */ /* 0x000fce00078e0043 */
[----:B------:R-:W-:Y:S01]  /*5b40*/  HMMA.16816.F32.BF16 R244, R8, R56, R212 ;  /* 0x0000003808f4723c */ /* 0x000fe200000418d4 */
[----:B------:R-:W-:Y:S01]  /*5b50*/  MOV R36, R60 ;  /* 0x0000003c00247202 */ /* 0x000fe20000000f00 */
[----:B------:R-:W-:Y:S02]  /*5b60*/  IMAD.MOV.U32 R242, RZ, RZ, R61 ;  /* 0x000000fffff27224 */ /* 0x000fe400078e003d */
[----:B------:R-:W-:Y:S02]  /*5b70*/  IMAD.MOV.U32 R166, RZ, RZ, R62 ;  /* 0x000000ffffa67224 */ /* 0x000fe400078e003e */
[----:B------:R-:W-:Y:S02]  /*5b80*/  IMAD.MOV.U32 R165, RZ, RZ, R63 ;  /* 0x000000ffffa57224 */ /* 0x000fe400078e003f */
[----:B------:R-:W-:Y:S08]  /*5b90*/  HMMA.16816.F32.BF16 R64, R20, R40, RZ ;  /* 0x000000281440723c */ /* 0x000ff000000418ff */
[----:B------:R-:W-:Y:S08]  /*5ba0*/  HMMA.16816.F32.BF16 R220, R8, R32, R208 ;  /* 0x0000002008dc723c */ /* 0x000ff000000418d0 */
[----:B------:R-:W-:Y:S01]  /*5bb0*/  HMMA.16816.F32.BF16 R212, R20, R38, RZ ;  /* 0x0000002614d4723c */ /* 0x000fe200000418ff */
[----:B------:R-:W-:-:S02]  /*5bc0*/  IMAD.MOV.U32 R2, RZ, RZ, R245 ;  /* 0x000000ffff027224 */ /* 0x000fc400078e00f5 */
[----:B------:R-:W-:Y:S02]  /*5bd0*/  IMAD.MOV.U32 R0, RZ, RZ, R244 ;  /* 0x000000ffff007224 */ /* 0x000fe400078e00f4 */
[----:B------:R-:W-:Y:S02]  /*5be0*/  IMAD.MOV.U32 R33, RZ, RZ, R246 ;  /* 0x000000ffff217224 */ /* 0x000fe400078e00f6 */
[----:B------:R-:W-:Y:S01]  /*5bf0*/  IMAD.MOV.U32 R32, RZ, RZ, R247 ;  /* 0x000000ffff207224 */ /* 0x000fe200078e00f7 */
[----:B------:R-:W-:Y:S01]  /*5c00*/  HMMA.16816.F32.BF16 R208, R20, R50, RZ ;  /* 0x0000003214d0723c */ /* 0x000fe200000418ff */
[----:B------:R-:W-:Y:S02]  /*5c10*/  IMAD.MOV.U32 R57, RZ, RZ, R2 ;  /* 0x000000ffff397224 */ /* 0x000fe400078e0002 */
[----:B------:R-:W-:-:S05]  /*5c20*/  IMAD.MOV.U32 R56, RZ, RZ, R0 ;  /* 0x000000ffff387224 */ /* 0x000fca00078e0000 */
[----:B------:R-:W-:Y:S08]  /*5c30*/  HMMA.16816.F32.BF16 R60, R20, R42, RZ ;  /* 0x0000002a143c723c */ /* 0x000ff000000418ff */
[----:B------:R-:W-:Y:S07]  /*5c40*/  HMMA.16816.F32.BF16 R20, R24, R40, RZ ;  /* 0x000000281814723c */ /* 0x000fee00000418ff */
[----:B------:R-:W-:Y:S01]  /*5c50*/  IMAD.MOV.U32 R40, RZ, RZ, R56 ;  /* 0x000000ffff287224 */ /* 0x000fe200078e0038 */
[----:B------:R-:W-:Y:S01]  /*5c60*/  HMMA.16816.F32.BF16 R204, R4, R54, R204 ;  /* 0x0000003604cc723c */ /* 0x000fe200000418cc */
[----:B------:R-:W-:-:S07]  /*5c70*/  IMAD.MOV.U32 R41, RZ, RZ, R57 ;  /* 0x000000ffff297224 */ /* 0x000fce00078e0039 */
[C---:B-1----:R-:W-:Y:S08]  /*5c80*/  HMMA.16816.F32.BF16 R244, R4.reuse, R28, R64 ;  /* 0x0000001c04f4723c */ /* 0x042ff00000041840 */
[----:B------:R-:W-:Y:S07]  /*5c90*/  HMMA.16816.F32.BF16 R64, R4, R34, R212 ;  /* 0x000000220440723c */ /* 0x000fee00000418d4 */
[----:B------:R-:W-:Y:S01]  /*5ca0*/  MOV R212, R160 ;  /* 0x000000a000d47202 */ /* 0x000fe20000000f00 */
[----:B------:R-:W-:Y:S01]  /*5cb0*/  IMAD.MOV.U32 R214, RZ, RZ, R19 ;  /* 0x000000ffffd67224 */ /* 0x000fe200078e0013 */
[----:B------:R-:W-:Y:S01]  /*5cc0*/  HMMA.16816.F32.BF16 R248, R8, R28, R20 ;  /* 0x0000001c08f8723c */ /* 0x000fe20000041814 */
[----:B------:R-:W-:Y:S01]  /*5cd0*/  IMAD.MOV.U32 R215, RZ, RZ, R14 ;  /* 0x000000ffffd77224 */ /* 0x000fe200078e000e */
[----:B------:R-:W-:Y:S01]  /*5ce0*/  LDSM.16.M88.4 R20, [R228] ;  /* 0x00000000e414783b */ /* 0x000fe20000000200 */
[----:B------:R-:W-:Y:S01]  /*5cf0*/  IMAD.MOV.U32 R161, RZ, RZ, R204 ;  /* 0x000000ffffa17224 */ /* 0x000fe200078e00cc */
[----:B------:R-:W-:Y:S01]  /*5d00*/  MOV R204, R48 ;  /* 0x0000003000cc7202 */ /* 0x000fe20000000f00 */
[----:B------:R-:W-:-:S02]  /*5d10*/  IMAD.MOV.U32 R160, RZ, RZ, R205 ;  /* 0x000000ffffa07224 */ /* 0x000fc400078e00cd */
[----:B------:R-:W-:Y:S01]  /*5d20*/  IMAD.MOV.U32 R19, RZ, RZ, R206 ;  /* 0x000000ffff137224 */ /* 0x000fe200078e00ce */
[----:B------:R-:W-:Y:S01]  /*5d30*/  HMMA.16816.F32.BF16 R208, R4, R58, R208 ;  /* 0x0000003a04d0723c */ /* 0x000fe200000418d0 */
[----:B------:R-:W-:Y:S02]  /*5d40*/  IMAD.MOV.U32 R14, RZ, RZ, R207 ;  /* 0x000000ffff0e7224 */ /* 0x000fe400078e00cf */
[----:B------:R-:W-:Y:S02]  /*5d50*/  IMAD.MOV.U32 R213, RZ, RZ, R49 ;  /* 0x000000ffffd57224 */ /* 0x000fe400078e0031 */
[----:B------:R-:W-:Y:S02]  /*5d60*/  IMAD.MOV.U32 R205, RZ, RZ, R45 ;  /* 0x000000ffffcd7224 */ /* 0x000fe400078e002d */
[----:B------:R-:W-:Y:S01]  /*5d70*/  IMAD.MOV.U32 R206, RZ, RZ, R44 ;  /* 0x000000ffffce7224 */ /* 0x000fe200078e002c */
        /* <DEDUP_REMOVED lines=8> */
[C---:B------:R-:W-:Y:S08]  /*5e00*/  HMMA.16816.F32.BF16 R44, R24.reuse, R46, RZ ;  /* 0x0000002e182c723c */ /* 0x040ff000000418ff */
[----:B------:R-:W-:Y:S07]  /*5e10*/  HMMA.16816.F32.BF16 R24, R24, R42, RZ ;  /* 0x0000002a1818723c */ /* 0x000fee00000418ff */
[----:B------:R-:W-:Y:S01]  /*5e20*/  MOV R42, R33 ;  /* 0x00000021002a7202 */ /* 0x000fe20000000f00 */
[----:B------:R-:W-:Y:S01]  /*5e30*/  HMMA.16816.F32.BF16 R244, R4, R30, R60 ;  /* 0x0000001e04f4723c */ /* 0x000fe2000004183c */
[----:B------:R-:W1:Y:S01]  /*5e40*/  LDSM.16.M88.4 R4, [R233+0x2000] ;  /* 0x00200000e904783b */ /* 0x000e620000000200 */
[----:B------:R-:W-:-:S06]  /*5e50*/  IMAD.MOV.U32 R43, RZ, RZ, R32 ;  /* 0x000000ffff2b7224 */ /* 0x000fcc00078e0020 */
[C---:B------:R-:W-:Y:S08]  /*5e60*/  HMMA.16816.F32.BF16 R36, R8.reuse, R34, R36 ;  /* 0x000000220824723c */ /* 0x040ff00000041824 */
[C---:B------:R-:W-:Y:S08]  /*5e70*/  HMMA.16816.F32.BF16 R60, R8.reuse, R58, R48 ;  /* 0x0000003a083c723c */ /* 0x040ff00000041830 */
[C---:B------:R-:W-:Y:S08]  /*5e80*/  HMMA.16816.F32.BF16 R52, R8.reuse, R54, R44 ;  /* 0x000000360834723c */ /* 0x040ff0000004182c */
[----:B------:R-:W-:Y:S01]  /*5e90*/  HMMA.16816.F32.BF16 R32, R8, R30, R24 ;  /* 0x0000001e0820723c */ /* 0x000fe20000041818 */
[----:B------:R-:W2:Y:S04]  /*5ea0*/  LDSM.16.M88.4 R8, [R233] ;  /* 0x00000000e908783b */ /* 0x000ea80000000200 */
[----:B------:R-:W3:Y:S03]  /*5eb0*/  LDSM.16.M88.4 R24, [R228+0x1000] ;  /* 0x00100000e418783b */ /* 0x000ee60000000200 */
[C---:B-1----:R-:W-:Y:S07]  /*5ec0*/  HMMA.16816.F32.BF16 R56, R4.reuse, R20, R216 ;  /* 0x000000140438723c */ /* 0x042fee00000418d8 */
[----:B------:R-:W-:Y:S01]  /*5ed0*/  IMAD.MOV.U32 R216, RZ, RZ, R29 ;  /* 0x000000ffffd87224 */ /* 0x000fe200078e001d */
[----:B------:R-:W-:Y:S01]  /*5ee0*/  HMMA.16816.F32.BF16 R64, R4, R22, R64 ;  /* 0x000000160440723c */ /* 0x000fe20000041840 */
[----:B------:R-:W1:Y:S01]  /*5ef0*/  LDSM.16.M88.4 R28, [R228+0x800] ;  /* 0x00080000e41c783b */ /* 0x000e620000000200 */
[----:B------:R-:W-:-:S02]  /*5f00*/  IMAD.MOV.U32 R217, RZ, RZ, R242 ;  /* 0x000000ffffd97224 */ /* 0x000fc400078e00f2 */
[----:B------:R-:W-:Y:S02]  /*5f10*/  IMAD.MOV.U32 R218, RZ, RZ, R166 ;  /* 0x000000ffffda7224 */ /* 0x000fe400078e00a6 */
[----:B------:R-:W-:Y:S02]  /*5f20*/  IMAD.MOV.U32 R219, RZ, RZ, R165 ;  /* 0x000000ffffdb7224 */ /* 0x000fe400078e00a5 */
[C---:B--2---:R-:W-:Y:S07]  /*5f30*/  HMMA.16816.F32.BF16 R48, R8.reuse, R20, R220 ;  /* 0x000000140830723c */ /* 0x044fee00000418dc */
[----:B------:R-:W-:Y:S01]  /*5f40*/  IMAD.MOV.U32 R220, RZ, RZ, R161 ;  /* 0x000000ffffdc7224 */ /* 0x000fe200078e00a1 */
[----:B------:R-:W-:Y:S01]  /*5f50*/  HMMA.16816.F32.BF16 R44, R8, R22, R36 ;  /* 0x00000016082c723c */ /* 0x000fe20000041824 */
[----:B------:R-:W2:Y:S01]  /*5f60*/  LDSM.16.M88.4 R20, [R228+0x1800] ;  /* 0x00180000e414783b */ /* 0x000ea20000000200 */
[----:B------:R-:W-:Y:S01]  /*5f70*/  MOV R221, R160 ;  /* 0x000000a000dd7202 */ /* 0x000fe20000000f00 */
[----:B------:R-:W-:-:S02]  /*5f80*/  IMAD.MOV.U32 R222, RZ, RZ, R19 ;  /* 0x000000ffffde7224 */ /* 0x000fc400078e0013 */
[----:B------:R-:W-:-:S03]  /*5f90*/  IMAD.MOV.U32 R223, RZ, RZ, R14 ;  /* 0x000000ffffdf7224 */ /* 0x000fc600078e000e */
[C---:B---3--:R-:W-:Y:S08]  /*5fa0*/  HMMA.16816.F32.BF16 R216, R4.reuse, R24, R216 ;  /* 0x0000001804d8723c */ /* 0x048ff000000418d8 */
[----:B-1----:R-:W-:Y:S08]  /*5fb0*/  HMMA.16816.F32.BF16 R36, R4, R28, R204 ;  /* 0x0000001c0424723c */ /* 0x002ff000000418cc */
[C---:B------:R-:W-:Y:S07]  /*5fc0*/  HMMA.16816.F32.BF16 R204, R8.reuse, R30, R60 ;  /* 0x0000001e08cc723c */ /* 0x040fee000004183c */
[----:B------:R-:W-:Y:S01]  /*5fd0*/  IMAD.MOV.U32 R60, RZ, RZ, R13 ;  /* 0x000000ffff3c7224 */ /* 0x000fe200078e000d */
[----:B------:R-:W-:Y:S01]  /*5fe0*/  HMMA.16816.F32.BF16 R40, R8, R28, R40 ;  /* 0x0000001c0828723c */ /* 0x000fe20000041828 */
[----:B------:R-:W-:-:S02]  /*5ff0*/  IMAD.MOV.U32 R61, RZ, RZ, R12 ;  /* 0x000000ffff3d7224 */ /* 0x000fc400078e000c */
[----:B------:R-:W-:Y:S02]  /*6000*/  IMAD.MOV.U32 R62, RZ, RZ, R2 ;  /* 0x000000ffff3e7224 */ /* 0x000fe400078e0002 */
[----:B------:R-:W-:-:S03]  /*6010*/  IMAD.MOV.U32 R63, RZ, RZ, R0 ;  /* 0x000000ffff3f7224 */ /* 0x000fc600078e0000 */
[C---:B------:R-:W-:Y:S08]  /*6020*/  HMMA.16816.F32.BF16 R208, R4.reuse, R30, R208 ;  /* 0x0000001e04d0723c */ /* 0x040ff000000418d0 */
[C---:B--2---:R-:W-:Y:S08]  /*6030*/  HMMA.16816.F32.BF16 R28, R4.reuse, R20, R60 ;  /* 0x00000014041c723c */ /* 0x044ff0000004183c */
[----:B------:R-:W-:Y:S08]  /*6040*/  HMMA.16816.F32.BF16 R244, R4, R22, R244 ;  /* 0x0000001604f4723c */ /* 0x000ff000000418f4 */
[C---:B------:R-:W-:Y:S08]  /*6050*/  HMMA.16816.F32.BF16 R248, R8.reuse, R20, R248 ;  /* 0x0000001408f8723c */ /* 0x040ff000000418f8 */
[----:B------:R-:W-:Y:S01]  /*6060*/  MOV R0, R28 ;  /* 0x0000001c00007202 */ /* 0x000fe20000000f00 */
[----:B------:R-:W-:Y:S01]  /*6070*/  IMAD.MOV.U32 R242, RZ, RZ, R29 ;  /* 0x000000fffff27224 */ /* 0x000fe200078e001d */
[----:B------:R-:W-:Y:S01]  /*6080*/  HMMA.16816.F32.BF16 R32, R8, R22, R32 ;  /* 0x000000160820723c */ /* 0x000fe20000041820 */
[----:B------:R-:W-:Y:S01]  /*6090*/  IMAD.MOV.U32 R63, RZ, RZ, R30 ;  /* 0x000000ffff3f7224 */ /* 0x000fe200078e001e */
[----:B------:R-:W-:Y:S01]  /*60a0*/  LDSM.16.M88.4 R20, [R227] ;  /* 0x00000000e314783b */ /* 0x000fe20000000200 */
[----:B------:R-:W-:-:S05]  /*60b0*/  IMAD.MOV.U32 R62, RZ, RZ, R31 ;  /* 0x000000ffff3e7224 */ /* 0x000fca00078e001f */
[----:B------:R-:W-:Y:S01]  /*60c0*/  HMMA.16816.F32.BF16 R28, R4, R26, R220 ;  /* 0x0000001a041c723c */ /* 0x000fe200000418dc */
[----:B------:R-:W1:Y:S07]  /*60d0*/  LDSM.16.M88.4 R4, [R232+0x2000] ;  /* 0x00200000e804783b */ /* 0x000e6e0000000200 */
[C---:B------:R-:W-:Y:S08]  /*60e0*/  HMMA.16816.F32.BF16 R212, R8.reuse, R24, R212 ;  /* 0x0000001808d4723c */ /* 0x040ff000000418d4 */
[----:B------:R-:W-:Y:S01]  /*60f0*/  HMMA.16816.F32.BF16 R220, R8, R26, R52 ;  /* 0x0000001a08dc723c */ /* 0x000fe20000041834 */
[----:B------:R-:W2:Y:S06]  /*6100*/  LDSM.16.M88.4 R8, [R232] ;  /* 0x00000000e808783b */ /* 0x000eac0000000200 */
[----:B------:R-:W-:Y:S01]  /*6110*/  IMAD.MOV.U32 R27, RZ, RZ, R0 ;  /* 0x000000ffff1b7224 */ /* 0x000fe200078e0000 */
[----:B------:R-:W-:Y:S01]  /*6120*/  MOV R24, R31 ;  /* 0x0000001f00187202 */ /* 0x000fe20000000f00 */
[----:B------:R-:W-:-:S02]  /*6130*/  IMAD.MOV.U32 R61, RZ, RZ, R28 ;  /* 0x000000ffff3d7224 */ /* 0x000fc400078e001c */
[----:B------:R-:W-:Y:S02]  /*6140*/  IMAD.MOV.U32 R60, RZ, RZ, R29 ;  /* 0x000000ffff3c7224 */ /* 0x000fe400078e001d */
[----:B------:R-:W-:Y:S02]  /*6150*/  IMAD.MOV.U32 R25, RZ, RZ, R30 ;  /* 0x000000ffff197224 */ /* 0x000fe400078e001e */
[----:B-1----:R-:W-:Y:S08]  /*6160*/  HMMA.16816.F32.BF16 R28, R4, R20, R56 ;  /* 0x00000014041c723c */ /* 0x002ff00000041838 */
[C---:B--2---:R-:W-:Y:S11]  /*6170*/  HMMA.16816.F32.BF16 R44, R8.reuse, R22, R44 ;  /* 0x00000016082c723c */ /* 0x044ff6000004182c */
[----:B------:R-:W-:Y:S05]  /*6180*/  @!UPT UIADD3 URZ, URZ, URZ, URZ ;  /* 0x0000003f3f3ff290 */ /* 0x000fea000fffe03f */
[----:B------:R-:W-:Y:S02]  /*6190*/  IMAD.MOV.U32 R55, RZ, RZ, R28 ;  /* 0x000000ffff377224 */ /* 0x000fe400078e001c */
[----:B------:R-:W-:Y:S02]  /*61a0*/  IMAD.MOV.U32 R54, RZ, RZ, R29 ;  /* 0x000000ffff367224 */ /* 0x000fe400078e001d */
[----:B------:R-:W-:Y:S02]  /*61b0*/  IMAD.MOV.U32 R53, RZ, RZ, R30 ;  /* 0x000000ffff357224 */ /* 0x000fe400078e001e */
[----:B------:R-:W-:Y:S02]  /*61c0*/  IMAD.MOV.U32 R52, RZ, RZ, R31 ;  /* 0x000000ffff347224 */ /* 0x000fe400078e001f */
[----:B------:R-:W-:Y:S08]  /*61d0*/  HMMA.16816.F32.BF16 R28, R8, R20, R48 ;  /* 0x00000014081c723c */ /* 0x000ff00000041830 */
[----:B------:R-:W-:Y:S01]  /*61e0*/  HMMA.16816.F32.BF16 R48, R4, R22, R64 ;  /* 0x000000160430723c */ /* 0x000fe20000041840 */
[----:B------:R-:W-:Y:S01]  /*61f0*/  MOV R13, R44 ;  /* 0x0000002c000d7202 */ /* 0x000fe20000000f00 */
[----:B------:R-:W-:-:S02]  /*6200*/  IMAD.MOV.U32 R12, RZ, RZ, R45 ;  /* 0x000000ffff0c7224 */ /* 0x000fc400078e002d */
[----:B------:R-:W-:Y:S02]  /*6210*/  IMAD.MOV.U32 R2, RZ, RZ, R46 ;  /* 0x000000ffff027224 */ /* 0x000fe400078e002e */
[----:B------:R-:W-:-:S10]  /*6220*/  IMAD.MOV.U32 R0, RZ, RZ, R47 ;  /* 0x000000ffff007224 */ /* 0x000fd400078e002f */
[----:B------:R-:W-:Y:S01]  /*6230*/  IMAD.MOV.U32 R21, RZ, RZ, R28 ;  /* 0x000000ffff157224 */ /* 0x000fe200078e001c */
[----:B------:R-:W-:Y:S01]  /*6240*/  MOV R20, R29 ;  /* 0x0000001d00147202 */ /* 0x000fe20000000f00 */
[----:B------:R-:W-:Y:S02]  /*6250*/  IMAD.MOV.U32 R19, RZ, RZ, R30 ;  /* 0x000000ffff137224 */ /* 0x000fe400078e001e */
[----:B------:R-:W-:Y:S02]  /*6260*/  IMAD.MOV.U32 R14, RZ, RZ, R31 ;  /* 0x000000ffff0e7224 */ /* 0x000fe400078e001f */
[----:B------:R-:W1:Y:S02]  /*6270*/  LDSM.16.M88.4 R28, [R227+0x800] ;  /* 0x00080000e31c783b */ /* 0x000e640000000200 */
[----:B------:R-:W-:Y:S02]  /*6280*/  IMAD.MOV.U32 R166, RZ, RZ, R48 ;  /* 0x000000ffffa67224 */ /* 0x000fe400078e0030 */
[----:B------:R-:W-:-:S02]  /*6290*/  IMAD.MOV.U32 R165, RZ, RZ, R49 ;  /* 0x000000ffffa57224 */ /* 0x000fc400078e0031 */
[----:B------:R-:W-:Y:S02]  /*62a0*/  IMAD.MOV.U32 R161, RZ, RZ, R50 ;  /* 0x000000ffffa17224 */ /* 0x000fe400078e0032 */
[----:B------:R-:W-:Y:S01]  /*62b0*/  IMAD.MOV.U32 R160, RZ, RZ, R51 ;  /* 0x000000ffffa07224 */ /* 0x000fe200078e0033 */
[-C--:B-1----:R-:W-:Y:S07]  /*62c0*/  HMMA.16816.F32.BF16 R64, R8, R28.reuse, R40 ;  /* 0x0000001c0840723c */ /* 0x082fee0000041828 */
[----:B------:R-:W-:Y:S01]  /*62d0*/  IMAD.MOV.U32 R40, RZ, RZ, R27 ;  /* 0x000000ffff287224 */ /* 0x000fe200078e001b */
[----:B------:R-:W-:Y:S01]  /*62e0*/  HMMA.16816.F32.BF16 R48, R4, R28, R36 ;  /* 0x0000001c0430723c */ /* 0x000fe20000041824 */
[----:B------:R-:W-:Y:S01]  /*62f0*/  IMAD.MOV.U32 R41, RZ, RZ, R242 ;  /* 0x000000ffff297224 */ /* 0x000fe200078e00f2 */
[----:B------:R-:W-:Y:S01]  /*6300*/  MOV R43, R62 ;  /* 0x0000003e002b7202 */ /* 0x000fe20000000f00 */
[----:B------:R-:W-:-:S04]  /*6310*/  IMAD.MOV.U32 R42, RZ, RZ, R63 ;  /* 0x000000ffff2a7224 */ /* 0x000fc800078e003f */
[----:B------:R-:W-:Y:S01]  /*6320*/  IMAD.MOV.U32 R38, RZ, RZ, R25 ;  /* 0x000000ffff267224 */ /* 0x000fe200078e0019 */
[----:B------:R-:W-:Y:S01]  /*6330*/  HMMA.16816.F32.BF16 R56, R8, R30, R204 ;  /* 0x0000001e0838723c */ /* 0x000fe200000418cc */
[----:B------:R-:W-:Y:S02]  /*6340*/  IMAD.MOV.U32 R39, RZ, RZ, R24 ;  /* 0x000000ffff277224 */ /* 0x000fe400078e0018 */
[----:B------:R-:W1:Y:S01]  /*6350*/  LDSM.16.M88.4 R24, [R227+0x1000] ;  /* 0x00100000e318783b */ /* 0x000e620000000200 */
[----:B------:R-:W-:Y:S02]  /*6360*/  IMAD.MOV.U32 R28, RZ, RZ, R21 ;  /* 0x000000ffff1c7224 */ /* 0x000fe400078e0015 */
[----:B------:R-:W-:Y:S02]  /*6370*/  IMAD.MOV.U32 R29, RZ, RZ, R20 ;  /* 0x000000ffff1d7224 */ /* 0x000fe400078e0014 */
[----:B------:R-:W2:Y:S01]  /*6380*/  LDSM.16.M88.4 R20, [R227+0x1800] ;  /* 0x00180000e314783b */ /* 0x000ea20000000200 */
[----:B------:R-:W-:-:S02]  /*6390*/  IMAD.MOV.U32 R36, RZ, RZ, R61 ;  /* 0x000000ffff247224 */ /* 0x000fc400078e003d */
[----:B------:R-:W-:Y:S02]  /*63a0*/  IMAD.MOV.U32 R37, RZ, RZ, R60 ;  /* 0x000000ffff257224 */ /* 0x000fe400078e003c */
[----:B------:R-:W-:Y:S07]  /*63b0*/  HMMA.16816.F32.BF16 R60, R4, R30, R208 ;  /* 0x0000001e043c723c */ /* 0x000fee00000418d0 */
[----:B------:R-:W-:Y:S01]  /*63c0*/  IMAD.MOV.U32 R208, RZ, RZ, R55 ;  /* 0x000000ffffd07224 */ /* 0x000fe200078e0037 */
[----:B------:R-:W-:Y:S01]  /*63d0*/  MOV R210, R53 ;  /* 0x0000003500d27202 */ /* 0x000fe20000000f00 */
[----:B------:R-:W-:-:S02]  /*63e0*/  IMAD.MOV.U32 R209, RZ, RZ, R54 ;  /* 0x000000ffffd17224 */ /* 0x000fc400078e0036 */
[----:B------:R-:W-:Y:S02]  /*63f0*/  IMAD.MOV.U32 R211, RZ, RZ, R52 ;  /* 0x000000ffffd37224 */ /* 0x000fe400078e0034 */
[----:B------:R-:W-:Y:S02]  /*6400*/  IMAD.MOV.U32 R30, RZ, RZ, R19 ;  /* 0x000000ffff1e7224 */ /* 0x000fe400078e0013 */
[----:B------:R-:W-:Y:S01]  /*6410*/  IMAD.MOV.U32 R31, RZ, RZ, R14 ;  /* 0x000000ffff1f7224 */ /* 0x000fe200078e000e */
[----:B-1----:R-:W-:Y:S08]  /*6420*/  HMMA.16816.F32.BF16 R36, R4, R26, R36 ;  /* 0x0000001a0424723c */ /* 0x002ff00000041824 */
[-C--:B------:R-:W-:Y:S07]  /*6430*/  HMMA.16816.F32.BF16 R52, R8, R24.reuse, R212 ;  /* 0x000000180834723c */ /* 0x080fee00000418d4 */
[----:B------:R-:W-:Y:S01]  /*6440*/  IMAD.MOV.U32 R212, RZ, RZ, R13 ;  /* 0x000000ffffd47224 */ /* 0x000fe200078e000d */
[----:B------:R-:W-:Y:S01]  /*6450*/  MOV R213, R12 ;  /* 0x0000000c00d57202 */ /* 0x000fe20000000f00 */
[----:B------:R-:W-:Y:S01]  /*6460*/  IMAD.MOV.U32 R214, RZ, RZ, R2 ;  /* 0x000000ffffd67224 */ /* 0x000fe200078e0002 */
[----:B------:R-:W-:Y:S01]  /*6470*/  HMMA.16816.F32.BF16 R44, R4, R24, R216 ;  /* 0x00000018042c723c */ /* 0x000fe200000418d8 */
[----:B------:R-:W-:-:S05]  /*6480*/  IMAD.MOV.U32 R215, RZ, RZ, R0 ;  /* 0x000000ffffd77224 */ /* 0x000fca00078e0000 */
[----:B------:R-:W-:Y:S02]  /*6490*/  IMAD.MOV.U32 R13, RZ, RZ, R36 ;  /* 0x000000ffff0d7224 */ /* 0x000fe400078e0024 */
[----:B------:R-:W-:Y:S01]  /*64a0*/  IMAD.MOV.U32 R12, RZ, RZ, R37 ;  /* 0x000000ffff0c7224 */ /* 0x000fe200078e0025 */
[----:B--2---:R-:W-:Y:S01]  /*64b0*/  HMMA.16816.F32.BF16 R204, R8, R20, R248 ;  /* 0x0000001408cc723c */ /* 0x004fe200000418f8 */
[----:B------:R-:W-:Y:S02]  /*64c0*/  IMAD.MOV.U32 R2, RZ, RZ, R38 ;  /* 0x000000ffff027224 */ /* 0x000fe400078e0026 */
[----:B------:R-:W-:-:S05]  /*64d0*/  IMAD.MOV.U32 R0, RZ, RZ, R39 ;  /* 0x000000ffff007224 */ /* 0x000fca00078e0027 */
[C---:B------:R-:W-:Y:S08]  /*64e0*/  HMMA.16816.F32.BF16 R36, R4.reuse, R20, R40 ;  /* 0x000000140424723c */ /* 0x040ff00000041828 */
[-C--:B------:R-:W-:Y:S01]  /*64f0*/  HMMA.16816.F32.BF16 R40, R4, R22.reuse, R244 ;  /* 0x000000160428723c */ /* 0x080fe200000418f4 */
[----:B------:R-:W-:Y:S06]  /*6500*/  LDSM.16.M88.4 R4, [R230+0x6000] ;  /* 0x00600000e604783b */ /* 0x000fec0000000200 */
[----:B------:R-:W-:Y:S01]  /*6510*/  IMAD.MOV.U32 R244, RZ, RZ, R166 ;  /* 0x000000fffff47224 */ /* 0x000fe200078e00a6 */
[----:B------:R-:W-:Y:S01]  /*6520*/  HMMA.16816.F32.BF16 R32, R8, R22, R32 ;  /* 0x000000160820723c */ /* 0x000fe20000041820 */
[----:B------:R-:W1:Y:S01]  /*6530*/  LDSM.16.M88.4 R20, [R229+0x2000] ;  /* 0x00200000e514783b */ /* 0x000e620000000200 */
[----:B------:R-:W-:Y:S01]  /*6540*/  IMAD.MOV.U32 R245, RZ, RZ, R165 ;  /* 0x000000fffff57224 */ /* 0x000fe200078e00a5 */
[----:B------:R-:W-:Y:S01]  /*6550*/  MOV R247, R160 ;  /* 0x000000a000f77202 */ /* 0x000fe20000000f00 */
[----:B------:R-:W-:-:S04]  /*6560*/  IMAD.MOV.U32 R246, RZ, RZ, R161 ;  /* 0x000000fffff67224 */ /* 0x000fc800078e00a1 */
[----:B------:R-:W-:Y:S01]  /*6570*/  MOV R25, R36 ;  /* 0x0000002400197202 */ /* 0x000fe20000000f00 */
[----:B------:R-:W-:Y:S02]  /*6580*/  IMAD.MOV.U32 R24, RZ, RZ, R37 ;  /* 0x000000ffff187224 */ /* 0x000fe400078e0025 */
[----:B------:R-:W-:Y:S02]  /*6590*/  IMAD.MOV.U32 R19, RZ, RZ, R38 ;  /* 0x000000ffff137224 */ /* 0x000fe400078e0026 */
[----:B------:R-:W-:Y:S02]  /*65a0*/  IMAD.MOV.U32 R14, RZ, RZ, R39 ;  /* 0x000000ffff0e7224 */ /* 0x000fe400078e0027 */
[----:B------:R-:W-:Y:S01]  /*65b0*/  HMMA.16816.F32.BF16 R36, R8, R26, R220 ;  /* 0x0000001a0824723c */ /* 0x000fe200000418dc */
[----:B------:R-:W2:Y:S07]  /*65c0*/  LDSM.16.M88.4 R8, [R230+0x4000] ;  /* 0x00400000e608783b */ /* 0x000eae0000000200 */
[C---:B-1----:R-:W-:Y:S08]  /*65d0*/  HMMA.16816.F32.BF16 R220, R4.reuse, R22, R244 ;  /* 0x0000001604dc723c */ /* 0x042ff000000418f4 */
[-C--:B------:R-:W-:Y:S08]  /*65e0*/  HMMA.16816.F32.BF16 R208, R4, R20.reuse, R208 ;  /* 0x0000001404d0723c */ /* 0x080ff000000418d0 */
[----:B--2---:R-:W-:Y:S01]  /*65f0*/  HMMA.16816.F32.BF16 R216, R8, R20, R28 ;  /* 0x0000001408d8723c */ /* 0x004fe2000004181c */
[----:B------:R-:W1:Y:S07]  /*6600*/  LDSM.16.M88.4 R28, [R229+0x2800] ;  /* 0x00280000e51c783b */ /* 0x000e6e0000000200 */
[----:B------:R-:W-:-:S02]  /*6610*/  IMAD.MOV.U32 R166, RZ, RZ, R220 ;  /* 0x000000ffffa67224 */ /* 0x000fc400078e00dc */
[----:B------:R-:W-:Y:S02]  /*6620*/  IMAD.MOV.U32 R165, RZ, RZ, R221 ;  /* 0x000000ffffa57224 */ /* 0x000fe400078e00dd */
[----:B------:R-:W-:Y:S02]  /*6630*/  IMAD.MOV.U32 R161, RZ, RZ, R222 ;  /* 0x000000ffffa17224 */ /* 0x000fe400078e00de */
[----:B------:R-:W-:Y:S02]  /*6640*/  IMAD.MOV.U32 R160, RZ, RZ, R223 ;  /* 0x000000ffffa07224 */ /* 0x000fe400078e00df */
[----:B------:R-:W-:Y:S01]  /*6650*/  HMMA.16816.F32.BF16 R220, R8, R22, R212 ;  /* 0x0000001608dc723c */ /* 0x000fe200000418d4 */
[----:B------:R-:W2:Y:S07]  /*6660*/  LDSM.16.M88.4 R20, [R229+0x3800] ;  /* 0x00380000e514783b */ /* 0x000eae0000000200 */
[-C--:B-1----:R-:W-:Y:S07]  /*6670*/  HMMA.16816.F32.BF16 R212, R4, R28.reuse, R48 ;  /* 0x0000001c04d4723c */ /* 0x082fee0000041830 */
[----:B------:R-:W-:Y:S01]  /*6680*/  IMAD.MOV.U32 R48, RZ, RZ, R25 ;  /* 0x000000ffff307224 */ /* 0x000fe200078e0019 */
[----:B------:R-:W-:Y:S01]  /*6690*/  HMMA.16816.F32.BF16 R244, R8, R28, R64 ;  /* 0x0000001c08f4723c */ /* 0x000fe20000041840 */
[----:B------:R-:W-:Y:S01]  /*66a0*/  IMAD.MOV.U32 R49, RZ, RZ, R24 ;  /* 0x000000ffff317224 */ /* 0x000fe200078e0018 */
[----:B------:R-:W-:Y:S01]  /*66b0*/  MOV R50, R19 ;  /* 0x0000001300327202 */ /* 0x000fe20000000f00 */
[----:B------:R-:W1:Y:S01]  /*66c0*/  LDSM.16.M88.4 R24, [R229+0x3000] ;  /* 0x00300000e518783b */ /* 0x000e620000000200 */
[----:B------:R-:W-:-:S03]  /*66d0*/  IMAD.MOV.U32 R51, RZ, RZ, R14 ;  /* 0x000000ffff337224 */ /* 0x000fc600078e000e */
[----:B------:R-:W-:Y:S01]  /*66e0*/  IMAD.MOV.U32 R28, RZ, RZ, R13 ;  /* 0x000000ffff1c7224 */ /* 0x000fe200078e000d */
[----:B------:R-:W-:Y:S01]  /*66f0*/  HMMA.16816.F32.BF16 R248, R4, R30, R60 ;  /* 0x0000001e04f8723c */ /* 0x000fe2000004183c */
[----:B------:R-:W-:-:S07]  /*6700*/  IMAD.MOV.U32 R29, RZ, RZ, R12 ;  /* 0x000000ffff1d7224 */ /* 0x000fce00078e000c */
[C---:B------:R-:W-:Y:S07]  /*6710*/  HMMA.16816.F32.BF16 R64, R8.reuse, R30, R56 ;  /* 0x0000001e0840723c */ /* 0x040fee0000041838 */
[----:B------:R-:W-:Y:S01]  /*6720*/  IMAD.MOV.U32 R30, RZ, RZ, R2 ;  /* 0x000000ffff1e7224 */ /* 0x000fe200078e0002 */
[----:B--2---:R-:W-:Y:S01]  /*6730*/  HMMA.16816.F32.BF16 R32, R8, R22, R32 ;  /* 0x000000160820723c */ /* 0x004fe20000041820 */
[----:B------:R-:W-:-:S07]  /*6740*/  IMAD.MOV.U32 R31, RZ, RZ, R0 ;  /* 0x000000ffff1f7224 */ /* 0x000fce00078e0000 */
[-C--:B-1----:R-:W-:Y:S08]  /*6750*/  HMMA.16816.F32.BF16 R60, R8, R24.reuse, R52 ;  /* 0x00000018083c723c */ /* 0x082ff00000041834 */
[C---:B------:R-:W-:Y:S07]  /*6760*/  HMMA.16816.F32.BF16 R56, R4.reuse, R24, R44 ;  /* 0x000000180438723c */ /* 0x040fee000004182c */
[----:B------:R-:W-:Y:S01]  /*6770*/  MOV R24, R166 ;  /* 0x000000a600187202 */ /* 0x000fe20000000f00 */
[----:B------:R-:W-:Y:S01]  /*6780*/  HMMA.16816.F32.BF16 R28, R4, R26, R28 ;  /* 0x0000001a041c723c */ /* 0x000fe2000004181c */
[----:B------:R-:W-:-:S07]  /*6790*/  IMAD.MOV.U32 R25, RZ, RZ, R165 ;  /* 0x000000ffff197224 */ /* 0x000fce00078e00a5 */
[C---:B------:R-:W-:Y:S08]  /*67a0*/  HMMA.16816.F32.BF16 R52, R4.reuse, R22, R40 ;  /* 0x000000160434723c */ /* 0x040ff00000041828 */
[----:B------:R-:W-:Y:S01]  /*67b0*/  HMMA.16816.F32.BF16 R44, R4, R20, R48 ;  /* 0x00000014042c723c */ /* 0x000fe20000041830 */
[----:B------:R-:W-:Y:S07]  /*67c0*/  LDSM.16.M88.4 R4, [R231+0x6000] ;  /* 0x00600000e704783b */ /* 0x000fee0000000200 */
[----:B------:R-:W-:Y:S01]  /*67d0*/  HMMA.16816.F32.BF16 R40, R8, R26, R36 ;  /* 0x0000001a0828723c */ /* 0x000fe20000041824 */
[----:B------:R-:W-:Y:S01]  /*67e0*/  IMAD.MOV.U32 R13, RZ, RZ, R28 ;  /* 0x000000ffff0d7224 */ /* 0x000fe200078e001c */
[----:B------:R-:W-:Y:S01]  /*67f0*/  MOV R12, R29 ;  /* 0x0000001d000c7202 */ /* 0x000fe20000000f00 */
[----:B------:R-:W-:-:S02]  /*6800*/  IMAD.MOV.U32 R2, RZ, RZ, R30 ;  /* 0x000000ffff027224 */ /* 0x000fc400078e001e */
[----:B------:R-:W-:Y:S02]  /*6810*/  IMAD.MOV.U32 R0, RZ, RZ, R31 ;  /* 0x000000ffff007224 */ /* 0x000fe400078e001f */
[----:B------:R-:W-:Y:S01]  /*6820*/  IMAD.MOV.U32 R26, RZ, RZ, R161 ;  /* 0x000000ffff1a7224 */ /* 0x000fe200078e00a1 */
[----:B------:R-:W-:Y:S01]  /*6830*/  HMMA.16816.F32.BF16 R36, R8, R20, R204 ;  /* 0x000000140824723c */ /* 0x000fe200000418cc */
[----:B------:R-:W1:Y:S01]  /*6840*/  LDSM.16.M88.4 R20, [R238] ;  /* 0x00000000ee14783b */ /* 0x000e620000000200 */
[----:B------:R-:W-:-:S03]  /*6850*/  IMAD.MOV.U32 R27, RZ, RZ, R160 ;  /* 0x000000ffff1b7224 */ /* 0x000fc600078e00a0 */
[----:B------:R-:W2:Y:S03]  /*6860*/  LDSM.16.M88.4 R8, [R231+0x4000] ;  /* 0x00400000e708783b */ /* 0x000ea60000000200 */
[----:B------:R-:W-:Y:S02]  /*6870*/  IMAD.MOV.U32 R29, RZ, RZ, R44 ;  /* 0x000000ffff1d7224 */ /* 0x000fe400078e002c */
[----:B------:R-:W-:Y:S02]  /*6880*/  IMAD.MOV.U32 R28, RZ, RZ, R45 ;  /* 0x000000ffff1c7224 */ /* 0x000fe400078e002d */
[----:B------:R-:W-:Y:S02]  /*6890*/  IMAD.MOV.U32 R205, RZ, RZ, R29 ;  /* 0x000000ffffcd7224 */ /* 0x000fe400078e001d */
[----:B------:R-:W-:Y:S02]  /*68a0*/  IMAD.MOV.U32 R206, RZ, RZ, R28 ;  /* 0x000000ffffce7224 */ /* 0x000fe400078e001c */
[----:B------:R-:W3:Y:S01]  /*68b0*/  LDSM.16.M88.4 R28, [R237] ;  /* 0x00000000ed1c783b */ /* 0x000ee20000000200 */
[----:B------:R-:W-:-:S02]  /*68c0*/  IMAD.MOV.U32 R14, RZ, RZ, R46 ;  /* 0x000000ffff0e7224 */ /* 0x000fc400078e002e */
[----:B------:R-:W-:Y:S02]  /*68d0*/  IMAD.MOV.U32 R19, RZ, RZ, R47 ;  /* 0x000000ffff137224 */ /* 0x000fe400078e002f */
[----:B------:R-:W-:Y:S01]  /*68e0*/  IMAD.MOV.U32 R207, RZ, RZ, R14 ;  /* 0x000000ffffcf7224 */ /* 0x000fe200078e000e */
[C---:B-1----:R-:W-:Y:S08]  /*68f0*/  HMMA.16816.F32.BF16 R24, R4.reuse, R22, R24 ;  /* 0x000000160418723c */ /* 0x042ff00000041818 */
[-C--:B------:R-:W-:Y:S08]  /*6900*/  HMMA.16816.F32.BF16 R48, R4, R20.reuse, R208 ;  /* 0x000000140430723c */ /* 0x080ff000000418d0 */
[C---:B--2---:R-:W-:Y:S08]  /*6910*/  HMMA.16816.F32.BF16 R44, R8.reuse, R20, R216 ;  /* 0x00000014082c723c */ /* 0x044ff000000418d8 */
[----:B------:R-:W-:Y:S01]  /*6920*/  MOV R21, R25 ;  /* 0x0000001900157202 */ /* 0x000fe20000000f00 */
[----:B------:R-:W-:Y:S01]  /*6930*/  IMAD.MOV.U32 R20, RZ, RZ, R26 ;  /* 0x000000ffff147224 */ /* 0x000fe200078e001a */
[----:B---3--:R-:W-:Y:S01]  /*6940*/  HMMA.16816.F32.BF16 R244, R8, R28, R244 ;  /* 0x0000001c08f4723c */ /* 0x008fe200000418f4 */
[----:B------:R-:W-:-:S02]  /*6950*/  IMAD.MOV.U32 R14, RZ, RZ, R24 ;  /* 0x000000ffff0e7224 */ /* 0x000fc400078e0018 */
[----:B------:R-:W-:Y:S02]  /*6960*/  IMAD.MOV.U32 R242, RZ, RZ, R27 ;  /* 0x000000fffff27224 */ /* 0x000fe400078e001b */
[----:B------:R-:W1:Y:S03]  /*6970*/  LDSM.16.M88.4 R24, [R236] ;  /* 0x00000000ec18783b */ /* 0x000e660000000200 */
[----:B------:R-:W-:Y:S07]  /*6980*/  HMMA.16816.F32.BF16 R216, R4, R28, R212 ;  /* 0x0000001c04d8723c */ /* 0x000fee00000418d4 */
[----:B------:R-:W-:Y:S01]  /*6990*/  IMAD.MOV.U32 R28, RZ, RZ, R21 ;  /* 0x000000ffff1c7224 */ /* 0x000fe200078e0015 */
[----:B------:R-:W-:Y:S01]  /*69a0*/  HMMA.16816.F32.BF16 R208, R8, R22, R220 ;  /* 0x0000001608d0723c */ /* 0x000fe200000418dc */
[----:B------:R-:W-:-:S07]  /*69b0*/  IMAD.MOV.U32 R29, RZ, RZ, R20 ;  /* 0x000000ffff1d7224 */ /* 0x000fce00078e0014 */
[-C--:B------:R-:W-:Y:S07]  /*69c0*/  HMMA.16816.F32.BF16 R20, R4, R30.reuse, R248 ;  /* 0x0000001e0414723c */ /* 0x080fee00000418f8 */
[----:B------:R-:W-:Y:S01]  /*69d0*/  IMAD.MOV.U32 R248, RZ, RZ, R205 ;  /* 0x000000fffff87224 */ /* 0x000fe200078e00cd */
[----:B------:R-:W-:Y:S01]  /*69e0*/  HMMA.16816.F32.BF16 R220, R8, R30, R64 ;  /* 0x0000001e08dc723c */ /* 0x000fe20000041840 */
[----:B------:R-:W-:Y:S02]  /*69f0*/  IMAD.MOV.U32 R249, RZ, RZ, R206 ;  /* 0x000000fffff97224 */ /* 0x000fe400078e00ce */
[----:B------:R-:W-:-:S02]  /*6a00*/  IMAD.MOV.U32 R250, RZ, RZ, R207 ;  /* 0x000000fffffa7224 */ /* 0x000fc400078e00cf */
[----:B------:R-:W-:Y:S02]  /*6a10*/  IMAD.MOV.U32 R251, RZ, RZ, R19 ;  /* 0x000000fffffb7224 */ /* 0x000fe400078e0013 */
[----:B------:R-:W-:Y:S01]  /*6a20*/  MOV R67, R14 ;  /* 0x0000000e00437202 */ /* 0x000fe20000000f00 */
[----:B-1----:R-:W-:Y:S08]  /*6a30*/  HMMA.16816.F32.BF16 R212, R8, R24, R60 ;  /* 0x0000001808d4723c */ /* 0x002ff0000004183c */
[----:B------:R-:W-:Y:S01]  /*6a40*/  IMAD.MOV.U32 R166, RZ, RZ, R20 ;  /* 0x000000ffffa67224 */ /* 0x000fe200078e0014 */
[----:B------:R-:W-:Y:S01]  /*6a50*/  MOV R165, R21 ;  /* 0x0000001500a57202 */ /* 0x000fe20000000f00 */
[----:B------:R-:W-:-:S02]  /*6a60*/  IMAD.MOV.U32 R161, RZ, RZ, R22 ;  /* 0x000000ffffa17224 */ /* 0x000fc400078e0016 */
[----:B------:R-:W-:Y:S01]  /*6a70*/  IMAD.MOV.U32 R160, RZ, RZ, R23 ;  /* 0x000000ffffa07224 */ /* 0x000fe200078e0017 */
[----:B------:R-:W-:Y:S01]  /*6a80*/  HMMA.16816.F32.BF16 R204, R4, R24, R56 ;  /* 0x0000001804cc723c */ /* 0x000fe20000041838 */
[----:B------:R-:W1:Y:S01]  /*6a90*/  LDSM.16.M88.4 R20, [R235] ;  /* 0x00000000eb14783b */ /* 0x000e620000000200 */
[----:B------:R-:W-:Y:S02]  /*6aa0*/  IMAD.MOV.U32 R60, RZ, RZ, R13 ;  /* 0x000000ffff3c7224 */ /* 0x000fe400078e000d */
[----:B------:R-:W-:Y:S02]  /*6ab0*/  IMAD.MOV.U32 R61, RZ, RZ, R12 ;  /* 0x000000ffff3d7224 */ /* 0x000fe400078e000c */
[----:B------:R-:W-:Y:S02]  /*6ac0*/  IMAD.MOV.U32 R62, RZ, RZ, R2 ;  /* 0x000000ffff3e7224 */ /* 0x000fe400078e0002 */
[----:B------:R-:W-:-:S07]  /*6ad0*/  IMAD.MOV.U32 R63, RZ, RZ, R0 ;  /* 0x000000ffff3f7224 */ /* 0x000fce00078e0000 */
[C---:B------:R-:W-:Y:S11]  /*6ae0*/  HMMA.16816.F32.BF16 R60, R4.reuse, R26, R60 ;  /* 0x0000001a043c723c */ /* 0x040ff6000004183c */
[----:B------:R-:W-:Y:S11]  /*6af0*/  @!UPT UIADD3 URZ, URZ, URZ, URZ ;  /* 0x0000003f3f3ff290 */ /* 0x000ff6000fffe03f */
[----:B------:R-:W-:Y:S02]  /*6b00*/  @!UPT UIADD3 URZ, URZ, URZ, URZ ;  /* 0x0000003f3f3ff290 */ /* 0x000fe4000fffe03f */
[----:B------:R-:W-:Y:S01]  /*6b10*/  IMAD.MOV.U32 R13, RZ, RZ, R60 ;  /* 0x000000ffff0d7224 */ /* 0x000fe200078e003c */
[----:B------:R-:W-:Y:S01]  /*6b20*/  MOV R2, R62 ;  /* 0x0000003e00027202 */ /* 0x000fe20000000f00 */
[----:B-1----:R-:W-:Y:S01]  /*6b30*/  HMMA.16816.F32.BF16 R56, R4, R20, R248 ;  /* 0x000000140438723c */ /* 0x002fe200000418f8 */
[----:B------:R-:W-:Y:S02]  /*6b40*/  IMAD.MOV.U32 R12, RZ, RZ, R61 ;  /* 0x000000ffff0c7224 */ /* 0x000fe400078e003d */
[----:B------:R-:W-:-:S05]  /*6b50*/  IMAD.MOV.U32 R0, RZ, RZ, R63 ;  /* 0x000000ffff007224 */ /* 0x000fca00078e003f */
[----:B------:R-:W-:Y:S01]  /*6b60*/  HMMA.16816.F32.BF16 R248, R4, R22, R52 ;  /* 0x0000001604f8723c */ /* 0x000fe20000041834 */
[----:B------:R-:W-:Y:S06]  /*6b70*/  LDSM.16.M88.4 R4, [R233+0x6000] ;  /* 0x00600000e904783b */ /* 0x000fec0000000200 */
[----:B------:R-:W-:Y:S01]  /*6b80*/  IMAD.MOV.U32 R52, RZ, RZ, R67 ;  /* 0x000000ffff347224 */ /* 0x000fe200078e0043 */
[----:B------:R-:W-:Y:S01]  /*6b90*/  HMMA.16816.F32.BF16 R60, R8, R20, R36 ;  /* 0x00000014083c723c */ /* 0x000fe20000041824 */
[----:B------:R-:W-:Y:S01]  /*6ba0*/  MOV R53, R28 ;  /* 0x0000001c00357202 */ /* 0x000fe20000000f00 */
[----:B------:R-:W-:-:S02]  /*6bb0*/  IMAD.MOV.U32 R54, RZ, RZ, R29 ;  /* 0x000000ffff367224 */ /* 0x000fc400078e001d */
[----:B------:R-:W-:Y:S01]  /*6bc0*/  LDSM.16.M88.4 R28, [R228+0x2800] ;  /* 0x00280000e41c783b */ /* 0x000fe20000000200 */
[----:B------:R-:W-:-:S03]  /*6bd0*/  IMAD.MOV.U32 R55, RZ, RZ, R242 ;  /* 0x000000ffff377224 */ /* 0x000fc600078e00f2 */
[C---:B------:R-:W-:Y:S01]  /*6be0*/  HMMA.16816.F32.BF16 R64, R8.reuse, R26, R40 ;  /* 0x0000001a0840723c */ /* 0x040fe20000041828 */
[----:B------:R-:W-:Y:S02]  /*6bf0*/  IMAD.MOV.U32 R25, RZ, RZ, R56 ;  /* 0x000000ffff197224 */ /* 0x000fe400078e0038 */
[----:B------:R-:W-:Y:S02]  /*6c00*/  IMAD.MOV.U32 R24, RZ, RZ, R57 ;  /* 0x000000ffff187224 */ /* 0x000fe400078e0039 */
[----:B------:R-:W-:Y:S02]  /*6c10*/  IMAD.MOV.U32 R19, RZ, RZ, R58 ;  /* 0x000000ffff137224 */ /* 0x000fe400078e003a */
[----:B------:R-:W-:Y:S01]  /*6c20*/  IMAD.MOV.U32 R14, RZ, RZ, R59 ;  /* 0x000000ffff0e7224 */ /* 0x000fe200078e003b */
[----:B------:R-:W-:Y:S01]  /*6c30*/  HMMA.16816.F32.BF16 R32, R8, R22, R32 ;  /* 0x000000160820723c */ /* 0x000fe20000041820 */
[----:B------:R-:W1:Y:S04]  /*6c40*/  LDSM.16.M88.4 R20, [R228+0x2000] ;  /* 0x00200000e414783b */ /* 0x000e680000000200 */
[----:B------:R-:W2:Y:S03]  /*6c50*/  LDSM.16.M88.4 R8, [R233+0x4000] ;  /* 0x00400000e908783b */ /* 0x000ea60000000200 */
[-C--:B-1----:R-:W-:Y:S08]  /*6c60*/  HMMA.16816.F32.BF16 R56, R4, R20.reuse, R48 ;  /* 0x000000140438723c */ /* 0x082ff00000041830 */
[----:B--2---:R-:W-:Y:S07]  /*6c70*/  HMMA.16816.F32.BF16 R36, R8, R20, R44 ;  /* 0x000000140824723c */ /* 0x004fee000004182c */
[----:B------:R-:W-:Y:S01]  /*6c80*/  IMAD.MOV.U32 R20, RZ, RZ, R166 ;  /* 0x000000ffff147224 */ /* 0x000fe200078e00a6 */
[----:B------:R-:W-:Y:S01]  /*6c90*/  HMMA.16816.F32.BF16 R52, R4, R22, R52 ;  /* 0x000000160434723c */ /* 0x000fe20000041834 */
[----:B------:R-:W-:-:S07]  /*6ca0*/  IMAD.MOV.U32 R21, RZ, RZ, R165 ;  /* 0x000000ffff157224 */ /* 0x000fce00078e00a5 */
[C---:B------:R-:W-:Y:S07]  /*6cb0*/  HMMA.16816.F32.BF16 R44, R8.reuse, R22, R208 ;  /* 0x00000016082c723c */ /* 0x040fee00000418d0 */
[----:B------:R-:W-:Y:S01]  /*6cc0*/  IMAD.MOV.U32 R22, RZ, RZ, R161 ;  /* 0x000000ffff167224 */ /* 0x000fe200078e00a1 */
[----:B------:R-:W-:Y:S01]  /*6cd0*/  MOV R208, R25 ;  /* 0x0000001900d07202 */ /* 0x000fe20000000f00 */
[----:B------:R-:W-:Y:S01]  /*6ce0*/  IMAD.MOV.U32 R23, RZ, RZ, R160 ;  /* 0x000000ffff177224 */ /* 0x000fe200078e00a0 */
[----:B------:R-:W-:Y:S01]  /*6cf0*/  HMMA.16816.F32.BF16 R40, R8, R28, R244 ;  /* 0x0000001c0828723c */ /* 0x000fe200000418f4 */
[----:B------:R-:W-:-:S02]  /*6d00*/  IMAD.MOV.U32 R209, RZ, RZ, R24 ;  /* 0x000000ffffd17224 */ /* 0x000fc400078e0018 */
[----:B------:R-:W1:Y:S01]  /*6d10*/  LDSM.16.M88.4 R24, [R228+0x3000] ;  /* 0x00300000e418783b */ /* 0x000e620000000200 */
[----:B------:R-:W-:Y:S02]  /*6d20*/  IMAD.MOV.U32 R210, RZ, RZ, R19 ;  /* 0x000000ffffd27224 */ /* 0x000fe400078e0013 */
[----:B------:R-:W-:Y:S02]  /*6d30*/  IMAD.MOV.U32 R211, RZ, RZ, R14 ;  /* 0x000000ffffd37224 */ /* 0x000fe400078e000e */
[C---:B------:R-:W-:Y:S01]  /*6d40*/  HMMA.16816.F32.BF16 R244, R4.reuse, R30, R20 ;  /* 0x0000001e04f4723c */ /* 0x040fe20000041814 */
[----:B------:R-:W2:Y:S07]  /*6d50*/  LDSM.16.M88.4 R20, [R228+0x3800] ;  /* 0x00380000e414783b */ /* 0x000eae0000000200 */
[----:B------:R-:W-:Y:S08]  /*6d60*/  HMMA.16816.F32.BF16 R48, R4, R28, R216 ;  /* 0x0000001c0430723c */ /* 0x000ff000000418d8 */
[----:B------:R-:W-:Y:S07]  /*6d70*/  HMMA.16816.F32.BF16 R216, R8, R30, R220 ;  /* 0x0000001e08d8723c */ /* 0x000fee00000418dc */
[----:B------:R-:W-:Y:S01]  /*6d80*/  IMAD.MOV.U32 R220, RZ, RZ, R13 ;  /* 0x000000ffffdc7224 */ /* 0x000fe200078e000d */
[----:B------:R-:W-:Y:S01]  /*6d90*/  MOV R223, R0 ;  /* 0x0000000000df7202 */ /* 0x000fe20000000f00 */
[----:B------:R-:W-:-:S02]  /*6da0*/  IMAD.MOV.U32 R221, RZ, RZ, R12 ;  /* 0x000000ffffdd7224 */ /* 0x000fc400078e000c */
[----:B------:R-:W-:Y:S01]  /*6db0*/  IMAD.MOV.U32 R222, RZ, RZ, R2 ;  /* 0x000000ffffde7224 */ /* 0x000fe200078e0002 */
[C---:B-1----:R-:W-:Y:S08]  /*6dc0*/  HMMA.16816.F32.BF16 R28, R4.reuse, R24, R204 ;  /* 0x00000018041c723c */ /* 0x042ff000000418cc */
[C---:B------:R-:W-:Y:S08]  /*6dd0*/  HMMA.16816.F32.BF16 R220, R4.reuse, R26, R220 ;  /* 0x0000001a04dc723c */ /* 0x040ff000000418dc */
[C---:B--2---:R-:W-:Y:S08]  /*6de0*/  HMMA.16816.F32.BF16 R204, R4.reuse, R20, R208 ;  /* 0x0000001404cc723c */ /* 0x044ff000000418d0 */
[----:B------:R-:W-:Y:S08]  /*6df0*/  HMMA.16816.F32.BF16 R4, R4, R22, R248 ;  /* 0x000000160404723c */ /* 0x000ff000000418f8 */
[C---:B------:R-:W-:Y:S08]  /*6e00*/  HMMA.16816.F32.BF16 R212, R8.reuse, R24, R212 ;  /* 0x0000001808d4723c */ /* 0x040ff000000418d4 */
[----:B------:R-:W-:Y:S01]  /*6e10*/  HMMA.16816.F32.BF16 R248, R8, R20, R60 ;  /* 0x0000001408f8723c */ /* 0x000fe2000004183c */
        /* <DEDUP_REMOVED lines=8> */
[----:B------:R-:W-:-:S05]  /*6ea0*/  IMAD.MOV.U32 R12, RZ, RZ, R4 ;  /* 0x000000ffff0c7224 */ /* 0x000fca00078e0004 */
[----:B------:R-:W-:Y:S01]  /*6eb0*/  HMMA.16816.F32.BF16 R4, R8, R22, R32 ;  /* 0x000000160804723c */ /* 0x000fe20000041820 */
[----:B------:R-:W-:Y:S04]  /*6ec0*/  LDSM.16.M88.4 R20, [R227+0x2000] ;  /* 0x00200000e314783b */ /* 0x000fe80000000200 */
[----:B------:R-:W1:Y:S11]  /*6ed0*/  LDSM.16.M88.4 R8, [R232+0x4000] ;  /* 0x00400000e808783b */ /* 0x000e760000000200 */
[----:B------:R-:W-:Y:S08]  /*6ee0*/  @!UPT UIADD3 URZ, URZ, URZ, URZ ;  /* 0x0000003f3f3ff290 */ /* 0x000ff0000fffe03f */
[----:B------:R-:W-:Y:S02]  /*6ef0*/  IMAD.MOV.U32 R24, RZ, RZ, R4 ;  /* 0x000000ffff187224 */ /* 0x000fe400078e0004 */
[----:B------:R-:W-:Y:S02]  /*6f00*/  IMAD.MOV.U32 R242, RZ, RZ, R5 ;  /* 0x000000fffff27224 */ /* 0x000fe400078e0005 */
[----:B------:R-:W-:Y:S02]  /*6f10*/  IMAD.MOV.U32 R2, RZ, RZ, R6 ;  /* 0x000000ffff027224 */ /* 0x000fe400078e0006 */
[----:B------:R-:W-:Y:S02]  /*6f20*/  IMAD.MOV.U32 R0, RZ, RZ, R7 ;  /* 0x000000ffff007224 */ /* 0x000fe400078e0007 */
[----:B------:R-:W2:Y:S01]  /*6f30*/  LDSM.16.M88.4 R4, [R232+0x6000] ;  /* 0x00600000e804783b */ /* 0x000ea20000000200 */
[-C--:B-1----:R-:W-:Y:S08]  /*6f40*/  HMMA.16816.F32.BF16 R60, R8, R20.reuse, R36 ;  /* 0x00000014083c723c */ /* 0x082ff00000041824 */
[C---:B--2---:R-:W-:Y:S07]  /*6f50*/  HMMA.16816.F32.BF16 R64, R4.reuse, R20, R56 ;  /* 0x000000140440723c */ /* 0x044fee0000041838 */
[----:B------:R-:W-:Y:S01]  /*6f60*/  IMAD.MOV.U32 R59, RZ, RZ, R24 ;  /* 0x000000ffff3b7224 */ /* 0x000fe200078e0018 */
[-C--:B------:R-:W-:Y:S01]  /*6f70*/  HMMA.16816.F32.BF16 R204, R4, R22.reuse, R52 ;  /* 0x0000001604cc723c */ /* 0x080fe20000041834 */
[----:B------:R-:W1:Y:S07]  /*6f80*/  LDSM.16.M88.4 R24, [R227+0x2800] ;  /* 0x00280000e318783b */ /* 0x000e6e0000000200 */
[----:B------:R-:W-:Y:S01]  /*6f90*/  HMMA.16816.F32.BF16 R52, R8, R22, R44 ;  /* 0x000000160834723c */ /* 0x000fe2000004182c */
[----:B------:R-:W2:Y:S07]  /*6fa0*/  LDSM.16.M88.4 R20, [R227+0x3000] ;  /* 0x00300000e314783b */ /* 0x000eae0000000200 */
[C---:B-1----:R-:W-:Y:S08]  /*6fb0*/  HMMA.16816.F32.BF16 R32, R4.reuse, R24, R48 ;  /* 0x000000180420723c */ /* 0x042ff00000041830 */
[----:B------:R-:W-:Y:S07]  /*6fc0*/  HMMA.16816.F32.BF16 R48, R4, R26, R244 ;  /* 0x0000001a0430723c */ /* 0x000fee00000418f4 */
[----:B------:R-:W-:Y:S01]  /*6fd0*/  IMAD.MOV.U32 R246, RZ, RZ, R2 ;  /* 0x000000fffff67224 */ /* 0x000fe200078e0002 */
[----:B------:R-:W-:Y:S01]  /*6fe0*/  HMMA.16816.F32.BF16 R40, R8, R24, R40 ;  /* 0x000000180828723c */ /* 0x000fe20000041828 */
[----:B------:R-:W1:Y:S01]  /*6ff0*/  S2R R2, SR_TID.X ;  /* 0x0000000000027919 */ /* 0x000e620000002100 */
[----:B------:R-:W-:Y:S01]  /*7000*/  IMAD.MOV.U32 R247, RZ, RZ, R0 ;  /* 0x000000fffff77224 */ /* 0x000fe200078e0000 */
[----:B------:R-:W-:Y:S01]  /*7010*/  IADD3 R0, R252, -0x2, RZ ;  /* 0xfffffffefc007810 */ /* 0x000fe20007ffe0ff */
[----:B------:R-:W-:Y:S01]  /*7020*/  IMAD.MOV.U32 R245, RZ, RZ, R242 ;  /* 0x000000fffff57224 */ /* 0x000fe200078e00f2 */
[----:B------:R-:W-:-:S03]  /*7030*/  MOV R244, R59 ;  /* 0x0000003b00f47202 */ /* 0x000fc60000000f00 */
[C---:B------:R-:W-:Y:S08]  /*7040*/  HMMA.16816.F32.BF16 R24, R8.reuse, R26, R216 ;  /* 0x0000001a0818723c */ /* 0x040ff000000418d8 */
[-C--:B--2---:R-:W-:Y:S08]  /*7050*/  HMMA.16816.F32.BF16 R36, R8, R20.reuse, R212 ;  /* 0x000000140824723c */ /* 0x084ff000000418d4 */
[----:B------:R-:W-:Y:S01]  /*7060*/  HMMA.16816.F32.BF16 R28, R4, R20, R28 ;  /* 0x00000014041c723c */ /* 0x000fe2000004181c */
[----:B-1----:R-:W-:-:S05]  /*7070*/  IMAD.SHL.U32 R2, R2, 0x2, RZ ;  /* 0x0000000202027824 */ /* 0x002fca00078e00ff */
[----:B------:R-:W-:Y:S02]  /*7080*/  LOP3.LUT R2, R2, 0x6, RZ, 0xc0, !PT ;  /* 0x0000000602027812 */ /* 0x000fe400078ec0ff */
[----:B------:R-:W-:Y:S03]  /*7090*/  HMMA.16816.F32.BF16 R56, R4, R22, R220 ;  /* 0x000000160438723c */ /* 0x000fe600000418dc */
[----:B------:R-:W-:-:S05]  /*70a0*/  IMAD R0, R0, 0x40, R2 ;  /* 0x0000004000007824 */ /* 0x000fca00078e0202 */
[C---:B------:R-:W-:Y:S01]  /*70b0*/  ISETP.GE.AND P2, PT, R0.reuse, R17, PT ;  /* 0x000000110000720c */ /* 0x040fe20003f46270 */
[----:B------:R-:W-:Y:S01]  /*70c0*/  HMMA.16816.F32.BF16 R20, R8, R22, R208 ;  /* 0x000000160814723c */ /* 0x000fe200000418d0 */
[C---:B------:R-:W-:Y:S02]  /*70d0*/  IADD3 R2, R0.reuse, 0x1, RZ ;  /* 0x0000000100027810 */ /* 0x040fe40007ffe0ff */
[----:B------:R-:W-:Y:S02]  /*70e0*/  ISETP.GE.AND P3, PT, R0, R15, PT ;  /* 0x0000000f0000720c */ /* 0x000fe40003f66270 */
[----:B------:R-:W-:Y:S02]  /*70f0*/  FSEL R44, R60, -INF , !P2 ;  /* 0xff8000003c2c7808 */ /* 0x000fe40005000000 */
[C---:B------:R-:W-:Y:S02]  /*7100*/  ISETP.GE.AND P6, PT, R2.reuse, R17, PT ;  /* 0x000000110200720c */ /* 0x040fe40003fc6270 */
[----:B------:R-:W-:-:S02]  /*7110*/  ISETP.GE.AND P5, PT, R2, R18, PT ;  /* 0x000000120200720c */ /* 0x000fc40003fa6270 */
[C---:B------:R-:W-:Y:S02]  /*7120*/  ISETP.GE.AND P1, PT, R2.reuse, R15, PT ;  /* 0x0000000f0200720c */ /* 0x040fe40003f26270 */
[----:B------:R-:W-:Y:S02]  /*7130*/  ISETP.GE.AND P0, PT, R2, R16, PT ;  /* 0x000000100200720c */ /* 0x000fe40003f06270 */
[C---:B------:R-:W-:Y:S02]  /*7140*/  ISETP.GE.AND P4, PT, R0.reuse, R18, PT ;  /* 0x000000120000720c */ /* 0x040fe40003f86270 */
[C---:B------:R-:W-:Y:S02]  /*7150*/  ISETP.GE.AND P2, PT, R0.reuse, R16, PT ;  /* 0x000000100000720c */ /* 0x040fe40003f46270 */
[----:B------:R-:W-:Y:S02]  /*7160*/  IADD3 R2, R0, 0x8, RZ ;  /* 0x0000000800027810 */ /* 0x000fe40007ffe0ff */
[----:B------:R-:W-:-:S02]  /*7170*/  FSEL R60, R64, -INF , !P3 ;  /* 0xff800000403c7808 */ /* 0x000fc40005800000 */
[----:B------:R-:W-:Y:S02]  /*7180*/  FSEL R46, R62, -INF , !P4 ;  /* 0xff8000003e2e7808 */ /* 0x000fe40006000000 */
[----:B------:R-:W-:Y:S02]  /*7190*/  FSEL R64, R66, -INF , !P2 ;  /* 0xff80000042407808 */ /* 0x000fe40005000000 */
[----:B------:R-:W-:Y:S02]  /*71a0*/  FSEL R65, R65, -INF , !P1 ;  /* 0xff80000041417808 */ /* 0x000fe40004800000 */
[C---:B------:R-:W-:Y:S02]  /*71b0*/  ISETP.GE.AND P4, PT, R2.reuse, R17, PT ;  /* 0x000000110200720c */ /* 0x040fe40003f86270 */
[C---:B------:R-:W-:Y:S02]  /*71c0*/  ISETP.GE.AND P3, PT, R2.reuse, R18, PT ;  /* 0x000000120200720c */ /* 0x040fe40003f66270 */
[----:B------:R-:W-:-:S02]  /*71d0*/  ISETP.GE.AND P2, PT, R2, R15, PT ;  /* 0x0000000f0200720c */ /* 0x000fc40003f46270 */
[----:B------:R-:W-:Y:S02]  /*71e0*/  ISETP.GE.AND P1, PT, R2, R16, PT ;  /* 0x000000100200720c */ /* 0x000fe40003f26270 */
[----:B------:R-:W-:Y:S02]  /*71f0*/  IADD3 R2, R0, 0x9, RZ ;  /* 0x0000000900027810 */ /* 0x000fe40007ffe0ff */
[----:B------:R-:W-:Y:S02]  /*7200*/  FSEL R45, R61, -INF , !P6 ;  /* 0xff8000003d2d7808 */ /* 0x000fe40007000000 */
[----:B------:R-:W-:Y:S02]  /*7210*/  FSEL R67, R67, -INF , !P0 ;  /* 0xff80000043437808 */ /* 0x000fe40004000000 */
[----:B------:R-:W-:Y:S02]  /*7220*/  FSEL R61, R63, -INF , !P5 ;  /* 0xff8000003f3d7808 */ /* 0x000fe40006800000 */
[----:B------:R-:W-:-:S02]  /*7230*/  FSEL R52, R52, -INF , !P4 ;  /* 0xff80000034347808 */ /* 0x000fc40006000000 */
[C---:B------:R-:W-:Y:S02]  /*7240*/  ISETP.GE.AND P6, PT, R2.reuse, R17, PT ;  /* 0x000000110200720c */ /* 0x040fe40003fc6270 */
[C---:B------:R-:W-:Y:S02]  /*7250*/  ISETP.GE.AND P5, PT, R2.reuse, R18, PT ;  /* 0x000000120200720c */ /* 0x040fe40003fa6270 */
[C---:B------:R-:W-:Y:S02]  /*7260*/  ISETP.GE.AND P0, PT, R2.reuse, R15, PT ;  /* 0x0000000f0200720c */ /* 0x040fe40003f06270 */
[----:B------:R-:W-:Y:S02]  /*7270*/  ISETP.GE.AND P4, PT, R2, R16, PT ;  /* 0x000000100200720c */ /* 0x000fe40003f86270 */
        /* <DEDUP_REMOVED lines=19> */
[----:B------:R-:W-:Y:S01]  /*73b0*/  FSEL R219, R42, -INF , !P2 ;  /* 0xff8000002adb7808 */ /* 0x000fe20005000000 */
[----:B------:R-:W-:Y:S01]  /*73c0*/  IMAD.MOV.U32 R42, RZ, RZ, R252 ;  /* 0x000000ffff2a7224 */ /* 0x000fe200078e00fc */
[----:B------:R-:W-:-:S02]  /*73d0*/  FSEL R220, R32, -INF , !P1 ;  /* 0xff80000020dc7808 */ /* 0x000fc40004800000 */
[----:B------:R-:W-:Y:S01]  /*73e0*/  FSEL R242, R34, -INF , !P0 ;  /* 0xff80000022f27808 */ /* 0x000fe20004000000 */
[----:B------:R-:W-:Y:S01]  /*73f0*/  IMAD.MOV.U32 R34, RZ, RZ, R13 ;  /* 0x000000ffff227224 */ /* 0x000fe200078e000d */
[----:B------:R-:W-:Y:S02]  /*7400*/  FSEL R211, R41, -INF , !P6 ;  /* 0xff80000029d37808 */ /* 0x000fe40007000000 */
[C---:B------:R-:W-:Y:S02]  /*7410*/  ISETP.GE.AND P2, PT, R2.reuse, R17, PT ;  /* 0x000000110200720c */ /* 0x040fe40003f46270 */
[C---:B------:R-:W-:Y:S02]  /*7420*/  ISETP.GE.AND P1, PT, R2.reuse, R18, PT ;  /* 0x000000120200720c */ /* 0x040fe40003f26270 */
[C---:B------:R-:W-:Y:S02]  /*7430*/  ISETP.GE.AND P0, PT, R2.reuse, R15, PT ;  /* 0x0000000f0200720c */ /* 0x040fe40003f06270 */
[----:B------:R-:W-:-:S02]  /*7440*/  ISETP.GE.AND P6, PT, R2, R16, PT ;  /* 0x000000100200720c */ /* 0x000fc40003fc6270 */
[----:B------:R-:W-:Y:S02]  /*7450*/  IADD3 R2, R0, 0x19, RZ ;  /* 0x0000001900027810 */ /* 0x000fe40007ffe0ff */
[----:B------:R-:W-:Y:S01]  /*7460*/  FSEL R214, R43, -INF , !P5 ;  /* 0xff8000002bd67808 */ /* 0x000fe20006800000 */
[----:B------:R-:W-:Y:S01]  /*7470*/  IMAD.MOV.U32 R43, RZ, RZ, R14 ;  /* 0x000000ffff2b7224 */ /* 0x000fe200078e000e */
[----:B------:R-:W-:Y:S01]  /*7480*/  FSEL R217, R33, -INF , !P4 ;  /* 0xff80000021d97808 */ /* 0x000fe20006000000 */
[----:B------:R-:W-:Y:S01]  /*7490*/  IMAD.MOV.U32 R33, RZ, RZ, R19 ;  /* 0x000000ffff217224 */ /* 0x000fe200078e0013 */
[----:B------:R-:W-:Y:S02]  /*74a0*/  FSEL R223, R35, -INF , !P3 ;  /* 0xff80000023df7808 */ /* 0x000fe40005800000 */
[----:B------:R-:W-:Y:S01]  /*74b0*/  FSEL R205, R24, -INF , !P2 ;  /* 0xff80000018cd7808 */ /* 0x000fe20005000000 */
[----:B------:R-:W-:Y:S01]  /*74c0*/  IMAD.MOV.U32 R24, RZ, RZ, R166 ;  /* 0x000000ffff187224 */ /* 0x000fe200078e00a6 */
[----:B------:R-:W-:-:S02]  /*74d0*/  ISETP.GE.AND P4, PT, R2, R17, PT ;  /* 0x000000110200720c */ /* 0x000fc40003f86270 */
[C---:B------:R-:W-:Y:S02]  /*74e0*/  ISETP.GE.AND P3, PT, R2.reuse, R18, PT ;  /* 0x000000120200720c */ /* 0x040fe40003f66270 */
[C---:B------:R-:W-:Y:S02]  /*74f0*/  ISETP.GE.AND P5, PT, R2.reuse, R15, PT ;  /* 0x0000000f0200720c */ /* 0x040fe40003fa6270 */
[----:B------:R-:W-:Y:S02]  /*7500*/  ISETP.GE.AND P2, PT, R2, R16, PT ;  /* 0x000000100200720c */ /* 0x000fe40003f46270 */
[----:B------:R-:W-:Y:S02]  /*7510*/  IADD3 R2, R0, 0x20, RZ ;  /* 0x0000002000027810 */ /* 0x000fe40007ffe0ff */
[----:B------:R-:W-:Y:S01]  /*7520*/  FSEL R208, R26, -INF , !P1 ;  /* 0xff8000001ad07808 */ /* 0x000fe20004800000 */
[----:B------:R-:W-:Y:S01]  /*7530*/  IMAD.MOV.U32 R26, RZ, RZ, R161 ;  /* 0x000000ffff1a7224 */ /* 0x000fe200078e00a1 */
[----:B------:R-:W-:-:S02]  /*7540*/  FSEL R212, R48, -INF , !P0 ;  /* 0xff80000030d47808 */ /* 0x000fc40004000000 */
[----:B------:R-:W-:Y:S02]  /*7550*/  FSEL R222, R50, -INF , !P6 ;  /* 0xff80000032de7808 */ /* 0x000fe40007000000 */
        /* <DEDUP_REMOVED lines=8> */
[----:B------:R-:W-:Y:S02]  /*75e0*/  FSEL R32, R25, -INF , !P4 ;  /* 0xff80000019207808 */ /* 0x000fe40006000000 */
[----:B------:R-:W-:Y:S01]  /*75f0*/  FSEL R41, R27, -INF , !P3 ;  /* 0xff8000001b297808 */ /* 0x000fe20005800000 */
[----:B------:R-:W-:Y:S01]  /*7600*/  IMAD.MOV.U32 R27, RZ, RZ, R160 ;  /* 0x000000ffff1b7224 */ /* 0x000fe200078e00a0 */
[----:B------:R-:W-:Y:S02]  /*7610*/  FSEL R215, R36, -INF , !P1 ;  /* 0xff80000024d77808 */ /* 0x000fe40004800000 */
[----:B------:R-:W-:-:S02]  /*7620*/  ISETP.GE.AND P4, PT, R2, R17, PT ;  /* 0x000000110200720c */ /* 0x000fc40003f86270 */
[C---:B------:R-:W-:Y:S02]  /*7630*/  ISETP.GE.AND P3, PT, R2.reuse, R18, PT ;  /* 0x000000120200720c */ /* 0x040fe40003f66270 */
[C---:B------:R-:W-:Y:S02]  /*7640*/  ISETP.GE.AND P2, PT, R2.reuse, R15, PT ;  /* 0x0000000f0200720c */ /* 0x040fe40003f46270 */
[----:B------:R-:W-:Y:S02]  /*7650*/  ISETP.GE.AND P1, PT, R2, R16, PT ;  /* 0x000000100200720c */ /* 0x000fe40003f26270 */
[----:B------:R-:W-:Y:S02]  /*7660*/  IADD3 R2, R0, 0x28, RZ ;  /* 0x0000002800027810 */ /* 0x000fe40007ffe0ff */
[----:B------:R-:W-:Y:S02]  /*7670*/  MOV R25, R165 ;  /* 0x000000a500197202 */ /* 0x000fe40000000f00 */
        /* <DEDUP_REMOVED lines=11> */
[C---:B------:R-:W-:Y:S02]  /*7730*/  ISETP.GE.AND P2, PT, R2.reuse, R17, PT ;  /* 0x000000110200720c */ /* 0x040fe40003f46270 */
[----:B------:R-:W-:-:S02]  /*7740*/  ISETP.GE.AND P1, PT, R2, R18, PT ;  /* 0x000000120200720c */ /* 0x000fc40003f26270 */
[----:B------:R-:W-:Y:S02]  /*7750*/  FSEL R213, R39, -INF , !P3 ;  /* 0xff80000027d57808 */ /* 0x000fe40005800000 */
[----:B------:R-:W-:Y:S02]  /*7760*/  FSEL R204, R20, -INF , !P0 ;  /* 0xff80000014cc7808 */ /* 0x000fe40004000000 */
[----:B------:R-:W-:Y:S02]  /*7770*/  FSEL R206, R22, -INF , !P6 ;  /* 0xff80000016ce7808 */ /* 0x000fe40007000000 */
[----:B------:R-:W-:Y:S02]  /*7780*/  FSEL R38, R21, -INF , !P2 ;  /* 0xff80000015267808 */ /* 0x000fe40005000000 */
[----:B------:R-:W-:Y:S02]  /*7790*/  FSEL R39, R23, -INF , !P1 ;  /* 0xff80000017277808 */ /* 0x000fe40004800000 */
[----:B------:R-:W1:Y:S01]  /*77a0*/  LDSM.16.M88.4 R20, [R227+0x3800] ;  /* 0x00380000e314783b */ /* 0x000e620000000200 */
[----:B------:R-:W-:Y:S01]  /*77b0*/  IADD3 R13, R0, 0x30, RZ ;  /* 0x00000030000d7810 */ /* 0x000fe20007ffe0ff */
[----:B------:R-:W-:-:S04]  /*77c0*/  DEPBAR.LE SB0, 0x0 ;  /* 0x000080000000791a */ /* 0x000fc80000000000 */
[----:B------:R-:W-:Y:S02]  /*77d0*/  MOV R35, R12 ;  /* 0x0000000c00237202 */ /* 0x000fe40000000f00 */
[-C--:B------:R-:W-:Y:S02]  /*77e0*/  ISETP.GE.AND P6, PT, R13, R17.reuse, PT ;  /* 0x000000110d00720c */ /* 0x080fe40003fc6270 */
[----:B------:R-:W-:Y:S02]  /*77f0*/  IADD3 R12, R0, 0x31, RZ ;  /* 0x00000031000c7810 */ /* 0x000fe40007ffe0ff */
[----:B------:R-:W-:Y:S02]  /*7800*/  P2R R14, PR, RZ, 0x40 ;  /* 0x00000040ff0e7803 */ /* 0x000fe40000000000 */
[----:B------:R-:W-:Y:S02]  /*7810*/  ISETP.GE.AND P6, PT, R12, R17, PT ;  /* 0x000000110c00720c */ /* 0x000fe40003fc6270 */
[----:B------:R-:W-:-:S02]  /*7820*/  ISETP.GE.AND P3, PT, R2, R15, PT ;  /* 0x0000000f0200720c */ /* 0x000fc40003f66270 */
[----:B------:R-:W-:Y:S02]  /*7830*/  ISETP.GE.AND P0, PT, R2, R16, PT ;  /* 0x000000100200720c */ /* 0x000fe40003f06270 */
[----:B------:R-:W-:Y:S02]  /*7840*/  P2R R19, PR, RZ, 0x40 ;  /* 0x00000040ff137803 */ /* 0x000fe40000000000 */
[----:B------:R-:W-:Y:S02]  /*7850*/  ISETP.NE.AND P6, PT, R14, RZ, PT ;  /* 0x000000ff0e00720c */ /* 0x000fe40003fc5270 */
        /* <DEDUP_REMOVED lines=8> */
[----:B------:R-:W-:Y:S01]  /*78e0*/  BAR.SYNC.DEFER_BLOCKING 0x0 ;  /* 0x0000000000007b1d */ /* 0x000fe20000010000 */
[----:B------:R-:W-:-:S02]  /*78f0*/  ISETP.GE.AND P2, PT, R12, R18, PT ;  /* 0x000000120c00720c */ /* 0x000fc40003f46270 */
[C---:B------:R-:W-:Y:S02]  /*7900*/  IADD3 R2, R0.reuse, 0x38, RZ ;  /* 0x0000003800027810 */ /* 0x040fe40007ffe0ff */
[-C--:B------:R-:W-:Y:S01]  /*7910*/  ISETP.GE.AND P3, PT, R13, R18.reuse, PT ;  /* 0x000000120d00720c */ /* 0x080fe20003f66270 */
[----:B------:R2:W-:Y:S01]  /*7920*/  STL [R1+0x8], R14 ;  /* 0x0000080e01007387 */ /* 0x0005e20000100800 */
[----:B------:R-:W-:Y:S01]  /*7930*/  IADD3 R0, R0, 0x39, RZ ;  /* 0x0000003900007810 */ /* 0x000fe20007ffe0ff */
[----:B-1----:R-:W-:Y:S01]  /*7940*/  HMMA.16816.F32.BF16 R28, R8, R20, R248 ;  /* 0x00000014081c723c */ /* 0x002fe200000418f8 */
[-C--:B------:R-:W-:Y:S02]  /*7950*/  ISETP.GE.AND P5, PT, R2, R17.reuse, PT ;  /* 0x000000110200720c */ /* 0x080fe40003fa6270 */
[----:B------:R-:W-:Y:S02]  /*7960*/  ISETP.GE.AND P4, PT, R0, R17, PT ;  /* 0x000000110000720c */ /* 0x000fe40003f86270 */
[----:B------:R-:W-:-:S02]  /*7970*/  ISETP.GE.AND P1, PT, R2, R18, PT ;  /* 0x000000120200720c */ /* 0x000fc40003f26270 */
[----:B------:R-:W-:Y:S01]  /*7980*/  ISETP.GE.AND P0, PT, R0, R18, PT ;  /* 0x000000120000720c */ /* 0x000fe20003f06270 */
[C---:B------:R-:W-:Y:S08]  /*7990*/  HMMA.16816.F32.BF16 R24, R4.reuse, R20, R24 ;  /* 0x000000140418723c */ /* 0x040ff00000041818 */
[-C--:B------:R-:W-:Y:S08]  /*79a0*/  HMMA.16816.F32.BF16 R4, R4, R22.reuse, R56 ;  /* 0x000000160404723c */ /* 0x080ff00000041838 */
[----:B------:R-:W-:Y:S01]  /*79b0*/  FSEL R35, R31, -INF , !P2 ;  /* 0xff8000001f237808 */ /* 0x000fe20005000000 */
[----:B------:R-:W-:Y:S01]  /*79c0*/  HMMA.16816.F32.BF16 R8, R8, R22, R244 ;  /* 0x000000160808723c */ /* 0x000fe200000418f4 */
[----:B------:R-:W-:-:S02]  /*79d0*/  ISETP.GE.AND P2, PT, R2, R15, PT ;  /* 0x0000000f0200720c */ /* 0x000fc40003f46270 */
[----:B------:R-:W-:Y:S02]  /*79e0*/  FSEL R37, R28, -INF , !P6 ;  /* 0xff8000001c257808 */ /* 0x000fe40007000000 */
[----:B------:R-:W-:Y:S02]  /*79f0*/  ISETP.NE.AND P6, PT, R19, RZ, PT ;  /* 0x000000ff1300720c */ /* 0x000fe40003fc5270 */
[----:B------:R-:W-:Y:S02]  /*7a00*/  FSEL R36, R30, -INF , !P3 ;  /* 0xff8000001e247808 */ /* 0x000fe40005800000 */
[----:B------:R-:W-:Y:S02]  /*7a10*/  FSEL R22, R29, -INF , !P6 ;  /* 0xff8000001d167808 */ /* 0x000fe40007000000 */
[-C--:B------:R-:W-:Y:S02]  /*7a20*/  ISETP.GE.AND P6, PT, R13, R15.reuse, PT ;  /* 0x0000000f0d00720c */ /* 0x080fe40003fc6270 */
[----:B------:R-:W-:-:S02]  /*7a30*/  ISETP.GE.AND P3, PT, R12, R15, PT ;  /* 0x0000000f0c00720c */ /* 0x000fc40003f66270 */
[----:B------:R-:W-:Y:S02]  /*7a40*/  FSEL R250, R4, -INF , !P2 ;  /* 0xff80000004fa7808 */ /* 0x000fe40005000000 */
[----:B------:R-:W-:Y:S02]  /*7a50*/  ISETP.GE.AND P2, PT, R12, R16, PT ;  /* 0x000000100c00720c */ /* 0x000fe40003f46270 */
[----:B------:R-:W-:Y:S02]  /*7a60*/  FSEL R245, R24, -INF , !P6 ;  /* 0xff80000018f57808 */ /* 0x000fe40007000000 */
[----:B------:R-:W-:Y:S02]  /*7a70*/  FSEL R248, R27, -INF , !P2 ;  /* 0xff8000001bf87808 */ /* 0x000fe40005000000 */
[----:B------:R-:W-:Y:S02]  /*7a80*/  ISETP.NE.AND P2, PT, R51, 0x2, PT ;  /* 0x000000023300780c */ /* 0x000fe40003f45270 */
[----:B------:R-:W-:-:S02]  /*7a90*/  FSEL R244, R25, -INF , !P3 ;  /* 0xff80000019f47808 */ /* 0x000fc40005800000 */
[----:B------:R-:W-:Y:S02]  /*7aa0*/  ISETP.GE.AND P6, PT, R0, R15, PT ;  /* 0x0000000f0000720c */ /* 0x000fe40003fc6270 */
[-C--:B------:R-:W-:Y:S02]  /*7ab0*/  ISETP.GE.AND P3, PT, R13, R16.reuse, PT ;  /* 0x000000100d00720c */ /* 0x080fe40003f66270 */
[----:B------:R-:W-:Y:S02]  /*7ac0*/  FSEL R249, R5, -INF , !P6 ;  /* 0xff80000005f97808 */ /* 0x000fe40007000000 */
[----:B------:R-:W-:Y:S02]  /*7ad0*/  FSEL R251, R26, -INF , !P3 ;  /* 0xff8000001afb7808 */ /* 0x000fe40005800000 */
[-C--:B------:R-:W-:Y:S02]  /*7ae0*/  ISETP.GE.AND P6, PT, R2, R16.reuse, PT ;  /* 0x000000100200720c */ /* 0x080fe40003fc6270 */
[----:B------:R-:W-:-:S02]  /*7af0*/  ISETP.GE.AND P3, PT, R0, R16, PT ;  /* 0x000000100000720c */ /* 0x000fc40003f66270 */
[----:B------:R-:W-:Y:S02]  /*7b00*/  FSEL R247, R6, -INF , !P6 ;  /* 0xff80000006f77808 */ /* 0x000fe40007000000 */
[----:B------:R-:W-:Y:S02]  /*7b10*/  FSEL R246, R7, -INF , !P3 ;  /* 0xff80000007f67808 */ /* 0x000fe40005800000 */
[----:B------:R-:W-:Y:S02]  /*7b20*/  FSEL R19, R8, -INF , !P5 ;  /* 0xff80000008137808 */ /* 0x000fe40006800000 */
[----:B------:R-:W-:Y:S02]  /*7b30*/  FSEL R18, R9, -INF , !P4 ;  /* 0xff80000009127808 */ /* 0x000fe40006000000 */
[----:B------:R-:W-:Y:S02]  /*7b40*/  FSEL R34, R10, -INF , !P1 ;  /* 0xff8000000a227808 */ /* 0x000fe40004800000 */
[----:B------:R-:W-:Y:S01]  /*7b50*/  FSEL R33, R11, -INF , !P0 ;  /* 0xff8000000b217808 */ /* 0x000fe20004000000 */
[----:B------:R-:W-:Y:S05]  /*7b60*/  @!P2 BRA `(.L_x_3) ;  /* 0x000001e00000a947 */ /* 0x000fea0003800000 */
[----:B--2---:R-:W2:Y:S04]  /*7b70*/  LDL.64 R48, [R1+0x28] ;  /* 0x0000280001307983 */ /* 0x004ea80000100a00 */
[----:B------:R-:W3:Y:S01]  /*7b80*/  LDL.64 R42, [R1+0x20] ;  /* 0x00002000012a7983 */ /* 0x000ee20000100a00 */
[----:B------:R-:W-:-:S04]  /*7b90*/  IADD3 R4, R51, -0x3, RZ ;  /* 0xfffffffd33047810 */ /* 0x000fc80007ffe0ff */
[----:B------:R-:W-:-:S05]  /*7ba0*/  SHF.R.S32.HI R0, RZ, 0x1f, R4 ;  /* 0x0000001fff007819 */ /* 0x000fca0000011404 */
[----:B------:R-:W-:-:S04]  /*7bb0*/  IMAD R0, R0, c[0x0][0x198], RZ ;  /* 0x0000660000007a24 */ /* 0x000fc800078e02ff */
[C---:B------:R-:W-:Y:S02]  /*7bc0*/  IMAD R0, R4.reuse, c[0x0][0x19c], R0 ;  /* 0x0000670004007a24 */ /* 0x040fe400078e0200 */
[----:B------:R-:W-:-:S04]  /*7bd0*/  IMAD.WIDE.U32 R4, R4, c[0x0][0x198], RZ ;  /* 0x0000660004047a25 */ /* 0x000fc800078e00ff */
[----:B------:R-:W-:Y:S01]  /*7be0*/  IMAD.IADD R2, R5, 0x1, R0 ;  /* 0x0000000105027824 */ /* 0x000fe200078e0200 */
[----:B--2---:R-:W-:-:S04]  /*7bf0*/  LEA R0, P0, R4, R48, 0x6 ;  /* 0x0000003004007211 */ /* 0x004fc800078030ff */
[----:B---3--:R-:W-:Y:S02]  /*7c00*/  LEA.HI.X R2, R4, R43, R2, 0x6, P0 ;  /* 0x0000002b04027211 */ /* 0x008fe400000f3402 */
[----:B------:R-:W-:-:S04]  /*7c10*/  LEA R6, P0, R0, c[0x0][0x168], 0x1 ;  /* 0x00005a0000067a11 */ /* 0x000fc800078008ff */
[----:B------:R-:W-:Y:S02]  /*7c20*/  LEA.HI.X R7, R0, c[0x0][0x16c], R2, 0x1, P0 ;  /* 0x00005b0000077a11 */ /* 0x000fe400000f0c02 */
[----:B------:R-:W-:-:S03]  /*7c30*/  IADD3 R4, P0, R6, UR8, RZ ;  /* 0x0000000806047c10 */ /* 0x000fc6000ff1e0ff */
[----:B------:R-:W-:Y:S01]  /*7c40*/  @!PT LDS RZ, [RZ] ;  /* 0x00000000fffff984 */ /* 0x000fe20000000800 */
[----:B------:R-:W-:Y:S01]  /*7c50*/  @!PT LDS RZ, [RZ] ;  /* 0x00000000fffff984 */ /* 0x000fe20000000800 */
[----:B------:R-:W-:Y:S01]  /*7c60*/  @!PT LDS RZ, [RZ] ;  /* 0x00000000fffff984 */ /* 0x000fe20000000800 */
[----:B------:R1:W-:Y:S01]  /*7c70*/  LDGSTS.E.BYPASS.LTC128B.128 [R243+0x8000], [R6.64] ;  /* 0x0800000006f37fae */ /* 0x0003e2000b901d50 */
[----:B------:R-:W-:-:S03]  /*7c80*/  IADD3.X R5, R7, UR6, RZ, P0, !PT ;  /* 0x0000000607057c10 */ /* 0x000fc600087fe4ff */
[----:B------:R1:W-:Y:S04]  /*7c90*/  LDGSTS.E.BYPASS.LTC128B.128 [R243+0xa000], [R6.64+0x80] ;  /* 0x0a00008006f37fae */ /* 0x0003e8000b901d50 */
[----:B------:R2:W-:Y:S04]  /*7ca0*/  LDGSTS.E.BYPASS.LTC128B.128 [R243+0x8800], [R4.64] ;  /* 0x0880000004f37fae */ /* 0x0005e8000b901d50 */
[----:B------:R2:W-:Y:S02]  /*7cb0*/  LDGSTS.E.BYPASS.LTC128B.128 [R243+0xa800], [R4.64+0x80] ;  /* 0x0a80008004f37fae */ /* 0x0005e4000b901d50 */
[----:B--2---:R-:W-:-:S04]  /*7cc0*/  IADD3 R4, P0, R4, UR8, RZ ;  /* 0x0000000804047c10 */ /* 0x004fc8000ff1e0ff */
[----:B------:R-:W-:Y:S02]  /*7cd0*/  IADD3.X R5, R5, UR6, RZ, P0, !PT ;  /* 0x0000000605057c10 */ /* 0x000fe400087fe4ff */
[----:B-1----:R-:W-:-:S03]  /*7ce0*/  IADD3 R6, P0, R4, UR8, RZ ;  /* 0x0000000804067c10 */ /* 0x002fc6000ff1e0ff */
[----:B------:R1:W-:Y:S01]  /*7cf0*/  LDGSTS.E.BYPASS.LTC128B.128 [R243+0x9000], [R4.64] ;  /* 0x0900000004f37fae */ /* 0x0003e2000b901d50 */
[----:B------:R-:W-:-:S03]  /*7d00*/  IADD3.X R7, R5, UR6, RZ, P0, !PT ;  /* 0x0000000605077c10 */ /* 0x000fc600087fe4ff */
[----:B------:R1:W-:Y:S04]  /*7d10*/  LDGSTS.E.BYPASS.LTC128B.128 [R243+0xb000], [R4.64+0x80] ;  /* 0x0b00008004f37fae */ /* 0x0003e8000b901d50 */
[----:B------:R1:W-:Y:S04]  /*7d20*/  LDGSTS.E.BYPASS.LTC128B.128 [R243+0x9800], [R6.64] ;  /* 0x0980000006f37fae */ /* 0x0003e8000b901d50 */
[----:B------:R1:W-:Y:S04]  /*7d30*/  LDGSTS.E.BYPASS.LTC128B.128 [R243+0xb800], [R6.64+0x80] ;  /* 0x0b80008006f37fae */ /* 0x0003e8000b901d50 */
[----:B------:R-:W0:Y:S02]  /*7d40*/  LDGDEPBAR ;  /* 0x00000000000079af */ /* 0x000e240000000000 */
.L_x_3:
[----:B--2---:R-:W-:Y:S01]  /*7d50*/  STL [R1+0x64], R231 ;  /* 0x000064e701007387 */ /* 0x004fe20000100800 */
[----:B------:R-:W-:-:S02]  /*7d60*/  MOV R29, R165 ;  /* 0x000000a5001d7202 */ /* 0x000fc40000000f00 */
[----:B------:R-:W-:Y:S01]  /*7d70*/  MOV R30, R161 ;  /* 0x000000a1001e7202 */ /* 0x000fe20000000f00 */
[----:B------:R2:W-:Y:S01]  /*7d80*/  STL [R1+0x60], R230 ;  /* 0x000060e601007387 */ /* 0x0005e20000100800 */
[----:B------:R-:W-:Y:S02]  /*7d90*/  FMNMX.FTZ R0, R164, R44, !PT ;  /* 0x0000002ca4007209 */ /* 0x000fe40007810000 */
[----:B------:R-:W-:Y:S01]  /*7da0*/  MOV R24, R160 ;  /* 0x000000a000187202 */ /* 0x000fe20000000f00 */
[----:B------:R-:W-:Y:S01]  /*7db0*/  LDSM.16.MT88.4 R12, [R167+0xc000] ;  /* 0x00c00000a70c783b */ /* 0x000fe20000004200 */
[----:B------:R-:W-:-:S03]  /*7dc0*/  MOV R23, R166 ;  /* 0x000000a600177202 */ /* 0x000fc60000000f00 */
[----:B--2---:R-:W2:Y:S01]  /*7dd0*/  LDL.LU R230, [R1+0x8] ;  /* 0x0000080001e67983 */ /* 0x004ea20000300800 */
[----:B------:R-:W-:-:S03]  /*7de0*/  FMNMX.FTZ R0, R45, R0, !PT ;  /* 0x000000002d007209 */ /* 0x000fc60007810000 */
[----:B------:R-:W-:Y:S01]  /*7df0*/  STL [R1+0x5c], R229 ;  /* 0x00005ce501007387 */ /* 0x000fe20000100800 */
[----:B------:R-:W-:-:S03]  /*7e00*/  FMNMX.FTZ R0, R52, R0, !PT ;  /* 0x0000000034007209 */ /* 0x000fc60007810000 */
[----:B------:R-:W-:Y:S01]  /*7e10*/  STL [R1+0x58], R228 ;  /* 0x000058e401007387 */ /* 0x000fe20000100800 */
[----:B------:R-:W-:-:S03]  /*7e20*/  FMNMX.FTZ R0, R47, R0, !PT ;  /* 0x000000002f007209 */ /* 0x000fc60007810000 */
[----:B------:R-:W-:Y:S01]  /*7e30*/  STL [R1+0x54], R227 ;  /* 0x000054e301007387 */ /* 0x000fe20000100800 */
[----:B------:R-:W-:-:S04]  /*7e40*/  FMNMX.FTZ R0, R216, R0, !PT ;  /* 0x00000000d8007209 */ /* 0x000fc80007810000 */
[----:B------:R-:W-:-:S04]  /*7e50*/  FMNMX.FTZ R0, R211, R0, !PT ;  /* 0x00000000d3007209 */ /* 0x000fc80007810000 */
[----:B------:R-:W-:-:S04]  /*7e60*/  FMNMX.FTZ R0, R205, R0, !PT ;  /* 0x00000000cd007209 */ /* 0x000fc80007810000 */
[----:B------:R-:W-:-:S04]  /*7e70*/  FMNMX.FTZ R0, R32, R0, !PT ;  /* 0x0000000020007209 */ /* 0x000fc80007810000 */
[----:B------:R-:W-:-:S04]  /*7e80*/  FMNMX.FTZ R0, R215, R0, !PT ;  /* 0x00000000d7007209 */ /* 0x000fc80007810000 */
[----:B------:R-:W-:-:S04]  /*7e90*/  FMNMX.FTZ R0, R209, R0, !PT ;  /* 0x00000000d1007209 */ /* 0x000fc80007810000 */
[----:B------:R-:W-:-:S04]  /*7ea0*/  FMNMX.FTZ R0, R204, R0, !PT ;  /* 0x00000000cc007209 */ /* 0x000fc80007810000 */
[----:B------:R-:W-:-:S04]  /*7eb0*/  FMNMX.FTZ R0, R38, R0, !PT ;  /* 0x0000000026007209 */ /* 0x000fc80007810000 */
[----:B------:R-:W-:Y:S02]  /*7ec0*/  FMNMX.FTZ R2, R37, R0, !PT ;  /* 0x0000000025027209 */ /* 0x000fe40007810000 */
[----:B------:R-:W-:Y:S02]  /*7ed0*/  FMNMX.FTZ R0, R163, R46, !PT ;  /* 0x0000002ea3007209 */ /* 0x000fe40007810000 */
[----:B------:R-:W-:Y:S02]  /*7ee0*/  FMNMX.FTZ R2, R22, R2, !PT ;  /* 0x0000000216027209 */ /* 0x000fe40007810000 */
[----:B------:R-:W-:Y:S02]  /*7ef0*/  FMNMX.FTZ R0, R61, R0, !PT ;  /* 0x000000003d007209 */ /* 0x000fe40007810000 */
[----:B-1----:R-:W-:Y:S02]  /*7f00*/  FMNMX.FTZ R4, R19, R2, !PT ;  /* 0x0000000213047209 */ /* 0x002fe40007810000 */
[----:B------:R-:W-:-:S02]  /*7f10*/  FMNMX.FTZ R2, R54, R0, !PT ;  /* 0x0000000036027209 */ /* 0x000fc40007810000 */
[----:B------:R-:W-:Y:S02]  /*7f20*/  FMNMX.FTZ R0, R18, R4, !PT ;  /* 0x0000000412007209 */ /* 0x000fe40007810000 */
[----:B------:R-:W-:-:S03]  /*7f30*/  FMNMX.FTZ R2, R55, R2, !PT ;  /* 0x0000000237027209 */ /* 0x000fc60007810000 */
[----:B------:R-:W1:Y:S01]  /*7f40*/  SHFL.BFLY PT, R6, R0, 0x2, 0x1f ;  /* 0x0c401f0000067f89 */ /* 0x000e6200000e0000 */
[----:B------:R-:W-:-:S04]  /*7f50*/  FMNMX.FTZ R2, R219, R2, !PT ;  /* 0x00000002db027209 */ /* 0x000fc80007810000 */
[----:B------:R-:W-:Y:S02]  /*7f60*/  FMNMX.FTZ R4, R214, R2, !PT ;  /* 0x00000002d6047209 */ /* 0x000fe40007810000 */
[----:B------:R-:W-:Y:S02]  /*7f70*/  FMNMX.FTZ R2, R162, R60, !PT ;  /* 0x0000003ca2027209 */ /* 0x000fe40007810000 */
[----:B------:R-:W-:Y:S02]  /*7f80*/  FMNMX.FTZ R4, R208, R4, !PT ;  /* 0x00000004d0047209 */ /* 0x000fe40007810000 */
[----:B------:R-:W-:Y:S02]  /*7f90*/  FMNMX.FTZ R2, R65, R2, !PT ;  /* 0x0000000241027209 */ /* 0x000fe40007810000 */
[----:B------:R-:W-:Y:S02]  /*7fa0*/  FMNMX.FTZ R4, R41, R4, !PT ;  /* 0x0000000429047209 */ /* 0x000fe40007810000 */
[----:B------:R-:W-:-:S02]  /*7fb0*/  FMNMX.FTZ R2, R62, R2, !PT ;  /* 0x000000023e027209 */ /* 0x000fc40007810000 */
[----:B------:R-:W-:Y:S02]  /*7fc0*/  FMNMX.FTZ R4, R218, R4, !PT ;  /* 0x00000004da047209 */ /* 0x000fe40007810000 */
[----:B------:R-:W-:Y:S02]  /*7fd0*/  FMNMX.FTZ R2, R63, R2, !PT ;  /* 0x000000023f027209 */ /* 0x000fe40007810000 */
[----:B------:R-:W-:Y:S02]  /*7fe0*/  FMNMX.FTZ R5, R213, R4, !PT ;  /* 0x00000004d5057209 */ /* 0x000fe40007810000 */
[----:B------:R-:W-:Y:S02]  /*7ff0*/  FMNMX.FTZ R2, R220, R2, !PT ;  /* 0x00000002dc027209 */ /* 0x000fe40007810000 */
[----:B------:R-:W-:Y:S02]  /*8000*/  FMNMX.FTZ R5, R206, R5, !PT ;  /* 0x00000005ce057209 */ /* 0x000fe40007810000 */
[----:B-1----:R-:W-:-:S02]  /*8010*/  FMNMX.FTZ R4, R0, R6, !PT ;  /* 0x0000000600047209 */ /* 0x002fc40007810000 */
[----:B------:R-:W-:Y:S02]  /*8020*/  FMNMX.FTZ R0, R3, R64, !PT ;  /* 0x0000004003007209 */ /* 0x000fe40007810000 */
[----:B------:R-:W-:Y:S01]  /*8030*/  FMNMX.FTZ R6, R39, R5, !PT ;  /* 0x0000000527067209 */ /* 0x000fe20007810000 */
[----:B------:R-:W1:Y:S01]  /*8040*/  SHFL.BFLY PT, R8, R4, 0x1, 0x1f ;  /* 0x0c201f0004087f89 */ /* 0x000e6200000e0000 */
        /* <DEDUP_REMOVED lines=13> */
[----:B------:R-:W-:Y:S01]  /*8120*/  FMNMX.FTZ R2, R223, R2, !PT ;  /* 0x00000002df027209 */ /* 0x000fe20007810000 */
[----:B------:R-:W3:Y:S01]  /*8130*/  SHFL.BFLY PT, R7, R0, 0x2, 0x1f ;  /* 0x0c401f0000077f89 */ /* 0x000ee200000e0000 */
        /* <DEDUP_REMOVED lines=11> */
[----:B-1----:R-:W-:Y:S02]  /*81f0*/  FMNMX.FTZ R166, R4, R8, !PT ;  /* 0x0000000804a67209 */ /* 0x002fe40007810000 */
[----:B---3--:R-:W-:Y:S02]  /*8200*/  FMNMX.FTZ R2, R0, R7, !PT ;  /* 0x0000000700027209 */ /* 0x008fe40007810000 */
[----:B------:R-:W1:Y:S01]  /*8210*/  SHFL.BFLY PT, R7, R5, 0x2, 0x1f ;  /* 0x0c401f0005077f89 */ /* 0x000e6200000e0000 */
[----:B------:R-:W-:-:S03]  /*8220*/  FSETP.NEU.FTZ.AND P3, PT, R166, -INF , PT ;  /* 0xff800000a600780b */ /* 0x000fc60003f7d000 */
[----:B------:R-:W3:Y:S01]  /*8230*/  SHFL.BFLY PT, R9, R2, 0x1, 0x1f ;  /* 0x0c201f0002097f89 */ /* 0x000ee200000e0000 */
[----:B-1----:R-:W-:Y:S02]  /*8240*/  FMNMX.FTZ R5, R5, R7, !PT ;  /* 0x0000000705057209 */ /* 0x002fe40007810000 */
[----:B---3--:R-:W-:-:S03]  /*8250*/  FMNMX.FTZ R165, R2, R9, !PT ;  /* 0x0000000902a57209 */ /* 0x008fc60007810000 */
[----:B------:R-:W1:Y:S01]  /*8260*/  SHFL.BFLY PT, R8, R5, 0x1, 0x1f ;  /* 0x0c201f0005087f89 */ /* 0x000e6200000e0000 */
[----:B------:R-:W-:Y:S02]  /*8270*/  FSETP.NEU.FTZ.AND P2, PT, R165, -INF , PT ;  /* 0xff800000a500780b */ /* 0x000fe40003f5d000 */
[----:B-1----:R-:W-:-:S04]  /*8280*/  FMNMX.FTZ R161, R5, R8, !PT ;  /* 0x0000000805a17209 */ /* 0x002fc80007810000 */
[C---:B------:R-:W-:Y:S01]  /*8290*/  FSETP.NEU.FTZ.AND P1, PT, R161.reuse, -INF , PT ;  /* 0xff800000a100780b */ /* 0x040fe20003f3d000 */
[----:B------:R-:W-:-:S05]  /*82a0*/  FMUL.FTZ R20, R161, c[0x0][0x23c] ;  /* 0x00008f00a1147a20 */ /* 0x000fca0000410000 */
[----:B------:R-:W-:Y:S02]  /*82b0*/  FSEL R20, R20, RZ, P1 ;  /* 0x000000ff14147208 */ /* 0x000fe40000800000 */
[----:B--2---:R-:W-:-:S04]  /*82c0*/  FMNMX.FTZ R0, R230, R6, !PT ;  /* 0x00000006e6007209 */ /* 0x004fc80007810000 */
[----:B------:R-:W-:-:S04]  /*82d0*/  FMNMX.FTZ R0, R251, R0, !PT ;  /* 0x00000000fb007209 */ /* 0x000fc80007810000 */
[----:B------:R-:W-:Y:S01]  /*82e0*/  FMNMX.FTZ R4, R248, R0, !PT ;  /* 0x00000000f8047209 */ /* 0x000fe20007810000 */
[----:B------:R-:W-:-:S03]  /*82f0*/  FMUL.FTZ R0, R166, c[0x0][0x23c] ;  /* 0x00008f00a6007a20 */ /* 0x000fc60000410000 */
[----:B------:R-:W-:Y:S02]  /*8300*/  FMNMX.FTZ R4, R247, R4, !PT ;  /* 0x00000004f7047209 */ /* 0x000fe40007810000 */
[----:B------:R-:W-:Y:S02]  /*8310*/  FSEL R0, R0, RZ, P3 ;  /* 0x000000ff00007208 */ /* 0x000fe40001800000 */
[----:B------:R-:W-:-:S03]  /*8320*/  FMNMX.FTZ R4, R246, R4, !PT ;  /* 0x00000004f6047209 */ /* 0x000fc60007810000 */
[--C-:B------:R-:W-:Y:S02]  /*8330*/  FFMA.FTZ R6, R44, c[0x0][0x23c], -R0.reuse ;  /* 0x00008f002c067a23 */ /* 0x100fe40000010800 */
[----:B------:R-:W1:Y:S01]  /*8340*/  SHFL.BFLY PT, R7, R4, 0x2, 0x1f ;  /* 0x0c401f0004077f89 */ /* 0x000e6200000e0000 */
[--C-:B------:R-:W-:Y:S01]  /*8350*/  FFMA.FTZ R2, R52, c[0x0][0x23c], -R0.reuse ;  /* 0x00008f0034027a23 */ /* 0x100fe20000010800 */
[----:B------:R2:W-:Y:S08]  /*8360*/  MUFU.EX2 R43, R6 ;  /* 0x00000006002b7308 */ /* 0x0005f00000000800 */
[----:B------:R3:W-:Y:S01]  /*8370*/  MUFU.EX2 R27, R2 ;  /* 0x00000002001b7308 */ /* 0x0007e20000000800 */
[----:B--2---:R-:W-:-:S07]  /*8380*/  FFMA.FTZ R6, R45, c[0x0][0x23c], -R0 ;  /* 0x00008f002d067a23 */ /* 0x004fce0000010800 */
[----:B------:R2:W4:Y:S01]  /*8390*/  MUFU.EX2 R228, R6 ;  /* 0x0000000600e47308 */ /* 0x0005220000000800 */
[----:B-1----:R-:W-:Y:S01]  /*83a0*/  FMNMX.FTZ R4, R4, R7, !PT ;  /* 0x0000000704047209 */ /* 0x002fe20007810000 */
[----:B---3--:R-:W-:-:S05]  /*83b0*/  FMUL.FTZ R2, R165, c[0x0][0x23c] ;  /* 0x00008f00a5027a20 */ /* 0x008fca0000410000 */
[----:B------:R-:W-:-:S05]  /*83c0*/  FSEL R2, R2, RZ, P2 ;  /* 0x000000ff02027208 */ /* 0x000fca0001000000 */
[----:B------:R-:W-:Y:S02]  /*83d0*/  FFMA.FTZ R5, R61, c[0x0][0x23c], -R2 ;  /* 0x00008f003d057a23 */ /* 0x000fe40000010802 */
[----:B--2---:R-:W-:Y:S01]  /*83e0*/  FFMA.FTZ R6, R47, c[0x0][0x23c], -R0 ;  /* 0x00008f002f067a23 */ /* 0x004fe20000010800 */
[----:B----4-:R-:W-:Y:S01]  /*83f0*/  F2FP.BF16.PACK_AB R8, R228, R43 ;  /* 0x0000002be408723e */ /* 0x010fe200000010ff */
[----:B------:R1:W-:Y:S08]  /*8400*/  MUFU.EX2 R227, R5 ;  /* 0x0000000500e37308 */ /* 0x0003f00000000800 */
[----:B------:R2:W-:Y:S01]  /*8410*/  MUFU.EX2 R49, R6 ;  /* 0x0000000600317308 */ /* 0x0005e20000000800 */
[----:B-1----:R-:W-:-:S07]  /*8420*/  FFMA.FTZ R5, R54, c[0x0][0x23c], -R2 ;  /* 0x00008f0036057a23 */ /* 0x002fce0000010802 */
[----:B------:R1:W-:Y:S01]  /*8430*/  MUFU.EX2 R26, R5 ;  /* 0x00000005001a7308 */ /* 0x0003e20000000800 */
[----:B--2---:R-:W-:-:S07]  /*8440*/  FFMA.FTZ R6, R46, c[0x0][0x23c], -R2 ;  /* 0x00008f002e067a23 */ /* 0x004fce0000010802 */
[----:B------:R2:W3:Y:S01]  /*8450*/  MUFU.EX2 R42, R6 ;  /* 0x00000006002a7308 */ /* 0x0004e20000000800 */
[----:B-1----:R-:W-:-:S07]  /*8460*/  FFMA.FTZ R5, R55, c[0x0][0x23c], -R2 ;  /* 0x00008f0037057a23 */ /* 0x002fce0000010802 */
[----:B------:R1:W4:Y:S01]  /*8470*/  MUFU.EX2 R48, R5 ;  /* 0x0000000500307308 */ /* 0x0003220000000800 */
[----:B--2---:R-:W2:Y:S01]  /*8480*/  SHFL.BFLY PT, R6, R4, 0x1, 0x1f ;  /* 0x0c201f0004067f89 */ /* 0x004ea200000e0000 */
[----:B---3--:R-:W-:Y:S01]  /*8490*/  F2FP.BF16.PACK_AB R9, R227, R42 ;  /* 0x0000002ae309723e */ /* 0x008fe200000010ff */
[----:B-1----:R-:W-:Y:S01]  /*84a0*/  FFMA.FTZ R5, R60, c[0x0][0x23c], -R20 ;  /* 0x00008f003c057a23 */ /* 0x002fe20000010814 */
[----:B----4-:R-:W-:-:S04]  /*84b0*/  F2FP.BF16.PACK_AB R11, R48, R26 ;  /* 0x0000001a300b723e */ /* 0x010fc800000010ff */
[----:B------:R1:W-:Y:S01]  /*84c0*/  MUFU.EX2 R231, R5 ;  /* 0x0000000500e77308 */ /* 0x0003e20000000800 */
[----:B--2---:R-:W-:Y:S01]  /*84d0*/  FMNMX.FTZ R160, R4, R6, !PT ;  /* 0x0000000604a07209 */ /* 0x004fe20007810000 */
[----:B------:R-:W-:-:S03]  /*84e0*/  FFMA.FTZ R4, R65, c[0x0][0x23c], -R20 ;  /* 0x00008f0041047a23 */ /* 0x000fc60000010814 */
[----:B------:R-:W-:-:S03]  /*84f0*/  FSETP.NEU.FTZ.AND P0, PT, R160, -INF , PT ;  /* 0xff800000a000780b */ /* 0x000fc60003f1d000 */
[----:B------:R2:W-:Y:S01]  /*8500*/  MUFU.EX2 R31, R4 ;  /* 0x00000004001f7308 */ /* 0x0005e20000000800 */
[----:B------:R-:W-:Y:S01]  /*8510*/  FMUL.FTZ R21, R160, c[0x0][0x23c] ;  /* 0x00008f00a0157a20 */ /* 0x000fe20000410000 */
[----:B-1----:R-:W-:-:S04]  /*8520*/  FSEL R5, R166, RZ, P3 ;  /* 0x000000ffa6057208 */ /* 0x002fc80001800000 */
[----:B------:R-:W-:Y:S01]  /*8530*/  FSEL R21, R21, RZ, P0 ;  /* 0x000000ff15157208 */ /* 0x000fe20000000000 */
[----:B------:R-:W-:-:S04]  /*8540*/  FADD.FTZ R5, R164, -R5 ;  /* 0x80000005a4057221 */ /* 0x000fc80000010000 */
[----:B------:R-:W-:Y:S02]  /*8550*/  FMUL.FTZ R17, R5, c[0x0][0x23c] ;  /* 0x00008f0005117a20 */ /* 0x000fe40000410000 */
[----:B--2---:R-:W-:-:S04]  /*8560*/  FFMA.FTZ R4, R62, c[0x0][0x23c], -R20 ;  /* 0x00008f003e047a23 */ /* 0x004fc80000010814 */
[----:B------:R-:W1:Y:S08]  /*8570*/  MUFU.EX2 R17, R17 ;  /* 0x0000001100117308 */ /* 0x000e700000000800 */
[----:B------:R2:W-:Y:S01]  /*8580*/  MUFU.EX2 R25, R4 ;  /* 0x0000000400197308 */ /* 0x0005e20000000800 */
[-C--:B-1----:R-:W-:Y:S02]  /*8590*/  FMUL.FTZ R172, R172, R17.reuse ;  /* 0x00000011acac7220 */ /* 0x082fe40000410000 */
[----:B------:R-:W-:-:S02]  /*85a0*/  FMUL.FTZ R173, R173, R17 ;  /* 0x00000011adad7220 */ /* 0x000fc40000410000 */
[-C--:B------:R-:W-:Y:S02]  /*85b0*/  FMUL.FTZ R180, R180, R17.reuse ;  /* 0x00000011b4b47220 */ /* 0x080fe40000410000 */
[-C--:B------:R-:W-:Y:S02]  /*85c0*/  FMUL.FTZ R181, R181, R17.reuse ;  /* 0x00000011b5b57220 */ /* 0x080fe40000410000 */
[----:B--2---:R-:W-:Y:S02]  /*85d0*/  FFMA.FTZ R4, R63, c[0x0][0x23c], -R20 ;  /* 0x00008f003f047a23 */ /* 0x004fe40000010814 */
[-C--:B------:R-:W-:Y:S02]  /*85e0*/  FMUL.FTZ R68, R68, R17.reuse ;  /* 0x0000001144447220 */ /* 0x080fe40000410000 */
[----:B------:R1:W2:Y:S01]  /*85f0*/  MUFU.EX2 R50, R4 ;  /* 0x0000000400327308 */ /* 0x0002a20000000800 */
[-C--:B------:R-:W-:Y:S02]  /*8600*/  FMUL.FTZ R69, R69, R17.reuse ;  /* 0x0000001145457220 */ /* 0x080fe40000410000 */
[----:B------:R-:W-:-:S02]  /*8610*/  FMUL.FTZ R80, R80, R17 ;  /* 0x0000001150507220 */ /* 0x000fc40000410000 */
[-C--:B------:R-:W-:Y:S02]  /*8620*/  FMUL.FTZ R81, R81, R17.reuse ;  /* 0x0000001151517220 */ /* 0x080fe40000410000 */
[-C--:B------:R-:W-:Y:S02]  /*8630*/  FMUL.FTZ R84, R84, R17.reuse ;  /* 0x0000001154547220 */ /* 0x080fe40000410000 */
[-C--:B------:R-:W-:Y:S02]  /*8640*/  FMUL.FTZ R85, R85, R17.reuse ;  /* 0x0000001155557220 */ /* 0x080fe40000410000 */
[-C--:B------:R-:W-:Y:S02]  /*8650*/  FMUL.FTZ R96, R96, R17.reuse ;  /* 0x0000001160607220 */ /* 0x080fe40000410000 */
[----:B------:R-:W-:Y:S02]  /*8660*/  FMUL.FTZ R97, R97, R17 ;  /* 0x0000001161617220 */ /* 0x000fe40000410000 */
[----:B-1----:R-:W-:Y:S01]  /*8670*/  FFMA.FTZ R4, R64, c[0x0][0x23c], -R21 ;  /* 0x00008f0040047a23 */ /* 0x002fe20000010815 */
[----:B--2---:R-:W-:-:S03]  /*8680*/  F2FP.BF16.PACK_AB R6, R50, R25 ;  /* 0x000000193206723e */ /* 0x004fc600000010ff */
[----:B------:R1:W-:Y:S02]  /*8690*/  MUFU.EX2 R229, R4 ;  /* 0x0000000400e57308 */ /* 0x0003e40000000800 */
[----:B-1----:R-:W-:-:S06]  /*86a0*/  FFMA.FTZ R4, R67, c[0x0][0x23c], -R21 ;  /* 0x00008f0043047a23 */ /* 0x002fcc0000010815 */
[----:B------:R1:W-:Y:S02]  /*86b0*/  MUFU.EX2 R10, R4 ;  /* 0x00000004000a7308 */ /* 0x0003e40000000800 */
[----:B-1----:R-:W-:-:S06]  /*86c0*/  FFMA.FTZ R4, R66, c[0x0][0x23c], -R21 ;  /* 0x00008f0042047a23 */ /* 0x002fcc0000010815 */
[----:B------:R1:W-:Y:S02]  /*86d0*/  MUFU.EX2 R164, R4 ;  /* 0x0000000400a47308 */ /* 0x0003e40000000800 */
[----:B-1----:R-:W-:-:S05]  /*86e0*/  FSEL R4, R165, RZ, P2 ;  /* 0x000000ffa5047208 */ /* 0x002fca0001000000 */
[----:B------:R-:W-:Y:S01]  /*86f0*/  FADD.FTZ R5, R163, -R4 ;  /* 0x80000004a3057221 */ /* 0x000fe20000010000 */
[----:B------:R-:W-:Y:S02]  /*8700*/  FSEL R4, R161, RZ, P1 ;  /* 0x000000ffa1047208 */ /* 0x000fe40000800000 */
[----:B------:R-:W-:Y:S01]  /*8710*/  MOV R163, R40 ;  /* 0x0000002800a37202 */ /* 0x000fe20000000f00 */
[----:B------:R-:W-:Y:S02]  /*8720*/  FMUL.FTZ R16, R5, c[0x0][0x23c] ;  /* 0x00008f0005107a20 */ /* 0x000fe40000410000 */
[----:B------:R-:W-:Y:S01]  /*8730*/  FADD.FTZ R5, R162, -R4 ;  /* 0x80000004a2057221 */ /* 0x000fe20000010000 */
[----:B------:R-:W-:-:S03]  /*8740*/  FSEL R4, R160, RZ, P0 ;  /* 0x000000ffa0047208 */ /* 0x000fc60000000000 */
[----:B------:R-:W-:Y:S01]  /*8750*/  FMUL.FTZ R5, R5, c[0x0][0x23c] ;  /* 0x00008f0005057a20 */ /* 0x000fe20000410000 */
[----:B------:R-:W1:Y:S01]  /*8760*/  MUFU.EX2 R16, R16 ;  /* 0x0000001000107308 */ /* 0x000e620000000800 */
[----:B------:R-:W-:Y:S01]  /*8770*/  FADD.FTZ R3, R3, -R4 ;  /* 0x8000000403037221 */ /* 0x000fe20000010000 */
[----:B------:R-:W-:-:S03]  /*8780*/  F2FP.BF16.PACK_AB R4, R31, R231 ;  /* 0x000000e71f04723e */ /* 0x000fc600000010ff */
[----:B------:R-:W-:-:S03]  /*8790*/  FMUL.FTZ R3, R3, c[0x0][0x23c] ;  /* 0x00008f0003037a20 */ /* 0x000fc60000410000 */
[----:B------:R-:W2:Y:S08]  /*87a0*/  MUFU.EX2 R28, R5 ;  /* 0x00000005001c7308 */ /* 0x000eb00000000800 */
[----:B------:R3:W4:Y:S01]  /*87b0*/  MUFU.EX2 R40, R3 ;  /* 0x0000000300287308 */ /* 0x0007220000000800 */
[-C--:B-1----:R-:W-:Y:S02]  /*87c0*/  FMUL.FTZ R174, R174, R16.reuse ;  /* 0x00000010aeae7220 */ /* 0x082fe40000410000 */
[----:B------:R-:W-:-:S02]  /*87d0*/  FMUL.FTZ R175, R175, R16 ;  /* 0x00000010afaf7220 */ /* 0x000fc40000410000 */
[-C--:B------:R-:W-:Y:S02]  /*87e0*/  FMUL.FTZ R182, R182, R16.reuse ;  /* 0x00000010b6b67220 */ /* 0x080fe40000410000 */
[----:B------:R-:W-:Y:S02]  /*87f0*/  FMUL.FTZ R183, R183, R16 ;  /* 0x00000010b7b77220 */ /* 0x000fe40000410000 */
[-C--:B--2---:R-:W-:Y:S02]  /*8800*/  FMUL.FTZ R168, R168, R28.reuse ;  /* 0x0000001ca8a87220 */ /* 0x084fe40000410000 */
[-C--:B------:R-:W-:Y:S02]  /*8810*/  FMUL.FTZ R169, R169, R28.reuse ;  /* 0x0000001ca9a97220 */ /* 0x080fe40000410000 */
[-C--:B------:R-:W-:Y:S02]  /*8820*/  FMUL.FTZ R176, R176, R28.reuse ;  /* 0x0000001cb0b07220 */ /* 0x080fe40000410000 */
[----:B------:R-:W-:-:S02]  /*8830*/  FMUL.FTZ R177, R177, R28 ;  /* 0x0000001cb1b17220 */ /* 0x000fc40000410000 */
[----:B---3--:R-:W-:Y:S01]  /*8840*/  FFMA.FTZ R3, R207, c[0x0][0x23c], -R21 ;  /* 0x00008f00cf037a23 */ /* 0x008fe20000010815 */
[----:B------:R-:W-:Y:S01]  /*8850*/  MOV R207, R53 ;  /* 0x0000003500cf7202 */ /* 0x000fe20000000f00 */
[-C--:B----4-:R-:W-:Y:S02]  /*8860*/  FMUL.FTZ R170, R170, R40.reuse ;  /* 0x00000028aaaa7220 */ /* 0x090fe40000410000 */
[----:B------:R1:W2:Y:S01]  /*8870*/  MUFU.EX2 R162, R3 ;  /* 0x0000000300a27308 */ /* 0x0002a20000000800 */
[-C--:B------:R-:W-:Y:S02]  /*8880*/  FMUL.FTZ R171, R171, R40.reuse ;  /* 0x00000028abab7220 */ /* 0x080fe40000410000 */
[-C--:B------:R-:W-:Y:S02]  /*8890*/  FMUL.FTZ R178, R178, R40.reuse ;  /* 0x00000028b2b27220 */ /* 0x080fe40000410000 */
[----:B------:R-:W-:Y:S02]  /*88a0*/  FMUL.FTZ R179, R179, R40 ;  /* 0x00000028b3b37220 */ /* 0x000fe40000410000 */
[----:B------:R-:W-:-:S02]  /*88b0*/  FMUL.FTZ R70, R70, R16 ;  /* 0x0000001046467220 */ /* 0x000fc40000410000 */
[----:B------:R-:W-:Y:S02]  /*88c0*/  FMUL.FTZ R71, R71, R16 ;  /* 0x0000001047477220 */ /* 0x000fe40000410000 */
[-C--:B------:R-:W-:Y:S02]  /*88d0*/  FMUL.FTZ R72, R72, R28.reuse ;  /* 0x0000001c48487220 */ /* 0x080fe40000410000 */
[----:B------:R-:W-:Y:S02]  /*88e0*/  FMUL.FTZ R73, R73, R28 ;  /* 0x0000001c49497220 */ /* 0x000fe40000410000 */
[----:B------:R-:W-:Y:S01]  /*88f0*/  FMUL.FTZ R74, R74, R40 ;  /* 0x000000284a4a7220 */ /* 0x000fe20000410000 */
[----:B-1----:R-:W-:Y:S01]  /*8900*/  MOV R3, R10 ;  /* 0x0000000a00037202 */ /* 0x002fe20000000f00 */
[----:B------:R-:W-:Y:S01]  /*8910*/  FMUL.FTZ R75, R75, R40 ;  /* 0x000000284b4b7220 */ /* 0x000fe20000410000 */
[----:B------:R-:W-:Y:S01]  /*8920*/  F2FP.BF16.PACK_AB R10, R49, R27 ;  /* 0x0000001b310a723e */ /* 0x000fe200000010ff */
[-C--:B------:R-:W-:Y:S01]  /*8930*/  FMUL.FTZ R76, R76, R28.reuse ;  /* 0x0000001c4c4c7220 */ /* 0x080fe20000410000 */
[----:B------:R-:W-:Y:S01]  /*8940*/  F2FP.BF16.PACK_AB R5, R3, R229 ;  /* 0x000000e50305723e */ /* 0x000fe200000010ff */
[----:B------:R-:W-:Y:S01]  /*8950*/  FMUL.FTZ R77, R77, R28 ;  /* 0x0000001c4d4d7220 */ /* 0x000fe20000410000 */
[----:B--2---:R-:W-:Y:S01]  /*8960*/  F2FP.BF16.PACK_AB R7, R162, R164 ;  /* 0x000000a4a207723e */ /* 0x004fe200000010ff */
[----:B------:R-:W-:-:S02]  /*8970*/  FMUL.FTZ R78, R78, R40 ;  /* 0x000000284e4e7220 */ /* 0x000fc40000410000 */
[-C--:B------:R-:W-:Y:S01]  /*8980*/  HMMA.16816.F32.BF16 R172, R8, R12.reuse, R172 ;  /* 0x0000000c08ac723c */ /* 0x080fe200000418ac */
[----:B------:R-:W-:Y:S02]  /*8990*/  FMUL.FTZ R79, R79, R40 ;  /* 0x000000284f4f7220 */ /* 0x000fe40000410000 */
[-C--:B------:R-:W-:Y:S02]  /*89a0*/  FMUL.FTZ R82, R82, R16.reuse ;  /* 0x0000001052527220 */ /* 0x080fe40000410000 */
[----:B------:R-:W-:Y:S02]  /*89b0*/  FMUL.FTZ R83, R83, R16 ;  /* 0x0000001053537220 */ /* 0x000fe40000410000 */
[-C--:B------:R-:W-:Y:S01]  /*89c0*/  FMUL.FTZ R88, R88, R28.reuse ;  /* 0x0000001c58587220 */ /* 0x080fe20000410000 */
[----:B------:R-:W-:Y:S01]  /*89d0*/  HMMA.16816.F32.BF16 R168, R4, R12, R168 ;  /* 0x0000000c04a8723c */ /* 0x000fe200000418a8 */
[----:B------:R-:W-:Y:S02]  /*89e0*/  FMUL.FTZ R89, R89, R28 ;  /* 0x0000001c59597220 */ /* 0x000fe40000410000 */
[----:B------:R-:W-:-:S02]  /*89f0*/  FMUL.FTZ R90, R90, R40 ;  /* 0x000000285a5a7220 */ /* 0x000fc40000410000 */
[----:B------:R-:W-:Y:S02]  /*8a00*/  FMUL.FTZ R91, R91, R40 ;  /* 0x000000285b5b7220 */ /* 0x000fe40000410000 */
[-C--:B------:R-:W-:Y:S01]  /*8a10*/  FMUL.FTZ R86, R86, R16.reuse ;  /* 0x0000001056567220 */ /* 0x080fe20000410000 */
[-C--:B------:R-:W-:Y:S01]  /*8a20*/  HMMA.16816.F32.BF16 R176, R4, R14.reuse, R176 ;  /* 0x0000000e04b0723c */ /* 0x080fe200000418b0 */
[----:B------:R-:W-:Y:S02]  /*8a30*/  FMUL.FTZ R87, R87, R16 ;  /* 0x0000001057577220 */ /* 0x000fe40000410000 */
[-C--:B------:R-:W-:Y:S02]  /*8a40*/  FMUL.FTZ R92, R92, R28.reuse ;  /* 0x0000001c5c5c7220 */ /* 0x080fe40000410000 */
[----:B------:R-:W-:Y:S02]  /*8a50*/  FMUL.FTZ R93, R93, R28 ;  /* 0x0000001c5d5d7220 */ /* 0x000fe40000410000 */
[-C--:B------:R-:W-:Y:S01]  /*8a60*/  FMUL.FTZ R94, R94, R40.reuse ;  /* 0x000000285e5e7220 */ /* 0x080fe20000410000 */
[----:B------:R-:W-:Y:S01]  /*8a70*/  HMMA.16816.F32.BF16 R44, R8, R14, R180 ;  /* 0x0000000e082c723c */ /* 0x000fe200000418b4 */
[----:B------:R-:W1:Y:S01]  /*8a80*/  LDSM.16.MT88.4 R12, [R224+0xc000] ;  /* 0x00c00000e00c783b */ /* 0x000e620000004200 */
[----:B------:R-:W-:-:S02]  /*8a90*/  FMUL.FTZ R95, R95, R40 ;  /* 0x000000285f5f7220 */ /* 0x000fc40000410000 */
[-C--:B------:R-:W-:Y:S02]  /*8aa0*/  FMUL.FTZ R98, R98, R16.reuse ;  /* 0x0000001062627220 */ /* 0x080fe40000410000 */
[----:B------:R-:W-:Y:S02]  /*8ab0*/  FMUL.FTZ R99, R99, R16 ;  /* 0x0000001063637220 */ /* 0x000fe40000410000 */
[-C--:B-1----:R-:W-:Y:S08]  /*8ac0*/  HMMA.16816.F32.BF16 R180, R8, R12.reuse, R68 ;  /* 0x0000000c08b4723c */ /* 0x082ff00000041844 */
[C---:B------:R-:W-:Y:S07]  /*8ad0*/  HMMA.16816.F32.BF16 R64, R4.reuse, R12, R72 ;  /* 0x0000000c0440723c */ /* 0x040fee0000041848 */
[----:B------:R-:W-:Y:S01]  /*8ae0*/  MOV R75, R51 ;  /* 0x00000033004b7202 */ /* 0x000fe20000000f00 */
[----:B------:R-:W-:Y:S01]  /*8af0*/  HMMA.16816.F32.BF16 R60, R4, R14, R76 ;  /* 0x0000000e043c723c */ /* 0x000fe2000004184c */
[----:B------:R-:W-:-:S02]  /*8b00*/  MOV R74, R50 ;  /* 0x00000032004a7202 */ /* 0x000fc40000000f00 */
[----:B------:R-:W-:Y:S02]  /*8b10*/  MOV R73, R49 ;  /* 0x0000003100497202 */ /* 0x000fe40000000f00 */
[----:B------:R-:W-:-:S03]  /*8b20*/  MOV R72, R48 ;  /* 0x0000003000487202 */ /* 0x000fc60000000f00 */
[----:B------:R-:W-:Y:S01]  /*8b30*/  HMMA.16816.F32.BF16 R56, R8, R14, R80 ;  /* 0x0000000e0838723c */ /* 0x000fe20000041850 */
[----:B------:R-:W1:Y:S07]  /*8b40*/  LDSM.16.MT88.4 R12, [R226+0xc000] ;  /* 0x00c00000e20c783b */ /* 0x000e6e0000004200 */
[-C--:B-1----:R-:W-:Y:S07]  /*8b50*/  HMMA.16816.F32.BF16 R48, R4, R12.reuse, R88 ;  /* 0x0000000c0430723c */ /* 0x082fee0000041858 */
[----:B------:R-:W-:Y:S01]  /*8b60*/  MOV R88, R3 ;  /* 0x0000000300587202 */ /* 0x000fe20000000f00 */
[----:B------:R-:W-:Y:S01]  /*8b70*/  HMMA.16816.F32.BF16 R52, R8, R12, R84 ;  /* 0x0000000c0834723c */ /* 0x000fe20000041854 */
[----:B------:R-:W2:Y:S01]  /*8b80*/  LDL.LU R3, [R1] ;  /* 0x0000000001037983 */ /* 0x000ea20000300800 */
[----:B------:R-:W-:Y:S01]  /*8b90*/  MOV R89, R207 ;  /* 0x000000cf00597202 */ /* 0x000fe20000000f00 */
[----:B------:R-:W-:Y:S01]  /*8ba0*/  FMUL.FTZ R100, R100, R17 ;  /* 0x0000001164647220 */ /* 0x000fe20000410000 */
[----:B------:R-:W-:Y:S01]  /*8bb0*/  MOV R90, R27 ;  /* 0x0000001b005a7202 */ /* 0x000fe20000000f00 */
[----:B------:R-:W3:Y:S01]  /*8bc0*/  LDL.LU R207, [R1+0xc] ;  /* 0x00000c0001cf7983 */ /* 0x000ee20000300800 */
[----:B------:R-:W-:Y:S01]  /*8bd0*/  FMUL.FTZ R101, R101, R17 ;  /* 0x0000001165657220 */ /* 0x000fe20000410000 */
[----:B------:R-:W-:Y:S01]  /*8be0*/  MOV R91, R26 ;  /* 0x0000001a005b7202 */ /* 0x000fe20000000f00 */
[-C--:B------:R-:W-:Y:S08]  /*8bf0*/  HMMA.16816.F32.BF16 R92, R4, R14.reuse, R92 ;  /* 0x0000000e045c723c */ /* 0x080ff0000004185c */
[----:B------:R-:W-:Y:S01]  /*8c00*/  HMMA.16816.F32.BF16 R68, R8, R14, R96 ;  /* 0x0000000e0844723c */ /* 0x000fe20000041860 */
[----:B------:R-:W1:Y:S01]  /*8c10*/  LDSM.16.MT88.4 R12, [R225+0xc000] ;  /* 0x00c00000e10c783b */ /* 0x000e620000004200 */
[----:B------:R-:W-:-:S02]  /*8c20*/  FMUL.FTZ R102, R102, R16 ;  /* 0x0000001066667220 */ /* 0x000fc40000410000 */
[----:B------:R-:W-:Y:S02]  /*8c30*/  FMUL.FTZ R103, R103, R16 ;  /* 0x0000001067677220 */ /* 0x000fe40000410000 */
[----:B------:R-:W-:Y:S01]  /*8c40*/  FMUL.FTZ R104, R104, R28 ;  /* 0x0000001c68687220 */ /* 0x000fe20000410000 */
[----:B------:R-:W-:Y:S01]  /*8c50*/  MOV R99, R72 ;  /* 0x0000004800637202 */ /* 0x000fe20000000f00 */
[----:B------:R-:W-:Y:S01]  /*8c60*/  FMUL.FTZ R105, R105, R28 ;  /* 0x0000001c69697220 */ /* 0x000fe20000410000 */
[----:B------:R-:W-:Y:S01]  /*8c70*/  MOV R98, R73 ;  /* 0x0000004900627202 */ /* 0x000fe20000000f00 */
[-C--:B------:R-:W-:Y:S01]  /*8c80*/  FMUL.FTZ R106, R106, R40.reuse ;  /* 0x000000286a6a7220 */ /* 0x080fe20000410000 */
[----:B------:R-:W-:Y:S01]  /*8c90*/  MOV R72, R25 ;  /* 0x0000001900487202 */ /* 0x000fe20000000f00 */
[----:B------:R-:W-:Y:S01]  /*8ca0*/  FMUL.FTZ R107, R107, R40 ;  /* 0x000000286b6b7220 */ /* 0x000fe20000410000 */
[----:B------:R-:W-:Y:S01]  /*8cb0*/  MOV R73, R24 ;  /* 0x0000001800497202 */ /* 0x000fe20000000f00 */
[-C--:B------:R-:W-:Y:S01]  /*8cc0*/  FMUL.FTZ R108, R108, R28.reuse ;  /* 0x0000001c6c6c7220 */ /* 0x080fe20000410000 */
[----:B------:R-:W-:Y:S01]  /*8cd0*/  LDSM.16.MT88.4 R24, [R226+0xe000] ;  /* 0x00e00000e218783b */ /* 0x000fe20000004200 */
[----:B------:R-:W-:-:S02]  /*8ce0*/  FMUL.FTZ R109, R109, R28 ;  /* 0x0000001c6d6d7220 */ /* 0x000fc40000410000 */
[-C--:B------:R-:W-:Y:S02]  /*8cf0*/  FMUL.FTZ R110, R110, R40.reuse ;  /* 0x000000286e6e7220 */ /* 0x080fe40000410000 */
[----:B------:R-:W-:Y:S02]  /*8d00*/  FMUL.FTZ R111, R111, R40 ;  /* 0x000000286f6f7220 */ /* 0x000fe40000410000 */
[-C--:B------:R-:W-:Y:S02]  /*8d10*/  FMUL.FTZ R112, R112, R17.reuse ;  /* 0x0000001170707220 */ /* 0x080fe40000410000 */
[-C--:B------:R-:W-:Y:S02]  /*8d20*/  FMUL.FTZ R113, R113, R17.reuse ;  /* 0x0000001171717220 */ /* 0x080fe40000410000 */
[-C--:B------:R-:W-:Y:S02]  /*8d30*/  FMUL.FTZ R114, R114, R16.reuse ;  /* 0x0000001072727220 */ /* 0x080fe40000410000 */
[----:B------:R-:W-:Y:S01]  /*8d40*/  FMUL.FTZ R115, R115, R16 ;  /* 0x0000001073737220 */ /* 0x000fe20000410000 */
[-C--:B-1----:R-:W-:Y:S08]  /*8d50*/  HMMA.16816.F32.BF16 R100, R8, R12.reuse, R100 ;  /* 0x0000000c0864723c */ /* 0x082ff00000041864 */
[C---:B------:R-:W-:Y:S08]  /*8d60*/  HMMA.16816.F32.BF16 R104, R4.reuse, R12, R104 ;  /* 0x0000000c0468723c */ /* 0x040ff00000041868 */
[-C--:B------:R-:W-:Y:S08]  /*8d70*/  HMMA.16816.F32.BF16 R108, R4, R14.reuse, R108 ;  /* 0x0000000e046c723c */ /* 0x080ff0000004186c */
[----:B------:R-:W-:Y:S01]  /*8d80*/  HMMA.16816.F32.BF16 R112, R8, R14, R112 ;  /* 0x0000000e0870723c */ /* 0x000fe20000041870 */
[----:B------:R-:W1:Y:S01]  /*8d90*/  LDSM.16.MT88.4 R12, [R167+0xe000] ;  /* 0x00e00000a70c783b */ /* 0x000e620000004200 */
[----:B------:R-:W-:-:S02]  /*8da0*/  FMUL.FTZ R116, R116, R17 ;  /* 0x0000001174747220 */ /* 0x000fc40000410000 */
[----:B------:R-:W-:Y:S02]  /*8db0*/  FMUL.FTZ R117, R117, R17 ;  /* 0x0000001175757220 */ /* 0x000fe40000410000 */
[-C--:B------:R-:W-:Y:S02]  /*8dc0*/  FMUL.FTZ R118, R118, R16.reuse ;  /* 0x0000001076767220 */ /* 0x080fe40000410000 */
[----:B------:R-:W-:Y:S02]  /*8dd0*/  FMUL.FTZ R119, R119, R16 ;  /* 0x0000001077777220 */ /* 0x000fe40000410000 */
[-C--:B------:R-:W-:Y:S02]  /*8de0*/  FMUL.FTZ R120, R120, R28.reuse ;  /* 0x0000001c78787220 */ /* 0x080fe40000410000 */
[----:B------:R-:W-:Y:S02]  /*8df0*/  FMUL.FTZ R121, R121, R28 ;  /* 0x0000001c79797220 */ /* 0x000fe40000410000 */
[----:B------:R-:W-:-:S02]  /*8e00*/  FMUL.FTZ R122, R122, R40 ;  /* 0x000000287a7a7220 */ /* 0x000fc40000410000 */
[----:B------:R-:W-:Y:S02]  /*8e10*/  FMUL.FTZ R123, R123, R40 ;  /* 0x000000287b7b7220 */ /* 0x000fe40000410000 */
[-C--:B------:R-:W-:Y:S02]  /*8e20*/  FMUL.FTZ R124, R124, R28.reuse ;  /* 0x0000001c7c7c7220 */ /* 0x080fe40000410000 */
[----:B------:R-:W-:Y:S02]  /*8e30*/  FMUL.FTZ R125, R125, R28 ;  /* 0x0000001c7d7d7220 */ /* 0x000fe40000410000 */
[-C--:B------:R-:W-:Y:S02]  /*8e40*/  FMUL.FTZ R126, R126, R40.reuse ;  /* 0x000000287e7e7220 */ /* 0x080fe40000410000 */
[----:B------:R-:W-:Y:S02]  /*8e50*/  FMUL.FTZ R127, R127, R40 ;  /* 0x000000287f7f7220 */ /* 0x000fe40000410000 */
[----:B------:R-:W-:-:S02]  /*8e60*/  FMUL.FTZ R128, R128, R17 ;  /* 0x0000001180807220 */ /* 0x000fc40000410000 */
        /* <DEDUP_REMOVED lines=34> */
[-C--:B------:R-:W-:Y:S02]  /*9090*/  FMUL.FTZ R153, R153, R28.reuse ;  /* 0x0000001c99997220 */ /* 0x080fe40000410000 */
        /* <DEDUP_REMOVED lines=10> */
[C---:B------:R-:W-:Y:S08]  /*9140*/  HMMA.16816.F32.BF16 R148, R4.reuse, R24, R148 ;  /* 0x000000180494723c */ /* 0x040ff00000041894 */
[C---:B------:R-:W-:Y:S08]  /*9150*/  HMMA.16816.F32.BF16 R152, R4.reuse, R26, R152 ;  /* 0x0000001a0498723c */ /* 0x040ff00000041898 */
[C---:B-1----:R-:W-:Y:S08]  /*9160*/  HMMA.16816.F32.BF16 R192, R4.reuse, R12, R192 ;  /* 0x0000000c04c0723c */ /* 0x042ff000000418c0 */
[----:B------:R-:W-:Y:S01]  /*9170*/  HMMA.16816.F32.BF16 R196, R4, R14, R196 ;  /* 0x0000000e04c4723c */ /* 0x000fe200000418c4 */
[----:B--2---:R-:W-:-:S02]  /*9180*/  FFMA.FTZ R43, R3, R17, R43 ;  /* 0x00000011032b7223 */ /* 0x004fc4000001002b */
[----:B------:R-:W-:-:S04]  /*9190*/  FFMA.FTZ R3, R216, c[0x0][0x23c], -R0 ;  /* 0x00008f00d8037a23 */ /* 0x000fc80000010800 */
[----:B------:R1:W-:Y:S01]  /*91a0*/  MUFU.EX2 R145, R3 ;  /* 0x0000000300917308 */ /* 0x0003e20000000800 */
[----:B---3--:R-:W-:Y:S02]  /*91b0*/  FFMA.FTZ R42, R207, R16, R42 ;  /* 0x00000010cf2a7223 */ /* 0x008fe4000001002a */
[----:B-1----:R-:W-:-:S05]  /*91c0*/  FFMA.FTZ R3, R211, c[0x0][0x23c], -R0 ;  /* 0x00008f00d3037a23 */ /* 0x002fca0000010800 */
[----:B------:R1:W2:Y:S02]  /*91d0*/  MUFU.EX2 R4, R3 ;  /* 0x0000000300047308 */ /* 0x0002a40000000800 */
[----:B-1----:R-:W-:-:S06]  /*91e0*/  FFMA.FTZ R3, R205, c[0x0][0x23c], -R0 ;  /* 0x00008f00cd037a23 */ /* 0x002fcc0000010800 */
[----:B------:R1:W-:Y:S02]  /*91f0*/  MUFU.EX2 R205, R3 ;  /* 0x0000000300cd7308 */ /* 0x0003e40000000800 */
[----:B-1----:R-:W-:-:S06]  /*9200*/  FFMA.FTZ R3, R32, c[0x0][0x23c], -R0 ;  /* 0x00008f0020037a23 */ /* 0x002fcc0000010800 */
[----:B------:R1:W-:Y:S02]  /*9210*/  MUFU.EX2 R207, R3 ;  /* 0x0000000300cf7308 */ /* 0x0003e40000000800 */
[----:B-1----:R-:W-:-:S06]  /*9220*/  FFMA.FTZ R3, R219, c[0x0][0x23c], -R2 ;  /* 0x00008f00db037a23 */ /* 0x002fcc0000010802 */
[----:B------:R1:W-:Y:S01]  /*9230*/  MUFU.EX2 R144, R3 ;  /* 0x0000000300907308 */ /* 0x0003e20000000800 */
[-C--:B------:R-:W-:Y:S02]  /*9240*/  FMUL.FTZ R184, R184, R17.reuse ;  /* 0x00000011b8b87220 */ /* 0x080fe40000410000 */
[----:B------:R-:W-:Y:S02]  /*9250*/  FMUL.FTZ R185, R185, R17 ;  /* 0x00000011b9b97220 */ /* 0x000fe40000410000 */
[----:B-1----:R-:W-:-:S04]  /*9260*/  FFMA.FTZ R3, R214, c[0x0][0x23c], -R2 ;  /* 0x00008f00d6037a23 */ /* 0x002fc80000010802 */
[----:B------:R1:W-:Y:S01]  /*9270*/  MUFU.EX2 R219, R3 ;  /* 0x0000000300db7308 */ /* 0x0003e20000000800 */
[-C--:B------:R-:W-:Y:S02]  /*9280*/  FMUL.FTZ R186, R186, R16.reuse ;  /* 0x00000010baba7220 */ /* 0x080fe40000410000 */
[----:B------:R-:W-:Y:S02]  /*9290*/  FMUL.FTZ R187, R187, R16 ;  /* 0x00000010bbbb7220 */ /* 0x000fe40000410000 */
[-C--:B------:R-:W-:Y:S02]  /*92a0*/  FMUL.FTZ R156, R156, R17.reuse ;  /* 0x000000119c9c7220 */ /* 0x080fe40000410000 */
[----:B------:R-:W-:Y:S02]  /*92b0*/  FMUL.FTZ R157, R157, R17 ;  /* 0x000000119d9d7220 */ /* 0x000fe40000410000 */
[----:B-1----:R-:W-:-:S04]  /*92c0*/  FFMA.FTZ R3, R208, c[0x0][0x23c], -R2 ;  /* 0x00008f00d0037a23 */ /* 0x002fc80000010802 */
[----:B------:R1:W-:Y:S01]  /*92d0*/  MUFU.EX2 R211, R3 ;  /* 0x0000000300d37308 */ /* 0x0003e20000000800 */
[----:B------:R-:W-:Y:S01]  /*92e0*/  FMUL.FTZ R158, R158, R16 ;  /* 0x000000109e9e7220 */ /* 0x000fe20000410000 */
[----:B--2---:R-:W-:Y:S01]  /*92f0*/  MOV R208, R4 ;  /* 0x0000000400d07202 */ /* 0x004fe20000000f00 */
[-C--:B------:R-:W-:Y:S02]  /*9300*/  FMUL.FTZ R159, R159, R16.reuse ;  /* 0x000000109f9f7220 */ /* 0x080fe40000410000 */
[-C--:B------:R-:W-:Y:S02]  /*9310*/  FMUL.FTZ R188, R188, R17.reuse ;  /* 0x00000011bcbc7220 */ /* 0x080fe40000410000 */
[----:B------:R-:W-:Y:S02]  /*9320*/  FMUL.FTZ R189, R189, R17 ;  /* 0x00000011bdbd7220 */ /* 0x000fe40000410000 */
[-C--:B------:R-:W-:Y:S02]  /*9330*/  FMUL.FTZ R190, R190, R16.reuse ;  /* 0x00000010bebe7220 */ /* 0x080fe40000410000 */
[----:B------:R-:W-:-:S02]  /*9340*/  FMUL.FTZ R191, R191, R16 ;  /* 0x00000010bfbf7220 */ /* 0x000fc40000410000 */
[-C--:B------:R-:W-:Y:S02]  /*9350*/  FMUL.FTZ R200, R200, R17.reuse ;  /* 0x00000011c8c87220 */ /* 0x080fe40000410000 */
[----:B-1----:R-:W-:Y:S02]  /*9360*/  FFMA.FTZ R3, R41, c[0x0][0x23c], -R2 ;  /* 0x00008f0029037a23 */ /* 0x002fe40000010802 */
[----:B------:R-:W-:Y:S02]  /*9370*/  FMUL.FTZ R201, R201, R17 ;  /* 0x00000011c9c97220 */ /* 0x000fe40000410000 */
[-C--:B------:R-:W-:Y:S01]  /*9380*/  FMUL.FTZ R202, R202, R16.reuse ;  /* 0x00000010caca7220 */ /* 0x080fe20000410000 */
[----:B------:R1:W2:Y:S01]  /*9390*/  MUFU.EX2 R4, R3 ;  /* 0x0000000300047308 */ /* 0x0002a20000000800 */
[----:B------:R-:W-:Y:S02]  /*93a0*/  FMUL.FTZ R203, R203, R16 ;  /* 0x00000010cbcb7220 */ /* 0x000fe40000410000 */
[----:B------:R-:W-:-:S02]  /*93b0*/  FFMA.FTZ R97, R19, c[0x0][0x23c], -R0 ;  /* 0x00008f0013617a23 */ /* 0x000fc40000010800 */
[----:B------:R-:W-:Y:S02]  /*93c0*/  FFMA.FTZ R96, R18, c[0x0][0x23c], -R0 ;  /* 0x00008f0012607a23 */ /* 0x000fe40000010800 */
[----:B------:R-:W3:Y:S01]  /*93d0*/  LDSM.16.MT88.4 R16, [R224+0xc800] ;  /* 0x00c80000e010783b */ /* 0x000ee20000004200 */
[----:B------:R-:W-:Y:S01]  /*93e0*/  MOV R146, R163 ;  /* 0x000000a300927202 */ /* 0x000fe20000000f00 */
[----:B-1----:R-:W-:-:S04]  /*93f0*/  FFMA.FTZ R3, R220, c[0x0][0x23c], -R20 ;  /* 0x00008f00dc037a23 */ /* 0x002fc80000010814 */
[----:B------:R1:W-:Y:S02]  /*9400*/  MUFU.EX2 R163, R3 ;  /* 0x0000000300a37308 */ /* 0x0003e40000000800 */
[----:B-1----:R-:W-:-:S06]  /*9410*/  FFMA.FTZ R3, R217, c[0x0][0x23c], -R20 ;  /* 0x00008f00d9037a23 */ /* 0x002fcc0000010814 */
[----:B------:R1:W-:Y:S01]  /*9420*/  MUFU.EX2 R216, R3 ;  /* 0x0000000300d87308 */ /* 0x0003e20000000800 */
[----:B------:R-:W-:Y:S01]  /*9430*/  HMMA.16816.F32.BF16 R76, R8, R24, R184 ;  /* 0x00000018084c723c */ /* 0x000fe200000418b8 */
[----:B------:R-:W-:Y:S02]  /*9440*/  MOV R133, R74 ;  /* 0x0000004a00857202 */ /* 0x000fe40000000f00 */
[----:B------:R-:W-:Y:S01]  /*9450*/  MOV R147, R75 ;  /* 0x0000004b00937202 */ /* 0x000fe20000000f00 */
[----:B-1----:R-:W-:-:S04]  /*9460*/  FFMA.FTZ R3, R212, c[0x0][0x23c], -R20 ;  /* 0x00008f00d4037a23 */ /* 0x002fc80000010814 */
[----:B------:R1:W-:Y:S01]  /*9470*/  MUFU.EX2 R132, R3 ;  /* 0x0000000300847308 */ /* 0x0003e20000000800 */
[----:B------:R-:W-:Y:S01]  /*9480*/  MOV R135, R98 ;  /* 0x0000006200877202 */ /* 0x000fe20000000f00 */
[--C-:B------:R-:W-:Y:S01]  /*9490*/  FFMA.FTZ R32, R215, c[0x0][0x23c], -R0.reuse ;  /* 0x00008f00d7207a23 */ /* 0x100fe20000010800 */
[----:B------:R-:W-:Y:S01]  /*94a0*/  MOV R134, R99 ;  /* 0x0000006300867202 */ /* 0x000fe20000000f00 */
[--C-:B------:R-:W-:Y:S01]  /*94b0*/  FFMA.FTZ R99, R37, c[0x0][0x23c], -R0.reuse ;  /* 0x00008f0025637a23 */ /* 0x100fe20000010800 */
[----:B------:R-:W-:Y:S01]  /*94c0*/  MOV R187, R31 ;  /* 0x0000001f00bb7202 */ /* 0x000fe20000000f00 */
[----:B------:R-:W-:Y:S01]  /*94d0*/  FFMA.FTZ R31, R209, c[0x0][0x23c], -R0 ;  /* 0x00008f00d11f7a23 */ /* 0x000fe20000010800 */
[----:B------:R-:W-:Y:S01]  /*94e0*/  MOV R74, R30 ;  /* 0x0000001e004a7202 */ /* 0x000fe20000000f00 */
[----:B-1----:R-:W-:-:S04]  /*94f0*/  FFMA.FTZ R3, R210, c[0x0][0x23c], -R20 ;  /* 0x00008f00d2037a23 */ /* 0x002fc80000010814 */
[----:B------:R1:W-:Y:S01]  /*9500*/  MUFU.EX2 R210, R3 ;  /* 0x0000000300d27308 */ /* 0x0003e20000000800 */
[----:B------:R-:W-:Y:S01]  /*9510*/  MOV R75, R29 ;  /* 0x0000001d004b7202 */ /* 0x000fe20000000f00 */
[--C-:B------:R-:W-:Y:S02]  /*9520*/  FFMA.FTZ R30, R204, c[0x0][0x23c], -R0.reuse ;  /* 0x00008f00cc1e7a23 */ /* 0x100fe40000010800 */
[--C-:B------:R-:W-:Y:S02]  /*9530*/  FFMA.FTZ R29, R38, c[0x0][0x23c], -R0.reuse ;  /* 0x00008f00261d7a23 */ /* 0x100fe40000010800 */
[----:B------:R-:W-:Y:S01]  /*9540*/  FFMA.FTZ R98, R22, c[0x0][0x23c], -R0 ;  /* 0x00008f0016627a23 */ /* 0x000fe20000010800 */
[----:B------:R-:W-:Y:S01]  /*9550*/  MOV R37, R23 ;  /* 0x0000001700257202 */ /* 0x000fe20000000f00 */
[--C-:B------:R-:W-:Y:S01]  /*9560*/  FFMA.FTZ R0, R221, c[0x0][0x23c], -R21.reuse ;  /* 0x00008f00dd007a23 */ /* 0x100fe20000010815 */
[----:B------:R-:W4:Y:S01]  /*9570*/  LDL.LU R38, [R1+0x10] ;  /* 0x0000100001267983 */ /* 0x000f220000300800 */
[----:B-1----:R-:W-:-:S04]  /*9580*/  FFMA.FTZ R3, R242, c[0x0][0x23c], -R21 ;  /* 0x00008f00f2037a23 */ /* 0x002fc80000010815 */
[----:B------:R1:W-:Y:S01]  /*9590*/  MUFU.EX2 R217, R3 ;  /* 0x0000000300d97308 */ /* 0x0003e20000000800 */
[----:B------:R-:W-:Y:S01]  /*95a0*/  FFMA.FTZ R23, R218, c[0x0][0x23c], -R2 ;  /* 0x00008f00da177a23 */ /* 0x000fe20000010802 */
[----:B--2---:R-:W-:Y:S02]  /*95b0*/  MOV R215, R4 ;  /* 0x0000000400d77202 */ /* 0x004fe40000000f00 */
[----:B------:R-:W-:Y:S01]  /*95c0*/  MOV R218, R146 ;  /* 0x0000009200da7202 */ /* 0x000fe20000000f00 */
[----:B------:R-:W-:Y:S01]  /*95d0*/  HMMA.16816.F32.BF16 R156, R8, R26, R156 ;  /* 0x0000001a089c723c */ /* 0x000fe2000004189c */
[----:B------:R-:W-:Y:S01]  /*95e0*/  MOV R242, R133 ;  /* 0x0000008500f27202 */ /* 0x000fe20000000f00 */
[----:B------:R-:W-:Y:S01]  /*95f0*/  LDSM.16.MT88.4 R24, [R224+0xe800] ;  /* 0x00e80000e018783b */ /* 0x000fe20000004200 */
[----:B------:R2:W-:Y:S01]  /*9600*/  MUFU.EX2 R146, R0 ;  /* 0x0000000000927308 */ /* 0x0005e20000000800 */
[----:B-1----:R-:W-:-:S04]  /*9610*/  FFMA.FTZ R3, R223, c[0x0][0x23c], -R21 ;  /* 0x00008f00df037a23 */ /* 0x002fc80000010815 */
[----:B------:R-:W-:Y:S03]  /*9620*/  HMMA.16816.F32.BF16 R188, R8, R12, R188 ;  /* 0x0000000c08bc723c */ /* 0x000fe600000418bc */
[----:B------:R1:W-:Y:S01]  /*9630*/  MUFU.EX2 R214, R3 ;  /* 0x0000000300d67308 */ /* 0x0003e20000000800 */
[----:B--2---:R-:W-:-:S04]  /*9640*/  FFMA.FTZ R0, R39, c[0x0][0x23c], -R2 ;  /* 0x00008f0027007a23 */ /* 0x004fc80000010802 */
[----:B------:R-:W-:Y:S01]  /*9650*/  HMMA.16816.F32.BF16 R200, R8, R14, R200 ;  /* 0x0000000e08c8723c */ /* 0x000fe200000418c8 */
[----:B------:R-:W-:Y:S01]  /*9660*/  MOV R39, R75 ;  /* 0x0000004b00277202 */ /* 0x000fe20000000f00 */
[----:B------:R-:W2:Y:S01]  /*9670*/  LDSM.16.MT88.4 R12, [R167+0xc800] ;  /* 0x00c80000a70c783b */ /* 0x000ea20000004200 */
[----:B------:R3:W-:Y:S04]  /*9680*/  MUFU.EX2 R41, R0 ;  /* 0x0000000000297308 */ /* 0x0007e80000000800 */
[----:B------:R-:W-:Y:S02]  /*9690*/  F2FP.BF16.PACK_AB R8, R208, R145 ;  /* 0x00000091d008723e */ /* 0x000fe400000010ff */
[----:B------:R-:W-:Y:S01]  /*96a0*/  F2FP.BF16.PACK_AB R9, R219, R144 ;  /* 0x00000090db09723e */ /* 0x000fe200000010ff */
[----:B-1----:R-:W-:Y:S01]  /*96b0*/  FFMA.FTZ R3, R222, c[0x0][0x23c], -R21 ;  /* 0x00008f00de037a23 */ /* 0x002fe20000010815 */
[----:B------:R-:W-:-:S02]  /*96c0*/  F2FP.BF16.PACK_AB R10, R207, R205 ;  /* 0x000000cdcf0a723e */ /* 0x000fc400000010ff */
[----:B------:R-:W-:Y:S01]  /*96d0*/  F2FP.BF16.PACK_AB R11, R215, R211 ;  /* 0x000000d3d70b723e */ /* 0x000fe200000010ff */
[----:B------:R1:W1:Y:S01]  /*96e0*/  MUFU.EX2 R4, R3 ;  /* 0x0000000300047308 */ /* 0x0002620000000800 */
[----:B------:R-:W-:Y:S01]  /*96f0*/  MOV R133, R72 ;  /* 0x0000004800857202 */ /* 0x000fe20000000f00 */
[----:B---3--:R-:W-:Y:S01]  /*9700*/  FFMA.FTZ R0, R39, c[0x0][0x23c], -R20 ;  /* 0x00008f0027007a23 */ /* 0x008fe20000010814 */
[----:B------:R-:W-:Y:S01]  /*9710*/  MOV R204, R73 ;  /* 0x0000004900cc7202 */ /* 0x000fe20000000f00 */
[----:B-1----:R-:W-:Y:S01]  /*9720*/  FFMA.FTZ R3, R206, c[0x0][0x23c], -R2 ;  /* 0x00008f00ce037a23 */ /* 0x002fe20000010802 */
[----:B------:R-:W-:Y:S02]  /*9730*/  MOV R206, R74 ;  /* 0x0000004a00ce7202 */ /* 0x000fe40000000f00 */
[----:B------:R-:W-:Y:S01]  /*9740*/  HMMA.16816.F32.BF16 R72, R8, R16, R180 ;  /* 0x000000100848723c */ /* 0x000fe200000418b4 */
[----:B------:R1:W-:Y:S02]  /*9750*/  MUFU.EX2 R182, R0 ;  /* 0x0000000000b67308 */ /* 0x0003e40000000800 */
[----:B-1----:R-:W-:-:S06]  /*9760*/  FFMA.FTZ R0, R206, c[0x0][0x23c], -R20 ;  /* 0x00008f00ce007a23 */ /* 0x002fcc0000010814 */
[----:B------:R1:W-:Y:S02]  /*9770*/  MUFU.EX2 R180, R0 ;  /* 0x0000000000b47308 */ /* 0x0003e40000000800 */
[----:B-1----:R-:W-:Y:S02]  /*9780*/  FFMA.FTZ R0, R204, c[0x0][0x23c], -R20 ;  /* 0x00008f00cc007a23 */ /* 0x002fe40000010814 */
[----:B------:R-:W3:Y:S01]  /*9790*/  LDL.LU R204, [R1+0x14] ;  /* 0x0000140001cc7983 */ /* 0x000ee20000300800 */
[----:B------:R-:W-:Y:S02]  /*97a0*/  MOV R221, R4 ;  /* 0x0000000400dd7202 */ /* 0x000fe40000000f00 */
[----:B------:R-:W-:Y:S02]  /*97b0*/  F2FP.BF16.PACK_AB R4, R216, R163 ;  /* 0x000000a3d804723e */ /* 0x000fe400000010ff */
[----:B------:R-:W-:Y:S02]  /*97c0*/  F2FP.BF16.PACK_AB R5, R214, R217 ;  /* 0x000000d9d605723e */ /* 0x000fe400000010ff */
[----:B------:R-:W-:-:S02]  /*97d0*/  F2FP.BF16.PACK_AB R6, R210, R132 ;  /* 0x00000084d206723e */ /* 0x000fc400000010ff */
[----:B------:R-:W-:Y:S01]  /*97e0*/  F2FP.BF16.PACK_AB R7, R146, R221 ;  /* 0x000000dd9207723e */ /* 0x000fe200000010ff */
[-C--:B--2---:R-:W-:Y:S08]  /*97f0*/  HMMA.16816.F32.BF16 R172, R8, R12.reuse, R172 ;  /* 0x0000000c08ac723c */ /* 0x084ff000000418ac */
[C---:B------:R-:W-:Y:S08]  /*9800*/  HMMA.16816.F32.BF16 R168, R4.reuse, R12, R168 ;  /* 0x0000000c04a8723c */ /* 0x040ff000000418a8 */
[-C--:B------:R-:W-:Y:S08]  /*9810*/  HMMA.16816.F32.BF16 R176, R4, R14.reuse, R176 ;  /* 0x0000000e04b0723c */ /* 0x080ff000000418b0 */
[----:B------:R-:W-:Y:S01]  /*9820*/  HMMA.16816.F32.BF16 R44, R8, R14, R44 ;  /* 0x0000000e082c723c */ /* 0x000fe2000004182c */
[----:B------:R-:W1:Y:S07]  /*9830*/  LDSM.16.MT88.4 R12, [R226+0xc800] ;  /* 0x00c80000e20c783b */ /* 0x000e6e0000004200 */
[C---:B------:R-:W-:Y:S08]  /*9840*/  HMMA.16816.F32.BF16 R64, R4.reuse, R16, R64 ;  /* 0x000000100440723c */ /* 0x040ff00000041840 */
[-C--:B------:R-:W-:Y:S08]  /*9850*/  HMMA.16816.F32.BF16 R60, R4, R18.reuse, R60 ;  /* 0x00000012043c723c */ /* 0x080ff0000004183c */
[C---:B------:R-:W-:Y:S01]  /*9860*/  HMMA.16816.F32.BF16 R56, R8.reuse, R18, R56 ;  /* 0x000000120838723c */ /* 0x040fe20000041838 */
[----:B------:R-:W2:Y:S07]  /*9870*/  LDSM.16.MT88.4 R16, [R225+0xc800] ;  /* 0x00c80000e110783b */ /* 0x000eae0000004200 */
[-C--:B-1----:R-:W-:Y:S08]  /*9880*/  HMMA.16816.F32.BF16 R52, R8, R12.reuse, R52 ;  /* 0x0000000c0834723c */ /* 0x082ff00000041834 */
[C---:B------:R-:W-:Y:S08]  /*9890*/  HMMA.16816.F32.BF16 R48, R4.reuse, R12, R48 ;  /* 0x0000000c0430723c */ /* 0x040ff00000041830 */
[-C--:B------:R-:W-:Y:S08]  /*98a0*/  HMMA.16816.F32.BF16 R92, R4, R14.reuse, R92 ;  /* 0x0000000e045c723c */ /* 0x080ff0000004185c */
[C---:B------:R-:W-:Y:S01]  /*98b0*/  HMMA.16816.F32.BF16 R68, R8.reuse, R14, R68 ;  /* 0x0000000e0844723c */ /* 0x040fe20000041844 */
[----:B------:R-:W1:Y:S07]  /*98c0*/  LDSM.16.MT88.4 R12, [R167+0xe800] ;  /* 0x00e80000a70c783b */ /* 0x000e6e0000004200 */
[-C--:B--2---:R-:W-:Y:S08]  /*98d0*/  HMMA.16816.F32.BF16 R100, R8, R16.reuse, R100 ;  /* 0x000000100864723c */ /* 0x084ff00000041864 */
[C---:B------:R-:W-:Y:S08]  /*98e0*/  HMMA.16816.F32.BF16 R104, R4.reuse, R16, R104 ;  /* 0x000000100468723c */ /* 0x040ff00000041868 */
[-C--:B------:R-:W-:Y:S08]  /*98f0*/  HMMA.16816.F32.BF16 R108, R4, R18.reuse, R108 ;  /* 0x00000012046c723c */ /* 0x080ff0000004186c */
[C---:B------:R-:W-:Y:S01]  /*9900*/  HMMA.16816.F32.BF16 R112, R8.reuse, R18, R112 ;  /* 0x000000120870723c */ /* 0x040fe20000041870 */
[----:B------:R-:W2:Y:S07]  /*9910*/  LDSM.16.MT88.4 R16, [R226+0xe800] ;  /* 0x00e80000e210783b */ /* 0x000eae0000004200 */
[-C--:B-1----:R-:W-:Y:S08]  /*9920*/  HMMA.16816.F32.BF16 R116, R8, R12.reuse, R116 ;  /* 0x0000000c0874723c */ /* 0x082ff00000041874 */
[C---:B------:R-:W-:Y:S08]  /*9930*/  HMMA.16816.F32.BF16 R120, R4.reuse, R12, R120 ;  /* 0x0000000c0478723c */ /* 0x040ff00000041878 */
[-C--:B------:R-:W-:Y:S08]  /*9940*/  HMMA.16816.F32.BF16 R124, R4, R14.reuse, R124 ;  /* 0x0000000e047c723c */ /* 0x080ff0000004187c */
[----:B------:R-:W-:Y:S01]  /*9950*/  HMMA.16816.F32.BF16 R128, R8, R14, R128 ;  /* 0x0000000e0880723c */ /* 0x000fe20000041880 */
[----:B------:R-:W1:Y:S07]  /*9960*/  LDSM.16.MT88.4 R12, [R225+0xe800] ;  /* 0x00e80000e10c783b */ /* 0x000e6e0000004200 */
[C---:B--2---:R-:W-:Y:S08]  /*9970*/  HMMA.16816.F32.BF16 R148, R4.reuse, R16, R148 ;  /* 0x000000100494723c */ /* 0x044ff00000041894 */
[----:B------:R-:W-:Y:S08]  /*9980*/  HMMA.16816.F32.BF16 R152, R4, R18, R152 ;  /* 0x000000120498723c */ /* 0x000ff00000041898 */
[C---:B------:R-:W-:Y:S08]  /*9990*/  HMMA.16816.F32.BF16 R76, R8.reuse, R16, R76 ;  /* 0x00000010084c723c */ /* 0x040ff0000004184c */
[----:B------:R-:W-:Y:S01]  /*99a0*/  HMMA.16816.F32.BF16 R156, R8, R18, R156 ;  /* 0x00000012089c723c */ /* 0x000fe2000004189c */
[----:B------:R-:W2:Y:S01]  /*99b0*/  LDSM.16.MT88.4 R16, [R224+0xd000] ;  /* 0x00d00000e010783b */ /* 0x000ea20000004200 */
[----:B------:R-:W-:-:S06]  /*99c0*/  FFMA.FTZ R22, R213, c[0x0][0x23c], -R2 ;  /* 0x00008f00d5167a23 */ /* 0x000fcc0000010802 */
[C---:B-1----:R-:W-:Y:S01]  /*99d0*/  HMMA.16816.F32.BF16 R192, R4.reuse, R12, R192 ;  /* 0x0000000c04c0723c */ /* 0x042fe200000418c0 */
[----:B------:R1:W-:Y:S07]  /*99e0*/  MUFU.EX2 R181, R0 ;  /* 0x0000000000b57308 */ /* 0x0003ee0000000800 */
[----:B------:R-:W-:Y:S08]  /*99f0*/  HMMA.16816.F32.BF16 R196, R4, R14, R196 ;  /* 0x0000000e04c4723c */ /* 0x000ff000000418c4 */
[C---:B------:R-:W-:Y:S08]  /*9a00*/  HMMA.16816.F32.BF16 R188, R8.reuse, R12, R188 ;  /* 0x0000000c08bc723c */ /* 0x040ff000000418bc */
[----:B------:R-:W-:Y:S01]  /*9a10*/  HMMA.16816.F32.BF16 R200, R8, R14, R200 ;  /* 0x0000000e08c8723c */ /* 0x000fe200000418c8 */
[----:B------:R-:W-:Y:S01]  /*9a20*/  LDSM.16.MT88.4 R12, [R226+0xd000] ;  /* 0x00d00000e20c783b */ /* 0x000fe20000004200 */
[----:B------:R-:W-:Y:S01]  /*9a30*/  MOV R213, R89 ;  /* 0x0000005900d57202 */ /* 0x000fe20000000f00 */
[----:B-1----:R-:W-:-:S05]  /*9a40*/  FFMA.FTZ R0, R252, c[0x0][0x23c], -R20 ;  /* 0x00008f00fc007a23 */ /* 0x002fca0000010814 */
[C---:B------:R-:W-:Y:S08]  /*9a50*/  HMMA.16816.F32.BF16 R136, R4.reuse, R24, R136 ;  /* 0x000000180488723c */ /* 0x040ff00000041888 */
[----:B------:R-:W-:Y:S08]  /*9a60*/  HMMA.16816.F32.BF16 R140, R4, R26, R140 ;  /* 0x0000001a048c723c */ /* 0x000ff0000004188c */
[C---:B------:R-:W-:Y:S08]  /*9a70*/  HMMA.16816.F32.BF16 R84, R8.reuse, R24, R84 ;  /* 0x000000180854723c */ /* 0x040ff00000041854 */
[----:B------:R-:W-:Y:S01]  /*9a80*/  HMMA.16816.F32.BF16 R80, R8, R26, R80 ;  /* 0x0000001a0850723c */ /* 0x000fe20000041850 */
[----:B------:R-:W1:Y:S01]  /*9a90*/  LDSM.16.MT88.4 R24, [R167+0xd000] ;  /* 0x00d00000a718783b */ /* 0x000e620000004200 */
[----:B------:R-:W-:Y:S01]  /*9aa0*/  MUFU.EX2 R29, R29 ;  /* 0x0000001d001d7308 */ /* 0x000fe20000000800 */
[----:B------:R-:W-:-:S02]  /*9ab0*/  MOV R212, R187 ;  /* 0x000000bb00d47202 */ /* 0x000fc40000000f00 */
[----:B------:R-:W-:Y:S02]  /*9ac0*/  MOV R220, R147 ;  /* 0x0000009300dc7202 */ /* 0x000fe40000000f00 */
[----:B------:R-:W-:-:S03]  /*9ad0*/  MOV R223, R134 ;  /* 0x0000008600df7202 */ /* 0x000fc60000000f00 */
[----:B------:R-:W-:Y:S01]  /*9ae0*/  MUFU.EX2 R23, R23 ;  /* 0x0000001700177308 */ /* 0x000fe20000000800 */
[----:B------:R-:W-:Y:S01]  /*9af0*/  MOV R222, R135 ;  /* 0x0000008700de7202 */ /* 0x000fe20000000f00 */
[----:B------:R-:W-:Y:S01]  /*9b00*/  FFMA.FTZ R89, R36, c[0x0][0x23c], -R2 ;  /* 0x00008f0024597a23 */ /* 0x000fe20000010802 */
[----:B------:R-:W-:-:S05]  /*9b10*/  MOV R209, R88 ;  /* 0x0000005800d17202 */ /* 0x000fca0000000f00 */
[----:B------:R2:W-:Y:S01]  /*9b20*/  MUFU.EX2 R4, R0 ;  /* 0x0000000000047308 */ /* 0x0005e20000000800 */
[----:B------:R-:W-:Y:S01]  /*9b30*/  MOV R135, R90 ;  /* 0x0000005a00877202 */ /* 0x000fe20000000f00 */
[--C-:B------:R-:W-:Y:S01]  /*9b40*/  FFMA.FTZ R90, R34, c[0x0][0x23c], -R2.reuse ;  /* 0x00008f00225a7a23 */ /* 0x100fe20000010802 */
[----:B------:R-:W-:Y:S01]  /*9b50*/  MOV R134, R91 ;  /* 0x0000005b00867202 */ /* 0x000fe20000000f00 */
[--C-:B------:R-:W-:Y:S02]  /*9b60*/  FFMA.FTZ R91, R35, c[0x0][0x23c], -R2.reuse ;  /* 0x00008f00235b7a23 */ /* 0x100fe40000010802 */
[----:B------:R-:W-:Y:S02]  /*9b70*/  FFMA.FTZ R88, R33, c[0x0][0x23c], -R2 ;  /* 0x00008f0021587a23 */ /* 0x000fe40000010802 */
[----:B------:R-:W-:Y:S01]  /*9b80*/  MUFU.EX2 R147, R32 ;  /* 0x0000002000937308 */ /* 0x000fe20000000800 */
[--C-:B------:R-:W-:Y:S02]  /*9b90*/  FFMA.FTZ R2, R37, c[0x0][0x23c], -R21.reuse ;  /* 0x00008f0025027a23 */ /* 0x100fe40000010815 */
[----:B--2---:R-:W-:-:S05]  /*9ba0*/  FFMA.FTZ R0, R213, c[0x0][0x23c], -R21 ;  /* 0x00008f00d5007a23 */ /* 0x004fca0000010815 */
[----:B------:R-:W2:Y:S01]  /*9bb0*/  MUFU.EX2 R184, R31 ;  /* 0x0000001f00b87308 */ /* 0x000ea20000000800 */
[----:B------:R-:W-:Y:S01]  /*9bc0*/  FFMA.FTZ R35, R248, c[0x0][0x23c], -R21 ;  /* 0x00008f00f8237a23 */ /* 0x000fe20000010815 */
[----:B------:R-:W-:Y:S01]  /*9bd0*/  MOV R248, R41 ;  /* 0x0000002900f87202 */ /* 0x000fe20000000f00 */
[----:B----4-:R-:W-:-:S05]  /*9be0*/  FFMA.FTZ R39, R38, R28, R231 ;  /* 0x0000001c26277223 */ /* 0x010fca00000100e7 */
[----:B------:R-:W-:Y:S01]  /*9bf0*/  MUFU.EX2 R186, R30 ;  /* 0x0000001e00ba7308 */ /* 0x000fe20000000800 */
[----:B------:R-:W-:-:S07]  /*9c00*/  FFMA.FTZ R34, R245, c[0x0][0x23c], -R20 ;  /* 0x00008f00f5227a23 */ /* 0x000fce0000010814 */
[----:B------:R-:W-:Y:S01]  /*9c10*/  MUFU.EX2 R185, R22 ;  /* 0x0000001600b97308 */ /* 0x000fe20000000800 */
[----:B------:R-:W-:-:S07]  /*9c20*/  FFMA.FTZ R38, R249, c[0x0][0x23c], -R20 ;  /* 0x00008f00f9267a23 */ /* 0x000fce0000010814 */
[----:B------:R4:W1:Y:S01]  /*9c30*/  MUFU.EX2 R187, R3 ;  /* 0x0000000300bb7308 */ /* 0x0008620000000800 */
[----:B------:R-:W-:-:S07]  /*9c40*/  FFMA.FTZ R41, R246, c[0x0][0x23c], -R21 ;  /* 0x00008f00f6297a23 */ /* 0x000fce0000010815 */
[----:B------:R1:W-:Y:S01]  /*9c50*/  MUFU.EX2 R252, R0 ;  /* 0x0000000000fc7308 */ /* 0x0003e20000000800 */
[--C-:B------:R-:W-:Y:S02]  /*9c60*/  FFMA.FTZ R33, R244, c[0x0][0x23c], -R20.reuse ;  /* 0x00008f00f4217a23 */ /* 0x100fe40000010814 */
[--C-:B------:R-:W-:Y:S01]  /*9c70*/  FFMA.FTZ R36, R247, c[0x0][0x23c], -R21.reuse ;  /* 0x00008f00f7247a23 */ /* 0x100fe20000010815 */
[----:B--2---:R-:W-:Y:S01]  /*9c80*/  F2FP.BF16.PACK_AB R8, R184, R147 ;  /* 0x00000093b808723e */ /* 0x004fe200000010ff */
[--C-:B------:R-:W-:Y:S01]  /*9c90*/  FFMA.FTZ R37, R251, c[0x0][0x23c], -R21.reuse ;  /* 0x00008f00fb257a23 */ /* 0x100fe20000010815 */
[----:B------:R-:W-:Y:S01]  /*9ca0*/  MOV R31, R210 ;  /* 0x000000d2001f7202 */ /* 0x000fe20000000f00 */
[----:B------:R-:W-:Y:S01]  /*9cb0*/  FFMA.FTZ R32, R250, c[0x0][0x23c], -R20 ;  /* 0x00008f00fa207a23 */ /* 0x000fe20000010814 */
[----:B------:R-:W-:Y:S01]  /*9cc0*/  MOV R183, R212 ;  /* 0x000000d400b77202 */ /* 0x000fe20000000f00 */
[--C-:B----4-:R-:W-:Y:S01]  /*9cd0*/  FFMA.FTZ R3, R230, c[0x0][0x23c], -R21.reuse ;  /* 0x00008f00e6037a23 */ /* 0x110fe20000010815 */
[----:B------:R2:W-:Y:S01]  /*9ce0*/  MUFU.EX2 R245, R2 ;  /* 0x0000000200f57308 */ /* 0x0005e20000000800 */
[----:B------:R-:W-:Y:S01]  /*9cf0*/  FADD.FTZ R42, R227, R42 ;  /* 0x0000002ae32a7221 */ /* 0x000fe20000010000 */
[----:B------:R4:W5:Y:S01]  /*9d00*/  LDL.LU R231, [R1+0x64] ;  /* 0x0000640001e77983 */ /* 0x0009620000300800 */
[----:B-1----:R-:W-:Y:S01]  /*9d10*/  FFMA.FTZ R0, R218, c[0x0][0x23c], -R21 ;  /* 0x00008f00da007a23 */ /* 0x002fe20000010815 */
[----:B------:R-:W-:-:S04]  /*9d20*/  MOV R244, R23 ;  /* 0x0000001700f47202 */ /* 0x000fc80000000f00 */
[----:B------:R1:W-:Y:S01]  /*9d30*/  MUFU.EX2 R246, R3 ;  /* 0x0000000300f67308 */ /* 0x0003e20000000800 */
[----:B------:R-:W-:Y:S01]  /*9d40*/  MOV R247, R29 ;  /* 0x0000001d00f77202 */ /* 0x000fe20000000f00 */
[----:B------:R-:W-:Y:S01]  /*9d50*/  LDSM.16.MT88.4 R20, [R167+0xf000] ;  /* 0x00f00000a714783b */ /* 0x000fe20000004200 */
[----:B------:R-:W-:Y:S02]  /*9d60*/  F2FP.BF16.PACK_AB R11, R248, R187 ;  /* 0x000000bbf80b723e */ /* 0x000fe400000010ff */
[----:B------:R-:W-:Y:S01]  /*9d70*/  MOV R251, R4 ;  /* 0x0000000400fb7202 */ /* 0x000fe20000000f00 */
[----:B------:R4:W5:Y:S02]  /*9d80*/  LDL.LU R230, [R1+0x60] ;  /* 0x0000600001e67983 */ /* 0x0009640000300800 */
[----:B------:R-:W3:Y:S01]  /*9d90*/  MUFU.EX2 R249, R0 ;  /* 0x0000000000f97308 */ /* 0x000ee20000000800 */
[----:B------:R-:W-:Y:S02]  /*9da0*/  F2FP.BF16.PACK_AB R9, R185, R244 ;  /* 0x000000f4b909723e */ /* 0x000fe400000010ff */
[----:B------:R-:W-:Y:S01]  /*9db0*/  F2FP.BF16.PACK_AB R10, R247, R186 ;  /* 0x000000baf70a723e */ /* 0x000fe200000010ff */
[----:B--2---:R-:W-:Y:S01]  /*9dc0*/  FADD.FTZ R2, R228, R43 ;  /* 0x0000002be4027221 */ /* 0x004fe20000010000 */
[----:B------:R-:W-:-:S02]  /*9dd0*/  MOV R29, R209 ;  /* 0x000000d1001d7202 */ /* 0x000fc40000000f00 */
[----:B------:R-:W-:Y:S02]  /*9de0*/  MOV R30, R215 ;  /* 0x000000d7001e7202 */ /* 0x000fe40000000f00 */
[----:B------:R-:W-:Y:S02]  /*9df0*/  MOV R250, R217 ;  /* 0x000000d900fa7202 */ /* 0x000fe40000000f00 */
[----:B-1----:R-:W-:Y:S02]  /*9e00*/  MOV R3, R219 ;  /* 0x000000db00037202 */ /* 0x002fe40000000f00 */
[----:B------:R-:W-:Y:S02]  /*9e10*/  MOV R43, R216 ;  /* 0x000000d8002b7202 */ /* 0x000fe40000000f00 */
[----:B------:R-:W-:Y:S01]  /*9e20*/  F2FP.BF16.PACK_AB R4, R180, R182 ;  /* 0x000000b6b404723e */ /* 0x000fe200000010ff */
[----:B------:R-:W-:Y:S01]  /*9e30*/  HMMA.16816.F32.BF16 R216, R8, R16, R72 ;  /* 0x0000001008d8723c */ /* 0x000fe20000041848 */
[----:B---3--:R-:W-:-:S02]  /*9e40*/  F2FP.BF16.PACK_AB R5, R249, R252 ;  /* 0x000000fcf905723e */ /* 0x008fc400000010ff */
[----:B------:R-:W-:Y:S02]  /*9e50*/  F2FP.BF16.PACK_AB R6, R251, R181 ;  /* 0x000000b5fb06723e */ /* 0x000fe400000010ff */
[----:B------:R-:W-:Y:S01]  /*9e60*/  F2FP.BF16.PACK_AB R7, R246, R245 ;  /* 0x000000f5f607723e */ /* 0x000fe200000010ff */
[----:B------:R-:W-:Y:S01]  /*9e70*/  FFMA.FTZ R0, R204, R40, R229 ;  /* 0x00000028cc007223 */ /* 0x000fe200000100e5 */
[----:B------:R-:W-:Y:S01]  /*9e80*/  MOV R74, R205 ;  /* 0x000000cd004a7202 */ /* 0x000fe20000000f00 */
[----:B------:R-:W-:Y:S01]  /*9e90*/  HMMA.16816.F32.BF16 R172, R8, R24, R172 ;  /* 0x0000001808ac723c */ /* 0x000fe200000418ac */
[----:B------:R-:W-:Y:S01]  /*9ea0*/  MOV R72, R207 ;  /* 0x000000cf00487202 */ /* 0x000fe20000000f00 */
[----:B------:R-:W-:Y:S01]  /*9eb0*/  MUFU.EX2 R34, R34 ;  /* 0x0000002200227308 */ /* 0x000fe20000000800 */
[----:B------:R-:W-:Y:S01]  /*9ec0*/  MOV R40, R208 ;  /* 0x000000d000287202 */ /* 0x000fe20000000f00 */
[----:B------:R4:W5:Y:S01]  /*9ed0*/  LDL.LU R229, [R1+0x5c] ;  /* 0x00005c0001e57983 */ /* 0x0009620000300800 */
[----:B------:R-:W-:-:S03]  /*9ee0*/  MOV R75, R214 ;  /* 0x000000d6004b7202 */ /* 0x000fc60000000f00 */
[----:B------:R-:W-:Y:S01]  /*9ef0*/  HMMA.16816.F32.BF16 R204, R8, R14, R68 ;  /* 0x0000000e08cc723c */ /* 0x000fe20000041844 */
[----:B------:R-:W-:Y:S01]  /*9f00*/  MOV R73, R211 ;  /* 0x000000d300497202 */ /* 0x000fe20000000f00 */
[----:B------:R-:W-:Y:S01]  /*9f10*/  MUFU.EX2 R33, R33 ;  /* 0x0000002100217308 */ /* 0x000fe20000000800 */
[----:B------:R4:W5:Y:S04]  /*9f20*/  LDL.LU R228, [R1+0x58] ;  /* 0x0000580001e47983 */ /* 0x0009680000300800 */
[----:B------:R-:W-:Y:S02]  /*9f30*/  MOV R68, R29 ;  /* 0x0000001d00447202 */ /* 0x000fe40000000f00 */
[----:B------:R-:W-:Y:S02]  /*9f40*/  MOV R69, R30 ;  /* 0x0000001e00457202 */ /* 0x000fe40000000f00 */
[----:B------:R-:W-:Y:S01]  /*9f50*/  MOV R70, R31 ;  /* 0x0000001f00467202 */ /* 0x000fe20000000f00 */
[C---:B------:R-:W-:Y:S01]  /*9f60*/  HMMA.16816.F32.BF16 R168, R4.reuse, R24, R168 ;  /* 0x0000001804a8723c */ /* 0x040fe200000418a8 */
[----:B------:R-:W1:Y:S07]  /*9f70*/  LDSM.16.MT88.4 R28, [R225+0xf000] ;  /* 0x00f00000e11c783b */ /* 0x000e6e0000004200 */
[-C--:B------:R-:W-:Y:S08]  /*9f80*/  HMMA.16816.F32.BF16 R176, R4, R26.reuse, R176 ;  /* 0x0000001a04b0723c */ /* 0x080ff000000418b0 */
[----:B------:R-:W-:Y:S01]  /*9f90*/  HMMA.16816.F32.BF16 R44, R8, R26, R44 ;  /* 0x0000001a082c723c */ /* 0x000fe2000004182c */
[----:B------:R-:W2:Y:S07]  /*9fa0*/  LDSM.16.MT88.4 R24, [R225+0xd000] ;  /* 0x00d00000e118783b */ /* 0x000eae0000004200 */
[C---:B------:R-:W-:Y:S08]  /*9fb0*/  HMMA.16816.F32.BF16 R64, R4.reuse, R16, R64 ;  /* 0x000000100440723c */ /* 0x040ff00000041840 */
[-C--:B------:R-:W-:Y:S08]  /*9fc0*/  HMMA.16816.F32.BF16 R60, R4, R18.reuse, R60 ;  /* 0x00000012043c723c */ /* 0x080ff0000004183c */
[----:B------:R-:W-:Y:S01]  /*9fd0*/  HMMA.16816.F32.BF16 R212, R8, R18, R56 ;  /* 0x0000001208d4723c */ /* 0x000fe20000041838 */
[----:B------:R-:W3:Y:S07]  /*9fe0*/  LDSM.16.MT88.4 R16, [R224+0xf000] ;  /* 0x00f00000e010783b */ /* 0x000eee0000004200 */
[C---:B------:R-:W-:Y:S08]  /*9ff0*/  HMMA.16816.F32.BF16 R48, R4.reuse, R12, R48 ;  /* 0x0000000c0430723c */ /* 0x040ff00000041830 */
[----:B------:R-:W-:Y:S01]  /*a000*/  HMMA.16816.F32.BF16 R92, R4, R14, R92 ;  /* 0x0000000e045c723c */ /* 0x000fe2000004185c */
[----:B------:R-:W-:Y:S01]  /*a010*/  MOV R71, R132 ;  /* 0x0000008400477202 */ /* 0x000fe20000000f00 */
[----:B------:R-:W-:Y:S01]  /*a020*/  MUFU.EX2 R32, R32 ;  /* 0x0000002000207308 */ /* 0x000fe20000000800 */
[----:B------:R4:W5:Y:S05]  /*a030*/  LDL.LU R227, [R1+0x54] ;  /* 0x0000540001e37983 */ /* 0x00096a0000300800 */
[----:B------:R-:W-:Y:S01]  /*a040*/  HMMA.16816.F32.BF16 R208, R8, R12, R52 ;  /* 0x0000000c08d0723c */ /* 0x000fe20000041834 */
[----:B------:R-:W3:Y:S07]  /*a050*/  LDSM.16.MT88.4 R12, [R226+0xf000] ;  /* 0x00f00000e20c783b */ /* 0x000eee0000004200 */
[C---:B-1----:R-:W-:Y:S07]  /*a060*/  HMMA.16816.F32.BF16 R52, R4.reuse, R30, R196 ;  /* 0x0000001e0434723c */ /* 0x042fee00000418c4 */
[----:B------:R-:W-:Y:S01]  /*a070*/  MOV R199, R135 ;  /* 0x0000008700c77202 */ /* 0x000fe20000000f00 */
[----:B--2---:R-:W-:Y:S01]  /*a080*/  HMMA.16816.F32.BF16 R104, R4, R24, R104 ;  /* 0x000000180468723c */ /* 0x004fe20000041868 */
[----:B------:R-:W-:-:S02]  /*a090*/  MOV R197, R133 ;  /* 0x0000008500c57202 */ /* 0x000fc40000000f00 */
[----:B------:R-:W-:-:S05]  /*a0a0*/  MOV R198, R134 ;  /* 0x0000008600c67202 */ /* 0x000fca0000000f00 */
[C---:B------:R-:W-:Y:S08]  /*a0b0*/  HMMA.16816.F32.BF16 R108, R4.reuse, R26, R108 ;  /* 0x0000001a046c723c */ /* 0x040ff0000004186c */
[C---:B------:R-:W-:Y:S08]  /*a0c0*/  HMMA.16816.F32.BF16 R120, R4.reuse, R20, R120 ;  /* 0x000000140478723c */ /* 0x040ff00000041878 */
[C---:B------:R-:W-:Y:S08]  /*a0d0*/  HMMA.16816.F32.BF16 R124, R4.reuse, R22, R124 ;  /* 0x00000016047c723c */ /* 0x040ff0000004187c */
[C---:B---3--:R-:W-:Y:S08]  /*a0e0*/  HMMA.16816.F32.BF16 R136, R4.reuse, R16, R136 ;  /* 0x000000100488723c */ /* 0x048ff00000041888 */
[C---:B------:R-:W-:Y:S08]  /*a0f0*/  HMMA.16816.F32.BF16 R140, R4.reuse, R18, R140 ;  /* 0x00000012048c723c */ /* 0x040ff0000004188c */
[C---:B------:R-:W-:Y:S08]  /*a100*/  HMMA.16816.F32.BF16 R148, R4.reuse, R12, R148 ;  /* 0x0000000c0494723c */ /* 0x040ff00000041894 */
[C---:B------:R-:W-:Y:S08]  /*a110*/  HMMA.16816.F32.BF16 R152, R4.reuse, R14, R152 ;  /* 0x0000000e0498723c */ /* 0x040ff00000041898 */
[----:B------:R-:W-:Y:S07]  /*a120*/  HMMA.16816.F32.BF16 R192, R4, R28, R192 ;  /* 0x0000001c04c0723c */ /* 0x000fee00000418c0 */
[----:B------:R-:W-:Y:S01]  /*a130*/  MOV R4, R68 ;  /* 0x0000004400047202 */ /* 0x000fe20000000f00 */
[----:B------:R-:W-:Y:S01]  /*a140*/  HMMA.16816.F32.BF16 R132, R8, R16, R84 ;  /* 0x000000100884723c */ /* 0x000fe20000041854 */
[----:B------:R-:W-:-:S02]  /*a150*/  MOV R7, R74 ;  /* 0x0000004a00077202 */ /* 0x000fc40000000f00 */
[----:B------:R-:W-:-:S04]  /*a160*/  MOV R74, R182 ;  /* 0x000000b6004a7202 */ /* 0x000fc80000000f00 */
[----:B------:R-:W-:Y:S01]  /*a170*/  MOV R85, R199 ;  /* 0x000000c700557202 */ /* 0x000fe20000000f00 */
[----:B------:R-:W-:Y:S01]  /*a180*/  HMMA.16816.F32.BF16 R100, R8, R24, R100 ;  /* 0x000000180864723c */ /* 0x000fe20000041864 */
[----:B------:R-:W-:Y:S02]  /*a190*/  MOV R199, R69 ;  /* 0x0000004500c77202 */ /* 0x000fe40000000f00 */
[----:B------:R-:W-:Y:S01]  /*a1a0*/  MOV R69, R3 ;  /* 0x0000000300457202 */ /* 0x000fe20000000f00 */
[----:B------:R-:W-:Y:S01]  /*a1b0*/  FADD.FTZ R4, R4, R0 ;  /* 0x0000000004047221 */ /* 0x000fe20000010000 */
[----:B------:R-:W-:-:S03]  /*a1c0*/  MOV R3, R183 ;  /* 0x000000b700037202 */ /* 0x000fc60000000f00 */
[----:B------:R-:W-:Y:S01]  /*a1d0*/  HMMA.16816.F32.BF16 R24, R8, R26, R112 ;  /* 0x0000001a0818723c */ /* 0x000fe20000041870 */
[----:B------:R-:W-:Y:S01]  /*a1e0*/  MOV R6, R75 ;  /* 0x0000004b00067202 */ /* 0x000fe20000000f00 */
[----:B------:R-:W-:Y:S01]  /*a1f0*/  FADD.FTZ R3, R3, R39 ;  /* 0x0000002703037221 */ /* 0x000fe20000010000 */
[----:B------:R-:W-:-:S04]  /*a200*/  MOV R87, R197 ;  /* 0x000000c500577202 */ /* 0x000fc80000000f00 */
[----:B------:R-:W-:Y:S01]  /*a210*/  MOV R114, R180 ;  /* 0x000000b400727202 */ /* 0x000fe20000000f00 */
[----:B------:R-:W-:Y:S01]  /*a220*/  HMMA.16816.F32.BF16 R56, R8, R22, R128 ;  /* 0x000000160838723c */ /* 0x000fe20000041880 */
[----:B------:R-:W-:Y:S01]  /*a230*/  MOV R86, R198 ;  /* 0x000000c600567202 */ /* 0x000fe20000000f00 */
[----:B------:R-:W-:Y:S01]  /*a240*/  FADD.FTZ R4, R164, R4 ;  /* 0x00000004a4047221 */ /* 0x000fe20000010000 */
[----:B------:R-:W-:-:S04]  /*a250*/  MOV R75, R244 ;  /* 0x000000f4004b7202 */ /* 0x000fc80000000f00 */
[----:B------:R-:W-:Y:S01]  /*a260*/  MOV R131, R181 ;  /* 0x000000b500837202 */ /* 0x000fe20000000f00 */
[C---:B------:R-:W-:Y:S01]  /*a270*/  HMMA.16816.F32.BF16 R116, R8.reuse, R20, R116 ;  /* 0x000000140874723c */ /* 0x040fe20000041874 */
[----:B------:R-:W1:Y:S01]  /*a280*/  LDSM.16.MT88.4 R180, [R167+0xd800] ;  /* 0x00d80000a7b4783b */ /* 0x000e620000004200 */
[----:B------:R-:W-:Y:S01]  /*a290*/  MOV R128, R222 ;  /* 0x000000de00807202 */ /* 0x000fe20000000f00 */
[----:B------:R-:W-:Y:S01]  /*a2a0*/  MUFU.EX2 R244, R96 ;  /* 0x0000006000f47308 */ /* 0x000fe20000000800 */
[----:B------:R-:W-:Y:S02]  /*a2b0*/  MOV R129, R223 ;  /* 0x000000df00817202 */ /* 0x000fe40000000f00 */
[----:B------:R-:W-:Y:S02]  /*a2c0*/  MOV R130, R242 ;  /* 0x000000f200827202 */ /* 0x000fe40000000f00 */
[----:B------:R-:W-:Y:S01]  /*a2d0*/  HMMA.16816.F32.BF16 R20, R8, R18, R80 ;  /* 0x000000120814723c */ /* 0x000fe20000041850 */
[----:B------:R-:W2:Y:S01]  /*a2e0*/  LDSM.16.MT88.4 R80, [R224+0xd800] ;  /* 0x00d80000e050783b */ /* 0x000ea20000004200 */
[----:B------:R-:W-:Y:S01]  /*a2f0*/  MOV R5, R184 ;  /* 0x000000b800057202 */ /* 0x000fe20000000f00 */
[----:B------:R-:W-:Y:S01]  /*a300*/  MUFU.EX2 R222, R99 ;  /* 0x0000006300de7308 */ /* 0x000fe20000000800 */
[----:B------:R-:W-:-:S02]  /*a310*/  MOV R112, R187 ;  /* 0x000000bb00707202 */ /* 0x000fc40000000f00 */
[----:B------:R-:W-:Y:S02]  /*a320*/  MOV R113, R186 ;  /* 0x000000ba00717202 */ /* 0x000fe40000000f00 */
[----:B------:R-:W-:-:S03]  /*a330*/  MOV R115, R185 ;  /* 0x000000b900737202 */ /* 0x000fc60000000f00 */
[----:B------:R-:W3:Y:S01]  /*a340*/  MUFU.EX2 R223, R98 ;  /* 0x0000006200df7308 */ /* 0x000ee20000000800 */
[----:B------:R-:W-:Y:S01]  /*a350*/  HMMA.16816.F32.BF16 R184, R8, R12, R76 ;  /* 0x0000000c08b8723c */ /* 0x000fe2000004184c */
[----:B------:R-:W-:Y:S01]  /*a360*/  FADD.FTZ R0, R86, R42 ;  /* 0x0000002a56007221 */ /* 0x000fe20000010000 */
[----:B------:R-:W-:Y:S01]  /*a370*/  MOV R86, R7 ;  /* 0x0000000700567202 */ /* 0x000fe20000000f00 */
[----:B------:R-:W-:-:S04]  /*a380*/  FADD.FTZ R3, R87, R3 ;  /* 0x0000000357037221 */ /* 0x000fc80000010000 */
[----:B------:R1:W-:Y:S01]  /*a390*/  MUFU.EX2 R242, R97 ;  /* 0x0000006100f27308 */ /* 0x0003e20000000800 */
[----:B------:R-:W-:Y:S01]  /*a3a0*/  HMMA.16816.F32.BF16 R16, R8, R14, R156 ;  /* 0x0000000e0810723c */ /* 0x000fe2000004189c */
[----:B------:R-:W-:Y:S01]  /*a3b0*/  MOV R87, R6 ;  /* 0x0000000600577202 */ /* 0x000fe20000000f00 */
[----:B------:R-:W-:-:S06]  /*a3c0*/  FADD.FTZ R12, R162, R4 ;  /* 0x00000004a20c7221 */ /* 0x000fcc0000010000 */
[C---:B------:R-:W-:Y:S01]  /*a3d0*/  HMMA.16816.F32.BF16 R188, R8.reuse, R28, R188 ;  /* 0x0000001c08bc723c */ /* 0x040fe200000418bc */
[----:B------:R-:W-:Y:S02]  /*a3e0*/  MOV R197, R71 ;  /* 0x0000004700c57202 */ /* 0x000fe40000000f00 */
[----:B------:R-:W-:Y:S02]  /*a3f0*/  MOV R198, R70 ;  /* 0x0000004600c67202 */ /* 0x000fe40000000f00 */
[----:B------:R-:W-:Y:S01]  /*a400*/  MOV R196, R73 ;  /* 0x0000004900c47202 */ /* 0x000fe20000000f00 */
[----:B------:R-:W-:Y:S01]  /*a410*/  MUFU.EX2 R38, R38 ;  /* 0x0000002600267308 */ /* 0x000fe20000000800 */
[----:B-1----:R-:W1:Y:S01]  /*a420*/  LDSM.16.MT88.4 R96, [R226+0xd800] ;  /* 0x00d80000e260783b */ /* 0x002e620000004200 */
[----:B------:R-:W-:Y:S01]  /*a430*/  HMMA.16816.F32.BF16 R8, R8, R30, R200 ;  /* 0x0000001e0808723c */ /* 0x000fe200000418c8 */
[----:B------:R-:W-:Y:S02]  /*a440*/  MOV R71, R250 ;  /* 0x000000fa00477202 */ /* 0x000fe40000000f00 */
[----:B------:R-:W-:-:S03]  /*a450*/  MOV R68, R43 ;  /* 0x0000002b00447202 */ /* 0x000fc60000000f00 */
[----:B------:R-:W-:Y:S01]  /*a460*/  MUFU.EX2 R37, R37 ;  /* 0x0000002500257308 */ /* 0x000fe20000000800 */
[----:B------:R-:W-:-:S07]  /*a470*/  MOV R30, R5 ;  /* 0x00000005001e7202 */ /* 0x000fce0000000f00 */
[----:B------:R-:W-:Y:S01]  /*a480*/  MUFU.EX2 R35, R35 ;  /* 0x0000002300237308 */ /* 0x000fe20000000800 */
[----:B------:R-:W1:Y:S01]  /*a490*/  LDSM.16.MT88.4 R4, [R225+0xf800] ;  /* 0x00f80000e104783b */ /* 0x000e620000004200 */
[----:B------:R-:W-:Y:S02]  /*a4a0*/  MOV R70, R40 ;  /* 0x0000002800467202 */ /* 0x000fe40000000f00 */
[----:B------:R-:W-:-:S04]  /*a4b0*/  MOV R73, R221 ;  /* 0x000000dd00497202 */ /* 0x000fc80000000f00 */
[----:B------:R-:W-:Y:S01]  /*a4c0*/  MUFU.EX2 R36, R36 ;  /* 0x0000002400247308 */ /* 0x000fe20000000800 */
[----:B------:R-:W-:-:S07]  /*a4d0*/  MOV R250, R220 ;  /* 0x000000dc00fa7202 */ /* 0x000fce0000000f00 */
[----:B------:R-:W-:Y:S01]  /*a4e0*/  MUFU.EX2 R41, R41 ;  /* 0x0000002900297308 */ /* 0x000fe20000000800 */
[----:B------:R-:W-:Y:S01]  /*a4f0*/  FADD.FTZ R2, R85, R2 ;  /* 0x0000000255027221 */ /* 0x000fe20000010000 */
[----:B------:R-:W-:Y:S01]  /*a500*/  MOV R78, R199 ;  /* 0x000000c7004e7202 */ /* 0x000fe20000000f00 */
[----:B------:R-:W-:Y:S01]  /*a510*/  FADD.FTZ R0, R129, R0 ;  /* 0x0000000081007221 */ /* 0x000fe20000010000 */
[----:B------:R-:W-:Y:S01]  /*a520*/  MOV R79, R72 ;  /* 0x00000048004f7202 */ /* 0x000fe20000000f00 */
[----:B------:R-:W-:Y:S01]  /*a530*/  FADD.FTZ R13, R130, R3 ;  /* 0x00000003820d7221 */ /* 0x000fe20000010000 */
[----:B------:R-:W-:Y:S01]  /*a540*/  MOV R42, R114 ;  /* 0x00000072002a7202 */ /* 0x000fe20000000f00 */
[----:B------:R-:W-:Y:S01]  /*a550*/  LDSM.16.MT88.4 R156, [R226+0xf800] ;  /* 0x00f80000e29c783b */ /* 0x000fe20000004200 */
[----:B------:R-:W-:Y:S08]  /*a560*/  MUFU.EX2 R220, R89 ;  /* 0x0000005900dc7308 */ /* 0x000ff00000000800 */
[----:B------:R-:W1:Y:S08]  /*a570*/  MUFU.EX2 R40, R91 ;  /* 0x0000005b00287308 */ /* 0x000e700000000800 */
[----:B------:R-:W-:Y:S08]  /*a580*/  MUFU.EX2 R43, R90 ;  /* 0x0000005a002b7308 */ /* 0x000ff00000000800 */
[----:B------:R-:W2:Y:S01]  /*a590*/  MUFU.EX2 R221, R88 ;  /* 0x0000005800dd7308 */ /* 0x000ea20000000800 */
[----:B------:R-:W-:-:S02]  /*a5a0*/  MOV R85, R196 ;  /* 0x000000c400557202 */ /* 0x000fc40000000f00 */
[----:B------:R-:W-:Y:S02]  /*a5b0*/  MOV R84, R197 ;  /* 0x000000c500547202 */ /* 0x000fe40000000f00 */
[----:B------:R-:W-:Y:S02]  /*a5c0*/  MOV R77, R198 ;  /* 0x000000c6004d7202 */ /* 0x000fe40000000f00 */
[----:B---3--:R-:W-:Y:S02]  /*a5d0*/  F2FP.BF16.PACK_AB R200, R223, R222 ;  /* 0x000000dedfc8723e */ /* 0x008fe400000010ff */
[----:B-1----:R-:W-:Y:S02]  /*a5e0*/  F2FP.BF16.PACK_AB R201, R40, R220 ;  /* 0x000000dc28c9723e */ /* 0x002fe400000010ff */
[----:B------:R-:W-:Y:S02]  /*a5f0*/  F2FP.BF16.PACK_AB R202, R244, R242 ;  /* 0x000000f2f4ca723e */ /* 0x000fe400000010ff */
[----:B------:R-:W-:-:S02]  /*a600*/  F2FP.BF16.PACK_AB R196, R33, R34 ;  /* 0x0000002221c4723e */ /* 0x000fc400000010ff */
[----:B------:R-:W-:Y:S02]  /*a610*/  F2FP.BF16.PACK_AB R197, R35, R37 ;  /* 0x0000002523c5723e */ /* 0x000fe400000010ff */
[----:B--2---:R-:W-:Y:S02]  /*a620*/  F2FP.BF16.PACK_AB R203, R221, R43 ;  /* 0x0000002bddcb723e */ /* 0x004fe400000010ff */
[----:B------:R-:W-:Y:S02]  /*a630*/  F2FP.BF16.PACK_AB R198, R38, R32 ;  /* 0x0000002026c6723e */ /* 0x000fe400000010ff */
[----:B------:R-:W-:Y:S01]  /*a640*/  F2FP.BF16.PACK_AB R199, R41, R36 ;  /* 0x0000002429c7723e */ /* 0x000fe200000010ff */
[----:B------:R-:W-:Y:S01]  /*a650*/  FADD.FTZ R2, R128, R2 ;  /* 0x0000000280027221 */ /* 0x000fe20000010000 */
[----:B------:R-:W-:Y:S01]  /*a660*/  MOV R89, R73 ;  /* 0x0000004900597202 */ /* 0x000fe20000000f00 */
[----:B------:R-:W-:Y:S01]  /*a670*/  HMMA.16816.F32.BF16 R172, R200, R180, R172 ;  /* 0x000000b4c8ac723c */ /* 0x000fe200000418ac */
[----:B------:R-:W-:-:S02]  /*a680*/  FADD.FTZ R14, R144, R0 ;  /* 0x00000000900e7221 */ /* 0x000fc40000010000 */
[----:B------:R-:W-:Y:S01]  /*a690*/  FADD.FTZ R15, R145, R2 ;  /* 0x00000002910f7221 */ /* 0x000fe20000010000 */
[----:B------:R-:W-:-:S04]  /*a6a0*/  MOV R2, R163 ;  /* 0x000000a300027202 */ /* 0x000fc80000000f00 */
[----:B------:R-:W-:Y:S01]  /*a6b0*/  HMMA.16816.F32.BF16 R168, R196, R180, R168 ;  /* 0x000000b4c4a8723c */ /* 0x000fe200000418a8 */
[----:B------:R-:W-:-:S07]  /*a6c0*/  MOV R0, R71 ;  /* 0x0000004700007202 */ /* 0x000fce0000000f00 */
[-C--:B------:R-:W-:Y:S08]  /*a6d0*/  HMMA.16816.F32.BF16 R176, R196, R182.reuse, R176 ;  /* 0x000000b6c4b0723c */ /* 0x080ff000000418b0 */
[----:B------:R-:W-:Y:S07]  /*a6e0*/  HMMA.16816.F32.BF16 R180, R200, R182, R44 ;  /* 0x000000b6c8b4723c */ /* 0x000fee000004182c */
[----:B------:R-:W-:-:S02]  /*a6f0*/  MOV R47, R74 ;  /* 0x0000004a002f7202 */ /* 0x000fc40000000f00 */
[----:B------:R-:W-:Y:S02]  /*a700*/  MOV R46, R75 ;  /* 0x0000004b002e7202 */ /* 0x000fe40000000f00 */
[----:B------:R-:W-:Y:S01]  /*a710*/  HMMA.16816.F32.BF16 R72, R196, R80, R64 ;  /* 0x00000050c448723c */ /* 0x000fe20000041840 */
[----:B------:R-:W-:-:S06]  /*a720*/  FADD.FTZ R2, R2, R13 ;  /* 0x0000000d02027221 */ /* 0x000fcc0000010000 */
[----:B------:R-:W-:Y:S02]  /*a730*/  MOV R64, R89 ;  /* 0x0000005900407202 */ /* 0x000fe40000000f00 */
[C---:B------:R-:W-:Y:S01]  /*a740*/  HMMA.16816.F32.BF16 R88, R196.reuse, R96, R48 ;  /* 0x00000060c458723c */ /* 0x040fe20000041830 */
[----:B------:R-:W-:Y:S02]  /*a750*/  MOV R67, R77 ;  /* 0x0000004d00437202 */ /* 0x000fe40000000f00 */
[----:B------:R-:W-:Y:S02]  /*a760*/  MOV R66, R78 ;  /* 0x0000004e00427202 */ /* 0x000fe40000000f00 */
[----:B------:R-:W-:Y:S02]  /*a770*/  MOV R65, R79 ;  /* 0x0000004f00417202 */ /* 0x000fe40000000f00 */
[----:B------:R-:W-:Y:S01]  /*a780*/  MOV R49, R70 ;  /* 0x0000004600317202 */ /* 0x000fe20000000f00 */
[----:B------:R-:W-:Y:S01]  /*a790*/  HMMA.16816.F32.BF16 R76, R196, R82, R60 ;  /* 0x00000052c44c723c */ /* 0x000fe2000004183c */
[----:B------:R-:W-:-:S02]  /*a7a0*/  MOV R50, R69 ;  /* 0x0000004500327202 */ /* 0x000fc40000000f00 */
[----:B------:R-:W-:Y:S01]  /*a7b0*/  MOV R51, R68 ;  /* 0x0000004400337202 */ /* 0x000fe20000000f00 */
[----:B------:R-:W-:-:S03]  /*a7c0*/  FADD.FTZ R0, R0, R12 ;  /* 0x0000000c00007221 */ /* 0x000fc60000010000 */
[----:B------:R-:W-:Y:S01]  /*a7d0*/  MOV R60, R87 ;  /* 0x00000057003c7202 */ /* 0x000fe20000000f00 */
[----:B------:R-:W-:Y:S01]  /*a7e0*/  HMMA.16816.F32.BF16 R192, R196, R4, R192 ;  /* 0x00000004c4c0723c */ /* 0x000fe200000418c0 */
[----:B------:R-:W-:Y:S02]  /*a7f0*/  MOV R61, R86 ;  /* 0x00000056003d7202 */ /* 0x000fe40000000f00 */
[----:B------:R-:W-:Y:S01]  /*a800*/  MOV R62, R85 ;  /* 0x00000055003e7202 */ /* 0x000fe20000000f00 */
[----:B------:R-:W-:Y:S01]  /*a810*/  FADD.FTZ R2, R51, R2 ;  /* 0x0000000233027221 */ /* 0x000fe20000010000 */
[----:B------:R-:W-:-:S03]  /*a820*/  MOV R63, R84 ;  /* 0x00000054003f7202 */ /* 0x000fc60000000f00 */
[----:B------:R-:W-:Y:S01]  /*a830*/  HMMA.16816.F32.BF16 R188, R200, R4, R188 ;  /* 0x00000004c8bc723c */ /* 0x000fe200000418bc */
[----:B------:R-:W-:-:S06]  /*a840*/  FADD.FTZ R0, R60, R0 ;  /* 0x000000003c007221 */ /* 0x000fcc0000010000 */
[----:B------:R-:W-:Y:S02]  /*a850*/  FADD.FTZ R5, R49, R15 ;  /* 0x0000000f31057221 */ /* 0x000fe40000010000 */
[----:B------:R-:W-:Y:S02]  /*a860*/  FADD.FTZ R4, R50, R14 ;  /* 0x0000000e32047221 */ /* 0x000fe40000010000 */
[----:B------:R-:W-:Y:S01]  /*a870*/  FADD.FTZ R5, R61, R5 ;  /* 0x000000053d057221 */ /* 0x000fe20000010000 */
[----:B------:R-:W-:Y:S01]  /*a880*/  MOV R44, R146 ;  /* 0x00000092002c7202 */ /* 0x000fe20000000f00 */
        /* <DEDUP_REMOVED lines=11> */
[----:B------:R-:W1:Y:S01]  /*a940*/  LDSM.16.MT88.4 R112, [R225+0xd800] ;  /* 0x00d80000e170783b */ /* 0x000e620000004200 */
[----:B------:R-:W-:-:S02]  /*a950*/  FADD.FTZ R0, R44, R0 ;  /* 0x000000002c007221 */ /* 0x000fc40000010000 */
[----:B------:R-:W-:Y:S01]  /*a960*/  FADD.FTZ R5, R45, R5 ;  /* 0x000000052d057221 */ /* 0x000fe20000010000 */
[----:B------:R-:W2:Y:S01]  /*a970*/  LDSM.16.MT88.4 R128, [R167+0xf800] ;  /* 0x00f80000a780783b */ /* 0x000ea20000004200 */
[----:B------:R-:W-:Y:S02]  /*a980*/  FADD.FTZ R4, R46, R4 ;  /* 0x000000042e047221 */ /* 0x000fe40000010000 */
[----:B------:R-:W-:Y:S01]  /*a990*/  FADD.FTZ R2, R47, R2 ;  /* 0x000000022f027221 */ /* 0x000fe20000010000 */
[----:B------:R-:W3:Y:S01]  /*a9a0*/  LDSM.16.MT88.4 R144, [R224+0xf800] ;  /* 0x00f80000e090783b */ /* 0x000ee20000004200 */
        /* <DEDUP_REMOVED lines=28> */
[----:B------:R-:W-:Y:S01]  /*ab70*/  FADD.FTZ R0, R41, R0 ;  /* 0x0000000029007221 */ /* 0x000fe20000010000 */
[----:B------:R4:W-:Y:S04]  /*ab80*/  STL [R1], R5 ;  /* 0x0000000501007387 */ /* 0x0009e80000100800 */
[----:B------:R4:W-:Y:S04]  /*ab90*/  STL [R1+0xc], R4 ;  /* 0x00000c0401007387 */ /* 0x0009e80000100800 */
[----:B------:R4:W-:Y:S04]  /*aba0*/  STL [R1+0x10], R2 ;  /* 0x0000100201007387 */ /* 0x0009e80000100800 */
[----:B------:R4:W-:Y:S01]  /*abb0*/  STL [R1+0x14], R0 ;  /* 0x0000140001007387 */ /* 0x0009e20000100800 */
[----:B------:R-:W-:Y:S01]  /*abc0*/  ISETP.GE.AND P0, PT, R250, 0x3, PT ;  /* 0x00000003fa00780c */ /* 0x000fe20003f06270 */
[----:B------:R-:W-:Y:S01]  /*abd0*/  HMMA.16816.F32.BF16 R92, R196, R98, R92 ;  /* 0x00000062c45c723c */ /* 0x000fe2000004185c */
[----:B------:R-:W-:-:S02]  /*abe0*/  MOV R163, R165 ;  /* 0x000000a500a37202 */ /* 0x000fc40000000f00 */
[----:B------:R-:W-:-:S05]  /*abf0*/  MOV R164, R166 ;  /* 0x000000a600a47202 */ /* 0x000fca0000000f00 */
[----:B-1----:R-:W-:Y:S01]  /*ac00*/  HMMA.16816.F32.BF16 R104, R196, R112, R104 ;  /* 0x00000070c468723c */ /* 0x002fe20000041868 */
[----:B------:R-:W-:Y:S02]  /*ac10*/  MOV R3, R160 ;  /* 0x000000a000037202 */ /* 0x000fe40000000f00 */
[----:B------:R-:W-:-:S05]  /*ac20*/  MOV R162, R161 ;  /* 0x000000a100a27202 */ /* 0x000fca0000000f00 */
[----:B------:R-:W-:Y:S01]  /*ac30*/  HMMA.16816.F32.BF16 R108, R196, R114, R108 ;  /* 0x00000072c46c723c */ /* 0x000fe2000004186c */
[----:B------:R-:W-:Y:S02]  /*ac40*/  @P0 MOV R163, R165 ;  /* 0x000000a500a30202 */ /* 0x000fe40000000f00 */
[----:B------:R-:W-:-:S05]  /*ac50*/  @P0 MOV R164, R166 ;  /* 0x000000a600a40202 */ /* 0x000fca0000000f00 */
[----:B--2---:R-:W-:Y:S01]  /*ac60*/  HMMA.16816.F32.BF16 R120, R196, R128, R120 ;  /* 0x00000080c478723c */ /* 0x004fe20000041878 */
[----:B------:R-:W-:Y:S02]  /*ac70*/  @P0 MOV R3, R160 ;  /* 0x000000a000030202 */ /* 0x000fe40000000f00 */
[----:B------:R-:W-:-:S05]  /*ac80*/  @P0 MOV R162, R161 ;  /* 0x000000a100a20202 */ /* 0x000fca0000000f00 */
[----:B------:R-:W-:Y:S01]  /*ac90*/  HMMA.16816.F32.BF16 R124, R196, R130, R124 ;  /* 0x00000082c47c723c */ /* 0x000fe2000004187c */
[----:B------:R-:W-:-:S07]  /*aca0*/  @P0 IADD3 R242, R250, -0x3, RZ ;  /* 0xfffffffdfaf20810 */ /* 0x000fce0007ffe0ff */
[C---:B---3--:R-:W-:Y:S08]  /*acb0*/  HMMA.16816.F32.BF16 R136, R196.reuse, R144, R136 ;  /* 0x00000090c488723c */ /* 0x048ff00000041888 */
        /* <DEDUP_REMOVED lines=16> */
[----:B------:R-:W-:Y:S01]  /*adc0*/  HMMA.16816.F32.BF16 R200, R200, R6, R8 ;  /* 0x00000006c8c8723c */ /* 0x000fe20000041808 */
[----:B------:R-:W-:Y:S03]  /*add0*/  @!UPT UIADD3 URZ, URZ, URZ, URZ ;  /* 0x0000003f3f3ff290 */ /* 0x000fe6000fffe03f */
[----:B------:R-:W-:Y:S11]  /*ade0*/  @P0 BRA `(.L_x_4) ;  /* 0x0000002000000947 */ /* 0x000ff60003800000 */
.L_x_2:
[----:B-1--4-:R-:W2:Y:S02]  /*adf0*/  LDL.LU R0, [R1+0x30] ;  /* 0x0000300001007983 */ /* 0x012ea40000300800 */
[----:B--2---:R-:W-:-:S07]  /*ae00*/  IADD3 R242, R0, -0x1, RZ ;  /* 0xffffffff00f27810 */ /* 0x004fce0007ffe0ff */
.L_x_4:
[----:B----4-:R-:W-:-:S13]  /*ae10*/  ISETP.GE.AND P0, PT, R242, RZ, PT ;  /* 0x000000fff200720c */ /* 0x010fda0003f06270 */
[----:B------:R-:W-:Y:S05]  /*ae20*/  @!P0 BRA `(.L_x_5) ;  /* 0x000039c000008947 */ /* 0x000fea0003800000 */
[----:B------:R-:W2:Y:S01]  /*ae30*/  LDL.LU.64 R6, [R1+0x38] ;  /* 0x0000380001067983 */ /* 0x000ea20000300a00 */
[----:B------:R-:W-:Y:S01]  /*ae40*/  MOV R166, R3 ;  /* 0x0000000300a67202 */ /* 0x000fe20000000f00 */
[----:B------:R-:W-:Y:S02]  /*ae50*/  IMAD.MOV.U32 R161, RZ, RZ, R163 ;  /* 0x000000ffffa17224 */ /* 0x000fe400078e00a3 */
[----:B------:R-:W3:Y:S01]  /*ae60*/  LDL.LU.64 R4, [R1+0x48] ;  /* 0x0000480001047983 */ /* 0x000ee20000300a00 */
[----:B------:R-:W-:Y:S02]  /*ae70*/  IMAD.MOV.U32 R160, RZ, RZ, R164 ;  /* 0x000000ffffa07224 */ /* 0x000fe400078e00a4 */
[----:B------:R-:W-:Y:S01]  /*ae80*/  IMAD.MOV.U32 R165, RZ, RZ, R162 ;  /* 0x000000ffffa57224 */ /* 0x000fe200078e00a2 */
[----:B--2---:R-:W-:Y:S02]  /*ae90*/  MOV R3, R7 ;  /* 0x0000000700037202 */ /* 0x004fe40000000f00 */
[----:B---3--:R-:W-:-:S05]  /*aea0*/  MOV R2, R4 ;  /* 0x0000000400027202 */ /* 0x008fca0000000f00 */
[----:B------:R1:W-:Y:S01]  /*aeb0*/  STL.64 [R1+0x18], R2 ;  /* 0x0000180201007387 */ /* 0x0003e20000100a00 */
[----:B------:R-:W-:Y:S05]  /*aec0*/  BRA `(.L_x_6) ;  /* 0x000001f000007947 */ /* 0x000fea0003800000 */
.L_x_8:
[----:B------:R-:W2:Y:S01]  /*aed0*/  LDL.64 R246, [R1+0x28] ;  /* 0x0000280001f67983 */ /* 0x000ea20000100a00 */
[----:B------:R-:W-:Y:S03]  /*aee0*/  IADD3 R0, R242, -0x1, RZ ;  /* 0xfffffffff2007810 */ /* 0x000fe60007ffe0ff */
[----:B------:R-:W3:Y:S01]  /*aef0*/  LDL.64 R244, [R1+0x20] ;  /* 0x0000200001f47983 */ /* 0x000ee20000100a00 */
[----:B------:R-:W-:Y:S01]  /*af00*/  SHF.R.S32.HI R162, RZ, 0x1f, R0 ;  /* 0x0000001fffa27819 */ /* 0x000fe20000011400 */
[----:B------:R-:W-:Y:S04]  /*af10*/  IMAD.WIDE.U32 R2, R0, c[0x0][0x198], RZ ;  /* 0x0000660000027a25 */ /* 0x000fe800078e00ff */
[----:B------:R-:W-:Y:S04]  /*af20*/  IMAD R162, R162, c[0x0][0x198], RZ ;  /* 0x00006600a2a27a24 */ /* 0x000fe800078e02ff */
[----:B------:R-:W-:Y:S04]  /*af30*/  IMAD R162, R0, c[0x0][0x19c], R162 ;  /* 0x0000670000a27a24 */ /* 0x000fe800078e02a2 */
[----:B------:R-:W-:Y:S01]  /*af40*/  IMAD.IADD R162, R3, 0x1, R162 ;  /* 0x0000000103a27824 */ /* 0x000fe200078e02a2 */
[----:B--2---:R-:W-:Y:S04]  /*af50*/  LEA R0, P1, R2, R246, 0x6 ;  /* 0x000000f602007211 */ /* 0x004fe800078230ff */
[----:B------:R-:W-:Y:S02]  /*af60*/  LEA R204, P2, R0, c[0x0][0x168], 0x1 ;  /* 0x00005a0000cc7a11 */ /* 0x000fe400078408ff */
[----:B---3--:R-:W-:Y:S02]  /*af70*/  LEA.HI.X R2, R2, R245, R162, 0x6, P1 ;  /* 0x000000f502027211 */ /* 0x008fe400008f34a2 */
[----:B------:R-:W-:Y:S02]  /*af80*/  IADD3 R162, P1, R204, UR8, RZ ;  /* 0x00000008cca27c10 */ /* 0x000fe4000ff3e0ff */
        /* <DEDUP_REMOVED lines=17> */
[----:B------:R-:W0:Y:S01]  /*b0a0*/  LDGDEPBAR ;  /* 0x00000000000079af */ /* 0x000e220000000000 */
[----:B------:R-:W-:-:S05]  /*b0b0*/  BRA `(.L_x_7) ;  /* 0x00000d0000007947 */ /* 0x000fca0003800000 */
.L_x_6:
[----:B-1----:R-:W2:Y:S01]  /*b0c0*/  LDL.64 R2, [R1+0x18] ;  /* 0x0000180001027983 */ /* 0x002ea20000100a00 */
[----:B------:R-:W-:Y:S04]  /*b0d0*/  DEPBAR.LE SB0, 0x0 ;  /* 0x000080000000791a */ /* 0x000fe80000000000 */
[----:B------:R-:W-:Y:S01]  /*b0e0*/  SHF.R.S32.HI R4, RZ, 0x1f, R242 ;  /* 0x0000001fff047819 */ /* 0x000fe200000114f2 */
[----:B------:R-:W-:Y:S01]  /*b0f0*/  BAR.SYNC.DEFER_BLOCKING 0x0 ;  /* 0x0000000000007b1d */ /* 0x000fe20000010000 */
[----:B------:R-:W-:Y:S04]  /*b100*/  IMAD R0, R242, UR14, RZ ;  /* 0x0000000ef2007c24 */ /* 0x000fe8000f8e02ff */
[----:B------:R-:W-:Y:S02]  /*b110*/  IMAD R0, R4, UR15, R0 ;  /* 0x0000000f04007c24 */ /* 0x000fe4000f8e0200 */
[----:B--2---:R-:W-:Y:S04]  /*b120*/  IMAD.WIDE.U32 R2, R242, UR15, R2 ;  /* 0x0000000ff2027c25 */ /* 0x004fe8000f8e0002 */
[----:B------:R-:W-:Y:S01]  /*b130*/  IMAD.IADD R0, R3, 0x1, R0 ;  /* 0x0000000103007824 */ /* 0x000fe200078e0200 */
[C---:B------:R-:W-:Y:S04]  /*b140*/  LEA R6, P1, R2.reuse, c[0x0][0x170], 0x1 ;  /* 0x00005c0002067a11 */ /* 0x040fe800078208ff */
[----:B------:R-:W-:Y:S02]  /*b150*/  LEA.HI.X R7, R2, c[0x0][0x174], R0, 0x1, P1 ;  /* 0x00005d0002077a11 */ /* 0x000fe400008f0c00 */
[----:B------:R-:W-:Y:S03]  /*b160*/  IADD3 R4, P0, R6, UR7, RZ ;  /* 0x0000000706047c10 */ /* 0x000fe6000ff1e0ff */
[----:B------:R-:W-:Y:S01]  /*b170*/  @!PT LDS RZ, [RZ] ;  /* 0x00000000fffff984 */ /* 0x000fe20000000800 */
[----:B------:R-:W-:Y:S01]  /*b180*/  @!PT LDS RZ, [RZ] ;  /* 0x00000000fffff984 */ /* 0x000fe20000000800 */
[----:B------:R-:W-:Y:S01]  /*b190*/  @!PT LDS RZ, [RZ] ;  /* 0x00000000fffff984 */ /* 0x000fe20000000800 */
[----:B-----5:R1:W-:Y:S01]  /*b1a0*/  LDGSTS.E.BYPASS.LTC128B.128 [R243+0xc000], [R6.64] ;  /* 0x0c00000006f37fae */ /* 0x0203e2000b901d50 */
[----:B------:R-:W-:Y:S02]  /*b1b0*/  IADD3.X R5, R7, UR4, RZ, P0, !PT ;  /* 0x0000000407057c10 */ /* 0x000fe400087fe4ff */
[----:B------:R-:W-:Y:S03]  /*b1c0*/  IADD3 R2, P1, R4, UR7, RZ ;  /* 0x0000000704027c10 */ /* 0x000fe6000ff3e0ff */
[----:B------:R1:W-:Y:S01]  /*b1d0*/  LDGSTS.E.BYPASS.LTC128B.128 [R243+0xe000], [R6.64+0x80] ;  /* 0x0e00008006f37fae */ /* 0x0003e2000b901d50 */
[----:B------:R-:W-:Y:S02]  /*b1e0*/  IADD3.X R3, R5, UR4, RZ, P1, !PT ;  /* 0x0000000405037c10 */ /* 0x000fe40008ffe4ff */
[----:B------:R-:W-:Y:S03]  /*b1f0*/  IADD3 R8, P0, R2, UR7, RZ ;  /* 0x0000000702087c10 */ /* 0x000fe6000ff1e0ff */
[----:B------:R1:W-:Y:S01]  /*b200*/  LDGSTS.E.BYPASS.LTC128B.128 [R243+0xc800], [R4.64] ;  /* 0x0c80000004f37fae */ /* 0x0003e2000b901d50 */
[----:B------:R-:W-:Y:S02]  /*b210*/  IADD3.X R9, R3, UR4, RZ, P0, !PT ;  /* 0x0000000403097c10 */ /* 0x000fe400087fe4ff */
[----:B------:R-:W-:Y:S03]  /*b220*/  ISETP.GT.AND P0, PT, R242, RZ, PT ;  /* 0x000000fff200720c */ /* 0x000fe60003f04270 */
[----:B------:R1:W-:Y:S06]  /*b230*/  LDGSTS.E.BYPASS.LTC128B.128 [R243+0xe800], [R4.64+0x80] ;  /* 0x0e80008004f37fae */ /* 0x0003ec000b901d50 */
[----:B------:R2:W-:Y:S06]  /*b240*/  LDGSTS.E.BYPASS.LTC128B.128 [R243+0xd000], [R2.64] ;  /* 0x0d00000002f37fae */ /* 0x0005ec000b901d50 */
[----:B------:R2:W-:Y:S06]  /*b250*/  LDGSTS.E.BYPASS.LTC128B.128 [R243+0xf000], [R2.64+0x80] ;  /* 0x0f00008002f37fae */ /* 0x0005ec000b901d50 */
[----:B------:R3:W-:Y:S06]  /*b260*/  LDGSTS.E.BYPASS.LTC128B.128 [R243+0xd800], [R8.64] ;  /* 0x0d80000008f37fae */ /* 0x0007ec000b901d50 */
[----:B------:R3:W-:Y:S06]  /*b270*/  LDGSTS.E.BYPASS.LTC128B.128 [R243+0xf800], [R8.64+0x80] ;  /* 0x0f80008008f37fae */ /* 0x0007ec000b901d50 */
[----:B------:R-:W-:Y:S06]  /*b280*/  LDSM.16.M88.4 R64, [R230] ;  /* 0x00000000e640783b */ /* 0x000fec0000000200 */
[----:B------:R-:W1:Y:S06]  /*b290*/  LDSM.16.M88.4 R16, [R229] ;  /* 0x00000000e510783b */ /* 0x000e6c0000000200 */
[----:B------:R-:W3:Y:S06]  /*b2a0*/  LDSM.16.M88.4 R60, [R230+0x2000] ;  /* 0x00200000e63c783b */ /* 0x000eec0000000200 */
[----:B------:R-:W4:Y:S06]  /*b2b0*/  LDSM.16.M88.4 R32, [R229+0x800] ;  /* 0x00080000e520783b */ /* 0x000f2c0000000200 */
[----:B------:R-:W0:Y:S06]  /*b2c0*/  LDGDEPBAR ;  /* 0x00000000000079af */ /* 0x000e2c0000000000 */
[----:B------:R-:W2:Y:S06]  /*b2d0*/  LDSM.16.M88.4 R48, [R229+0x1000] ;  /* 0x00100000e530783b */ /* 0x000eac0000000200 */
[----:B------:R-:W2:Y:S06]  /*b2e0*/  LDSM.16.M88.4 R204, [R229+0x1800] ;  /* 0x00180000e5cc783b */ /* 0x000eac0000000200 */
[----:B------:R-:W-:Y:S01]  /*b2f0*/  LDSM.16.M88.4 R208, [R231] ;  /* 0x00000000e7d0783b */ /* 0x000fe20000000200 */
[-C--:B-1----:R-:W-:Y:S05]  /*b300*/  HMMA.16816.F32.BF16 R4, R64, R16.reuse, RZ ;  /* 0x000000104004723c */ /* 0x082fea00000418ff */
[----:B------:R-:W1:Y:S03]  /*b310*/  LDSM.16.M88.4 R212, [R234] ;  /* 0x00000000ead4783b */ /* 0x000e660000000200 */
[C---:B---3--:R-:W-:Y:S03]  /*b320*/  HMMA.16816.F32.BF16 R8, R60.reuse, R16, RZ ;  /* 0x000000103c08723c */ /* 0x048fe600000418ff */
[----:B------:R-:W3:Y:S06]  /*b330*/  LDSM.16.M88.4 R216, [R231+0x2000] ;  /* 0x00200000e7d8783b */ /* 0x000eec0000000200 */
[----:B------:R-:W-:Y:S01]  /*b340*/  LDSM.16.M88.4 R220, [R240] ;  /* 0x00000000f0dc783b */ /* 0x000fe20000000200 */
[-C--:B------:R-:W-:Y:S08]  /*b350*/  HMMA.16816.F32.BF16 R12, R60, R18.reuse, RZ ;  /* 0x000000123c0c723c */ /* 0x080ff000000418ff */
[C---:B------:R-:W-:Y:S08]  /*b360*/  HMMA.16816.F32.BF16 R16, R64.reuse, R18, RZ ;  /* 0x000000124010723c */ /* 0x040ff000000418ff */
[-C--:B----4-:R-:W-:Y:S08]  /*b370*/  HMMA.16816.F32.BF16 R20, R64, R32.reuse, RZ ;  /* 0x000000204014723c */ /* 0x090ff000000418ff */
[C---:B------:R-:W-:Y:S08]  /*b380*/  HMMA.16816.F32.BF16 R24, R60.reuse, R32, RZ ;  /* 0x000000203c18723c */ /* 0x040ff000000418ff */
[-C--:B------:R-:W-:Y:S08]  /*b390*/  HMMA.16816.F32.BF16 R28, R60, R34.reuse, RZ ;  /* 0x000000223c1c723c */ /* 0x080ff000000418ff */
[C---:B------:R-:W-:Y:S08]  /*b3a0*/  HMMA.16816.F32.BF16 R32, R64.reuse, R34, RZ ;  /* 0x000000224020723c */ /* 0x040ff000000418ff */
[-C--:B--2---:R-:W-:Y:S08]  /*b3b0*/  HMMA.16816.F32.BF16 R36, R64, R48.reuse, RZ ;  /* 0x000000304024723c */ /* 0x084ff000000418ff */
[C---:B------:R-:W-:Y:S08]  /*b3c0*/  HMMA.16816.F32.BF16 R40, R60.reuse, R48, RZ ;  /* 0x000000303c28723c */ /* 0x040ff000000418ff */
[-C--:B------:R-:W-:Y:S08]  /*b3d0*/  HMMA.16816.F32.BF16 R44, R60, R50.reuse, RZ ;  /* 0x000000323c2c723c */ /* 0x080ff000000418ff */
[C---:B------:R-:W-:Y:S08]  /*b3e0*/  HMMA.16816.F32.BF16 R48, R64.reuse, R50, RZ ;  /* 0x000000324030723c */ /* 0x040ff000000418ff */
[-C--:B------:R-:W-:Y:S08]  /*b3f0*/  HMMA.16816.F32.BF16 R52, R64, R204.reuse, RZ ;  /* 0x000000cc4034723c */ /* 0x080ff000000418ff */
[C---:B------:R-:W-:Y:S08]  /*b400*/  HMMA.16816.F32.BF16 R56, R60.reuse, R204, RZ ;  /* 0x000000cc3c38723c */ /* 0x040ff000000418ff */
[-C--:B------:R-:W-:Y:S08]  /*b410*/  HMMA.16816.F32.BF16 R60, R60, R206.reuse, RZ ;  /* 0x000000ce3c3c723c */ /* 0x080ff000000418ff */
[----:B------:R-:W-:Y:S01]  /*b420*/  HMMA.16816.F32.BF16 R64, R64, R206, RZ ;  /* 0x000000ce4040723c */ /* 0x000fe200000418ff */
[----:B------:R-:W2:Y:S07]  /*b430*/  LDSM.16.M88.4 R204, [R241] ;  /* 0x00000000f1cc783b */ /* 0x000eae0000000200 */
[-C--:B-1----:R-:W-:Y:S08]  /*b440*/  HMMA.16816.F32.BF16 R4, R208, R212.reuse, R4 ;  /* 0x000000d4d004723c */ /* 0x082ff00000041804 */
[C---:B---3--:R-:W-:Y:S08]  /*b450*/  HMMA.16816.F32.BF16 R8, R216.reuse, R212, R8 ;  /* 0x000000d4d808723c */ /* 0x048ff00000041808 */
[-C--:B------:R-:W-:Y:S08]  /*b460*/  HMMA.16816.F32.BF16 R12, R216, R214.reuse, R12 ;  /* 0x000000d6d80c723c */ /* 0x080ff0000004180c */
[C---:B------:R-:W-:Y:S01]  /*b470*/  HMMA.16816.F32.BF16 R16, R208.reuse, R214, R16 ;  /* 0x000000d6d010723c */ /* 0x040fe20000041810 */
[----:B------:R-:W1:Y:S07]  /*b480*/  LDSM.16.M88.4 R212, [R239] ;  /* 0x00000000efd4783b */ /* 0x000e6e0000000200 */
[-C--:B--2---:R-:W-:Y:S08]  /*b490*/  HMMA.16816.F32.BF16 R20, R208, R204.reuse, R20 ;  /* 0x000000ccd014723c */ /* 0x084ff00000041814 */
[C---:B------:R-:W-:Y:S08]  /*b4a0*/  HMMA.16816.F32.BF16 R24, R216.reuse, R204, R24 ;  /* 0x000000ccd818723c */ /* 0x040ff00000041818 */
[-C--:B------:R-:W-:Y:S08]  /*b4b0*/  HMMA.16816.F32.BF16 R28, R216, R206.reuse, R28 ;  /* 0x000000ced81c723c */ /* 0x080ff0000004181c */
[C---:B------:R-:W-:Y:S01]  /*b4c0*/  HMMA.16816.F32.BF16 R32, R208.reuse, R206, R32 ;  /* 0x000000ced020723c */ /* 0x040fe20000041820 */
[----:B------:R-:W-:Y:S07]  /*b4d0*/  LDSM.16.M88.4 R204, [R233] ;  /* 0x00000000e9cc783b */ /* 0x000fee0000000200 */
[-C--:B------:R-:W-:Y:S08]  /*b4e0*/  HMMA.16816.F32.BF16 R36, R208, R220.reuse, R36 ;  /* 0x000000dcd024723c */ /* 0x080ff00000041824 */
[C---:B------:R-:W-:Y:S08]  /*b4f0*/  HMMA.16816.F32.BF16 R40, R216.reuse, R220, R40 ;  /* 0x000000dcd828723c */ /* 0x040ff00000041828 */
[-C--:B------:R-:W-:Y:S08]  /*b500*/  HMMA.16816.F32.BF16 R44, R216, R222.reuse, R44 ;  /* 0x000000ded82c723c */ /* 0x080ff0000004182c */
[C---:B------:R-:W-:Y:S01]  /*b510*/  HMMA.16816.F32.BF16 R48, R208.reuse, R222, R48 ;  /* 0x000000ded030723c */ /* 0x040fe20000041830 */
[----:B------:R-:W2:Y:S07]  /*b520*/  LDSM.16.M88.4 R220, [R228] ;  /* 0x00000000e4dc783b */ /* 0x000eae0000000200 */
[-C--:B-1----:R-:W-:Y:S08]  /*b530*/  HMMA.16816.F32.BF16 R52, R208, R212.reuse, R52 ;  /* 0x000000d4d034723c */ /* 0x082ff00000041834 */
[C---:B------:R-:W-:Y:S08]  /*b540*/  HMMA.16816.F32.BF16 R56, R216.reuse, R212, R56 ;  /* 0x000000d4d838723c */ /* 0x040ff00000041838 */
[-C--:B------:R-:W-:Y:S01]  /*b550*/  HMMA.16816.F32.BF16 R60, R216, R214.reuse, R60 ;  /* 0x000000d6d83c723c */ /* 0x080fe2000004183c */
[----:B------:R-:W1:Y:S07]  /*b560*/  LDSM.16.M88.4 R216, [R233+0x2000] ;  /* 0x00200000e9d8783b */ /* 0x000e6e0000000200 */
[----:B------:R-:W-:Y:S01]  /*b570*/  HMMA.16816.F32.BF16 R64, R208, R214, R64 ;  /* 0x000000d6d040723c */ /* 0x000fe20000041840 */
[----:B------:R-:W3:Y:S06]  /*b580*/  LDSM.16.M88.4 R208, [R228+0x800] ;  /* 0x00080000e4d0783b */ /* 0x000eec0000000200 */
[----:B------:R-:W4:Y:S01]  /*b590*/  LDSM.16.M88.4 R212, [R228+0x1000] ;  /* 0x00100000e4d4783b */ /* 0x000f220000000200 */
[-C--:B--2---:R-:W-:Y:S08]  /*b5a0*/  HMMA.16816.F32.BF16 R4, R204, R220.reuse, R4 ;  /* 0x000000dccc04723c */ /* 0x084ff00000041804 */
[C---:B-1----:R-:W-:Y:S08]  /*b5b0*/  HMMA.16816.F32.BF16 R8, R216.reuse, R220, R8 ;  /* 0x000000dcd808723c */ /* 0x042ff00000041808 */
[-C--:B------:R-:W-:Y:S08]  /*b5c0*/  HMMA.16816.F32.BF16 R12, R216, R222.reuse, R12 ;  /* 0x000000ded80c723c */ /* 0x080ff0000004180c */
[C---:B------:R-:W-:Y:S01]  /*b5d0*/  HMMA.16816.F32.BF16 R16, R204.reuse, R222, R16 ;  /* 0x000000decc10723c */ /* 0x040fe20000041810 */
[----:B------:R-:W1:Y:S07]  /*b5e0*/  LDSM.16.M88.4 R220, [R228+0x1800] ;  /* 0x00180000e4dc783b */ /* 0x000e6e0000000200 */
[-C--:B---3--:R-:W-:Y:S08]  /*b5f0*/  HMMA.16816.F32.BF16 R20, R204, R208.reuse, R20 ;  /* 0x000000d0cc14723c */ /* 0x088ff00000041814 */
[C---:B------:R-:W-:Y:S08]  /*b600*/  HMMA.16816.F32.BF16 R24, R216.reuse, R208, R24 ;  /* 0x000000d0d818723c */ /* 0x040ff00000041818 */
[-C--:B------:R-:W-:Y:S08]  /*b610*/  HMMA.16816.F32.BF16 R28, R216, R210.reuse, R28 ;  /* 0x000000d2d81c723c */ /* 0x080ff0000004181c */
[C---:B------:R-:W-:Y:S01]  /*b620*/  HMMA.16816.F32.BF16 R32, R204.reuse, R210, R32 ;  /* 0x000000d2cc20723c */ /* 0x040fe20000041820 */
[----:B------:R-:W-:Y:S07]  /*b630*/  LDSM.16.M88.4 R208, [R232] ;  /* 0x00000000e8d0783b */ /* 0x000fee0000000200 */
[-C--:B----4-:R-:W-:Y:S08]  /*b640*/  HMMA.16816.F32.BF16 R36, R204, R212.reuse, R36 ;  /* 0x000000d4cc24723c */ /* 0x090ff00000041824 */
        /* <DEDUP_REMOVED lines=20> */
[----:B------:R-:W-:Y:S07]  /*b790*/  LDSM.16.M88.4 R204, [R230+0x4000] ;  /* 0x00400000e6cc783b */ /* 0x000fee0000000200 */
[-C--:B----4-:R-:W-:Y:S08]  /*b7a0*/  HMMA.16816.F32.BF16 R36, R208, R220.reuse, R36 ;  /* 0x000000dcd024723c */ /* 0x090ff00000041824 */
[C---:B------:R-:W-:Y:S08]  /*b7b0*/  HMMA.16816.F32.BF16 R40, R216.reuse, R220, R40 ;  /* 0x000000dcd828723c */ /* 0x040ff00000041828 */
[-C--:B------:R-:W-:Y:S08]  /*b7c0*/  HMMA.16816.F32.BF16 R44, R216, R222.reuse, R44 ;  /* 0x000000ded82c723c */ /* 0x080ff0000004182c */
[C---:B------:R-:W-:Y:S01]  /*b7d0*/  HMMA.16816.F32.BF16 R48, R208.reuse, R222, R48 ;  /* 0x000000ded030723c */ /* 0x040fe20000041830 */
[----:B------:R-:W2:Y:S07]  /*b7e0*/  LDSM.16.M88.4 R220, [R229+0x2000] ;  /* 0x00200000e5dc783b */ /* 0x000eae0000000200 */
        /* <DEDUP_REMOVED lines=27> */
[----:B------:R-:W3:Y:S06]  /*b9a0*/  LDSM.16.M88.4 R204, [R237] ;  /* 0x00000000edcc783b */ /* 0x000eec0000000200 */
[----:B------:R-:W4:Y:S01]  /*b9b0*/  LDSM.16.M88.4 R220, [R236] ;  /* 0x00000000ecdc783b */ /* 0x000f220000000200 */
[-C--:B--2---:R-:W-:Y:S08]  /*b9c0*/  HMMA.16816.F32.BF16 R4, R208, R212.reuse, R4 ;  /* 0x000000d4d004723c */ /* 0x084ff00000041804 */
[C---:B-1----:R-:W-:Y:S08]  /*b9d0*/  HMMA.16816.F32.BF16 R8, R216.reuse, R212, R8 ;  /* 0x000000d4d808723c */ /* 0x042ff00000041808 */
[-C--:B------:R-:W-:Y:S08]  /*b9e0*/  HMMA.16816.F32.BF16 R12, R216, R214.reuse, R12 ;  /* 0x000000d6d80c723c */ /* 0x080ff0000004180c */
[C---:B------:R-:W-:Y:S01]  /*b9f0*/  HMMA.16816.F32.BF16 R16, R208.reuse, R214, R16 ;  /* 0x000000d6d010723c */ /* 0x040fe20000041810 */
[----:B------:R-:W1:Y:S07]  /*ba00*/  LDSM.16.M88.4 R212, [R235] ;  /* 0x00000000ebd4783b */ /* 0x000e6e0000000200 */
        /* <DEDUP_REMOVED lines=43> */
[----:B------:R-:W1:Y:S01]  /*bcc0*/  LDSM.16.M88.4 R212, [R227+0x3800] ;  /* 0x00380000e3d4783b */ /* 0x000e620000000200 */
[----:B------:R-:W-:Y:S05]  /*bcd0*/  DEPBAR.LE SB0, 0x0 ;  /* 0x000080000000791a */ /* 0x000fea0000000000 */
[----:B------:R-:W-:Y:S01]  /*bce0*/  BAR.SYNC.DEFER_BLOCKING 0x0 ;  /* 0x0000000000007b1d */ /* 0x000fe20000010000 */
[-C--:B---3--:R-:W-:Y:S08]  /*bcf0*/  HMMA.16816.F32.BF16 R20, R208, R204.reuse, R20 ;  /* 0x000000ccd014723c */ /* 0x088ff00000041814 */
[C---:B------:R-:W-:Y:S08]  /*bd00*/  HMMA.16816.F32.BF16 R24, R216.reuse, R204, R24 ;  /* 0x000000ccd818723c */ /* 0x040ff00000041818 */
[-C--:B------:R-:W-:Y:S08]  /*bd10*/  HMMA.16816.F32.BF16 R28, R216, R206.reuse, R28 ;  /* 0x000000ced81c723c */ /* 0x080ff0000004181c */
[C---:B------:R-:W-:Y:S08]  /*bd20*/  HMMA.16816.F32.BF16 R32, R208.reuse, R206, R32 ;  /* 0x000000ced020723c */ /* 0x040ff00000041820 */
[-C--:B----4-:R-:W-:Y:S08]  /*bd30*/  HMMA.16816.F32.BF16 R36, R208, R220.reuse, R36 ;  /* 0x000000dcd024723c */ /* 0x090ff00000041824 */
[C---:B------:R-:W-:Y:S08]  /*bd40*/  HMMA.16816.F32.BF16 R40, R216.reuse, R220, R40 ;  /* 0x000000dcd828723c */ /* 0x040ff00000041828 */
[-C--:B------:R-:W-:Y:S08]  /*bd50*/  HMMA.16816.F32.BF16 R44, R216, R222.reuse, R44 ;  /* 0x000000ded82c723c */ /* 0x080ff0000004182c */
[C---:B------:R-:W-:Y:S08]  /*bd60*/  HMMA.16816.F32.BF16 R48, R208.reuse, R222, R48 ;  /* 0x000000ded030723c */ /* 0x040ff00000041830 */
[-C--:B-1----:R-:W-:Y:S08]  /*bd70*/  HMMA.16816.F32.BF16 R52, R208, R212.reuse, R52 ;  /* 0x000000d4d034723c */ /* 0x082ff00000041834 */
[C---:B------:R-:W-:Y:S08]  /*bd80*/  HMMA.16816.F32.BF16 R56, R216.reuse, R212, R56 ;  /* 0x000000d4d838723c */ /* 0x040ff00000041838 */
[-C--:B------:R-:W-:Y:S08]  /*bd90*/  HMMA.16816.F32.BF16 R60, R216, R214.reuse, R60 ;  /* 0x000000d6d83c723c */ /* 0x080ff0000004183c */
[----:B------:R-:W-:Y:S01]  /*bda0*/  HMMA.16816.F32.BF16 R64, R208, R214, R64 ;  /* 0x000000d6d040723c */ /* 0x000fe20000041840 */
[----:B------:R-:W-:-:S07]  /*bdb0*/  @P0 BRA `(.L_x_8) ;  /* 0xfffff11000000947 */ /* 0x000fce000383ffff */
.L_x_7:
[----:B------:R-:W-:Y:S02]  /*bdc0*/  FMNMX.FTZ R0, R4, R160, !PT ;  /* 0x000000a004007209 */ /* 0x000fe40007810000 */
[----:B------:R-:W-:Y:S02]  /*bdd0*/  IADD3 R242, R242, -0x1, RZ ;  /* 0xfffffffff2f27810 */ /* 0x000fe40007ffe0ff */
[----:B-1----:R-:W-:Y:S02]  /*bde0*/  FMNMX.FTZ R2, R5, R0, !PT ;  /* 0x0000000005027209 */ /* 0x002fe40007810000 */
[----:B------:R-:W-:Y:S02]  /*bdf0*/  FMNMX.FTZ R0, R6, R161, !PT ;  /* 0x000000a106007209 */ /* 0x000fe40007810000 */
        /* <DEDUP_REMOVED lines=33> */
[----:B------:R-:W-:Y:S01]  /*c010*/  FMNMX.FTZ R2, R25, R2, !PT ;  /* 0x0000000219027209 */ /* 0x000fe20007810000 */
[----:B------:R-:W1:Y:S01]  /*c020*/  SHFL.BFLY PT, R205, R164, 0x2, 0x1f ;  /* 0x0c401f00a4cd7f89 */ /* 0x000e6200000e0000 */
        /* <DEDUP_REMOVED lines=21> */
[----:B-1----:R-:W-:Y:S02]  /*c180*/  FMNMX.FTZ R164, R164, R205, !PT ;  /* 0x000000cda4a47209 */ /* 0x002fe40007810000 */
[----:B------:R-:W-:Y:S02]  /*c190*/  FMNMX.FTZ R0, R62, R0, !PT ;  /* 0x000000003e007209 */ /* 0x000fe40007810000 */
[----:B------:R-:W-:Y:S01]  /*c1a0*/  FMNMX.FTZ R3, R67, R3, !PT ;  /* 0x0000000343037209 */ /* 0x000fe20007810000 */
[----:B------:R-:W1:Y:S01]  /*c1b0*/  SHFL.BFLY PT, R205, R164, 0x1, 0x1f ;  /* 0x0c201f00a4cd7f89 */ /* 0x000e6200000e0000 */
[----:B------:R-:W-:Y:S02]  /*c1c0*/  FMNMX.FTZ R2, R57, R2, !PT ;  /* 0x0000000239027209 */ /* 0x000fe40007810000 */
[----:B------:R-:W-:Y:S02]  /*c1d0*/  FMNMX.FTZ R0, R63, R0, !PT ;  /* 0x000000003f007209 */ /* 0x000fe40007810000 */
[----:B------:R-:W-:Y:S03]  /*c1e0*/  FMNMX.FTZ R162, R60, R2, !PT ;  /* 0x000000023ca27209 */ /* 0x000fe60007810000 */
[----:B------:R-:W2:Y:S01]  /*c1f0*/  SHFL.BFLY PT, R163, R3, 0x2, 0x1f ;  /* 0x0c401f0003a37f89 */ /* 0x000ea200000e0000 */
[----:B------:R-:W-:Y:S07]  /*c200*/  FMNMX.FTZ R162, R61, R162, !PT ;  /* 0x000000a23da27209 */ /* 0x000fee0007810000 */
[----:B------:R-:W3:Y:S01]  /*c210*/  SHFL.BFLY PT, R2, R0, 0x2, 0x1f ;  /* 0x0c401f0000027f89 */ /* 0x000ee200000e0000 */
[----:B-1----:R-:W-:Y:S07]  /*c220*/  FMNMX.FTZ R164, R164, R205, !PT ;  /* 0x000000cda4a47209 */ /* 0x002fee0007810000 */
[----:B------:R-:W1:Y:S01]  /*c230*/  SHFL.BFLY PT, R204, R162, 0x2, 0x1f ;  /* 0x0c401f00a2cc7f89 */ /* 0x000e6200000e0000 */
[----:B------:R-:W-:Y:S02]  /*c240*/  FSETP.NEU.FTZ.AND P1, PT, R164, -INF , PT ;  /* 0xff800000a400780b */ /* 0x000fe40003f3d000 */
[----:B--2---:R-:W-:Y:S05]  /*c250*/  FMNMX.FTZ R163, R3, R163, !PT ;  /* 0x000000a303a37209 */ /* 0x004fea0007810000 */
[----:B------:R-:W2:Y:S01]  /*c260*/  SHFL.BFLY PT, R206, R163, 0x1, 0x1f ;  /* 0x0c201f00a3ce7f89 */ /* 0x000ea200000e0000 */
[----:B---3--:R-:W-:Y:S01]  /*c270*/  FMNMX.FTZ R2, R0, R2, !PT ;  /* 0x0000000200027209 */ /* 0x008fe20007810000 */
[----:B------:R-:W-:Y:S04]  /*c280*/  FADD.FTZ R0, -R164, R160 ;  /* 0x000000a0a4007221 */ /* 0x000fe80000010100 */
[----:B------:R-:W-:Y:S02]  /*c290*/  FMUL.FTZ R0, R0, c[0x0][0x23c] ;  /* 0x00008f0000007a20 */ /* 0x000fe40000410000 */
[----:B------:R-:W3:Y:S02]  /*c2a0*/  SHFL.BFLY PT, R3, R2, 0x1, 0x1f ;  /* 0x0c201f0002037f89 */ /* 0x000ee400000e0000 */
[----:B------:R4:W5:Y:S01]  /*c2b0*/  MUFU.EX2 R160, R0 ;  /* 0x0000000000a07308 */ /* 0x0009620000000800 */
[----:B-1----:R-:W-:Y:S05]  /*c2c0*/  FMNMX.FTZ R162, R162, R204, !PT ;  /* 0x000000cca2a27209 */ /* 0x002fea0007810000 */
[----:B------:R-:W1:Y:S01]  /*c2d0*/  SHFL.BFLY PT, R204, R162, 0x1, 0x1f ;  /* 0x0c201f00a2cc7f89 */ /* 0x000e6200000e0000 */
[----:B--2---:R-:W-:Y:S02]  /*c2e0*/  FMNMX.FTZ R163, R163, R206, !PT ;  /* 0x000000cea3a37209 */ /* 0x004fe40007810000 */
[----:B---3--:R-:W-:Y:S03]  /*c2f0*/  FMNMX.FTZ R3, R2, R3, !PT ;  /* 0x0000000302037209 */ /* 0x008fe60007810000 */
[----:B----4-:R-:W-:Y:S02]  /*c300*/  FADD.FTZ R0, -R163, R161 ;  /* 0x000000a1a3007221 */ /* 0x010fe40000010100 */
[----:B------:R-:W-:Y:S02]  /*c310*/  FMUL.FTZ R209, R3, c[0x0][0x23c] ;  /* 0x00008f0003d17a20 */ /* 0x000fe40000410000 */
[----:B------:R-:W-:Y:S01]  /*c320*/  FMUL.FTZ R0, R0, c[0x0][0x23c] ;  /* 0x00008f0000007a20 */ /* 0x000fe20000410000 */
[----:B-1----:R-:W-:Y:S01]  /*c330*/  FMNMX.FTZ R162, R162, R204, !PT ;  /* 0x000000cca2a27209 */ /* 0x002fe20007810000 */
[C---:B-----5:R-:W-:Y:S02]  /*c340*/  FMUL.FTZ R68, R160.reuse, R68 ;  /* 0x00000044a0447220 */ /* 0x060fe40000410000 */
[----:B------:R1:W2:Y:S01]  /*c350*/  MUFU.EX2 R161, R0 ;  /* 0x0000000000a17308 */ /* 0x0002a20000000800 */
[----:B------:R-:W3:Y:S01]  /*c360*/  LDSM.16.MT88.4 R204, [R167+0xc000] ;  /* 0x00c00000a7cc783b */ /* 0x000ee20000004200 */
[----:B------:R-:W-:Y:S02]  /*c370*/  FMUL.FTZ R69, R160, R69 ;  /* 0x00000045a0457220 */ /* 0x000fe40000410000 */
[----:B------:R-:W-:Y:S02]  /*c380*/  FMUL.FTZ R208, R162, c[0x0][0x23c] ;  /* 0x00008f00a2d07a20 */ /* 0x000fe40000410000 */
[C---:B------:R-:W-:Y:S02]  /*c390*/  FMUL.FTZ R80, R160.reuse, R80 ;  /* 0x00000050a0507220 */ /* 0x040fe40000410000 */
[C---:B------:R-:W-:Y:S02]  /*c3a0*/  FMUL.FTZ R81, R160.reuse, R81 ;  /* 0x00000051a0517220 */ /* 0x040fe40000410000 */
[C---:B------:R-:W-:Y:S02]  /*c3b0*/  FMUL.FTZ R84, R160.reuse, R84 ;  /* 0x00000054a0547220 */ /* 0x040fe40000410000 */
[C---:B------:R-:W-:Y:S02]  /*c3c0*/  FMUL.FTZ R85, R160.reuse, R85 ;  /* 0x00000055a0557220 */ /* 0x040fe40000410000 */
[C---:B------:R-:W-:Y:S02]  /*c3d0*/  FMUL.FTZ R96, R160.reuse, R96 ;  /* 0x00000060a0607220 */ /* 0x040fe40000410000 */
[C---:B------:R-:W-:Y:S02]  /*c3e0*/  FMUL.FTZ R97, R160.reuse, R97 ;  /* 0x00000061a0617220 */ /* 0x040fe40000410000 */
[C---:B------:R-:W-:Y:S02]  /*c3f0*/  FMUL.FTZ R100, R160.reuse, R100 ;  /* 0x00000064a0647220 */ /* 0x040fe40000410000 */
[C---:B------:R-:W-:Y:S02]  /*c400*/  FMUL.FTZ R101, R160.reuse, R101 ;  /* 0x00000065a0657220 */ /* 0x040fe40000410000 */
[----:B------:R-:W-:Y:S02]  /*c410*/  FMUL.FTZ R112, R160, R112 ;  /* 0x00000070a0707220 */ /* 0x000fe40000410000 */
[----:B-1----:R-:W-:Y:S02]  /*c420*/  FADD.FTZ R0, -R162, R165 ;  /* 0x000000a5a2007221 */ /* 0x002fe40000010100 */
[----:B------:R-:W-:Y:S02]  /*c430*/  FMUL.FTZ R165, R164, c[0x0][0x23c] ;  /* 0x00008f00a4a57a20 */ /* 0x000fe40000410000 */
[----:B------:R-:W-:Y:S02]  /*c440*/  FMUL.FTZ R0, R0, c[0x0][0x23c] ;  /* 0x00008f0000007a20 */ /* 0x000fe40000410000 */
[----:B--2---:R-:W-:Y:S01]  /*c450*/  FMUL.FTZ R70, R161, R70 ;  /* 0x00000046a1467220 */ /* 0x004fe20000410000 */
[----:B------:R-:W-:Y:S01]  /*c460*/  FSEL R165, R165, RZ, P1 ;  /* 0x000000ffa5a57208 */ /* 0x000fe20000800000 */
[----:B------:R1:W2:Y:S01]  /*c470*/  MUFU.EX2 R2, R0 ;  /* 0x0000000000027308 */ /* 0x0002a20000000800 */
[----:B------:R-:W-:Y:S01]  /*c480*/  FSETP.NEU.FTZ.AND P1, PT, R163, -INF , PT ;  /* 0xff800000a300780b */ /* 0x000fe20003f3d000 */
[----:B------:R-:W-:Y:S02]  /*c490*/  FMUL.FTZ R71, R161, R71 ;  /* 0x00000047a1477220 */ /* 0x000fe40000410000 */
[--C-:B------:R-:W-:Y:S02]  /*c4a0*/  FFMA.FTZ R4, R4, c[0x0][0x23c], -R165.reuse ;  /* 0x00008f0004047a23 */ /* 0x100fe400000108a5 */
[--C-:B------:R-:W-:Y:S02]  /*c4b0*/  FFMA.FTZ R5, R5, c[0x0][0x23c], -R165.reuse ;  /* 0x00008f0005057a23 */ /* 0x100fe400000108a5 */
[--C-:B------:R-:W-:Y:S02]  /*c4c0*/  FFMA.FTZ R16, R16, c[0x0][0x23c], -R165.reuse ;  /* 0x00008f0010107a23 */ /* 0x100fe400000108a5 */
[----:B------:R-:W-:Y:S01]  /*c4d0*/  FFMA.FTZ R17, R17, c[0x0][0x23c], -R165 ;  /* 0x00008f0011117a23 */ /* 0x000fe200000108a5 */
[----:B------:R4:W-:Y:S01]  /*c4e0*/  MUFU.EX2 R210, R4 ;  /* 0x0000000400d27308 */ /* 0x0009e20000000800 */
[C---:B------:R-:W-:Y:S02]  /*c4f0*/  FMUL.FTZ R82, R161.reuse, R82 ;  /* 0x00000052a1527220 */ /* 0x040fe40000410000 */
[C---:B------:R-:W-:Y:S02]  /*c500*/  FMUL.FTZ R83, R161.reuse, R83 ;  /* 0x00000053a1537220 */ /* 0x040fe40000410000 */
[C---:B------:R-:W-:Y:S02]  /*c510*/  FMUL.FTZ R86, R161.reuse, R86 ;  /* 0x00000056a1567220 */ /* 0x040fe40000410000 */
[C---:B------:R-:W-:Y:S02]  /*c520*/  FMUL.FTZ R87, R161.reuse, R87 ;  /* 0x00000057a1577220 */ /* 0x040fe40000410000 */
[C---:B------:R-:W-:Y:S01]  /*c530*/  FMUL.FTZ R98, R161.reuse, R98 ;  /* 0x00000062a1627220 */ /* 0x040fe20000410000 */
[----:B------:R-:W-:Y:S01]  /*c540*/  MUFU.EX2 R245, R16 ;  /* 0x0000001000f57308 */ /* 0x000fe20000000800 */
[----:B------:R-:W-:Y:S02]  /*c550*/  FMUL.FTZ R99, R161, R99 ;  /* 0x00000063a1637220 */ /* 0x000fe40000410000 */
[----:B-1----:R-:W-:Y:S02]  /*c560*/  FADD.FTZ R0, -R3, R166 ;  /* 0x000000a603007221 */ /* 0x002fe40000010100 */
[----:B------:R-:W-:Y:S02]  /*c570*/  FMUL.FTZ R166, R163, c[0x0][0x23c] ;  /* 0x00008f00a3a67a20 */ /* 0x000fe40000410000 */
[----:B------:R-:W-:Y:S02]  /*c580*/  FMUL.FTZ R0, R0, c[0x0][0x23c] ;  /* 0x00008f0000007a20 */ /* 0x000fe40000410000 */
[----:B--2---:R-:W-:Y:S01]  /*c590*/  FMUL.FTZ R72, R2, R72 ;  /* 0x0000004802487220 */ /* 0x004fe20000410000 */
[----:B------:R-:W-:Y:S01]  /*c5a0*/  FSEL R166, R166, RZ, P1 ;  /* 0x000000ffa6a67208 */ /* 0x000fe20000800000 */
[----:B------:R-:W1:Y:S01]  /*c5b0*/  MUFU.EX2 R214, R5 ;  /* 0x0000000500d67308 */ /* 0x000e620000000800 */
[----:B------:R-:W-:Y:S01]  /*c5c0*/  FSETP.NEU.FTZ.AND P1, PT, R162, -INF , PT ;  /* 0xff800000a200780b */ /* 0x000fe20003f3d000 */
[----:B------:R-:W-:Y:S02]  /*c5d0*/  FMUL.FTZ R73, R2, R73 ;  /* 0x0000004902497220 */ /* 0x000fe40000410000 */
[--C-:B------:R-:W-:Y:S01]  /*c5e0*/  FFMA.FTZ R18, R18, c[0x0][0x23c], -R166.reuse ;  /* 0x00008f0012127a23 */ /* 0x100fe200000108a6 */
[----:B------:R-:W-:Y:S01]  /*c5f0*/  FSEL R208, R208, RZ, P1 ;  /* 0x000000ffd0d07208 */ /* 0x000fe20000800000 */
[--C-:B------:R-:W-:Y:S01]  /*c600*/  FFMA.FTZ R6, R6, c[0x0][0x23c], -R166.reuse ;  /* 0x00008f0006067a23 */ /* 0x100fe200000108a6 */
[----:B------:R-:W-:Y:S01]  /*c610*/  FSETP.NEU.FTZ.AND P1, PT, R3, -INF , PT ;  /* 0xff8000000300780b */ /* 0x000fe20003f3d000 */
[----:B------:R-:W-:Y:S02]  /*c620*/  FFMA.FTZ R7, R7, c[0x0][0x23c], -R166 ;  /* 0x00008f0007077a23 */ /* 0x000fe400000108a6 */
[--C-:B------:R-:W-:Y:S01]  /*c630*/  FFMA.FTZ R12, R12, c[0x0][0x23c], -R208.reuse ;  /* 0x00008f000c0c7a23 */ /* 0x100fe200000108d0 */
[----:B------:R-:W-:Y:S01]  /*c640*/  FSEL R209, R209, RZ, P1 ;  /* 0x000000ffd1d17208 */ /* 0x000fe20000800000 */
[----:B------:R-:W-:Y:S01]  /*c650*/  FFMA.FTZ R13, R13, c[0x0][0x23c], -R208 ;  /* 0x00008f000d0d7a23 */ /* 0x000fe200000108d0 */
[----:B------:R-:W2:Y:S01]  /*c660*/  MUFU.EX2 R0, R0 ;  /* 0x0000000000007308 */ /* 0x000ea20000000800 */
[----:B------:R-:W-:Y:S02]  /*c670*/  FFMA.FTZ R19, R19, c[0x0][0x23c], -R166 ;  /* 0x00008f0013137a23 */ /* 0x000fe400000108a6 */
[--C-:B------:R-:W-:Y:S02]  /*c680*/  FFMA.FTZ R14, R14, c[0x0][0x23c], -R209.reuse ;  /* 0x00008f000e0e7a23 */ /* 0x100fe400000108d1 */
[--C-:B------:R-:W-:Y:S02]  /*c690*/  FFMA.FTZ R15, R15, c[0x0][0x23c], -R209.reuse ;  /* 0x00008f000f0f7a23 */ /* 0x100fe400000108d1 */
[--C-:B------:R-:W-:Y:S02]  /*c6a0*/  FFMA.FTZ R8, R8, c[0x0][0x23c], -R208.reuse ;  /* 0x00008f0008087a23 */ /* 0x100fe400000108d0 */
[--C-:B------:R-:W-:Y:S01]  /*c6b0*/  FFMA.FTZ R9, R9, c[0x0][0x23c], -R208.reuse ;  /* 0x00008f0009097a23 */ /* 0x100fe200000108d0 */
[----:B------:R5:W-:Y:S01]  /*c6c0*/  MUFU.EX2 R244, R12 ;  /* 0x0000000c00f47308 */ /* 0x000be20000000800 */
[--C-:B------:R-:W-:Y:S02]  /*c6d0*/  FFMA.FTZ R10, R10, c[0x0][0x23c], -R209.reuse ;  /* 0x00008f000a0a7a23 */ /* 0x100fe400000108d1 */
[--C-:B------:R-:W-:Y:S02]  /*c6e0*/  FFMA.FTZ R11, R11, c[0x0][0x23c], -R209.reuse ;  /* 0x00008f000b0b7a23 */ /* 0x100fe400000108d1 */
[----:B----4-:R-:W-:Y:S01]  /*c6f0*/  FMUL.FTZ R4, R160, R172 ;  /* 0x000000aca0047220 */ /* 0x010fe20000410000 */
[----:B-1----:R-:W-:Y:S01]  /*c700*/  F2FP.BF16.PACK_AB R172, R214, R210 ;  /* 0x000000d2d6ac723e */ /* 0x002fe200000010ff */
[C---:B------:R-:W-:Y:S02]  /*c710*/  FMUL.FTZ R5, R160.reuse, R173 ;  /* 0x000000ada0057220 */ /* 0x040fe40000410000 */
[----:B------:R-:W-:Y:S01]  /*c720*/  FMUL.FTZ R16, R160, R180 ;  /* 0x000000b4a0107220 */ /* 0x000fe20000410000 */
[----:B------:R1:W-:Y:S01]  /*c730*/  MUFU.EX2 R217, R13 ;  /* 0x0000000d00d97308 */ /* 0x0003e20000000800 */
[C---:B------:R-:W-:Y:S02]  /*c740*/  FMUL.FTZ R76, R2.reuse, R76 ;  /* 0x0000004c024c7220 */ /* 0x040fe40000410000 */
[----:B------:R-:W-:Y:S02]  /*c750*/  FMUL.FTZ R77, R2, R77 ;  /* 0x0000004d024d7220 */ /* 0x000fe40000410000 */
[C---:B--2---:R-:W-:Y:S02]  /*c760*/  FMUL.FTZ R74, R0.reuse, R74 ;  /* 0x0000004a004a7220 */ /* 0x044fe40000410000 */
[C---:B------:R-:W-:Y:S02]  /*c770*/  FMUL.FTZ R75, R0.reuse, R75 ;  /* 0x0000004b004b7220 */ /* 0x040fe40000410000 */
[C---:B------:R-:W-:Y:S01]  /*c780*/  FMUL.FTZ R78, R0.reuse, R78 ;  /* 0x0000004e004e7220 */ /* 0x040fe20000410000 */
[----:B------:R2:W-:Y:S01]  /*c790*/  MUFU.EX2 R220, R14 ;  /* 0x0000000e00dc7308 */ /* 0x0005e20000000800 */
[----:B------:R-:W-:Y:S02]  /*c7a0*/  FMUL.FTZ R79, R0, R79 ;  /* 0x0000004f004f7220 */ /* 0x000fe40000410000 */
[C---:B------:R-:W-:Y:S02]  /*c7b0*/  FMUL.FTZ R88, R2.reuse, R88 ;  /* 0x0000005802587220 */ /* 0x040fe40000410000 */
[C---:B-----5:R-:W-:Y:S02]  /*c7c0*/  FMUL.FTZ R12, R2.reuse, R176 ;  /* 0x000000b0020c7220 */ /* 0x060fe40000410000 */
[----:B------:R-:W-:Y:S02]  /*c7d0*/  FMUL.FTZ R89, R2, R89 ;  /* 0x0000005902597220 */ /* 0x000fe40000410000 */
[C---:B------:R-:W-:Y:S01]  /*c7e0*/  FMUL.FTZ R90, R0.reuse, R90 ;  /* 0x0000005a005a7220 */ /* 0x040fe20000410000 */
[----:B------:R4:W-:Y:S01]  /*c7f0*/  MUFU.EX2 R216, R15 ;  /* 0x0000000f00d87308 */ /* 0x0009e20000000800 */
[----:B------:R-:W-:Y:S02]  /*c800*/  FMUL.FTZ R91, R0, R91 ;  /* 0x0000005b005b7220 */ /* 0x000fe40000410000 */
[C---:B------:R-:W-:Y:S02]  /*c810*/  FMUL.FTZ R92, R2.reuse, R92 ;  /* 0x0000005c025c7220 */ /* 0x040fe40000410000 */
[C---:B-1----:R-:W-:Y:S02]  /*c820*/  FMUL.FTZ R13, R2.reuse, R177 ;  /* 0x000000b1020d7220 */ /* 0x042fe40000410000 */
[----:B------:R-:W-:Y:S02]  /*c830*/  FMUL.FTZ R93, R2, R93 ;  /* 0x0000005d025d7220 */ /* 0x000fe40000410000 */
[C---:B------:R-:W-:Y:S01]  /*c840*/  FMUL.FTZ R94, R0.reuse, R94 ;  /* 0x0000005e005e7220 */ /* 0x040fe20000410000 */
[----:B------:R1:W-:Y:S01]  /*c850*/  MUFU.EX2 R246, R18 ;  /* 0x0000001200f67308 */ /* 0x0003e20000000800 */
[C---:B------:R-:W-:Y:S02]  /*c860*/  FMUL.FTZ R95, R0.reuse, R95 ;  /* 0x0000005f005f7220 */ /* 0x040fe40000410000 */
[C---:B------:R-:W-:Y:S02]  /*c870*/  FMUL.FTZ R102, R161.reuse, R102 ;  /* 0x00000066a1667220 */ /* 0x040fe40000410000 */
[----:B--2---:R-:W-:Y:S02]  /*c880*/  FMUL.FTZ R14, R0, R178 ;  /* 0x000000b2000e7220 */ /* 0x004fe40000410000 */
[C---:B------:R-:W-:Y:S02]  /*c890*/  FMUL.FTZ R103, R161.reuse, R103 ;  /* 0x00000067a1677220 */ /* 0x040fe40000410000 */
[C---:B------:R-:W-:Y:S01]  /*c8a0*/  FMUL.FTZ R104, R2.reuse, R104 ;  /* 0x0000006802687220 */ /* 0x040fe20000410000 */
[----:B------:R2:W-:Y:S01]  /*c8b0*/  MUFU.EX2 R213, R6 ;  /* 0x0000000600d57308 */ /* 0x0005e20000000800 */
[----:B------:R-:W-:Y:S02]  /*c8c0*/  FMUL.FTZ R105, R2, R105 ;  /* 0x0000006902697220 */ /* 0x000fe40000410000 */
[C---:B------:R-:W-:Y:S02]  /*c8d0*/  FMUL.FTZ R106, R0.reuse, R106 ;  /* 0x0000006a006a7220 */ /* 0x040fe40000410000 */
[C---:B----4-:R-:W-:Y:S02]  /*c8e0*/  FMUL.FTZ R15, R0.reuse, R179 ;  /* 0x000000b3000f7220 */ /* 0x050fe40000410000 */
[----:B------:R-:W4:Y:S01]  /*c8f0*/  LDSM.16.MT88.4 R176, [R224+0xc000] ;  /* 0x00c00000e0b0783b */ /* 0x000f220000004200 */
[----:B------:R-:W-:Y:S02]  /*c900*/  FMUL.FTZ R107, R0, R107 ;  /* 0x0000006b006b7220 */ /* 0x000fe40000410000 */
[----:B------:R-:W5:Y:S01]  /*c910*/  MUFU.EX2 R221, R7 ;  /* 0x0000000700dd7308 */ /* 0x000f620000000800 */
[C---:B------:R-:W-:Y:S02]  /*c920*/  FMUL.FTZ R108, R2.reuse, R108 ;  /* 0x0000006c026c7220 */ /* 0x040fe40000410000 */
[----:B------:R-:W-:Y:S02]  /*c930*/  FMUL.FTZ R109, R2, R109 ;  /* 0x0000006d026d7220 */ /* 0x000fe40000410000 */
[C---:B-1----:R-:W-:Y:S02]  /*c940*/  FMUL.FTZ R18, R161.reuse, R182 ;  /* 0x000000b6a1127220 */ /* 0x042fe40000410000 */
[C---:B------:R-:W-:Y:S02]  /*c950*/  FMUL.FTZ R110, R0.reuse, R110 ;  /* 0x0000006e006e7220 */ /* 0x040fe40000410000 */
[----:B------:R-:W-:Y:S01]  /*c960*/  FMUL.FTZ R111, R0, R111 ;  /* 0x0000006f006f7220 */ /* 0x000fe20000410000 */
[----:B------:R-:W1:Y:S01]  /*c970*/  MUFU.EX2 R219, R17 ;  /* 0x0000001100db7308 */ /* 0x000e620000000800 */
[C---:B------:R-:W-:Y:S02]  /*c980*/  FMUL.FTZ R113, R160.reuse, R113 ;  /* 0x00000071a0717220 */ /* 0x040fe40000410000 */
[C---:B------:R-:W-:Y:S02]  /*c990*/  FMUL.FTZ R114, R161.reuse, R114 ;  /* 0x00000072a1727220 */ /* 0x040fe40000410000 */
[C---:B--2---:R-:W-:Y:S02]  /*c9a0*/  FMUL.FTZ R6, R161.reuse, R174 ;  /* 0x000000aea1067220 */ /* 0x044fe40000410000 */
[C---:B------:R-:W-:Y:S02]  /*c9b0*/  FMUL.FTZ R115, R161.reuse, R115 ;  /* 0x00000073a1737220 */ /* 0x040fe40000410000 */
[C---:B------:R-:W-:Y:S01]  /*c9c0*/  FMUL.FTZ R116, R160.reuse, R116 ;  /* 0x00000074a0747220 */ /* 0x040fe20000410000 */
[----:B------:R-:W2:Y:S01]  /*c9d0*/  MUFU.EX2 R218, R19 ;  /* 0x0000001300da7308 */ /* 0x000ea20000000800 */
[----:B------:R-:W-:Y:S02]  /*c9e0*/  FMUL.FTZ R117, R160, R117 ;  /* 0x00000075a0757220 */ /* 0x000fe40000410000 */
[----:B------:R-:W-:Y:S01]  /*c9f0*/  FMUL.FTZ R118, R161, R118 ;  /* 0x00000076a1767220 */ /* 0x000fe20000410000 */
[----:B-----5:R-:W-:Y:S01]  /*ca00*/  F2FP.BF16.PACK_AB R173, R221, R213 ;  /* 0x000000d5ddad723e */ /* 0x020fe200000010ff */
[C---:B------:R-:W-:Y:S02]  /*ca10*/  FMUL.FTZ R7, R161.reuse, R175 ;  /* 0x000000afa1077220 */ /* 0x040fe40000410000 */
[----:B------:R-:W-:Y:S02]  /*ca20*/  FMUL.FTZ R119, R161, R119 ;  /* 0x00000077a1777220 */ /* 0x000fe40000410000 */
[C---:B------:R-:W-:Y:S01]  /*ca30*/  FMUL.FTZ R120, R2.reuse, R120 ;  /* 0x0000007802787220 */ /* 0x040fe20000410000 */
[----:B------:R5:W-:Y:S01]  /*ca40*/  MUFU.EX2 R212, R8 ;  /* 0x0000000800d47308 */ /* 0x000be20000000800 */
[----:B------:R-:W-:Y:S02]  /*ca50*/  FMUL.FTZ R121, R2, R121 ;  /* 0x0000007902797220 */ /* 0x000fe40000410000 */
[----:B------:R-:W-:Y:S01]  /*ca60*/  FMUL.FTZ R122, R0, R122 ;  /* 0x0000007a007a7220 */ /* 0x000fe20000410000 */
[----:B-1----:R-:W-:Y:S01]  /*ca70*/  F2FP.BF16.PACK_AB R174, R219, R245 ;  /* 0x000000f5dbae723e */ /* 0x002fe200000010ff */
[----:B------:R-:W-:Y:S02]  /*ca80*/  FMUL.FTZ R17, R160, R181 ;  /* 0x000000b5a0117220 */ /* 0x000fe40000410000 */
[----:B------:R-:W-:Y:S02]  /*ca90*/  FMUL.FTZ R123, R0, R123 ;  /* 0x0000007b007b7220 */ /* 0x000fe40000410000 */
[C---:B------:R-:W-:Y:S01]  /*caa0*/  FMUL.FTZ R124, R2.reuse, R124 ;  /* 0x0000007c027c7220 */ /* 0x040fe20000410000 */
[----:B------:R1:W-:Y:S01]  /*cab0*/  MUFU.EX2 R211, R10 ;  /* 0x0000000a00d37308 */ /* 0x0003e20000000800 */
[----:B------:R-:W-:Y:S02]  /*cac0*/  FMUL.FTZ R125, R2, R125 ;  /* 0x0000007d027d7220 */ /* 0x000fe40000410000 */
[----:B------:R-:W-:Y:S01]  /*cad0*/  FMUL.FTZ R126, R0, R126 ;  /* 0x0000007e007e7220 */ /* 0x000fe20000410000 */
[----:B--2---:R-:W-:Y:S01]  /*cae0*/  F2FP.BF16.PACK_AB R175, R218, R246 ;  /* 0x000000f6daaf723e */ /* 0x004fe200000010ff */
[----:B------:R-:W-:Y:S02]  /*caf0*/  FMUL.FTZ R127, R0, R127 ;  /* 0x0000007f007f7220 */ /* 0x000fe40000410000 */
[C---:B------:R-:W-:Y:S02]  /*cb00*/  FMUL.FTZ R128, R160.reuse, R128 ;  /* 0x00000080a0807220 */ /* 0x040fe40000410000 */
[----:B------:R-:W-:Y:S01]  /*cb10*/  FMUL.FTZ R129, R160, R129 ;  /* 0x00000081a0817220 */ /* 0x000fe20000410000 */
[----:B------:R2:W-:Y:S01]  /*cb20*/  MUFU.EX2 R222, R11 ;  /* 0x0000000b00de7308 */ /* 0x0005e20000000800 */
[-C--:B---3--:R-:W-:Y:S05]  /*cb30*/  HMMA.16816.F32.BF16 R4, R172, R204.reuse, R4 ;  /* 0x000000ccac04723c */ /* 0x088fea0000041804 */
[----:B-----5:R-:W-:Y:S02]  /*cb40*/  FMUL.FTZ R8, R2, R168 ;  /* 0x000000a802087220 */ /* 0x020fe40000410000 */
[C---:B------:R-:W-:Y:S02]  /*cb50*/  FMUL.FTZ R19, R161.reuse, R183 ;  /* 0x000000b7a1137220 */ /* 0x040fe40000410000 */
[----:B------:R-:W3:Y:S03]  /*cb60*/  MUFU.EX2 R215, R9 ;  /* 0x0000000900d77308 */ /* 0x000ee60000000800 */
[----:B------:R-:W-:Y:S02]  /*cb70*/  FMUL.FTZ R130, R161, R130 ;  /* 0x00000082a1827220 */ /* 0x000fe40000410000 */
[----:B-1----:R-:W-:Y:S01]  /*cb80*/  FMUL.FTZ R10, R0, R170 ;  /* 0x000000aa000a7220 */ /* 0x002fe20000410000 */
[----:B------:R-:W-:Y:S01]  /*cb90*/  F2FP.BF16.PACK_AB R170, R217, R244 ;  /* 0x000000f4d9aa723e */ /* 0x000fe200000010ff */
[C---:B------:R-:W-:Y:S02]  /*cba0*/  FMUL.FTZ R131, R161.reuse, R131 ;  /* 0x00000083a1837220 */ /* 0x040fe40000410000 */
[C---:B------:R-:W-:Y:S02]  /*cbb0*/  FMUL.FTZ R132, R160.reuse, R132 ;  /* 0x00000084a0847220 */ /* 0x040fe40000410000 */
[----:B------:R-:W-:Y:S02]  /*cbc0*/  FMUL.FTZ R133, R160, R133 ;  /* 0x00000085a0857220 */ /* 0x000fe40000410000 */
[C---:B------:R-:W-:Y:S02]  /*cbd0*/  FMUL.FTZ R134, R161.reuse, R134 ;  /* 0x00000086a1867220 */ /* 0x040fe40000410000 */
[----:B--2---:R-:W-:Y:S01]  /*cbe0*/  FMUL.FTZ R11, R0, R171 ;  /* 0x000000ab000b7220 */ /* 0x004fe20000410000 */
[----:B------:R-:W-:Y:S01]  /*cbf0*/  F2FP.BF16.PACK_AB R171, R216, R220 ;  /* 0x000000dcd8ab723e */ /* 0x000fe200000010ff */
[----:B------:R-:W-:Y:S02]  /*cc00*/  FMUL.FTZ R135, R161, R135 ;  /* 0x00000087a1877220 */ /* 0x000fe40000410000 */
[C---:B------:R-:W-:Y:S02]  /*cc10*/  FMUL.FTZ R136, R2.reuse, R136 ;  /* 0x0000008802887220 */ /* 0x040fe40000410000 */
[----:B------:R-:W-:Y:S02]  /*cc20*/  FMUL.FTZ R137, R2, R137 ;  /* 0x0000008902897220 */ /* 0x000fe40000410000 */
[----:B------:R-:W-:Y:S01]  /*cc30*/  FMUL.FTZ R138, R0, R138 ;  /* 0x0000008a008a7220 */ /* 0x000fe20000410000 */
[----:B---3--:R-:W-:Y:S01]  /*cc40*/  F2FP.BF16.PACK_AB R168, R215, R212 ;  /* 0x000000d4d7a8723e */ /* 0x008fe200000010ff */
[----:B------:R-:W-:Y:S01]  /*cc50*/  FMUL.FTZ R9, R2, R169 ;  /* 0x000000a902097220 */ /* 0x000fe20000410000 */
[----:B------:R-:W-:Y:S01]  /*cc60*/  F2FP.BF16.PACK_AB R169, R222, R211 ;  /* 0x000000d3dea9723e */ /* 0x000fe200000010ff */
[----:B------:R-:W-:Y:S02]  /*cc70*/  FMUL.FTZ R139, R0, R139 ;  /* 0x0000008b008b7220 */ /* 0x000fe40000410000 */
[C---:B------:R-:W-:Y:S02]  /*cc80*/  FMUL.FTZ R140, R2.reuse, R140 ;  /* 0x0000008c028c7220 */ /* 0x040fe40000410000 */
[----:B------:R-:W-:Y:S02]  /*cc90*/  FMUL.FTZ R141, R2, R141 ;  /* 0x0000008d028d7220 */ /* 0x000fe40000410000 */
[C---:B------:R-:W-:Y:S04]  /*cca0*/  HMMA.16816.F32.BF16 R8, R168.reuse, R204, R8 ;  /* 0x000000cca808723c */ /* 0x040fe80000041808 */
[C---:B------:R-:W-:Y:S02]  /*ccb0*/  FMUL.FTZ R142, R0.reuse, R142 ;  /* 0x0000008e008e7220 */ /* 0x040fe40000410000 */
[----:B------:R-:W-:Y:S02]  /*ccc0*/  FMUL.FTZ R143, R0, R143 ;  /* 0x0000008f008f7220 */ /* 0x000fe40000410000 */
[-C--:B------:R-:W-:Y:S04]  /*ccd0*/  HMMA.16816.F32.BF16 R12, R168, R206.reuse, R12 ;  /* 0x000000cea80c723c */ /* 0x080fe8000004180c */
[C---:B------:R-:W-:Y:S02]  /*cce0*/  FMUL.FTZ R144, R160.reuse, R144 ;  /* 0x00000090a0907220 */ /* 0x040fe40000410000 */
[----:B------:R-:W-:Y:S02]  /*ccf0*/  FMUL.FTZ R145, R160, R145 ;  /* 0x00000091a0917220 */ /* 0x000fe40000410000 */
[C---:B------:R-:W-:Y:S04]  /*cd00*/  HMMA.16816.F32.BF16 R16, R172.reuse, R206, R16 ;  /* 0x000000ceac10723c */ /* 0x040fe80000041810 */
[C---:B------:R-:W-:Y:S02]  /*cd10*/  FMUL.FTZ R146, R161.reuse, R146 ;  /* 0x00000092a1927220 */ /* 0x040fe40000410000 */
[C---:B------:R-:W-:Y:S02]  /*cd20*/  FMUL.FTZ R147, R161.reuse, R147 ;  /* 0x00000093a1937220 */ /* 0x040fe40000410000 */
[-C--:B----4-:R-:W-:Y:S04]  /*cd30*/  HMMA.16816.F32.BF16 R68, R172, R176.reuse, R68 ;  /* 0x000000b0ac44723c */ /* 0x090fe80000041844 */
[C---:B------:R-:W-:Y:S02]  /*cd40*/  FMUL.FTZ R148, R2.reuse, R148 ;  /* 0x0000009402947220 */ /* 0x040fe40000410000 */
[----:B------:R-:W-:Y:S02]  /*cd50*/  FMUL.FTZ R149, R2, R149 ;  /* 0x0000009502957220 */ /* 0x000fe40000410000 */
[C---:B------:R-:W-:Y:S04]  /*cd60*/  HMMA.16816.F32.BF16 R72, R168.reuse, R176, R72 ;  /* 0x000000b0a848723c */ /* 0x040fe80000041848 */
[C---:B------:R-:W-:Y:S02]  /*cd70*/  FMUL.FTZ R150, R0.reuse, R150 ;  /* 0x0000009600967220 */ /* 0x040fe40000410000 */
[----:B------:R-:W-:Y:S02]  /*cd80*/  FMUL.FTZ R151, R0, R151 ;  /* 0x0000009700977220 */ /* 0x000fe40000410000 */
[-C--:B------:R-:W-:Y:S04]  /*cd90*/  HMMA.16816.F32.BF16 R76, R168, R178.reuse, R76 ;  /* 0x000000b2a84c723c */ /* 0x080fe8000004184c */
[--C-:B------:R-:W-:Y:S02]  /*cda0*/  FFMA.FTZ R24, R24, c[0x0][0x23c], -R208.reuse ;  /* 0x00008f0018187a23 */ /* 0x100fe400000108d0 */
[C---:B------:R-:W-:Y:S02]  /*cdb0*/  FMUL.FTZ R152, R2.reuse, R152 ;  /* 0x0000009802987220 */ /* 0x040fe40000410000 */
[C---:B------:R-:W-:Y:S01]  /*cdc0*/  HMMA.16816.F32.BF16 R80, R172.reuse, R178, R80 ;  /* 0x000000b2ac50723c */ /* 0x040fe20000041850 */
[----:B------:R-:W1:Y:S01]  /*cdd0*/  LDSM.16.MT88.4 R176, [R226+0xc000] ;  /* 0x00c00000e2b0783b */ /* 0x000e620000004200 */
[----:B------:R2:W-:Y:S02]  /*cde0*/  MUFU.EX2 R205, R24 ;  /* 0x0000001800cd7308 */ /* 0x0005e40000000800 */
[----:B------:R-:W-:Y:S02]  /*cdf0*/  FMUL.FTZ R153, R2, R153 ;  /* 0x0000009902997220 */ /* 0x000fe40000410000 */
[C---:B------:R-:W-:Y:S02]  /*ce00*/  FMUL.FTZ R154, R0.reuse, R154 ;  /* 0x0000009a009a7220 */ /* 0x040fe40000410000 */
[----:B------:R-:W-:Y:S04]  /*ce10*/  FMUL.FTZ R155, R0, R155 ;  /* 0x0000009b009b7220 */ /* 0x000fe80000410000 */
[C---:B------:R-:W-:Y:S02]  /*ce20*/  FMUL.FTZ R156, R160.reuse, R156 ;  /* 0x0000009ca09c7220 */ /* 0x040fe40000410000 */
[----:B------:R-:W-:Y:S02]  /*ce30*/  FMUL.FTZ R157, R160, R157 ;  /* 0x0000009da09d7220 */ /* 0x000fe40000410000 */
[C---:B------:R-:W-:Y:S02]  /*ce40*/  FMUL.FTZ R158, R161.reuse, R158 ;  /* 0x0000009ea19e7220 */ /* 0x040fe40000410000 */
[----:B------:R-:W-:Y:S02]  /*ce50*/  FMUL.FTZ R159, R161, R159 ;  /* 0x0000009fa19f7220 */ /* 0x000fe40000410000 */
[----:B------:R-:W-:Y:S02]  /*ce60*/  FFMA.FTZ R25, R25, c[0x0][0x23c], -R208 ;  /* 0x00008f0019197a23 */ /* 0x000fe400000108d0 */
[--C-:B------:R-:W-:Y:S02]  /*ce70*/  FFMA.FTZ R26, R26, c[0x0][0x23c], -R209.reuse ;  /* 0x00008f001a1a7a23 */ /* 0x100fe400000108d1 */
[--C-:B------:R-:W-:Y:S01]  /*ce80*/  FFMA.FTZ R27, R27, c[0x0][0x23c], -R209.reuse ;  /* 0x00008f001b1b7a23 */ /* 0x100fe200000108d1 */
[----:B------:R3:W4:Y:S01]  /*ce90*/  MUFU.EX2 R249, R25 ;  /* 0x0000001900f97308 */ /* 0x0007220000000800 */
[----:B--2---:R-:W-:Y:S02]  /*cea0*/  FMUL.FTZ R24, R160, R188 ;  /* 0x000000bca0187220 */ /* 0x004fe40000410000 */
[--C-:B------:R-:W-:Y:S02]  /*ceb0*/  FFMA.FTZ R183, R38, c[0x0][0x23c], -R166.reuse ;  /* 0x00008f0026b77a23 */ /* 0x100fe400000108a6 */
[----:B------:R-:W-:Y:S02]  /*cec0*/  FFMA.FTZ R182, R39, c[0x0][0x23c], -R166 ;  /* 0x00008f0027b67a23 */ /* 0x000fe400000108a6 */
[----:B------:R-:W-:Y:S02]  /*ced0*/  FMUL.FTZ R39, R0, R199 ;  /* 0x000000c700277220 */ /* 0x000fe40000410000 */
[--C-:B------:R-:W-:Y:S01]  /*cee0*/  FFMA.FTZ R28, R28, c[0x0][0x23c], -R208.reuse ;  /* 0x00008f001c1c7a23 */ /* 0x100fe200000108d0 */
[----:B------:R2:W-:Y:S01]  /*cef0*/  MUFU.EX2 R252, R26 ;  /* 0x0000001a00fc7308 */ /* 0x0005e20000000800 */
[----:B------:R-:W-:Y:S02]  /*cf00*/  FFMA.FTZ R29, R29, c[0x0][0x23c], -R208 ;  /* 0x00008f001d1d7a23 */ /* 0x000fe400000108d0 */
[--C-:B------:R-:W-:Y:S02]  /*cf10*/  FFMA.FTZ R30, R30, c[0x0][0x23c], -R209.reuse ;  /* 0x00008f001e1e7a23 */ /* 0x100fe400000108d1 */
[----:B------:R-:W-:Y:S01]  /*cf20*/  FFMA.FTZ R31, R31, c[0x0][0x23c], -R209 ;  /* 0x00008f001f1f7a23 */ /* 0x000fe200000108d1 */
[-C--:B-1----:R-:W-:Y:S03]  /*cf30*/  HMMA.16816.F32.BF16 R84, R172, R176.reuse, R84 ;  /* 0x000000b0ac54723c */ /* 0x082fe60000041854 */
[--C-:B------:R-:W-:Y:S02]  /*cf40*/  FFMA.FTZ R204, R52, c[0x0][0x23c], -R165.reuse ;  /* 0x00008f0034cc7a23 */ /* 0x100fe400000108a5 */
[--C-:B------:R-:W-:Y:S02]  /*cf50*/  FFMA.FTZ R206, R53, c[0x0][0x23c], -R165.reuse ;  /* 0x00008f0035ce7a23 */ /* 0x100fe400000108a5 */
[--C-:B------:R-:W-:Y:S01]  /*cf60*/  FFMA.FTZ R20, R20, c[0x0][0x23c], -R165.reuse ;  /* 0x00008f0014147a23 */ /* 0x100fe200000108a5 */
[C---:B------:R-:W-:Y:S03]  /*cf70*/  HMMA.16816.F32.BF16 R88, R168.reuse, R176, R88 ;  /* 0x000000b0a858723c */ /* 0x040fe60000041858 */
[----:B------:R-:W1:Y:S01]  /*cf80*/  MUFU.EX2 R181, R20 ;  /* 0x0000001400b57308 */ /* 0x000e620000000800 */
[----:B---3--:R-:W-:Y:S01]  /*cf90*/  FMUL.FTZ R25, R160, R189 ;  /* 0x000000bda0197220 */ /* 0x008fe20000410000 */
[----:B----4-:R-:W-:Y:S01]  /*cfa0*/  MOV R38, R249 ;  /* 0x000000f900267202 */ /* 0x010fe20000000f00 */
[--C-:B------:R-:W-:Y:S02]  /*cfb0*/  FFMA.FTZ R189, R55, c[0x0][0x23c], -R166.reuse ;  /* 0x00008f0037bd7a23 */ /* 0x100fe400000108a6 */
[-C--:B------:R-:W-:Y:S04]  /*cfc0*/  HMMA.16816.F32.BF16 R92, R168, R178.reuse, R92 ;  /* 0x000000b2a85c723c */ /* 0x080fe8000004185c */
[----:B--2---:R-:W-:Y:S01]  /*cfd0*/  FMUL.FTZ R26, R161, R190 ;  /* 0x000000bea11a7220 */ /* 0x004fe20000410000 */
[----:B------:R2:W-:Y:S01]  /*cfe0*/  MUFU.EX2 R249, R29 ;  /* 0x0000001d00f97308 */ /* 0x0005e20000000800 */
[--C-:B------:R-:W-:Y:S02]  /*cff0*/  FFMA.FTZ R190, R54, c[0x0][0x23c], -R166.reuse ;  /* 0x00008f0036be7a23 */ /* 0x100fe400000108a6 */
[C---:B------:R-:W-:Y:S01]  /*d000*/  HMMA.16816.F32.BF16 R96, R172.reuse, R178, R96 ;  /* 0x000000b2ac60723c */ /* 0x040fe20000041860 */
[----:B------:R-:W3:Y:S03]  /*d010*/  LDSM.16.MT88.4 R176, [R225+0xc000] ;  /* 0x00c00000e1b0783b */ /* 0x000ee60000004200 */
[--C-:B------:R-:W-:Y:S02]  /*d020*/  FFMA.FTZ R21, R21, c[0x0][0x23c], -R165.reuse ;  /* 0x00008f0015157a23 */ /* 0x100fe400000108a5 */
[--C-:B------:R-:W-:Y:S02]  /*d030*/  FFMA.FTZ R22, R22, c[0x0][0x23c], -R166.reuse ;  /* 0x00008f0016167a23 */ /* 0x100fe400000108a6 */
[--C-:B------:R-:W-:Y:S01]  /*d040*/  FFMA.FTZ R23, R23, c[0x0][0x23c], -R166.reuse ;  /* 0x00008f0017177a23 */ /* 0x100fe200000108a6 */
[----:B------:R4:W-:Y:S03]  /*d050*/  MUFU.EX2 R223, R21 ;  /* 0x0000001500df7308 */ /* 0x0009e60000000800 */
[----:B-1----:R-:W-:Y:S01]  /*d060*/  MOV R52, R181 ;  /* 0x000000b500347202 */ /* 0x002fe20000000f00 */
[--C-:B------:R-:W-:Y:S02]  /*d070*/  FFMA.FTZ R181, R50, c[0x0][0x23c], -R166.reuse ;  /* 0x00008f0032b57a23 */ /* 0x100fe400000108a6 */
[----:B------:R-:W-:Y:S02]  /*d080*/  FMUL.FTZ R20, R160, R184 ;  /* 0x000000b8a0147220 */ /* 0x000fe40000410000 */
[--C-:B------:R-:W-:Y:S02]  /*d090*/  FFMA.FTZ R184, R49, c[0x0][0x23c], -R165.reuse ;  /* 0x00008f0031b87a23 */ /* 0x100fe400000108a5 */
[----:B------:R1:W-:Y:S01]  /*d0a0*/  MUFU.EX2 R247, R22 ;  /* 0x0000001600f77308 */ /* 0x0003e20000000800 */
[--C-:B------:R-:W-:Y:S02]  /*d0b0*/  FFMA.FTZ R32, R32, c[0x0][0x23c], -R165.reuse ;  /* 0x00008f0020207a23 */ /* 0x100fe400000108a5 */
[----:B--2---:R-:W-:Y:S01]  /*d0c0*/  FMUL.FTZ R29, R160, R201 ;  /* 0x000000c9a01d7220 */ /* 0x004fe20000410000 */
[----:B------:R-:W-:Y:S01]  /*d0d0*/  MOV R201, R218 ;  /* 0x000000da00c97202 */ /* 0x000fe20000000f00 */
[--C-:B------:R-:W-:Y:S02]  /*d0e0*/  FFMA.FTZ R34, R34, c[0x0][0x23c], -R166.reuse ;  /* 0x00008f0022227a23 */ /* 0x100fe400000108a6 */
[--C-:B------:R-:W-:Y:S02]  /*d0f0*/  FFMA.FTZ R35, R35, c[0x0][0x23c], -R166.reuse ;  /* 0x00008f0023237a23 */ /* 0x100fe400000108a6 */
[----:B------:R-:W-:Y:S01]  /*d100*/  FFMA.FTZ R188, R66, c[0x0][0x23c], -R166 ;  /* 0x00008f0042bc7a23 */ /* 0x000fe200000108a6 */
[----:B------:R-:W2:Y:S01]  /*d110*/  MUFU.EX2 R180, R34 ;  /* 0x0000002200b47308 */ /* 0x000ea20000000800 */
[----:B------:R-:W-:Y:S02]  /*d120*/  FFMA.FTZ R66, R44, c[0x0][0x23c], -R208 ;  /* 0x00008f002c427a23 */ /* 0x000fe400000108d0 */
[--C-:B------:R-:W-:Y:S02]  /*d130*/  FFMA.FTZ R33, R33, c[0x0][0x23c], -R165.reuse ;  /* 0x00008f0021217a23 */ /* 0x100fe400000108a5 */
[----:B----4-:R-:W-:Y:S02]  /*d140*/  FMUL.FTZ R21, R160, R185 ;  /* 0x000000b9a0157220 */ /* 0x010fe40000410000 */
[--C-:B------:R-:W-:Y:S03]  /*d150*/  FFMA.FTZ R185, R48, c[0x0][0x23c], -R165.reuse ;  /* 0x00008f0030b97a23 */ /* 0x100fe600000108a5 */
[----:B------:R4:W-:Y:S01]  /*d160*/  MUFU.EX2 R207, R23 ;  /* 0x0000001700cf7308 */ /* 0x0009e20000000800 */
[-C--:B---3--:R-:W-:Y:S03]  /*d170*/  HMMA.16816.F32.BF16 R100, R172, R176.reuse, R100 ;  /* 0x000000b0ac64723c */ /* 0x088fe60000041864 */
[----:B-1----:R-:W-:Y:S02]  /*d180*/  FMUL.FTZ R22, R161, R186 ;  /* 0x000000baa1167220 */ /* 0x002fe40000410000 */
[--C-:B------:R-:W-:Y:S01]  /*d190*/  FFMA.FTZ R186, R37, c[0x0][0x23c], -R165.reuse ;  /* 0x00008f0025ba7a23 */ /* 0x100fe200000108a5 */
[----:B------:R-:W-:Y:S01]  /*d1a0*/  MOV R37, R205 ;  /* 0x000000cd00257202 */ /* 0x000fe20000000f00 */
[--C-:B------:R-:W-:Y:S01]  /*d1b0*/  FFMA.FTZ R205, R64, c[0x0][0x23c], -R165.reuse ;  /* 0x00008f0040cd7a23 */ /* 0x100fe200000108a5 */
[C---:B------:R-:W-:Y:S01]  /*d1c0*/  HMMA.16816.F32.BF16 R104, R168.reuse, R176, R104 ;  /* 0x000000b0a868723c */ /* 0x040fe20000041868 */
[----:B------:R1:W3:Y:S03]  /*d1d0*/  MUFU.EX2 R251, R32 ;  /* 0x0000002000fb7308 */ /* 0x0002e60000000800 */
[----:B--2---:R-:W-:Y:S01]  /*d1e0*/  MOV R53, R180 ;  /* 0x000000b400357202 */ /* 0x004fe20000000f00 */
[--C-:B------:R-:W-:Y:S02]  /*d1f0*/  FFMA.FTZ R180, R51, c[0x0][0x23c], -R166.reuse ;  /* 0x00008f0033b47a23 */ /* 0x100fe400000108a6 */
[----:B------:R-:W-:Y:S01]  /*d200*/  LDSM.16.MT88.4 R48, [R167+0xc800] ;  /* 0x00c80000a730783b */ /* 0x000fe20000004200 */
[-C--:B------:R-:W-:Y:S03]  /*d210*/  HMMA.16816.F32.BF16 R108, R168, R178.reuse, R108 ;  /* 0x000000b2a86c723c */ /* 0x080fe6000004186c */
[----:B------:R2:W5:Y:S01]  /*d220*/  MUFU.EX2 R250, R35 ;  /* 0x0000002300fa7308 */ /* 0x0005620000000800 */
[----:B------:R-:W-:Y:S01]  /*d230*/  FMUL.FTZ R34, R0, R194 ;  /* 0x000000c200227220 */ /* 0x000fe20000410000 */
[----:B------:R-:W-:Y:S01]  /*d240*/  MOV R194, R37 ;  /* 0x0000002500c27202 */ /* 0x000fe20000000f00 */
[----:B----4-:R-:W-:Y:S02]  /*d250*/  FMUL.FTZ R23, R161, R187 ;  /* 0x000000bba1177220 */ /* 0x010fe40000410000 */
[C---:B------:R-:W-:Y:S01]  /*d260*/  HMMA.16816.F32.BF16 R112, R172.reuse, R178, R112 ;  /* 0x000000b2ac70723c */ /* 0x040fe20000041870 */
[----:B------:R-:W4:Y:S03]  /*d270*/  LDSM.16.MT88.4 R176, [R167+0xe000] ;  /* 0x00e00000a7b0783b */ /* 0x000f260000004200 */
[--C-:B------:R-:W-:Y:S01]  /*d280*/  FFMA.FTZ R187, R36, c[0x0][0x23c], -R165.reuse ;  /* 0x00008f0024bb7a23 */ /* 0x100fe200000108a5 */
[----:B------:R5:W5:Y:S01]  /*d290*/  MUFU.EX2 R248, R33 ;  /* 0x0000002100f87308 */ /* 0x000b620000000800 */
[----:B------:R-:W-:Y:S01]  /*d2a0*/  FMUL.FTZ R36, R2, R196 ;  /* 0x000000c402247220 */ /* 0x000fe20000410000 */
[----:B------:R-:W-:Y:S01]  /*d2b0*/  MOV R196, R38 ;  /* 0x0000002600c47202 */ /* 0x000fe20000000f00 */
[----:B------:R-:W-:Y:S01]  /*d2c0*/  FMUL.FTZ R38, R0, R198 ;  /* 0x000000c600267220 */ /* 0x000fe20000410000 */
[----:B------:R-:W-:Y:S03]  /*d2d0*/  MOV R198, R53 ;  /* 0x0000003500c67202 */ /* 0x000fe60000000f00 */
[C---:B-1----:R-:W-:Y:S01]  /*d2e0*/  FMUL.FTZ R32, R2.reuse, R192 ;  /* 0x000000c002207220 */ /* 0x042fe20000410000 */
[----:B------:R-:W-:Y:S01]  /*d2f0*/  MOV R192, R52 ;  /* 0x0000003400c07202 */ /* 0x000fe20000000f00 */
[----:B------:R-:W-:Y:S01]  /*d300*/  FMUL.FTZ R37, R2, R197 ;  /* 0x000000c502257220 */ /* 0x000fe20000410000 */
[----:B------:R-:W-:Y:S01]  /*d310*/  LDSM.16.MT88.4 R52, [R224+0xc800] ;  /* 0x00c80000e034783b */ /* 0x000fe20000004200 */
[----:B---3--:R-:W-:Y:S01]  /*d320*/  MOV R64, R251 ;  /* 0x000000fb00407202 */ /* 0x008fe20000000f00 */
[----:B------:R-:W-:Y:S01]  /*d330*/  FFMA.FTZ R165, R65, c[0x0][0x23c], -R165 ;  /* 0x00008f0041a57a23 */ /* 0x000fe200000108a5 */
[----:B------:R-:W1:Y:S01]  /*d340*/  MUFU.EX2 R251, R27 ;  /* 0x0000001b00fb7308 */ /* 0x000e620000000800 */
[----:B--2---:R-:W-:Y:S01]  /*d350*/  FMUL.FTZ R35, R0, R195 ;  /* 0x000000c300237220 */ /* 0x004fe20000410000 */
[----:B-----5:R-:W-:Y:S01]  /*d360*/  MOV R65, R250 ;  /* 0x000000fa00417202 */ /* 0x020fe20000000f00 */
[----:B------:R-:W-:Y:S01]  /*d370*/  FFMA.FTZ R166, R67, c[0x0][0x23c], -R166 ;  /* 0x00008f0043a67a23 */ /* 0x000fe200000108a6 */
[----:B------:R-:W-:Y:S01]  /*d380*/  MOV R197, R64 ;  /* 0x0000004000c57202 */ /* 0x000fe20000000f00 */
[--C-:B------:R-:W-:Y:S02]  /*d390*/  FFMA.FTZ R64, R41, c[0x0][0x23c], -R208.reuse ;  /* 0x00008f0029407a23 */ /* 0x100fe400000108d0 */
[--C-:B------:R-:W-:Y:S03]  /*d3a0*/  FFMA.FTZ R67, R45, c[0x0][0x23c], -R208.reuse ;  /* 0x00008f002d437a23 */ /* 0x100fe600000108d0 */
[----:B------:R2:W-:Y:S01]  /*d3b0*/  MUFU.EX2 R195, R183 ;  /* 0x000000b700c37308 */ /* 0x0005e20000000800 */
[----:B------:R-:W-:Y:S01]  /*d3c0*/  FMUL.FTZ R33, R2, R193 ;  /* 0x000000c102217220 */ /* 0x000fe20000410000 */
[----:B------:R-:W-:Y:S01]  /*d3d0*/  MOV R193, R65 ;  /* 0x0000004100c17202 */ /* 0x000fe20000000f00 */
[--C-:B------:R-:W-:Y:S01]  /*d3e0*/  FFMA.FTZ R65, R40, c[0x0][0x23c], -R208.reuse ;  /* 0x00008f0028417a23 */ /* 0x100fe200000108d0 */
[----:B------:R-:W-:Y:S06]  /*d3f0*/  MOV R199, R248 ;  /* 0x000000f800c77202 */ /* 0x000fec0000000f00 */
[----:B------:R-:W-:Y:S01]  /*d400*/  MUFU.EX2 R218, R67 ;  /* 0x0000004300da7308 */ /* 0x000fe20000000800 */
[-C--:B----4-:R-:W-:Y:S03]  /*d410*/  HMMA.16816.F32.BF16 R116, R172, R176.reuse, R116 ;  /* 0x000000b0ac74723c */ /* 0x090fe60000041874 */
[----:B-1----:R-:W-:Y:S01]  /*d420*/  F2FP.BF16.PACK_AB R45, R251, R252 ;  /* 0x000000fcfb2d723e */ /* 0x002fe200000010ff */
[C---:B------:R-:W-:Y:S05]  /*d430*/  FMUL.FTZ R27, R161.reuse, R191 ;  /* 0x000000bfa11b7220 */ /* 0x040fea0000410000 */
[----:B------:R1:W3:Y:S01]  /*d440*/  MUFU.EX2 R250, R28 ;  /* 0x0000001c00fa7308 */ /* 0x0002e20000000800 */
[C---:B------:R-:W-:Y:S04]  /*d450*/  HMMA.16816.F32.BF16 R120, R168.reuse, R176, R120 ;  /* 0x000000b0a878723c */ /* 0x040fe80000041878 */
[----:B--2---:R-:W-:Y:S04]  /*d460*/  MOV R183, R222 ;  /* 0x000000de00b77202 */ /* 0x004fe80000000f00 */
[-C--:B------:R-:W-:Y:S01]  /*d470*/  HMMA.16816.F32.BF16 R124, R168, R178.reuse, R124 ;  /* 0x000000b2a87c723c */ /* 0x080fe2000004187c */
[----:B------:R2:W-:Y:S07]  /*d480*/  MUFU.EX2 R222, R182 ;  /* 0x000000b600de7308 */ /* 0x0005ee0000000800 */
[C---:B------:R-:W-:Y:S01]  /*d490*/  HMMA.16816.F32.BF16 R128, R172.reuse, R178, R128 ;  /* 0x000000b2ac80723c */ /* 0x040fe20000041880 */
[----:B------:R-:W4:Y:S02]  /*d4a0*/  LDSM.16.MT88.4 R176, [R224+0xe000] ;  /* 0x00e00000e0b0783b */ /* 0x000f240000004200 */
[----:B------:R5:W-:Y:S01]  /*d4b0*/  MUFU.EX2 R248, R30 ;  /* 0x0000001e00f87308 */ /* 0x000be20000000800 */
[----:B-1----:R-:W-:Y:S01]  /*d4c0*/  FMUL.FTZ R28, R160, R200 ;  /* 0x000000c8a01c7220 */ /* 0x002fe20000410000 */
[----:B------:R-:W-:Y:S08]  /*d4d0*/  MOV R200, R217 ;  /* 0x000000d900c87202 */ /* 0x000ff00000000f00 */
[----:B------:R1:W1:Y:S01]  /*d4e0*/  MUFU.EX2 R191, R31 ;  /* 0x0000001f00bf7308 */ /* 0x0002620000000800 */
[----:B--2---:R-:W-:Y:S09]  /*d4f0*/  MOV R182, R245 ;  /* 0x000000f500b67202 */ /* 0x004ff20000000f00 */
[----:B------:R2:W-:Y:S01]  /*d500*/  MUFU.EX2 R245, R185 ;  /* 0x000000b900f57308 */ /* 0x0005e20000000800 */
[C---:B-----5:R-:W-:Y:S01]  /*d510*/  FMUL.FTZ R30, R161.reuse, R202 ;  /* 0x000000caa11e7220 */ /* 0x060fe20000410000 */
[----:B------:R-:W-:Y:S08]  /*d520*/  MOV R202, R219 ;  /* 0x000000db00ca7202 */ /* 0x000ff00000000f00 */
[----:B------:R-:W-:Y:S01]  /*d530*/  MUFU.EX2 R219, R66 ;  /* 0x0000004200db7308 */ /* 0x000fe20000000800 */
[----:B-1----:R-:W-:Y:S01]  /*d540*/  FMUL.FTZ R31, R161, R203 ;  /* 0x000000cba11f7220 */ /* 0x002fe20000410000 */
[----:B------:R-:W-:Y:S01]  /*d550*/  MOV R203, R220 ;  /* 0x000000dc00cb7202 */ /* 0x000fe20000000f00 */
[-C--:B----4-:R-:W-:Y:S03]  /*d560*/  HMMA.16816.F32.BF16 R132, R172, R176.reuse, R132 ;  /* 0x000000b0ac84723c */ /* 0x090fe60000041884 */
[-C--:B--2---:R-:W-:Y:S05]  /*d570*/  MOV R185, R192.reuse ;  /* 0x000000c000b97202 */ /* 0x084fea0000000f00 */
[C---:B------:R-:W-:Y:S08]  /*d580*/  HMMA.16816.F32.BF16 R136, R168.reuse, R176, R136 ;  /* 0x000000b0a888723c */ /* 0x040ff00000041888 */
[-C--:B------:R-:W-:Y:S08]  /*d590*/  HMMA.16816.F32.BF16 R140, R168, R178.reuse, R140 ;  /* 0x000000b2a88c723c */ /* 0x080ff0000004188c */
[C---:B------:R-:W-:Y:S01]  /*d5a0*/  HMMA.16816.F32.BF16 R144, R172.reuse, R178, R144 ;  /* 0x000000b2ac90723c */ /* 0x040fe20000041890 */
[----:B------:R-:W1:Y:S07]  /*d5b0*/  LDSM.16.MT88.4 R176, [R226+0xe000] ;  /* 0x00e00000e2b0783b */ /* 0x000e6e0000004200 */
[-C--:B-1----:R-:W-:Y:S08]  /*d5c0*/  HMMA.16816.F32.BF16 R20, R172, R176.reuse, R20 ;  /* 0x000000b0ac14723c */ /* 0x082ff00000041814 */
[C---:B------:R-:W-:Y:S08]  /*d5d0*/  HMMA.16816.F32.BF16 R148, R168.reuse, R176, R148 ;  /* 0x000000b0a894723c */ /* 0x040ff00000041894 */
[-C--:B------:R-:W-:Y:S08]  /*d5e0*/  HMMA.16816.F32.BF16 R152, R168, R178.reuse, R152 ;  /* 0x000000b2a898723c */ /* 0x080ff00000041898 */
[C---:B------:R-:W-:Y:S01]  /*d5f0*/  HMMA.16816.F32.BF16 R156, R172.reuse, R178, R156 ;  /* 0x000000b2ac9c723c */ /* 0x040fe2000004189c */
[----:B------:R-:W1:Y:S07]  /*d600*/  LDSM.16.MT88.4 R176, [R225+0xe000] ;  /* 0x00e00000e1b0783b */ /* 0x000e6e0000004200 */
[-C--:B-1----:R-:W-:Y:S08]  /*d610*/  HMMA.16816.F32.BF16 R24, R172, R176.reuse, R24 ;  /* 0x000000b0ac18723c */ /* 0x082ff00000041818 */
[C---:B------:R-:W-:Y:S07]  /*d620*/  HMMA.16816.F32.BF16 R32, R168.reuse, R176, R32 ;  /* 0x000000b0a820723c */ /* 0x040fee0000041820 */
[--C-:B------:R-:W-:Y:S01]  /*d630*/  FFMA.FTZ R176, R57, c[0x0][0x23c], -R208.reuse ;  /* 0x00008f0039b07a23 */ /* 0x100fe200000108d0 */
[-C--:B------:R-:W-:Y:S04]  /*d640*/  HMMA.16816.F32.BF16 R36, R168, R178.reuse, R36 ;  /* 0x000000b2a824723c */ /* 0x080fe80000041824 */
[--C-:B------:R-:W-:Y:S01]  /*d650*/  FFMA.FTZ R57, R42, c[0x0][0x23c], -R209.reuse ;  /* 0x00008f002a397a23 */ /* 0x100fe200000108d1 */
[----:B------:R-:W-:Y:S01]  /*d660*/  F2FP.BF16.PACK_AB R42, R199, R197 ;  /* 0x000000c5c72a723e */ /* 0x000fe200000010ff */
[--C-:B------:R-:W-:Y:S02]  /*d670*/  FFMA.FTZ R177, R60, c[0x0][0x23c], -R208.reuse ;  /* 0x00008f003cb17a23 */ /* 0x100fe400000108d0 */
[----:B------:R-:W-:Y:S02]  /*d680*/  HMMA.16816.F32.BF16 R28, R172, R178, R28 ;  /* 0x000000b2ac1c723c */ /* 0x000fe4000004181c */
[----:B------:R-:W-:Y:S02]  /*d690*/  MUFU.EX2 R67, R177 ;  /* 0x000000b100437308 */ /* 0x000fe40000000800 */
[--C-:B------:R-:W-:Y:S02]  /*d6a0*/  FFMA.FTZ R169, R58, c[0x0][0x23c], -R209.reuse ;  /* 0x00008f003aa97a23 */ /* 0x100fe400000108d1 */
[----:B------:R-:W2:Y:S01]  /*d6b0*/  LDL.LU R58, [R1] ;  /* 0x00000000013a7983 */ /* 0x000ea20000300800 */
[----:B------:R-:W-:Y:S01]  /*d6c0*/  MOV R175, R193 ;  /* 0x000000c100af7202 */ /* 0x000fe20000000f00 */
[--C-:B------:R-:W-:Y:S01]  /*d6d0*/  FFMA.FTZ R171, R56, c[0x0][0x23c], -R208.reuse ;  /* 0x00008f0038ab7a23 */ /* 0x100fe200000108d0 */
[----:B------:R-:W-:Y:S03]  /*d6e0*/  MOV R178, R207 ;  /* 0x000000cf00b27202 */ /* 0x000fe60000000f00 */
[----:B------:R-:W-:Y:S01]  /*d6f0*/  MOV R179, R223 ;  /* 0x000000df00b37202 */ /* 0x000fe20000000f00 */
[--C-:B------:R-:W-:Y:S01]  /*d700*/  FFMA.FTZ R56, R43, c[0x0][0x23c], -R209.reuse ;  /* 0x00008f002b387a23 */ /* 0x100fe200000108d1 */
[----:B------:R-:W-:Y:S01]  /*d710*/  F2FP.BF16.PACK_AB R41, R178, R247 ;  /* 0x000000f7b229723e */ /* 0x000fe200000010ff */
[--C-:B------:R-:W-:Y:S01]  /*d720*/  FFMA.FTZ R60, R46, c[0x0][0x23c], -R209.reuse ;  /* 0x00008f002e3c7a23 */ /* 0x100fe200000108d1 */
[----:B------:R-:W-:Y:S01]  /*d730*/  F2FP.BF16.PACK_AB R40, R179, R192 ;  /* 0x000000c0b328723e */ /* 0x000fe200000010ff */
[--C-:B------:R-:W-:Y:S01]  /*d740*/  FFMA.FTZ R168, R47, c[0x0][0x23c], -R209.reuse ;  /* 0x00008f002fa87a23 */ /* 0x100fe200000108d1 */
[----:B------:R-:W-:Y:S01]  /*d750*/  F2FP.BF16.PACK_AB R43, R175, R198 ;  /* 0x000000c6af2b723e */ /* 0x000fe200000010ff */
[----:B------:R-:W-:Y:S01]  /*d760*/  MUFU.EX2 R193, R65 ;  /* 0x0000004100c17308 */ /* 0x000fe20000000800 */
[----:B------:R-:W-:Y:S01]  /*d770*/  MOV R173, R194 ;  /* 0x000000c200ad7202 */ /* 0x000fe20000000f00 */
[--C-:B------:R-:W-:Y:S01]  /*d780*/  FFMA.FTZ R170, R59, c[0x0][0x23c], -R209.reuse ;  /* 0x00008f003baa7a23 */ /* 0x100fe200000108d1 */
[----:B---3--:R-:W-:Y:S01]  /*d790*/  F2FP.BF16.PACK_AB R46, R249, R250 ;  /* 0x000000faf92e723e */ /* 0x008fe200000010ff */
[----:B------:R-:W-:Y:S01]  /*d7a0*/  FFMA.FTZ R208, R61, c[0x0][0x23c], -R208 ;  /* 0x00008f003dd07a23 */ /* 0x000fe200000108d0 */
[----:B------:R-:W-:Y:S01]  /*d7b0*/  F2FP.BF16.PACK_AB R44, R196, R173 ;  /* 0x000000adc42c723e */ /* 0x000fe200000010ff */
[-C--:B------:R-:W-:Y:S04]  /*d7c0*/  HMMA.16816.F32.BF16 R4, R40, R48.reuse, R4 ;  /* 0x000000302804723c */ /* 0x080fe80000041804 */
[----:B------:R-:W-:Y:S01]  /*d7d0*/  MUFU.EX2 R192, R57 ;  /* 0x0000003900c07308 */ /* 0x000fe20000000800 */
[----:B------:R-:W-:Y:S01]  /*d7e0*/  F2FP.BF16.PACK_AB R47, R191, R248 ;  /* 0x000000f8bf2f723e */ /* 0x000fe200000010ff */
[--C-:B------:R-:W-:Y:S01]  /*d7f0*/  FFMA.FTZ R172, R62, c[0x0][0x23c], -R209.reuse ;  /* 0x00008f003eac7a23 */ /* 0x100fe200000108d1 */
[----:B------:R-:W-:Y:S01]  /*d800*/  MOV R174, R216 ;  /* 0x000000d800ae7202 */ /* 0x000fe20000000f00 */
[----:B------:R-:W-:Y:S01]  /*d810*/  FFMA.FTZ R209, R63, c[0x0][0x23c], -R209 ;  /* 0x00008f003fd17a23 */ /* 0x000fe200000108d1 */
[----:B------:R-:W-:Y:S03]  /*d820*/  MOV R207, R221 ;  /* 0x000000dd00cf7202 */ /* 0x000fe60000000f00 */
[C---:B------:R-:W-:Y:S02]  /*d830*/  HMMA.16816.F32.BF16 R8, R44.reuse, R48, R8 ;  /* 0x000000302c08723c */ /* 0x040fe40000041808 */
[----:B------:R-:W1:Y:S06]  /*d840*/  MUFU.EX2 R220, R56 ;  /* 0x0000003800dc7308 */ /* 0x000e6c0000000800 */
[-C--:B------:R-:W-:Y:S04]  /*d850*/  HMMA.16816.F32.BF16 R12, R44, R50.reuse, R12 ;  /* 0x000000322c0c723c */ /* 0x080fe8000004180c */
[----:B------:R3:W-:Y:S04]  /*d860*/  MUFU.EX2 R217, R60 ;  /* 0x0000003c00d97308 */ /* 0x0007e80000000800 */
[C---:B------:R-:W-:Y:S01]  /*d870*/  HMMA.16816.F32.BF16 R16, R40.reuse, R50, R16 ;  /* 0x000000322810723c */ /* 0x040fe20000041810 */
[----:B------:R-:W4:Y:S05]  /*d880*/  LDSM.16.MT88.4 R48, [R226+0xc800] ;  /* 0x00c80000e230783b */ /* 0x000f2a0000004200 */
[----:B------:R5:W-:Y:S02]  /*d890*/  MUFU.EX2 R223, R186 ;  /* 0x000000ba00df7308 */ /* 0x000be40000000800 */
[-C--:B------:R-:W-:Y:S08]  /*d8a0*/  HMMA.16816.F32.BF16 R68, R40, R52.reuse, R68 ;  /* 0x000000342844723c */ /* 0x080ff00000041844 */
[C---:B------:R-:W-:Y:S01]  /*d8b0*/  HMMA.16816.F32.BF16 R72, R44.reuse, R52, R72 ;  /* 0x000000342c48723c */ /* 0x040fe20000041848 */
[----:B------:R1:W-:Y:S01]  /*d8c0*/  MUFU.EX2 R221, R187 ;  /* 0x000000bb00dd7308 */ /* 0x0003e20000000800 */
[----:B---3--:R-:W-:Y:S06]  /*d8d0*/  LDSM.16.MT88.4 R60, [R226+0xd000] ;  /* 0x00d00000e23c783b */ /* 0x008fec0000004200 */
[-C--:B------:R-:W-:Y:S03]  /*d8e0*/  HMMA.16816.F32.BF16 R76, R44, R54.reuse, R76 ;  /* 0x000000362c4c723c */ /* 0x080fe6000004184c */
[----:B------:R-:W-:Y:S01]  /*d8f0*/  MUFU.EX2 R194, R64 ;  /* 0x0000004000c27308 */ /* 0x000fe20000000800 */
[----:B-----5:R-:W-:Y:S04]  /*d900*/  MOV R186, R247 ;  /* 0x000000f700ba7202 */ /* 0x020fe80000000f00 */
[C---:B------:R-:W-:Y:S01]  /*d910*/  HMMA.16816.F32.BF16 R80, R40.reuse, R54, R80 ;  /* 0x000000362850723c */ /* 0x040fe20000041850 */
[----:B------:R-:W3:Y:S04]  /*d920*/  LDSM.16.MT88.4 R52, [R225+0xc800] ;  /* 0x00c80000e134783b */ /* 0x000ee80000004200 */
[----:B------:R5:W-:Y:S03]  /*d930*/  MUFU.EX2 R247, R184 ;  /* 0x000000b800f77308 */ /* 0x000be60000000800 */
[-C--:B----4-:R-:W-:Y:S04]  /*d940*/  HMMA.16816.F32.BF16 R84, R40, R48.reuse, R84 ;  /* 0x000000302854723c */ /* 0x090fe80000041854 */
[----:B-1----:R-:W-:Y:S03]  /*d950*/  MOV R187, R244 ;  /* 0x000000f400bb7202 */ /* 0x002fe60000000f00 */
[----:B------:R1:W-:Y:S01]  /*d960*/  MUFU.EX2 R244, R181 ;  /* 0x000000b500f47308 */ /* 0x0003e20000000800 */
[C---:B------:R-:W-:Y:S08]  /*d970*/  HMMA.16816.F32.BF16 R88, R44.reuse, R48, R88 ;  /* 0x000000302c58723c */ /* 0x040ff00000041858 */
[-C--:B------:R-:W-:Y:S01]  /*d980*/  HMMA.16816.F32.BF16 R92, R44, R50.reuse, R92 ;  /* 0x000000322c5c723c */ /* 0x080fe2000004185c */
[----:B------:R4:W4:Y:S03]  /*d990*/  MUFU.EX2 R216, R168 ;  /* 0x000000a800d87308 */ /* 0x0009260000000800 */
[----:B-----5:R-:W-:Y:S04]  /*d9a0*/  MOV R184, R246 ;  /* 0x000000f600b87202 */ /* 0x020fe80000000f00 */
[C---:B------:R-:W-:Y:S01]  /*d9b0*/  HMMA.16816.F32.BF16 R96, R40.reuse, R50, R96 ;  /* 0x000000322860723c */ /* 0x040fe20000041860 */
[----:B------:R-:W5:Y:S02]  /*d9c0*/  LDSM.16.MT88.4 R48, [R167+0xe800] ;  /* 0x00e80000a730783b */ /* 0x000f640000004200 */
[----:B------:R4:W4:Y:S05]  /*d9d0*/  MUFU.EX2 R246, R180 ;  /* 0x000000b400f67308 */ /* 0x00092a0000000800 */
[-C--:B---3--:R-:W-:Y:S01]  /*d9e0*/  HMMA.16816.F32.BF16 R100, R40, R52.reuse, R100 ;  /* 0x000000342864723c */ /* 0x088fe20000041864 */
[----:B-1----:R-:W3:Y:S04]  /*d9f0*/  LDL.LU R181, [R1+0x14] ;  /* 0x0000140001b57983 */ /* 0x002ee80000300800 */
[----:B------:R-:W-:Y:S03]  /*da00*/  MUFU.EX2 R66, R172 ;  /* 0x000000ac00427308 */ /* 0x000fe60000000800 */
[C---:B------:R-:W-:Y:S04]  /*da10*/  HMMA.16816.F32.BF16 R104, R44.reuse, R52, R104 ;  /* 0x000000342c68723c */ /* 0x040fe80000041868 */
[----:B----4-:R-:W-:Y:S03]  /*da20*/  MOV R168, R183 ;  /* 0x000000b700a87202 */ /* 0x010fe60000000f00 */
[----:B------:R-:W1:Y:S01]  /*da30*/  MUFU.EX2 R208, R208 ;  /* 0x000000d000d07308 */ /* 0x000e620000000800 */
[-C--:B------:R-:W-:Y:S01]  /*da40*/  HMMA.16816.F32.BF16 R108, R44, R54.reuse, R108 ;  /* 0x000000362c6c723c */ /* 0x080fe2000004186c */
[----:B------:R-:W4:Y:S04]  /*da50*/  LDL.LU R180, [R1+0x10] ;  /* 0x0000100001b47983 */ /* 0x000f280000300800 */
[----:B------:R-:W4:Y:S03]  /*da60*/  LDL.LU R65, [R1+0xc] ;  /* 0x00000c0001417983 */ /* 0x000f260000300800 */
[C---:B------:R-:W-:Y:S01]  /*da70*/  HMMA.16816.F32.BF16 R112, R40.reuse, R54, R112 ;  /* 0x000000362870723c */ /* 0x040fe20000041870 */
[----:B------:R-:W-:Y:S01]  /*da80*/  MUFU.EX2 R209, R209 ;  /* 0x000000d100d17308 */ /* 0x000fe20000000800 */
[----:B------:R-:W1:Y:S06]  /*da90*/  LDSM.16.MT88.4 R52, [R224+0xe800] ;  /* 0x00e80000e034783b */ /* 0x000e6c0000004200 */
[-C--:B-----5:R-:W-:Y:S08]  /*daa0*/  HMMA.16816.F32.BF16 R116, R40, R48.reuse, R116 ;  /* 0x000000302874723c */ /* 0x0a0ff00000041874 */
[C---:B------:R-:W-:Y:S08]  /*dab0*/  HMMA.16816.F32.BF16 R120, R44.reuse, R48, R120 ;  /* 0x000000302c78723c */ /* 0x040ff00000041878 */
[-C--:B------:R-:W-:Y:S08]  /*dac0*/  HMMA.16816.F32.BF16 R124, R44, R50.reuse, R124 ;  /* 0x000000322c7c723c */ /* 0x080ff0000004187c */
[C---:B------:R-:W-:Y:S01]  /*dad0*/  HMMA.16816.F32.BF16 R128, R40.reuse, R50, R128 ;  /* 0x000000322880723c */ /* 0x040fe20000041880 */
[----:B------:R-:W5:Y:S07]  /*dae0*/  LDSM.16.MT88.4 R48, [R226+0xe800] ;  /* 0x00e80000e230783b */ /* 0x000f6e0000004200 */
[-C--:B-1----:R-:W-:Y:S08]  /*daf0*/  HMMA.16816.F32.BF16 R132, R40, R52.reuse, R132 ;  /* 0x000000342884723c */ /* 0x082ff00000041884 */
[C---:B------:R-:W-:Y:S08]  /*db00*/  HMMA.16816.F32.BF16 R136, R44.reuse, R52, R136 ;  /* 0x000000342c88723c */ /* 0x040ff00000041888 */
[-C--:B------:R-:W-:Y:S08]  /*db10*/  HMMA.16816.F32.BF16 R140, R44, R54.reuse, R140 ;  /* 0x000000362c8c723c */ /* 0x080ff0000004188c */
[C---:B------:R-:W-:Y:S01]  /*db20*/  HMMA.16816.F32.BF16 R144, R40.reuse, R54, R144 ;  /* 0x000000362890723c */ /* 0x040fe20000041890 */
[----:B------:R-:W1:Y:S07]  /*db30*/  LDSM.16.MT88.4 R52, [R225+0xe800] ;  /* 0x00e80000e134783b */ /* 0x000e6e0000004200 */
[-C--:B-----5:R-:W-:Y:S08]  /*db40*/  HMMA.16816.F32.BF16 R20, R40, R48.reuse, R20 ;  /* 0x000000302814723c */ /* 0x0a0ff00000041814 */
[C---:B------:R-:W-:Y:S08]  /*db50*/  HMMA.16816.F32.BF16 R148, R44.reuse, R48, R148 ;  /* 0x000000302c94723c */ /* 0x040ff00000041894 */
[-C--:B------:R-:W-:Y:S08]  /*db60*/  HMMA.16816.F32.BF16 R152, R44, R50.reuse, R152 ;  /* 0x000000322c98723c */ /* 0x080ff00000041898 */
[C---:B------:R-:W-:Y:S01]  /*db70*/  HMMA.16816.F32.BF16 R156, R40.reuse, R50, R156 ;  /* 0x00000032289c723c */ /* 0x040fe2000004189c */
[----:B------:R-:W5:Y:S07]  /*db80*/  LDSM.16.MT88.4 R48, [R167+0xd000] ;  /* 0x00d00000a730783b */ /* 0x000f6e0000004200 */
[-C--:B-1----:R-:W-:Y:S08]  /*db90*/  HMMA.16816.F32.BF16 R24, R40, R52.reuse, R24 ;  /* 0x000000342818723c */ /* 0x082ff00000041818 */
[C---:B------:R-:W-:Y:S08]  /*dba0*/  HMMA.16816.F32.BF16 R32, R44.reuse, R52, R32 ;  /* 0x000000342c20723c */ /* 0x040ff00000041820 */
[-C--:B------:R-:W-:Y:S07]  /*dbb0*/  HMMA.16816.F32.BF16 R36, R44, R54.reuse, R36 ;  /* 0x000000362c24723c */ /* 0x080fee0000041824 */
[----:B------:R-:W-:Y:S01]  /*dbc0*/  F2FP.BF16.PACK_AB R45, R220, R192 ;  /* 0x000000c0dc2d723e */ /* 0x000fe200000010ff */
[----:B------:R-:W-:Y:S01]  /*dbd0*/  HMMA.16816.F32.BF16 R28, R40, R54, R28 ;  /* 0x00000036281c723c */ /* 0x000fe2000004181c */
[----:B------:R-:W-:Y:S03]  /*dbe0*/  LDSM.16.MT88.4 R52, [R225+0xd000] ;  /* 0x00d00000e134783b */ /* 0x000fe60000004200 */
[----:B------:R-:W-:Y:S02]  /*dbf0*/  F2FP.BF16.PACK_AB R46, R218, R219 ;  /* 0x000000dbda2e723e */ /* 0x000fe400000010ff */
[----:B------:R-:W-:Y:S02]  /*dc00*/  F2FP.BF16.PACK_AB R47, R216, R217 ;  /* 0x000000d9d82f723e */ /* 0x000fe400000010ff */
[----:B------:R-:W-:Y:S04]  /*dc10*/  F2FP.BF16.PACK_AB R40, R223, R221 ;  /* 0x000000dddf28723e */ /* 0x000fe800000010ff */
[----:B------:R-:W-:Y:S02]  /*dc20*/  F2FP.BF16.PACK_AB R41, R222, R195 ;  /* 0x000000c3de29723e */ /* 0x000fe400000010ff */
[----:B------:R-:W-:Y:S02]  /*dc30*/  F2FP.BF16.PACK_AB R42, R247, R245 ;  /* 0x000000f5f72a723e */ /* 0x000fe400000010ff */
[----:B------:R-:W-:Y:S02]  /*dc40*/  F2FP.BF16.PACK_AB R43, R246, R244 ;  /* 0x000000f4f62b723e */ /* 0x000fe400000010ff */
[----:B------:R-:W-:Y:S05]  /*dc50*/  F2FP.BF16.PACK_AB R44, R194, R193 ;  /* 0x000000c1c22c723e */ /* 0x000fea00000010ff */
[-C--:B-----5:R-:W-:Y:S03]  /*dc60*/  HMMA.16816.F32.BF16 R4, R40, R48.reuse, R4 ;  /* 0x000000302804723c */ /* 0x0a0fe60000041804 */
[----:B--2---:R-:W-:Y:S02]  /*dc70*/  FFMA.FTZ R160, R160, R58, R210 ;  /* 0x0000003aa0a07223 */ /* 0x004fe400000100d2 */
[----:B------:R-:W1:Y:S01]  /*dc80*/  LDSM.16.MT88.4 R56, [R224+0xd000] ;  /* 0x00d00000e038783b */ /* 0x000e620000004200 */
[----:B------:R-:W-:Y:S02]  /*dc90*/  MUFU.EX2 R210, R206 ;  /* 0x000000ce00d27308 */ /* 0x000fe40000000800 */
[C---:B------:R-:W-:Y:S08]  /*dca0*/  HMMA.16816.F32.BF16 R8, R44.reuse, R48, R8 ;  /* 0x000000302c08723c */ /* 0x040ff00000041808 */
[-C--:B------:R-:W-:Y:S01]  /*dcb0*/  HMMA.16816.F32.BF16 R12, R44, R50.reuse, R12 ;  /* 0x000000322c0c723c */ /* 0x080fe2000004180c */
[----:B------:R2:W-:Y:S07]  /*dcc0*/  MUFU.EX2 R206, R190 ;  /* 0x000000be00ce7308 */ /* 0x0005ee0000000800 */
[C---:B------:R-:W-:Y:S01]  /*dcd0*/  HMMA.16816.F32.BF16 R16, R40.reuse, R50, R16 ;  /* 0x000000322810723c */ /* 0x040fe20000041810 */
[----:B------:R-:W5:Y:S03]  /*dce0*/  LDSM.16.MT88.4 R48, [R167+0xf000] ;  /* 0x00f00000a730783b */ /* 0x000f660000004200 */
[----:B--2---:R-:W-:Y:S02]  /*dcf0*/  MOV R190, R215 ;  /* 0x000000d700be7202 */ /* 0x004fe40000000f00 */
[----:B------:R-:W-:Y:S02]  /*dd00*/  MUFU.EX2 R215, R165 ;  /* 0x000000a500d77308 */ /* 0x000fe40000000800 */
[-C--:B-1----:R-:W-:Y:S08]  /*dd10*/  HMMA.16816.F32.BF16 R68, R40, R56.reuse, R68 ;  /* 0x000000382844723c */ /* 0x082ff00000041844 */
[C---:B------:R-:W-:Y:S01]  /*dd20*/  HMMA.16816.F32.BF16 R72, R44.reuse, R56, R72 ;  /* 0x000000382c48723c */ /* 0x040fe20000041848 */
[----:B------:R-:W-:Y:S07]  /*dd30*/  MUFU.EX2 R165, R170 ;  /* 0x000000aa00a57308 */ /* 0x000fee0000000800 */
[-C--:B------:R-:W-:Y:S08]  /*dd40*/  HMMA.16816.F32.BF16 R76, R44, R58.reuse, R76 ;  /* 0x0000003a2c4c723c */ /* 0x080ff0000004184c */
[C---:B------:R-:W-:Y:S01]  /*dd50*/  HMMA.16816.F32.BF16 R80, R40.reuse, R58, R80 ;  /* 0x0000003a2850723c */ /* 0x040fe20000041850 */
[----:B------:R-:W1:Y:S07]  /*dd60*/  LDSM.16.MT88.4 R56, [R224+0xf000] ;  /* 0x00f00000e038783b */ /* 0x000e6e0000004200 */
[-C--:B------:R-:W-:Y:S08]  /*dd70*/  HMMA.16816.F32.BF16 R84, R40, R60.reuse, R84 ;  /* 0x0000003c2854723c */ /* 0x080ff00000041854 */
[C---:B------:R-:W-:Y:S08]  /*dd80*/  HMMA.16816.F32.BF16 R88, R44.reuse, R60, R88 ;  /* 0x0000003c2c58723c */ /* 0x040ff00000041858 */
[-C--:B------:R-:W-:Y:S08]  /*dd90*/  HMMA.16816.F32.BF16 R92, R44, R62.reuse, R92 ;  /* 0x0000003e2c5c723c */ /* 0x080ff0000004185c */
[C---:B------:R-:W-:Y:S01]  /*dda0*/  HMMA.16816.F32.BF16 R96, R40.reuse, R62, R96 ;  /* 0x0000003e2860723c */ /* 0x040fe20000041860 */
[----:B------:R-:W2:Y:S07]  /*ddb0*/  LDSM.16.MT88.4 R60, [R226+0xf000] ;  /* 0x00f00000e23c783b */ /* 0x000eae0000004200 */
[-C--:B------:R-:W-:Y:S08]  /*ddc0*/  HMMA.16816.F32.BF16 R100, R40, R52.reuse, R100 ;  /* 0x000000342864723c */ /* 0x080ff00000041864 */
[C---:B------:R-:W-:Y:S04]  /*ddd0*/  HMMA.16816.F32.BF16 R104, R44.reuse, R52, R104 ;  /* 0x000000342c68723c */ /* 0x040fe80000041868 */
[----:B---3--:R-:W-:Y:S02]  /*dde0*/  FFMA.FTZ R0, R0, R181, R211 ;  /* 0x000000b500007223 */ /* 0x008fe400000100d3 */
[----:B------:R3:W-:Y:S02]  /*ddf0*/  MUFU.EX2 R211, R189 ;  /* 0x000000bd00d37308 */ /* 0x0007e40000000800 */
[-C--:B------:R-:W-:Y:S04]  /*de00*/  HMMA.16816.F32.BF16 R108, R44, R54.reuse, R108 ;  /* 0x000000362c6c723c */ /* 0x080fe8000004186c */
[----:B------:R-:W-:Y:S04]  /*de10*/  FADD.FTZ R0, R168, R0 ;  /* 0x00000000a8007221 */ /* 0x000fe80000010000 */
[C---:B------:R-:W-:Y:S01]  /*de20*/  HMMA.16816.F32.BF16 R112, R40.reuse, R54, R112 ;  /* 0x000000362870723c */ /* 0x040fe20000041870 */
[----:B------:R-:W2:Y:S03]  /*de30*/  LDSM.16.MT88.4 R52, [R225+0xf000] ;  /* 0x00f00000e134783b */ /* 0x000ea60000004200 */
[----:B------:R-:W-:Y:S02]  /*de40*/  FADD.FTZ R0, R203, R0 ;  /* 0x00000000cb007221 */ /* 0x000fe40000010000 */
[----:B----4-:R-:W-:Y:S02]  /*de50*/  FFMA.FTZ R64, R2, R180, R212 ;  /* 0x000000b402407223 */ /* 0x010fe400000100d4 */
[-C--:B-----5:R-:W-:Y:S01]  /*de60*/  HMMA.16816.F32.BF16 R116, R40, R48.reuse, R116 ;  /* 0x000000302874723c */ /* 0x0a0fe20000041874 */
[----:B------:R4:W-:Y:S03]  /*de70*/  MUFU.EX2 R212, R188 ;  /* 0x000000bc00d47308 */ /* 0x0009e60000000800 */
[----:B------:R-:W-:Y:S01]  /*de80*/  FFMA.FTZ R161, R161, R65, R213 ;  /* 0x00000041a1a17223 */ /* 0x000fe200000100d5 */
[----:B------:R-:W-:Y:S01]  /*de90*/  MOV R65, R182 ;  /* 0x000000b600417202 */ /* 0x000fe20000000f00 */
[----:B------:R-:W-:Y:S01]  /*dea0*/  FADD.FTZ R0, R174, R0 ;  /* 0x00000000ae007221 */ /* 0x000fe20000010000 */
[----:B------:R-:W5:Y:S01]  /*deb0*/  LDSM.16.MT88.4 R180, [R167+0xd800] ;  /* 0x00d80000a7b4783b */ /* 0x000f620000004200 */
[C---:B------:R-:W-:Y:S03]  /*dec0*/  HMMA.16816.F32.BF16 R120, R44.reuse, R48, R120 ;  /* 0x000000302c78723c */ /* 0x040fe60000041878 */
[----:B------:R-:W-:Y:S01]  /*ded0*/  MUFU.EX2 R213, R205 ;  /* 0x000000cd00d57308 */ /* 0x000fe20000000800 */
[----:B------:R-:W-:Y:S01]  /*dee0*/  MOV R2, R207 ;  /* 0x000000cf00027202 */ /* 0x000fe20000000f00 */
[----:B------:R-:W-:Y:S01]  /*def0*/  FADD.FTZ R0, R252, R0 ;  /* 0x00000000fc007221 */ /* 0x000fe20000010000 */
[----:B---3--:R-:W-:Y:S02]  /*df00*/  MOV R189, R214 ;  /* 0x000000d600bd7202 */ /* 0x008fe40000000f00 */
[-C--:B------:R-:W-:Y:S04]  /*df10*/  HMMA.16816.F32.BF16 R124, R44, R50.reuse, R124 ;  /* 0x000000322c7c723c */ /* 0x080fe8000004187c */
[----:B------:R-:W-:Y:S01]  /*df20*/  FADD.FTZ R2, R2, R161 ;  /* 0x000000a102027221 */ /* 0x000fe20000010000 */
[----:B------:R-:W3:Y:S01]  /*df30*/  MUFU.EX2 R214, R166 ;  /* 0x000000a600d67308 */ /* 0x000ee20000000800 */
[----:B------:R-:W-:Y:S01]  /*df40*/  MOV R161, R196 ;  /* 0x000000c400a17202 */ /* 0x000fe20000000f00 */
[----:B------:R-:W-:Y:S01]  /*df50*/  FADD.FTZ R0, R251, R0 ;  /* 0x00000000fb007221 */ /* 0x000fe20000010000 */
[C---:B------:R-:W-:Y:S01]  /*df60*/  HMMA.16816.F32.BF16 R128, R40.reuse, R50, R128 ;  /* 0x000000322880723c */ /* 0x040fe20000041880 */
[----:B------:R-:W5:Y:S03]  /*df70*/  LDSM.16.MT88.4 R48, [R224+0xd800] ;  /* 0x00d80000e030783b */ /* 0x000f660000004200 */
[----:B----4-:R-:W-:Y:S01]  /*df80*/  MOV R188, R198 ;  /* 0x000000c600bc7202 */ /* 0x010fe20000000f00 */
[----:B------:R-:W-:Y:S01]  /*df90*/  FADD.FTZ R0, R248, R0 ;  /* 0x00000000f8007221 */ /* 0x000fe20000010000 */
[----:B------:R-:W-:Y:S01]  /*dfa0*/  F2FP.BF16.PACK_AB R198, R208, R67 ;  /* 0x00000043d0c6723e */ /* 0x000fe200000010ff */
[----:B------:R-:W-:Y:S01]  /*dfb0*/  MUFU.EX2 R207, R204 ;  /* 0x000000cc00cf7308 */ /* 0x000fe20000000800 */
[-C--:B-1----:R-:W-:Y:S08]  /*dfc0*/  HMMA.16816.F32.BF16 R132, R40, R56.reuse, R132 ;  /* 0x000000382884723c */ /* 0x082ff00000041884 */
[C---:B------:R-:W-:Y:S01]  /*dfd0*/  HMMA.16816.F32.BF16 R136, R44.reuse, R56, R136 ;  /* 0x000000382c88723c */ /* 0x040fe20000041888 */
[----:B------:R-:W-:Y:S03]  /*dfe0*/  MUFU.EX2 R204, R176 ;  /* 0x000000b000cc7308 */ /* 0x000fe60000000800 */
[----:B---3--:R-:W-:Y:S04]  /*dff0*/  F2FP.BF16.PACK_AB R203, R214, R212 ;  /* 0x000000d4d6cb723e */ /* 0x008fe800000010ff */
[-C--:B------:R-:W-:Y:S03]  /*e000*/  HMMA.16816.F32.BF16 R140, R44, R58.reuse, R140 ;  /* 0x0000003a2c8c723c */ /* 0x080fe6000004188c */
[----:B------:R-:W-:Y:S05]  /*e010*/  MUFU.EX2 R166, R169 ;  /* 0x000000a900a67308 */ /* 0x000fea0000000800 */
[C---:B------:R-:W-:Y:S01]  /*e020*/  HMMA.16816.F32.BF16 R144, R40.reuse, R58, R144 ;  /* 0x0000003a2890723c */ /* 0x040fe20000041890 */
[----:B------:R-:W1:Y:S04]  /*e030*/  LDSM.16.MT88.4 R56, [R226+0xd800] ;  /* 0x00d80000e238783b */ /* 0x000e680000004200 */
[----:B------:R-:W3:Y:S03]  /*e040*/  MUFU.EX2 R205, R171 ;  /* 0x000000ab00cd7308 */ /* 0x000ee60000000800 */
[-C--:B--2---:R-:W-:Y:S08]  /*e050*/  HMMA.16816.F32.BF16 R20, R40, R60.reuse, R20 ;  /* 0x0000003c2814723c */ /* 0x084ff00000041814 */
[C---:B------:R-:W-:Y:S08]  /*e060*/  HMMA.16816.F32.BF16 R148, R44.reuse, R60, R148 ;  /* 0x0000003c2c94723c */ /* 0x040ff00000041894 */
[-C--:B------:R-:W-:Y:S04]  /*e070*/  HMMA.16816.F32.BF16 R152, R44, R62.reuse, R152 ;  /* 0x0000003e2c98723c */ /* 0x080fe80000041898 */
[----:B---3--:R-:W-:Y:S04]  /*e080*/  F2FP.BF16.PACK_AB R196, R204, R205 ;  /* 0x000000cdccc4723e */ /* 0x008fe800000010ff */
[C---:B------:R-:W-:Y:S01]  /*e090*/  HMMA.16816.F32.BF16 R156, R40.reuse, R62, R156 ;  /* 0x0000003e289c723c */ /* 0x040fe2000004189c */
[----:B------:R-:W-:Y:S07]  /*e0a0*/  LDSM.16.MT88.4 R60, [R226+0xf800] ;  /* 0x00f80000e23c783b */ /* 0x000fee0000004200 */
[-C--:B------:R-:W-:Y:S08]  /*e0b0*/  HMMA.16816.F32.BF16 R24, R40, R52.reuse, R24 ;  /* 0x000000342818723c */ /* 0x080ff00000041818 */
[C---:B------:R-:W-:Y:S07]  /*e0c0*/  HMMA.16816.F32.BF16 R32, R44.reuse, R52, R32 ;  /* 0x000000342c20723c */ /* 0x040fee0000041820 */
[----:B------:R-:W-:Y:S01]  /*e0d0*/  FADD.FTZ R53, R190, R64 ;  /* 0x00000040be357221 */ /* 0x000fe20000010000 */
[-C--:B------:R-:W-:Y:S04]  /*e0e0*/  HMMA.16816.F32.BF16 R36, R44, R54.reuse, R36 ;  /* 0x000000362c24723c */ /* 0x080fe80000041824 */
[----:B------:R-:W-:Y:S01]  /*e0f0*/  FADD.FTZ R52, R189, R160 ;  /* 0x000000a0bd347221 */ /* 0x000fe20000010000 */
[----:B------:R-:W-:Y:S02]  /*e100*/  MOV R190, R175 ;  /* 0x000000af00be7202 */ /* 0x000fe40000000f00 */
[----:B------:R-:W-:Y:S01]  /*e110*/  FADD.FTZ R44, R184, R2 ;  /* 0x00000002b82c7221 */ /* 0x000fe20000010000 */
[----:B------:R-:W-:Y:S01]  /*e120*/  HMMA.16816.F32.BF16 R28, R40, R54, R28 ;  /* 0x00000036281c723c */ /* 0x000fe2000004181c */
[----:B------:R-:W-:Y:S03]  /*e130*/  LDSM.16.MT88.4 R40, [R167+0xf800] ;  /* 0x00f80000a728783b */ /* 0x000fe60000004200 */
[----:B------:R-:W-:Y:S01]  /*e140*/  FADD.FTZ R52, R65, R52 ;  /* 0x0000003441347221 */ /* 0x000fe20000010000 */
[----:B------:R-:W-:Y:S01]  /*e150*/  MOV R189, R199 ;  /* 0x000000c700bd7202 */ /* 0x000fe20000000f00 */
[----:B------:R-:W-:Y:S01]  /*e160*/  FADD.FTZ R2, R187, R53 ;  /* 0x00000035bb027221 */ /* 0x000fe20000010000 */
[----:B------:R-:W-:Y:S01]  /*e170*/  MOV R187, R173 ;  /* 0x000000ad00bb7202 */ /* 0x000fe20000000f00 */
[----:B------:R-:W-:Y:S01]  /*e180*/  FADD.FTZ R65, R202, R52 ;  /* 0x00000034ca417221 */ /* 0x000fe20000010000 */
[----:B------:R-:W-:Y:S01]  /*e190*/  F2FP.BF16.PACK_AB R202, R215, R213 ;  /* 0x000000d5d7ca723e */ /* 0x000fe200000010ff */
[----:B------:R-:W-:Y:S02]  /*e1a0*/  LDSM.16.MT88.4 R52, [R224+0xf800] ;  /* 0x00f80000e034783b */ /* 0x000fe40000004200 */
[----:B------:R-:W-:Y:S01]  /*e1b0*/  FADD.FTZ R64, R201, R44 ;  /* 0x0000002cc9407221 */ /* 0x000fe20000010000 */
[----:B------:R-:W-:Y:S01]  /*e1c0*/  F2FP.BF16.PACK_AB R201, R211, R206 ;  /* 0x000000ced3c9723e */ /* 0x000fe200000010ff */
[----:B------:R-:W-:Y:S01]  /*e1d0*/  FADD.FTZ R2, R200, R2 ;  /* 0x00000002c8027221 */ /* 0x000fe20000010000 */
[----:B------:R-:W-:Y:S02]  /*e1e0*/  F2FP.BF16.PACK_AB R200, R210, R207 ;  /* 0x000000cfd2c8723e */ /* 0x000fe400000010ff */
[----:B------:R-:W-:Y:S01]  /*e1f0*/  F2FP.BF16.PACK_AB R199, R209, R66 ;  /* 0x00000042d1c7723e */ /* 0x000fe200000010ff */
[----:B------:R-:W2:Y:S01]  /*e200*/  LDSM.16.MT88.4 R44, [R225+0xd800] ;  /* 0x00d80000e12c783b */ /* 0x000ea20000004200 */
[----:B------:R-:W-:Y:S02]  /*e210*/  MOV R160, R197 ;  /* 0x000000c500a07202 */ /* 0x000fe40000000f00 */
[----:B------:R-:W-:Y:S01]  /*e220*/  F2FP.BF16.PACK_AB R197, R165, R166 ;  /* 0x000000a6a5c5723e */ /* 0x000fe200000010ff */
[-C--:B-----5:R-:W-:Y:S04]  /*e230*/  HMMA.16816.F32.BF16 R172, R200, R180.reuse, R4 ;  /* 0x000000b4c8ac723c */ /* 0x0a0fe80000041804 */
[----:B------:R-:W3:Y:S04]  /*e240*/  LDSM.16.MT88.4 R4, [R225+0xf800] ;  /* 0x00f80000e104783b */ /* 0x000ee80000004200 */
[C---:B------:R-:W-:Y:S07]  /*e250*/  HMMA.16816.F32.BF16 R168, R196.reuse, R180, R8 ;  /* 0x000000b4c4a8723c */ /* 0x040fee0000041808 */
[----:B------:R-:W-:Y:S02]  /*e260*/  MOV R11, R178 ;  /* 0x000000b2000b7202 */ /* 0x000fe40000000f00 */
[----:B------:R-:W-:Y:S02]  /*e270*/  MOV R10, R179 ;  /* 0x000000b3000a7202 */ /* 0x000fe40000000f00 */
[-C--:B------:R-:W-:Y:S03]  /*e280*/  HMMA.16816.F32.BF16 R176, R196, R182.reuse, R12 ;  /* 0x000000b6c4b0723c */ /* 0x080fe6000004180c */
[----:B------:R-:W-:Y:S02]  /*e290*/  MOV R8, R185 ;  /* 0x000000b900087202 */ /* 0x000fe40000000f00 */
[----:B------:R-:W-:Y:S02]  /*e2a0*/  MOV R9, R186 ;  /* 0x000000ba00097202 */ /* 0x000fe40000000f00 */
[----:B------:R-:W-:Y:S01]  /*e2b0*/  MOV R15, R187 ;  /* 0x000000bb000f7202 */ /* 0x000fe20000000f00 */
[C---:B------:R-:W-:Y:S04]  /*e2c0*/  HMMA.16816.F32.BF16 R180, R200.reuse, R182, R16 ;  /* 0x000000b6c8b4723c */ /* 0x040fe80000041810 */
[----:B------:R-:W-:Y:S02]  /*e2d0*/  FADD.FTZ R8, R8, R65 ;  /* 0x0000004108087221 */ /* 0x000fe40000010000 */
[----:B------:R-:W-:Y:S02]  /*e2e0*/  FADD.FTZ R9, R9, R64 ;  /* 0x0000004009097221 */ /* 0x000fe40000010000 */
[-C--:B------:R-:W-:Y:S04]  /*e2f0*/  HMMA.16816.F32.BF16 R68, R200, R48.reuse, R68 ;  /* 0x00000030c844723c */ /* 0x080fe80000041844 */
[----:B------:R-:W-:Y:S02]  /*e300*/  FADD.FTZ R8, R10, R8 ;  /* 0x000000080a087221 */ /* 0x000fe40000010000 */
[----:B------:R-:W-:Y:S02]  /*e310*/  FADD.FTZ R9, R11, R9 ;  /* 0x000000090b097221 */ /* 0x000fe40000010000 */
[C---:B------:R-:W-:Y:S04]  /*e320*/  HMMA.16816.F32.BF16 R72, R196.reuse, R48, R72 ;  /* 0x00000030c448723c */ /* 0x040fe80000041848 */
[----:B------:R-:W-:Y:S01]  /*e330*/  FADD.FTZ R12, R160, R8 ;  /* 0x00000008a00c7221 */ /* 0x000fe20000010000 */
[----:B------:R-:W-:Y:S01]  /*e340*/  MOV R160, R164 ;  /* 0x000000a400a07202 */ /* 0x000fe20000000f00 */
[----:B------:R-:W-:Y:S02]  /*e350*/  FADD.FTZ R8, R188, R9 ;  /* 0x00000009bc087221 */ /* 0x000fe40000010000 */
[-C--:B------:R-:W-:Y:S04]  /*e360*/  HMMA.16816.F32.BF16 R76, R196, R50.reuse, R76 ;  /* 0x00000032c44c723c */ /* 0x080fe8000004184c */
[----:B------:R-:W-:Y:S02]  /*e370*/  FADD.FTZ R12, R189, R12 ;  /* 0x0000000cbd0c7221 */ /* 0x000fe40000010000 */
[----:B------:R-:W-:Y:S02]  /*e380*/  FADD.FTZ R11, R190, R8 ;  /* 0x00000008be0b7221 */ /* 0x000fe40000010000 */
[C---:B------:R-:W-:Y:S04]  /*e390*/  HMMA.16816.F32.BF16 R80, R200.reuse, R50, R80 ;  /* 0x00000032c850723c */ /* 0x040fe80000041850 */
[----:B------:R-:W-:Y:S02]  /*e3a0*/  FADD.FTZ R9, R191, R0 ;  /* 0x00000000bf097221 */ /* 0x000fe40000010000 */
[----:B------:R-:W-:Y:S02]  /*e3b0*/  FADD.FTZ R8, R221, R12 ;  /* 0x0000000cdd087221 */ /* 0x000fe40000010000 */
[-C--:B-1----:R-:W-:Y:S04]  /*e3c0*/  HMMA.16816.F32.BF16 R84, R200, R56.reuse, R84 ;  /* 0x00000038c854723c */ /* 0x082fe80000041854 */
[----:B------:R-:W-:Y:S02]  /*e3d0*/  FADD.FTZ R9, R192, R9 ;  /* 0x00000009c0097221 */ /* 0x000fe40000010000 */
[----:B------:R-:W-:Y:S02]  /*e3e0*/  FADD.FTZ R2, R15, R2 ;  /* 0x000000020f027221 */ /* 0x000fe40000010000 */
[C---:B------:R-:W-:Y:S04]  /*e3f0*/  HMMA.16816.F32.BF16 R88, R196.reuse, R56, R88 ;  /* 0x00000038c458723c */ /* 0x040fe80000041858 */
[----:B------:R-:W-:Y:S01]  /*e400*/  FADD.FTZ R2, R161, R2 ;  /* 0x00000002a1027221 */ /* 0x000fe20000010000 */
[----:B------:R-:W-:Y:S03]  /*e410*/  MOV R161, R163 ;  /* 0x000000a300a17202 */ /* 0x000fe60000000f00 */
[-C--:B------:R-:W-:Y:S04]  /*e420*/  HMMA.16816.F32.BF16 R92, R196, R58.reuse, R92 ;  /* 0x0000003ac45c723c */ /* 0x080fe8000004185c */
[----:B------:R-:W-:Y:S04]  /*e430*/  FADD.FTZ R2, R250, R2 ;  /* 0x00000002fa027221 */ /* 0x000fe80000010000 */
[C---:B------:R-:W-:Y:S04]  /*e440*/  HMMA.16816.F32.BF16 R96, R200.reuse, R58, R96 ;  /* 0x0000003ac860723c */ /* 0x040fe80000041860 */
[----:B------:R-:W-:Y:S02]  /*e450*/  FADD.FTZ R10, R249, R2 ;  /* 0x00000002f90a7221 */ /* 0x000fe40000010000 */
[----:B------:R-:W-:Y:S02]  /*e460*/  FADD.FTZ R2, R195, R11 ;  /* 0x0000000bc3027221 */ /* 0x000fe40000010000 */
[-C--:B--2---:R-:W-:Y:S04]  /*e470*/  HMMA.16816.F32.BF16 R100, R200, R44.reuse, R100 ;  /* 0x0000002cc864723c */ /* 0x084fe80000041864 */
[----:B------:R-:W-:Y:S02]  /*e480*/  FADD.FTZ R0, R193, R10 ;  /* 0x0000000ac1007221 */ /* 0x000fe40000010000 */
[----:B------:R-:W-:Y:S02]  /*e490*/  FADD.FTZ R10, R223, R8 ;  /* 0x00000008df0a7221 */ /* 0x000fe40000010000 */
[C---:B------:R-:W-:Y:S04]  /*e4a0*/  HMMA.16816.F32.BF16 R104, R196.reuse, R44, R104 ;  /* 0x0000002cc468723c */ /* 0x040fe80000041868 */
[----:B------:R-:W-:Y:S02]  /*e4b0*/  FADD.FTZ R8, R194, R0 ;  /* 0x00000000c2087221 */ /* 0x000fe40000010000 */
[----:B------:R-:W-:Y:S02]  /*e4c0*/  FADD.FTZ R2, R222, R2 ;  /* 0x00000002de027221 */ /* 0x000fe40000010000 */
[-C--:B------:R-:W-:Y:S04]  /*e4d0*/  HMMA.16816.F32.BF16 R108, R196, R46.reuse, R108 ;  /* 0x0000002ec46c723c */ /* 0x080fe8000004186c */
        /* <DEDUP_REMOVED lines=8> */
[C---:B------:R-:W-:Y:S08]  /*e560*/  HMMA.16816.F32.BF16 R120, R196.reuse, R40, R120 ;  /* 0x00000028c478723c */ /* 0x040ff00000041878 */
[-C--:B------:R-:W-:Y:S08]  /*e570*/  HMMA.16816.F32.BF16 R124, R196, R42.reuse, R124 ;  /* 0x0000002ac47c723c */ /* 0x080ff0000004187c */
        /* <DEDUP_REMOVED lines=9> */
[-C--:B---3--:R-:W-:Y:S08]  /*e610*/  HMMA.16816.F32.BF16 R188, R200, R4.reuse, R24 ;  /* 0x00000004c8bc723c */ /* 0x088ff00000041818 */
[C---:B------:R-:W-:Y:S07]  /*e620*/  HMMA.16816.F32.BF16 R192, R196.reuse, R4, R32 ;  /* 0x00000004c4c0723c */ /* 0x040fee0000041820 */
[----:B------:R-:W-:Y:S01]  /*e630*/  FADD.FTZ R4, R245, R10 ;  /* 0x0000000af5047221 */ /* 0x000fe20000010000 */
[-C--:B------:R-:W-:Y:S04]  /*e640*/  HMMA.16816.F32.BF16 R196, R196, R6.reuse, R36 ;  /* 0x00000006c4c4723c */ /* 0x080fe80000041824 */
[----:B------:R-:W-:Y:S02]  /*e650*/  FADD.FTZ R4, R247, R4 ;  /* 0x00000004f7047221 */ /* 0x000fe40000010000 */
[----:B------:R-:W-:Y:S02]  /*e660*/  FADD.FTZ R5, R219, R8 ;  /* 0x00000008db057221 */ /* 0x000fe40000010000 */
[----:B------:R-:W-:Y:S01]  /*e670*/  FADD.FTZ R4, R207, R4 ;  /* 0x00000004cf047221 */ /* 0x000fe20000010000 */
[----:B------:R-:W-:Y:S04]  /*e680*/  HMMA.16816.F32.BF16 R200, R200, R6, R28 ;  /* 0x00000006c8c8723c */ /* 0x000fe8000004181c */
[----:B------:R-:W-:Y:S02]  /*e690*/  FADD.FTZ R2, R218, R5 ;  /* 0x00000005da027221 */ /* 0x000fe40000010000 */
[----:B------:R-:W-:Y:S02]  /*e6a0*/  FADD.FTZ R10, R210, R4 ;  /* 0x00000004d20a7221 */ /* 0x000fe40000010000 */
[----:B------:R-:W-:Y:S04]  /*e6b0*/  FADD.FTZ R8, R205, R2 ;  /* 0x00000002cd087221 */ /* 0x000fe80000010000 */
[----:B------:R-:W-:Y:S01]  /*e6c0*/  FADD.FTZ R5, R166, R0 ;  /* 0x00000000a6057221 */ /* 0x000fe20000010000 */
[----:B------:R-:W-:Y:S01]  /*e6d0*/  MOV R166, R3 ;  /* 0x0000000300a67202 */ /* 0x000fe20000000f00 */
[----:B------:R-:W-:Y:S02]  /*e6e0*/  FADD.FTZ R2, R211, R9 ;  /* 0x00000009d3027221 */ /* 0x000fe40000010000 */
[----:B------:R-:W-:Y:S02]  /*e6f0*/  FADD.FTZ R6, R213, R10 ;  /* 0x0000000ad5067221 */ /* 0x000fe40000010000 */
[----:B------:R-:W-:Y:S02]  /*e700*/  FADD.FTZ R0, R204, R8 ;  /* 0x00000008cc007221 */ /* 0x000fe40000010000 */
[----:B------:R-:W-:Y:S02]  /*e710*/  FADD.FTZ R6, R215, R6 ;  /* 0x00000006d7067221 */ /* 0x000fe40000010000 */
[----:B------:R-:W-:Y:S01]  /*e720*/  FADD.FTZ R4, R165, R5 ;  /* 0x00000005a5047221 */ /* 0x000fe20000010000 */
[----:B------:R-:W-:Y:S01]  /*e730*/  MOV R165, R162 ;  /* 0x000000a200a57202 */ /* 0x000fe20000000f00 */
[----:B------:R-:W-:Y:S01]  /*e740*/  FADD.FTZ R5, R212, R2 ;  /* 0x00000002d4057221 */ /* 0x000fe20000010000 */
[----:B------:R1:W-:Y:S01]  /*e750*/  STL [R1], R6 ;  /* 0x0000000601007387 */ /* 0x0003e20000100800 */
[----:B------:R-:W-:Y:S02]  /*e760*/  FADD.FTZ R2, R67, R0 ;  /* 0x0000000043027221 */ /* 0x000fe40000010000 */
[----:B------:R-:W-:Y:S02]  /*e770*/  FADD.FTZ R0, R66, R4 ;  /* 0x0000000442007221 */ /* 0x000fe40000010000 */
[----:B------:R-:W-:Y:S02]  /*e780*/  FADD.FTZ R4, R214, R5 ;  /* 0x00000005d6047221 */ /* 0x000fe40000010000 */
[----:B------:R-:W-:Y:S02]  /*e790*/  FADD.FTZ R2, R208, R2 ;  /* 0x00000002d0027221 */ /* 0x000fe40000010000 */
[----:B------:R-:W-:Y:S01]  /*e7a0*/  FADD.FTZ R0, R209, R0 ;  /* 0x00000000d1007221 */ /* 0x000fe20000010000 */
[----:B------:R1:W-:Y:S04]  /*e7b0*/  STL [R1+0xc], R4 ;  /* 0x00000c0401007387 */ /* 0x0003e80000100800 */
[----:B------:R1:W-:Y:S04]  /*e7c0*/  STL [R1+0x10], R2 ;  /* 0x0000100201007387 */ /* 0x0003e80000100800 */
[----:B------:R1:W-:Y:S02]  /*e7d0*/  STL [R1+0x14], R0 ;  /* 0x0000140001007387 */ /* 0x0003e40000100800 */
[----:B-1----:R-:W-:-:S05]  /*e7e0*/  @P0 BRA `(.L_x_6) ;  /* 0xffffc8d000000947 */ /* 0x002fca000383ffff */
.L_x_5:
[----:B------:R-:W2:Y:S04]  /*e7f0*/  LDL.LU R5, [R1] ;  /* 0x0000000001057983 */ /* 0x000ea80000300800 */
[----:B------:R-:W3:Y:S04]  /*e800*/  LDL.LU R8, [R1+0xc] ;  /* 0x00000c0001087983 */ /* 0x000ee80000300800 */
[----:B------:R-:W4:Y:S04]  /*e810*/  LDL.LU R7, [R1+0x10] ;  /* 0x0000100001077983 */ /* 0x000f280000300800 */
[----:B------:R-:W4:Y:S01]  /*e820*/  LDL.LU R6, [R1+0x14] ;  /* 0x0000140001067983 */ /* 0x000f220000300800 */
[----:B------:R-:W-:Y:S01]  /*e830*/  ULDC.U8 UR4, c[0x0][0x329] ;  /* 0x0000ca4000047ab9 */ /* 0x000fe20000000000 */
[----:B------:R-:W-:Y:S01]  /*e840*/  BSSY B0, `(.L_x_9) ;  /* 0x00001a6000007945 */ /* 0x000fe20003800000 */
[----:B------:R-:W-:Y:S01]  /*e850*/  ISETP.NE.AND P0, PT, RZ, UR4, PT ;  /* 0x00000004ff007c0c */ /* 0x000fe2000bf05270 */
[----:B------:R-:W1:Y:S01]  /*e860*/  S2R R204, SR_TID.X ;  /* 0x0000000000cc7919 */ /* 0x000e620000002100 */
[----:B------:R-:W-:-:S02]  /*e870*/  ULDC.U8 UR5, c[0x0][0x328] ;  /* 0x0000ca0000057ab9 */ /* 0x000fc40000000000 */
[----:B------:R-:W-:-:S09]  /*e880*/  ISETP.NE.AND P3, PT, RZ, UR5, PT ;  /* 0x00000005ff007c0c */ /* 0x000fd2000bf65270 */
[----:B------:R-:W-:-:S05]  /*e890*/  @P0 MOV R167, c[0x0][0x210] ;  /* 0x0000840000a70a02 */ /* 0x000fca0000000f00 */
[----:B------:R-:W-:Y:S01]  /*e8a0*/  @P0 IMAD R167, R167, c[0x0][0x214], RZ ;  /* 0x00008500a7a70a24 */ /* 0x000fe200078e02ff */
[----:B-1----:R-:W-:-:S04]  /*e8b0*/  SHF.R.S32.HI R9, RZ, 0x1f, R204 ;  /* 0x0000001fff097819 */ /* 0x002fc800000114cc */
[----:B------:R-:W-:Y:S01]  /*e8c0*/  LEA.HI R18, R9, R204, RZ, 0x2 ;  /* 0x000000cc09127211 */ /* 0x000fe200078f10ff */
[----:B--2---:R-:W1:Y:S04]  /*e8d0*/  SHFL.BFLY PT, R2, R5, 0x2, 0x1f ;  /* 0x0c401f0005027f89 */ /* 0x004e6800000e0000 */
[----:B---3--:R-:W2:Y:S04]  /*e8e0*/  SHFL.BFLY PT, R0, R8, 0x2, 0x1f ;  /* 0x0c401f0008007f89 */ /* 0x008ea800000e0000 */
[----:B----4-:R-:W3:Y:S01]  /*e8f0*/  SHFL.BFLY PT, R4, R7, 0x2, 0x1f ;  /* 0x0c401f0007047f89 */ /* 0x010ee200000e0000 */
[----:B-1----:R-:W-:-:S03]  /*e900*/  FADD.FTZ R2, R2, R5 ;  /* 0x0000000502027221 */ /* 0x002fc60000010000 */
[----:B------:R-:W-:Y:S01]  /*e910*/  SHFL.BFLY PT, R5, R6, 0x2, 0x1f ;  /* 0x0c401f0006057f89 */ /* 0x000fe200000e0000 */
[----:B--2---:R-:W-:Y:S01]  /*e920*/  FADD.FTZ R0, R0, R8 ;  /* 0x0000000800007221 */ /* 0x004fe20000010000 */
[----:B------:R-:W-:Y:S02]  /*e930*/  SHF.R.S32.HI R8, RZ, 0x2, R18 ;  /* 0x00000002ff087819 */ /* 0x000fe40000011412 */
[----:B------:R-:W1:Y:S01]  /*e940*/  SHFL.BFLY PT, R160, R2, 0x1, 0x1f ;  /* 0x0c201f0002a07f89 */ /* 0x000e6200000e0000 */
[----:B---3--:R-:W-:-:S03]  /*e950*/  FADD.FTZ R4, R4, R7 ;  /* 0x0000000704047221 */ /* 0x008fc60000010000 */
[----:B------:R-:W2:Y:S04]  /*e960*/  SHFL.BFLY PT, R161, R0, 0x1, 0x1f ;  /* 0x0c201f0000a17f89 */ /* 0x000ea800000e0000 */
[----:B------:R-:W3:Y:S01]  /*e970*/  SHFL.BFLY PT, R7, R4, 0x1, 0x1f ;  /* 0x0c201f0004077f89 */ /* 0x000ee200000e0000 */
[----:B-1----:R-:W-:Y:S02]  /*e980*/  FADD.FTZ R160, R2, R160 ;  /* 0x000000a002a07221 */ /* 0x002fe40000010000 */
[----:B------:R-:W-:Y:S01]  /*e990*/  FADD.FTZ R2, R5, R6 ;  /* 0x0000000605027221 */ /* 0x000fe20000010000 */
[----:B------:R-:W-:Y:S01]  /*e9a0*/  SHF.R.S32.HI R5, RZ, 0x1f, R18 ;  /* 0x0000001fff057819 */ /* 0x000fe20000011412 */
[----:B--2---:R-:W-:Y:S01]  /*e9b0*/  FADD.FTZ R161, R0, R161 ;  /* 0x000000a100a17221 */ /* 0x004fe20000010000 */
[----:B------:R-:W-:-:S02]  /*e9c0*/  FSETP.NE.FTZ.AND P6, PT, R160, RZ, PT ;  /* 0x000000ffa000720b */ /* 0x000fc40003fd5000 */
[----:B------:R-:W1:Y:S01]  /*e9d0*/  SHFL.BFLY PT, R6, R2, 0x1, 0x1f ;  /* 0x0c201f0002067f89 */ /* 0x000e6200000e0000 */
[----:B------:R-:W-:Y:S01]  /*e9e0*/  MOV R0, 0x3f800000 ;  /* 0x3f80000000007802 */ /* 0x000fe20000000f00 */
[----:B---3--:R-:W-:Y:S01]  /*e9f0*/  FADD.FTZ R165, R4, R7 ;  /* 0x0000000704a57221 */ /* 0x008fe20000010000 */
[----:B------:R-:W-:Y:S02]  /*ea00*/  LEA.HI R5, R5, R8, RZ, 0x3 ;  /* 0x0000000805057211 */ /* 0x000fe400078f18ff */
[----:B------:R-:W-:Y:S02]  /*ea10*/  @!P0 MOV R7, c[0x0][0x214] ;  /* 0x0000850000078a02 */ /* 0x000fe40000000f00 */
[----:B------:R-:W-:Y:S02]  /*ea20*/  LOP3.LUT R18, R18, 0x3ffffffc, RZ, 0xc0, !PT ;  /* 0x3ffffffc12127812 */ /* 0x000fe400078ec0ff */
[----:B------:R-:W-:Y:S02]  /*ea30*/  @!P0 SEL R167, R7, c[0x0][0x234], !P3 ;  /* 0x00008d0007a78a07 */ /* 0x000fe40005800000 */
[----:B------:R-:W2:Y:S01]  /*ea40*/  @P6 MUFU.RCP R0, R160 ;  /* 0x000000a000006308 */ /* 0x000ea20000001000 */
[----:B------:R-:W-:-:S02]  /*ea50*/  IADD3 R18, -R18, R204, RZ ;  /* 0x000000cc12127210 */ /* 0x000fc40007ffe1ff */
[----:B------:R-:W-:Y:S02]  /*ea60*/  FSETP.NE.FTZ.AND P5, PT, R161, RZ, PT ;  /* 0x000000ffa100720b */ /* 0x000fe40003fb5000 */
[----:B------:R-:W-:Y:S02]  /*ea70*/  FSETP.NE.FTZ.AND P4, PT, R165, RZ, PT ;  /* 0x000000ffa500720b */ /* 0x000fe40003f95000 */
[----:B------:R-:W-:Y:S01]  /*ea80*/  MOV R4, 0x3f800000 ;  /* 0x3f80000000047802 */ /* 0x000fe20000000f00 */
[----:B-1----:R-:W-:Y:S01]  /*ea90*/  FADD.FTZ R166, R2, R6 ;  /* 0x0000000602a67221 */ /* 0x002fe20000010000 */
[----:B------:R-:W-:Y:S01]  /*eaa0*/  LOP3.LUT R2, R5, 0xfffffff8, RZ, 0xc0, !PT ;  /* 0xfffffff805027812 */ /* 0x000fe200078ec0ff */
[----:B--2---:R-:W-:-:S06]  /*eab0*/  FMUL.FTZ R172, R0, R172 ;  /* 0x000000ac00ac7220 */ /* 0x004fcc0000410000 */
[----:B------:R-:W1:Y:S01]  /*eac0*/  @P5 MUFU.RCP R4, R161 ;  /* 0x000000a100045308 */ /* 0x000e620000001000 */
[C---:B------:R-:W-:Y:S02]  /*ead0*/  FMUL.FTZ R7, R0.reuse, R173 ;  /* 0x000000ad00077220 */ /* 0x040fe40000410000 */
[C---:B------:R-:W-:Y:S02]  /*eae0*/  FMUL.FTZ R180, R0.reuse, R180 ;  /* 0x000000b400b47220 */ /* 0x040fe40000410000 */
[C---:B------:R-:W-:Y:S01]  /*eaf0*/  FMUL.FTZ R181, R0.reuse, R181 ;  /* 0x000000b500b57220 */ /* 0x040fe20000410000 */
[----:B------:R-:W-:Y:S01]  /*eb00*/  F2FP.BF16.PACK_AB R7, R7, R172 ;  /* 0x000000ac0707723e */ /* 0x000fe200000010ff */
[C---:B------:R-:W-:Y:S01]  /*eb10*/  FMUL.FTZ R13, R0.reuse, R68 ;  /* 0x00000044000d7220 */ /* 0x040fe20000410000 */
[----:B------:R-:W-:Y:S01]  /*eb20*/  MOV R68, 0x20 ;  /* 0x0000002000447802 */ /* 0x000fe20000000f00 */
[C---:B------:R-:W-:Y:S01]  /*eb30*/  FMUL.FTZ R10, R0.reuse, R69 ;  /* 0x00000045000a7220 */ /* 0x040fe20000410000 */
[----:B------:R-:W-:Y:S01]  /*eb40*/  LEA.HI R69, R9, R204, RZ, 0x5 ;  /* 0x000000cc09457211 */ /* 0x000fe200078f28ff */
[----:B------:R-:W-:-:S02]  /*eb50*/  FMUL.FTZ R80, R0, R80 ;  /* 0x0000005000507220 */ /* 0x000fc40000410000 */
[----:B------:R-:W-:Y:S01]  /*eb60*/  FMUL.FTZ R81, R0, R81 ;  /* 0x0000005100517220 */ /* 0x000fe20000410000 */
[----:B------:R-:W-:Y:S01]  /*eb70*/  F2FP.BF16.PACK_AB R10, R10, R13 ;  /* 0x0000000d0a0a723e */ /* 0x000fe200000010ff */
[C---:B------:R-:W-:Y:S01]  /*eb80*/  FMUL.FTZ R17, R0.reuse, R84 ;  /* 0x0000005400117220 */ /* 0x040fe20000410000 */
[----:B------:R-:W-:Y:S01]  /*eb90*/  SHF.R.S32.HI R84, RZ, 0x5, R69 ;  /* 0x00000005ff547819 */ /* 0x000fe20000011445 */
[C---:B------:R-:W-:Y:S01]  /*eba0*/  FMUL.FTZ R22, R0.reuse, R85 ;  /* 0x0000005500167220 */ /* 0x040fe20000410000 */
[----:B------:R-:W-:Y:S01]  /*ebb0*/  F2FP.BF16.PACK_AB R13, R81, R80 ;  /* 0x00000050510d723e */ /* 0x000fe200000010ff */
[----:B------:R-:W-:Y:S01]  /*ebc0*/  FMUL.FTZ R96, R0, R96 ;  /* 0x0000006000607220 */ /* 0x000fe20000410000 */
[----:B------:R-:W-:Y:S01]  /*ebd0*/  LEA R18, R84, R18, 0x9 ;  /* 0x0000001254127211 */ /* 0x000fe200078e48ff */
[----:B------:R-:W-:Y:S01]  /*ebe0*/  FMUL.FTZ R97, R0, R97 ;  /* 0x0000006100617220 */ /* 0x000fe20000410000 */
[----:B------:R-:W-:Y:S01]  /*ebf0*/  F2FP.BF16.PACK_AB R22, R22, R17 ;  /* 0x000000111616723e */ /* 0x000fe200000010ff */
[----:B------:R-:W-:-:S02]  /*ec00*/  FMUL.FTZ R100, R0, R100 ;  /* 0x0000006400647220 */ /* 0x000fc40000410000 */
[C---:B------:R-:W-:Y:S01]  /*ec10*/  FMUL.FTZ R64, R0.reuse, R101 ;  /* 0x0000006500407220 */ /* 0x040fe20000410000 */
[----:B------:R-:W-:Y:S01]  /*ec20*/  F2FP.BF16.PACK_AB R17, R97, R96 ;  /* 0x000000606111723e */ /* 0x000fe200000010ff */
[C---:B------:R-:W-:Y:S02]  /*ec30*/  FMUL.FTZ R112, R0.reuse, R112 ;  /* 0x0000007000707220 */ /* 0x040fe40000410000 */
[----:B------:R-:W-:Y:S01]  /*ec40*/  FMUL.FTZ R60, R0, R113 ;  /* 0x00000071003c7220 */ /* 0x000fe20000410000 */
[----:B------:R-:W-:Y:S01]  /*ec50*/  F2FP.BF16.PACK_AB R64, R64, R100 ;  /* 0x000000644040723e */ /* 0x000fe200000010ff */
[C---:B------:R-:W-:Y:S02]  /*ec60*/  FMUL.FTZ R116, R0.reuse, R116 ;  /* 0x0000007400747220 */ /* 0x040fe40000410000 */
[----:B------:R-:W-:Y:S01]  /*ec70*/  FMUL.FTZ R56, R0, R117 ;  /* 0x0000007500387220 */ /* 0x000fe20000410000 */
[----:B------:R-:W-:Y:S01]  /*ec80*/  F2FP.BF16.PACK_AB R60, R60, R112 ;  /* 0x000000703c3c723e */ /* 0x000fe200000010ff */
[----:B------:R-:W-:-:S02]  /*ec90*/  FMUL.FTZ R128, R0, R128 ;  /* 0x0000008000807220 */ /* 0x000fc40000410000 */
[----:B------:R-:W-:Y:S01]  /*eca0*/  FMUL.FTZ R52, R0, R129 ;  /* 0x0000008100347220 */ /* 0x000fe20000410000 */
        /* <DEDUP_REMOVED lines=18> */
[----:B------:R-:W-:Y:S01]  /*edd0*/  IADD3 R0, R8, -R2, RZ ;  /* 0x8000000208007210 */ /* 0x000fe20007ffe0ff */
[----:B-1----:R-:W-:Y:S01]  /*ede0*/  FMUL.FTZ R174, R4, R174 ;  /* 0x000000ae04ae7220 */ /* 0x002fe20000410000 */
[----:B------:R-:W-:Y:S01]  /*edf0*/  F2FP.BF16.PACK_AB R32, R32, R188 ;  /* 0x000000bc2020723e */ /* 0x000fe200000010ff */
[----:B------:R-:W-:Y:S01]  /*ee00*/  FMUL.FTZ R6, R4, R175 ;  /* 0x000000af04067220 */ /* 0x000fe20000410000 */
[----:B------:R-:W-:Y:S01]  /*ee10*/  SHF.L.U32 R2, R0, 0x6, RZ ;  /* 0x0000000600027819 */ /* 0x000fe200000006ff */
[----:B------:R-:W-:Y:S01]  /*ee20*/  FMUL.FTZ R182, R4, R182 ;  /* 0x000000b604b67220 */ /* 0x000fe20000410000 */
[----:B------:R-:W-:Y:S01]  /*ee30*/  LOP3.LUT R5, R0, 0x1, RZ, 0xc0, !PT ;  /* 0x0000000100057812 */ /* 0x000fe200078ec0ff */
[----:B------:R-:W-:Y:S01]  /*ee40*/  FMUL.FTZ R183, R4, R183 ;  /* 0x000000b704b77220 */ /* 0x000fe20000410000 */
[----:B------:R-:W-:Y:S01]  /*ee50*/  LOP3.LUT R2, R2, 0x1c0, RZ, 0xc0, !PT ;  /* 0x000001c002027812 */ /* 0x000fe200078ec0ff */
[C---:B------:R-:W-:Y:S01]  /*ee60*/  FMUL.FTZ R70, R4.reuse, R70 ;  /* 0x0000004604467220 */ /* 0x040fe20000410000 */
[----:B------:R-:W-:Y:S01]  /*ee70*/  ISETP.NE.U32.AND P1, PT, R5, 0x1, PT ;  /* 0x000000010500780c */ /* 0x000fe20003f25070 */
[----:B------:R-:W-:Y:S01]  /*ee80*/  FMUL.FTZ R9, R4, R71 ;  /* 0x0000004704097220 */ /* 0x000fe20000410000 */
[----:B------:R-:W-:Y:S01]  /*ee90*/  LEA.HI R2, R2, R2, RZ, 0x1d ;  /* 0x0000000202027211 */ /* 0x000fe200078fe8ff */
[----:B------:R-:W-:Y:S01]  /*eea0*/  FMUL.FTZ R82, R4, R82 ;  /* 0x0000005204527220 */ /* 0x000fe20000410000 */
[----:B------:R-:W-:Y:S01]  /*eeb0*/  F2FP.BF16.PACK_AB R6, R6, R174 ;  /* 0x000000ae0606723e */ /* 0x000fe200000010ff */
[----:B------:R-:W-:Y:S01]  /*eec0*/  FMUL.FTZ R12, R4, R83 ;  /* 0x00000053040c7220 */ /* 0x000fe20000410000 */
[----:B------:R-:W-:Y:S01]  /*eed0*/  LEA R18, R18, R2, 0x1 ;  /* 0x0000000212127211 */ /* 0x000fe200078e08ff */
[C---:B------:R-:W-:Y:S01]  /*eee0*/  FMUL.FTZ R86, R4.reuse, R86 ;  /* 0x0000005604567220 */ /* 0x040fe20000410000 */
[----:B------:R-:W-:Y:S01]  /*eef0*/  MOV R2, 0x3f800000 ;  /* 0x3f80000000027802 */ /* 0x000fe20000000f00 */
[----:B------:R-:W-:Y:S01]  /*ef00*/  FMUL.FTZ R21, R4, R87 ;  /* 0x0000005704157220 */ /* 0x000fe20000410000 */
[----:B------:R-:W-:Y:S01]  /*ef10*/  SHF.L.U32 R18, R18, 0x1, RZ ;  /* 0x0000000112127819 */ /* 0x000fe200000006ff */
[C---:B------:R-:W-:Y:S01]  /*ef20*/  FMUL.FTZ R98, R4.reuse, R98 ;  /* 0x0000006204627220 */ /* 0x040fe20000410000 */
[----:B------:R-:W-:Y:S01]  /*ef30*/  F2FP.BF16.PACK_AB R9, R9, R70 ;  /* 0x000000460909723e */ /* 0x000fe200000010ff */
[----:B------:R-:W-:Y:S01]  /*ef40*/  FMUL.FTZ R16, R4, R99 ;  /* 0x0000006304107220 */ /* 0x000fe20000410000 */
[C---:B------:R-:W-:Y:S01]  /*ef50*/  IADD3 R20, R18.reuse, -0x10, RZ ;  /* 0xfffffff012147810 */ /* 0x040fe20007ffe0ff */
[----:B------:R-:W1:Y:S01]  /*ef60*/  @P4 MUFU.RCP R2, R165 ;  /* 0x000000a500024308 */ /* 0x000e620000001000 */
[----:B------:R-:W-:Y:S01]  /*ef70*/  @P1 IADD3 R20, R18, 0x10, RZ ;  /* 0x0000001012141810 */ /* 0x000fe20007ffe0ff */
[----:B------:R-:W-:Y:S01]  /*ef80*/  FMUL.FTZ R102, R4, R102 ;  /* 0x0000006604667220 */ /* 0x000fe20000410000 */
[----:B------:R-:W-:Y:S01]  /*ef90*/  R2P PR, R0, 0x6 ;  /* 0x0000000600007804 */ /* 0x000fe20000000000 */
[C---:B------:R-:W-:Y:S01]  /*efa0*/  FMUL.FTZ R63, R4.reuse, R103 ;  /* 0x00000067043f7220 */ /* 0x040fe20000410000 */
[----:B------:R-:W-:Y:S01]  /*efb0*/  MOV R0, 0x3f800000 ;  /* 0x3f80000000007802 */ /* 0x000fe20000000f00 */
[----:B------:R-:W-:Y:S01]  /*efc0*/  FMUL.FTZ R114, R4, R114 ;  /* 0x0000007204727220 */ /* 0x000fe20000410000 */
[----:B------:R2:W-:Y:S01]  /*efd0*/  STS [R18], R7 ;  /* 0x0000000712007388 */ /* 0x0005e20000000800 */
[----:B------:R-:W-:Y:S01]  /*efe0*/  SEL R68, R68, 0xffffffe0, !P1 ;  /* 0xffffffe044447807 */ /* 0x000fe20004800000 */
[----:B------:R-:W-:Y:S01]  /*eff0*/  FMUL.FTZ R59, R4, R115 ;  /* 0x00000073043b7220 */ /* 0x000fe20000410000 */
[----:B------:R-:W-:Y:S01]  /*f000*/  FSETP.NE.FTZ.AND P1, PT, R166, RZ, PT ;  /* 0x000000ffa600720b */ /* 0x000fe20003f35000 */
[C---:B------:R-:W-:Y:S01]  /*f010*/  FMUL.FTZ R118, R4.reuse, R118 ;  /* 0x0000007604767220 */ /* 0x040fe20000410000 */
[----:B------:R-:W-:Y:S01]  /*f020*/  STS [R18+0x400], R6 ;  /* 0x0004000612007388 */ /* 0x000fe20000000800 */
[----:B------:R-:W-:Y:S01]  /*f030*/  FMUL.FTZ R55, R4, R119 ;  /* 0x0000007704377220 */ /* 0x000fe20000410000 */
[----:B------:R-:W-:Y:S01]  /*f040*/  F2FP.BF16.PACK_AB R12, R12, R82 ;  /* 0x000000520c0c723e */ /* 0x000fe200000010ff */
[----:B------:R-:W-:Y:S01]  /*f050*/  FMUL.FTZ R130, R4, R130 ;  /* 0x0000008204827220 */ /* 0x000fe20000410000 */
[----:B------:R-:W-:Y:S01]  /*f060*/  F2FP.BF16.PACK_AB R21, R21, R86 ;  /* 0x000000561515723e */ /* 0x000fe200000010ff */
[----:B-1----:R-:W-:Y:S01]  /*f070*/  FMUL.FTZ R168, R2, R168 ;  /* 0x000000a802a87220 */ /* 0x002fe20000410000 */
[----:B------:R-:W-:Y:S01]  /*f080*/  F2FP.BF16.PACK_AB R16, R16, R98 ;  /* 0x000000621010723e */ /* 0x000fe200000010ff */
[----:B------:R-:W-:Y:S01]  /*f090*/  FMUL.FTZ R5, R2, R169 ;  /* 0x000000a902057220 */ /* 0x000fe20000410000 */
[----:B------:R-:W-:Y:S01]  /*f0a0*/  F2FP.BF16.PACK_AB R63, R63, R102 ;  /* 0x000000663f3f723e */ /* 0x000fe200000010ff */
[C---:B------:R-:W-:Y:S01]  /*f0b0*/  FMUL.FTZ R51, R4.reuse, R131 ;  /* 0x0000008304337220 */ /* 0x040fe20000410000 */
[----:B------:R-:W-:Y:S01]  /*f0c0*/  F2FP.BF16.PACK_AB R59, R59, R114 ;  /* 0x000000723b3b723e */ /* 0x000fe200000010ff */
[----:B------:R-:W1:Y:S01]  /*f0d0*/  @P1 MUFU.RCP R0, R166 ;  /* 0x000000a600001308 */ /* 0x000e620000001000 */
[C---:B------:R-:W-:Y:S01]  /*f0e0*/  FMUL.FTZ R134, R4.reuse, R134 ;  /* 0x0000008604867220 */ /* 0x040fe20000410000 */
[----:B------:R-:W-:Y:S01]  /*f0f0*/  F2FP.BF16.PACK_AB R5, R5, R168 ;  /* 0x000000a80505723e */ /* 0x000fe200000010ff */
[C---:B------:R-:W-:Y:S01]  /*f100*/  FMUL.FTZ R47, R4.reuse, R135 ;  /* 0x00000087042f7220 */ /* 0x040fe20000410000 */
[----:B------:R-:W-:Y:S01]  /*f110*/  F2FP.BF16.PACK_AB R55, R55, R118 ;  /* 0x000000763737723e */ /* 0x000fe200000010ff */
[C---:B------:R-:W-:Y:S01]  /*f120*/  FMUL.FTZ R146, R4.reuse, R146 ;  /* 0x0000009204927220 */ /* 0x040fe20000410000 */
[----:B------:R-:W-:Y:S01]  /*f130*/  F2FP.BF16.PACK_AB R51, R51, R130 ;  /* 0x000000823333723e */ /* 0x000fe200000010ff */
[C---:B------:R-:W-:Y:S01]  /*f140*/  FMUL.FTZ R43, R4.reuse, R147 ;  /* 0x00000093042b7220 */ /* 0x040fe20000410000 */
[----:B------:R-:W-:Y:S01]  /*f150*/  F2FP.BF16.PACK_AB R47, R47, R134 ;  /* 0x000000862f2f723e */ /* 0x000fe200000010ff */
[----:B------:R-:W-:Y:S01]  /*f160*/  FMUL.FTZ R186, R4, R186 ;  /* 0x000000ba04ba7220 */ /* 0x000fe20000410000 */
[----:B--2---:R-:W-:Y:S01]  /*f170*/  IADD3 R7, R68, R20, RZ ;  /* 0x0000001444077210 */ /* 0x004fe20007ffe0ff */
[C---:B------:R-:W-:Y:S01]  /*f180*/  FMUL.FTZ R39, R4.reuse, R187 ;  /* 0x000000bb04277220 */ /* 0x040fe20000410000 */
[----:B------:R-:W-:Y:S01]  /*f190*/  F2FP.BF16.PACK_AB R43, R43, R146 ;  /* 0x000000922b2b723e */ /* 0x000fe200000010ff */
[----:B------:R-:W-:Y:S01]  /*f1a0*/  FMUL.FTZ R158, R4, R158 ;  /* 0x0000009e049e7220 */ /* 0x000fe20000410000 */
[----:B------:R-:W-:Y:S01]  /*f1b0*/  F2FP.BF16.PACK_AB R28, R28, R200 ;  /* 0x000000c81c1c723e */ /* 0x000fe200000010ff */
[C---:B------:R-:W-:Y:S01]  /*f1c0*/  FMUL.FTZ R35, R4.reuse, R159 ;  /* 0x0000009f04237220 */ /* 0x040fe20000410000 */
[----:B------:R-:W-:Y:S01]  /*f1d0*/  F2FP.BF16.PACK_AB R39, R39, R186 ;  /* 0x000000ba2727723e */ /* 0x000fe200000010ff */
[C---:B------:R-:W-:Y:S01]  /*f1e0*/  FMUL.FTZ R190, R4.reuse, R190 ;  /* 0x000000be04be7220 */ /* 0x040fe20000410000 */
[----:B------:R-:W-:Y:S01]  /*f1f0*/  ISETP.NE.OR P3, PT, RZ, UR4, !P3 ;  /* 0x00000004ff007c0c */ /* 0x000fe2000df65670 */
[C---:B------:R-:W-:Y:S01]  /*f200*/  FMUL.FTZ R31, R4.reuse, R191 ;  /* 0x000000bf041f7220 */ /* 0x040fe20000410000 */
[----:B------:R-:W-:Y:S01]  /*f210*/  F2FP.BF16.PACK_AB R35, R35, R158 ;  /* 0x0000009e2323723e */ /* 0x000fe200000010ff */
[----:B------:R-:W-:-:S02]  /*f220*/  FMUL.FTZ R202, R4, R202 ;  /* 0x000000ca04ca7220 */ /* 0x000fc40000410000 */
[----:B------:R-:W-:Y:S01]  /*f230*/  FMUL.FTZ R27, R4, R203 ;  /* 0x000000cb041b7220 */ /* 0x000fe20000410000 */
[----:B------:R-:W-:Y:S01]  /*f240*/  F2FP.BF16.PACK_AB R31, R31, R190 ;  /* 0x000000be1f1f723e */ /* 0x000fe200000010ff */
[C---:B------:R-:W-:Y:S02]  /*f250*/  FMUL.FTZ R176, R2.reuse, R176 ;  /* 0x000000b002b07220 */ /* 0x040fe40000410000 */
[C---:B------:R-:W-:Y:S01]  /*f260*/  FMUL.FTZ R8, R2.reuse, R177 ;  /* 0x000000b102087220 */ /* 0x040fe20000410000 */
        /* <DEDUP_REMOVED lines=11> */
[C---:B------:R-:W-:Y:S01]  /*f320*/  FMUL.FTZ R66, R2.reuse, R93 ;  /* 0x0000005d02427220 */ /* 0x040fe20000410000 */
        /* <DEDUP_REMOVED lines=31> */
[----:B-1----:R-:W-:Y:S01]  /*f520*/  FMUL.FTZ R171, R0, R171 ;  /* 0x000000ab00ab7220 */ /* 0x002fe20000410000 */
[----:B------:R-:W-:Y:S01]  /*f530*/  F2FP.BF16.PACK_AB R30, R30, R192 ;  /* 0x000000c01e1e723e */ /* 0x000fe200000010ff */
[----:B------:R-:W-:Y:S01]  /*f540*/  FMUL.FTZ R4, R0, R170 ;  /* 0x000000aa00047220 */ /* 0x000fe20000410000 */
[----:B------:R-:W-:Y:S01]  /*f550*/  F2FP.BF16.PACK_AB R26, R26, R196 ;  /* 0x000000c41a1a723e */ /* 0x000fe200000010ff */
[C---:B------:R-:W-:Y:S01]  /*f560*/  FMUL.FTZ R179, R0.reuse, R179 ;  /* 0x000000b300b37220 */ /* 0x040fe20000410000 */
[----:B------:R-:W-:Y:S01]  /*f570*/  STS [R20], R2 ;  /* 0x0000000214007388 */ /* 0x000fe20000000800 */
[C---:B------:R-:W-:Y:S01]  /*f580*/  FMUL.FTZ R11, R0.reuse, R178 ;  /* 0x000000b2000b7220 */ /* 0x040fe20000410000 */
[----:B------:R-:W-:Y:S01]  /*f590*/  F2FP.BF16.PACK_AB R4, R171, R4 ;  /* 0x00000004ab04723e */ /* 0x000fe200000010ff */
[----:B------:R-:W-:-:S02]  /*f5a0*/  FMUL.FTZ R75, R0, R75 ;  /* 0x0000004b004b7220 */ /* 0x000fc40000410000 */
[C---:B-----5:R-:W-:Y:S01]  /*f5b0*/  FMUL.FTZ R15, R0.reuse, R74 ;  /* 0x0000004a000f7220 */ /* 0x060fe20000410000 */
[----:B------:R-:W-:Y:S01]  /*f5c0*/  F2FP.BF16.PACK_AB R11, R179, R11 ;  /* 0x0000000bb30b723e */ /* 0x000fe200000010ff */
[C---:B------:R-:W-:Y:S02]  /*f5d0*/  FMUL.FTZ R79, R0.reuse, R79 ;  /* 0x0000004f004f7220 */ /* 0x040fe40000410000 */
[C---:B------:R-:W-:Y:S01]  /*f5e0*/  FMUL.FTZ R23, R0.reuse, R78 ;  /* 0x0000004e00177220 */ /* 0x040fe20000410000 */
[----:B------:R-:W-:Y:S01]  /*f5f0*/  F2FP.BF16.PACK_AB R15, R75, R15 ;  /* 0x0000000f4b0f723e */ /* 0x000fe200000010ff */
[C---:B------:R-:W-:Y:S02]  /*f600*/  FMUL.FTZ R91, R0.reuse, R91 ;  /* 0x0000005b005b7220 */ /* 0x040fe40000410000 */
[C---:B------:R-:W-:Y:S01]  /*f610*/  FMUL.FTZ R25, R0.reuse, R90 ;  /* 0x0000005a00197220 */ /* 0x040fe20000410000 */
[----:B------:R-:W-:Y:S01]  /*f620*/  F2FP.BF16.PACK_AB R23, R79, R23 ;  /* 0x000000174f17723e */ /* 0x000fe200000010ff */
[----:B------:R-:W-:-:S02]  /*f630*/  FMUL.FTZ R95, R0, R95 ;  /* 0x0000005f005f7220 */ /* 0x000fc40000410000 */
[C---:B------:R-:W-:Y:S01]  /*f640*/  FMUL.FTZ R65, R0.reuse, R94 ;  /* 0x0000005e00417220 */ /* 0x040fe20000410000 */
        /* <DEDUP_REMOVED lines=29> */
[----:B------:R-:W-:Y:S01]  /*f820*/  FMUL.FTZ R67, R0, R198 ;  /* 0x000000c600437220 */ /* 0x000fe20000410000 */
[----:B------:R-:W-:Y:S02]  /*f830*/  F2FP.BF16.PACK_AB R0, R183, R182 ;  /* 0x000000b6b700723e */ /* 0x000fe400000010ff */
[----:B------:R-:W-:Y:S02]  /*f840*/  F2FP.BF16.PACK_AB R29, R195, R29 ;  /* 0x0000001dc31d723e */ /* 0x000fe400000010ff */
[----:B------:R-:W-:Y:S01]  /*f850*/  F2FP.BF16.PACK_AB R67, R199, R67 ;  /* 0x00000043c743723e */ /* 0x000fe200000010ff */
[----:B------:R1:W-:Y:S04]  /*f860*/  STS [R20+0x400], R0 ;  /* 0x0004000014007388 */ /* 0x0003e80000000800 */
[----:B------:R2:W-:Y:S04]  /*f870*/  STS [R18+0x2000], R5 ;  /* 0x0020000512007388 */ /* 0x0005e80000000800 */
[----:B------:R3:W-:Y:S04]  /*f880*/  STS [R18+0x2400], R4 ;  /* 0x0024000412007388 */ /* 0x0007e80000000800 */
[----:B------:R4:W-:Y:S04]  /*f890*/  STS [R20+0x2000], R8 ;  /* 0x0020000814007388 */ /* 0x0009e80000000800 */
[----:B------:R4:W-:Y:S01]  /*f8a0*/  STS [R20+0x2400], R11 ;  /* 0x0024000b14007388 */ /* 0x0009e20000000800 */
[----:B-1----:R-:W-:-:S02]  /*f8b0*/  IADD3 R0, R18, R68, RZ ;  /* 0x0000004412007210 */ /* 0x002fc40007ffe0ff */
[----:B--2---:R-:W-:-:S03]  /*f8c0*/  MOV R5, 0x40 ;  /* 0x0000004000057802 */ /* 0x004fc60000000f00 */
[----:B------:R1:W-:Y:S01]  /*f8d0*/  STS [R0], R10 ;  /* 0x0000000a00007388 */ /* 0x0003e20000000800 */
[----:B------:R-:W-:-:S03]  /*f8e0*/  SEL R5, R5, 0xffffffc0, !P2 ;  /* 0xffffffc005057807 */ /* 0x000fc60005000000 */
[----:B------:R2:W-:Y:S01]  /*f8f0*/  STS [R0+0x400], R9 ;  /* 0x0004000900007388 */ /* 0x0005e20000000800 */
[----:B---3--:R-:W-:-:S03]  /*f900*/  IADD3 R4, R18, R5, RZ ;  /* 0x0000000512047210 */ /* 0x008fc60007ffe0ff */
[----:B------:R-:W-:Y:S01]  /*f910*/  STS [R7], R13 ;  /* 0x0000000d07007388 */ /* 0x000fe20000000800 */
[----:B------:R-:W-:Y:S01]  /*f920*/  IADD3 R6, R5, R20, RZ ;  /* 0x0000001405067210 */ /* 0x000fe20007ffe0ff */
[----:B----4-:R-:W-:Y:S01]  /*f930*/  @P6 MUFU.LG2 R8, R160 ;  /* 0x000000a000086308 */ /* 0x010fe20000000c00 */
[-C--:B------:R-:W-:Y:S01]  /*f940*/  IADD3 R2, R0, R5.reuse, RZ ;  /* 0x0000000500027210 */ /* 0x080fe20007ffe0ff */
[----:B------:R-:W-:Y:S01]  /*f950*/  STS [R7+0x400], R12 ;  /* 0x0004000c07007388 */ /* 0x000fe20000000800 */
[----:B------:R-:W-:-:S03]  /*f960*/  IADD3 R5, R7, R5, RZ ;  /* 0x0000000507057210 */ /* 0x000fc60007ffe0ff */
[----:B------:R3:W-:Y:S02]  /*f970*/  STS [R0+0x2000], R14 ;  /* 0x0020000e00007388 */ /* 0x0007e40000000800 */
[----:B------:R-:W-:Y:S02]  /*f980*/  @P4 MUFU.LG2 R11, R165 ;  /* 0x000000a5000b4308 */ /* 0x000fe40000000c00 */
[----:B------:R4:W-:Y:S04]  /*f990*/  STS [R0+0x2400], R15 ;  /* 0x0024000f00007388 */ /* 0x0009e80000000800 */
[----:B------:R-:W-:Y:S02]  /*f9a0*/  STS [R7+0x2000], R24 ;  /* 0x0020001807007388 */ /* 0x000fe40000000800 */
[----:B-1----:R-:W-:Y:S02]  /*f9b0*/  @P1 MUFU.LG2 R10, R166 ;  /* 0x000000a6000a1308 */ /* 0x002fe40000000c00 */
[----:B------:R-:W-:Y:S04]  /*f9c0*/  STS [R7+0x2400], R23 ;  /* 0x0024001707007388 */ /* 0x000fe80000000800 */
[----:B------:R-:W-:Y:S02]  /*f9d0*/  STS [R4], R22 ;  /* 0x0000001604007388 */ /* 0x000fe40000000800 */
[----:B--2---:R-:W1:Y:S02]  /*f9e0*/  @P5 MUFU.LG2 R9, R161 ;  /* 0x000000a100095308 */ /* 0x004e640000000c00 */
[----:B------:R-:W-:Y:S04]  /*f9f0*/  STS [R4+0x400], R21 ;  /* 0x0004001504007388 */ /* 0x000fe80000000800 */
[----:B------:R2:W-:Y:S01]  /*fa00*/  STS [R6], R17 ;  /* 0x0000001106007388 */ /* 0x0005e20000000800 */
[----:B---3--:R-:W-:-:S03]  /*fa10*/  MOV R14, 0x7f800000 ;  /* 0x7f800000000e7802 */ /* 0x008fc60000000f00 */
[----:B------:R3:W-:Y:S01]  /*fa20*/  STS [R6+0x400], R16 ;  /* 0x0004001006007388 */ /* 0x0007e20000000800 */
[----:B----4-:R-:W-:-:S03]  /*fa30*/  MOV R15, 0x7f800000 ;  /* 0x7f800000000f7802 */ /* 0x010fc60000000f00 */
[----:B------:R-:W-:Y:S01]  /*fa40*/  STS [R4+0x2000], R19 ;  /* 0x0020001304007388 */ /* 0x000fe20000000800 */
[----:B-1----:R-:W-:-:S03]  /*fa50*/  @P5 FMUL.FTZ R9, R9, 0.69314718246459960938 ;  /* 0x3f31721809095820 */ /* 0x002fc60000410000 */
[----:B------:R-:W-:Y:S04]  /*fa60*/  STS [R4+0x2400], R25 ;  /* 0x0024001904007388 */ /* 0x000fe80000000800 */
[----:B------:R-:W-:Y:S04]  /*fa70*/  STS [R6+0x2000], R66 ;  /* 0x0020004206007388 */ /* 0x000fe80000000800 */
[----:B------:R-:W-:Y:S04]  /*fa80*/  STS [R6+0x2400], R65 ;  /* 0x0024004106007388 */ /* 0x000fe80000000800 */
[----:B------:R-:W-:Y:S01]  /*fa90*/  STS [R2], R64 ;  /* 0x0000004002007388 */ /* 0x000fe20000000800 */
[----:B--2---:R-:W-:-:S03]  /*faa0*/  MOV R17, 0x7f800000 ;  /* 0x7f80000000117802 */ /* 0x004fc60000000f00 */
[----:B------:R-:W-:Y:S01]  /*fab0*/  STS [R2+0x400], R63 ;  /* 0x0004003f02007388 */ /* 0x000fe20000000800 */
[----:B---3--:R-:W-:Y:S01]  /*fac0*/  MOV R16, 0x7f800000 ;  /* 0x7f80000000107802 */ /* 0x008fe20000000f00 */
[----:B------:R-:W-:Y:S02]  /*fad0*/  @P5 FFMA.FTZ R16, R163, c[0x0][0x238], R9 ;  /* 0x00008e00a3105a23 */ /* 0x000fe40000010009 */
[----:B------:R-:W-:Y:S04]  /*fae0*/  STS [R5], R60 ;  /* 0x0000003c05007388 */ /* 0x000fe80000000800 */
[----:B------:R-:W-:Y:S04]  /*faf0*/  STS [R5+0x400], R59 ;  /* 0x0004003b05007388 */ /* 0x000fe80000000800 */
        /* <DEDUP_REMOVED lines=17> */
[----:B------:R1:W-:Y:S04]  /*fc10*/  STS [R0+0x6400], R45 ;  /* 0x0064002d00007388 */ /* 0x0003e80000000800 */
[----:B------:R-:W-:Y:S04]  /*fc20*/  STS [R7+0x6000], R42 ;  /* 0x0060002a07007388 */ /* 0x000fe80000000800 */
[----:B------:R-:W-:Y:S04]  /*fc30*/  STS [R7+0x6400], R41 ;  /* 0x0064002907007388 */ /* 0x000fe80000000800 */
[----:B------:R-:W-:Y:S04]  /*fc40*/  STS [R4+0x4000], R40 ;  /* 0x0040002804007388 */ /* 0x000fe80000000800 */
[----:B------:R-:W-:Y:S04]  /*fc50*/  STS [R4+0x4400], R39 ;  /* 0x0044002704007388 */ /* 0x000fe80000000800 */
[----:B------:R-:W-:Y:S04]  /*fc60*/  STS [R6+0x4000], R36 ;  /* 0x0040002406007388 */ /* 0x000fe80000000800 */
[----:B------:R-:W-:Y:S01]  /*fc70*/  STS [R6+0x4400], R35 ;  /* 0x0044002306007388 */ /* 0x000fe20000000800 */
[----:B-1----:R-:W-:Y:S01]  /*fc80*/  @P0 MOV R0, 0x1 ;  /* 0x0000000100000802 */ /* 0x002fe20000000f00 */
[----:B------:R-:W-:-:S02]  /*fc90*/  @!P0 IMAD R0, R167, c[0x0][0x1c0], RZ ;  /* 0x00007000a7008a24 */ /* 0x000fc400078e02ff */
        /* <DEDUP_REMOVED lines=9> */
[----:B------:R2:W-:Y:S01]  /*fd30*/  STS [R2+0x6400], R29 ;  /* 0x0064001d02007388 */ /* 0x0005e20000000800 */
[----:B-1----:R-:W-:-:S02]  /*fd40*/  @P0 MOV R6, c[0x0][0x210] ;  /* 0x0000840000060a02 */ /* 0x002fc40000000f00 */
[----:B------:R-:W-:Y:S01]  /*fd50*/  @!P0 MOV R6, 0x1 ;  /* 0x0000000100068802 */ /* 0x000fe20000000f00 */
[----:B------:R-:W-:Y:S04]  /*fd60*/  STS [R5+0x6000], R26 ;  /* 0x0060001a05007388 */ /* 0x000fe80000000800 */
[----:B------:R1:W-:Y:S04]  /*fd70*/  STS [R5+0x6400], R67 ;  /* 0x0064004305007388 */ /* 0x0003e80000000800 */
[----:B------:R-:W-:Y:S06]  /*fd80*/  BAR.SYNC.DEFER_BLOCKING 0x0 ;  /* 0x0000000000007b1d */ /* 0x000fec0000010000 */
[----:B------:R-:W3:Y:S04]  /*fd90*/  S2R R18, SR_CTAID.Y ;  /* 0x0000000000127919 */ /* 0x000ee80000002600 */
[----:B------:R-:W4:Y:S01]  /*fda0*/  S2R R13, SR_CTAID.X ;  /* 0x00000000000d7919 */ /* 0x000f220000002500 */
[----:B--2---:R-:W-:-:S03]  /*fdb0*/  LOP3.LUT R2, R69, 0xffffffe0, RZ, 0xc0, !PT ;  /* 0xffffffe045027812 */ /* 0x004fc600078ec0ff */
[----:B------:R-:W2:Y:S01]  /*fdc0*/  S2R R19, SR_CTAID.Z ;  /* 0x0000000000137919 */ /* 0x000ea20000002700 */
[----:B------:R-:W-:Y:S01]  /*fdd0*/  IADD3 R7, -R2, R204, RZ ;  /* 0x000000cc02077210 */ /* 0x000fe20007ffe1ff */
[----:B------:R-:W-:-:S03]  /*fde0*/  @P6 FMUL.FTZ R2, R8, 0.69314718246459960938 ;  /* 0x3f31721808026820 */ /* 0x000fc60000410000 */
[----:B------:R-:W-:Y:S01]  /*fdf0*/  LOP3.LUT P0, RZ, R7, 0x3, RZ, 0xc0, !PT ;  /* 0x0000000307ff7812 */ /* 0x000fe2000780c0ff */
[----:B-1----:R-:W-:Y:S01]  /*fe00*/  CS2R R4, SRZ ;  /* 0x0000000000047805 */ /* 0x002fe2000001ff00 */
[----:B------:R-:W-:Y:S01]  /*fe10*/  @P6 FFMA.FTZ R17, R164, c[0x0][0x238], R2 ;  /* 0x00008e00a4116a23 */ /* 0x000fe20000010002 */
[----:B------:R1:W1:Y:S01]  /*fe20*/  LDS.128 R20, [R243] ;  /* 0x00000000f3147984 */ /* 0x0002620000000c00 */
[----:B------:R-:W-:-:S03]  /*fe30*/  @P1 FMUL.FTZ R7, R10, 0.69314718246459960938 ;  /* 0x3f3172180a071820 */ /* 0x000fc60000410000 */
[----:B------:R1:W1:Y:S01]  /*fe40*/  LDS.128 R28, [R243+0x800] ;  /* 0x00080000f31c7984 */ /* 0x0002620000000c00 */
[----:B------:R-:W-:Y:S02]  /*fe50*/  @P1 FFMA.FTZ R15, R3, c[0x0][0x238], R7 ;  /* 0x00008e00030f1a23 */ /* 0x000fe40000010007 */
[C---:B---3--:R-:W-:Y:S01]  /*fe60*/  IMAD R0, R18.reuse, R0, RZ ;  /* 0x0000000012007224 */ /* 0x048fe200078e02ff */
[----:B------:R3:W1:Y:S01]  /*fe70*/  LDS.128 R36, [R243+0x1000] ;  /* 0x00100000f3247984 */ /* 0x0006620000000c00 */
[----:B------:R-:W-:-:S03]  /*fe80*/  @!P3 IMAD R12, R18, c[0x0][0x214], RZ ;  /* 0x00008500120cba24 */ /* 0x000fc600078e02ff */
[----:B------:R3:W1:Y:S01]  /*fe90*/  LDS.128 R44, [R243+0x1800] ;  /* 0x00180000f32c7984 */ /* 0x0006620000000c00 */
[----:B------:R-:W-:Y:S01]  /*fea0*/  SEL R8, R0, RZ, P3 ;  /* 0x000000ff00087207 */ /* 0x000fe20001800000 */
[----:B----4-:R-:W-:Y:S01]  /*feb0*/  IMAD R0, R13, R6, RZ ;  /* 0x000000060d007224 */ /* 0x010fe200078e02ff */
[----:B------:R-:W-:Y:S01]  /*fec0*/  @!P3 MOV R4, R12 ;  /* 0x0000000c0004b202 */ /* 0x000fe20000000f00 */
[----:B------:R3:W4:Y:S01]  /*fed0*/  LDS.128 R56, [R243+0x2000] ;  /* 0x00200000f3387984 */ /* 0x0007220000000c00 */
[----:B------:R-:W-:Y:S01]  /*fee0*/  @!P3 SHF.R.S32.HI R5, RZ, 0x1f, R12 ;  /* 0x0000001fff05b819 */ /* 0x000fe2000001140c */
[----:B--2---:R-:W-:Y:S01]  /*fef0*/  IMAD R2, R19, R167, R8 ;  /* 0x000000a713027224 */ /* 0x004fe200078e0208 */
[----:B------:R-:W-:Y:S01]  /*ff00*/  SHF.L.U32 R0, R0, 0x7, RZ ;  /* 0x0000000700007819 */ /* 0x000fe200000006ff */
[----:B------:R3:W2:Y:S01]  /*ff10*/  LDS.128 R80, [R243+0x2800] ;  /* 0x00280000f3507984 */ /* 0x0006a20000000c00 */
[----:B------:R-:W-:Y:S02]  /*ff20*/  @P4 FMUL.FTZ R8, R11, 0.69314718246459960938 ;  /* 0x3f3172180b084820 */ /* 0x000fe40000410000 */
[----:B------:R-:W-:Y:S01]  /*ff30*/  IADD3 R11, P3, P2, R0, R4, R2 ;  /* 0x00000004000b7210 */ /* 0x000fe20007a7e002 */
[----:B------:R3:W1:Y:S01]  /*ff40*/  LDS.128 R76, [R243+0x3000] ;  /* 0x00300000f34c7984 */ /* 0x0006620000000c00 */
[----:B------:R-:W-:Y:S01]  /*ff50*/  SHF.R.S32.HI R0, RZ, 0x1f, R0 ;  /* 0x0000001fff007819 */ /* 0x000fe20000011400 */
[----:B------:R-:W-:Y:S01]  /*ff60*/  @P4 FFMA.FTZ R14, R162, c[0x0][0x238], R8 ;  /* 0x00008e00a20e4a23 */ /* 0x000fe20000010008 */
[----:B------:R-:W-:Y:S01]  /*ff70*/  SHF.R.S32.HI R2, RZ, 0x1f, R2 ;  /* 0x0000001fff027819 */ /* 0x000fe20000011402 */
[----:B------:R3:W1:Y:S03]  /*ff80*/  LDS.128 R72, [R243+0x3800] ;  /* 0x00380000f3487984 */ /* 0x0006660000000c00 */
[----:B------:R-:W-:Y:S01]  /*ff90*/  IADD3.X R5, R0, R5, R2, P3, P2 ;  /* 0x0000000500057210 */ /* 0x000fe20001fe4402 */
[----:B------:R3:W1:Y:S04]  /*ffa0*/  LDS.128 R24, [R243+0x4000] ;  /* 0x00400000f3187984 */ /* 0x0006680000000c00 */
[----:B------:R3:W1:Y:S04]  /*ffb0*/  LDS.128 R32, [R243+0x4800] ;  /* 0x00480000f3207984 */ /* 0x0006680000000c00 */
[----:B------:R3:W1:Y:S04]  /*ffc0*/  LDS.128 R40, [R243+0x5000] ;  /* 0x00500000f3287984 */ /* 0x0006680000000c00 */
[----:B------:R3:W1:Y:S04]  /*ffd0*/  LDS.128 R52, [R243+0x5800] ;  /* 0x00580000f3347984 */ /* 0x0006680000000c00 */
[----:B------:R3:W1:Y:S04]  /*ffe0*/  LDS.128 R68, [R243+0x6000] ;  /* 0x00600000f3447984 */ /* 0x0006680000000c00 */
[----:B------:R3:W1:Y:S04]  /*fff0*/  LDS.128 R64, [R243+0x6800] ;  /* 0x00680000f3407984 */ /* 0x0006680000000c00 */
[----:B------:R3:W1:Y:S04]  /*10000*/  LDS.128 R60, [R243+0x7000] ;  /* 0x00700000f33c7984 */ /* 0x0006680000000c00 */
[----:B------:R3:W1:Y:S01]  /*10010*/  LDS.128 R48, [R243+0x7800] ;  /* 0x00780000f3307984 */ /* 0x0006620000000c00 */
[----:B------:R-:W-:Y:S05]  /*10020*/  @P0 BRA `(.L_x_10) ;  /* 0x0000027000000947 */ /* 0x000fea0003800000 */
[----:B--2-4-:R-:W2:Y:S01]  /*10030*/  LDL.LU R205, [R1+0x50] ;  /* 0x0000500001cd7983 */ /* 0x014ea20000300800 */
[----:B------:R-:W-:Y:S01]  /*10040*/  SHF.R.S32.HI R0, RZ, 0x1f, R84 ;  /* 0x0000001fff007819 */ /* 0x000fe20000011454 */
[----:B------:R-:W-:-:S03]  /*10050*/  IMAD.MOV.U32 R7, RZ, RZ, c[0x0][0x214] ;  /* 0x00008500ff077624 */ /* 0x000fc600078e00ff */
[----:B------:R-:W-:Y:S01]  /*10060*/  LEA.HI R0, R0, R84, RZ, 0x2 ;  /* 0x0000005400007211 */ /* 0x000fe200078f10ff */
[----:B------:R-:W-:-:S03]  /*10070*/  IMAD R7, R13, -0x80, R7 ;  /* 0xffffff800d077824 */ /* 0x000fc600078e0207 */
[----:B------:R-:W-:-:S05]  /*10080*/  LOP3.LUT R0, R0, 0xffffffc, RZ, 0xc0, !PT ;  /* 0x0ffffffc00007812 */ /* 0x000fca00078ec0ff */
[----:B------:R-:W-:-:S04]  /*10090*/  IMAD.IADD R0, R84, 0x1, -R0 ;  /* 0x0000000154007824 */ /* 0x000fc800078e0a00 */
[----:B--2---:R-:W-:-:S05]  /*100a0*/  IMAD R0, R0, 0x10, R205 ;  /* 0x0000001000007824 */ /* 0x004fca00078e02cd */
[CC--:B------:R-:W-:Y:S02]  /*100b0*/  ISETP.GE.AND P6, PT, R0.reuse, R7.reuse, PT ;  /* 0x000000070000720c */ /* 0x0c0fe40003fc6270 */
[C---:B------:R-:W-:Y:S02]  /*100c0*/  IADD3 R3, R0.reuse, 0x8, RZ ;  /* 0x0000000800037810 */ /* 0x040fe40007ffe0ff */
[C---:B------:R-:W-:Y:S02]  /*100d0*/  IADD3 R2, R0.reuse, 0x40, RZ ;  /* 0x0000004000027810 */ /* 0x040fe40007ffe0ff */
[----:B------:R-:W-:Y:S02]  /*100e0*/  IADD3 R4, R0, 0x48, RZ ;  /* 0x0000004800047810 */ /* 0x000fe40007ffe0ff */
[-C--:B------:R-:W-:Y:S02]  /*100f0*/  ISETP.GE.AND P5, PT, R3, R7.reuse, PT ;  /* 0x000000070300720c */ /* 0x080fe40003fa6270 */
[----:B------:R-:W-:-:S02]  /*10100*/  ISETP.GE.AND P4, PT, R2, R7, PT ;  /* 0x000000070200720c */ /* 0x000fc40003f86270 */
[----:B------:R-:W-:Y:S01]  /*10110*/  ISETP.GE.AND P3, PT, R4, R7, PT ;  /* 0x000000070400720c */ /* 0x000fe20003f66270 */
[----:B------:R-:W-:-:S05]  /*10120*/  @!P6 IMAD R0, R0, R6, RZ ;  /* 0x000000060000e224 */ /* 0x000fca00078e02ff */
[----:B------:R-:W-:-:S03]  /*10130*/  @!P6 IADD3 R7, P0, R0, R11, RZ ;  /* 0x0000000b0007e210 */ /* 0x000fc60007f1e0ff */
[-C--:B------:R-:W-:Y:S01]  /*10140*/  @!P5 IMAD R3, R3, R6.reuse, RZ ;  /* 0x000000060303d224 */ /* 0x080fe200078e02ff */
[----:B------:R-:W-:Y:S01]  /*10150*/  @!P6 LEA.HI.X.SX32 R9, R0, R5, 0x1, P0 ;  /* 0x000000050009e211 */ /* 0x000fe200000f0eff */
[-C--:B------:R-:W-:Y:S01]  /*10160*/  @!P4 IMAD R12, R2, R6.reuse, RZ ;  /* 0x00000006020cc224 */ /* 0x080fe200078e02ff */
[----:B------:R-:W-:Y:S01]  /*10170*/  @!P6 LEA R8, P0, R7, c[0x0][0x200], 0x2 ;  /* 0x000080000708ea11 */ /* 0x000fe200078010ff */
[----:B------:R-:W-:Y:S01]  /*10180*/  @!P3 IMAD R2, R4, R6, RZ ;  /* 0x000000060402b224 */ /* 0x000fe200078e02ff */
[-C--:B------:R-:W-:Y:S02]  /*10190*/  @!P5 IADD3 R0, P2, R3, R11.reuse, RZ ;  /* 0x0000000b0300d210 */ /* 0x080fe40007f5e0ff */
[----:B------:R-:W-:Y:S02]  /*101a0*/  @!P6 LEA.HI.X R9, R7, c[0x0][0x204], R9, 0x2, P0 ;  /* 0x000081000709ea11 */ /* 0x000fe400000f1409 */
[-C--:B------:R-:W-:Y:S02]  /*101b0*/  @!P4 IADD3 R10, P1, R12, R11.reuse, RZ ;  /* 0x0000000b0c0ac210 */ /* 0x080fe40007f3e0ff */
[----:B------:R-:W-:Y:S01]  /*101c0*/  @!P3 IADD3 R11, P0, R2, R11, RZ ;  /* 0x0000000b020bb210 */ /* 0x000fe20007f1e0ff */
[----:B------:R2:W-:Y:S01]  /*101d0*/  @!P6 STG.E [R8.64], R17 ;  /* 0x000000110800e986 */ /* 0x0005e2000c101910 */
[----:B------:R-:W-:-:S02]  /*101e0*/  @!P5 LEA.HI.X.SX32 R3, R3, R5, 0x1, P2 ;  /* 0x000000050303d211 */ /* 0x000fc400010f0eff */
[----:B------:R-:W-:Y:S02]  /*101f0*/  @!P5 LEA R6, P2, R0, c[0x0][0x200], 0x2 ;  /* 0x000080000006da11 */ /* 0x000fe400078410ff */
[-C--:B------:R-:W-:Y:S02]  /*10200*/  @!P4 LEA.HI.X.SX32 R13, R12, R5.reuse, 0x1, P1 ;  /* 0x000000050c0dc211 */ /* 0x080fe400008f0eff */
[----:B------:R-:W-:Y:S02]  /*10210*/  @!P3 LEA.HI.X.SX32 R12, R2, R5, 0x1, P0 ;  /* 0x00000005020cb211 */ /* 0x000fe400000f0eff */
[----:B------:R-:W-:Y:S02]  /*10220*/  @!P4 LEA R4, P1, R10, c[0x0][0x200], 0x2 ;  /* 0x000080000a04ca11 */ /* 0x000fe400078210ff */
[----:B------:R-:W-:Y:S02]  /*10230*/  @!P3 LEA R2, P0, R11, c[0x0][0x200], 0x2 ;  /* 0x000080000b02ba11 */ /* 0x000fe400078010ff */
[----:B------:R-:W-:-:S02]  /*10240*/  @!P5 LEA.HI.X R7, R0, c[0x0][0x204], R3, 0x2, P2 ;  /* 0x000081000007da11 */ /* 0x000fc400010f1403 */
[----:B------:R-:W-:Y:S02]  /*10250*/  @!P4 LEA.HI.X R5, R10, c[0x0][0x204], R13, 0x2, P1 ;  /* 0x000081000a05ca11 */ /* 0x000fe400008f140d */
[----:B------:R-:W-:Y:S01]  /*10260*/  @!P3 LEA.HI.X R3, R11, c[0x0][0x204], R12, 0x2, P0 ;  /* 0x000081000b03ba11 */ /* 0x000fe200000f140c */
[----:B------:R2:W-:Y:S04]  /*10270*/  @!P5 STG.E [R6.64], R16 ;  /* 0x000000100600d986 */ /* 0x0005e8000c101910 */
[----:B------:R2:W-:Y:S04]  /*10280*/  @!P4 STG.E [R4.64], R14 ;  /* 0x0000000e0400c986 */ /* 0x0005e8000c101910 */
[----:B------:R2:W-:Y:S02]  /*10290*/  @!P3 STG.E [R2.64], R15 ;  /* 0x0000000f0200b986 */ /* 0x0005e4000c101910 */
.L_x_10:
[----:B--2-4-:R-:W-:Y:S05]  /*102a0*/  BSYNC B0 ;  /* 0x0000000000007941 */ /* 0x014fea0003800000 */
.L_x_9:
[----:B------:R-:W2:Y:S01]  /*102b0*/  LDL.LU.64 R6, [R1+0x40] ;  /* 0x0000400001067983 */ /* 0x000ea20000300a00 */
[----:B------:R-:W-:Y:S01]  /*102c0*/  SHF.R.S32.HI R4, RZ, 0x1f, R19 ;  /* 0x0000001fff047819 */ /* 0x000fe20000011413 */
[----:B------:R-:W-:-:S02]  /*102d0*/  ULDC.64 UR4, c[0x0][0x1e8] ;  /* 0x00007a0000047ab9 */ /* 0x000fc40000000a00 */
[----:B------:R-:W4:Y:S01]  /*102e0*/  S2R R0, SR_TID.X ;  /* 0x0000000000007919 */ /* 0x000f220000002100 */
[----:B------:R-:W-:Y:S01]  /*102f0*/  USHF.L.U32 UR7, UR4, 0x5, URZ ;  /* 0x0000000504077899 */ /* 0x000fe2000800063f */
[----:B------:R-:W-:Y:S01]  /*10300*/  IMAD R4, R4, c[0x0][0x1f0], RZ ;  /* 0x00007c0004047a24 */ /* 0x000fe200078e02ff */
[----:B------:R-:W-:Y:S02]  /*10310*/  UMOV UR6, 0x5 ;  /* 0x0000000500067882 */ /* 0x000fe40000000000 */
[----:B------:R-:W-:Y:S01]  /*10320*/  USHF.L.U64.HI UR5, UR4, UR6, UR5 ;  /* 0x0000000604057299 */ /* 0x000fe20008010205 */
[----:B------:R-:W-:Y:S01]  /*10330*/  IMAD R4, R19, c[0x0][0x1f4], R4 ;  /* 0x00007d0013047a24 */ /* 0x000fe200078e0204 */
[----:B----4-:R-:W-:-:S04]  /*10340*/  SHF.R.S32.HI R2, RZ, 0x1f, R0 ;  /* 0x0000001fff027819 */ /* 0x010fc80000011400 */
[----:B------:R-:W-:-:S04]  /*10350*/  LEA.HI R2, R2, R0, RZ, 0x3 ;  /* 0x0000000002027211 */ /* 0x000fc800078f18ff */
[----:B------:R-:W-:-:S05]  /*10360*/  LOP3.LUT R2, R2, 0xfffffff8, RZ, 0xc0, !PT ;  /* 0xfffffff802027812 */ /* 0x000fca00078ec0ff */
[----:B------:R-:W-:Y:S01]  /*10370*/  IMAD.IADD R2, R0, 0x1, -R2 ;  /* 0x0000000100027824 */ /* 0x000fe200078e0a02 */
[----:B------:R-:W-:-:S03]  /*10380*/  SHF.R.S32.HI R0, RZ, 0x1f, R18 ;  /* 0x0000001fff007819 */ /* 0x000fc60000011412 */
[----:B------:R-:W-:Y:S02]  /*10390*/  IMAD.SHL.U32 R2, R2, 0x8, RZ ;  /* 0x0000000802027824 */ /* 0x000fe400078e00ff */
[----:B------:R-:W-:-:S03]  /*103a0*/  IMAD R0, R0, c[0x0][0x1e0], RZ ;  /* 0x0000780000007a24 */ /* 0x000fc600078e02ff */
[----:B------:R-:W-:Y:S01]  /*103b0*/  SHF.R.S32.HI R3, RZ, 0x1f, R2 ;  /* 0x0000001fff037819 */ /* 0x000fe20000011402 */
[----:B------:R-:W-:-:S04]  /*103c0*/  IMAD R0, R18, c[0x0][0x1e4], R0 ;  /* 0x0000790012007a24 */ /* 0x000fc800078e0200 */
[----:B------:R-:W-:-:S04]  /*103d0*/  IMAD.WIDE.U32 R2, R18, c[0x0][0x1e0], R2 ;  /* 0x0000780012027a25 */ /* 0x000fc800078e0002 */
[----:B------:R-:W-:-:S04]  /*103e0*/  IMAD.IADD R3, R3, 0x1, R0 ;  /* 0x0000000103037824 */ /* 0x000fc800078e0200 */
[----:B------:R-:W-:-:S04]  /*103f0*/  IMAD.WIDE.U32 R2, R19, c[0x0][0x1f0], R2 ;  /* 0x00007c0013027a25 */ /* 0x000fc800078e0002 */
[----:B------:R-:W-:Y:S02]  /*10400*/  IMAD.IADD R3, R3, 0x1, R4 ;  /* 0x0000000103037824 */ /* 0x000fe400078e0204 */
[----:B--2---:R-:W-:Y:S02]  /*10410*/  IMAD R0, R7, c[0x0][0x1e8], RZ ;  /* 0x00007a0007007a24 */ /* 0x004fe400078e02ff */
[----:B------:R-:W-:-:S04]  /*10420*/  IMAD.WIDE.U32 R2, R6, c[0x0][0x1e8], R2 ;  /* 0x00007a0006027a25 */ /* 0x000fc800078e0002 */
[----:B------:R-:W-:Y:S01]  /*10430*/  IMAD R0, R6, c[0x0][0x1ec], R0 ;  /* 0x00007b0006007a24 */ /* 0x000fe200078e0200 */
[----:B------:R-:W-:-:S03]  /*10440*/  LEA R4, P0, R2, c[0x0][0x1d0], 0x1 ;  /* 0x0000740002047a11 */ /* 0x000fc600078008ff */
[----:B------:R-:W-:-:S05]  /*10450*/  IMAD.IADD R0, R3, 0x1, R0 ;  /* 0x0000000103007824 */ /* 0x000fca00078e0200 */
[----:B------:R-:W-:Y:S02]  /*10460*/  LEA.HI.X R5, R2, c[0x0][0x1d4], R0, 0x1, P0 ;  /* 0x0000750002057a11 */ /* 0x000fe400000f0c00 */
[----:B------:R-:W-:-:S03]  /*10470*/  IADD3 R2, P0, R4, UR7, RZ ;  /* 0x0000000704027c10 */ /* 0x000fc6000ff1e0ff */
[----:B-1----:R-:W-:Y:S01]  /*10480*/  STG.E.128 [R4.64], R20 ;  /* 0x0000001404007986 */ /* 0x002fe2000c101d10 */
[----:B------:R-:W-:Y:S02]  /*10490*/  IADD3.X R3, R5, UR5, RZ, P0, !PT ;  /* 0x0000000505037c10 */ /* 0x000fe400087fe4ff */
[----:B------:R-:W-:Y:S01]  /*104a0*/  IADD3 R8, P0, R2, UR7, RZ ;  /* 0x0000000702087c10 */ /* 0x000fe2000ff1e0ff */
[----:B------:R1:W-:Y:S03]  /*104b0*/  STG.E.128 [R4.64+0x80], R24 ;  /* 0x0000801804007986 */ /* 0x0003e6000c101d10 */
[----:B------:R-:W-:Y:S01]  /*104c0*/  IADD3.X R9, R3, UR5, RZ, P0, !PT ;  /* 0x0000000503097c10 */ /* 0x000fe200087fe4ff */
[----:B------:R-:W-:Y:S01]  /*104d0*/  STG.E.128 [R2.64], R28 ;  /* 0x0000001c02007986 */ /* 0x000fe2000c101d10 */
[----:B------:R-:W-:-:S03]  /*104e0*/  IADD3 R10, P0, R8, UR7, RZ ;  /* 0x00000007080a7c10 */ /* 0x000fc6000ff1e0ff */
[----:B------:R2:W-:Y:S01]  /*104f0*/  STG.E.128 [R2.64+0x80], R32 ;  /* 0x0000802002007986 */ /* 0x0005e2000c101d10 */
[----:B------:R-:W-:Y:S02]  /*10500*/  IADD3.X R11, R9, UR5, RZ, P0, !PT ;  /* 0x00000005090b7c10 */ /* 0x000fe400087fe4ff */
[----:B------:R-:W-:Y:S01]  /*10510*/  IADD3 R6, P0, R10, UR7, RZ ;  /* 0x000000070a067c10 */ /* 0x000fe2000ff1e0ff */
[----:B------:R-:W-:Y:S03]  /*10520*/  STG.E.128 [R8.64], R36 ;  /* 0x0000002408007986 */ /* 0x000fe6000c101d10 */
[----:B------:R-:W-:Y:S01]  /*10530*/  IADD3.X R7, R11, UR5, RZ, P0, !PT ;  /* 0x000000050b077c10 */ /* 0x000fe200087fe4ff */
[----:B------:R4:W-:Y:S04]  /*10540*/  STG.E.128 [R8.64+0x80], R40 ;  /* 0x0000802808007986 */ /* 0x0009e8000c101d10 */
[----:B------:R-:W-:Y:S04]  /*10550*/  STG.E.128 [R10.64], R44 ;  /* 0x0000002c0a007986 */ /* 0x000fe8000c101d10 */
[----:B------:R-:W-:Y:S04]  /*10560*/  STG.E.128 [R10.64+0x80], R52 ;  /* 0x000080340a007986 */ /* 0x000fe8000c101d10 */
[----:B------:R-:W-:Y:S04]  /*10570*/  STG.E.128 [R6.64], R56 ;  /* 0x0000003806007986 */ /* 0x000fe8000c101d10 */
[----:B------:R-:W-:Y:S01]  /*10580*/  STG.E.128 [R6.64+0x80], R68 ;  /* 0x0000804406007986 */ /* 0x000fe2000c101d10 */
[----:B-1----:R-:W-:-:S04]  /*10590*/  IADD3 R4, P0, R6, UR7, RZ ;  /* 0x0000000706047c10 */ /* 0x002fc8000ff1e0ff */
[----:B------:R-:W-:Y:S02]  /*105a0*/  IADD3.X R5, R7, UR5, RZ, P0, !PT ;  /* 0x0000000507057c10 */ /* 0x000fe400087fe4ff */
[----:B--2---:R-:W-:-:S03]  /*105b0*/  IADD3 R2, P0, R4, UR7, RZ ;  /* 0x0000000704027c10 */ /* 0x004fc6000ff1e0ff */
[----:B------:R-:W-:Y:S01]  /*105c0*/  STG.E.128 [R4.64], R80 ;  /* 0x0000005004007986 */ /* 0x000fe2000c101d10 */
[----:B------:R-:W-:-:S03]  /*105d0*/  IADD3.X R3, R5, UR5, RZ, P0, !PT ;  /* 0x0000000505037c10 */ /* 0x000fc600087fe4ff */
[----:B------:R-:W-:Y:S01]  /*105e0*/  STG.E.128 [R4.64+0x80], R64 ;  /* 0x0000804004007986 */ /* 0x000fe2000c101d10 */
[----:B----4-:R-:W-:-:S03]  /*105f0*/  IADD3 R8, P0, R2, UR7, RZ ;  /* 0x0000000702087c10 */ /* 0x010fc6000ff1e0ff */
[----:B------:R-:W-:Y:S01]  /*10600*/  STG.E.128 [R2.64], R76 ;  /* 0x0000004c02007986 */ /* 0x000fe2000c101d10 */
[----:B------:R-:W-:-:S03]  /*10610*/  IADD3.X R9, R3, UR5, RZ, P0, !PT ;  /* 0x0000000503097c10 */ /* 0x000fc600087fe4ff */
[----:B------:R-:W-:Y:S04]  /*10620*/  STG.E.128 [R2.64+0x80], R60 ;  /* 0x0000803c02007986 */ /* 0x000fe8000c101d10 */
[----:B------:R-:W-:Y:S04]  /*10630*/  STG.E.128 [R8.64], R72 ;  /* 0x0000004808007986 */ /* 0x000fe8000c101d10 */
[----:B------:R-:W-:Y:S01]  /*10640*/  STG.E.128 [R8.64+0x80], R48 ;  /* 0x0000803008007986 */ /* 0x000fe2000c101d10 */
[----:B------:R-:W-:Y:S05]  /*10650*/  EXIT ;  /* 0x000000000000794d */ /* 0x000fea0003800000 */
.L_x_0:
[----:B-12---:R-:W-:Y:S01]  /*10660*/  SHF.R.S32.HI R8, RZ, 0x1f, R161 ;  /* 0x0000001fff087819 */ /* 0x006fe200000114a1 */
[----:B------:R-:W1:Y:S01]  /*10670*/  LDC.U8 R11, c[0x0][0x329] ;  /* 0x0000ca40ff0b7b82 */ /* 0x000e620000000000 */
[----:B------:R-:W-:Y:S01]  /*10680*/  SHF.R.S32.HI R0, RZ, 0x1f, R23 ;  /* 0x0000001fff007819 */ /* 0x000fe20000011417 */
[----:B------:R-:W-:Y:S01]  /*10690*/  ULDC.64 UR4, c[0x0][0x1e8] ;  /* 0x00007a0000047ab9 */ /* 0x000fe20000000a00 */
[----:B------:R-:W-:Y:S01]  /*106a0*/  LEA.HI R8, R8, R161, RZ, 0x3 ;  /* 0x000000a108087211 */ /* 0x000fe200078f18ff */
[----:B------:R-:W-:Y:S01]  /*106b0*/  USHF.L.U32 UR6, UR4, 0x5, URZ ;  /* 0x0000000504067899 */ /* 0x000fe2000800063f */
[----:B------:R-:W-:Y:S01]  /*106c0*/  SHF.R.S32.HI R4, RZ, 0x1f, R24 ;  /* 0x0000001fff047819 */ /* 0x000fe20000011418 */
[----:B------:R-:W-:Y:S01]  /*106d0*/  IMAD R0, R0, c[0x0][0x1e0], RZ ;  /* 0x0000780000007a24 */ /* 0x000fe200078e02ff */
[----:B------:R-:W-:Y:S01]  /*106e0*/  LOP3.LUT R2, R8, 0x1ffffff8, RZ, 0xc0, !PT ;  /* 0x1ffffff808027812 */ /* 0x000fe200078ec0ff */
[----:B------:R-:W2:Y:S01]  /*106f0*/  LDC.U8 R10, c[0x0][0x328] ;  /* 0x0000ca00ff0a7b82 */ /* 0x000ea20000000000 */
[----:B------:R-:W-:Y:S01]  /*10700*/  SHF.R.S32.HI R8, RZ, 0x3, R8 ;  /* 0x00000003ff087819 */ /* 0x000fe20000011408 */
[----:B------:R-:W-:Y:S01]  /*10710*/  IMAD R0, R23, c[0x0][0x1e4], R0 ;  /* 0x0000790017007a24 */ /* 0x000fe200078e0200 */
[----:B------:R-:W-:Y:S01]  /*10720*/  UMOV UR7, 0x5 ;  /* 0x0000000500077882 */ /* 0x000fe20000000000 */
[C---:B------:R-:W-:Y:S01]  /*10730*/  IMAD.IADD R2, R161.reuse, 0x1, -R2 ;  /* 0x00000001a1027824 */ /* 0x040fe200078e0a02 */
[----:B------:R-:W-:Y:S01]  /*10740*/  SHF.R.S32.HI R9, RZ, 0x1f, R8 ;  /* 0x0000001fff097819 */ /* 0x000fe20000011408 */
[----:B------:R-:W-:Y:S01]  /*10750*/  USHF.L.U64.HI UR5, UR4, UR7, UR5 ;  /* 0x0000000704057299 */ /* 0x000fe20008010205 */
[----:B------:R-:W-:Y:S01]  /*10760*/  LOP3.LUT P6, RZ, R161, 0x7, RZ, 0xc0, !PT ;  /* 0x00000007a1ff7812 */ /* 0x000fe200078cc0ff */
[----:B------:R-:W-:Y:S01]  /*10770*/  IMAD.SHL.U32 R2, R2, 0x8, RZ ;  /* 0x0000000802027824 */ /* 0x000fe200078e00ff */
[----:B------:R-:W-:-:S02]  /*10780*/  IADD3 R18, -R163, c[0x0][0x214], RZ ;  /* 0x00008500a3127a10 */ /* 0x000fc40007ffe1ff */
[C---:B------:R-:W-:Y:S02]  /*10790*/  IADD3 R12, R8.reuse, 0x10, RZ ;  /* 0x00000010080c7810 */ /* 0x040fe40007ffe0ff */
[--C-:B------:R-:W-:Y:S02]  /*107a0*/  SHF.R.S32.HI R3, RZ, 0x1f, R2.reuse ;  /* 0x0000001fff037819 */ /* 0x100fe40000011402 */
[----:B------:R-:W-:Y:S02]  /*107b0*/  IADD3 R14, R8, 0x30, RZ ;  /* 0x00000030080e7810 */ /* 0x000fe40007ffe0ff */
[----:B-1----:R-:W-:Y:S01]  /*107c0*/  ISETP.NE.AND P0, PT, R11, RZ, PT ;  /* 0x000000ff0b00720c */ /* 0x002fe20003f05270 */
[----:B------:R-:W-:Y:S01]  /*107d0*/  IMAD.WIDE.U32 R2, R23, c[0x0][0x1e0], R2 ;  /* 0x0000780017027a25 */ /* 0x000fe200078e0002 */
[----:B------:R-:W-:-:S03]  /*107e0*/  ISETP.GE.OR P4, PT, R14, R18, P6 ;  /* 0x000000120e00720c */ /* 0x000fc60003786670 */
[----:B------:R-:W-:Y:S02]  /*107f0*/  IMAD.IADD R3, R0, 0x1, R3 ;  /* 0x0000000100037824 */ /* 0x000fe400078e0203 */
[----:B------:R-:W-:Y:S02]  /*10800*/  IMAD R0, R4, c[0x0][0x1f0], RZ ;  /* 0x00007c0004007a24 */ /* 0x000fe400078e02ff */
[----:B------:R-:W-:-:S04]  /*10810*/  IMAD.WIDE.U32 R2, R24, c[0x0][0x1f0], R2 ;  /* 0x00007c0018027a25 */ /* 0x000fc800078e0002 */
[----:B------:R-:W-:Y:S02]  /*10820*/  IMAD R0, R24, c[0x0][0x1f4], R0 ;  /* 0x00007d0018007a24 */ /* 0x000fe400078e0200 */
[----:B------:R-:W-:Y:S01]  /*10830*/  IMAD.WIDE R4, R13, 0x80, R8 ;  /* 0x000000800d047825 */ /* 0x000fe200078e0208 */
[----:B------:R-:W-:-:S03]  /*10840*/  IADD3 R13, R8, 0x20, RZ ;  /* 0x00000020080d7810 */ /* 0x000fc60007ffe0ff */
[----:B------:R-:W-:Y:S01]  /*10850*/  IMAD.IADD R3, R0, 0x1, R3 ;  /* 0x0000000100037824 */ /* 0x000fe200078e0203 */
[----:B------:R-:W-:Y:S01]  /*10860*/  ISETP.GE.OR P5, PT, R13, R18, P6 ;  /* 0x000000120d00720c */ /* 0x000fe200037a6670 */
[----:B------:R-:W-:Y:S02]  /*10870*/  IMAD R0, R5, c[0x0][0x1e8], RZ ;  /* 0x00007a0005007a24 */ /* 0x000fe400078e02ff */
[----:B------:R-:W-:Y:S02]  /*10880*/  @P0 IMAD.MOV.U32 R9, RZ, RZ, 0x1 ;  /* 0x00000001ff090424 */ /* 0x000fe400078e00ff */
[C---:B------:R-:W-:Y:S02]  /*10890*/  IMAD R0, R4.reuse, c[0x0][0x1ec], R0 ;  /* 0x00007b0004007a24 */ /* 0x040fe400078e0200 */
[----:B------:R-:W-:-:S04]  /*108a0*/  IMAD.WIDE.U32 R4, R4, c[0x0][0x1e8], R2 ;  /* 0x00007a0004047a25 */ /* 0x000fc800078e0002 */
[----:B------:R-:W-:Y:S01]  /*108b0*/  IMAD.IADD R0, R0, 0x1, R5 ;  /* 0x0000000100007824 */ /* 0x000fe200078e0205 */
[----:B------:R-:W-:Y:S01]  /*108c0*/  LEA R2, P1, R4, c[0x0][0x1d0], 0x1 ;  /* 0x0000740004027a11 */ /* 0x000fe200078208ff */
[----:B------:R-:W-:-:S03]  /*108d0*/  @P0 IMAD.MOV.U32 R5, RZ, RZ, c[0x0][0x210] ;  /* 0x00008400ff050624 */ /* 0x000fc600078e00ff */
[----:B------:R-:W-:Y:S01]  /*108e0*/  LEA.HI.X R3, R4, c[0x0][0x1d4], R0, 0x1, P1 ;  /* 0x0000750004037a11 */ /* 0x000fe200008f0c00 */
[----:B------:R-:W-:Y:S01]  /*108f0*/  @!P0 IMAD.MOV.U32 R4, RZ, RZ, c[0x0][0x214] ;  /* 0x00008500ff048624 */ /* 0x000fe200078e00ff */
[----:B--2---:R-:W-:Y:S01]  /*10900*/  @!P0 ISETP.NE.AND P1, PT, R10, RZ, PT ;  /* 0x000000ff0a00820c */ /* 0x004fe20003f25270 */
[----:B------:R-:W-:Y:S01]  /*10910*/  @P0 IMAD R0, R5, c[0x0][0x214], RZ ;  /* 0x0000850005000a24 */ /* 0x000fe200078e02ff */
[----:B------:R-:W-:Y:S01]  /*10920*/  IADD3 R6, P2, R2, UR6, RZ ;  /* 0x0000000602067c10 */ /* 0x000fe2000ff5e0ff */
[----:B------:R-:W-:Y:S01]  /*10930*/  STG.E.128 [R2.64], RZ ;  /* 0x000000ff02007986 */ /* 0x000fe2000c101d10 */
[----:B------:R-:W-:Y:S02]  /*10940*/  @!P0 SEL R0, R4, c[0x0][0x234], !P1 ;  /* 0x00008d0004008a07 */ /* 0x000fe40004800000 */
[----:B------:R-:W-:Y:S01]  /*10950*/  IADD3.X R7, R3, UR5, RZ, P2, !PT ;  /* 0x0000000503077c10 */ /* 0x000fe200097fe4ff */
[----:B------:R1:W-:Y:S01]  /*10960*/  STG.E.128 [R2.64+0x80], RZ ;  /* 0x000080ff02007986 */ /* 0x0003e2000c101d10 */
[----:B------:R-:W-:Y:S01]  /*10970*/  IADD3 R4, P2, R6, UR6, RZ ;  /* 0x0000000606047c10 */ /* 0x000fe2000ff5e0ff */
[----:B------:R-:W-:Y:S01]  /*10980*/  @!P0 IMAD R9, R0, c[0x0][0x1c0], RZ ;  /* 0x0000700000098a24 */ /* 0x000fe200078e02ff */
[----:B------:R-:W-:Y:S01]  /*10990*/  ISETP.NE.AND P1, PT, R10, RZ, PT ;  /* 0x000000ff0a00720c */ /* 0x000fe20003f25270 */
[----:B------:R-:W-:Y:S01]  /*109a0*/  STG.E.128 [R6.64], RZ ;  /* 0x000000ff06007986 */ /* 0x000fe2000c101d10 */
[----:B------:R-:W-:-:S02]  /*109b0*/  IADD3.X R5, R7, UR5, RZ, P2, !PT ;  /* 0x0000000507057c10 */ /* 0x000fc400097fe4ff */
[----:B------:R-:W-:Y:S01]  /*109c0*/  ISETP.EQ.AND P1, PT, R11, RZ, P1 ;  /* 0x000000ff0b00720c */ /* 0x000fe20000f22270 */
[----:B------:R2:W-:Y:S01]  /*109d0*/  STG.E.128 [R6.64+0x80], RZ ;  /* 0x000080ff06007986 */ /* 0x0005e2000c101d10 */
[----:B------:R-:W-:-:S03]  /*109e0*/  IMAD R11, R23, c[0x0][0x214], RZ ;  /* 0x00008500170b7a24 */ /* 0x000fc600078e02ff */
[----:B------:R-:W-:Y:S04]  /*109f0*/  STG.E.128 [R4.64], RZ ;  /* 0x000000ff04007986 */ /* 0x000fe8000c101d10 */
[----:B------:R4:W-:Y:S01]  /*10a00*/  STG.E.128 [R4.64+0x80], RZ ;  /* 0x000080ff04007986 */ /* 0x0009e2000c101d10 */
[----:B-1----:R-:W-:-:S04]  /*10a10*/  IADD3 R2, P2, R4, UR6, RZ ;  /* 0x0000000604027c10 */ /* 0x002fc8000ff5e0ff */
[----:B------:R-:W-:Y:S01]  /*10a20*/  IADD3.X R3, R5, UR5, RZ, P2, !PT ;  /* 0x0000000505037c10 */ /* 0x000fe200097fe4ff */
[----:B--2---:R-:W-:-:S04]  /*10a30*/  IMAD R6, R23, R9, RZ ;  /* 0x0000000917067224 */ /* 0x004fc800078e02ff */
[----:B------:R-:W-:Y:S01]  /*10a40*/  STG.E.128 [R2.64], RZ ;  /* 0x000000ff02007986 */ /* 0x000fe2000c101d10 */
[----:B------:R-:W-:Y:S01]  /*10a50*/  @P0 IMAD.MOV.U32 R9, RZ, RZ, c[0x0][0x210] ;  /* 0x00008400ff090624 */ /* 0x000fe200078e00ff */
[----:B------:R-:W-:Y:S01]  /*10a60*/  SHF.R.S32.HI R7, RZ, 0x1f, R11 ;  /* 0x0000001fff077819 */ /* 0x000fe2000001140b */
[----:B------:R-:W-:Y:S01]  /*10a70*/  @!P0 IMAD.MOV.U32 R9, RZ, RZ, 0x1 ;  /* 0x00000001ff098424 */ /* 0x000fe200078e00ff */
[----:B------:R-:W-:Y:S01]  /*10a80*/  SEL R6, R6, RZ, !P1 ;  /* 0x000000ff06067207 */ /* 0x000fe20004800000 */
[----:B------:R1:W-:Y:S01]  /*10a90*/  STG.E.128 [R2.64+0x80], RZ ;  /* 0x000080ff02007986 */ /* 0x0003e2000c101d10 */
[----:B------:R-:W-:Y:S02]  /*10aa0*/  SEL R11, R11, RZ, P1 ;  /* 0x000000ff0b0b7207 */ /* 0x000fe40000800000 */
[----:B----4-:R-:W-:Y:S01]  /*10ab0*/  IADD3 R4, P2, R2, UR6, RZ ;  /* 0x0000000602047c10 */ /* 0x010fe2000ff5e0ff */
[----:B------:R-:W-:Y:S02]  /*10ac0*/  IMAD R6, R24, R0, R6 ;  /* 0x0000000018067224 */ /* 0x000fe400078e0206 */
[----:B------:R-:W-:Y:S01]  /*10ad0*/  IMAD R0, R163, R9, RZ ;  /* 0x00000009a3007224 */ /* 0x000fe200078e02ff */
[----:B------:R-:W-:-:S02]  /*10ae0*/  IADD3.X R5, R3, UR5, RZ, P2, !PT ;  /* 0x0000000503057c10 */ /* 0x000fc400097fe4ff */
[----:B------:R-:W-:Y:S02]  /*10af0*/  ISETP.GE.OR P2, PT, R8, R18, P6 ;  /* 0x000000120800720c */ /* 0x000fe40003746670 */
[----:B------:R-:W-:Y:S01]  /*10b00*/  SHF.R.S32.HI R10, RZ, 0x1f, R0 ;  /* 0x0000001fff0a7819 */ /* 0x000fe20000011400 */
[----:B------:R-:W-:Y:S04]  /*10b10*/  STG.E.128 [R4.64], RZ ;  /* 0x000000ff04007986 */ /* 0x000fe8000c101d10 */
[----:B------:R2:W-:Y:S01]  /*10b20*/  STG.E.128 [R4.64+0x80], RZ ;  /* 0x000080ff04007986 */ /* 0x0005e2000c101d10 */
[----:B-1----:R-:W-:-:S04]  /*10b30*/  IADD3 R2, P0, R4, UR6, RZ ;  /* 0x0000000604027c10 */ /* 0x002fc8000ff1e0ff */
[----:B------:R-:W-:-:S05]  /*10b40*/  IADD3.X R3, R5, UR5, RZ, P0, !PT ;  /* 0x0000000505037c10 */ /* 0x000fca00087fe4ff */
[----:B------:R-:W-:Y:S04]  /*10b50*/  STG.E.128 [R2.64], RZ ;  /* 0x000000ff02007986 */ /* 0x000fe8000c101d10 */
[----:B------:R1:W-:Y:S01]  /*10b60*/  STG.E.128 [R2.64+0x80], RZ ;  /* 0x000080ff02007986 */ /* 0x0003e2000c101d10 */
[----:B--2---:R-:W-:Y:S02]  /*10b70*/  SEL R4, R7, RZ, P1 ;  /* 0x000000ff07047207 */ /* 0x004fe40000800000 */
[--C-:B------:R-:W-:Y:S02]  /*10b80*/  IADD3 R11, P1, P0, R0, R11, R6.reuse ;  /* 0x0000000b000b7210 */ /* 0x100fe4000783e006 */
[----:B------:R-:W-:-:S04]  /*10b90*/  SHF.R.S32.HI R0, RZ, 0x1f, R6 ;  /* 0x0000001fff007819 */ /* 0x000fc80000011406 */
[----:B------:R-:W-:Y:S01]  /*10ba0*/  IADD3.X R10, R10, R4, R0, P1, P0 ;  /* 0x000000040a0a7210 */ /* 0x000fe20000fe0400 */
[----:B------:R-:W-:Y:S01]  /*10bb0*/  @!P2 IMAD R0, R8, R9, RZ ;  /* 0x000000090800a224 */ /* 0x000fe200078e02ff */
[----:B------:R-:W-:-:S04]  /*10bc0*/  ISETP.GE.OR P1, PT, R12, R18, P6 ;  /* 0x000000120c00720c */ /* 0x000fc80003726670 */
[----:B------:R-:W-:-:S04]  /*10bd0*/  @!P2 IADD3 R7, P0, R0, R11, RZ ;  /* 0x0000000b0007a210 */ /* 0x000fc80007f1e0ff */
[----:B------:R-:W-:Y:S02]  /*10be0*/  @!P2 LEA.HI.X.SX32 R0, R0, R10, 0x1, P0 ;  /* 0x0000000a0000a211 */ /* 0x000fe400000f0eff */
[C---:B------:R-:W-:Y:S02]  /*10bf0*/  @!P2 LEA R6, P0, R7.reuse, c[0x0][0x200], 0x2 ;  /* 0x000080000706aa11 */ /* 0x040fe400078010ff */
[----:B-1----:R-:W-:Y:S02]  /*10c00*/  IADD3 R2, P3, R2, UR6, RZ ;  /* 0x0000000602027c10 */ /* 0x002fe4000ff7e0ff */
[----:B------:R-:W-:Y:S01]  /*10c10*/  @!P2 LEA.HI.X R7, R7, c[0x0][0x204], R0, 0x2, P0 ;  /* 0x000081000707aa11 */ /* 0x000fe200000f1400 */
[----:B------:R-:W-:Y:S01]  /*10c20*/  @!P1 IMAD R0, R12, R9, RZ ;  /* 0x000000090c009224 */ /* 0x000fe200078e02ff */
[----:B------:R-:W-:Y:S02]  /*10c30*/  IADD3.X R3, R3, UR5, RZ, P3, !PT ;  /* 0x0000000503037c10 */ /* 0x000fe40009ffe4ff */
[----:B------:R-:W-:-:S03]  /*10c40*/  IADD3 R4, P3, R2, UR6, RZ ;  /* 0x0000000602047c10 */ /* 0x000fc6000ff7e0ff */
[----:B------:R-:W-:Y:S01]  /*10c50*/  STG.E.128 [R2.64], RZ ;  /* 0x000000ff02007986 */ /* 0x000fe2000c101d10 */
[----:B------:R-:W-:-:S03]  /*10c60*/  IADD3.X R5, R3, UR5, RZ, P3, !PT ;  /* 0x0000000503057c10 */ /* 0x000fc60009ffe4ff */
[----:B------:R1:W-:Y:S04]  /*10c70*/  STG.E.128 [R2.64+0x80], RZ ;  /* 0x000080ff02007986 */ /* 0x0003e8000c101d10 */
[----:B------:R-:W-:Y:S04]  /*10c80*/  STG.E.128 [R4.64], RZ ;  /* 0x000000ff04007986 */ /* 0x000fe8000c101d10 */
[----:B------:R2:W-:Y:S01]  /*10c90*/  STG.E.128 [R4.64+0x80], RZ ;  /* 0x000080ff04007986 */ /* 0x0005e2000c101d10 */
[----:B-1----:R-:W-:Y:S01]  /*10ca0*/  @!P2 IMAD.MOV.U32 R2, RZ, RZ, 0x7f800000 ;  /* 0x7f800000ff02a424 */ /* 0x002fe200078e00ff */
[----:B------:R-:W-:-:S04]  /*10cb0*/  @!P1 IADD3 R3, P0, R0, R11, RZ ;  /* 0x0000000b00039210 */ /* 0x000fc80007f1e0ff */
[----:B------:R1:W-:Y:S01]  /*10cc0*/  @!P2 STG.E [R6.64], R2 ;  /* 0x000000020600a986 */ /* 0x0003e2000c101910 */
[-C--:B--2---:R-:W-:Y:S02]  /*10cd0*/  @!P5 IMAD R4, R13, R9.reuse, RZ ;  /* 0x000000090d04d224 */ /* 0x084fe400078e02ff */
[----:B------:R-:W-:Y:S01]  /*10ce0*/  @!P4 IMAD R5, R14, R9, RZ ;  /* 0x000000090e05c224 */ /* 0x000fe200078e02ff */
[----:B-1----:R-:W-:Y:S02]  /*10cf0*/  IADD3 R7, R8, 0x40, RZ ;  /* 0x0000004008077810 */ /* 0x002fe40007ffe0ff */
[----:B------:R-:W-:Y:S02]  /*10d00*/  @!P1 LEA.HI.X.SX32 R6, R0, R10, 0x1, P0 ;  /* 0x0000000a00069211 */ /* 0x000fe400000f0eff */
[----:B------:R-:W-:Y:S02]  /*10d10*/  @!P1 LEA R2, P2, R3, c[0x0][0x200], 0x2 ;  /* 0x0000800003029a11 */ /* 0x000fe400078410ff */
[----:B------:R-:W-:-:S02]  /*10d20*/  @!P5 IADD3 R0, P0, R4, R11, RZ ;  /* 0x0000000b0400d210 */ /* 0x000fc40007f1e0ff */
[----:B------:R-:W-:Y:S02]  /*10d30*/  ISETP.GE.OR P3, PT, R7, R18, P6 ;  /* 0x000000120700720c */ /* 0x000fe40003766670 */
[----:B------:R-:W-:Y:S02]  /*10d40*/  @!P1 LEA.HI.X R3, R3, c[0x0][0x204], R6, 0x2, P2 ;  /* 0x0000810003039a11 */ /* 0x000fe400010f1406 */
[----:B------:R-:W-:Y:S02]  /*10d50*/  @!P5 LEA.HI.X.SX32 R12, R4, R10, 0x1, P0 ;  /* 0x0000000a040cd211 */ /* 0x000fe400000f0eff */
[----:B------:R-:W-:Y:S02]  /*10d60*/  @!P5 LEA R16, P2, R0, c[0x0][0x200], 0x2 ;  /* 0x000080000010da11 */ /* 0x000fe400078410ff */
[----:B------:R-:W-:Y:S02]  /*10d70*/  IADD3 R6, R8, 0x50, RZ ;  /* 0x0000005008067810 */ /* 0x000fe40007ffe0ff */
[----:B------:R-:W-:-:S02]  /*10d80*/  @!P4 IADD3 R4, P0, R5, R11, RZ ;  /* 0x0000000b0504c210 */ /* 0x000fc40007f1e0ff */
[----:B------:R-:W-:Y:S01]  /*10d90*/  @!P5 LEA.HI.X R17, R0, c[0x0][0x204], R12, 0x2, P2 ;  /* 0x000081000011da11 */ /* 0x000fe200010f140c */
[----:B------:R-:W-:Y:S01]  /*10da0*/  @!P1 IMAD.MOV.U32 R0, RZ, RZ, 0x7f800000 ;  /* 0x7f800000ff009424 */ /* 0x000fe200078e00ff */
[----:B------:R-:W-:Y:S02]  /*10db0*/  ISETP.GE.OR P2, PT, R6, R18, P6 ;  /* 0x000000120600720c */ /* 0x000fe40003746670 */
[----:B------:R-:W-:Y:S01]  /*10dc0*/  @!P4 LEA.HI.X.SX32 R13, R5, R10, 0x1, P0 ;  /* 0x0000000a050dc211 */ /* 0x000fe200000f0eff */
[----:B------:R-:W-:Y:S01]  /*10dd0*/  @!P3 IMAD R5, R7, R9, RZ ;  /* 0x000000090705b224 */ /* 0x000fe200078e02ff */
[----:B------:R-:W-:Y:S01]  /*10de0*/  @!P4 LEA R14, P0, R4, c[0x0][0x200], 0x2 ;  /* 0x00008000040eca11 */ /* 0x000fe200078010ff */
[----:B------:R1:W-:Y:S01]  /*10df0*/  @!P1 STG.E [R2.64], R0 ;  /* 0x0000000002009986 */ /* 0x0003e2000c101910 */
[----:B------:R-:W-:Y:S02]  /*10e00*/  IADD3 R12, R8, 0x60, RZ ;  /* 0x00000060080c7810 */ /* 0x000fe40007ffe0ff */
[----:B------:R-:W-:Y:S01]  /*10e10*/  @!P4 LEA.HI.X R15, R4, c[0x0][0x204], R13, 0x2, P0 ;  /* 0x00008100040fca11 */ /* 0x000fe200000f140d */
[----:B------:R-:W-:Y:S01]  /*10e20*/  @!P3 IMAD.MOV.U32 R13, RZ, RZ, 0x7f800000 ;  /* 0x7f800000ff0db424 */ /* 0x000fe200078e00ff */
[----:B------:R-:W-:-:S02]  /*10e30*/  ISETP.GE.OR P1, PT, R12, R18, P6 ;  /* 0x000000120c00720c */ /* 0x000fc40003726670 */
[----:B-1----:R-:W-:Y:S01]  /*10e40*/  @!P3 IADD3 R0, P0, R5, R11, RZ ;  /* 0x0000000b0500b210 */ /* 0x002fe20007f1e0ff */
[----:B------:R-:W-:-:S10]  /*10e50*/  @!P2 IMAD R2, R6, R9, RZ ;  /* 0x000000090602a224 */ /* 0x000fd400078e02ff */
[----:B------:R-:W-:Y:S01]  /*10e60*/  @!P1 IMAD R3, R12, R9, RZ ;  /* 0x000000090c039224 */ /* 0x000fe200078e02ff */
[----:B------:R-:W-:Y:S01]  /*10e70*/  @!P3 LEA.HI.X.SX32 R5, R5, R10, 0x1, P0 ;  /* 0x0000000a0505b211 */ /* 0x000fe200000f0eff */
[----:B------:R-:W-:Y:S01]  /*10e80*/  @!P5 IMAD.MOV.U32 R12, RZ, RZ, 0x7f800000 ;  /* 0x7f800000ff0cd424 */ /* 0x000fe200078e00ff */
[----:B------:R-:W-:-:S04]  /*10e90*/  @!P3 LEA R6, P0, R0, c[0x0][0x200], 0x2 ;  /* 0x000080000006ba11 */ /* 0x000fc800078010ff */
[----:B------:R-:W-:Y:S01]  /*10ea0*/  @!P3 LEA.HI.X R7, R0, c[0x0][0x204], R5, 0x2, P0 ;  /* 0x000081000007ba11 */ /* 0x000fe200000f1405 */
[----:B------:R1:W-:Y:S01]  /*10eb0*/  @!P5 STG.E [R16.64], R12 ;  /* 0x0000000c1000d986 */ /* 0x0003e2000c101910 */
[----:B------:R-:W-:-:S04]  /*10ec0*/  @!P2 IADD3 R0, P0, R2, R11, RZ ;  /* 0x0000000b0200a210 */ /* 0x000fc80007f1e0ff */
[----:B------:R-:W-:Y:S02]  /*10ed0*/  @!P2 LEA.HI.X.SX32 R2, R2, R10, 0x1, P0 ;  /* 0x0000000a0202a211 */ /* 0x000fe400000f0eff */
[----:B------:R-:W-:-:S04]  /*10ee0*/  @!P2 LEA R4, P0, R0, c[0x0][0x200], 0x2 ;  /* 0x000080000004aa11 */ /* 0x000fc800078010ff */
[----:B------:R-:W-:Y:S02]  /*10ef0*/  @!P2 LEA.HI.X R5, R0, c[0x0][0x204], R2, 0x2, P0 ;  /* 0x000081000005aa11 */ /* 0x000fe400000f1402 */
[----:B------:R-:W-:-:S04]  /*10f00*/  @!P1 IADD3 R0, P0, R3, R11, RZ ;  /* 0x0000000b03009210 */ /* 0x000fc80007f1e0ff */
[----:B------:R-:W-:Y:S02]  /*10f10*/  @!P1 LEA.HI.X.SX32 R3, R3, R10, 0x1, P0 ;  /* 0x0000000a03039211 */ /* 0x000fe400000f0eff */
[----:B------:R-:W-:-:S04]  /*10f20*/  @!P1 LEA R2, P0, R0, c[0x0][0x200], 0x2 ;  /* 0x0000800000029a11 */ /* 0x000fc800078010ff */
[----:B------:R-:W-:Y:S01]  /*10f30*/  @!P1 LEA.HI.X R3, R0, c[0x0][0x204], R3, 0x2, P0 ;  /* 0x0000810000039a11 */ /* 0x000fe200000f1403 */
[----:B------:R-:W-:Y:S02]  /*10f40*/  @!P4 IMAD.MOV.U32 R0, RZ, RZ, 0x7f800000 ;  /* 0x7f800000ff00c424 */ /* 0x000fe400078e00ff */
[----:B-1----:R-:W-:-:S03]  /*10f50*/  @!P2 IMAD.MOV.U32 R12, RZ, RZ, 0x7f800000 ;  /* 0x7f800000ff0ca424 */ /* 0x002fc600078e00ff */
[----:B------:R1:W-:Y:S04]  /*10f60*/  @!P4 STG.E [R14.64], R0 ;  /* 0x000000000e00c986 */ /* 0x0003e8000c101910 */
[----:B------:R-:W-:Y:S04]  /*10f70*/  @!P3 STG.E [R6.64], R13 ;  /* 0x0000000d0600b986 */ /* 0x000fe8000c101910 */
[----:B------:R-:W-:Y:S01]  /*10f80*/  @!P2 STG.E [R4.64], R12 ;  /* 0x0000000c0400a986 */ /* 0x000fe2000c101910 */
[----:B-1----:R-:W-:-:S05]  /*10f90*/  @!P1 IMAD.MOV.U32 R0, RZ, RZ, 0x7f800000 ;  /* 0x7f800000ff009424 */ /* 0x002fca00078e00ff */
[----:B------:R1:W-:Y:S02]  /*10fa0*/  @!P1 STG.E [R2.64], R0 ;  /* 0x0000000002009986 */ /* 0x0003e4000c101910 */
[----:B-1----:R-:W-:-:S04]  /*10fb0*/  IADD3 R0, R8, 0x70, RZ ;  /* 0x0000007008007810 */ /* 0x002fc80007ffe0ff */
[----:B------:R-:W-:-:S13]  /*10fc0*/  ISETP.GE.OR P6, PT, R0, R18, P6 ;  /* 0x000000120000720c */ /* 0x000fda00037c6670 */
[----:B------:R-:W-:Y:S05]  /*10fd0*/  @P6 EXIT ;  /* 0x000000000000694d */ /* 0x000fea0003800000 */
[----:B------:R-:W-:-:S05]  /*10fe0*/  IMAD R0, R0, R9, RZ ;  /* 0x0000000900007224 */ /* 0x000fca00078e02ff */
[----:B------:R-:W-:-:S04]  /*10ff0*/  IADD3 R3, P0, R0, R11, RZ ;  /* 0x0000000b00037210 */ /* 0x000fc80007f1e0ff */
[----:B------:R-:W-:Y:S02]  /*11000*/  LEA.HI.X.SX32 R0, R0, R10, 0x1, P0 ;  /* 0x0000000a00007211 */ /* 0x000fe400000f0eff */
[----:B------:R-:W-:-:S04]  /*11010*/  LEA R2, P0, R3, c[0x0][0x200], 0x2 ;  /* 0x0000800003027a11 */ /* 0x000fc800078010ff */
[----:B------:R-:W-:Y:S01]  /*11020*/  LEA.HI.X R3, R3, c[0x0][0x204], R0, 0x2, P0 ;  /* 0x0000810003037a11 */ /* 0x000fe200000f1400 */
[----:B------:R-:W-:-:S05]  /*11030*/  IMAD.MOV.U32 R0, RZ, RZ, 0x7f800000 ;  /* 0x7f800000ff007424 */ /* 0x000fca00078e00ff */
[----:B------:R-:W-:Y:S01]  /*11040*/  STG.E [R2.64], R0 ;  /* 0x0000000002007986 */ /* 0x000fe2000c101910 */
[----:B------:R-:W-:Y:S05]  /*11050*/  EXIT ;  /* 0x000000000000794d */ /* 0x000fea0003800000 */
.L_x_11:
[----:B------:R-:W-:-:S00]  /*11060*/  BRA `(.L_x_11) ;  /* 0xfffffff000007947 */ /* 0x000fc0000383ffff */
[----:B------:R-:W-:-:S00]  /*11070*/  NOP ;  /* 0x0000000000007918 */ /* 0x000fc00000000000 */
        /* <DEDUP_REMOVED lines=8> */
.L_x_1392:


//--------------------- .text._ZN5flash16flash_fwd_kernelI23Flash_fwd_kernel_traitsILi128ELi128ELi64ELi4ELb0ELb0EN7cutlass10bfloat16_tE19Flash_kernel_traitsILi128ELi128ELi64ELi4ES3_EELb0ELb1ELb0ELb0ELb1ELb1ELb1ELb0EEEvNS_16Flash_fwd_paramsE --------------------------
	.section	.text._ZN5flash16flash_fwd_kernelI23Flash_fwd_kernel_traitsILi128ELi128ELi64ELi4ELb0ELb0EN7cutlass10bfloat16_tE19Flash_kernel_traitsILi128ELi128ELi64ELi4ES3_EELb0ELb1ELb0ELb0ELb1ELb1ELb1ELb0EEEvNS_16Flash_fwd_paramsE,"ax",@progbits
	.sectioninfo	@"SHI_REGISTERS=255"
	.align	128
        .global         _ZN5flash16flash_fwd_kernelI23Flash_fwd_kernel_traitsILi128ELi128ELi64ELi4ELb0ELb0EN7cutlass10bfloat16_tE19Flash_kernel_traitsILi128ELi128ELi64ELi4ES3_EELb0ELb1ELb0ELb0ELb1ELb1ELb1ELb0EEEvNS_16Flash_fwd_paramsE
        .type           _ZN5flash16flash_fwd_kernelI23Flash_fwd_kernel_traitsILi128ELi128ELi64ELi4ELb0ELb0EN7cutlass10bfloat16_tE19Flash_kernel_traitsILi128ELi128ELi64ELi4ES3_EELb0ELb1ELb0ELb0ELb1ELb1ELb1ELb0EEEvNS_16Flash_fwd_paramsE,@function
        .size           _ZN5flash16flash_fwd_kernelI23Flash_fwd_kernel_traitsILi128ELi128ELi64ELi4ELb0ELb0EN7cutlass10bfloat16_tE19Flash_kernel_traitsILi128ELi128ELi64ELi4ES3_EELb0ELb1ELb0ELb0ELb1ELb1ELb1ELb0EEEvNS_16Flash_fwd_paramsE,(.L_x_1393 - _ZN5flash16flash_fwd_kernelI23Flash_fwd_kernel_traitsILi128ELi128ELi64ELi4ELb0ELb0EN7cutlass10bfloat16_tE19Flash_kernel_traitsILi128ELi128ELi64ELi4ES3_EELb0ELb1ELb0ELb0ELb1ELb1ELb1ELb0EEEvNS_16Flash_fwd_paramsE)
        .other          _ZN5flash16flash_fwd_kernelI23Flash_fwd_kernel_traitsILi128ELi128ELi64ELi4ELb0ELb0EN7cutlass10bfloat16_tE19Flash_kernel_traitsILi128ELi128ELi64ELi4ES3_EELb0ELb1ELb0ELb0ELb1ELb1ELb1ELb0EEEvNS_16Flash_fwd_paramsE,@"STO_CUDA_ENTRY STV_DEFAULT"
_ZN5flash16flash_fwd_kernelI23Flash_fwd_kernel_traitsILi128ELi128ELi64ELi4ELb0ELb0EN7cutlass10bfloat16_tE19Flash_kernel_traitsILi128ELi128ELi64ELi4ES3_EELb0ELb1ELb0ELb0ELb1ELb1ELb1ELb0EEEvNS_16Flash_fwd_paramsE:
.text._ZN5flash16flash_fwd_kernelI23Flash_fwd_kernel_traitsILi128ELi128ELi64ELi4ELb0ELb0EN7cutlass10bfloat16_tE19Flash_kernel_traitsILi128ELi128ELi64ELi4ES3_EELb0ELb1ELb0ELb0ELb1ELb1ELb1ELb0EEEvNS_16Flash_fwd_paramsE:
        /* <DEDUP_REMOVED lines=37> */
[----:B------:R-:W-:-:S13]  /*0250*/  ISETP.GE.AND P0, PT, R208, 0x1, PT ;  /* 0x00000001d000780c */ /* 0x000fda0003f06270 */
        /* <DEDUP_REMOVED lines=29> */
[C---:B------:R-:W-:Y:S01]  /*0430*/  SHF.L.U32 R3, R4.reuse, 0x6, RZ ;  /* 0x0000000604037819 */ /* 0x040fe200000006ff */
[----:B------:R-:W-:Y:S01]  /*0440*/  IMAD.IADD R0, R159, 0x1, -R11 ;  /* 0x000000019f007824 */ /* 0x000fe200078e0a0b */
[----:B------:R-:W-:Y:S01]  /*0450*/  IADD3 R8, P0, R4, R9, RZ ;  /* 0x0000000904087210 */ /* 0x000fe20007f1e0ff */
[----:B------:R-:W-:Y:S01]  /*0460*/  IMAD.SHL.U32 R2, R68, 0x8, RZ ;  /* 0x0000000844027824 */ /* 0x000fe200078e00ff */
[----:B------:R-:W-:Y:S01]  /*0470*/  LOP3.LUT R3, R3, 0x1c0, RZ, 0xc0, !PT ;  /* 0x000001c003037812 */ /* 0x000fe200078ec0ff */
[----:B------:R-:W-:Y:S01]  /*0480*/  IMAD.WIDE R26, R13, 0x80, R4 ;  /* 0x000000800d1a7825 */ /* 0x000fe200078e0204 */
[----:B------:R-:W-:Y:S01]  /*0490*/  SHF.R.S32.HI R4, RZ, 0x1f, R0 ;  /* 0x0000001fff047819 */ /* 0x000fe20000011400 */
[----:B------:R-:W-:Y:S01]  /*04a0*/  USHF.L.U32 UR11, UR8, 0x5, URZ ;  /* 0x00000005080b7899 */ /* 0x000fe2000800063f */
[----:B------:R-:W-:Y:S01]  /*04b0*/  SHF.R.U32.HI R11, RZ, 0x3, R3 ;  /* 0x00000003ff0b7819 */ /* 0x000fe20000011603 */
[----:B------:R-:W-:Y:S01]  /*04c0*/  UMOV UR10, 0x5 ;  /* 0x00000005000a7882 */ /* 0x000fe20000000000 */
[----:B------:R-:W-:Y:S01]  /*04d0*/  LOP3.LUT R3, R3, 0x38, R2, 0xf8, !PT ;  /* 0x0000003803037812 */ /* 0x000fe200078ef802 */
[----:B------:R-:W-:Y:S01]  /*04e0*/  USHF.L.U64.HI UR9, UR8, UR10, UR9 ;  /* 0x0000000a08097299 */ /* 0x000fe20008010209 */
[----:B------:R-:W-:Y:S01]  /*04f0*/  LEA.HI R16, R4, R0, RZ, 0x3 ;  /* 0x0000000004107211 */ /* 0x000fe200078f18ff */
[----:B------:R-:W-:Y:S01]  /*0500*/  USHF.L.U32 UR8, UR6, 0x5, URZ ;  /* 0x0000000506087899 */ /* 0x000fe2000800063f */
[----:B-1----:R-:W-:Y:S01]  /*0510*/  IADD3 R6, R6, 0xffffffe, RZ ;  /* 0x0ffffffe06067810 */ /* 0x002fe20007ffe0ff */
[----:B------:R-:W-:Y:S01]  /*0520*/  USHF.L.U64.HI UR6, UR6, UR10, UR7 ;  /* 0x0000000a06067299 */ /* 0x000fe20008010207 */
[----:B------:R-:W-:Y:S01]  /*0530*/  SHF.R.S32.HI R10, RZ, 0x4, R12 ;  /* 0x00000004ff0a7819 */ /* 0x000fe2000001140c */
[----:B------:R-:W-:Y:S01]  /*0540*/  USHF.L.U32 UR7, UR4, 0x5, URZ ;  /* 0x0000000504077899 */ /* 0x000fe2000800063f */
[----:B------:R-:W1:Y:S01]  /*0550*/  F2I.FTZ.U32.TRUNC.NTZ R7, R6 ;  /* 0x0000000600077305 */ /* 0x000e62000021f000 */
[----:B------:R-:W-:Y:S01]  /*0560*/  LOP3.LUT R11, R3, R11, RZ, 0x3c, !PT ;  /* 0x0000000b030b7212 */ /* 0x000fe200078e3cff */
[----:B------:R-:W-:Y:S01]  /*0570*/  USHF.L.U64.HI UR4, UR4, UR10, UR5 ;  /* 0x0000000a04047299 */ /* 0x000fe20008010205 */
[----:B------:R-:W-:Y:S01]  /*0580*/  LOP3.LUT R4, R16, 0xfffffff8, RZ, 0xc0, !PT ;  /* 0xfffffff810047812 */ /* 0x000fe200078ec0ff */
[----:B------:R-:W-:Y:S01]  /*0590*/  STL.64 [R1+0x48], R26 ;  /* 0x0000481a01007387 */ /* 0x000fe20000100a00 */
[----:B------:R-:W-:-:S02]  /*05a0*/  LEA.HI R3, R12, R10, RZ, 0x1 ;  /* 0x0000000a0c037211 */ /* 0x000fc400078f08ff */
[----:B------:R-:W-:Y:S02]  /*05b0*/  IADD3 R69, R0, -R4, RZ ;  /* 0x8000000400457210 */ /* 0x000fe40007ffe0ff */
[----:B------:R-:W-:Y:S02]  /*05c0*/  LOP3.LUT R3, R3, 0xfffffffe, RZ, 0xc0, !PT ;  /* 0xfffffffe03037812 */ /* 0x000fe400078ec0ff */
[----:B------:R-:W-:Y:S02]  /*05d0*/  LEA.HI.X.SX32 R9, R9, R5, 0x1, P0 ;  /* 0x0000000509097211 */ /* 0x000fe400000f0eff */
[----:B------:R-:W-:Y:S01]  /*05e0*/  LEA.HI R5, R20, R159, RZ, 0x6 ;  /* 0x0000009f14057211 */ /* 0x000fe200078f30ff */
[----:B------:R-:W-:Y:S01]  /*05f0*/  IMAD.IADD R15, R10, 0x1, -R3 ;  /* 0x000000010a0f7824 */ /* 0x000fe200078e0a03 */
[----:B------:R-:W-:Y:S01]  /*0600*/  IABS R10, R24 ;  /* 0x00000018000a7213 */ /* 0x000fe20000000000 */
[----:B------:R-:W-:Y:S01]  /*0610*/  IMAD R4, R9, c[0x0][0x198], RZ ;  /* 0x0000660009047a24 */ /* 0x000fe200078e02ff */
[----:B-1----:R-:W-:Y:S01]  /*0620*/  IADD3 R6, RZ, -R7, RZ ;  /* 0x80000007ff067210 */ /* 0x002fe20007ffe0ff */
[----:B------:R-:W-:Y:S01]  /*0630*/  IMAD.SHL.U32 R5, R5, 0x8, RZ ;  /* 0x0000000805057824 */ /* 0x000fe200078e00ff */
[----:B------:R-:W-:-:S02]  /*0640*/  SHF.R.S32.HI R22, RZ, 0x1f, R23 ;  /* 0x0000001fff167819 */ /* 0x000fc40000011417 */
[----:B------:R-:W-:Y:S01]  /*0650*/  SHF.R.S32.HI R3, RZ, 0x1f, R2 ;  /* 0x0000001fff037819 */ /* 0x000fe20000011402 */
[----:B------:R-:W-:Y:S01]  /*0660*/  IMAD R0, R6, R21, RZ ;  /* 0x0000001506007224 */ /* 0x000fe200078e02ff */
[----:B------:R-:W-:Y:S01]  /*0670*/  LOP3.LUT R247, R11, 0x7ffffe00, R5, 0xf8, !PT ;  /* 0x7ffffe000bf77812 */ /* 0x000fe200078ef805 */
[----:B------:R-:W-:Y:S01]  /*0680*/  IMAD.MOV.U32 R6, RZ, RZ, RZ ;  /* 0x000000ffff067224 */ /* 0x000fe200078e00ff */
[----:B------:R-:W-:Y:S01]  /*0690*/  SHF.R.S32.HI R25, RZ, 0x1f, R24 ;  /* 0x0000001fff197819 */ /* 0x000fe20000011418 */
[----:B------:R-:W-:Y:S01]  /*06a0*/  IMAD.SHL.U32 R5, R68, 0x40, RZ ;  /* 0x0000004044057824 */ /* 0x000fe200078e00ff */
[----:B------:R-:W-:Y:S01]  /*06b0*/  ISETP.NE.AND P2, PT, RZ, c[0x0][0x1c8], PT ;  /* 0x00007200ff007a0c */ /* 0x000fe20003f45270 */
[----:B------:R-:W-:Y:S01]  /*06c0*/  IMAD.HI.U32 R6, R7, R0, R6 ;  /* 0x0000000007067227 */ /* 0x000fe200078e0006 */
[----:B------:R-:W-:Y:S02]  /*06d0*/  SHF.L.U32 R247, R247, 0x1, RZ ;  /* 0x00000001f7f77819 */ /* 0x000fe400000006ff */
[----:B------:R-:W-:Y:S01]  /*06e0*/  LEA.HI R164, R20, R159, RZ, 0x5 ;  /* 0x0000009f14a47211 */ /* 0x000fe200078f28ff */
[----:B------:R-:W-:-:S02]  /*06f0*/  IMAD R0, R9, c[0x0][0x1a0], RZ ;  /* 0x0000680009007a24 */ /* 0x000fc400078e02ff */
[----:B------:R-:W-:Y:S01]  /*0700*/  IMAD.HI.U32 R12, R6, R10, RZ ;  /* 0x0000000a060c7227 */ /* 0x000fe200078e00ff */
[----:B------:R-:W-:Y:S02]  /*0710*/  LOP3.LUT R6, R5, 0x1c0, RZ, 0xc0, !PT ;  /* 0x000001c005067812 */ /* 0x000fe400078ec0ff */
[----:B------:R-:W-:Y:S01]  /*0720*/  SHF.R.S32.HI R158, RZ, 0x5, R164 ;  /* 0x00000005ff9e7819 */ /* 0x000fe200000114a4 */
[----:B------:R-:W-:Y:S01]  /*0730*/  IMAD R13, R8, c[0x0][0x1a4], R0 ;  /* 0x00006900080d7a24 */ /* 0x000fe200078e0200 */
[----:B------:R-:W-:Y:S01]  /*0740*/  IADD3 R7, -R12, RZ, RZ ;  /* 0x000000ff0c077210 */ /* 0x000fe20007ffe1ff */
[----:B------:R-:W-:Y:S02]  /*0750*/  IMAD R14, R22, c[0x0][0x178], RZ ;  /* 0x00005e00160e7a24 */ /* 0x000fe400078e02ff */
[----:B------:R-:W-:Y:S02]  /*0760*/  IMAD R11, R8, c[0x0][0x19c], R4 ;  /* 0x00006700080b7a24 */ /* 0x000fe400078e0204 */
[----:B------:R-:W-:Y:S01]  /*0770*/  IMAD R0, R21, R7, R10 ;  /* 0x0000000715007224 */ /* 0x000fe200078e020a */
[----:B------:R-:W-:Y:S01]  /*0780*/  LOP3.LUT R10, R6, 0x8, R17, 0xf8, !PT ;  /* 0x00000008060a7812 */ /* 0x000fe200078ef811 */
[----:B------:R-:W-:Y:S01]  /*0790*/  IMAD.WIDE.U32 R4, R8, c[0x0][0x198], R2 ;  /* 0x0000660008047a25 */ /* 0x000fe200078e0002 */
[----:B------:R-:W-:-:S02]  /*07a0*/  SHF.R.U32.HI R6, RZ, 0x3, R6 ;  /* 0x00000003ff067819 */ /* 0x000fc40000011606 */
[----:B------:R-:W-:Y:S01]  /*07b0*/  ISETP.GT.U32.AND P0, PT, R21, R0, PT ;  /* 0x000000001500720c */ /* 0x000fe20003f04070 */
[----:B------:R-:W-:-:S04]  /*07c0*/  IMAD.WIDE.U32 R8, R8, c[0x0][0x1a0], R2 ;  /* 0x0000680008087a25 */ /* 0x000fc800078e0002 */
[C---:B------:R-:W-:Y:S02]  /*07d0*/  IMAD R14, R23.reuse, c[0x0][0x17c], R14 ;  /* 0x00005f00170e7a24 */ /* 0x040fe400078e020e */
[----:B------:R-:W-:-:S04]  /*07e0*/  IMAD.WIDE.U32 R2, R23, c[0x0][0x178], R2 ;  /* 0x00005e0017027a25 */ /* 0x000fc800078e0002 */
[----:B------:R-:W-:Y:S01]  /*07f0*/  IMAD.IADD R7, R3, 0x1, R14 ;  /* 0x0000000103077824 */ /* 0x000fe200078e020e */
[----:B------:R-:W-:Y:S01]  /*0800*/  LOP3.LUT R14, R10, R6, RZ, 0x3c, !PT ;  /* 0x000000060a0e7212 */ /* 0x000fe200078e3cff */
[----:B------:R-:W-:Y:S01]  /*0810*/  IMAD.IADD R5, R5, 0x1, R11 ;  /* 0x0000000105057824 */ /* 0x000fe200078e020b */
[----:B------:R-:W-:Y:S01]  /*0820*/  @!P0 IADD3 R0, R0, -R21, RZ ;  /* 0x8000001500008210 */ /* 0x000fe20007ffe0ff */
[----:B------:R-:W-:Y:S01]  /*0830*/  IMAD.MOV.U32 R6, RZ, RZ, R2 ;  /* 0x000000ffff067224 */ /* 0x000fe200078e0002 */
[----:B------:R-:W-:Y:S01]  /*0840*/  IADD3 R3, R9, R13, RZ ;  /* 0x0000000d09037210 */ /* 0x000fe20007ffe0ff */
[----:B------:R-:W-:Y:S01]  /*0850*/  IMAD R11, R25, c[0x0][0x1a8], RZ ;  /* 0x00006a00190b7a24 */ /* 0x000fe200078e02ff */
[----:B------:R-:W-:Y:S01]  /*0860*/  ISETP.GE.U32.AND P3, PT, R0, R21, PT ;  /* 0x000000150000720c */ /* 0x000fe20003f66070 */
[----:B------:R-:W-:Y:S01]  /*0870*/  IMAD.MOV.U32 R2, RZ, RZ, R8 ;  /* 0x000000ffff027224 */ /* 0x000fe200078e0008 */
[----:B------:R-:W-:Y:S01]  /*0880*/  @!P0 IADD3 R12, R12, 0x1, RZ ;  /* 0x000000010c0c8810 */ /* 0x000fe20007ffe0ff */
[----:B------:R-:W-:-:S02]  /*0890*/  IMAD R11, R24, c[0x0][0x1ac], R11 ;  /* 0x00006b00180b7a24 */ /* 0x000fc400078e020b */
[----:B------:R-:W-:-:S04]  /*08a0*/  IMAD.WIDE.U32 R8, R24, c[0x0][0x1a8], R6 ;  /* 0x00006a0018087a25 */ /* 0x000fc800078e0006 */
[----:B------:R-:W-:-:S04]  /*08b0*/  IMAD.WIDE.U32 R6, R23, c[0x0][0x180], R4 ;  /* 0x0000600017067a25 */ /* 0x000fc800078e0004 */
[----:B------:R-:W-:Y:S01]  /*08c0*/  IMAD R10, R22, c[0x0][0x180], RZ ;  /* 0x00006000160a7a24 */ /* 0x000fe200078e02ff */
[----:B------:R-:W-:Y:S01]  /*08d0*/  @P3 IADD3 R12, R12, 0x1, RZ ;  /* 0x000000010c0c3810 */ /* 0x000fe20007ffe0ff */
[----:B------:R-:W-:-:S04]  /*08e0*/  IMAD.WIDE.U32 R4, R23, c[0x0][0x188], R2 ;  /* 0x0000620017047a25 */ /* 0x000fc800078e0002 */
[----:B------:R-:W-:Y:S02]  /*08f0*/  IMAD.IADD R3, R9, 0x1, R11 ;  /* 0x0000000109037824 */ /* 0x000fe400078e020b */
[----:B------:R-:W-:Y:S02]  /*0900*/  IMAD R0, R27, c[0x0][0x190], RZ ;  /* 0x000064001b007a24 */ /* 0x000fe400078e02ff */
[----:B------:R-:W-:Y:S01]  /*0910*/  IMAD.MOV.U32 R2, RZ, RZ, R8 ;  /* 0x000000ffff027224 */ /* 0x000fe200078e0008 */
[----:B------:R-:W-:Y:S01]  /*0920*/  MOV R8, R4 ;  /* 0x0000000400087202 */ /* 0x000fe20000000f00 */
[----:B------:R-:W-:Y:S02]  /*0930*/  IMAD R10, R23, c[0x0][0x184], R10 ;  /* 0x00006100170a7a24 */ /* 0x000fe400078e020a */
[C---:B------:R-:W-:Y:S02]  /*0940*/  IMAD R0, R26.reuse, c[0x0][0x194], R0 ;  /* 0x000065001a007a24 */ /* 0x040fe400078e0200 */
[----:B------:R-:W-:-:S04]  /*0950*/  IMAD.WIDE.U32 R2, R26, c[0x0][0x190], R2 ;  /* 0x000064001a027a25 */ /* 0x000fc800078e0002 */
[----:B------:R-:W-:Y:S02]  /*0960*/  IMAD.IADD R11, R7, 0x1, R10 ;  /* 0x00000001070b7824 */ /* 0x000fe400078e020a */
[----:B------:R-:W-:Y:S01]  /*0970*/  IMAD.MOV.U32 R10, RZ, RZ, R6 ;  /* 0x000000ffff0a7224 */ /* 0x000fe200078e0006 */
[----:B------:R-:W-:Y:S01]  /*0980*/  LEA R6, P0, R2, c[0x0][0x160], 0x1 ;  /* 0x0000580002067a11 */ /* 0x000fe200078008ff */
[----:B------:R-:W-:Y:S02]  /*0990*/  IMAD.IADD R0, R3, 0x1, R0 ;  /* 0x0000000103007824 */ /* 0x000fe400078e0200 */
[----:B------:R-:W-:-:S03]  /*09a0*/  IMAD R13, R22, c[0x0][0x188], RZ ;  /* 0x00006200160d7a24 */ /* 0x000fc600078e02ff */
[----:B------:R-:W-:Y:S01]  /*09b0*/  LEA.HI.X R7, R2, c[0x0][0x164], R0, 0x1, P0 ;  /* 0x0000590002077a11 */ /* 0x000fe200000f0c00 */
[----:B------:R-:W-:Y:S01]  /*09c0*/  IMAD.MOV.U32 R0, RZ, RZ, R12 ;  /* 0x000000ffff007224 */ /* 0x000fe200078e000c */
[----:B------:R-:W-:Y:S01]  /*09d0*/  IADD3 R4, P0, R6, UR11, RZ ;  /* 0x0000000b06047c10 */ /* 0x000fe2000ff1e0ff */
[----:B------:R-:W-:Y:S02]  /*09e0*/  IMAD R13, R23, c[0x0][0x18c], R13 ;  /* 0x00006300170d7a24 */ /* 0x000fe400078e020d */
[----:B------:R-:W-:Y:S01]  /*09f0*/  @!P1 IMAD.MOV R0, RZ, RZ, -R0 ;  /* 0x000000ffff009224 */ /* 0x000fe200078e0a00 */
[----:B------:R-:W-:Y:S01]  /*0a00*/  @!P2 LOP3.LUT R0, RZ, c[0x0][0x1c8], RZ, 0x33, !PT ;  /* 0x00007200ff00aa12 */ /* 0x000fe200078e33ff */
[----:B------:R1:W-:Y:S01]  /*0a10*/  LDGSTS.E.BYPASS.LTC128B.128 [R247], [R6.64] ;  /* 0x0000000006f77fae */ /* 0x0003e2000b901d50 */
[----:B------:R-:W-:Y:S02]  /*0a20*/  IADD3 R9, R5, R13, RZ ;  /* 0x0000000d05097210 */ /* 0x000fe40007ffe0ff */
[----:B------:R-:W-:Y:S01]  /*0a30*/  IADD3.X R5, R7, UR9, RZ, P0, !PT ;  /* 0x0000000907057c10 */ /* 0x000fe200087fe4ff */
[----:B------:R1:W-:Y:S01]  /*0a40*/  LDGSTS.E.BYPASS.LTC128B.128 [R247+0x4000], [R6.64+0x80] ;  /* 0x0400008006f77fae */ /* 0x0003e2000b901d50 */
[----:B------:R-:W-:Y:S01]  /*0a50*/  IADD3 R2, P0, R4, UR11, RZ ;  /* 0x0000000b04027c10 */ /* 0x000fe2000ff1e0ff */
[C---:B------:R-:W-:Y:S01]  /*0a60*/  IMAD.WIDE.U32 R24, R0.reuse, c[0x0][0x1b0], R10 ;  /* 0x00006c0000187a25 */ /* 0x040fe200078e000a */
[----:B------:R-:W-:Y:S01]  /*0a70*/  SHF.R.S32.HI R12, RZ, 0x1f, R0 ;  /* 0x0000001fff0c7819 */ /* 0x000fe20000011400 */
[----:B------:R2:W-:Y:S01]  /*0a80*/  LDGSTS.E.BYPASS.LTC128B.128 [R247+0x800], [R4.64] ;  /* 0x0080000004f77fae */ /* 0x0005e2000b901d50 */
[----:B------:R-:W-:Y:S01]  /*0a90*/  IADD3.X R3, R5, UR9, RZ, P0, !PT ;  /* 0x0000000905037c10 */ /* 0x000fe200087fe4ff */
[----:B------:R-:W-:Y:S01]  /*0aa0*/  IMAD.WIDE.U32 R22, R0, c[0x0][0x1b8], R8 ;  /* 0x00006e0000167a25 */ /* 0x000fe200078e0008 */
[----:B------:R-:W-:Y:S01]  /*0ab0*/  MOV R166, R24 ;  /* 0x0000001800a67202 */ /* 0x000fe20000000f00 */
        /* <DEDUP_REMOVED lines=11> */
[----:B---3--:R-:W-:Y:S01]  /*0b70*/  IMAD R3, R12, c[0x0][0x1b8], RZ ;  /* 0x00006e000c037a24 */ /* 0x008fe200078e02ff */
        /* <DEDUP_REMOVED lines=10> */
[----:B------:R-:W-:Y:S01]  /*0c20*/  IMAD.IADD R11, R23, 0x1, R10 ;  /* 0x00000001170b7824 */ /* 0x000fe200078e020a */
[----:B------:R-:W-:-:S02]  /*0c30*/  MOV R10, R22 ;  /* 0x00000016000a7202 */ /* 0x000fc40000000f00 */
        /* <DEDUP_REMOVED lines=13> */
[----:B---3--:R-:W-:Y:S01]  /*0d10*/  IADD3 R4, P0, R6, UR8, RZ ;  /* 0x0000000806047c10 */ /* 0x008fe2000ff1e0ff */
        /* <DEDUP_REMOVED lines=12> */
[----:B---3--:R-:W-:-:S04]  /*0de0*/  IADD3 R6, P0, R2, UR8, RZ ;  /* 0x0000000802067c10 */ /* 0x008fc8000ff1e0ff */
[----:B------:R-:W-:-:S05]  /*0df0*/  IADD3.X R7, R3, UR6, RZ, P0, !PT ;  /* 0x0000000603077c10 */ /* 0x000fca00087fe4ff */
[----:B------:R3:W-:Y:S04]  /*0e00*/  LDGSTS.E.BYPASS.LTC128B.128 [R247+0x9800], [R6.64] ;  /* 0x0980000006f77fae */ /* 0x0007e8000b901d50 */
[----:B------:R3:W-:Y:S04]  /*0e10*/  LDGSTS.E.BYPASS.LTC128B.128 [R247+0xb800], [R6.64+0x80] ;  /* 0x0b80008006f77fae */ /* 0x0007e8000b901d50 */
[----:B------:R-:W0:Y:S01]  /*0e20*/  LDGDEPBAR ;  /* 0x00000000000079af */ /* 0x000e220000000000 */
[----:B-1----:R-:W-:-:S05]  /*0e30*/  IMAD.WIDE.U32 R2, R135, UR15, R10 ;  /* 0x0000000f87027c25 */ /* 0x002fca000f8e000a */
[----:B----4-:R-:W-:Y:S02]  /*0e40*/  IADD3 R5, R3, R19, RZ ;  /* 0x0000001303057210 */ /* 0x010fe40007ffe0ff */
[----:B------:R-:W-:Y:S02]  /*0e50*/  LEA R4, P0, R2, c[0x0][0x170], 0x1 ;  /* 0x00005c0002047a11 */ /* 0x000fe400078008ff */
[----:B------:R-:W-:Y:S02]  /*0e60*/  LOP3.LUT R3, R0, 0x1c0, RZ, 0xc0, !PT ;  /* 0x000001c000037812 */ /* 0x000fe400078ec0ff */
[----:B------:R-:W-:Y:S02]  /*0e70*/  LEA.HI.X R5, R2, c[0x0][0x174], R5, 0x1, P0 ;  /* 0x00005d0002057a11 */ /* 0x000fe400000f0c05 */
[----:B------:R-:W-:Y:S02]  /*0e80*/  SHF.R.U32.HI R2, RZ, 0x3, R3 ;  /* 0x00000003ff027819 */ /* 0x000fe40000011603 */
[C---:B------:R-:W-:Y:S01]  /*0e90*/  LEA R0, R15.reuse, R14, 0x9 ;  /* 0x0000000e0f007211 */ /* 0x040fe200078e48ff */
[----:B---3--:R-:W-:Y:S01]  /*0ea0*/  IMAD.SHL.U32 R6, R15, 0x8, RZ ;  /* 0x000000080f067824 */ /* 0x008fe200078e00ff */
[----:B------:R-:W-:-:S04]  /*0eb0*/  DEPBAR.LE SB0, 0x0 ;  /* 0x000080000000791a */ /* 0x000fc80000000000 */
[----:B------:R-:W-:Y:S01]  /*0ec0*/  BAR.SYNC.DEFER_BLOCKING 0x0 ;  /* 0x0000000000007b1d */ /* 0x000fe20000010000 */
[----:B------:R-:W-:Y:S01]  /*0ed0*/  LOP3.LUT R6, R3, 0x8, R6, 0xf8, !PT ;  /* 0x0000000803067812 */ /* 0x000fe200078ef806 */
[----:B------:R-:W-:Y:S01]  /*0ee0*/  IMAD.SHL.U32 R3, R16, 0x40, RZ ;  /* 0x0000004010037824 */ /* 0x000fe200078e00ff */
[----:B------:R-:W-:Y:S02]  /*0ef0*/  LEA R234, R0, 0x8000, 0x1 ;  /* 0x0000800000ea7811 */ /* 0x000fe400078e08ff */
[----:B------:R-:W-:Y:S02]  /*0f00*/  LOP3.LUT R134, R6, R2, RZ, 0x3c, !PT ;  /* 0x0000000206867212 */ /* 0x000fe400078e3cff */
[----:B------:R-:W-:Y:S02]  /*0f10*/  IADD3 R2, P0, R4, UR7, RZ ;  /* 0x0000000704027c10 */ /* 0x000fe4000ff1e0ff */
[----:B------:R-:W-:Y:S02]  /*0f20*/  LOP3.LUT R133, R3, 0xfffffe00, RZ, 0xc0, !PT ;  /* 0xfffffe0003857812 */ /* 0x000fe400078ec0ff */
[----:B------:R-:W-:-:S02]  /*0f30*/  IADD3.X R3, R5, UR4, RZ, P0, !PT ;  /* 0x0000000405037c10 */ /* 0x000fc400087fe4ff */
[----:B------:R-:W-:Y:S02]  /*0f40*/  IADD3 R6, P0, R2, UR7, RZ ;  /* 0x0000000702067c10 */ /* 0x000fe4000ff1e0ff */
[----:B------:R-:W-:Y:S02]  /*0f50*/  IADD3 R239, R234, 0x20, RZ ;  /* 0x00000020eaef7810 */ /* 0x000fe40007ffe0ff */
        /* <DEDUP_REMOVED lines=10> */
[----:B-1----:R-:W-:-:S02]  /*1000*/  LEA R5, R158, R133, 0xa ;  /* 0x000000859e057211 */ /* 0x002fc400078e50ff */
[----:B------:R-:W-:-:S03]  /*1010*/  IADD3 R4, P0, R6, UR7, RZ ;  /* 0x0000000706047c10 */ /* 0x000fc6000ff1e0ff */
[----:B---3--:R-:W-:Y:S01]  /*1020*/  IMAD.IADD R2, R5, 0x1, R134 ;  /* 0x0000000105027824 */ /* 0x008fe200078e0286 */
[----:B------:R-:W-:Y:S01]  /*1030*/  IADD3.X R5, R7, UR4, RZ, P0, !PT ;  /* 0x0000000407057c10 */ /* 0x000fe200087fe4ff */
[----:B------:R-:W-:Y:S01]  /*1040*/  IMAD.SHL.U32 R3, R0, 0x2, RZ ;  /* 0x0000000200037824 */ /* 0x000fe200078e00ff */
[----:B------:R-:W-:Y:S02]  /*1050*/  LOP3.LUT P0, RZ, R68, 0x2, RZ, 0xc0, !PT ;  /* 0x0000000244ff7812 */ /* 0x000fe4000780c0ff */
[----:B------:R-:W-:Y:S01]  /*1060*/  SHF.L.U32 R235, R2, 0x1, RZ ;  /* 0x0000000102eb7819 */ /* 0x000fe200000006ff */
[----:B------:R1:W-:Y:S01]  /*1070*/  LDGSTS.E.BYPASS.LTC128B.128 [R247+0xd800], [R4.64] ;  /* 0x0d80000004f77fae */ /* 0x0003e2000b901d50 */
[----:B------:R-:W-:-:S03]  /*1080*/  MOV R2, 0x40 ;  /* 0x0000004000027802 */ /* 0x000fc60000000f00 */
[----:B------:R1:W-:Y:S04]  /*1090*/  LDGSTS.E.BYPASS.LTC128B.128 [R247+0xf800], [R4.64+0x80] ;  /* 0x0f80008004f77fae */ /* 0x0003e8000b901d50 */
[----:B------:R-:W-:Y:S02]  /*10a0*/  LDSM.16.M88.4 R12, [R235] ;  /* 0x00000000eb0c783b */ /* 0x000fe40000000200 */
[----:B------:R-:W-:Y:S02]  /*10b0*/  @P0 IADD3 R239, R234, -0x20, RZ ;  /* 0xffffffe0eaef0810 */ /* 0x000fe40007ffe0ff */
[----:B------:R-:W3:Y:S01]  /*10c0*/  LDSM.16.M88.4 R32, [R3+0x8000] ;  /* 0x008000000320783b */ /* 0x000ee20000000200 */
[----:B------:R-:W-:Y:S02]  /*10d0*/  LOP3.LUT P0, RZ, R68, 0x4, RZ, 0xc0, !PT ;  /* 0x0000000444ff7812 */ /* 0x000fe4000780c0ff */
[C---:B------:R-:W-:Y:S01]  /*10e0*/  IADD3 R246, R239.reuse, 0x800, RZ ;  /* 0x00000800eff67810 */ /* 0x040fe20007ffe0ff */
[----:B--2---:R-:W2:Y:S01]  /*10f0*/  LDSM.16.M88.4 R8, [R235+0x2000] ;  /* 0x00200000eb08783b */ /* 0x004ea20000000200 */
[----:B------:R-:W-:-:S02]  /*1100*/  IADD3 R245, R239, 0x1000, RZ ;  /* 0x00001000eff57810 */ /* 0x000fc40007ffe0ff */
[C---:B------:R-:W-:Y:S01]  /*1110*/  IADD3 R244, R239.reuse, 0x1800, RZ ;  /* 0x00001800eff47810 */ /* 0x040fe20007ffe0ff */
[----:B------:R-:W5:Y:S01]  /*1120*/  LDSM.16.M88.4 R28, [R3+0x8800] ;  /* 0x00880000031c783b */ /* 0x000f620000000200 */
[C---:B------:R-:W-:Y:S02]  /*1130*/  IADD3 R243, R239.reuse, 0x2000, RZ ;  /* 0x00002000eff37810 */ /* 0x040fe40007ffe0ff */
[C---:B------:R-:W-:Y:S01]  /*1140*/  IADD3 R242, R239.reuse, 0x2800, RZ ;  /* 0x00002800eff27810 */ /* 0x040fe20007ffe0ff */
[----:B------:R-:W4:Y:S01]  /*1150*/  LDSM.16.M88.4 R24, [R3+0x9000] ;  /* 0x009000000318783b */ /* 0x000f220000000200 */
[C---:B------:R-:W-:Y:S02]  /*1160*/  IADD3 R241, R239.reuse, 0x3000, RZ ;  /* 0x00003000eff17810 */ /* 0x040fe40007ffe0ff */
[----:B------:R-:W-:Y:S01]  /*1170*/  IADD3 R240, R239, 0x3800, RZ ;  /* 0x00003800eff07810 */ /* 0x000fe20007ffe0ff */
[----:B------:R-:W4:Y:S01]  /*1180*/  LDSM.16.M88.4 R16, [R3+0x9800] ;  /* 0x009800000310783b */ /* 0x000f220000000200 */
[----:B-1----:R-:W-:-:S03]  /*1190*/  MOV R4, 0x20 ;  /* 0x0000002000047802 */ /* 0x002fc60000000f00 */
[----:B------:R-:W-:Y:S01]  /*11a0*/  LDSM.16.M88.4 R60, [R239+0x800] ;  /* 0x00080000ef3c783b */ /* 0x000fe20000000200 */
[----:B------:R-:W-:-:S03]  /*11b0*/  SEL R4, R4, 0xffffffe0, !P1 ;  /* 0xffffffe004047807 */ /* 0x000fc60004800000 */
[----:B------:R-:W-:Y:S01]  /*11c0*/  LDSM.16.M88.4 R64, [R239] ;  /* 0x00000000ef40783b */ /* 0x000fe20000000200 */
[----:B------:R-:W-:Y:S01]  /*11d0*/  LOP3.LUT P1, RZ, R69, 0x4, RZ, 0xc0, !PT ;  /* 0x0000000445ff7812 */ /* 0x000fe2000782c0ff */
[C---:B------:R-:W-:Y:S02]  /*11e0*/  IMAD.IADD R236, R235.reuse, 0x1, R4 ;  /* 0x00000001ebec7824 */ /* 0x040fe400078e0204 */
[----:B------:R-:W-:Y:S01]  /*11f0*/  LDSM.16.M88.4 R56, [R239+0x1000] ;  /* 0x00100000ef38783b */ /* 0x000fe20000000200 */
[C---:B------:R-:W-:Y:S02]  /*1200*/  SEL R0, R2.reuse, 0xffffffc0, !P1 ;  /* 0xffffffc002007807 */ /* 0x040fe40004800000 */
[----:B------:R-:W-:Y:S01]  /*1210*/  SEL R2, R2, 0xffffffc0, !P0 ;  /* 0xffffffc002027807 */ /* 0x000fe20004000000 */
[----:B------:R-:W1:Y:S01]  /*1220*/  LDSM.16.M88.4 R20, [R236+0x2000] ;  /* 0x00200000ec14783b */ /* 0x000e620000000200 */
[----:B------:R-:W-:Y:S01]  /*1230*/  IADD3 R237, R236, R0, RZ ;  /* 0x00000000eced7210 */ /* 0x000fe20007ffe0ff */
[----:B------:R-:W-:Y:S01]  /*1240*/  IMAD.IADD R238, R235, 0x1, R0 ;  /* 0x00000001ebee7824 */ /* 0x000fe200078e0200 */
[----:B------:R-:W-:Y:S01]  /*1250*/  IADD3 R233, R234, R2, RZ ;  /* 0x00000002eae97210 */ /* 0x000fe20007ffe0ff */
[----:B------:R-:W1:Y:S01]  /*1260*/  LDSM.16.M88.4 R52, [R239+0x1800] ;  /* 0x00180000ef34783b */ /* 0x000e620000000200 */
[----:B------:R-:W-:Y:S01]  /*1270*/  IMAD.IADD R232, R2, 0x1, R239 ;  /* 0x0000000102e87824 */ /* 0x000fe200078e02ef */
[----:B------:R-:W-:Y:S01]  /*1280*/  ISETP.NE.AND P0, PT, R208, 0x1, PT ;  /* 0x00000001d000780c */ /* 0x000fe20003f05270 */
[-C--:B---3--:R-:W-:Y:S01]  /*1290*/  HMMA.16816.F32.BF16 R116, R12, R32.reuse, RZ ;  /* 0x000000200c74723c */ /* 0x088fe200000418ff */
[----:B------:R-:W-:Y:S04]  /*12a0*/  LDSM.16.M88.4 R68, [R3+0xa000] ;  /* 0x00a000000344783b */ /* 0x000fe80000000200 */
[----:B------:R-:W0:Y:S03]  /*12b0*/  LDGDEPBAR ;  /* 0x00000000000079af */ /* 0x000e260000000000 */
[C---:B--2---:R-:W-:Y:S08]  /*12c0*/  HMMA.16816.F32.BF16 R48, R8.reuse, R32, RZ ;  /* 0x000000200830723c */ /* 0x044ff000000418ff */
[-C--:B------:R-:W-:Y:S08]  /*12d0*/  HMMA.16816.F32.BF16 R72, R8, R34.reuse, RZ ;  /* 0x000000220848723c */ /* 0x080ff000000418ff */
[----:B------:R-:W-:Y:S08]  /*12e0*/  HMMA.16816.F32.BF16 R112, R12, R34, RZ ;  /* 0x000000220c70723c */ /* 0x000ff000000418ff */
[C---:B-----5:R-:W-:Y:S08]  /*12f0*/  HMMA.16816.F32.BF16 R44, R8.reuse, R28, RZ ;  /* 0x0000001c082c723c */ /* 0x060ff000000418ff */
[C---:B----4-:R-:W-:Y:S08]  /*1300*/  HMMA.16816.F32.BF16 R40, R8.reuse, R24, RZ ;  /* 0x000000180828723c */ /* 0x050ff000000418ff */
[C---:B------:R-:W-:Y:S08]  /*1310*/  HMMA.16816.F32.BF16 R36, R8.reuse, R16, RZ ;  /* 0x000000100824723c */ /* 0x040ff000000418ff */
[C---:B------:R-:W-:Y:S08]  /*1320*/  HMMA.16816.F32.BF16 R32, R8.reuse, R30, RZ ;  /* 0x0000001e0820723c */ /* 0x040ff000000418ff */
[C---:B------:R-:W-:Y:S08]  /*1330*/  HMMA.16816.F32.BF16 R84, R8.reuse, R26, RZ ;  /* 0x0000001a0854723c */ /* 0x040ff000000418ff */
[----:B------:R-:W-:Y:S01]  /*1340*/  HMMA.16816.F32.BF16 R80, R8, R18, RZ ;  /* 0x000000120850723c */ /* 0x000fe200000418ff */
[----:B------:R-:W2:Y:S07]  /*1350*/  LDSM.16.M88.4 R8, [R236] ;  /* 0x00000000ec08783b */ /* 0x000eae0000000200 */
[C---:B------:R-:W-:Y:S08]  /*1360*/  HMMA.16816.F32.BF16 R92, R12.reuse, R16, RZ ;  /* 0x000000100c5c723c */ /* 0x040ff000000418ff */
[----:B------:R-:W-:Y:S01]  /*1370*/  HMMA.16816.F32.BF16 R76, R12, R18, RZ ;  /* 0x000000120c4c723c */ /* 0x000fe200000418ff */
[----:B------:R-:W-:Y:S07]  /*1380*/  LDSM.16.M88.4 R16, [R238] ;  /* 0x00000000ee10783b */ /* 0x000fee0000000200 */
[----:B-1----:R-:W-:Y:S01]  /*1390*/  HMMA.16816.F32.BF16 R144, R20, R62, R32 ;  /* 0x0000003e1490723c */ /* 0x002fe20000041820 */
[----:B------:R-:W1:Y:S07]  /*13a0*/  LDSM.16.M88.4 R32, [R233] ;  /* 0x00000000e920783b */ /* 0x000e6e0000000200 */
[C---:B------:R-:W-:Y:S08]  /*13b0*/  HMMA.16816.F32.BF16 R108, R12.reuse, R28, RZ ;  /* 0x0000001c0c6c723c */ /* 0x040ff000000418ff */
[C---:B------:R-:W-:Y:S01]  /*13c0*/  HMMA.16816.F32.BF16 R104, R12.reuse, R30, RZ ;  /* 0x0000001e0c68723c */ /* 0x040fe200000418ff */
[----:B------:R-:W-:Y:S07]  /*13d0*/  LDSM.16.M88.4 R28, [R233+0x800] ;  /* 0x00080000e91c783b */ /* 0x000fee0000000200 */
[C---:B------:R-:W-:Y:S08]  /*13e0*/  HMMA.16816.F32.BF16 R100, R12.reuse, R24, RZ ;  /* 0x000000180c64723c */ /* 0x040ff000000418ff */
[----:B------:R-:W-:Y:S01]  /*13f0*/  HMMA.16816.F32.BF16 R96, R12, R26, RZ ;  /* 0x0000001a0c60723c */ /* 0x000fe200000418ff */
[----:B------:R-:W-:Y:S04]  /*1400*/  LDSM.16.M88.4 R12, [R238+0x2000] ;  /* 0x00200000ee0c783b */ /* 0x000fe80000000200 */
[----:B------:R-:W-:Y:S03]  /*1410*/  LDSM.16.M88.4 R24, [R233+0x1000] ;  /* 0x00100000e918783b */ /* 0x000fe60000000200 */
[C---:B------:R-:W-:Y:S08]  /*1420*/  HMMA.16816.F32.BF16 R88, R20.reuse, R64, R48 ;  /* 0x000000401458723c */ /* 0x040ff00000041830 */
[C---:B------:R-:W-:Y:S01]  /*1430*/  HMMA.16816.F32.BF16 R124, R20.reuse, R60, R44 ;  /* 0x0000003c147c723c */ /* 0x040fe2000004182c */
[----:B------:R-:W-:Y:S07]  /*1440*/  LDSM.16.M88.4 R44, [R232] ;  /* 0x00000000e82c783b */ /* 0x000fee0000000200 */
[C---:B------:R-:W-:Y:S01]  /*1450*/  HMMA.16816.F32.BF16 R120, R20.reuse, R56, R40 ;  /* 0x000000381478723c */ /* 0x040fe20000041828 */
[----:B------:R-:W-:Y:S07]  /*1460*/  LDSM.16.M88.4 R40, [R237] ;  /* 0x00000000ed28783b */ /* 0x000fee0000000200 */
[C---:B------:R-:W-:Y:S08]  /*1470*/  HMMA.16816.F32.BF16 R36, R20.reuse, R52, R36 ;  /* 0x000000341424723c */ /* 0x040ff00000041824 */
[C---:B------:R-:W-:Y:S08]  /*1480*/  HMMA.16816.F32.BF16 R72, R20.reuse, R66, R72 ;  /* 0x000000421448723c */ /* 0x040ff00000041848 */
[C---:B------:R-:W-:Y:S08]  /*1490*/  HMMA.16816.F32.BF16 R148, R20.reuse, R58, R84 ;  /* 0x0000003a1494723c */ /* 0x040ff00000041854 */
[----:B------:R-:W-:Y:S01]  /*14a0*/  HMMA.16816.F32.BF16 R140, R20, R54, R80 ;  /* 0x00000036148c723c */ /* 0x000fe20000041850 */
[----:B------:R-:W3:Y:S07]  /*14b0*/  LDSM.16.M88.4 R20, [R233+0x1800] ;  /* 0x00180000e914783b */ /* 0x000eee0000000200 */
[C---:B--2---:R-:W-:Y:S01]  /*14c0*/  HMMA.16816.F32.BF16 R48, R8.reuse, R64, R116 ;  /* 0x000000400830723c */ /* 0x044fe20000041874 */
[----:B------:R-:W-:Y:S07]  /*14d0*/  LDSM.16.M88.4 R116, [R232+0x1800] ;  /* 0x00180000e874783b */ /* 0x000fee0000000200 */
[C---:B------:R-:W-:Y:S08]  /*14e0*/  HMMA.16816.F32.BF16 R64, R8.reuse, R66, R112 ;  /* 0x000000420840723c */ /* 0x040ff00000041870 */
[----:B------:R-:W-:Y:S08]  /*14f0*/  HMMA.16816.F32.BF16 R112, R8, R62, R104 ;  /* 0x0000003e0870723c */ /* 0x000ff00000041868 */
[----:B-1----:R-:W-:Y:S08]  /*1500*/  HMMA.16816.F32.BF16 R48, R16, R32, R48 ;  /* 0x000000201030723c */ /* 0x002ff00000041830 */
[C---:B------:R-:W-:Y:S08]  /*1510*/  HMMA.16816.F32.BF16 R136, R8.reuse, R56, R100 ;  /* 0x000000380888723c */ /* 0x040ff00000041864 */
[C---:B------:R-:W-:Y:S08]  /*1520*/  HMMA.16816.F32.BF16 R104, R8.reuse, R58, R96 ;  /* 0x0000003a0868723c */ /* 0x040ff00000041860 */
[C---:B------:R-:W-:Y:S08]  /*1530*/  HMMA.16816.F32.BF16 R56, R8.reuse, R54, R76 ;  /* 0x000000360838723c */ /* 0x040ff0000004184c */
[C---:B------:R-:W-:Y:S08]  /*1540*/  HMMA.16816.F32.BF16 R108, R8.reuse, R60, R108 ;  /* 0x0000003c086c723c */ /* 0x040ff0000004186c */
[----:B------:R-:W-:Y:S01]  /*1550*/  HMMA.16816.F32.BF16 R128, R8, R52, R92 ;  /* 0x000000340880723c */ /* 0x000fe2000004185c */
[----:B------:R-:W1:Y:S04]  /*1560*/  LDSM.16.M88.4 R8, [R237+0x2000] ;  /* 0x00200000ed08783b */ /* 0x000e680000000200 */
[----:B------:R-:W-:Y:S03]  /*1570*/  LDSM.16.M88.4 R52, [R232+0x800] ;  /* 0x00080000e834783b */ /* 0x000fe60000000200 */
[C---:B---3--:R-:W-:Y:S01]  /*1580*/  HMMA.16816.F32.BF16 R76, R12.reuse, R20, R36 ;  /* 0x000000140c4c723c */ /* 0x048fe20000041824 */
[----:B------:R-:W2:Y:S04]  /*1590*/  LDSM.16.M88.4 R36, [R235+0x4000] ;  /* 0x00400000eb24783b */ /* 0x000ea80000000200 */
[----:B------:R-:W-:Y:S03]  /*15a0*/  LDSM.16.M88.4 R92, [R232+0x1000] ;  /* 0x00100000e85c783b */ /* 0x000fe60000000200 */
[C---:B------:R-:W-:Y:S08]  /*15b0*/  HMMA.16816.F32.BF16 R60, R12.reuse, R32, R88 ;  /* 0x000000200c3c723c */ /* 0x040ff00000041858 */
[C---:B------:R-:W-:Y:S08]  /*15c0*/  HMMA.16816.F32.BF16 R100, R12.reuse, R34, R72 ;  /* 0x000000220c64723c */ /* 0x040ff00000041848 */
[C---:B------:R-:W-:Y:S08]  /*15d0*/  HMMA.16816.F32.BF16 R96, R12.reuse, R28, R124 ;  /* 0x0000001c0c60723c */ /* 0x040ff0000004187c */
[C---:B------:R-:W-:Y:S08]  /*15e0*/  HMMA.16816.F32.BF16 R84, R12.reuse, R24, R120 ;  /* 0x000000180c54723c */ /* 0x040ff00000041878 */
[C---:B------:R-:W-:Y:S08]  /*15f0*/  HMMA.16816.F32.BF16 R88, R12.reuse, R30, R144 ;  /* 0x0000001e0c58723c */ /* 0x040ff00000041890 */
[C---:B------:R-:W-:Y:S08]  /*1600*/  HMMA.16816.F32.BF16 R80, R12.reuse, R26, R148 ;  /* 0x0000001a0c50723c */ /* 0x040ff00000041894 */
[----:B------:R-:W-:Y:S08]  /*1610*/  HMMA.16816.F32.BF16 R72, R12, R22, R140 ;  /* 0x000000160c48723c */ /* 0x000ff0000004188c */
[----:B------:R-:W-:Y:S01]  /*1620*/  HMMA.16816.F32.BF16 R12, R40, R44, R48 ;  /* 0x0000002c280c723c */ /* 0x000fe20000041830 */
[----:B------:R-:W-:Y:S07]  /*1630*/  LDSM.16.M88.4 R48, [R239+0x2000] ;  /* 0x00200000ef30783b */ /* 0x000fee0000000200 */
[C---:B------:R-:W-:Y:S01]  /*1640*/  HMMA.16816.F32.BF16 R64, R16.reuse, R34, R64 ;  /* 0x000000221040723c */ /* 0x040fe20000041840 */
[----:B------:R-:W3:Y:S07]  /*1650*/  LDSM.16.M88.4 R32, [R235+0x6000] ;  /* 0x00600000eb20783b */ /* 0x000eee0000000200 */
[C---:B------:R-:W-:Y:S08]  /*1660*/  HMMA.16816.F32.BF16 R108, R16.reuse, R28, R108 ;  /* 0x0000001c106c723c */ /* 0x040ff0000004186c */
[----:B------:R-:W-:Y:S01]  /*1670*/  HMMA.16816.F32.BF16 R112, R16, R30, R112 ;  /* 0x0000001e1070723c */ /* 0x000fe20000041870 */
[----:B------:R-:W4:Y:S07]  /*1680*/  LDSM.16.M88.4 R28, [R236+0x4000] ;  /* 0x00400000ec1c783b */ /* 0x000f2e0000000200 */
[----:B-1----:R-:W-:Y:S08]  /*1690*/  HMMA.16816.F32.BF16 R60, R8, R44, R60 ;  /* 0x0000002c083c723c */ /* 0x002ff0000004183c */
[----:B--2---:R-:W-:Y:S08]  /*16a0*/  HMMA.16816.F32.BF16 R12, R36, R68, R12 ;  /* 0x00000044240c723c */ /* 0x004ff0000004180c */
[C---:B------:R-:W-:Y:S08]  /*16b0*/  HMMA.16816.F32.BF16 R136, R16.reuse, R24, R136 ;  /* 0x000000181088723c */ /* 0x040ff00000041888 */
[C---:B------:R-:W-:Y:S01]  /*16c0*/  HMMA.16816.F32.BF16 R104, R16.reuse, R26, R104 ;  /* 0x0000001a1068723c */ /* 0x040fe20000041868 */
[----:B------:R-:W1:Y:S07]  /*16d0*/  LDSM.16.M88.4 R24, [R236+0x6000] ;  /* 0x00600000ec18783b */ /* 0x000e6e0000000200 */
[C---:B------:R-:W-:Y:S08]  /*16e0*/  HMMA.16816.F32.BF16 R128, R16.reuse, R20, R128 ;  /* 0x000000141080723c */ /* 0x040ff00000041880 */
[----:B------:R-:W-:Y:S01]  /*16f0*/  HMMA.16816.F32.BF16 R120, R16, R22, R56 ;  /* 0x000000161078723c */ /* 0x000fe20000041838 */
[----:B------:R-:W-:Y:S04]  /*1700*/  LDSM.16.M88.4 R20, [R238+0x4000] ;  /* 0x00400000ee14783b */ /* 0x000fe80000000200 */
[----:B------:R-:W-:Y:S03]  /*1710*/  LDSM.16.M88.4 R16, [R238+0x6000] ;  /* 0x00600000ee10783b */ /* 0x000fe60000000200 */
[-C--:B------:R-:W-:Y:S08]  /*1720*/  HMMA.16816.F32.BF16 R100, R8, R46.reuse, R100 ;  /* 0x0000002e0864723c */ /* 0x080ff00000041864 */
[----:B------:R-:W-:Y:S01]  /*1730*/  HMMA.16816.F32.BF16 R64, R40, R46, R64 ;  /* 0x0000002e2840723c */ /* 0x000fe20000041840 */
[----:B------:R-:W2:Y:S07]  /*1740*/  LDSM.16.M88.4 R44, [R233+0x2000] ;  /* 0x00200000e92c783b */ /* 0x000eae0000000200 */
[----:B---3--:R-:W-:Y:S08]  /*1750*/  HMMA.16816.F32.BF16 R60, R32, R68, R60 ;  /* 0x00000044203c723c */ /* 0x008ff0000004183c */
[----:B----4-:R-:W-:Y:S01]  /*1760*/  HMMA.16816.F32.BF16 R56, R28, R48, R12 ;  /* 0x000000301c38723c */ /* 0x010fe2000004180c */
[----:B------:R-:W-:Y:S07]  /*1770*/  LDSM.16.M88.4 R12, [R237+0x4000] ;  /* 0x00400000ed0c783b */ /* 0x000fee0000000200 */
[C---:B------:R-:W-:Y:S08]  /*1780*/  HMMA.16816.F32.BF16 R124, R8.reuse, R54, R88 ;  /* 0x00000036087c723c */ /* 0x040ff00000041858 */
[-C--:B------:R-:W-:Y:S08]  /*1790*/  HMMA.16816.F32.BF16 R96, R8, R52.reuse, R96 ;  /* 0x000000340860723c */ /* 0x080ff00000041860 */
[C---:B------:R-:W-:Y:S08]  /*17a0*/  HMMA.16816.F32.BF16 R88, R40.reuse, R52, R108 ;  /* 0x000000342858723c */ /* 0x040ff0000004186c */
[----:B------:R-:W-:Y:S01]  /*17b0*/  HMMA.16816.F32.BF16 R112, R40, R54, R112 ;  /* 0x000000362870723c */ /* 0x000fe20000041870 */
[----:B------:R-:W3:Y:S07]  /*17c0*/  LDSM.16.M88.4 R52, [R232+0x2000] ;  /* 0x00200000e834783b */ /* 0x000eee0000000200 */
[----:B------:R-:W-:Y:S08]  /*17d0*/  HMMA.16816.F32.BF16 R152, R8, R118, R72 ;  /* 0x000000760898723c */ /* 0x000ff00000041848 */
[----:B------:R-:W-:Y:S08]  /*17e0*/  HMMA.16816.F32.BF16 R72, R36, R70, R64 ;  /* 0x000000462448723c */ /* 0x000ff00000041840 */
[----:B-1----:R-:W-:Y:S08]  /*17f0*/  HMMA.16816.F32.BF16 R60, R24, R48, R60 ;  /* 0x00000030183c723c */ /* 0x002ff0000004183c */
[----:B--2---:R-:W-:Y:S01]  /*1800*/  HMMA.16816.F32.BF16 R64, R20, R44, R56 ;  /* 0x0000002c1440723c */ /* 0x004fe20000041838 */
[----:B------:R-:W1:Y:S07]  /*1810*/  LDSM.16.M88.4 R56, [R3+0xa800] ;  /* 0x00a800000338783b */ /* 0x000e6e0000000200 */
[C---:B------:R-:W-:Y:S08]  /*1820*/  HMMA.16816.F32.BF16 R140, R8.reuse, R92, R84 ;  /* 0x0000005c088c723c */ /* 0x040ff00000041854 */
[C---:B------:R-:W-:Y:S08]  /*1830*/  HMMA.16816.F32.BF16 R144, R8.reuse, R94, R80 ;  /* 0x0000005e0890723c */ /* 0x040ff00000041850 */
[----:B------:R-:W-:Y:S01]  /*1840*/  HMMA.16816.F32.BF16 R148, R8, R116, R76 ;  /* 0x000000740894723c */ /* 0x000fe2000004184c */
[----:B------:R-:W2:Y:S07]  /*1850*/  LDSM.16.M88.4 R8, [R237+0x6000] ;  /* 0x00600000ed08783b */ /* 0x000eae0000000200 */
[----:B------:R-:W-:Y:S08]  /*1860*/  HMMA.16816.F32.BF16 R76, R32, R70, R100 ;  /* 0x00000046204c723c */ /* 0x000ff00000041864 */
[----:B------:R-:W-:Y:S08]  /*1870*/  HMMA.16816.F32.BF16 R60, R16, R44, R60 ;  /* 0x0000002c103c723c */ /* 0x000ff0000004183c */
[----:B---3--:R-:W-:Y:S01]  /*1880*/  HMMA.16816.F32.BF16 R80, R12, R52, R64 ;  /* 0x000000340c50723c */ /* 0x008fe20000041840 */
[----:B------:R-:W3:Y:S07]  /*1890*/  LDSM.16.M88.4 R64, [R239+0x2800] ;  /* 0x00280000ef40783b */ /* 0x000eee0000000200 */
[-C--:B------:R-:W-:Y:S08]  /*18a0*/  HMMA.16816.F32.BF16 R68, R28, R50.reuse, R72 ;  /* 0x000000321c44723c */ /* 0x080ff00000041848 */
[----:B------:R-:W-:Y:S08]  /*18b0*/  HMMA.16816.F32.BF16 R76, R24, R50, R76 ;  /* 0x00000032184c723c */ /* 0x000ff0000004184c */
[----:B-1----:R-:W-:Y:S01]  /*18c0*/  HMMA.16816.F32.BF16 R72, R36, R56, R88 ;  /* 0x000000382448723c */ /* 0x002fe20000041858 */
[----:B------:R-:W-:-:S04]  /*18d0*/  FMUL.FTZ R2, R80, c[0x0][0x2ec] ;  /* 0x0000bb0050027a20 */ /* 0x000fc80000410000 */
[----:B------:R1:W4:Y:S03]  /*18e0*/  MUFU.TANH R199, R2 ;  /* 0x0000000200c77308 */ /* 0x0003260000002400 */
[C---:B------:R-:W-:Y:S08]  /*18f0*/  HMMA.16816.F32.BF16 R136, R40.reuse, R92, R136 ;  /* 0x0000005c2888723c */ /* 0x040ff00000041888 */
[----:B------:R-:W-:Y:S01]  /*1900*/  HMMA.16816.F32.BF16 R104, R40, R94, R104 ;  /* 0x0000005e2868723c */ /* 0x000fe20000041868 */
[----:B-1----:R-:W-:-:S07]  /*1910*/  FMUL.FTZ R2, R81, c[0x0][0x2ec] ;  /* 0x0000bb0051027a20 */ /* 0x002fce0000410000 */
[C---:B------:R-:W-:Y:S01]  /*1920*/  HMMA.16816.F32.BF16 R128, R40.reuse, R116, R128 ;  /* 0x000000742880723c */ /* 0x040fe20000041880 */
[----:B------:R1:W1:Y:S07]  /*1930*/  MUFU.TANH R198, R2 ;  /* 0x0000000200c67308 */ /* 0x00026e0000002400 */
[----:B------:R-:W-:Y:S01]  /*1940*/  HMMA.16816.F32.BF16 R120, R40, R118, R120 ;  /* 0x000000762878723c */ /* 0x000fe20000041878 */
[----:B------:R-:W5:Y:S07]  /*1950*/  LDSM.16.M88.4 R40, [R233+0x2800] ;  /* 0x00280000e928783b */ /* 0x000f6e0000000200 */
[----:B--2---:R-:W-:Y:S01]  /*1960*/  HMMA.16816.F32.BF16 R84, R8, R52, R60 ;  /* 0x000000340854723c */ /* 0x004fe2000004183c */
[----:B-1----:R-:W-:-:S04]  /*1970*/  FMUL.FTZ R2, R82, c[0x0][0x2ec] ;  /* 0x0000bb0052027a20 */ /* 0x002fc80000410000 */
[----:B------:R1:W2:Y:S03]  /*1980*/  MUFU.TANH R204, R2 ;  /* 0x0000000200cc7308 */ /* 0x0002a60000002400 */
[----:B------:R-:W-:Y:S08]  /*1990*/  HMMA.16816.F32.BF16 R48, R32, R56, R96 ;  /* 0x000000382030723c */ /* 0x000ff00000041860 */
[----:B------:R-:W-:Y:S01]  /*19a0*/  HMMA.16816.F32.BF16 R60, R20, R46, R68 ;  /* 0x0000002e143c723c */ /* 0x000fe20000041844 */
[----:B-1----:R-:W-:-:S07]  /*19b0*/  FMUL.FTZ R2, R83, c[0x0][0x2ec] ;  /* 0x0000bb0053027a20 */ /* 0x002fce0000410000 */
[----:B------:R-:W-:Y:S01]  /*19c0*/  HMMA.16816.F32.BF16 R68, R16, R46, R76 ;  /* 0x0000002e1044723c */ /* 0x000fe2000004184c */
[----:B------:R1:W1:Y:S07]  /*19d0*/  MUFU.TANH R197, R2 ;  /* 0x0000000200c57308 */ /* 0x00026e0000002400 */
[-C--:B---3--:R-:W-:Y:S08]  /*19e0*/  HMMA.16816.F32.BF16 R72, R28, R64.reuse, R72 ;  /* 0x000000401c48723c */ /* 0x088ff00000041848 */
[----:B------:R-:W-:Y:S01]  /*19f0*/  HMMA.16816.F32.BF16 R44, R24, R64, R48 ;  /* 0x00000040182c723c */ /* 0x000fe20000041830 */
[----:B------:R-:W3:Y:S01]  /*1a00*/  LDSM.16.M88.4 R48, [R232+0x2800] ;  /* 0x00280000e830783b */ /* 0x000ee20000000200 */
[----:B-1----:R-:W-:-:S04]  /*1a10*/  FMUL.FTZ R2, R84, c[0x0][0x2ec] ;  /* 0x0000bb0054027a20 */ /* 0x002fc80000410000 */
[----:B------:R1:W1:Y:S02]  /*1a20*/  MUFU.TANH R108, R2 ;  /* 0x00000002006c7308 */ /* 0x0002640000002400 */
[-C--:B------:R-:W-:Y:S01]  /*1a30*/  HMMA.16816.F32.BF16 R76, R12, R54.reuse, R60 ;  /* 0x000000360c4c723c */ /* 0x080fe2000004183c */
[----:B------:R-:W2:Y:S07]  /*1a40*/  LDSM.16.M88.4 R60, [R3+0xb000] ;  /* 0x00b00000033c783b */ /* 0x000eae0000000200 */
[----:B------:R-:W-:Y:S01]  /*1a50*/  HMMA.16816.F32.BF16 R80, R8, R54, R68 ;  /* 0x000000360850723c */ /* 0x000fe20000041844 */
[----:B-1----:R-:W-:-:S07]  /*1a60*/  FMUL.FTZ R2, R85, c[0x0][0x2ec] ;  /* 0x0000bb0055027a20 */ /* 0x002fce0000410000 */
[----:B------:R-:W-:Y:S01]  /*1a70*/  HMMA.16816.F32.BF16 R52, R36, R58, R112 ;  /* 0x0000003a2434723c */ /* 0x000fe20000041870 */
[----:B------:R1:W1:Y:S07]  /*1a80*/  MUFU.TANH R102, R2 ;  /* 0x0000000200667308 */ /* 0x00026e0000002400 */
[----:B-----5:R-:W-:Y:S08]  /*1a90*/  HMMA.16816.F32.BF16 R68, R20, R40, R72 ;  /* 0x000000281444723c */ /* 0x020ff00000041848 */
[----:B------:R-:W-:Y:S01]  /*1aa0*/  HMMA.16816.F32.BF16 R72, R32, R58, R124 ;  /* 0x0000003a2048723c */ /* 0x000fe2000004187c */
[----:B-1----:R-:W-:-:S04]  /*1ab0*/  FMUL.FTZ R2, R86, c[0x0][0x2ec] ;  /* 0x0000bb0056027a20 */ /* 0x002fc80000410000 */
[----:B------:R1:W1:Y:S03]  /*1ac0*/  MUFU.TANH R103, R2 ;  /* 0x0000000200677308 */ /* 0x0002660000002400 */
[----:B------:R-:W-:Y:S08]  /*1ad0*/  HMMA.16816.F32.BF16 R44, R16, R40, R44 ;  /* 0x00000028102c723c */ /* 0x000ff0000004182c */
[----:B------:R-:W-:Y:S01]  /*1ae0*/  HMMA.16816.F32.BF16 R56, R28, R66, R52 ;  /* 0x000000421c38723c */ /* 0x000fe20000041834 */
[----:B------:R-:W5:Y:S01]  /*1af0*/  LDSM.16.M88.4 R52, [R239+0x3000] ;  /* 0x00300000ef34783b */ /* 0x000f620000000200 */
[----:B-1----:R-:W-:-:S06]  /*1b00*/  FMUL.FTZ R2, R87, c[0x0][0x2ec] ;  /* 0x0000bb0057027a20 */ /* 0x002fcc0000410000 */
[----:B------:R-:W-:Y:S01]  /*1b10*/  HMMA.16816.F32.BF16 R72, R24, R66, R72 ;  /* 0x000000421848723c */ /* 0x000fe20000041848 */
[----:B------:R1:W1:Y:S07]  /*1b20*/  MUFU.TANH R101, R2 ;  /* 0x0000000200657308 */ /* 0x00026e0000002400 */
[----:B---3--:R-:W-:Y:S08]  /*1b30*/  HMMA.16816.F32.BF16 R84, R8, R48, R44 ;  /* 0x000000300854723c */ /* 0x008ff0000004182c */
[----:B------:R-:W-:Y:S01]  /*1b40*/  HMMA.16816.F32.BF16 R64, R20, R42, R56 ;  /* 0x0000002a1440723c */ /* 0x000fe20000041838 */
[----:B------:R-:W3:Y:S01]  /*1b50*/  LDSM.16.M88.4 R56, [R233+0x3000] ;  /* 0x00300000e938783b */ /* 0x000ee20000000200 */
[----:B-1----:R-:W-:-:S04]  /*1b60*/  FMUL.FTZ R2, R76, c[0x0][0x2ec] ;  /* 0x0000bb004c027a20 */ /* 0x002fc80000410000 */
[----:B------:R1:W1:Y:S02]  /*1b70*/  MUFU.TANH R196, R2 ;  /* 0x0000000200c47308 */ /* 0x0002640000002400 */
[----:B--2---:R-:W-:Y:S08]  /*1b80*/  HMMA.16816.F32.BF16 R44, R32, R60, R140 ;  /* 0x0000003c202c723c */ /* 0x004ff0000004188c */
[----:B------:R-:W-:Y:S01]  /*1b90*/  HMMA.16816.F32.BF16 R40, R16, R42, R72 ;  /* 0x0000002a1028723c */ /* 0x000fe20000041848 */
[----:B-1----:R-:W-:-:S07]  /*1ba0*/  FMUL.FTZ R2, R77, c[0x0][0x2ec] ;  /* 0x0000bb004d027a20 */ /* 0x002fce0000410000 */
[----:B------:R-:W-:Y:S01]  /*1bb0*/  HMMA.16816.F32.BF16 R72, R36, R62, R104 ;  /* 0x0000003e2448723c */ /* 0x000fe20000041868 */
[----:B------:R1:W2:Y:S11]  /*1bc0*/  MUFU.TANH R192, R2 ;  /* 0x0000000200c07308 */ /* 0x0002b60000002400 */
[----:B------:R-:W-:Y:S04]  /*1bd0*/  @!UPT UIADD3 URZ, URZ, URZ, URZ ;  /* 0x0000003f3f3ff290 */ /* 0x000fe8000fffe03f */
[----:B------:R-:W-:Y:S01]  /*1be0*/  HMMA.16816.F32.BF16 R88, R8, R50, R40 ;  /* 0x000000320858723c */ /* 0x000fe20000041828 */
[----:B------:R-:W2:Y:S01]  /*1bf0*/  LDSM.16.M88.4 R40, [R3+0xb800] ;  /* 0x00b800000328783b */ /* 0x000ea20000000200 */
[----:B-1----:R-:W-:-:S04]  /*1c00*/  FMUL.FTZ R2, R78, c[0x0][0x2ec] ;  /* 0x0000bb004e027a20 */ /* 0x002fc80000410000 */
[----:B------:R1:W1:Y:S02]  /*1c10*/  MUFU.TANH R191, R2 ;  /* 0x0000000200bf7308 */ /* 0x0002640000002400 */
[----:B-----5:R-:W-:Y:S01]  /*1c20*/  HMMA.16816.F32.BF16 R72, R28, R54, R72 ;  /* 0x000000361c48723c */ /* 0x020fe20000041848 */
[----:B-1----:R-:W-:-:S07]  /*1c30*/  FMUL.FTZ R2, R79, c[0x0][0x2ec] ;  /* 0x0000bb004f027a20 */ /* 0x002fce0000410000 */
[----:B------:R-:W-:Y:S01]  /*1c40*/  HMMA.16816.F32.BF16 R76, R12, R48, R68 ;  /* 0x000000300c4c723c */ /* 0x000fe20000041844 */
[----:B------:R1:W1:Y:S07]  /*1c50*/  MUFU.TANH R190, R2 ;  /* 0x0000000200be7308 */ /* 0x00026e0000002400 */
[----:B------:R-:W-:Y:S01]  /*1c60*/  HMMA.16816.F32.BF16 R68, R36, R60, R136 ;  /* 0x0000003c2444723c */ /* 0x000fe20000041888 */
[----:B-1----:R-:W-:-:S04]  /*1c70*/  FMUL.FTZ R2, R80, c[0x0][0x2ec] ;  /* 0x0000bb0050027a20 */ /* 0x002fc80000410000 */
[----:B------:R1:W1:Y:S11]  /*1c80*/  MUFU.TANH R100, R2 ;  /* 0x0000000200647308 */ /* 0x0002760000002400 */
[----:B------:R-:W-:Y:S08]  /*1c90*/  @!UPT UIADD3 URZ, URZ, URZ, URZ ;  /* 0x0000003f3f3ff290 */ /* 0x000ff0000fffe03f */
[----:B------:R-:W-:Y:S01]  /*1ca0*/  HMMA.16816.F32.BF16 R68, R28, R52, R68 ;  /* 0x000000341c44723c */ /* 0x000fe20000041844 */
[----:B-1----:R-:W-:-:S04]  /*1cb0*/  FMUL.FTZ R2, R81, c[0x0][0x2ec] ;  /* 0x0000bb0051027a20 */ /* 0x002fc80000410000 */
[----:B------:R1:W1:Y:S02]  /*1cc0*/  MUFU.TANH R99, R2 ;  /* 0x0000000200637308 */ /* 0x0002640000002400 */
[----:B-1----:R-:W-:-:S06]  /*1cd0*/  FMUL.FTZ R2, R82, c[0x0][0x2ec] ;  /* 0x0000bb0052027a20 */ /* 0x002fcc0000410000 */
[----:B------:R1:W1:Y:S02]  /*1ce0*/  MUFU.TANH R98, R2 ;  /* 0x0000000200627308 */ /* 0x0002640000002400 */
[----:B-1----:R-:W-:Y:S02]  /*1cf0*/  FMUL.FTZ R2, R83, c[0x0][0x2ec] ;  /* 0x0000bb0053027a20 */ /* 0x002fe40000410000 */
[----:B------:R-:W-:Y:S04]  /*1d00*/  HMMA.16816.F32.BF16 R80, R12, R50, R64 ;  /* 0x000000320c50723c */ /* 0x000fe80000041840 */
[----:B------:R1:W1:Y:S04]  /*1d10*/  MUFU.TANH R97, R2 ;  /* 0x0000000200617308 */ /* 0x0002680000002400 */
[----:B---3--:R-:W-:Y:S08]  /*1d20*/  HMMA.16816.F32.BF16 R64, R20, R56, R68 ;  /* 0x000000381440723c */ /* 0x008ff00000041844 */
[----:B------:R-:W-:Y:S01]  /*1d30*/  HMMA.16816.F32.BF16 R68, R32, R62, R144 ;  /* 0x0000003e2044723c */ /* 0x000fe20000041890 */
[----:B------:R-:W3:Y:S01]  /*1d40*/  LDSM.16.M88.4 R60, [R239+0x3800] ;  /* 0x00380000ef3c783b */ /* 0x000ee20000000200 */
[----:B-1----:R-:W-:-:S04]  /*1d50*/  FMUL.FTZ R2, R76, c[0x0][0x2ec] ;  /* 0x0000bb004c027a20 */ /* 0x002fc80000410000 */
[----:B------:R1:W1:Y:S02]  /*1d60*/  MUFU.TANH R189, R2 ;  /* 0x0000000200bd7308 */ /* 0x0002640000002400 */
[----:B-1----:R-:W-:Y:S11]  /*1d70*/  FMUL.FTZ R2, R77, c[0x0][0x2ec] ;  /* 0x0000bb004d027a20 */ /* 0x002ff60000410000 */
[----:B------:R-:W-:Y:S05]  /*1d80*/  @!UPT UIADD3 URZ, URZ, URZ, URZ ;  /* 0x0000003f3f3ff290 */ /* 0x000fea000fffe03f */
[----:B------:R-:W-:Y:S01]  /*1d90*/  HMMA.16816.F32.BF16 R68, R24, R54, R68 ;  /* 0x000000361844723c */ /* 0x000fe20000041844 */
[----:B------:R1:W1:Y:S02]  /*1da0*/  MUFU.TANH R188, R2 ;  /* 0x0000000200bc7308 */ /* 0x0002640000002400 */
[----:B-1----:R-:W-:-:S06]  /*1db0*/  FMUL.FTZ R2, R78, c[0x0][0x2ec] ;  /* 0x0000bb004e027a20 */ /* 0x002fcc0000410000 */
[----:B------:R1:W1:Y:S11]  /*1dc0*/  MUFU.TANH R179, R2 ;  /* 0x0000000200b37308 */ /* 0x0002760000002400 */
[----:B------:R-:W-:Y:S04]  /*1dd0*/  @!UPT UIADD3 URZ, URZ, URZ, URZ ;  /* 0x0000003f3f3ff290 */ /* 0x000fe8000fffe03f */
[----:B------:R-:W-:Y:S01]  /*1de0*/  HMMA.16816.F32.BF16 R68, R16, R58, R68 ;  /* 0x0000003a1044723c */ /* 0x000fe20000041844 */
[----:B-1----:R-:W-:-:S07]  /*1df0*/  FMUL.FTZ R2, R79, c[0x0][0x2ec] ;  /* 0x0000bb004f027a20 */ /* 0x002fce0000410000 */
[----:B------:R-:W-:Y:S01]  /*1e00*/  HMMA.16816.F32.BF16 R76, R24, R52, R44 ;  /* 0x00000034184c723c */ /* 0x000fe2000004182c */
[----:B------:R-:W1:Y:S01]  /*1e10*/  LDSM.16.M88.4 R44, [R232+0x3000] ;  /* 0x00300000e82c783b */ /* 0x000e620000000200 */
[----:B------:R5:W1:Y:S06]  /*1e20*/  MUFU.TANH R178, R2 ;  /* 0x0000000200b27308 */ /* 0x000a6c0000002400 */
[----:B------:R-:W-:Y:S08]  /*1e30*/  HMMA.16816.F32.BF16 R52, R20, R58, R72 ;  /* 0x0000003a1434723c */ /* 0x000ff00000041848 */
[----:B--2---:R-:W-:Y:S01]  /*1e40*/  HMMA.16816.F32.BF16 R72, R32, R40, R148 ;  /* 0x000000282048723c */ /* 0x004fe20000041894 */
[----:B-----5:R-:W-:-:S04]  /*1e50*/  FMUL.FTZ R2, R84, c[0x0][0x2ec] ;  /* 0x0000bb0054027a20 */ /* 0x020fc80000410000 */
[----:B------:R2:W1:Y:S03]  /*1e60*/  MUFU.TANH R96, R2 ;  /* 0x0000000200607308 */ /* 0x0004660000002400 */
[----:B------:R-:W-:Y:S01]  /*1e70*/  HMMA.16816.F32.BF16 R48, R16, R56, R76 ;  /* 0x000000381030723c */ /* 0x000fe2000004184c */
[----:B--2---:R-:W-:Y:S11]  /*1e80*/  FMUL.FTZ R2, R85, c[0x0][0x2ec] ;  /* 0x0000bb0055027a20 */ /* 0x004ff60000410000 */
[----:B------:R-:W-:Y:S04]  /*1e90*/  @!UPT UIADD3 URZ, URZ, URZ, URZ ;  /* 0x0000003f3f3ff290 */ /* 0x000fe8000fffe03f */
[----:B---3--:R-:W-:Y:S01]  /*1ea0*/  HMMA.16816.F32.BF16 R56, R24, R60, R72 ;  /* 0x0000003c1838723c */ /* 0x008fe20000041848 */
[----:B------:R2:W3:Y:S07]  /*1eb0*/  MUFU.TANH R95, R2 ;  /* 0x00000002005f7308 */ /* 0x0004ee0000002400 */
[----:B-1----:R-:W-:Y:S08]  /*1ec0*/  HMMA.16816.F32.BF16 R76, R12, R44, R64 ;  /* 0x0000002c0c4c723c */ /* 0x002ff00000041840 */
[----:B------:R-:W-:Y:S01]  /*1ed0*/  HMMA.16816.F32.BF16 R64, R36, R40, R128 ;  /* 0x000000282440723c */ /* 0x000fe20000041880 */
[----:B--2---:R-:W-:-:S04]  /*1ee0*/  FMUL.FTZ R2, R86, c[0x0][0x2ec] ;  /* 0x0000bb0056027a20 */ /* 0x004fc80000410000 */
[----:B------:R1:W2:Y:S03]  /*1ef0*/  MUFU.TANH R94, R2 ;  /* 0x00000002005e7308 */ /* 0x0002a60000002400 */
[----:B------:R-:W-:Y:S01]  /*1f00*/  HMMA.16816.F32.BF16 R68, R8, R46, R68 ;  /* 0x0000002e0844723c */ /* 0x000fe20000041844 */
[----:B-1----:R-:W-:Y:S11]  /*1f10*/  FMUL.FTZ R2, R87, c[0x0][0x2ec] ;  /* 0x0000bb0057027a20 */ /* 0x002ff60000410000 */
[----:B------:R-:W-:Y:S04]  /*1f20*/  @!UPT UIADD3 URZ, URZ, URZ, URZ ;  /* 0x0000003f3f3ff290 */ /* 0x000fe8000fffe03f */
[----:B------:R-:W-:Y:S01]  /*1f30*/  HMMA.16816.F32.BF16 R64, R28, R60, R64 ;  /* 0x0000003c1c40723c */ /* 0x000fe20000041840 */
[----:B------:R1:W1:Y:S07]  /*1f40*/  MUFU.TANH R93, R2 ;  /* 0x00000002005d7308 */ /* 0x00026e0000002400 */
[----:B------:R-:W-:Y:S02]  /*1f50*/  FMUL.FTZ R68, R68, c[0x0][0x2ec] ;  /* 0x0000bb0044447a20 */ /* 0x000fe40000410000 */
[----:B------:R-:W-:-:S02]  /*1f60*/  FMUL.FTZ R69, R69, c[0x0][0x2ec] ;  /* 0x0000bb0045457a20 */ /* 0x000fc40000410000 */
[----:B------:R-:W-:Y:S02]  /*1f70*/  FMUL.FTZ R70, R70, c[0x0][0x2ec] ;  /* 0x0000bb0046467a20 */ /* 0x000fe40000410000 */
[----:B------:R-:W2:Y:S01]  /*1f80*/  MUFU.TANH R68, R68 ;  /* 0x0000004400447308 */ /* 0x000ea20000002400 */
[----:B-1----:R-:W-:-:S07]  /*1f90*/  FMUL.FTZ R2, R80, c[0x0][0x2ec] ;  /* 0x0000bb0050027a20 */ /* 0x002fce0000410000 */
[----:B------:R1:W1:Y:S08]  /*1fa0*/  MUFU.TANH R177, R2 ;  /* 0x0000000200b17308 */ /* 0x0002700000002400 */
[----:B------:R-:W2:Y:S01]  /*1fb0*/  MUFU.TANH R69, R69 ;  /* 0x0000004500457308 */ /* 0x000ea20000002400 */
[----:B-1----:R-:W-:-:S07]  /*1fc0*/  FMUL.FTZ R2, R81, c[0x0][0x2ec] ;  /* 0x0000bb0051027a20 */ /* 0x002fce0000410000 */
[----:B------:R-:W1:Y:S08]  /*1fd0*/  MUFU.TANH R70, R70 ;  /* 0x0000004600467308 */ /* 0x000e700000002400 */
[----:B------:R5:W1:Y:S02]  /*1fe0*/  MUFU.TANH R176, R2 ;  /* 0x0000000200b07308 */ /* 0x000a640000002400 */
[----:B-----5:R-:W-:-:S06]  /*1ff0*/  FMUL.FTZ R2, R82, c[0x0][0x2ec] ;  /* 0x0000bb0052027a20 */ /* 0x020fcc0000410000 */
[----:B------:R5:W1:Y:S02]  /*2000*/  MUFU.TANH R175, R2 ;  /* 0x0000000200af7308 */ /* 0x000a640000002400 */
[----:B-----5:R-:W-:Y:S02]  /*2010*/  FMUL.FTZ R2, R83, c[0x0][0x2ec] ;  /* 0x0000bb0053027a20 */ /* 0x020fe40000410000 */
[----:B------:R-:W-:Y:S01]  /*2020*/  HMMA.16816.F32.BF16 R80, R8, R44, R48 ;  /* 0x0000002c0850723c */ /* 0x000fe20000041830 */
[----:B------:R-:W5:Y:S03]  /*2030*/  LDSM.16.M88.4 R48, [R233+0x3800] ;  /* 0x00380000e930783b */ /* 0x000f660000000200 */
[----:B------:R1:W1:Y:S02]  /*2040*/  MUFU.TANH R174, R2 ;  /* 0x0000000200ae7308 */ /* 0x0002640000002400 */
[----:B-1----:R-:W-:-:S06]  /*2050*/  FMUL.FTZ R2, R88, c[0x0][0x2ec] ;  /* 0x0000bb0058027a20 */ /* 0x002fcc0000410000 */
        /* <DEDUP_REMOVED lines=13> */
[----:B-1----:R-:W-:Y:S02]  /*2130*/  FMUL.FTZ R2, R79, c[0x0][0x2ec] ;  /* 0x0000bb004f027a20 */ /* 0x002fe40000410000 */
[----:B------:R-:W-:Y:S04]  /*2140*/  HMMA.16816.F32.BF16 R76, R12, R46, R52 ;  /* 0x0000002e0c4c723c */ /* 0x000fe80000041834 */
[----:B------:R1:W1:Y:S04]  /*2150*/  MUFU.TANH R172, R2 ;  /* 0x0000000200ac7308 */ /* 0x0002680000002400 */
[----:B------:R-:W-:Y:S01]  /*2160*/  HMMA.16816.F32.BF16 R52, R36, R42, R120 ;  /* 0x0000002a2434723c */ /* 0x000fe20000041878 */
[----:B------:R-:W2:Y:S01]  /*2170*/  LDSM.16.M88.4 R36, [R232+0x3800] ;  /* 0x00380000e824783b */ /* 0x000ea20000000200 */
[----:B------:R-:W-:-:S06]  /*2180*/  DEPBAR.LE SB0, 0x0 ;  /* 0x000080000000791a */ /* 0x000fcc0000000000 */
[----:B-----5:R-:W-:Y:S01]  /*2190*/  HMMA.16816.F32.BF16 R44, R20, R48, R64 ;  /* 0x00000030142c723c */ /* 0x020fe20000041840 */
[----:B-1----:R-:W-:-:S04]  /*21a0*/  FMUL.FTZ R2, R80, c[0x0][0x2ec] ;  /* 0x0000bb0050027a20 */ /* 0x002fc80000410000 */
[----:B------:R1:W1:Y:S03]  /*21b0*/  MUFU.TANH R85, R2 ;  /* 0x0000000200557308 */ /* 0x0002660000002400 */
[----:B------:R-:W-:Y:S01]  /*21c0*/  HMMA.16816.F32.BF16 R64, R32, R42, R152 ;  /* 0x0000002a2040723c */ /* 0x000fe20000041898 */
[----:B------:R-:W-:Y:S02]  /*21d0*/  FMUL.FTZ R77, R77, c[0x0][0x2ec] ;  /* 0x0000bb004d4d7a20 */ /* 0x000fe40000410000 */
[----:B------:R-:W-:Y:S02]  /*21e0*/  FMUL.FTZ R78, R78, c[0x0][0x2ec] ;  /* 0x0000bb004e4e7a20 */ /* 0x000fe40000410000 */
[----:B------:R-:W-:Y:S01]  /*21f0*/  FMUL.FTZ R79, R79, c[0x0][0x2ec] ;  /* 0x0000bb004f4f7a20 */ /* 0x000fe20000410000 */
[----:B------:R-:W2:Y:S02]  /*2200*/  MUFU.TANH R156, R77 ;  /* 0x0000004d009c7308 */ /* 0x000ea40000002400 */
[----:B------:R-:W-:Y:S01]  /*2210*/  HMMA.16816.F32.BF16 R28, R28, R62, R52 ;  /* 0x0000003e1c1c723c */ /* 0x000fe20000041834 */
[----:B-1----:R-:W-:-:S05]  /*2220*/  FMUL.FTZ R2, R81, c[0x0][0x2ec] ;  /* 0x0000bb0051027a20 */ /* 0x002fca0000410000 */
[----:B------:R-:W1:Y:S02]  /*2230*/  MUFU.TANH R161, R78 ;  /* 0x0000004e00a17308 */ /* 0x000e640000002400 */
[----:B------:R-:W-:Y:S06]  /*2240*/  HMMA.16816.F32.BF16 R32, R16, R48, R56 ;  /* 0x000000301020723c */ /* 0x000fec0000041838 */
[----:B------:R5:W1:Y:S02]  /*2250*/  MUFU.TANH R84, R2 ;  /* 0x0000000200547308 */ /* 0x000a640000002400 */
[----:B------:R-:W-:Y:S06]  /*2260*/  HMMA.16816.F32.BF16 R24, R24, R62, R64 ;  /* 0x0000003e1818723c */ /* 0x000fec0000041840 */
[----:B------:R-:W1:Y:S02]  /*2270*/  MUFU.TANH R160, R79 ;  /* 0x0000004f00a07308 */ /* 0x000e640000002400 */
[----:B--2---:R-:W-:Y:S01]  /*2280*/  HMMA.16816.F32.BF16 R40, R12, R36, R44 ;  /* 0x000000240c28723c */ /* 0x004fe2000004182c */
[----:B-----5:R-:W-:-:S07]  /*2290*/  FMUL.FTZ R2, R82, c[0x0][0x2ec] ;  /* 0x0000bb0052027a20 */ /* 0x020fce0000410000 */
[----:B------:R-:W-:Y:S01]  /*22a0*/  HMMA.16816.F32.BF16 R20, R20, R50, R28 ;  /* 0x000000321414723c */ /* 0x000fe2000004181c */
[----:B------:R2:W1:Y:S07]  /*22b0*/  MUFU.TANH R72, R2 ;  /* 0x0000000200487308 */ /* 0x00046e0000002400 */
[----:B------:R-:W-:Y:S08]  /*22c0*/  HMMA.16816.F32.BF16 R32, R8, R36, R32 ;  /* 0x000000240820723c */ /* 0x000ff00000041820 */
[----:B------:R-:W-:Y:S01]  /*22d0*/  HMMA.16816.F32.BF16 R16, R16, R50, R24 ;  /* 0x000000321010723c */ /* 0x000fe20000041818 */
[----:B------:R-:W-:-:S02]  /*22e0*/  FMUL.FTZ R40, R40, c[0x0][0x2ec] ;  /* 0x0000bb0028287a20 */ /* 0x000fc40000410000 */
[----:B--2---:R-:W-:Y:S02]  /*22f0*/  FMUL.FTZ R2, R83, c[0x0][0x2ec] ;  /* 0x0000bb0053027a20 */ /* 0x004fe40000410000 */
[----:B------:R-:W-:Y:S01]  /*2300*/  FMUL.FTZ R41, R41, c[0x0][0x2ec] ;  /* 0x0000bb0029297a20 */ /* 0x000fe20000410000 */
[----:B------:R-:W2:Y:S01]  /*2310*/  MUFU.TANH R139, R40 ;  /* 0x00000028008b7308 */ /* 0x000ea20000002400 */
[----:B------:R-:W-:Y:S01]  /*2320*/  FMUL.FTZ R42, R42, c[0x0][0x2ec] ;  /* 0x0000bb002a2a7a20 */ /* 0x000fe20000410000 */
[----:B------:R-:W-:Y:S06]  /*2330*/  HMMA.16816.F32.BF16 R20, R12, R38, R20 ;  /* 0x000000260c14723c */ /* 0x000fec0000041814 */
[----:B------:R5:W1:Y:S01]  /*2340*/  MUFU.TANH R73, R2 ;  /* 0x0000000200497308 */ /* 0x000a620000002400 */
[----:B------:R-:W-:-:S02]  /*2350*/  IMAD.SHL.U32 R14, R159, 0x2, RZ ;  /* 0x000000029f0e7824 */ /* 0x000fc400078e00ff */
[----:B------:R-:W-:-:S03]  /*2360*/  FMUL.FTZ R32, R32, c[0x0][0x2ec] ;  /* 0x0000bb0020207a20 */ /* 0x000fc60000410000 */
[----:B------:R-:W-:Y:S02]  /*2370*/  LOP3.LUT R14, R14, 0x6, RZ, 0xc0, !PT ;  /* 0x000000060e0e7812 */ /* 0x000fe400078ec0ff */
[----:B------:R-:W1:Y:S02]  /*2380*/  MUFU.TANH R149, R41 ;  /* 0x0000002900957308 */ /* 0x000e640000002400 */
[----:B------:R-:W-:Y:S01]  /*2390*/  HMMA.16816.F32.BF16 R16, R8, R38, R16 ;  /* 0x000000260810723c */ /* 0x000fe20000041810 */
[----:B-----5:R-:W-:-:S05]  /*23a0*/  FMUL.FTZ R2, R76, c[0x0][0x2ec] ;  /* 0x0000bb004c027a20 */ /* 0x020fca0000410000 */
[----:B------:R-:W1:Y:S02]  /*23b0*/  MUFU.TANH R151, R42 ;  /* 0x0000002a00977308 */ /* 0x000e640000002400 */
[----:B------:R-:W-:Y:S02]  /*23c0*/  FMUL.FTZ R3, R21, c[0x0][0x2ec] ;  /* 0x0000bb0015037a20 */ /* 0x000fe40000410000 */
[----:B------:R-:W-:-:S04]  /*23d0*/  FMUL.FTZ R20, R20, c[0x0][0x2ec] ;  /* 0x0000bb0014147a20 */ /* 0x000fc80000410000 */
[----:B------:R5:W1:Y:S08]  /*23e0*/  MUFU.TANH R157, R2 ;  /* 0x00000002009d7308 */ /* 0x000a700000002400 */
[----:B------:R1:W1:Y:S02]  /*23f0*/  MUFU.TANH R138, R3 ;  /* 0x00000003008a7308 */ /* 0x0002640000002400 */
[----:B------:R-:W-:-:S02]  /*2400*/  FMUL.FTZ R19, R19, c[0x0][0x2ec] ;  /* 0x0000bb0013137a20 */ /* 0x000fc40000410000 */
[----:B------:R-:W-:Y:S02]  /*2410*/  FMUL.FTZ R16, R16, c[0x0][0x2ec] ;  /* 0x0000bb0010107a20 */ /* 0x000fe40000410000 */
[----:B------:R-:W-:Y:S02]  /*2420*/  FMUL.FTZ R18, R18, c[0x0][0x2ec] ;  /* 0x0000bb0012127a20 */ /* 0x000fe40000410000 */
[----:B-----5:R-:W-:Y:S01]  /*2430*/  FMUL.FTZ R2, R71, c[0x0][0x2ec] ;  /* 0x0000bb0047027a20 */ /* 0x020fe20000410000 */
[----:B------:R5:W2:Y:S01]  /*2440*/  MUFU.TANH R136, R20 ;  /* 0x0000001400887308 */ /* 0x000aa20000002400 */
[----:B-1----:R-:W-:-:S07]  /*2450*/  FMUL.FTZ R3, R22, c[0x0][0x2ec] ;  /* 0x0000bb0016037a20 */ /* 0x002fce0000410000 */
[----:B------:R1:W1:Y:S08]  /*2460*/  MUFU.TANH R44, R2 ;  /* 0x00000002002c7308 */ /* 0x0002700000002400 */
[----:B------:R-:W2:Y:S01]  /*2470*/  MUFU.TANH R148, R3 ;  /* 0x0000000300947308 */ /* 0x000ea20000002400 */
[----:B-----5:R-:W-:Y:S01]  /*2480*/  MOV R20, R135 ;  /* 0x0000008700147202 */ /* 0x020fe20000000f00 */
[----:B-1----:R-:W-:-:S06]  /*2490*/  FMUL.FTZ R2, R43, c[0x0][0x2ec] ;  /* 0x0000bb002b027a20 */ /* 0x002fcc0000410000 */
[----:B------:R-:W1:Y:S08]  /*24a0*/  MUFU.TANH R32, R32 ;  /* 0x0000002000207308 */ /* 0x000e700000002400 */
[----:B------:R5:W1:Y:S08]  /*24b0*/  MUFU.TANH R150, R2 ;  /* 0x0000000200967308 */ /* 0x000a700000002400 */
[----:B------:R-:W1:Y:S01]  /*24c0*/  MUFU.TANH R26, R19 ;  /* 0x00000013001a7308 */ /* 0x000e620000002400 */
[----:B-----5:R-:W-:-:S07]  /*24d0*/  FMUL.FTZ R2, R33, c[0x0][0x2ec] ;  /* 0x0000bb0021027a20 */ /* 0x020fce0000410000 */
[----:B------:R-:W1:Y:S08]  /*24e0*/  MUFU.TANH R28, R16 ;  /* 0x00000010001c7308 */ /* 0x000e700000002400 */
[----:B------:R5:W1:Y:S08]  /*24f0*/  MUFU.TANH R30, R2 ;  /* 0x00000002001e7308 */ /* 0x000a700000002400 */
[----:B------:R-:W1:Y:S01]  /*2500*/  MUFU.TANH R29, R18 ;  /* 0x00000012001d7308 */ /* 0x000e620000002400 */
[----:B-----5:R-:W-:-:S07]  /*2510*/  FMUL.FTZ R2, R34, c[0x0][0x2ec] ;  /* 0x0000bb0022027a20 */ /* 0x020fce0000410000 */
[----:B------:R5:W1:Y:S02]  /*2520*/  MUFU.TANH R33, R2 ;  /* 0x0000000200217308 */ /* 0x000a640000002400 */
[----:B-----5:R-:W-:-:S06]  /*2530*/  FMUL.FTZ R2, R35, c[0x0][0x2ec] ;  /* 0x0000bb0023027a20 */ /* 0x020fcc0000410000 */
[----:B------:R5:W1:Y:S02]  /*2540*/  MUFU.TANH R31, R2 ;  /* 0x00000002001f7308 */ /* 0x000a640000002400 */
[----:B-----5:R-:W-:-:S05]  /*2550*/  LOP3.LUT R2, R164, 0xffffffe0, RZ, 0xc0, !PT ;  /* 0xffffffe0a4027812 */ /* 0x020fca00078ec0ff */
[----:B------:R-:W-:-:S05]  /*2560*/  IMAD.IADD R2, R159, 0x1, -R2 ;  /* 0x000000019f027824 */ /* 0x000fca00078e0a02 */
[----:B------:R-:W-:-:S04]  /*2570*/  SHF.R.S32.HI R5, RZ, 0x1f, R2 ;  /* 0x0000001fff057819 */ /* 0x000fc80000011402 */
[----:B------:R-:W-:Y:S01]  /*2580*/  LEA.HI R3, R5, R2, RZ, 0x2 ;  /* 0x0000000205037211 */ /* 0x000fe200078f10ff */
[----:B------:R-:W-:Y:S01]  /*2590*/  FMUL.FTZ R5, R23, c[0x0][0x2ec] ;  /* 0x0000bb0017057a20 */ /* 0x000fe20000410000 */
[----:B------:R-:W-:Y:S02]  /*25a0*/  LEA R2, R158, R165, 0x4 ;  /* 0x000000a59e027211 */ /* 0x000fe400078e20ff */
[----:B------:R-:W-:Y:S01]  /*25b0*/  SHF.R.S32.HI R168, RZ, 0x2, R3 ;  /* 0x00000002ffa87819 */ /* 0x000fe20000011403 */
[----:B------:R-:W-:Y:S01]  /*25c0*/  FMUL.FTZ R3, R17, c[0x0][0x2ec] ;  /* 0x0000bb0011037a20 */ /* 0x000fe20000410000 */
[----:B------:R5:W1:Y:S02]  /*25d0*/  MUFU.TANH R137, R5 ;  /* 0x0000000500897308 */ /* 0x000a640000002400 */
[----:B------:R-:W-:Y:S01]  /*25e0*/  IADD3 R2, R2, 0x1, R168 ;  /* 0x0000000102027810 */ /* 0x000fe20007ffe0a8 */
[----:B------:R1:W-:Y:S03]  /*25f0*/  STL [R1+0x58], R168 ;  /* 0x000058a801007387 */ /* 0x0003e60000100800 */
[----:B------:R-:W-:Y:S01]  /*2600*/  IADD3 R2, R132, -c[0x0][0x214], R2 ;  /* 0x8000850084027a10 */ /* 0x000fe20007ffe002 */
[----:B------:R1:W-:Y:S01]  /*2610*/  STL [R1+0x18], R20 ;  /* 0x0000181401007387 */ /* 0x0003e20000100800 */
[----:B------:R1:W1:Y:S02]  /*2620*/  MUFU.TANH R27, R3 ;  /* 0x00000003001b7308 */ /* 0x0002640000002400 */
[----:B------:R-:W-:-:S04]  /*2630*/  IADD3 R2, R2, c[0x0][0x2e8], RZ ;  /* 0x0000ba0002027a10 */ /* 0x000fc80007ffe0ff */
[C---:B------:R-:W-:Y:S02]  /*2640*/  IADD3 R16, R2.reuse, 0x40, RZ ;  /* 0x0000004002107810 */ /* 0x040fe40007ffe0ff */
[C---:B-----5:R-:W-:Y:S02]  /*2650*/  IADD3 R5, R2.reuse, 0x8, RZ ;  /* 0x0000000802057810 */ /* 0x060fe40007ffe0ff */
[C---:B------:R-:W-:Y:S02]  /*2660*/  IADD3 R15, R2.reuse, 0x48, RZ ;  /* 0x00000048020f7810 */ /* 0x040fe40007ffe0ff */
[-C--:B------:R-:W-:Y:S02]  /*2670*/  IMNMX R17, R2, R132.reuse, PT ;  /* 0x0000008402117217 */ /* 0x080fe40003800200 */
[-C--:B------:R-:W-:Y:S02]  /*2680*/  IMNMX R18, R5, R132.reuse, PT ;  /* 0x0000008405127217 */ /* 0x080fe40003800200 */
[----:B------:R-:W-:-:S02]  /*2690*/  IMNMX R16, R16, R132, PT ;  /* 0x0000008410107217 */ /* 0x000fc40003800200 */
[----:B------:R-:W-:Y:S02]  /*26a0*/  IMNMX R15, R15, R132, PT ;  /* 0x000000840f0f7217 */ /* 0x000fe40003800200 */
[----:B------:R-:W-:Y:S01]  /*26b0*/  LOP3.LUT R2, R134, R133, RZ, 0xfc, !PT ;  /* 0x0000008586027212 */ /* 0x000fe200078efcff */
[----:B------:R-:W-:Y:S06]  /*26c0*/  BAR.SYNC.DEFER_BLOCKING 0x0 ;  /* 0x0000000000007b1d */ /* 0x000fec0000010000 */
[----:B------:R-:W-:Y:S05]  /*26d0*/  @!P0 BRA `(.L_x_13) ;  /* 0x000001a000008947 */ /* 0x000fea0003800000 */
[----:B-1234-:R-:W-:-:S04]  /*26e0*/  IADD3 R6, R208, -0x2, RZ ;  /* 0xfffffffed0067810 */ /* 0x01efc80007ffe0ff */
        /* <DEDUP_REMOVED lines=25> */
.L_x_13:
[----:B-1234-:R-:W-:Y:S01]  /*2880*/  IMAD R14, R20, 0x40, R14 ;  /* 0x00000040140e7824 */ /* 0x01efe200078e020e */
        /* <DEDUP_REMOVED lines=8> */
[-C--:B------:R-:W-:Y:S01]  /*2910*/  ISETP.GE.AND P6, PT, R61, R16.reuse, PT ;  /* 0x000000103d00720c */ /* 0x080fe20003fc6270 */
[----:B------:R-:W-:Y:S01]  /*2920*/  IMAD.IADD R230, R0, 0x1, R229 ;  /* 0x0000000100e67824 */ /* 0x000fe200078e02e5 */
[----:B------:R-:W-:Y:S01]  /*2930*/  IADD3 R62, R14, 0x9, RZ ;  /* 0x000000090e3e7810 */ /* 0x000fe20007ffe0ff */
[----:B------:R-:W-:Y:S01]  /*2940*/  STL [R1+0x8c], R244 ;  /* 0x00008cf401007387 */ /* 0x000fe20000100800 */
[----:B------:R-:W-:Y:S01]  /*2950*/  ISETP.GE.AND P1, PT, R60, R16, PT ;  /* 0x000000103c00720c */ /* 0x000fe20003f26270 */
[----:B------:R-:W-:Y:S01]  /*2960*/  IMAD.IADD R231, R0, 0x1, R228 ;  /* 0x0000000100e77824 */ /* 0x000fe200078e02e4 */
[----:B------:R-:W-:Y:S01]  /*2970*/  FSEL R9, R102, -INF , !P6 ;  /* 0xff80000066097808 */ /* 0x000fe20007000000 */
[----:B------:R-:W-:Y:S01]  /*2980*/  STL [R1+0x88], R243 ;  /* 0x000088f301007387 */ /* 0x000fe20000100800 */
[----:B------:R-:W-:-:S02]  /*2990*/  FSEL R8, R108, -INF , !P5 ;  /* 0xff8000006c087808 */ /* 0x000fc40006800000 */
[----:B------:R-:W-:Y:S01]  /*29a0*/  ISETP.GE.AND P2, PT, R61, R15, PT ;  /* 0x0000000f3d00720c */ /* 0x000fe20003f46270 */
[----:B------:R1:W-:Y:S01]  /*29b0*/  STL [R1+0x84], R242 ;  /* 0x000084f201007387 */ /* 0x0003e20000100800 */
[----:B------:R-:W-:Y:S02]  /*29c0*/  IADD3 R63, R14, 0x10, RZ ;  /* 0x000000100e3f7810 */ /* 0x000fe40007ffe0ff */
[----:B------:R-:W-:Y:S01]  /*29d0*/  ISETP.GE.AND P3, PT, R62, R16, PT ;  /* 0x000000103e00720c */ /* 0x000fe20003f66270 */
[----:B------:R-:W-:Y:S01]  /*29e0*/  STL [R1+0x80], R241 ;  /* 0x000080f101007387 */ /* 0x000fe20000100800 */
[----:B------:R-:W-:Y:S02]  /*29f0*/  FSEL R11, R100, -INF , !P1 ;  /* 0xff800000640b7808 */ /* 0x000fe40004800000 */
[----:B------:R-:W-:Y:S01]  /*2a00*/  FMNMX.FTZ R3, R8, R9, !PT ;  /* 0x0000000908037209 */ /* 0x000fe20007810000 */
[----:B------:R-:W-:Y:S01]  /*2a10*/  STL [R1+0x7c], R240 ;  /* 0x00007cf001007387 */ /* 0x000fe20000100800 */
[----:B------:R-:W-:-:S02]  /*2a20*/  ISETP.GE.AND P0, PT, R60, R15, PT ;  /* 0x0000000f3c00720c */ /* 0x000fc40003f06270 */
[----:B------:R-:W-:Y:S01]  /*2a30*/  FSEL R20, R101, -INF , !P2 ;  /* 0xff80000065147808 */ /* 0x000fe20005000000 */
[----:B------:R-:W-:Y:S01]  /*2a40*/  STL [R1+0x78], R239 ;  /* 0x000078ef01007387 */ /* 0x000fe20000100800 */
[----:B------:R-:W-:Y:S02]  /*2a50*/  IADD3 R64, R14, 0x11, RZ ;  /* 0x000000110e407810 */ /* 0x000fe40007ffe0ff */
[----:B------:R-:W-:Y:S01]  /*2a60*/  ISETP.GE.AND P2, PT, R63, R16, PT ;  /* 0x000000103f00720c */ /* 0x000fe20003f46270 */
[----:B------:R2:W-:Y:S01]  /*2a70*/  STL [R1+0x74], R238 ;  /* 0x000074ee01007387 */ /* 0x0005e20000100800 */
[----:B------:R-:W-:Y:S02]  /*2a80*/  FSEL R19, R99, -INF , !P3 ;  /* 0xff80000063137808 */ /* 0x000fe40005800000 */
[----:B------:R-:W-:Y:S01]  /*2a90*/  FMNMX.FTZ R3, R11, R3, !PT ;  /* 0x000000030b037209 */ /* 0x000fe20007810000 */
[----:B------:R3:W-:Y:S01]  /*2aa0*/  STL [R1+0x70], R237 ;  /* 0x000070ed01007387 */ /* 0x0007e20000100800 */
[----:B------:R-:W-:-:S02]  /*2ab0*/  FSEL R21, R98, -INF , !P0 ;  /* 0xff80000062157808 */ /* 0x000fc40004000000 */
[----:B------:R-:W-:Y:S01]  /*2ac0*/  ISETP.GE.AND P0, PT, R64, R16, PT ;  /* 0x000000104000720c */ /* 0x000fe20003f06270 */
[----:B------:R4:W-:Y:S01]  /*2ad0*/  STL [R1+0x6c], R236 ;  /* 0x00006cec01007387 */ /* 0x0009e20000100800 */
[----:B------:R-:W-:Y:S02]  /*2ae0*/  FSEL R23, R96, -INF , !P2 ;  /* 0xff80000060177808 */ /* 0x000fe40005000000 */
[----:B------:R-:W-:Y:S01]  /*2af0*/  FMNMX.FTZ R3, R19, R3, !PT ;  /* 0x0000000313037209 */ /* 0x000fe20007810000 */
[----:B------:R-:W-:Y:S01]  /*2b00*/  STL [R1+0x68], R235 ;  /* 0x000068eb01007387 */ /* 0x000fe20000100800 */
[----:B------:R-:W-:Y:S02]  /*2b10*/  ISETP.GE.AND P4, PT, R14, R15, PT ;  /* 0x0000000f0e00720c */ /* 0x000fe40003f86270 */
[----:B------:R-:W-:Y:S01]  /*2b20*/  FSEL R24, R95, -INF , !P0 ;  /* 0xff8000005f187808 */ /* 0x000fe20004000000 */
[----:B------:R-:W-:Y:S01]  /*2b30*/  STL [R1+0x64], R234 ;  /* 0x000064ea01007387 */ /* 0x000fe20000100800 */
[----:B------:R-:W-:-:S02]  /*2b40*/  FMNMX.FTZ R3, R23, R3, !PT ;  /* 0x0000000317037209 */ /* 0x000fc40007810000 */
[----:B------:R-:W-:Y:S01]  /*2b50*/  FSEL R10, R103, -INF , !P4 ;  /* 0xff800000670a7808 */ /* 0x000fe20006000000 */
[----:B------:R-:W-:Y:S01]  /*2b60*/  STL [R1+0x60], R233 ;  /* 0x000060e901007387 */ /* 0x000fe20000100800 */
[----:B------:R-:W-:Y:S02]  /*2b70*/  FMNMX.FTZ R5, R24, R3, !PT ;  /* 0x0000000318057209 */ /* 0x000fe40007810000 */
[-C--:B------:R-:W-:Y:S01]  /*2b80*/  ISETP.GE.AND P6, PT, R62, R15.reuse, PT ;  /* 0x0000000f3e00720c */ /* 0x080fe20003fc6270 */
[----:B------:R1:W-:Y:S01]  /*2b90*/  STL [R1+0x5c], R232 ;  /* 0x00005ce801007387 */ /* 0x0003e20000100800 */
[----:B------:R-:W-:Y:S02]  /*2ba0*/  FMNMX.FTZ R3, R10, R20, !PT ;  /* 0x000000140a037209 */ /* 0x000fe40007810000 */
[----:B------:R-:W-:Y:S01]  /*2bb0*/  IADD3 R65, R14, 0x18, RZ ;  /* 0x000000180e417810 */ /* 0x000fe20007ffe0ff */
[----:B------:R-:W-:Y:S01]  /*2bc0*/  LDSM.16.MT88.4 R100, [R230+0xc000] ;  /* 0x00c00000e664783b */ /* 0x000fe20000004200 */
[----:B------:R-:W-:-:S02]  /*2bd0*/  ISETP.GE.AND P1, PT, R63, R15, PT ;  /* 0x0000000f3f00720c */ /* 0x000fc40003f26270 */
[----:B------:R-:W-:Y:S01]  /*2be0*/  FSEL R22, R97, -INF , !P6 ;  /* 0xff80000061167808 */ /* 0x000fe20007000000 */
[----:B------:R-:W-:Y:S01]  /*2bf0*/  LDSM.16.MT88.4 R112, [R228+0xe000] ;  /* 0x00e00000e470783b */ /* 0x000fe20000004200 */
[----:B------:R-:W-:Y:S02]  /*2c00*/  FMNMX.FTZ R3, R21, R3, !PT ;  /* 0x0000000315037209 */ /* 0x000fe40007810000 */
[----:B------:R-:W-:Y:S01]  /*2c10*/  IADD3 R66, R14, 0x19, RZ ;  /* 0x000000190e427810 */ /* 0x000fe20007ffe0ff */
[----:B------:R-:W-:Y:S01]  /*2c20*/  LDSM.16.MT88.4 R104, [R228+0xe800] ;  /* 0x00e80000e468783b */ /* 0x000fe20000004200 */
[----:B------:R-:W-:Y:S02]  /*2c30*/  ISETP.GE.AND P6, PT, R65, R16, PT ;  /* 0x000000104100720c */ /* 0x000fe40003fc6270 */
[----:B------:R-:W-:Y:S01]  /*2c40*/  ISETP.GE.AND P3, PT, R64, R15, PT ;  /* 0x0000000f4000720c */ /* 0x000fe20003f66270 */
[----:B------:R-:W-:Y:S01]  /*2c50*/  LDSM.16.MT88.4 R120, [R229+0xe000] ;  /* 0x00e00000e578783b */ /* 0x000fe20000004200 */
[----:B------:R-:W-:-:S02]  /*2c60*/  FSEL R39, R94, -INF , !P1 ;  /* 0xff8000005e277808 */ /* 0x000fc40004800000 */
[----:B------:R-:W-:Y:S01]  /*2c70*/  FMNMX.FTZ R3, R22, R3, !PT ;  /* 0x0000000316037209 */ /* 0x000fe20007810000 */
[----:B------:R-:W-:Y:S01]  /*2c80*/  LDSM.16.MT88.4 R96, [R231+0xc000] ;  /* 0x00c00000e760783b */ /* 0x000fe20000004200 */
[----:B------:R-:W-:Y:S02]  /*2c90*/  IADD3 R67, R14, 0x20, RZ ;  /* 0x000000200e437810 */ /* 0x000fe40007ffe0ff */
[----:B------:R-:W-:Y:S01]  /*2ca0*/  ISETP.GE.AND P5, PT, R66, R16, PT ;  /* 0x000000104200720c */ /* 0x000fe20003fa6270 */
[----:B------:R-:W-:Y:S01]  /*2cb0*/  LDSM.16.MT88.4 R76, [R228+0xc000] ;  /* 0x00c00000e44c783b */ /* 0x000fe20000004200 */
[----:B------:R-:W-:Y:S02]  /*2cc0*/  FSEL R25, R92, -INF , !P6 ;  /* 0xff8000005c197808 */ /* 0x000fe40007000000 */
        /* <DEDUP_REMOVED lines=9> */
[----:B------:R-:W-:Y:S01]  /*2d60*/  FMNMX.FTZ R5, R25, R5, !PT ;  /* 0x0000000519057209 */ /* 0x000fe20007810000 */
        /* <DEDUP_REMOVED lines=8> */
[----:B------:R-:W-:Y:S01]  /*2df0*/  FSEL R154, R85, -INF , !P0 ;  /* 0xff800000559a7808 */ /* 0x000fe20004000000 */
[----:B------:R-:W-:Y:S01]  /*2e00*/  LDSM.16.MT88.4 R124, [R230+0xe800] ;  /* 0x00e80000e67c783b */ /* 0x000fe20000004200 */
[----:B------:R-:W-:-:S02]  /*2e10*/  FMNMX.FTZ R134, R36, R5, !PT ;  /* 0x0000000524867209 */ /* 0x000fc40007810000 */
[----:B------:R-:W-:Y:S01]  /*2e20*/  ISETP.GE.AND P3, PT, R67, R15, PT ;  /* 0x0000000f4300720c */ /* 0x000fe20003f66270 */
[----:B------:R-:W-:Y:S01]  /*2e30*/  STL [R1+0x9c], R16 ;  /* 0x00009c1001007387 */ /* 0x000fe20000100800 */
[----:B------:R-:W-:Y:S02]  /*2e40*/  FSEL R37, R87, -INF , !P1 ;  /* 0xff80000057257808 */ /* 0x000fe40004800000 */
[----:B------:R-:W-:Y:S02]  /*2e50*/  FMNMX.FTZ R3, R38, R3, !PT ;  /* 0x0000000326037209 */ /* 0x000fe40007810000 */
[----:B------:R-:W-:Y:S02]  /*2e60*/  IADD3 R82, R14, 0x29, RZ ;  /* 0x000000290e527810 */ /* 0x000fe40007ffe0ff */
[----:B------:R-:W-:Y:S02]  /*2e70*/  ISETP.GE.AND P5, PT, R81, R16, PT ;  /* 0x000000105100720c */ /* 0x000fe40003fa6270 */
[----:B------:R-:W-:-:S02]  /*2e80*/  FSEL R153, R84, -INF , !P6 ;  /* 0xff80000054997808 */ /* 0x000fc40007000000 */
[----:B------:R-:W-:Y:S01]  /*2e90*/  FMNMX.FTZ R134, R154, R134, !PT ;  /* 0x000000869a867209 */ /* 0x000fe20007810000 */
[----:B------:R-:W-:Y:S01]  /*2ea0*/  LDSM.16.MT88.4 R84, [R229+0xc000] ;  /* 0x00c00000e554783b */ /* 0x000fe20000004200 */
[----:B------:R-:W-:Y:S02]  /*2eb0*/  ISETP.GE.AND P2, PT, R80, R15, PT ;  /* 0x0000000f5000720c */ /* 0x000fe40003f46270 */
[----:B------:R-:W-:Y:S02]  /*2ec0*/  FSEL R155, R72, -INF , !P3 ;  /* 0xff800000489b7808 */ /* 0x000fe40005800000 */
[----:B------:R-:W-:Y:S02]  /*2ed0*/  FMNMX.FTZ R3, R37, R3, !PT ;  /* 0x0000000325037209 */ /* 0x000fe40007810000 */
[----:B------:R-:W-:Y:S02]  /*2ee0*/  IADD3 R83, R14, 0x30, RZ ;  /* 0x000000300e537810 */ /* 0x000fe40007ffe0ff */
[----:B------:R-:W-:-:S02]  /*2ef0*/  ISETP.GE.AND P4, PT, R82, R16, PT ;  /* 0x000000105200720c */ /* 0x000fc40003f86270 */
[----:B------:R-:W-:Y:S02]  /*2f00*/  FSEL R152, R68, -INF , !P5 ;  /* 0xff80000044987808 */ /* 0x000fe40006800000 */
[----:B------:R-:W-:Y:S02]  /*2f10*/  FMNMX.FTZ R134, R153, R134, !PT ;  /* 0x0000008699867209 */ /* 0x000fe40007810000 */
[----:B------:R-:W-:Y:S02]  /*2f20*/  ISETP.GE.AND P1, PT, R81, R15, PT ;  /* 0x0000000f5100720c */ /* 0x000fe40003f26270 */
[----:B------:R-:W-:Y:S02]  /*2f30*/  FSEL R146, R73, -INF , !P2 ;  /* 0xff80000049927808 */ /* 0x000fe40005000000 */
[----:B------:R-:W-:Y:S01]  /*2f40*/  FMNMX.FTZ R3, R155, R3, !PT ;  /* 0x000000039b037209 */ /* 0x000fe20007810000 */
[----:B------:R-:W-:Y:S01]  /*2f50*/  LDSM.16.MT88.4 R72, [R229+0xc800] ;  /* 0x00c80000e548783b */ /* 0x000fe20000004200 */
[----:B------:R-:W-:-:S02]  /*2f60*/  IADD3 R132, R14, 0x31, RZ ;  /* 0x000000310e847810 */ /* 0x000fc40007ffe0ff */
[----:B------:R-:W-:Y:S02]  /*2f70*/  ISETP.GE.AND P3, PT, R83, R16, PT ;  /* 0x000000105300720c */ /* 0x000fe40003f66270 */
        /* <DEDUP_REMOVED lines=8> */
[----:B-1----:R-:W-:Y:S02]  /*3000*/  FSEL R242, R32, -INF , !P3 ;  /* 0xff80000020f27808 */ /* 0x002fe40005800000 */
[----:B------:R-:W-:Y:S02]  /*3010*/  FMNMX.FTZ R134, R147, R134, !PT ;  /* 0x0000008693867209 */ /* 0x000fe40007810000 */
[----:B------:R-:W-:Y:S01]  /*3020*/  ISETP.GE.AND P1, PT, R83, R15, PT ;  /* 0x0000000f5300720c */ /* 0x000fe20003f26270 */
[----:B------:R-:W-:Y:S01]  /*3030*/  STL [R1+0xa0], R242 ;  /* 0x0000a0f201007387 */ /* 0x000fe20000100800 */
[----:B------:R-:W-:Y:S02]  /*3040*/  FSEL R144, R44, -INF , !P0 ;  /* 0xff8000002c907808 */ /* 0x000fe40004000000 */
[----:B------:R-:W-:-:S02]  /*3050*/  FMNMX.FTZ R3, R145, R3, !PT ;  /* 0x0000000391037209 */ /* 0x000fc40007810000 */
[----:B------:R-:W-:Y:S02]  /*3060*/  IADD3 R135, R14, 0x39, RZ ;  /* 0x000000390e877810 */ /* 0x000fe40007ffe0ff */
[----:B------:R-:W-:Y:S02]  /*3070*/  ISETP.GE.AND P4, PT, R133, R16, PT ;  /* 0x000000108500720c */ /* 0x000fe40003f86270 */
[----:B--2---:R-:W-:Y:S02]  /*3080*/  FSEL R238, R30, -INF , !P5 ;  /* 0xff8000001eee7808 */ /* 0x004fe40006800000 */
[----:B------:R-:W-:Y:S02]  /*3090*/  FMNMX.FTZ R134, R242, R134, !PT ;  /* 0x00000086f2867209 */ /* 0x000fe40007810000 */
[----:B------:R-:W-:Y:S01]  /*30a0*/  ISETP.GE.AND P0, PT, R132, R15, PT ;  /* 0x0000000f8400720c */ /* 0x000fe20003f06270 */
[----:B------:R-:W-:Y:S01]  /*30b0*/  STL [R1+0xa4], R238 ;  /* 0x0000a4ee01007387 */ /* 0x000fe20000100800 */
[----:B---3--:R-:W-:-:S02]  /*30c0*/  FSEL R237, R33, -INF , !P1 ;  /* 0xff80000021ed7808 */ /* 0x008fc40004800000 */
[----:B------:R-:W-:Y:S02]  /*30d0*/  FMNMX.FTZ R3, R144, R3, !PT ;  /* 0x0000000390037209 */ /* 0x000fe40007810000 */
[----:B------:R-:W-:Y:S02]  /*30e0*/  ISETP.GE.AND P3, PT, R135, R16, PT ;  /* 0x000000108700720c */ /* 0x000fe40003f66270 */
[----:B----4-:R-:W-:Y:S02]  /*30f0*/  FSEL R236, R28, -INF , !P4 ;  /* 0xff8000001cec7808 */ /* 0x010fe40006000000 */
[----:B------:R-:W-:Y:S02]  /*3100*/  FMNMX.FTZ R134, R238, R134, !PT ;  /* 0x00000086ee867209 */ /* 0x000fe40007810000 */
[----:B------:R-:W-:Y:S01]  /*3110*/  ISETP.GE.AND P1, PT, R133, R15, PT ;  /* 0x0000000f8500720c */ /* 0x000fe20003f26270 */
[----:B------:R-:W-:Y:S01]  /*3120*/  STL [R1+0xa8], R236 ;  /* 0x0000a8ec01007387 */ /* 0x000fe20000100800 */
[----:B------:R-:W-:-:S02]  /*3130*/  FSEL R239, R31, -INF , !P0 ;  /* 0xff8000001fef7808 */ /* 0x000fc40004000000 */
[----:B------:R-:W-:Y:S02]  /*3140*/  FMNMX.FTZ R3, R237, R3, !PT ;  /* 0x00000003ed037209 */ /* 0x000fe40007810000 */
[----:B------:R-:W-:Y:S02]  /*3150*/  FSEL R232, R27, -INF , !P3 ;  /* 0xff8000001be87808 */ /* 0x000fe40005800000 */
[----:B------:R-:W-:Y:S02]  /*3160*/  FMNMX.FTZ R134, R236, R134, !PT ;  /* 0x00000086ec867209 */ /* 0x000fe40007810000 */
[----:B------:R-:W-:Y:S01]  /*3170*/  ISETP.GE.AND P0, PT, R135, R15, PT ;  /* 0x0000000f8700720c */ /* 0x000fe20003f06270 */
[----:B------:R-:W-:Y:S01]  /*3180*/  STL [R1+0xac], R232 ;  /* 0x0000ace801007387 */ /* 0x000fe20000100800 */
[----:B------:R-:W-:Y:S02]  /*3190*/  FSEL R159, R29, -INF , !P1 ;  /* 0xff8000001d9f7808 */ /* 0x000fe40004800000 */
[----:B------:R-:W-:Y:S01]  /*31a0*/  FMNMX.FTZ R3, R239, R3, !PT ;  /* 0x00000003ef037209 */ /* 0x000fe20007810000 */
[----:B------:R-:W-:Y:S01]  /*31b0*/  STL [R1+0xb0], R237 ;  /* 0x0000b0ed01007387 */ /* 0x000fe20000100800 */
[----:B------:R-:W-:-:S02]  /*31c0*/  FMNMX.FTZ R134, R232, R134, !PT ;  /* 0x00000086e8867209 */ /* 0x000fc40007810000 */
[----:B------:R-:W-:Y:S01]  /*31d0*/  FSEL R158, R26, -INF , !P0 ;  /* 0xff8000001a9e7808 */ /* 0x000fe20004000000 */
[----:B------:R-:W-:Y:S01]  /*31e0*/  STL [R1+0xb4], R15 ;  /* 0x0000b40f01007387 */ /* 0x000fe20000100800 */
[----:B------:R-:W-:Y:S02]  /*31f0*/  FMNMX.FTZ R3, R159, R3, !PT ;  /* 0x000000039f037209 */ /* 0x000fe40007810000 */
[----:B------:R-:W-:Y:S01]  /*3200*/  ISETP.GE.AND P5, PT, R14, R17, PT ;  /* 0x000000110e00720c */ /* 0x000fe20003fa6270 */
[----:B------:R-:W1:Y:S01]  /*3210*/  SHFL.BFLY PT, R6, R134, 0x2, 0x1f ;  /* 0x0c401f0086067f89 */ /* 0x000e6200000e0000 */
[----:B------:R-:W-:Y:S02]  /*3220*/  FMNMX.FTZ R3, R158, R3, !PT ;  /* 0x000000039e037209 */ /* 0x000fe40007810000 */
[-C--:B------:R-:W-:Y:S02]  /*3230*/  ISETP.GE.AND P6, PT, R60, R17.reuse, PT ;  /* 0x000000113c00720c */ /* 0x080fe40003fc6270 */
[----:B------:R-:W-:Y:S01]  /*3240*/  ISETP.GE.AND P4, PT, R61, R18, PT ;  /* 0x000000123d00720c */ /* 0x000fe20003f86270 */
[----:B------:R-:W2:Y:S01]  /*3250*/  SHFL.BFLY PT, R5, R3, 0x2, 0x1f ;  /* 0x0c401f0003057f89 */ /* 0x000ea200000e0000 */
[----:B------:R-:W-:-:S02]  /*3260*/  ISETP.GE.AND P3, PT, R62, R17, PT ;  /* 0x000000113e00720c */ /* 0x000fc40003f66270 */
[-C--:B------:R-:W-:Y:S02]  /*3270*/  ISETP.GE.AND P2, PT, R60, R18.reuse, PT ;  /* 0x000000123c00720c */ /* 0x080fe40003f46270 */
[----:B------:R-:W-:Y:S02]  /*3280*/  ISETP.GE.AND P1, PT, R14, R18, PT ;  /* 0x000000120e00720c */ /* 0x000fe40003f26270 */
[----:B-1----:R-:W-:-:S05]  /*3290*/  FMNMX.FTZ R134, R134, R6, !PT ;  /* 0x0000000686867209 */ /* 0x002fca0007810000 */
[----:B------:R-:W1:Y:S01]  /*32a0*/  SHFL.BFLY PT, R6, R134, 0x1, 0x1f ;  /* 0x0c201f0086067f89 */ /* 0x000e6200000e0000 */
[----:B--2---:R-:W-:-:S05]  /*32b0*/  FMNMX.FTZ R3, R3, R5, !PT ;  /* 0x0000000503037209 */ /* 0x004fca0007810000 */
[----:B------:R-:W2:Y:S01]  /*32c0*/  SHFL.BFLY PT, R7, R3, 0x1, 0x1f ;  /* 0x0c201f0003077f89 */ /* 0x000ea200000e0000 */
[----:B-1----:R-:W-:-:S04]  /*32d0*/  FMNMX.FTZ R134, R134, R6, !PT ;  /* 0x0000000686867209 */ /* 0x002fc80007810000 */
[C---:B------:R-:W-:Y:S01]  /*32e0*/  FSETP.NEU.FTZ.AND P0, PT, R134.reuse, -INF , PT ;  /* 0xff8000008600780b */ /* 0x040fe20003f1d000 */
[----:B------:R-:W-:Y:S01]  /*32f0*/  FMUL.FTZ R13, R134, c[0x0][0x23c] ;  /* 0x00008f00860d7a20 */ /* 0x000fe20000410000 */
[----:B--2---:R-:W-:-:S04]  /*3300*/  FMNMX.FTZ R3, R3, R7, !PT ;  /* 0x0000000703037209 */ /* 0x004fc80007810000 */
[----:B------:R-:W-:Y:S01]  /*3310*/  FSEL R13, R13, RZ, P0 ;  /* 0x000000ff0d0d7208 */ /* 0x000fe20000000000 */
[C---:B------:R-:W-:Y:S01]  /*3320*/  FMUL.FTZ R12, R3.reuse, c[0x0][0x23c] ;  /* 0x00008f00030c7a20 */ /* 0x040fe20000410000 */
[----:B------:R-:W-:-:S03]  /*3330*/  FSETP.NEU.FTZ.AND P0, PT, R3, -INF , PT ;  /* 0xff8000000300780b */ /* 0x000fc60003f1d000 */
[----:B------:R-:W-:Y:S01]  /*3340*/  FFMA.FTZ R5, R8, c[0x0][0x23c], -R13 ;  /* 0x00008f0008057a23 */ /* 0x000fe2000001080d */
[----:B------:R-:W-:Y:S02]  /*3350*/  FSEL R12, R12, RZ, P0 ;  /* 0x000000ff0c0c7208 */ /* 0x000fe40000000000 */
[----:B------:R-:W-:Y:S01]  /*3360*/  ISETP.GE.AND P0, PT, R61, R17, PT ;  /* 0x000000113d00720c */ /* 0x000fe20003f06270 */
[----:B------:R1:W-:Y:S02]  /*3370*/  MUFU.EX2 R241, R5 ;  /* 0x0000000500f17308 */ /* 0x0003e40000000800 */
[--C-:B------:R-:W-:Y:S02]  /*3380*/  FFMA.FTZ R0, R22, c[0x0][0x23c], -R12.reuse ;  /* 0x00008f0016007a23 */ /* 0x100fe4000001080c */
[----:B------:R-:W-:-:S04]  /*3390*/  FFMA.FTZ R2, R20, c[0x0][0x23c], -R12 ;  /* 0x00008f0014027a23 */ /* 0x000fc8000001080c */
[----:B------:R2:W-:Y:S01]  /*33a0*/  MUFU.EX2 R246, R0 ;  /* 0x0000000000f67308 */ /* 0x0005e20000000800 */
[----:B-1----:R-:W-:-:S07]  /*33b0*/  FFMA.FTZ R5, R9, c[0x0][0x23c], -R13 ;  /* 0x00008f0009057a23 */ /* 0x002fce000001080d */
[----:B------:R1:W-:Y:S01]  /*33c0*/  MUFU.EX2 R193, R2 ;  /* 0x0000000200c17308 */ /* 0x0003e20000000800 */
[----:B--2---:R-:W-:-:S07]  /*33d0*/  FFMA.FTZ R0, R23, c[0x0][0x23c], -R13 ;  /* 0x00008f0017007a23 */ /* 0x004fce000001080d */
[----:B------:R2:W3:Y:S08]  /*33e0*/  MUFU.EX2 R240, R5 ;  /* 0x0000000500f07308 */ /* 0x0004f00000000800 */
[----:B------:R4:W-:Y:S01]  /*33f0*/  MUFU.EX2 R234, R0 ;  /* 0x0000000000ea7308 */ /* 0x0009e20000000800 */
[----:B-1----:R-:W-:Y:S02]  /*3400*/  FFMA.FTZ R2, R21, c[0x0][0x23c], -R12 ;  /* 0x00008f0015027a23 */ /* 0x002fe4000001080c */
[----:B--2---:R-:W-:-:S05]  /*3410*/  FFMA.FTZ R5, R11, c[0x0][0x23c], -R13 ;  /* 0x00008f000b057a23 */ /* 0x004fca000001080d */
[----:B------:R-:W1:Y:S01]  /*3420*/  MUFU.EX2 R195, R2 ;  /* 0x0000000200c37308 */ /* 0x000e620000000800 */
[----:B---3--:R-:W-:Y:S01]  /*3430*/  F2FP.BF16.PACK_AB R8, R240, R241 ;  /* 0x000000f1f008723e */ /* 0x008fe200000010ff */
[----:B----4-:R-:W-:-:S06]  /*3440*/  FFMA.FTZ R0, R24, c[0x0][0x23c], -R13 ;  /* 0x00008f0018007a23 */ /* 0x010fcc000001080d */
[----:B------:R2:W-:Y:S08]  /*3450*/  MUFU.EX2 R235, R5 ;  /* 0x0000000500eb7308 */ /* 0x0005f00000000800 */
[----:B------:R3:W4:Y:S01]  /*3460*/  MUFU.EX2 R243, R0 ;  /* 0x0000000000f37308 */ /* 0x0007220000000800 */
[----:B-1----:R-:W-:Y:S01]  /*3470*/  F2FP.BF16.PACK_AB R11, R246, R195 ;  /* 0x000000c3f60b723e */ /* 0x002fe200000010ff */
[----:B--2---:R-:W-:-:S06]  /*3480*/  FFMA.FTZ R5, R19, c[0x0][0x23c], -R13 ;  /* 0x00008f0013057a23 */ /* 0x004fcc000001080d */
[----:B------:R1:W2:Y:S01]  /*3490*/  MUFU.EX2 R245, R5 ;  /* 0x0000000500f57308 */ /* 0x0002a20000000800 */
[----:B---3--:R-:W-:Y:S01]  /*34a0*/  FFMA.FTZ R0, R25, c[0x0][0x23c], -R13 ;  /* 0x00008f0019007a23 */ /* 0x008fe2000001080d */
[----:B----4-:R-:W-:-:S06]  /*34b0*/  F2FP.BF16.PACK_AB R4, R243, R234 ;  /* 0x000000eaf304723e */ /* 0x010fcc00000010ff */
[----:B------:R3:W-:Y:S01]  /*34c0*/  MUFU.EX2 R209, R0 ;  /* 0x0000000000d17308 */ /* 0x0007e20000000800 */
[----:B-1----:R-:W-:Y:S01]  /*34d0*/  FFMA.FTZ R5, R10, c[0x0][0x23c], -R12 ;  /* 0x00008f000a057a23 */ /* 0x002fe2000001080c */
[----:B--2---:R-:W-:-:S06]  /*34e0*/  F2FP.BF16.PACK_AB R10, R245, R235 ;  /* 0x000000ebf50a723e */ /* 0x004fcc00000010ff */
[----:B------:R-:W1:Y:S01]  /*34f0*/  MUFU.EX2 R194, R5 ;  /* 0x0000000500c27308 */ /* 0x000e620000000800 */
[----:B---3--:R-:W-:-:S07]  /*3500*/  FFMA.FTZ R0, R36, c[0x0][0x23c], -R13 ;  /* 0x00008f0024007a23 */ /* 0x008fce000001080d */
[----:B------:R2:W3:Y:S01]  /*3510*/  MUFU.EX2 R211, R0 ;  /* 0x0000000000d37308 */ /* 0x0004e20000000800 */
[----:B-1----:R-:W-:-:S07]  /*3520*/  F2FP.BF16.PACK_AB R9, R193, R194 ;  /* 0x000000c2c109723e */ /* 0x002fce00000010ff */
[----:B------:R-:W-:Y:S01]  /*3530*/  HMMA.16816.F32.BF16 R20, R8, R100, RZ ;  /* 0x000000640814723c */ /* 0x000fe200000418ff */
[----:B--2---:R-:W-:Y:S01]  /*3540*/  FFMA.FTZ R0, R39, c[0x0][0x23c], -R12 ;  /* 0x00008f0027007a23 */ /* 0x004fe2000001080c */
[----:B---3--:R-:W-:-:S03]  /*3550*/  F2FP.BF16.PACK_AB R6, R211, R209 ;  /* 0x000000d1d306723e */ /* 0x008fc600000010ff */
[----:B------:R1:W-:Y:S03]  /*3560*/  MUFU.EX2 R233, R0 ;  /* 0x0000000000e97308 */ /* 0x0003e60000000800 */
[C---:B------:R-:W-:Y:S08]  /*3570*/  HMMA.16816.F32.BF16 R56, R8.reuse, R112, RZ ;  /* 0x000000700838723c */ /* 0x040ff000000418ff */
[----:B------:R-:W-:Y:S01]  /*3580*/  HMMA.16816.F32.BF16 R52, R8, R120, RZ ;  /* 0x000000780834723c */ /* 0x000fe200000418ff */
[----:B-1----:R-:W-:-:S07]  /*3590*/  FFMA.FTZ R0, R40, c[0x0][0x23c], -R12 ;  /* 0x00008f0028007a23 */ /* 0x002fce000001080c */
[C---:B------:R-:W-:Y:S01]  /*35a0*/  HMMA.16816.F32.BF16 R24, R8.reuse, R96, RZ ;  /* 0x000000600818723c */ /* 0x040fe200000418ff */
[----:B------:R1:W2:Y:S07]  /*35b0*/  MUFU.EX2 R210, R0 ;  /* 0x0000000000d27308 */ /* 0x0002ae0000000800 */
[C---:B------:R-:W-:Y:S08]  /*35c0*/  HMMA.16816.F32.BF16 R32, R8.reuse, R76, RZ ;  /* 0x0000004c0820723c */ /* 0x040ff000000418ff */
[----:B------:R-:W-:Y:S01]  /*35d0*/  HMMA.16816.F32.BF16 R28, R8, R84, RZ ;  /* 0x00000054081c723c */ /* 0x000fe200000418ff */
[----:B-1----:R-:W-:Y:S01]  /*35e0*/  FFMA.FTZ R0, R38, c[0x0][0x23c], -R12 ;  /* 0x00008f0026007a23 */ /* 0x002fe2000001080c */
[----:B--2---:R-:W-:-:S03]  /*35f0*/  F2FP.BF16.PACK_AB R5, R210, R233 ;  /* 0x000000e9d205723e */ /* 0x004fc600000010ff */
[----:B------:R1:W-:Y:S03]  /*3600*/  MUFU.EX2 R244, R0 ;  /* 0x0000000000f47308 */ /* 0x0003e60000000800 */
[C---:B------:R-:W-:Y:S08]  /*3610*/  HMMA.16816.F32.BF16 R40, R8.reuse, R78, RZ ;  /* 0x0000004e0828723c */ /* 0x040ff000000418ff */
[----:B------:R-:W-:Y:S01]  /*3620*/  HMMA.16816.F32.BF16 R48, R8, R128, RZ ;  /* 0x000000800830723c */ /* 0x000fe200000418ff */
[----:B-1----:R-:W-:-:S07]  /*3630*/  FFMA.FTZ R0, R37, c[0x0][0x23c], -R12 ;  /* 0x00008f0025007a23 */ /* 0x002fce000001080c */
[C---:B------:R-:W-:Y:S01]  /*3640*/  HMMA.16816.F32.BF16 R36, R8.reuse, R86, RZ ;  /* 0x000000560824723c */ /* 0x040fe200000418ff */
[----:B------:R-:W1:Y:S07]  /*3650*/  MUFU.EX2 R247, R0 ;  /* 0x0000000000f77308 */ /* 0x000e6e0000000800 */
[----:B------:R-:W-:Y:S01]  /*3660*/  HMMA.16816.F32.BF16 R44, R8, R140, RZ ;  /* 0x0000008c082c723c */ /* 0x000fe200000418ff */
[----:B-1----:R-:W-:-:S07]  /*3670*/  F2FP.BF16.PACK_AB R7, R247, R244 ;  /* 0x000000f4f707723e */ /* 0x002fce00000010ff */
[----:B------:R-:W-:Y:S08]  /*3680*/  HMMA.16816.F32.BF16 R164, R4, R92, R20 ;  /* 0x0000005c04a4723c */ /* 0x000ff00000041814 */
[----:B------:R-:W-:Y:S08]  /*3690*/  HMMA.16816.F32.BF16 R20, R8, R122, RZ ;  /* 0x0000007a0814723c */ /* 0x000ff000000418ff */
[----:B------:R-:W-:Y:S08]  /*36a0*/  HMMA.16816.F32.BF16 R220, R4, R88, R24 ;  /* 0x0000005804dc723c */ /* 0x000ff00000041818 */
[----:B------:R-:W-:Y:S01]  /*36b0*/  IMAD.MOV.U32 R227, RZ, RZ, R164 ;  /* 0x000000ffffe37224 */ /* 0x000fe200078e00a4 */
[----:B------:R-:W-:Y:S01]  /*36c0*/  MOV R226, R165 ;  /* 0x000000a500e27202 */ /* 0x000fe20000000f00 */
[----:B------:R-:W-:Y:S01]  /*36d0*/  IMAD.MOV.U32 R225, RZ, RZ, R166 ;  /* 0x000000ffffe17224 */ /* 0x000fe200078e00a6 */
[----:B------:R-:W-:Y:S01]  /*36e0*/  HMMA.16816.F32.BF16 R24, R8, R114, RZ ;  /* 0x000000720818723c */ /* 0x000fe200000418ff */
[----:B------:R-:W-:-:S07]  /*36f0*/  IMAD.MOV.U32 R224, RZ, RZ, R167 ;  /* 0x000000ffffe07224 */ /* 0x000fce00078e00a7 */
[C---:B------:R-:W-:Y:S08]  /*3700*/  HMMA.16816.F32.BF16 R164, R4.reuse, R104, R56 ;  /* 0x0000006804a4723c */ /* 0x040ff00000041838 */
[C---:B------:R-:W-:Y:S08]  /*3710*/  HMMA.16816.F32.BF16 R20, R4.reuse, R110, R20 ;  /* 0x0000006e0414723c */ /* 0x040ff00000041814 */
[C---:B------:R-:W-:Y:S08]  /*3720*/  HMMA.16816.F32.BF16 R180, R4.reuse, R68, R32 ;  /* 0x0000004404b4723c */ /* 0x040ff00000041820 */
[----:B------:R-:W-:Y:S01]  /*3730*/  IMAD.MOV.U32 R59, RZ, RZ, R165 ;  /* 0x000000ffff3b7224 */ /* 0x000fe200078e00a5 */
[----:B------:R-:W-:Y:S01]  /*3740*/  HMMA.16816.F32.BF16 R200, R4, R72, R28 ;  /* 0x0000004804c8723c */ /* 0x000fe2000004181c */
[----:B------:R-:W-:-:S02]  /*3750*/  IMAD.MOV.U32 R58, RZ, RZ, R166 ;  /* 0x000000ffff3a7224 */ /* 0x000fc400078e00a6 */
[----:B------:R-:W-:Y:S02]  /*3760*/  IMAD.MOV.U32 R57, RZ, RZ, R167 ;  /* 0x000000ffff397224 */ /* 0x000fe400078e00a7 */
[----:B------:R-:W-:-:S03]  /*3770*/  IMAD.MOV.U32 R56, RZ, RZ, R164 ;  /* 0x000000ffff387224 */ /* 0x000fc600078e00a4 */
[----:B------:R-:W-:Y:S08]  /*3780*/  HMMA.16816.F32.BF16 R164, R4, R108, R52 ;  /* 0x0000006c04a4723c */ /* 0x000ff00000041834 */
[C---:B------:R-:W-:Y:S08]  /*3790*/  HMMA.16816.F32.BF16 R32, R8.reuse, R98, RZ ;  /* 0x000000620820723c */ /* 0x040ff000000418ff */
[----:B------:R-:W-:Y:S08]  /*37a0*/  HMMA.16816.F32.BF16 R28, R8, R102, RZ ;  /* 0x00000066081c723c */ /* 0x000ff000000418ff */
[----:B------:R-:W-:Y:S01]  /*37b0*/  MOV R55, R164 ;  /* 0x000000a400377202 */ /* 0x000fe20000000f00 */
[----:B------:R-:W-:Y:S01]  /*37c0*/  IMAD.MOV.U32 R54, RZ, RZ, R166 ;  /* 0x000000ffff367224 */ /* 0x000fe200078e00a6 */
[----:B------:R-:W-:Y:S01]  /*37d0*/  HMMA.16816.F32.BF16 R168, R4, R74, R36 ;  /* 0x0000004a04a8723c */ /* 0x000fe20000041824 */
[----:B------:R-:W-:-:S02]  /*37e0*/  IMAD.MOV.U32 R53, RZ, RZ, R167 ;  /* 0x000000ffff357224 */ /* 0x000fc400078e00a7 */
[----:B------:R-:W-:-:S04]  /*37f0*/  IMAD.MOV.U32 R52, RZ, RZ, R165 ;  /* 0x000000ffff347224 */ /* 0x000fc800078e00a5 */
[----:B------:R-:W-:Y:S01]  /*3800*/  IMAD.MOV.U32 R39, RZ, RZ, R22 ;  /* 0x000000ffff277224 */ /* 0x000fe200078e0016 */
[----:B------:R-:W-:Y:S01]  /*3810*/  HMMA.16816.F32.BF16 R164, R4, R70, R40 ;  /* 0x0000004604a4723c */ /* 0x000fe20000041828 */
[----:B------:R-:W-:-:S06]  /*3820*/  IMAD.MOV.U32 R38, RZ, RZ, R21 ;  /* 0x000000ffff267224 */ /* 0x000fcc00078e0015 */
[----:B------:R-:W-:Y:S01]  /*3830*/  IMAD.MOV.U32 R41, RZ, RZ, R20 ;  /* 0x000000ffff297224 */ /* 0x000fe200078e0014 */
[----:B------:R-:W-:Y:S01]  /*3840*/  HMMA.16816.F32.BF16 R48, R4, R116, R48 ;  /* 0x000000740430723c */ /* 0x000fe20000041830 */
[----:B------:R-:W-:-:S07]  /*3850*/  IMAD.MOV.U32 R40, RZ, RZ, R23 ;  /* 0x000000ffff287224 */ /* 0x000fce00078e0017 */
[----:B------:R-:W-:Y:S08]  /*3860*/  HMMA.16816.F32.BF16 R24, R4, R106, R24 ;  /* 0x0000006a0418723c */ /* 0x000ff00000041818 */
[C---:B------:R-:W-:Y:S08]  /*3870*/  HMMA.16816.F32.BF16 R20, R8.reuse, R130, RZ ;  /* 0x000000820814723c */ /* 0x040ff000000418ff */
[----:B------:R-:W-:Y:S01]  /*3880*/  HMMA.16816.F32.BF16 R8, R8, R142, RZ ;  /* 0x0000008e0808723c */ /* 0x000fe200000418ff */
[----:B------:R-:W-:Y:S01]  /*3890*/  IMAD.MOV.U32 R205, RZ, RZ, R49 ;  /* 0x000000ffffcd7224 */ /* 0x000fe200078e0031 */
[----:B------:R-:W-:Y:S01]  /*38a0*/  MOV R232, R48 ;  /* 0x0000003000e87202 */ /* 0x000fe20000000f00 */
[----:B------:R-:W-:-:S02]  /*38b0*/  IMAD.MOV.U32 R15, RZ, RZ, R50 ;  /* 0x000000ffff0f7224 */ /* 0x000fc400078e0032 */
[----:B------:R-:W-:-:S03]  /*38c0*/  IMAD.MOV.U32 R237, RZ, RZ, R51 ;  /* 0x000000ffffed7224 */ /* 0x000fc600078e0033 */
[C---:B------:R-:W-:Y:S07]  /*38d0*/  HMMA.16816.F32.BF16 R184, R4.reuse, R90, R32 ;  /* 0x0000005a04b8723c */ /* 0x040fee0000041820 */
[----:B------:R-:W-:Y:S01]  /*38e0*/  IMAD.MOV.U32 R33, RZ, RZ, R25 ;  /* 0x000000ffff217224 */ /* 0x000fe200078e0019 */
[----:B------:R-:W-:Y:S01]  /*38f0*/  HMMA.16816.F32.BF16 R216, R4, R94, R28 ;  /* 0x0000005e04d8723c */ /* 0x000fe2000004181c */
[----:B------:R-:W-:-:S06]  /*3900*/  IMAD.MOV.U32 R32, RZ, RZ, R26 ;  /* 0x000000ffff207224 */ /* 0x000fcc00078e001a */
[----:B------:R-:W-:Y:S01]  /*3910*/  MOV R31, R27 ;  /* 0x0000001b001f7202 */ /* 0x000fe20000000f00 */
[----:B------:R-:W-:Y:S01]  /*3920*/  IMAD.MOV.U32 R30, RZ, RZ, R24 ;  /* 0x000000ffff1e7224 */ /* 0x000fe200078e0018 */
[C---:B------:R-:W-:Y:S08]  /*3930*/  HMMA.16816.F32.BF16 R48, R4.reuse, R124, R44 ;  /* 0x0000007c0430723c */ /* 0x040ff0000004182c */
[C---:B------:R-:W-:Y:S07]  /*3940*/  HMMA.16816.F32.BF16 R24, R4.reuse, R118, R20 ;  /* 0x000000760418723c */ /* 0x040fee0000041814 */
[----:B------:R-:W-:Y:S01]  /*3950*/  FSEL R22, R197, -INF , !P4 ;  /* 0xff800000c5167808 */ /* 0x000fe20006000000 */
[----:B------:R-:W-:Y:S01]  /*3960*/  HMMA.16816.F32.BF16 R4, R4, R126, R8 ;  /* 0x0000007e0404723c */ /* 0x000fe20000041808 */
[----:B------:R-:W-:-:S02]  /*3970*/  ISETP.GE.AND P4, PT, R63, R17, PT ;  /* 0x000000113f00720c */ /* 0x000fc40003f86270 */
[----:B------:R-:W-:Y:S02]  /*3980*/  FSEL R23, R191, -INF , !P2 ;  /* 0xff800000bf177808 */ /* 0x000fe40005000000 */
[----:B------:R-:W-:Y:S02]  /*3990*/  ISETP.GE.AND P2, PT, R64, R17, PT ;  /* 0x000000114000720c */ /* 0x000fe40003f46270 */
[----:B------:R-:W-:Y:S01]  /*39a0*/  FSEL R8, R198, -INF , !P0 ;  /* 0xff800000c6087808 */ /* 0x000fe20004000000 */
[----:B------:R-:W-:Y:S01]  /*39b0*/  IMAD.MOV.U32 R45, RZ, RZ, R51 ;  /* 0x000000ffff2d7224 */ /* 0x000fe200078e0033 */
[----:B------:R-:W-:Y:S01]  /*39c0*/  FSEL R10, R196, -INF , !P6 ;  /* 0xff800000c40a7808 */ /* 0x000fe20007000000 */
[----:B------:R-:W-:Y:S01]  /*39d0*/  IMAD.MOV.U32 R46, RZ, RZ, R50 ;  /* 0x000000ffff2e7224 */ /* 0x000fe200078e0032 */
[----:B------:R-:W-:Y:S01]  /*39e0*/  FSEL R11, R192, -INF , !P3 ;  /* 0xff800000c00b7808 */ /* 0x000fe20005800000 */
[----:B------:R-:W-:Y:S01]  /*39f0*/  IMAD.MOV.U32 R44, RZ, RZ, R49 ;  /* 0x000000ffff2c7224 */ /* 0x000fe200078e0031 */
[----:B------:R-:W-:Y:S01]  /*3a00*/  ISETP.GE.AND P0, PT, R62, R18, PT ;  /* 0x000000123e00720c */ /* 0x000fe20003f06270 */
[----:B------:R-:W-:Y:S01]  /*3a10*/  IMAD.MOV.U32 R47, RZ, RZ, R48 ;  /* 0x000000ffff2f7224 */ /* 0x000fe200078e0030 */
[----:B------:R-:W-:Y:S01]  /*3a20*/  FSEL R14, R189, -INF , !P4 ;  /* 0xff800000bd0e7808 */ /* 0x000fe20006000000 */
[----:B------:R-:W-:Y:S01]  /*3a30*/  IMAD.MOV.U32 R34, RZ, RZ, R25 ;  /* 0x000000ffff227224 */ /* 0x000fe200078e0019 */
[----:B------:R-:W-:Y:S01]  /*3a40*/  MOV R36, R24 ;  /* 0x0000001800247202 */ /* 0x000fe20000000f00 */
[----:B------:R-:W-:Y:S01]  /*3a50*/  IMAD.MOV.U32 R35, RZ, RZ, R26 ;  /* 0x000000ffff237224 */ /* 0x000fe200078e001a */
[----:B------:R-:W-:Y:S01]  /*3a60*/  ISETP.GE.AND P6, PT, R63, R18, PT ;  /* 0x000000123f00720c */ /* 0x000fe20003fc6270 */
[----:B------:R-:W-:Y:S01]  /*3a70*/  IMAD.MOV.U32 R37, RZ, RZ, R27 ;  /* 0x000000ffff257224 */ /* 0x000fe200078e001b */
[----:B------:R-:W-:-:S02]  /*3a80*/  FSEL R24, R190, -INF , !P0 ;  /* 0xff800000be187808 */ /* 0x000fc40004000000 */
[----:B------:R-:W-:Y:S01]  /*3a90*/  ISETP.GE.AND P0, PT, R65, R17, PT ;  /* 0x000000114100720c */ /* 0x000fe20003f06270 */
[----:B------:R-:W-:Y:S01]  /*3aa0*/  IMAD.MOV.U32 R242, RZ, RZ, R7 ;  /* 0x000000fffff27224 */ /* 0x000fe200078e0007 */
[----:B------:R-:W-:Y:S01]  /*3ab0*/  FSEL R7, R199, -INF , !P5 ;  /* 0xff800000c7077808 */ /* 0x000fe20006800000 */
[----:B------:R-:W-:Y:S01]  /*3ac0*/  IMAD.MOV.U32 R16, RZ, RZ, R4 ;  /* 0x000000ffff107224 */ /* 0x000fe200078e0004 */
[----:B------:R-:W-:Y:S01]  /*3ad0*/  FSEL R19, R188, -INF , !P2 ;  /* 0xff800000bc137808 */ /* 0x000fe20005000000 */
[----:B------:R-:W-:Y:S01]  /*3ae0*/  IMAD.MOV.U32 R236, RZ, RZ, R5 ;  /* 0x000000ffffec7224 */ /* 0x000fe200078e0005 */
[----:B------:R-:W-:Y:S01]  /*3af0*/  FMNMX.FTZ R0, R7, R8, !PT ;  /* 0x0000000807007209 */ /* 0x000fe20007810000 */
[----:B------:R-:W-:Y:S01]  /*3b00*/  IMAD.MOV.U32 R238, RZ, RZ, R6 ;  /* 0x000000ffffee7224 */ /* 0x000fe200078e0006 */
[----:B------:R-:W-:Y:S02]  /*3b10*/  ISETP.GE.AND P3, PT, R64, R18, PT ;  /* 0x000000124000720c */ /* 0x000fe40003f66270 */
[----:B------:R-:W-:-:S02]  /*3b20*/  FMNMX.FTZ R0, R10, R0, !PT ;  /* 0x000000000a007209 */ /* 0x000fc40007810000 */
[----:B------:R-:W-:Y:S02]  /*3b30*/  FSEL R25, R179, -INF , !P6 ;  /* 0xff800000b3197808 */ /* 0x000fe40007000000 */
[----:B------:R-:W-:Y:S02]  /*3b40*/  FMNMX.FTZ R0, R11, R0, !PT ;  /* 0x000000000b007209 */ /* 0x000fe40007810000 */
[----:B------:R-:W-:Y:S02]  /*3b50*/  ISETP.GE.AND P6, PT, R66, R17, PT ;  /* 0x000000114200720c */ /* 0x000fe40003fc6270 */
[----:B------:R-:W-:Y:S02]  /*3b60*/  FMNMX.FTZ R0, R14, R0, !PT ;  /* 0x000000000e007209 */ /* 0x000fe40007810000 */
[----:B------:R-:W-:Y:S02]  /*3b70*/  FSEL R20, R177, -INF , !P0 ;  /* 0xff800000b1147808 */ /* 0x000fe40004000000 */
[----:B------:R-:W-:-:S02]  /*3b80*/  FMNMX.FTZ R0, R19, R0, !PT ;  /* 0x0000000013007209 */ /* 0x000fc40007810000 */
[----:B------:R-:W-:Y:S02]  /*3b90*/  ISETP.GE.AND P4, PT, R65, R18, PT ;  /* 0x000000124100720c */ /* 0x000fe40003f86270 */
[----:B------:R-:W-:Y:S02]  /*3ba0*/  FSEL R26, R178, -INF , !P3 ;  /* 0xff800000b21a7808 */ /* 0x000fe40005800000 */
[----:B------:R-:W-:Y:S02]  /*3bb0*/  ISETP.GE.AND P3, PT, R67, R17, PT ;  /* 0x000000114300720c */ /* 0x000fe40003f66270 */
[----:B------:R-:W-:Y:S02]  /*3bc0*/  FSEL R21, R176, -INF , !P6 ;  /* 0xff800000b0157808 */ /* 0x000fe40007000000 */
[----:B------:R-:W-:Y:S02]  /*3bd0*/  FMNMX.FTZ R0, R20, R0, !PT ;  /* 0x0000000014007209 */ /* 0x000fe40007810000 */
[----:B------:R-:W-:-:S02]  /*3be0*/  ISETP.GE.AND P2, PT, R66, R18, PT ;  /* 0x000000124200720c */ /* 0x000fc40003f46270 */
[----:B------:R-:W-:Y:S02]  /*3bf0*/  FSEL R27, R175, -INF , !P4 ;  /* 0xff800000af1b7808 */ /* 0x000fe40006000000 */
[-C--:B------:R-:W-:Y:S02]  /*3c00*/  ISETP.GE.AND P4, PT, R80, R17.reuse, PT ;  /* 0x000000115000720c */ /* 0x080fe40003f86270 */
[----:B------:R-:W-:Y:S02]  /*3c10*/  FSEL R63, R163, -INF , !P3 ;  /* 0xff800000a33f7808 */ /* 0x000fe40005800000 */
[----:B------:R-:W-:Y:S02]  /*3c20*/  FMNMX.FTZ R0, R21, R0, !PT ;  /* 0x0000000015007209 */ /* 0x000fe40007810000 */
[----:B------:R-:W-:Y:S02]  /*3c30*/  FSEL R28, R174, -INF , !P2 ;  /* 0xff800000ae1c7808 */ /* 0x000fe40005000000 */
[----:B------:R-:W-:-:S02]  /*3c40*/  ISETP.GE.AND P2, PT, R81, R17, PT ;  /* 0x000000115100720c */ /* 0x000fc40003f46270 */
[----:B------:R-:W-:Y:S02]  /*3c50*/  FSEL R62, R162, -INF , !P4 ;  /* 0xff800000a23e7808 */ /* 0x000fe40006000000 */
[----:B------:R-:W-:Y:S02]  /*3c60*/  FMNMX.FTZ R0, R63, R0, !PT ;  /* 0x000000003f007209 */ /* 0x000fe40007810000 */
[-C--:B------:R-:W-:Y:S02]  /*3c70*/  ISETP.GE.AND P3, PT, R82, R17.reuse, PT ;  /* 0x000000115200720c */ /* 0x080fe40003f66270 */
[----:B------:R-:W-:Y:S02]  /*3c80*/  FSEL R61, R157, -INF , !P2 ;  /* 0xff8000009d3d7808 */ /* 0x000fe40005000000 */
[----:B------:R-:W-:Y:S02]  /*3c90*/  FMNMX.FTZ R0, R62, R0, !PT ;  /* 0x000000003e007209 */ /* 0x000fe40007810000 */
[----:B------:R-:W-:-:S02]  /*3ca0*/  ISETP.GE.AND P2, PT, R83, R17, PT ;  /* 0x000000115300720c */ /* 0x000fc40003f46270 */
[----:B------:R-:W-:Y:S02]  /*3cb0*/  FSEL R60, R156, -INF , !P3 ;  /* 0xff8000009c3c7808 */ /* 0x000fe40005800000 */
[----:B------:R-:W-:Y:S02]  /*3cc0*/  FMNMX.FTZ R0, R61, R0, !PT ;  /* 0x000000003d007209 */ /* 0x000fe40007810000 */
[----:B------:R-:W-:Y:S02]  /*3cd0*/  FSEL R156, R139, -INF , !P2 ;  /* 0xff8000008b9c7808 */ /* 0x000fe40005000000 */
[----:B------:R-:W-:Y:S02]  /*3ce0*/  FMNMX.FTZ R0, R60, R0, !PT ;  /* 0x000000003c007209 */ /* 0x000fe40007810000 */
[----:B------:R-:W-:Y:S02]  /*3cf0*/  FSEL R9, R204, -INF , !P1 ;  /* 0xff800000cc097808 */ /* 0x000fe40004800000 */
[----:B------:R-:W-:-:S02]  /*3d00*/  ISETP.GE.AND P2, PT, R132, R17, PT ;  /* 0x000000118400720c */ /* 0x000fc40003f46270 */
[----:B------:R-:W-:Y:S02]  /*3d10*/  FMNMX.FTZ R2, R156, R0, !PT ;  /* 0x000000009c027209 */ /* 0x000fe40007810000 */
[----:B------:R-:W-:Y:S02]  /*3d20*/  FMNMX.FTZ R0, R9, R22, !PT ;  /* 0x0000001609007209 */ /* 0x000fe40007810000 */
[----:B------:R-:W-:Y:S02]  /*3d30*/  FSEL R139, R149, -INF , !P2 ;  /* 0xff800000958b7808 */ /* 0x000fe40005000000 */
[----:B------:R-:W-:Y:S02]  /*3d40*/  ISETP.GE.AND P2, PT, R133, R17, PT ;  /* 0x000000118500720c */ /* 0x000fe40003f46270 */
[----:B------:R-:W-:Y:S02]  /*3d50*/  FMNMX.FTZ R0, R23, R0, !PT ;  /* 0x0000000017007209 */ /* 0x000fe40007810000 */
[----:B------:R-:W-:-:S02]  /*3d60*/  FSEL R157, R136, -INF , !P2 ;  /* 0xff800000889d7808 */ /* 0x000fc40005000000 */
[----:B------:R-:W-:Y:S02]  /*3d70*/  FMNMX.FTZ R2, R139, R2, !PT ;  /* 0x000000028b027209 */ /* 0x000fe40007810000 */
[----:B------:R-:W-:Y:S02]  /*3d80*/  FMNMX.FTZ R0, R24, R0, !PT ;  /* 0x0000000018007209 */ /* 0x000fe40007810000 */
[----:B------:R-:W-:Y:S02]  /*3d90*/  FMNMX.FTZ R4, R157, R2, !PT ;  /* 0x000000029d047209 */ /* 0x000fe40007810000 */
[----:B------:R-:W-:Y:S02]  /*3da0*/  FMNMX.FTZ R2, R25, R0, !PT ;  /* 0x0000000019027209 */ /* 0x000fe40007810000 */
[----:B------:R-:W-:Y:S02]  /*3db0*/  ISETP.GE.AND P1, PT, R135, R17, PT ;  /* 0x000000118700720c */ /* 0x000fe40003f26270 */
[----:B------:R-:W-:-:S02]  /*3dc0*/  FMNMX.FTZ R2, R26, R2, !PT ;  /* 0x000000021a027209 */ /* 0x000fc40007810000 */
[----:B------:R-:W-:Y:S02]  /*3dd0*/  FSEL R138, R138, -INF , !P1 ;  /* 0xff8000008a8a7808 */ /* 0x000fe40004800000 */
[----:B------:R-:W-:Y:S02]  /*3de0*/  ISETP.GE.AND P0, PT, R67, R18, PT ;  /* 0x000000124300720c */ /* 0x000fe40003f06270 */
[----:B------:R-:W-:Y:S02]  /*3df0*/  FMNMX.FTZ R2, R27, R2, !PT ;  /* 0x000000021b027209 */ /* 0x000fe40007810000 */
[----:B------:R-:W-:Y:S02]  /*3e00*/  FMNMX.FTZ R0, R138, R4, !PT ;  /* 0x000000048a007209 */ /* 0x000fe40007810000 */
[----:B------:R-:W-:Y:S02]  /*3e10*/  ISETP.GE.AND P6, PT, R80, R18, PT ;  /* 0x000000125000720c */ /* 0x000fe40003fc6270 */
[----:B------:R-:W-:Y:S01]  /*3e20*/  FSEL R51, R173, -INF , !P0 ;  /* 0xff800000ad337808 */ /* 0x000fe20004000000 */
[----:B------:R-:W1:Y:S01]  /*3e30*/  SHFL.BFLY PT, R4, R0, 0x2, 0x1f ;  /* 0x0c401f0000047f89 */ /* 0x000e6200000e0000 */
[----:B------:R-:W-:-:S02]  /*3e40*/  FMNMX.FTZ R2, R28, R2, !PT ;  /* 0x000000021c027209 */ /* 0x000fc40007810000 */
[----:B------:R-:W-:Y:S02]  /*3e50*/  ISETP.GE.AND P5, PT, R81, R18, PT ;  /* 0x000000125100720c */ /* 0x000fe40003fa6270 */
[----:B------:R-:W-:Y:S02]  /*3e60*/  FSEL R50, R172, -INF , !P6 ;  /* 0xff800000ac327808 */ /* 0x000fe40007000000 */
[----:B------:R-:W-:Y:S02]  /*3e70*/  FMNMX.FTZ R2, R51, R2, !PT ;  /* 0x0000000233027209 */ /* 0x000fe40007810000 */
[----:B------:R-:W-:Y:S02]  /*3e80*/  ISETP.GE.AND P4, PT, R82, R18, PT ;  /* 0x000000125200720c */ /* 0x000fe40003f86270 */
[----:B------:R-:W-:Y:S02]  /*3e90*/  FSEL R49, R161, -INF , !P5 ;  /* 0xff800000a1317808 */ /* 0x000fe40006800000 */
        /* <DEDUP_REMOVED lines=31> */
[----:B------:R-:W-:Y:S02]  /*4090*/  MOV R19, R210 ;  /* 0x000000d200137202 */ /* 0x000fe40000000f00 */
[----:B------:R-:W-:Y:S01]  /*40a0*/  FSETP.NEU.FTZ.AND P0, PT, R136, -INF , PT ;  /* 0xff8000008800780b */ /* 0x000fe20003f1d000 */
[----:B-1----:R-:W-:Y:S01]  /*40b0*/  FFMA.FTZ R4, R10, c[0x0][0x23c], -R2 ;  /* 0x00008f000a047a23 */ /* 0x002fe20000010802 */
[----:B--2---:R-:W-:-:S03]  /*40c0*/  F2FP.BF16.PACK_AB R8, R132, R133 ;  /* 0x000000858408723e */ /* 0x004fc600000010ff */
[----:B------:R1:W-:Y:S02]  /*40d0*/  MUFU.EX2 R135, R4 ;  /* 0x0000000400877308 */ /* 0x0003e40000000800 */
[----:B-1----:R-:W-:-:S06]  /*40e0*/  FFMA.FTZ R4, R11, c[0x0][0x23c], -R2 ;  /* 0x00008f000b047a23 */ /* 0x002fcc0000010802 */
[----:B------:R1:W2:Y:S02]  /*40f0*/  MUFU.EX2 R192, R4 ;  /* 0x0000000400c07308 */ /* 0x0002a40000000800 */
[----:B-1----:R-:W-:Y:S01]  /*4100*/  FFMA.FTZ R4, R14, c[0x0][0x23c], -R2 ;  /* 0x00008f000e047a23 */ /* 0x002fe20000010802 */
[----:B--2---:R-:W-:-:S05]  /*4110*/  F2FP.BF16.PACK_AB R10, R192, R135 ;  /* 0x00000087c00a723e */ /* 0x004fca00000010ff */
[----:B------:R1:W-:Y:S08]  /*4120*/  MUFU.EX2 R14, R0 ;  /* 0x00000000000e7308 */ /* 0x0003f00000000800 */
[----:B------:R2:W-:Y:S01]  /*4130*/  MUFU.EX2 R252, R4 ;  /* 0x0000000400fc7308 */ /* 0x0005e20000000800 */
[----:B-1----:R-:W-:-:S05]  /*4140*/  FMUL.FTZ R0, R136, c[0x0][0x23c] ;  /* 0x00008f0088007a20 */ /* 0x002fca0000410000 */
[----:B------:R-:W-:Y:S01]  /*4150*/  FSEL R0, R0, RZ, P0 ;  /* 0x000000ff00007208 */ /* 0x000fe20000000000 */
[----:B--2---:R-:W-:-:S04]  /*4160*/  FFMA.FTZ R4, R20, c[0x0][0x23c], -R2 ;  /* 0x00008f0014047a23 */ /* 0x004fc80000010802 */
[----:B------:R1:W-:Y:S02]  /*4170*/  MUFU.EX2 R29, R4 ;  /* 0x00000004001d7308 */ /* 0x0003e40000000800 */
[----:B-1----:R-:W-:-:S06]  /*4180*/  FFMA.FTZ R4, R21, c[0x0][0x23c], -R2 ;  /* 0x00008f0015047a23 */ /* 0x002fcc0000010802 */
        /* <DEDUP_REMOVED lines=14> */
[----:B------:R-:W-:Y:S01]  /*4270*/  MOV R84, R42 ;  /* 0x0000002a00547202 */ /* 0x000fe20000000f00 */
[----:B------:R-:W-:-:S03]  /*4280*/  IMAD.MOV.U32 R85, RZ, RZ, R211 ;  /* 0x000000ffff557224 */ /* 0x000fc600078e00d3 */
[----:B------:R-:W-:Y:S01]  /*4290*/  F2FP.BF16.PACK_AB R6, R84, R29 ;  /* 0x0000001d5406723e */ /* 0x000fe200000010ff */
[----:B-1----:R-:W-:-:S04]  /*42a0*/  FFMA.FTZ R4, R26, c[0x0][0x23c], -R0 ;  /* 0x00008f001a047a23 */ /* 0x002fc80000010800 */
[----:B------:R1:W2:Y:S02]  /*42b0*/  MUFU.EX2 R249, R4 ;  /* 0x0000000400f97308 */ /* 0x0002a40000000800 */
[----:B-1----:R-:W-:Y:S01]  /*42c0*/  FFMA.FTZ R4, R27, c[0x0][0x23c], -R0 ;  /* 0x00008f001b047a23 */ /* 0x002fe20000010800 */
[----:B--2---:R-:W-:Y:S01]  /*42d0*/  F2FP.BF16.PACK_AB R5, R249, R248 ;  /* 0x000000f8f905723e */ /* 0x004fe200000010ff */
[----:B------:R-:W-:Y:S04]  /*42e0*/  HMMA.16816.F32.BF16 R24, R8, R76, RZ ;  /* 0x0000004c0818723c */ /* 0x000fe800000418ff */
[----:B------:R1:W-:Y:S03]  /*42f0*/  MUFU.EX2 R251, R4 ;  /* 0x0000000400fb7308 */ /* 0x0003e60000000800 */
[----:B------:R-:W-:Y:S01]  /*4300*/  MOV R76, R30 ;  /* 0x0000001e004c7202 */ /* 0x000fe20000000f00 */
[----:B------:R-:W-:-:S02]  /*4310*/  IMAD.MOV.U32 R77, RZ, RZ, R33 ;  /* 0x000000ffff4d7224 */ /* 0x000fc400078e0021 */
[----:B-1----:R-:W-:-:S04]  /*4320*/  FFMA.FTZ R4, R28, c[0x0][0x23c], -R0 ;  /* 0x00008f001c047a23 */ /* 0x002fc80000010800 */
[----:B------:R1:W2:Y:S02]  /*4330*/  MUFU.EX2 R250, R4 ;  /* 0x0000000400fa7308 */ /* 0x0002a40000000800 */
[----:B-1----:R-:W-:Y:S02]  /*4340*/  F2FP.BF16.PACK_AB R4, R14, R252 ;  /* 0x000000fc0e04723e */ /* 0x002fe400000010ff */
[----:B--2---:R-:W-:-:S07]  /*4350*/  F2FP.BF16.PACK_AB R7, R250, R251 ;  /* 0x000000fbfa07723e */ /* 0x004fce00000010ff */
[C---:B------:R-:W-:Y:S07]  /*4360*/  HMMA.16816.F32.BF16 R148, R4.reuse, R68, R24 ;  /* 0x000000440494723c */ /* 0x040fee0000041818 */
[----:B------:R-:W-:Y:S01]  /*4370*/  IMAD.MOV.U32 R69, RZ, RZ, R205 ;  /* 0x000000ffff457224 */ /* 0x000fe200078e00cd */
[----:B------:R-:W-:Y:S01]  /*4380*/  HMMA.16816.F32.BF16 R160, R4, R72, R20 ;  /* 0x0000004804a0723c */ /* 0x000fe20000041814 */
[----:B------:R-:W-:-:S06]  /*4390*/  IMAD.MOV.U32 R68, RZ, RZ, R41 ;  /* 0x000000ffff447224 */ /* 0x000fcc00078e0029 */
        /* <DEDUP_REMOVED lines=9> */
[----:B------:R-:W-:Y:S01]  /*4430*/  MOV R88, R55 ;  /* 0x0000003700587202 */ /* 0x000fe20000000f00 */
[----:B------:R-:W-:Y:S01]  /*4440*/  HMMA.16816.F32.BF16 R196, R4, R92, R20 ;  /* 0x0000005c04c4723c */ /* 0x000fe20000041814 */
[----:B------:R-:W-:-:S06]  /*4450*/  IMAD.MOV.U32 R89, RZ, RZ, R52 ;  /* 0x000000ffff597224 */ /* 0x000fcc00078e0034 */
[----:B------:R-:W-:Y:S01]  /*4460*/  IMAD.MOV.U32 R92, RZ, RZ, R39 ;  /* 0x000000ffff5c7224 */ /* 0x000fe200078e0027 */
[----:B------:R-:W-:Y:S01]  /*4470*/  HMMA.16816.F32.BF16 R24, R8, R112, RZ ;  /* 0x000000700818723c */ /* 0x000fe200000418ff */
[----:B------:R-:W-:-:S06]  /*4480*/  IMAD.MOV.U32 R93, RZ, RZ, R208 ;  /* 0x000000ffff5d7224 */ /* 0x000fcc00078e00d0 */
[----:B------:R-:W-:Y:S01]  /*4490*/  IMAD.MOV.U32 R112, RZ, RZ, R37 ;  /* 0x000000ffff707224 */ /* 0x000fe200078e0025 */
[----:B------:R-:W-:Y:S01]  /*44a0*/  HMMA.16816.F32.BF16 R20, R8, R120, RZ ;  /* 0x000000780814723c */ /* 0x000fe200000418ff */
[----:B------:R-:W-:-:S06]  /*44b0*/  MOV R113, R36 ;  /* 0x0000002400717202 */ /* 0x000fcc0000000f00 */
[----:B------:R-:W-:Y:S02]  /*44c0*/  IMAD.MOV.U32 R120, RZ, RZ, R47 ;  /* 0x000000ffff787224 */ /* 0x000fe400078e002f */
[----:B------:R-:W-:-:S07]  /*44d0*/  IMAD.MOV.U32 R121, RZ, RZ, R44 ;  /* 0x000000ffff797224 */ /* 0x000fce00078e002c */
        /* <DEDUP_REMOVED lines=9> */
[----:B------:R-:W-:Y:S11]  /*4570*/  IMAD.MOV.U32 R129, RZ, RZ, R53 ;  /* 0x000000ffff817224 */ /* 0x000ff600078e0035 */
[----:B------:R-:W-:Y:S04]  /*4580*/  @!UPT UIADD3 URZ, URZ, URZ, URZ ;  /* 0x0000003f3f3ff290 */ /* 0x000fe8000fffe03f */
        /* <DEDUP_REMOVED lines=8> */
[C---:B------:R-:W-:Y:S01]  /*4610*/  HMMA.16816.F32.BF16 R20, R8.reuse, R86, RZ ;  /* 0x000000560814723c */ /* 0x040fe200000418ff */
[----:B------:R-:W-:Y:S01]  /*4620*/  MOV R117, R15 ;  /* 0x0000000f00757202 */ /* 0x000fe20000000f00 */
[----:B------:R-:W-:Y:S01]  /*4630*/  IMAD.MOV.U32 R78, RZ, RZ, R116 ;  /* 0x000000ffff4e7224 */ /* 0x000fe200078e0074 */
[----:B------:R1:W5:Y:S01]  /*4640*/  LDL.LU R15, [R1+0xb4] ;  /* 0x0000b400010f7983 */ /* 0x0003620000300800 */
[----:B------:R-:W-:Y:S02]  /*4650*/  IMAD.MOV.U32 R116, RZ, RZ, R100 ;  /* 0x000000ffff747224 */ /* 0x000fe400078e0064 */
[----:B------:R-:W-:Y:S02]  /*4660*/  IMAD.MOV.U32 R100, RZ, RZ, R68 ;  /* 0x000000ffff647224 */ /* 0x000fe400078e0044 */
[----:B------:R-:W-:Y:S01]  /*4670*/  HMMA.16816.F32.BF16 R28, R8, R114, RZ ;  /* 0x00000072081c723c */ /* 0x000fe200000418ff */
[----:B------:R-:W-:-:S02]  /*4680*/  IMAD.MOV.U32 R86, RZ, RZ, R109 ;  /* 0x000000ffff567224 */ /* 0x000fc400078e006d */
[----:B------:R-:W-:Y:S02]  /*4690*/  IMAD.MOV.U32 R109, RZ, RZ, R104 ;  /* 0x000000ffff6d7224 */ /* 0x000fe400078e0068 */
[----:B------:R-:W-:-:S03]  /*46a0*/  IMAD.MOV.U32 R87, RZ, RZ, R105 ;  /* 0x000000ffff577224 */ /* 0x000fc600078e0069 */
[C---:B------:R-:W-:Y:S08]  /*46b0*/  HMMA.16816.F32.BF16 R56, R4.reuse, R70, R24 ;  /* 0x000000460438723c */ /* 0x040ff00000041818 */
[C---:B------:R-:W-:Y:S08]  /*46c0*/  HMMA.16816.F32.BF16 R52, R4.reuse, R74, R20 ;  /* 0x0000004a0434723c */ /* 0x040ff00000041814 */
[----:B------:R-:W-:Y:S01]  /*46d0*/  HMMA.16816.F32.BF16 R32, R4, R106, R28 ;  /* 0x0000006a0420723c */ /* 0x000fe2000004181c */
[----:B------:R-:W-:Y:S01]  /*46e0*/  IMAD.MOV.U32 R74, RZ, RZ, R124 ;  /* 0x000000ffff4a7224 */ /* 0x000fe200078e007c */
[----:B------:R-:W-:Y:S01]  /*46f0*/  MOV R124, R112 ;  /* 0x00000070007c7202 */ /* 0x000fe20000000f00 */
[----:B------:R-:W-:-:S02]  /*4700*/  IMAD.MOV.U32 R104, RZ, RZ, R232 ;  /* 0x000000ffff687224 */ /* 0x000fc400078e00e8 */
[----:B------:R-:W-:Y:S02]  /*4710*/  IMAD.MOV.U32 R75, RZ, RZ, R125 ;  /* 0x000000ffff4b7224 */ /* 0x000fe400078e007d */
[----:B------:R-:W-:Y:S01]  /*4720*/  IMAD.MOV.U32 R105, RZ, RZ, R69 ;  /* 0x000000ffff697224 */ /* 0x000fe200078e0045 */
[C---:B------:R-:W-:Y:S08]  /*4730*/  HMMA.16816.F32.BF16 R24, R8.reuse, R98, RZ ;  /* 0x000000620818723c */ /* 0x040ff000000418ff */
[----:B------:R-:W-:Y:S01]  /*4740*/  HMMA.16816.F32.BF16 R20, R8, R102, RZ ;  /* 0x000000660814723c */ /* 0x000fe200000418ff */
[----:B------:R-:W-:-:S02]  /*4750*/  IMAD.MOV.U32 R112, RZ, RZ, R236 ;  /* 0x000000ffff707224 */ /* 0x000fc400078e00ec */
[----:B------:R-:W-:Y:S02]  /*4760*/  IMAD.MOV.U32 R99, RZ, RZ, R108 ;  /* 0x000000ffff637224 */ /* 0x000fe400078e006c */
[----:B------:R-:W-:Y:S02]  /*4770*/  IMAD.MOV.U32 R108, RZ, RZ, R113 ;  /* 0x000000ffff6c7224 */ /* 0x000fe400078e0071 */
[----:B------:R-:W-:Y:S01]  /*4780*/  MOV R103, R128 ;  /* 0x0000008000677202 */ /* 0x000fe20000000f00 */
[----:B------:R-:W-:Y:S02]  /*4790*/  IMAD.MOV.U32 R125, RZ, RZ, R92 ;  /* 0x000000ffff7d7224 */ /* 0x000fe400078e005c */
[----:B------:R-:W-:-:S06]  /*47a0*/  IMAD.MOV.U32 R98, RZ, RZ, R129 ;  /* 0x000000ffff627224 */ /* 0x000fcc00078e0081 */
[C---:B------:R-:W-:Y:S08]  /*47b0*/  HMMA.16816.F32.BF16 R44, R4.reuse, R90, R24 ;  /* 0x0000005a042c723c */ /* 0x040ff00000041818 */
[----:B------:R-:W-:Y:S08]  /*47c0*/  HMMA.16816.F32.BF16 R40, R4, R94, R20 ;  /* 0x0000005e0428723c */ /* 0x000ff00000041814 */
[C---:B------:R-:W-:Y:S08]  /*47d0*/  HMMA.16816.F32.BF16 R24, R8.reuse, R122, RZ ;  /* 0x0000007a0818723c */ /* 0x040ff000000418ff */
[C---:B------:R-:W-:Y:S08]  /*47e0*/  HMMA.16816.F32.BF16 R20, R8.reuse, R130, RZ ;  /* 0x000000820814723c */ /* 0x040ff000000418ff */
[----:B------:R-:W-:Y:S08]  /*47f0*/  HMMA.16816.F32.BF16 R8, R8, R142, RZ ;  /* 0x0000008e0808723c */ /* 0x000ff000000418ff */
[C---:B------:R-:W-:Y:S08]  /*4800*/  HMMA.16816.F32.BF16 R24, R4.reuse, R110, R24 ;  /* 0x0000006e0418723c */ /* 0x040ff00000041818 */
[C---:B------:R-:W-:Y:S01]  /*4810*/  HMMA.16816.F32.BF16 R36, R4.reuse, R118, R20 ;  /* 0x000000760424723c */ /* 0x040fe20000041814 */
[----:B------:R-:W2:Y:S07]  /*4820*/  LDSM.16.MT88.4 R20, [R228+0xd000] ;  /* 0x00d00000e414783b */ /* 0x000eae0000004200 */
[----:B------:R-:W-:Y:S07]  /*4830*/  HMMA.16816.F32.BF16 R28, R4, R126, R8 ;  /* 0x0000007e041c723c */ /* 0x000fee0000041808 */
[----:B------:R-:W-:-:S04]  /*4840*/  FFMA.FTZ R4, R63, c[0x0][0x23c], -R2 ;  /* 0x00008f003f047a23 */ /* 0x000fc80000010802 */
[----:B------:R3:W-:Y:S02]  /*4850*/  MUFU.EX2 R208, R4 ;  /* 0x0000000400d07308 */ /* 0x0007e40000000800 */
[----:B---3--:R-:W-:-:S06]  /*4860*/  FFMA.FTZ R4, R62, c[0x0][0x23c], -R2 ;  /* 0x00008f003e047a23 */ /* 0x008fcc0000010802 */
[----:B------:R3:W4:Y:S02]  /*4870*/  MUFU.EX2 R209, R4 ;  /* 0x0000000400d17308 */ /* 0x0007240000000800 */
[----:B---3--:R-:W-:Y:S01]  /*4880*/  FFMA.FTZ R4, R61, c[0x0][0x23c], -R2 ;  /* 0x00008f003d047a23 */ /* 0x008fe20000010802 */
[----:B----4-:R-:W-:-:S05]  /*4890*/  F2FP.BF16.PACK_AB R8, R209, R208 ;  /* 0x000000d0d108723e */ /* 0x010fca00000010ff */
        /* <DEDUP_REMOVED lines=15> */
[----:B------:R3:W-:Y:S01]  /*4990*/  MUFU.EX2 R50, R4 ;  /* 0x0000000400327308 */ /* 0x0007e20000000800 */
[----:B------:R-:W-:Y:S02]  /*49a0*/  IMAD.MOV.U32 R128, RZ, RZ, R237 ;  /* 0x000000ffff807224 */ /* 0x000fe400078e00ed */
[----:B------:R-:W4:Y:S01]  /*49b0*/  LDL.LU R237, [R1+0xb0] ;  /* 0x0000b00001ed7983 */ /* 0x000f220000300800 */
[----:B------:R-:W-:Y:S01]  /*49c0*/  IMAD.MOV.U32 R113, RZ, RZ, R238 ;  /* 0x000000ffff717224 */ /* 0x000fe200078e00ee */
[C---:B--2---:R-:W-:Y:S02]  /*49d0*/  HMMA.16816.F32.BF16 R148, R8.reuse, R20, R148 ;  /* 0x000000140894723c */ /* 0x044fe40000041894 */
[----:B------:R-:W2:Y:S04]  /*49e0*/  LDL.LU R232, [R1+0xac] ;  /* 0x0000ac0001e87983 */ /* 0x000ea80000300800 */
[----:B------:R-:W2:Y:S01]  /*49f0*/  LDL.LU R236, [R1+0xa8] ;  /* 0x0000a80001ec7983 */ /* 0x000ea20000300800 */
[----:B------:R-:W-:Y:S01]  /*4a00*/  IMAD.MOV.U32 R92, RZ, RZ, R242 ;  /* 0x000000ffff5c7224 */ /* 0x000fe200078e00f2 */
[----:B------:R-:W-:Y:S02]  /*4a10*/  HMMA.16816.F32.BF16 R56, R8, R22, R56 ;  /* 0x000000160838723c */ /* 0x000fe40000041838 */
[----:B------:R-:W2:Y:S01]  /*4a20*/  LDL.LU R238, [R1+0xa4] ;  /* 0x0000a40001ee7983 */ /* 0x000ea20000300800 */
[----:B---3--:R-:W-:-:S03]  /*4a30*/  FFMA.FTZ R4, R153, c[0x0][0x23c], -R13 ;  /* 0x00008f0099047a23 */ /* 0x008fc6000001080d */
[----:B------:R-:W3:Y:S01]  /*4a40*/  LDL.LU R242, [R1+0xa0] ;  /* 0x0000a00001f27983 */ /* 0x000ee20000300800 */
        /* <DEDUP_REMOVED lines=17> */
[C---:B------:R-:W-:Y:S08]  /*4b60*/  HMMA.16816.F32.BF16 R144, R4.reuse, R20, R180 ;  /* 0x000000140490723c */ /* 0x040ff000000418b4 */
[----:B------:R-:W-:Y:S01]  /*4b70*/  HMMA.16816.F32.BF16 R152, R4, R22, R164 ;  /* 0x000000160498723c */ /* 0x000fe200000418a4 */
[----:B------:R-:W1:Y:S07]  /*4b80*/  LDSM.16.MT88.4 R20, [R229+0xd000] ;  /* 0x00d00000e514783b */ /* 0x000e6e0000004200 */
[-C--:B-1----:R-:W-:Y:S08]  /*4b90*/  HMMA.16816.F32.BF16 R160, R8, R20.reuse, R160 ;  /* 0x0000001408a0723c */ /* 0x082ff000000418a0 */
[C---:B------:R-:W-:Y:S07]  /*4ba0*/  HMMA.16816.F32.BF16 R164, R4.reuse, R20, R200 ;  /* 0x0000001404a4723c */ /* 0x040fee00000418c8 */
[----:B------:R-:W-:Y:S01]  /*4bb0*/  IMAD.MOV.U32 R200, RZ, RZ, R227 ;  /* 0x000000ffffc87224 */ /* 0x000fe200078e00e3 */
[----:B------:R-:W-:Y:S01]  /*4bc0*/  HMMA.16816.F32.BF16 R168, R4, R22, R168 ;  /* 0x0000001604a8723c */ /* 0x000fe200000418a8 */
[----:B------:R-:W-:Y:S01]  /*4bd0*/  IMAD.MOV.U32 R201, RZ, RZ, R226 ;  /* 0x000000ffffc97224 */ /* 0x000fe200078e00e2 */
[----:B------:R-:W-:Y:S01]  /*4be0*/  MOV R202, R225 ;  /* 0x000000e100ca7202 */ /* 0x000fe20000000f00 */
[----:B------:R-:W-:-:S05]  /*4bf0*/  IMAD.MOV.U32 R203, RZ, RZ, R224 ;  /* 0x000000ffffcb7224 */ /* 0x000fca00078e00e0 */
        /* <DEDUP_REMOVED lines=11> */
[----:B------:R-:W1:Y:S01]  /*4cb0*/  LDSM.16.MT88.4 R20, [R228+0xf000] ;  /* 0x00f00000e414783b */ /* 0x000e620000004200 */
[----:B------:R-:W-:Y:S01]  /*4cc0*/  IMAD.MOV.U32 R90, RZ, RZ, R103 ;  /* 0x000000ffff5a7224 */ /* 0x000fe200078e0067 */
[----:B------:R-:W-:Y:S01]  /*4cd0*/  MOV R129, R16 ;  /* 0x0000001000817202 */ /* 0x000fe20000000f00 */
[----:B------:R-:W-:Y:S01]  /*4ce0*/  IMAD.MOV.U32 R91, RZ, RZ, R98 ;  /* 0x000000ffff5b7224 */ /* 0x000fe200078e0062 */
[----:B------:R-:W-:Y:S01]  /*4cf0*/  MOV R94, R124 ;  /* 0x0000007c005e7202 */ /* 0x000fe20000000f00 */
[----:B------:R-:W-:Y:S01]  /*4d00*/  IMAD.MOV.U32 R102, RZ, RZ, R125 ;  /* 0x000000ffff667224 */ /* 0x000fe200078e007d */
[----:B------:R1:W5:Y:S02]  /*4d10*/  LDL.LU R16, [R1+0x9c] ;  /* 0x00009c0001107983 */ /* 0x0003640000300800 */
[-C--:B-1----:R-:W-:Y:S08]  /*4d20*/  HMMA.16816.F32.BF16 R68, R8, R20.reuse, R172 ;  /* 0x000000140844723c */ /* 0x082ff000000418ac */
[C---:B------:R-:W-:Y:S08]  /*4d30*/  HMMA.16816.F32.BF16 R72, R4.reuse, R20, R72 ;  /* 0x000000140448723c */ /* 0x040ff00000041848 */
[-C--:B------:R-:W-:Y:S08]  /*4d40*/  HMMA.16816.F32.BF16 R76, R4, R22.reuse, R76 ;  /* 0x00000016044c723c */ /* 0x080ff0000004184c */
[----:B------:R-:W-:Y:S01]  /*4d50*/  HMMA.16816.F32.BF16 R216, R8, R22, R32 ;  /* 0x0000001608d8723c */ /* 0x000fe20000041820 */
[----:B------:R-:W1:Y:S01]  /*4d60*/  LDSM.16.MT88.4 R20, [R229+0xf000] ;  /* 0x00f00000e514783b */ /* 0x000e620000004200 */
[----:B------:R-:W-:-:S02]  /*4d70*/  IMAD.MOV.U32 R103, RZ, RZ, R116 ;  /* 0x000000ffff677224 */ /* 0x000fc400078e0074 */
[----:B------:R-:W-:Y:S02]  /*4d80*/  IMAD.MOV.U32 R95, RZ, RZ, R117 ;  /* 0x000000ffff5f7224 */ /* 0x000fe400078e0075 */
[----:B------:R-:W-:Y:S02]  /*4d90*/  IMAD.MOV.U32 R98, RZ, RZ, R128 ;  /* 0x000000ffff627224 */ /* 0x000fe400078e0080 */
[----:B------:R-:W-:Y:S02]  /*4da0*/  IMAD.MOV.U32 R116, RZ, RZ, R92 ;  /* 0x000000ffff747224 */ /* 0x000fe400078e005c */
[----:B------:R-:W-:Y:S02]  /*4db0*/  IMAD.MOV.U32 R117, RZ, RZ, R93 ;  /* 0x000000ffff757224 */ /* 0x000fe400078e005d */
[----:B------:R-:W-:Y:S02]  /*4dc0*/  IMAD.MOV.U32 R92, RZ, RZ, R245 ;  /* 0x000000ffff5c7224 */ /* 0x000fe400078e00f5 */
        /* <DEDUP_REMOVED lines=11> */
[----:B------:R-:W-:Y:S01]  /*4e80*/  IMAD.MOV.U32 R129, RZ, RZ, R85 ;  /* 0x000000ffff817224 */ /* 0x000fe200078e0055 */
[----:B-1----:R-:W-:Y:S08]  /*4e90*/  HMMA.16816.F32.BF16 R92, R4, R22, R100 ;  /* 0x00000016045c723c */ /* 0x002ff00000041864 */
[-C--:B------:R-:W-:Y:S08]  /*4ea0*/  HMMA.16816.F32.BF16 R84, R8, R20.reuse, R188 ;  /* 0x000000140854723c */ /* 0x080ff000000418bc */
[----:B------:R-:W-:Y:S08]  /*4eb0*/  HMMA.16816.F32.BF16 R88, R4, R20, R88 ;  /* 0x000000140458723c */ /* 0x000ff00000041858 */
[----:B------:R-:W-:Y:S01]  /*4ec0*/  HMMA.16816.F32.BF16 R100, R8, R22, R24 ;  /* 0x000000160864723c */ /* 0x000fe20000041818 */
[----:B------:R-:W1:Y:S04]  /*4ed0*/  LDSM.16.MT88.4 R24, [R231+0xf000] ;  /* 0x00f00000e718783b */ /* 0x000e680000004200 */
[----:B------:R-:W3:Y:S01]  /*4ee0*/  LDSM.16.MT88.4 R20, [R230+0xf000] ;  /* 0x00f00000e614783b */ /* 0x000ee20000004200 */
[----:B------:R-:W-:Y:S01]  /*4ef0*/  MOV R124, R112 ;  /* 0x00000070007c7202 */ /* 0x000fe20000000f00 */
[----:B------:R-:W-:Y:S01]  /*4f00*/  IMAD.MOV.U32 R125, RZ, RZ, R113 ;  /* 0x000000ffff7d7224 */ /* 0x000fe200078e0071 */
[----:B------:R-:W-:Y:S01]  /*4f10*/  MOV R110, R115 ;  /* 0x00000073006e7202 */ /* 0x000fe20000000f00 */
[----:B------:R-:W-:-:S02]  /*4f20*/  IMAD.MOV.U32 R122, RZ, RZ, R123 ;  /* 0x000000ffff7a7224 */ /* 0x000fc400078e007b */
[----:B------:R-:W-:Y:S01]  /*4f30*/  IMAD.MOV.U32 R123, RZ, RZ, R114 ;  /* 0x000000ffff7b7224 */ /* 0x000fe200078e0072 */
[----:B------:R-:W-:Y:S01]  /*4f40*/  MOV R174, R125 ;  /* 0x0000007d00ae7202 */ /* 0x000fe20000000f00 */
[----:B------:R-:W-:Y:S02]  /*4f50*/  IMAD.MOV.U32 R172, RZ, RZ, R99 ;  /* 0x000000ffffac7224 */ /* 0x000fe400078e0063 */
[----:B------:R-:W-:Y:S02]  /*4f60*/  IMAD.MOV.U32 R173, RZ, RZ, R124 ;  /* 0x000000ffffad7224 */ /* 0x000fe400078e007c */
[----:B------:R-:W-:Y:S02]  /*4f70*/  IMAD.MOV.U32 R175, RZ, RZ, R116 ;  /* 0x000000ffffaf7224 */ /* 0x000fe400078e0074 */
[----:B------:R-:W-:Y:S01]  /*4f80*/  IMAD.MOV.U32 R115, RZ, RZ, R117 ;  /* 0x000000ffff737224 */ /* 0x000fe200078e0075 */
[----:B--2---:R-:W-:Y:S01]  /*4f90*/  MOV R117, R232 ;  /* 0x000000e800757202 */ /* 0x004fe20000000f00 */
[----:B------:R-:W-:-:S02]  /*4fa0*/  IMAD.MOV.U32 R118, RZ, RZ, R239 ;  /* 0x000000ffff767224 */ /* 0x000fc400078e00ef */
[----:B----4-:R-:W-:Y:S02]  /*4fb0*/  IMAD.MOV.U32 R119, RZ, RZ, R237 ;  /* 0x000000ffff777224 */ /* 0x010fe400078e00ed */
[----:B------:R-:W-:Y:S01]  /*4fc0*/  IMAD.MOV.U32 R116, RZ, RZ, R236 ;  /* 0x000000ffff747224 */ /* 0x000fe200078e00ec */
[C---:B-1----:R-:W-:Y:S08]  /*4fd0*/  HMMA.16816.F32.BF16 R104, R4.reuse, R24, R104 ;  /* 0x000000180468723c */ /* 0x042ff00000041868 */
[C---:B------:R-:W-:Y:S08]  /*4fe0*/  HMMA.16816.F32.BF16 R108, R4.reuse, R26, R108 ;  /* 0x0000001a046c723c */ /* 0x040ff0000004186c */
[C---:B---3--:R-:W-:Y:S08]  /*4ff0*/  HMMA.16816.F32.BF16 R120, R4.reuse, R20, R120 ;  /* 0x000000140478723c */ /* 0x048ff00000041878 */
[----:B------:R-:W-:Y:S07]  /*5000*/  HMMA.16816.F32.BF16 R32, R4, R22, R172 ;  /* 0x000000160420723c */ /* 0x000fee00000418ac */
[----:B------:R-:W-:-:S02]  /*5010*/  FFMA.FTZ R4, R156, c[0x0][0x23c], -R2 ;  /* 0x00008f009c047a23 */ /* 0x000fc40000010802 */
[----:B------:R-:W-:Y:S02]  /*5020*/  IMAD.MOV.U32 R175, RZ, RZ, R43 ;  /* 0x000000ffffaf7224 */ /* 0x000fe400078e002b */
[C---:B------:R-:W-:Y:S08]  /*5030*/  HMMA.16816.F32.BF16 R40, R8.reuse, R26, R36 ;  /* 0x0000001a0828723c */ /* 0x040ff00000041824 */
[C---:B------:R-:W-:Y:S01]  /*5040*/  HMMA.16816.F32.BF16 R36, R8.reuse, R22, R28 ;  /* 0x000000160824723c */ /* 0x040fe2000004181c */
[----:B------:R1:W-:Y:S07]  /*5050*/  MUFU.EX2 R23, R4 ;  /* 0x0000000400177308 */ /* 0x0003ee0000000800 */
[----:B------:R-:W-:Y:S01]  /*5060*/  HMMA.16816.F32.BF16 R212, R8, R24, R212 ;  /* 0x0000001808d4723c */ /* 0x000fe200000418d4 */
[----:B-1----:R-:W-:-:S04]  /*5070*/  FFMA.FTZ R4, R139, c[0x0][0x23c], -R2 ;  /* 0x00008f008b047a23 */ /* 0x002fc80000010802 */
[----:B------:R1:W2:Y:S01]  /*5080*/  MUFU.EX2 R25, R4 ;  /* 0x0000000400197308 */ /* 0x0002a20000000800 */
[----:B------:R-:W-:Y:S02]  /*5090*/  IMAD.MOV.U32 R174, RZ, RZ, R118 ;  /* 0x000000ffffae7224 */ /* 0x000fe400078e0076 */
[----:B------:R-:W-:Y:S02]  /*50a0*/  IMAD.MOV.U32 R173, RZ, RZ, R119 ;  /* 0x000000ffffad7224 */ /* 0x000fe400078e0077 */
[----:B------:R-:W-:Y:S02]  /*50b0*/  IMAD.MOV.U32 R191, RZ, RZ, R116 ;  /* 0x000000ffffbf7224 */ /* 0x000fe400078e0074 */
[----:B------:R-:W-:Y:S02]  /*50c0*/  IMAD.MOV.U32 R172, RZ, RZ, R117 ;  /* 0x000000ffffac7224 */ /* 0x000fe400078e0075 */
[--C-:B-1----:R-:W-:Y:S02]  /*50d0*/  FFMA.FTZ R4, R157, c[0x0][0x23c], -R2.reuse ;  /* 0x00008f009d047a23 */ /* 0x102fe40000010802 */
[----:B------:R-:W-:-:S04]  /*50e0*/  FFMA.FTZ R2, R138, c[0x0][0x23c], -R2 ;  /* 0x00008f008a027a23 */ /* 0x000fc80000010802 */
[----:B------:R1:W-:Y:S01]  /*50f0*/  MUFU.EX2 R28, R2 ;  /* 0x00000002001c7308 */ /* 0x0003e20000000800 */
[----:B------:R-:W-:Y:S01]  /*5100*/  HMMA.16816.F32.BF16 R116, R8, R20, R204 ;  /* 0x000000140874723c */ /* 0x000fe200000418cc */
[----:B------:R-:W-:Y:S02]  /*5110*/  IMAD.MOV.U32 R113, RZ, RZ, R246 ;  /* 0x000000ffff717224 */ /* 0x000fe400078e00f6 */
[----:B------:R-:W-:Y:S02]  /*5120*/  IMAD.MOV.U32 R131, RZ, RZ, R242 ;  /* 0x000000ffff837224 */ /* 0x000fe400078e00f2 */
[----:B-1----:R-:W-:-:S04]  /*5130*/  FFMA.FTZ R2, R81, c[0x0][0x23c], -R0 ;  /* 0x00008f0051027a23 */ /* 0x002fc80000010800 */
[----:B------:R1:W-:Y:S01]  /*5140*/  MUFU.EX2 R20, R2 ;  /* 0x0000000200147308 */ /* 0x0003e20000000800 */
[----:B------:R-:W-:Y:S01]  /*5150*/  MOV R126, R113 ;  /* 0x00000071007e7202 */ /* 0x000fe20000000f00 */
[----:B------:R-:W-:Y:S02]  /*5160*/  IMAD.MOV.U32 R113, RZ, RZ, R14 ;  /* 0x000000ffff717224 */ /* 0x000fe400078e000e */
[----:B------:R-:W-:Y:S02]  /*5170*/  IMAD.MOV.U32 R14, RZ, RZ, R240 ;  /* 0x000000ffff0e7224 */ /* 0x000fe400078e00f0 */
[----:B------:R-:W-:Y:S02]  /*5180*/  IMAD.MOV.U32 R125, RZ, RZ, R19 ;  /* 0x000000ffff7d7224 */ /* 0x000fe400078e0013 */
[----:B-1----:R-:W-:-:S04]  /*5190*/  FFMA.FTZ R2, R67, c[0x0][0x23c], -R0 ;  /* 0x00008f0043027a23 */ /* 0x002fc80000010800 */
[----:B------:R1:W3:Y:S01]  /*51a0*/  MUFU.EX2 R22, R2 ;  /* 0x0000000200167308 */ /* 0x0002e20000000800 */
[----:B------:R-:W-:Y:S01]  /*51b0*/  MOV R19, R238 ;  /* 0x000000ee00137202 */ /* 0x000fe20000000f00 */
[--C-:B------:R-:W-:Y:S02]  /*51c0*/  FFMA.FTZ R8, R159, c[0x0][0x23c], -R12.reuse ;  /* 0x00008f009f087a23 */ /* 0x100fe4000001080c */
[----:B------:R-:W-:Y:S02]  /*51d0*/  FFMA.FTZ R7, R158, c[0x0][0x23c], -R12 ;  /* 0x00008f009e077a23 */ /* 0x000fe4000001080c */
[----:B------:R-:W4:Y:S01]  /*51e0*/  LDSM.16.MT88.4 R156, [R228+0xd800] ;  /* 0x00d80000e49c783b */ /* 0x000f220000004200 */
[--C-:B-1----:R-:W-:Y:S02]  /*51f0*/  FFMA.FTZ R2, R80, c[0x0][0x23c], -R0.reuse ;  /* 0x00008f0050027a23 */ /* 0x102fe40000010800 */
[----:B------:R-:W-:-:S04]  /*5200*/  FFMA.FTZ R0, R82, c[0x0][0x23c], -R0 ;  /* 0x00008f0052007a23 */ /* 0x000fc80000010800 */
[----:B------:R1:W-:Y:S02]  /*5210*/  MUFU.EX2 R26, R0 ;  /* 0x00000000001a7308 */ /* 0x0003e40000000800 */
[----:B-1----:R-:W-:Y:S01]  /*5220*/  FFMA.FTZ R0, R131, c[0x0][0x23c], -R13 ;  /* 0x00008f0083007a23 */ /* 0x002fe2000001080d */
[----:B------:R-:W-:-:S05]  /*5230*/  MOV R131, R14 ;  /* 0x0000000e00837202 */ /* 0x000fca0000000f00 */
[----:B------:R1:W-:Y:S01]  /*5240*/  MUFU.EX2 R14, R0 ;  /* 0x00000000000e7308 */ /* 0x0003e20000000800 */
[----:B------:R-:W-:Y:S02]  /*5250*/  FFMA.FTZ R6, R174, c[0x0][0x23c], -R12 ;  /* 0x00008f00ae067a23 */ /* 0x000fe4000001080c */
[----:B-1----:R-:W-:-:S05]  /*5260*/  FFMA.FTZ R0, R19, c[0x0][0x23c], -R13 ;  /* 0x00008f0013007a23 */ /* 0x002fca000001080d */
[----:B------:R1:W-:Y:S01]  /*5270*/  MUFU.EX2 R19, R0 ;  /* 0x0000000000137308 */ /* 0x0003e20000000800 */
[----:B------:R-:W-:Y:S01]  /*5280*/  MOV R112, R247 ;  /* 0x000000f700707202 */ /* 0x000fe20000000f00 */
[----:B------:R-:W-:Y:S01]  /*5290*/  IMAD.MOV.U32 R114, RZ, RZ, R128 ;  /* 0x000000ffff727224 */ /* 0x000fe200078e0080 */
[----:B------:R2:W5:Y:S01]  /*52a0*/  LDL.LU R247, [R1+0x98] ;  /* 0x0000980001f77983 */ /* 0x0005620000300800 */
[----:B-1----:R-:W-:-:S04]  /*52b0*/  FFMA.FTZ R0, R191, c[0x0][0x23c], -R13 ;  /* 0x00008f00bf007a23 */ /* 0x002fc8000001080d */
[----:B------:R-:W1:Y:S01]  /*52c0*/  MUFU.EX2 R27, R4 ;  /* 0x00000004001b7308 */ /* 0x000e620000000800 */
[----:B------:R-:W-:Y:S01]  /*52d0*/  IMAD.MOV.U32 R127, RZ, RZ, R112 ;  /* 0x000000ffff7f7224 */ /* 0x000fe200078e0070 */
[----:B------:R-:W-:Y:S06]  /*52e0*/  LDSM.16.MT88.4 R188, [R231+0xd800] ;  /* 0x00d80000e7bc783b */ /* 0x000fec0000004200 */
[----:B------:R-:W1:Y:S01]  /*52f0*/  MUFU.EX2 R24, R2 ;  /* 0x0000000200187308 */ /* 0x000e620000000800 */
[----:B------:R-:W-:Y:S01]  /*5300*/  IMAD.MOV.U32 R130, RZ, RZ, R129 ;  /* 0x000000ffff827224 */ /* 0x000fe200078e0081 */
[----:B------:R1:W5:Y:S06]  /*5310*/  LDL.LU R246, [R1+0x94] ;  /* 0x0000940001f67983 */ /* 0x00036c0000300800 */
[----:B------:R1:W-:Y:S01]  /*5320*/  MUFU.EX2 R21, R0 ;  /* 0x0000000000157308 */ /* 0x0003e20000000800 */
[----:B------:R-:W-:-:S07]  /*5330*/  IMAD.MOV.U32 R128, RZ, RZ, R241 ;  /* 0x000000ffff807224 */ /* 0x000fce00078e00f1 */
[----:B------:R-:W-:Y:S08]  /*5340*/  MUFU.EX2 R10, R8 ;  /* 0x00000008000a7308 */ /* 0x000ff00000000800 */
[----:B------:R-:W-:Y:S01]  /*5350*/  MUFU.EX2 R11, R7 ;  /* 0x00000007000b7308 */ /* 0x000fe20000000800 */
[----:B-1----:R-:W-:Y:S02]  /*5360*/  FFMA.FTZ R0, R172, c[0x0][0x23c], -R13 ;  /* 0x00008f00ac007a23 */ /* 0x002fe4000001080d */
[----:B------:R-:W-:-:S02]  /*5370*/  IMAD.MOV.U32 R207, RZ, RZ, R126 ;  /* 0x000000ffffcf7224 */ /* 0x000fc400078e007e */
[----:B------:R-:W-:Y:S02]  /*5380*/  IMAD.MOV.U32 R124, RZ, RZ, R97 ;  /* 0x000000ffff7c7224 */ /* 0x000fe400078e0061 */
[----:B------:R-:W-:Y:S01]  /*5390*/  FADD.FTZ R4, R194, R193 ;  /* 0x000000c1c2047221 */ /* 0x000fe20000010000 */
[----:B------:R1:W1:Y:S01]  /*53a0*/  MUFU.EX2 R13, R0 ;  /* 0x00000000000d7308 */ /* 0x0002620000000800 */
[----:B------:R-:W-:Y:S02]  /*53b0*/  IMAD.MOV.U32 R126, RZ, RZ, R127 ;  /* 0x000000ffff7e7224 */ /* 0x000fe400078e007f */
[----:B------:R-:W-:Y:S02]  /*53c0*/  IMAD.MOV.U32 R99, RZ, RZ, R96 ;  /* 0x000000ffff637224 */ /* 0x000fe400078e0060 */
[----:B------:R-:W-:Y:S01]  /*53d0*/  IMAD.MOV.U32 R206, RZ, RZ, R175 ;  /* 0x000000ffffce7224 */ /* 0x000fe200078e00af */
[----:B------:R-:W-:Y:S01]  /*53e0*/  MOV R112, R243 ;  /* 0x000000f300707202 */ /* 0x000fe20000000f00 */
[----:B------:R-:W-:Y:S01]  /*53f0*/  IMAD.MOV.U32 R129, RZ, RZ, R235 ;  /* 0x000000ffff817224 */ /* 0x000fe200078e00eb */
[----:B------:R3:W5:Y:S01]  /*5400*/  LDL.LU R245, [R1+0x90] ;  /* 0x0000900001f57983 */ /* 0x0007620000300800 */
[----:B-1----:R-:W-:-:S03]  /*5410*/  FFMA.FTZ R0, R173, c[0x0][0x23c], -R12 ;  /* 0x00008f00ad007a23 */ /* 0x002fc6000001080c */
[----:B------:R1:W5:Y:S01]  /*5420*/  LDL.LU R244, [R1+0x8c] ;  /* 0x00008c0001f47983 */ /* 0x0003620000300800 */
[----:B------:R-:W-:Y:S01]  /*5430*/  MUFU.EX2 R12, R6 ;  /* 0x00000006000c7308 */ /* 0x000fe20000000800 */
[----:B------:R-:W-:Y:S02]  /*5440*/  IMAD.MOV.U32 R127, RZ, RZ, R130 ;  /* 0x000000ffff7f7224 */ /* 0x000fe400078e0082 */
[----:B------:R-:W-:Y:S01]  /*5450*/  FADD.FTZ R5, R128, R131 ;  /* 0x0000008380057221 */ /* 0x000fe20000010000 */
[----:B------:R-:W1:Y:S04]  /*5460*/  LDSM.16.MT88.4 R172, [R229+0xd800] ;  /* 0x00d80000e5ac783b */ /* 0x000e680000004200 */
[----:B------:R4:W4:Y:S01]  /*5470*/  MUFU.EX2 R9, R0 ;  /* 0x0000000000097308 */ /* 0x0009220000000800 */
[----:B------:R-:W-:Y:S01]  /*5480*/  FADD.FTZ R5, R129, R5 ;  /* 0x0000000581057221 */ /* 0x000fe20000010000 */
[----:B------:R-:W-:Y:S01]  /*5490*/  MOV R138, R127 ;  /* 0x0000007f008a7202 */ /* 0x000fe20000000f00 */
[----:B------:R-:W-:Y:S01]  /*54a0*/  IMAD.MOV.U32 R31, RZ, RZ, R126 ;  /* 0x000000ffff1f7224 */ /* 0x000fe200078e007e */
[----:B--2---:R-:W-:Y:S01]  /*54b0*/  F2FP.BF16.PACK_AB R128, R25, R23 ;  /* 0x000000171980723e */ /* 0x004fe200000010ff */
[----:B------:R-:W-:Y:S01]  /*54c0*/  FADD.FTZ R2, R133, R132 ;  /* 0x0000008485027221 */ /* 0x000fe20000010000 */
[----:B---3--:R-:W-:Y:S01]  /*54d0*/  F2FP.BF16.PACK_AB R129, R22, R20 ;  /* 0x000000141681723e */ /* 0x008fe200000010ff */
[----:B------:R-:W-:Y:S01]  /*54e0*/  FADD.FTZ R4, R195, R4 ;  /* 0x00000004c3047221 */ /* 0x000fe20000010000 */
[----:B------:R-:W-:Y:S01]  /*54f0*/  F2FP.BF16.PACK_AB R130, R28, R27 ;  /* 0x0000001b1c82723e */ /* 0x000fe200000010ff */
[----:B------:R-:W-:Y:S01]  /*5500*/  IMAD.MOV.U32 R97, RZ, RZ, R234 ;  /* 0x000000ffff617224 */ /* 0x000fe200078e00ea */
[----:B------:R-:W-:Y:S01]  /*5510*/  F2FP.BF16.PACK_AB R131, R26, R24 ;  /* 0x000000181a83723e */ /* 0x000fe200000010ff */
[----:B------:R-:W-:Y:S01]  /*5520*/  IMAD.MOV.U32 R96, RZ, RZ, R233 ;  /* 0x000000ffff607224 */ /* 0x000fe200078e00e9 */
[----:B------:R-:W-:Y:S01]  /*5530*/  F2FP.BF16.PACK_AB R126, R13, R21 ;  /* 0x000000150d7e723e */ /* 0x000fe200000010ff */
[----:B------:R-:W-:Y:S01]  /*5540*/  IMAD.MOV.U32 R67, RZ, RZ, R114 ;  /* 0x000000ffff437224 */ /* 0x000fe200078e0072 */
[----:B------:R-:W-:Y:S01]  /*5550*/  F2FP.BF16.PACK_AB R127, R11, R10 ;  /* 0x0000000a0b7f723e */ /* 0x000fe200000010ff */
[----:B------:R-:W-:Y:S01]  /*5560*/  IMAD.MOV.U32 R139, RZ, RZ, R115 ;  /* 0x000000ffff8b7224 */ /* 0x000fe200078e0073 */
[----:B------:R2:W5:Y:S01]  /*5570*/  LDL.LU R243, [R1+0x88] ;  /* 0x0000880001f37983 */ /* 0x0005620000300800 */
[----:B----4-:R-:W-:Y:S01]  /*5580*/  FADD.FTZ R0, R65, R64 ;  /* 0x0000004041007221 */ /* 0x010fe20000010000 */
[----:B------:R-:W-:Y:S01]  /*5590*/  MOV R65, R125 ;  /* 0x0000007d00417202 */ /* 0x000fe20000000f00 */
[----:B------:R-:W-:Y:S01]  /*55a0*/  IMAD.MOV.U32 R64, RZ, RZ, R124 ;  /* 0x000000ffff407224 */ /* 0x000fe200078e007c */
[----:B------:R-:W-:Y:S01]  /*55b0*/  F2FP.BF16.PACK_AB R124, R19, R14 ;  /* 0x0000000e137c723e */ /* 0x000fe200000010ff */
[----:B------:R-:W-:Y:S01]  /*55c0*/  FADD.FTZ R2, R135, R2 ;  /* 0x0000000287027221 */ /* 0x000fe20000010000 */
[----:B------:R-:W-:Y:S01]  /*55d0*/  F2FP.BF16.PACK_AB R125, R12, R9 ;  /* 0x000000090c7d723e */ /* 0x000fe200000010ff */
[----:B------:R-:W-:Y:S01]  /*55e0*/  FADD.FTZ R0, R66, R0 ;  /* 0x0000000042007221 */ /* 0x000fe20000010000 */
[----:B------:R-:W-:Y:S01]  /*55f0*/  HMMA.16816.F32.BF16 R148, R128, R156, R148 ;  /* 0x0000009c8094723c */ /* 0x000fe20000041894 */
[----:B------:R-:W-:Y:S01]  /*5600*/  FADD.FTZ R29, R206, R5 ;  /* 0x00000005ce1d7221 */ /* 0x000fe20000010000 */
[----:B------:R2:W5:Y:S01]  /*5610*/  LDL.LU R242, [R1+0x84] ;  /* 0x0000840001f27983 */ /* 0x0005620000300800 */
[----:B------:R-:W-:-:S02]  /*5620*/  FADD.FTZ R8, R207, R4 ;  /* 0x00000004cf087221 */ /* 0x000fc40000010000 */
[----:B------:R-:W-:Y:S01]  /*5630*/  IMAD.MOV.U32 R132, RZ, RZ, R98 ;  /* 0x000000ffff847224 */ /* 0x000fe200078e0062 */
[----:B------:R-:W3:Y:S02]  /*5640*/  LDSM.16.MT88.4 R4, [R230+0xf800] ;  /* 0x00f80000e604783b */ /* 0x000ee40000004200 */
[----:B------:R-:W-:Y:S01]  /*5650*/  HMMA.16816.F32.BF16 R144, R124, R156, R144 ;  /* 0x0000009c7c90723c */ /* 0x000fe20000041890 */
[----:B------:R-:W-:Y:S01]  /*5660*/  IMAD.MOV.U32 R133, RZ, RZ, R99 ;  /* 0x000000ffff857224 */ /* 0x000fe200078e0063 */
[----:B------:R-:W-:Y:S01]  /*5670*/  LDSM.16.MT88.4 R204, [R230+0xd800] ;  /* 0x00d80000e6cc783b */ /* 0x000fe20000004200 */
[----:B------:R-:W-:-:S05]  /*5680*/  FADD.FTZ R30, R192, R2 ;  /* 0x00000002c01e7221 */ /* 0x000fca0000010000 */
[-C--:B------:R-:W-:Y:S01]  /*5690*/  HMMA.16816.F32.BF16 R152, R124, R158.reuse, R152 ;  /* 0x0000009e7c98723c */ /* 0x080fe20000041898 */
[----:B------:R-:W-:Y:S01]  /*56a0*/  FADD.FTZ R2, R83, R0 ;  /* 0x0000000053027221 */ /* 0x000fe20000010000 */
[----:B------:R2:W5:Y:S01]  /*56b0*/  LDL.LU R241, [R1+0x80] ;  /* 0x0000800001f17983 */ /* 0x0005620000300800 */
[----:B------:R-:W-:Y:S02]  /*56c0*/  IMAD.MOV.U32 R135, RZ, RZ, R112 ;  /* 0x000000ffff877224 */ /* 0x000fe400078e0070 */
[----:B------:R-:W-:Y:S01]  /*56d0*/  IMAD.MOV.U32 R66, RZ, RZ, R113 ;  /* 0x000000ffff427224 */ /* 0x000fe200078e0071 */
[----:B------:R-:W-:Y:S02]  /*56e0*/  LDSM.16.MT88.4 R80, [R228+0xf800] ;  /* 0x00f80000e450783b */ /* 0x000fe40000004200 */
[----:B------:R-:W-:Y:S02]  /*56f0*/  HMMA.16816.F32.BF16 R156, R128, R158, R56 ;  /* 0x0000009e809c723c */ /* 0x000fe40000041838 */
[----:B------:R-:W-:Y:S01]  /*5700*/  LDSM.16.MT88.4 R112, [R231+0xf800] ;  /* 0x00f80000e770783b */ /* 0x000fe20000004200 */
[----:B------:R-:W-:-:S02]  /*5710*/  FADD.FTZ R0, R252, R30 ;  /* 0x0000001efc007221 */ /* 0x000fc40000010000 */
[----:B------:R-:W-:Y:S01]  /*5720*/  FADD.FTZ R2, R248, R2 ;  /* 0x00000002f8027221 */ /* 0x000fe20000010000 */
[----:B------:R2:W5:Y:S01]  /*5730*/  LDL.LU R240, [R1+0x7c] ;  /* 0x00007c0001f07983 */ /* 0x0005620000300800 */
[----:B------:R-:W-:Y:S02]  /*5740*/  IMAD.MOV.U32 R59, RZ, RZ, R96 ;  /* 0x000000ffff3b7224 */ /* 0x000fe400078e0060 */
[----:B------:R-:W-:Y:S01]  /*5750*/  IMAD.MOV.U32 R58, RZ, RZ, R97 ;  /* 0x000000ffff3a7224 */ /* 0x000fe200078e0061 */
[-C--:B-1----:R-:W-:Y:S01]  /*5760*/  HMMA.16816.F32.BF16 R160, R128, R172.reuse, R160 ;  /* 0x000000ac80a0723c */ /* 0x082fe200000418a0 */
[----:B------:R-:W1:Y:S01]  /*5770*/  LDSM.16.MT88.4 R96, [R229+0xf800] ;  /* 0x00f80000e560783b */ /* 0x000e620000004200 */
[----:B------:R-:W-:Y:S02]  /*5780*/  FADD.FTZ R8, R59, R8 ;  /* 0x000000083b087221 */ /* 0x000fe40000010000 */
[----:B------:R-:W-:Y:S01]  /*5790*/  FADD.FTZ R2, R249, R2 ;  /* 0x00000002f9027221 */ /* 0x000fe20000010000 */
[----:B------:R2:W5:Y:S03]  /*57a0*/  LDL.LU R239, [R1+0x78] ;  /* 0x0000780001ef7983 */ /* 0x0005660000300800 */
[C---:B------:R-:W-:Y:S01]  /*57b0*/  HMMA.16816.F32.BF16 R164, R124.reuse, R172, R164 ;  /* 0x000000ac7ca4723c */ /* 0x040fe200000418a4 */
[----:B------:R2:W5:Y:S04]  /*57c0*/  LDL.LU R238, [R1+0x74] ;  /* 0x0000740001ee7983 */ /* 0x0005680000300800 */
[----:B------:R2:W5:Y:S03]  /*57d0*/  LDL.LU R237, [R1+0x70] ;  /* 0x0000700001ed7983 */ /* 0x0005660000300800 */
[-C--:B---3--:R-:W-:Y:S01]  /*57e0*/  HMMA.16816.F32.BF16 R120, R124, R4.reuse, R120 ;  /* 0x000000047c78723c */ /* 0x088fe20000041878 */
[----:B------:R2:W5:Y:S04]  /*57f0*/  LDL.LU R236, [R1+0x6c] ;  /* 0x00006c0001ec7983 */ /* 0x0005680000300800 */
[----:B------:R2:W5:Y:S03]  /*5800*/  LDL.LU R235, [R1+0x68] ;  /* 0x0000680001eb7983 */ /* 0x0005660000300800 */
[----:B------:R-:W-:Y:S01]  /*5810*/  HMMA.16816.F32.BF16 R116, R128, R4, R116 ;  /* 0x000000048074723c */ /* 0x000fe20000041874 */
[----:B------:R2:W5:Y:S04]  /*5820*/  LDL.LU R234, [R1+0x64] ;  /* 0x0000640001ea7983 */ /* 0x0005680000300800 */
[----:B------:R2:W5:Y:S02]  /*5830*/  LDL.LU R233, [R1+0x60] ;  /* 0x0000600001e97983 */ /* 0x0005640000300800 */
[----:B------:R-:W-:Y:S01]  /*5840*/  FADD.FTZ R5, R58, R29 ;  /* 0x0000001d3a057221 */ /* 0x000fe20000010000 */
[----:B------:R-:W-:Y:S01]  /*5850*/  HMMA.16816.F32.BF16 R168, R124, R174, R168 ;  /* 0x000000ae7ca8723c */ /* 0x000fe200000418a8 */
[----:B------:R-:W-:Y:S01]  /*5860*/  FADD.FTZ R4, R66, R0 ;  /* 0x0000000042047221 */ /* 0x000fe20000010000 */
[----:B------:R2:W5:Y:S01]  /*5870*/  LDL.LU R232, [R1+0x5c] ;  /* 0x00005c0001e87983 */ /* 0x0005620000300800 */
[----:B------:R-:W-:-:S02]  /*5880*/  FADD.FTZ R0, R135, R5 ;  /* 0x0000000587007221 */ /* 0x000fc40000010000 */
[----:B------:R-:W-:-:S03]  /*5890*/  FADD.FTZ R5, R65, R8 ;  /* 0x0000000841057221 */ /* 0x000fc60000010000 */
[C---:B-1----:R-:W-:Y:S08]  /*58a0*/  HMMA.16816.F32.BF16 R88, R124.reuse, R96, R88 ;  /* 0x000000607c58723c */ /* 0x042ff00000041858 */
[----:B------:R-:W-:Y:S08]  /*58b0*/  HMMA.16816.F32.BF16 R92, R124, R98, R92 ;  /* 0x000000627c5c723c */ /* 0x000ff0000004185c */
[C---:B------:R-:W-:Y:S08]  /*58c0*/  HMMA.16816.F32.BF16 R84, R128.reuse, R96, R84 ;  /* 0x000000608054723c */ /* 0x040ff00000041854 */
[C---:B------:R-:W-:Y:S08]  /*58d0*/  HMMA.16816.F32.BF16 R96, R128.reuse, R98, R100 ;  /* 0x000000628060723c */ /* 0x040ff00000041864 */
[-C--:B------:R-:W-:Y:S08]  /*58e0*/  HMMA.16816.F32.BF16 R176, R128, R188.reuse, R176 ;  /* 0x000000bc80b0723c */ /* 0x080ff000000418b0 */
        /* <DEDUP_REMOVED lines=58> */
[----:B------:R2:W-:Y:S04]  /*5c90*/  STL [R1+0x1c], R5 ;  /* 0x00001c0501007387 */ /* 0x0005e80000100800 */
[----:B------:R2:W-:Y:S04]  /*5ca0*/  STL [R1+0x20], R4 ;  /* 0x0000200401007387 */ /* 0x0005e80000100800 */
[----:B------:R2:W-:Y:S04]  /*5cb0*/  STL [R1+0x28], R0 ;  /* 0x0000280001007387 */ /* 0x0005e80000100800 */
[----:B------:R2:W-:Y:S01]  /*5cc0*/  STL [R1+0x24], R2 ;  /* 0x0000240201007387 */ /* 0x0005e20000100800 */
[----:B------:R-:W-:Y:S11]  /*5cd0*/  ISETP.GE.AND P0, PT, R139, 0x2, PT ;  /* 0x000000028b00780c */ /* 0x000ff60003f06270 */
[----:B------:R-:W-:Y:S02]  /*5ce0*/  @!UPT UIADD3 URZ, URZ, URZ, URZ ;  /* 0x0000003f3f3ff290 */ /* 0x000fe4000fffe03f */
[----:B------:R-:W-:Y:S05]  /*5cf0*/  @!P0 BRA `(.L_x_14) ;  /* 0x00006af000008947 */ /* 0x000fea0003800000 */
[----:B------:R-:W3:Y:S01]  /*5d00*/  LDL.64 R132, [R1+0x30] ;  /* 0x0000300001847983 */ /* 0x000ee20000100a00 */
[----:B--2---:R-:W-:Y:S01]  /*5d10*/  IADD3 R4, R139, -0x2, RZ ;  /* 0xfffffffe8b047810 */ /* 0x004fe20007ffe0ff */
[----:B------:R-:W-:-:S04]  /*5d20*/  DEPBAR.LE SB0, 0x0 ;  /* 0x000080000000791a */ /* 0x000fc80000000000 */
[----:B------:R-:W-:Y:S01]  /*5d30*/  SHF.R.S32.HI R0, RZ, 0x1f, R4 ;  /* 0x0000001fff007819 */ /* 0x000fe20000011404 */
[----:B------:R-:W-:Y:S01]  /*5d40*/  IMAD R2, R4, UR14, RZ ;  /* 0x0000000e04027c24 */ /* 0x000fe2000f8e02ff */
[----:B------:R3:W-:Y:S03]  /*5d50*/  STL [R1+0x18], R4 ;  /* 0x0000180401007387 */ /* 0x0007e60000100800 */
[----:B------:R-:W-:Y:S01]  /*5d60*/  IMAD R0, R0, UR15, R2 ;  /* 0x0000000f00007c24 */ /* 0x000fe2000f8e0202 */
[----:B------:R-:W-:Y:S01]  /*5d70*/  BAR.SYNC.DEFER_BLOCKING 0x0 ;  /* 0x0000000000007b1d */ /* 0x000fe20000010000 */
[----:B---3--:R-:W-:-:S04]  /*5d80*/  IMAD.WIDE.U32 R4, R4, UR15, R132 ;  /* 0x0000000f04047c25 */ /* 0x008fc8000f8e0084 */
        /* <DEDUP_REMOVED lines=47> */
[----:B------:R-:W-:Y:S01]  /*6080*/  MOV R132, R64 ;  /* 0x0000004000847202 */ /* 0x000fe20000000f00 */
[----:B------:R-:W-:-:S02]  /*6090*/  IMAD.MOV.U32 R49, RZ, RZ, R65 ;  /* 0x000000ffff317224 */ /* 0x000fc400078e0041 */
[----:B------:R-:W-:Y:S02]  /*60a0*/  IMAD.MOV.U32 R19, RZ, RZ, R66 ;  /* 0x000000ffff137224 */ /* 0x000fe400078e0042 */
[----:B------:R-:W-:Y:S01]  /*60b0*/  IMAD.MOV.U32 R14, RZ, RZ, R67 ;  /* 0x000000ffff0e7224 */ /* 0x000fe200078e0043 */
[----:B------:R-:W-:Y:S08]  /*60c0*/  HMMA.16816.F32.BF16 R140, R20, R46, RZ ;  /* 0x0000002e148c723c */ /* 0x000ff000000418ff */
[----:B------:R-:W-:Y:S01]  /*60d0*/  HMMA.16816.F32.BF16 R224, R8, R56, R212 ;  /* 0x0000003808e0723c */ /* 0x000fe200000418d4 */
[----:B------:R-:W-:Y:S01]  /*60e0*/  MOV R36, R60 ;  /* 0x0000003c00247202 */ /* 0x000fe20000000f00 */
[----:B------:R-:W-:-:S02]  /*60f0*/  IMAD.MOV.U32 R252, RZ, RZ, R61 ;  /* 0x000000fffffc7224 */ /* 0x000fc400078e003d */
[----:B------:R-:W-:Y:S02]  /*6100*/  IMAD.MOV.U32 R138, RZ, RZ, R62 ;  /* 0x000000ffff8a7224 */ /* 0x000fe400078e003e */
[----:B------:R-:W-:Y:S02]  /*6110*/  IMAD.MOV.U32 R135, RZ, RZ, R63 ;  /* 0x000000ffff877224 */ /* 0x000fe400078e003f */
[----:B------:R-:W-:Y:S08]  /*6120*/  HMMA.16816.F32.BF16 R64, R20, R40, RZ ;  /* 0x000000281440723c */ /* 0x000ff000000418ff */
[----:B------:R-:W-:Y:S08]  /*6130*/  HMMA.16816.F32.BF16 R220, R8, R32, R208 ;  /* 0x0000002008dc723c */ /* 0x000ff000000418d0 */
[----:B------:R-:W-:Y:S01]  /*6140*/  HMMA.16816.F32.BF16 R212, R20, R38, RZ ;  /* 0x0000002614d4723c */ /* 0x000fe200000418ff */
[----:B------:R-:W-:Y:S01]  /*6150*/  IMAD.MOV.U32 R2, RZ, RZ, R225 ;  /* 0x000000ffff027224 */ /* 0x000fe200078e00e1 */
[----:B------:R-:W-:Y:S01]  /*6160*/  MOV R33, R226 ;  /* 0x000000e200217202 */ /* 0x000fe20000000f00 */
[----:B------:R-:W-:-:S02]  /*6170*/  IMAD.MOV.U32 R0, RZ, RZ, R224 ;  /* 0x000000ffff007224 */ /* 0x000fc400078e00e0 */
[----:B------:R-:W-:Y:S02]  /*6180*/  IMAD.MOV.U32 R32, RZ, RZ, R227 ;  /* 0x000000ffff207224 */ /* 0x000fe400078e00e3 */
[----:B------:R-:W-:Y:S01]  /*6190*/  IMAD.MOV.U32 R57, RZ, RZ, R2 ;  /* 0x000000ffff397224 */ /* 0x000fe200078e0002 */
[----:B------:R-:W-:Y:S01]  /*61a0*/  HMMA.16816.F32.BF16 R208, R20, R50, RZ ;  /* 0x0000003214d0723c */ /* 0x000fe200000418ff */
[----:B------:R-:W-:-:S07]  /*61b0*/  IMAD.MOV.U32 R56, RZ, RZ, R0 ;  /* 0x000000ffff387224 */ /* 0x000fce00078e0000 */
[----:B------:R-:W-:Y:S08]  /*61c0*/  HMMA.16816.F32.BF16 R60, R20, R42, RZ ;  /* 0x0000002a143c723c */ /* 0x000ff000000418ff */
[----:B------:R-:W-:Y:S07]  /*61d0*/  HMMA.16816.F32.BF16 R20, R24, R40, RZ ;  /* 0x000000281814723c */ /* 0x000fee00000418ff */
[----:B------:R-:W-:Y:S01]  /*61e0*/  MOV R40, R56 ;  /* 0x0000003800287202 */ /* 0x000fe20000000f00 */
[----:B------:R-:W-:Y:S01]  /*61f0*/  HMMA.16816.F32.BF16 R140, R4, R54, R140 ;  /* 0x00000036048c723c */ /* 0x000fe2000004188c */
[----:B------:R-:W-:-:S07]  /*6200*/  IMAD.MOV.U32 R41, RZ, RZ, R57 ;  /* 0x000000ffff297224 */ /* 0x000fce00078e0039 */
[C---:B-1----:R-:W-:Y:S08]  /*6210*/  HMMA.16816.F32.BF16 R224, R4.reuse, R28, R64 ;  /* 0x0000001c04e0723c */ /* 0x042ff00000041840 */
[----:B------:R-:W-:Y:S07]  /*6220*/  HMMA.16816.F32.BF16 R64, R4, R34, R212 ;  /* 0x000000220440723c */ /* 0x000fee00000418d4 */
[----:B------:R-:W-:Y:S01]  /*6230*/  MOV R212, R132 ;  /* 0x0000008400d47202 */ /* 0x000fe20000000f00 */
[----:B------:R-:W-:Y:S01]  /*6240*/  IMAD.MOV.U32 R214, RZ, RZ, R19 ;  /* 0x000000ffffd67224 */ /* 0x000fe200078e0013 */
[----:B------:R-:W-:Y:S01]  /*6250*/  MOV R133, R140 ;  /* 0x0000008c00857202 */ /* 0x000fe20000000f00 */
        /* <DEDUP_REMOVED lines=9> */
[----:B------:R-:W-:Y:S01]  /*62f0*/  LDSM.16.M88.4 R20, [R233] ;  /* 0x00000000e914783b */ /* 0x000fe20000000200 */
[----:B------:R-:W-:Y:S01]  /*6300*/  IMAD.MOV.U32 R141, RZ, RZ, R45 ;  /* 0x000000ffff8d7224 */ /* 0x000fe200078e002d */
[----:B------:R-:W-:Y:S01]  /*6310*/  HMMA.16816.F32.BF16 R48, R24, R50, RZ ;  /* 0x000000321830723c */ /* 0x000fe200000418ff */
[----:B------:R-:W-:-:S02]  /*6320*/  IMAD.MOV.U32 R143, RZ, RZ, R37 ;  /* 0x000000ffff8f7224 */ /* 0x000fc400078e0025 */
[----:B------:R-:W-:Y:S02]  /*6330*/  IMAD.MOV.U32 R29, RZ, RZ, R36 ;  /* 0x000000ffff1d7224 */ /* 0x000fe400078e0024 */
[----:B------:R-:W-:Y:S02]  /*6340*/  IMAD.MOV.U32 R12, RZ, RZ, R225 ;  /* 0x000000ffff0c7224 */ /* 0x000fe400078e00e1 */
[----:B------:R-:W-:Y:S01]  /*6350*/  IMAD.MOV.U32 R2, RZ, RZ, R226 ;  /* 0x000000ffff027224 */ /* 0x000fe200078e00e2 */
[----:B------:R-:W-:Y:S01]  /*6360*/  HMMA.16816.F32.BF16 R36, R24, R38, RZ ;  /* 0x000000261824723c */ /* 0x000fe200000418ff */
[----:B------:R-:W-:-:S07]  /*6370*/  IMAD.MOV.U32 R0, RZ, RZ, R227 ;  /* 0x000000ffff007224 */ /* 0x000fce00078e00e3 */
[C---:B------:R-:W-:Y:S08]  /*6380*/  HMMA.16816.F32.BF16 R44, R24.reuse, R46, RZ ;  /* 0x0000002e182c723c */ /* 0x040ff000000418ff */
[----:B------:R-:W-:Y:S07]  /*6390*/  HMMA.16816.F32.BF16 R24, R24, R42, RZ ;  /* 0x0000002a1818723c */ /* 0x000fee00000418ff */
[----:B------:R-:W-:Y:S01]  /*63a0*/  IMAD.MOV.U32 R42, RZ, RZ, R33 ;  /* 0x000000ffff2a7224 */ /* 0x000fe200078e0021 */
[----:B------:R-:W-:Y:S01]  /*63b0*/  HMMA.16816.F32.BF16 R208, R4, R58, R208 ;  /* 0x0000003a04d0723c */ /* 0x000fe200000418d0 */
[----:B------:R-:W-:-:S07]  /*63c0*/  MOV R43, R32 ;  /* 0x00000020002b7202 */ /* 0x000fce0000000f00 */
[----:B------:R-:W-:Y:S01]  /*63d0*/  HMMA.16816.F32.BF16 R224, R4, R30, R60 ;  /* 0x0000001e04e0723c */ /* 0x000fe2000004183c */
[----:B------:R-:W1:Y:S07]  /*63e0*/  LDSM.16.M88.4 R4, [R238+0x2000] ;  /* 0x00200000ee04783b */ /* 0x000e6e0000000200 */
        /* <DEDUP_REMOVED lines=10> */
[----:B------:R-:W-:Y:S01]  /*6490*/  IMAD.MOV.U32 R217, RZ, RZ, R252 ;  /* 0x000000ffffd97224 */ /* 0x000fe200078e00fc */
[----:B------:R-:W-:Y:S01]  /*64a0*/  MOV R218, R138 ;  /* 0x0000008a00da7202 */ /* 0x000fe20000000f00 */
[----:B------:R-:W-:-:S04]  /*64b0*/  IMAD.MOV.U32 R219, RZ, RZ, R135 ;  /* 0x000000ffffdb7224 */ /* 0x000fc800078e0087 */
        /* <DEDUP_REMOVED lines=8> */
[C---:B-1----:R-:W-:Y:S08]  /*6540*/  HMMA.16816.F32.BF16 R36, R4.reuse, R28, R140 ;  /* 0x0000001c0424723c */ /* 0x042ff0000004188c */
[----:B------:R-:W-:Y:S07]  /*6550*/  HMMA.16816.F32.BF16 R140, R4, R30, R208 ;  /* 0x0000001e048c723c */ /* 0x000fee00000418d0 */
[----:B------:R-:W-:Y:S01]  /*6560*/  MOV R208, R13 ;  /* 0x0000000d00d07202 */ /* 0x000fe20000000f00 */
[----:B------:R-:W-:Y:S01]  /*6570*/  IMAD.MOV.U32 R209, RZ, RZ, R12 ;  /* 0x000000ffffd17224 */ /* 0x000fe200078e000c */
[----:B------:R-:W-:Y:S01]  /*6580*/  MOV R211, R0 ;  /* 0x0000000000d37202 */ /* 0x000fe20000000f00 */
[----:B------:R-:W-:Y:S01]  /*6590*/  IMAD.MOV.U32 R210, RZ, RZ, R2 ;  /* 0x000000ffffd27224 */ /* 0x000fe200078e0002 */
[C---:B------:R-:W-:Y:S08]  /*65a0*/  HMMA.16816.F32.BF16 R40, R8.reuse, R28, R40 ;  /* 0x0000001c0828723c */ /* 0x040ff00000041828 */
[----:B------:R-:W-:Y:S08]  /*65b0*/  HMMA.16816.F32.BF16 R60, R8, R30, R60 ;  /* 0x0000001e083c723c */ /* 0x000ff0000004183c */
[C---:B--2---:R-:W-:Y:S08]  /*65c0*/  HMMA.16816.F32.BF16 R28, R4.reuse, R20, R208 ;  /* 0x00000014041c723c */ /* 0x044ff000000418d0 */
[----:B------:R-:W-:Y:S08]  /*65d0*/  HMMA.16816.F32.BF16 R224, R4, R22, R224 ;  /* 0x0000001604e0723c */ /* 0x000ff000000418e0 */
[C---:B------:R-:W-:Y:S08]  /*65e0*/  HMMA.16816.F32.BF16 R248, R8.reuse, R20, R248 ;  /* 0x0000001408f8723c */ /* 0x040ff000000418f8 */
[----:B------:R-:W-:Y:S01]  /*65f0*/  IMAD.MOV.U32 R13, RZ, RZ, R28 ;  /* 0x000000ffff0d7224 */ /* 0x000fe200078e001c */
[----:B------:R-:W-:Y:S01]  /*6600*/  MOV R2, R30 ;  /* 0x0000001e00027202 */ /* 0x000fe20000000f00 */
[----:B------:R-:W-:Y:S01]  /*6610*/  IMAD.MOV.U32 R12, RZ, RZ, R29 ;  /* 0x000000ffff0c7224 */ /* 0x000fe200078e001d */
[----:B------:R-:W-:Y:S01]  /*6620*/  HMMA.16816.F32.BF16 R208, R8, R22, R32 ;  /* 0x0000001608d0723c */ /* 0x000fe20000041820 */
[----:B------:R-:W-:Y:S01]  /*6630*/  IMAD.MOV.U32 R0, RZ, RZ, R31 ;  /* 0x000000ffff007224 */ /* 0x000fe200078e001f */
[----:B------:R-:W-:Y:S06]  /*6640*/  LDSM.16.M88.4 R20, [R232] ;  /* 0x00000000e814783b */ /* 0x000fec0000000200 */
[----:B------:R-:W-:Y:S01]  /*6650*/  HMMA.16816.F32.BF16 R28, R4, R26, R220 ;  /* 0x0000001a041c723c */ /* 0x000fe200000418dc */
[----:B------:R-:W1:Y:S07]  /*6660*/  LDSM.16.M88.4 R4, [R237+0x2000] ;  /* 0x00200000ed04783b */ /* 0x000e6e0000000200 */
[C---:B------:R-:W-:Y:S08]  /*6670*/  HMMA.16816.F32.BF16 R212, R8.reuse, R24, R212 ;  /* 0x0000001808d4723c */ /* 0x040ff000000418d4 */
[----:B------:R-:W-:Y:S01]  /*6680*/  HMMA.16816.F32.BF16 R220, R8, R26, R52 ;  /* 0x0000001a08dc723c */ /* 0x000fe20000041834 */
[----:B------:R-:W-:Y:S06]  /*6690*/  LDSM.16.M88.4 R8, [R237] ;  /* 0x00000000ed08783b */ /* 0x000fec0000000200 */
[----:B------:R-:W-:Y:S01]  /*66a0*/  MOV R52, R13 ;  /* 0x0000000d00347202 */ /* 0x000fe20000000f00 */
[----:B------:R-:W-:Y:S01]  /*66b0*/  IMAD.MOV.U32 R138, RZ, RZ, R28 ;  /* 0x000000ffff8a7224 */ /* 0x000fe200078e001c */
[----:B------:R-:W-:Y:S01]  /*66c0*/  MOV R135, R29 ;  /* 0x0000001d00877202 */ /* 0x000fe20000000f00 */
[----:B------:R-:W-:Y:S01]  /*66d0*/  IMAD.MOV.U32 R133, RZ, RZ, R30 ;  /* 0x000000ffff857224 */ /* 0x000fe200078e001e */
[----:B------:R-:W-:Y:S01]  /*66e0*/  MOV R55, R0 ;  /* 0x0000000000377202 */ /* 0x000fe20000000f00 */
[----:B------:R-:W-:-:S02]  /*66f0*/  IMAD.MOV.U32 R132, RZ, RZ, R31 ;  /* 0x000000ffff847224 */ /* 0x000fc400078e001f */
[----:B------:R-:W2:Y:S01]  /*6700*/  LDSM.16.M88.4 R28, [R232+0x800] ;  /* 0x00080000e81c783b */ /* 0x000ea20000000200 */
[----:B------:R-:W-:Y:S02]  /*6710*/  IMAD.MOV.U32 R53, RZ, RZ, R12 ;  /* 0x000000ffff357224 */ /* 0x000fe400078e000c */
[----:B------:R-:W-:Y:S01]  /*6720*/  IMAD.MOV.U32 R54, RZ, RZ, R2 ;  /* 0x000000ffff367224 */ /* 0x000fe200078e0002 */
[C---:B-1----:R-:W-:Y:S11]  /*6730*/  HMMA.16816.F32.BF16 R24, R4.reuse, R20, R56 ;  /* 0x000000140418723c */ /* 0x042ff60000041838 */
[----:B------:R-:W-:Y:S11]  /*6740*/  @!UPT UIADD3 URZ, URZ, URZ, URZ ;  /* 0x0000003f3f3ff290 */ /* 0x000ff6000fffe03f */
[----:B------:R-:W-:Y:S02]  /*6750*/  @!UPT UIADD3 URZ, URZ, URZ, URZ ;  /* 0x0000003f3f3ff290 */ /* 0x000fe4000fffe03f */
[----:B------:R-:W-:Y:S01]  /*6760*/  IMAD.MOV.U32 R33, RZ, RZ, R24 ;  /* 0x000000ffff217224 */ /* 0x000fe200078e0018 */
[----:B------:R-:W-:Y:S01]  /*6770*/  MOV R19, R26 ;  /* 0x0000001a00137202 */ /* 0x000fe20000000f00 */
[----:B------:R-:W-:Y:S02]  /*6780*/  IMAD.MOV.U32 R32, RZ, RZ, R25 ;  /* 0x000000ffff207224 */ /* 0x000fe400078e0019 */
[----:B------:R-:W-:Y:S01]  /*6790*/  IMAD.MOV.U32 R14, RZ, RZ, R27 ;  /* 0x000000ffff0e7224 */ /* 0x000fe200078e001b */
[----:B--2---:R-:W-:Y:S08]  /*67a0*/  HMMA.16816.F32.BF16 R36, R4, R28, R36 ;  /* 0x0000001c0424723c */ /* 0x004ff00000041824 */
[----:B------:R-:W-:Y:S08]  /*67b0*/  HMMA.16816.F32.BF16 R24, R8, R20, R48 ;  /* 0x000000140818723c */ /* 0x000ff00000041830 */
[----:B------:R-:W-:Y:S07]  /*67c0*/  HMMA.16816.F32.BF16 R48, R4, R30, R140 ;  /* 0x0000001e0430723c */ /* 0x000fee000004188c */
[----:B------:R-:W-:Y:S01]  /*67d0*/  IMAD.MOV.U32 R140, RZ, RZ, R138 ;  /* 0x000000ffff8c7224 */ /* 0x000fe200078e008a */
[----:B------:R-:W-:Y:S01]  /*67e0*/  MOV R141, R135 ;  /* 0x00000087008d7202 */ /* 0x000fe20000000f00 */
[----:B------:R-:W-:-:S02]  /*67f0*/  IMAD.MOV.U32 R142, RZ, RZ, R133 ;  /* 0x000000ffff8e7224 */ /* 0x000fc400078e0085 */
[----:B------:R-:W-:-:S05]  /*6800*/  IMAD.MOV.U32 R143, RZ, RZ, R132 ;  /* 0x000000ffff8f7224 */ /* 0x000fca00078e0084 */
[----:B------:R-:W-:Y:S01]  /*6810*/  IMAD.MOV.U32 R35, RZ, RZ, R24 ;  /* 0x000000ffff237224 */ /* 0x000fe200078e0018 */
[----:B------:R-:W-:Y:S01]  /*6820*/  MOV R34, R25 ;  /* 0x0000001900227202 */ /* 0x000fe20000000f00 */
[----:B------:R-:W-:Y:S02]  /*6830*/  IMAD.MOV.U32 R21, RZ, RZ, R26 ;  /* 0x000000ffff157224 */ /* 0x000fe400078e001a */
[----:B------:R-:W-:Y:S02]  /*6840*/  IMAD.MOV.U32 R20, RZ, RZ, R27 ;  /* 0x000000ffff147224 */ /* 0x000fe400078e001b */
[----:B------:R-:W-:Y:S08]  /*6850*/  HMMA.16816.F32.BF16 R24, R4, R22, R64 ;  /* 0x000000160418723c */ /* 0x000ff00000041840 */
[----:B------:R-:W-:Y:S07]  /*6860*/  HMMA.16816.F32.BF16 R64, R8, R28, R40 ;  /* 0x0000001c0840723c */ /* 0x000fee0000041828 */
[----:B------:R-:W-:Y:S01]  /*6870*/  MOV R28, R35 ;  /* 0x00000023001c7202 */ /* 0x000fe20000000f00 */
[----:B------:R-:W-:-:S08]  /*6880*/  IMAD.MOV.U32 R29, RZ, RZ, R34 ;  /* 0x000000ffff1d7224 */ /* 0x000fd000078e0022 */
[----:B------:R-:W-:Y:S01]  /*6890*/  MOV R59, R24 ;  /* 0x00000018003b7202 */ /* 0x000fe20000000f00 */
[----:B------:R-:W-:Y:S01]  /*68a0*/  IMAD.MOV.U32 R58, RZ, RZ, R25 ;  /* 0x000000ffff3a7224 */ /* 0x000fe200078e0019 */
[----:B------:R-:W-:Y:S01]  /*68b0*/  MOV R56, R27 ;  /* 0x0000001b00387202 */ /* 0x000fe20000000f00 */
[----:B------:R-:W-:Y:S02]  /*68c0*/  IMAD.MOV.U32 R57, RZ, RZ, R26 ;  /* 0x000000ffff397224 */ /* 0x000fe400078e001a */
[C---:B------:R-:W-:Y:S08]  /*68d0*/  HMMA.16816.F32.BF16 R24, R8.reuse, R22, R44 ;  /* 0x000000160818723c */ /* 0x040ff0000004182c */
[----:B------:R-:W-:Y:S07]  /*68e0*/  HMMA.16816.F32.BF16 R44, R8, R30, R60 ;  /* 0x0000001e082c723c */ /* 0x000fee000004183c */
[----:B------:R-:W-:Y:S01]  /*68f0*/  IMAD.MOV.U32 R30, RZ, RZ, R21 ;  /* 0x000000ffff1e7224 */ /* 0x000fe200078e0015 */
[----:B------:R-:W-:-:S02]  /*6900*/  MOV R31, R20 ;  /* 0x00000014001f7202 */ /* 0x000fc40000000f00 */
[----:B------:R-:W1:Y:S06]  /*6910*/  LDSM.16.M88.4 R20, [R232+0x1800] ;  /* 0x00180000e814783b */ /* 0x000e6c0000000200 */
[----:B------:R-:W-:Y:S01]  /*6920*/  IMAD.MOV.U32 R13, RZ, RZ, R24 ;  /* 0x000000ffff0d7224 */ /* 0x000fe200078e0018 */
[----:B------:R-:W-:Y:S01]  /*6930*/  MOV R2, R26 ;  /* 0x0000001a00027202 */ /* 0x000fe20000000f00 */
[----:B------:R-:W-:Y:S02]  /*6940*/  IMAD.MOV.U32 R12, RZ, RZ, R25 ;  /* 0x000000ffff0c7224 */ /* 0x000fe400078e0019 */
[----:B------:R-:W-:-:S02]  /*6950*/  IMAD.MOV.U32 R0, RZ, RZ, R27 ;  /* 0x000000ffff007224 */ /* 0x000fc400078e001b */
[----:B------:R-:W2:Y:S01]  /*6960*/  LDSM.16.M88.4 R24, [R232+0x1000] ;  /* 0x00100000e818783b */ /* 0x000ea20000000200 */
[C---:B-1----:R-:W-:Y:S08]  /*6970*/  HMMA.16816.F32.BF16 R52, R4.reuse, R20, R52 ;  /* 0x000000140434723c */ /* 0x042ff00000041834 */
[----:B--2---:R-:W-:Y:S08]  /*6980*/  HMMA.16816.F32.BF16 R60, R4, R26, R140 ;  /* 0x0000001a043c723c */ /* 0x004ff0000004188c */
[----:B------:R-:W-:Y:S08]  /*6990*/  HMMA.16816.F32.BF16 R40, R8, R24, R212 ;  /* 0x000000180828723c */ /* 0x000ff000000418d4 */
[----:B------:R-:W-:-:S02]  /*69a0*/  IMAD.MOV.U32 R133, RZ, RZ, R52 ;  /* 0x000000ffff857224 */ /* 0x000fc400078e0034 */
[----:B------:R-:W-:Y:S01]  /*69b0*/  IMAD.MOV.U32 R132, RZ, RZ, R53 ;  /* 0x000000ffff847224 */ /* 0x000fe200078e0035 */
[----:B------:R-:W-:Y:S01]  /*69c0*/  MOV R214, R19 ;  /* 0x0000001300d67202 */ /* 0x000fe20000000f00 */
[----:B------:R-:W-:Y:S01]  /*69d0*/  IMAD.MOV.U32 R212, RZ, RZ, R33 ;  /* 0x000000ffffd47224 */ /* 0x000fe200078e0021 */
[----:B------:R-:W-:Y:S01]  /*69e0*/  MOV R19, R54 ;  /* 0x0000003600137202 */ /* 0x000fe20000000f00 */
[----:B------:R-:W-:Y:S01]  /*69f0*/  IMAD.MOV.U32 R213, RZ, RZ, R32 ;  /* 0x000000ffffd57224 */ /* 0x000fe200078e0020 */
[----:B------:R-:W-:Y:S01]  /*6a00*/  HMMA.16816.F32.BF16 R140, R8, R20, R248 ;  /* 0x00000014088c723c */ /* 0x000fe200000418f8 */
[----:B------:R-:W-:Y:S02]  /*6a10*/  IMAD.MOV.U32 R215, RZ, RZ, R14 ;  /* 0x000000ffffd77224 */ /* 0x000fe400078e000e */
[----:B------:R-:W-:-:S05]  /*6a20*/  IMAD.MOV.U32 R14, RZ, RZ, R55 ;  /* 0x000000ffff0e7224 */ /* 0x000fca00078e0037 */
        /* <DEDUP_REMOVED lines=10> */
[----:B------:R-:W-:Y:S01]  /*6ad0*/  LDSM.16.M88.4 R4, [R235+0x6000] ;  /* 0x00600000eb04783b */ /* 0x000fe20000000200 */
[----:B------:R-:W-:Y:S01]  /*6ae0*/  IMAD.MOV.U32 R224, RZ, RZ, R59 ;  /* 0x000000ffffe07224 */ /* 0x000fe200078e003b */
[----:B------:R-:W-:Y:S01]  /*6af0*/  MOV R225, R58 ;  /* 0x0000003a00e17202 */ /* 0x000fe20000000f00 */
[----:B------:R-:W-:Y:S01]  /*6b00*/  IMAD.MOV.U32 R226, RZ, RZ, R57 ;  /* 0x000000ffffe27224 */ /* 0x000fe200078e0039 */
[----:B------:R-:W-:Y:S01]  /*6b10*/  HMMA.16816.F32.BF16 R60, R8, R26, R220 ;  /* 0x0000001a083c723c */ /* 0x000fe200000418dc */
[----:B------:R-:W-:-:S07]  /*6b20*/  IMAD.MOV.U32 R227, RZ, RZ, R56 ;  /* 0x000000ffffe37224 */ /* 0x000fce00078e0038 */
[----:B------:R-:W-:Y:S01]  /*6b30*/  HMMA.16816.F32.BF16 R56, R8, R22, R208 ;  /* 0x000000160838723c */ /* 0x000fe200000418d0 */
[----:B------:R-:W1:Y:S04]  /*6b40*/  LDSM.16.M88.4 R20, [R234+0x2000] ;  /* 0x00200000ea14783b */ /* 0x000e680000000200 */
[----:B------:R-:W2:Y:S03]  /*6b50*/  LDSM.16.M88.4 R8, [R235+0x4000] ;  /* 0x00400000eb08783b */ /* 0x000ea60000000200 */
[----:B-1----:R-:W-:Y:S08]  /*6b60*/  HMMA.16816.F32.BF16 R208, R4, R22, R224 ;  /* 0x0000001604d0723c */ /* 0x002ff000000418e0 */
[-C--:B--2---:R-:W-:Y:S01]  /*6b70*/  HMMA.16816.F32.BF16 R220, R8, R20.reuse, R28 ;  /* 0x0000001408dc723c */ /* 0x084fe2000004181c */
[----:B------:R-:W1:Y:S07]  /*6b80*/  LDSM.16.M88.4 R28, [R234+0x2800] ;  /* 0x00280000ea1c783b */ /* 0x000e6e0000000200 */
[----:B------:R-:W-:Y:S08]  /*6b90*/  HMMA.16816.F32.BF16 R212, R4, R20, R212 ;  /* 0x0000001404d4723c */ /* 0x000ff000000418d4 */
[----:B------:R-:W-:Y:S01]  /*6ba0*/  IMAD.MOV.U32 R20, RZ, RZ, R210 ;  /* 0x000000ffff147224 */ /* 0x000fe200078e00d2 */
[----:B------:R-:W-:Y:S01]  /*6bb0*/  HMMA.16816.F32.BF16 R248, R8, R22, R216 ;  /* 0x0000001608f8723c */ /* 0x000fe200000418d8 */
[----:B------:R-:W-:Y:S01]  /*6bc0*/  IMAD.MOV.U32 R21, RZ, RZ, R209 ;  /* 0x000000ffff157224 */ /* 0x000fe200078e00d1 */
[----:B------:R-:W-:-:S02]  /*6bd0*/  MOV R24, R208 ;  /* 0x000000d000187202 */ /* 0x000fc40000000f00 */
[----:B------:R-:W-:-:S04]  /*6be0*/  MOV R252, R211 ;  /* 0x000000d300fc7202 */ /* 0x000fc80000000f00 */
[C---:B-1----:R-:W-:Y:S07]  /*6bf0*/  HMMA.16816.F32.BF16 R216, R4.reuse, R28, R36 ;  /* 0x0000001c04d8723c */ /* 0x042fee0000041824 */
[----:B------:R-:W-:Y:S01]  /*6c00*/  IMAD.MOV.U32 R38, RZ, RZ, R21 ;  /* 0x000000ffff267224 */ /* 0x000fe200078e0015 */
[----:B------:R-:W-:Y:S01]  /*6c10*/  MOV R39, R20 ;  /* 0x0000001400277202 */ /* 0x000fe20000000f00 */
[----:B------:R-:W-:Y:S01]  /*6c20*/  IMAD.MOV.U32 R37, RZ, RZ, R24 ;  /* 0x000000ffff257224 */ /* 0x000fe200078e0018 */
[----:B------:R-:W-:Y:S01]  /*6c30*/  HMMA.16816.F32.BF16 R20, R4, R30, R48 ;  /* 0x0000001e0414723c */ /* 0x000fe20000041830 */
[----:B------:R-:W1:Y:S07]  /*6c40*/  LDSM.16.M88.4 R24, [R234+0x3000] ;  /* 0x00300000ea18783b */ /* 0x000e6e0000000200 */
[C---:B------:R-:W-:Y:S08]  /*6c50*/  HMMA.16816.F32.BF16 R224, R8.reuse, R28, R64 ;  /* 0x0000001c08e0723c */ /* 0x040ff00000041840 */
[----:B------:R-:W-:Y:S07]  /*6c60*/  HMMA.16816.F32.BF16 R208, R8, R30, R44 ;  /* 0x0000001e08d0723c */ /* 0x000fee000004182c */
[----:B------:R-:W-:Y:S01]  /*6c70*/  IMAD.MOV.U32 R44, RZ, RZ, R133 ;  /* 0x000000ffff2c7224 */ /* 0x000fe200078e0085 */
[----:B------:R-:W-:Y:S01]  /*6c80*/  MOV R29, R22 ;  /* 0x00000016001d7202 */ /* 0x000fe20000000f00 */
[----:B------:R-:W-:Y:S01]  /*6c90*/  IMAD.MOV.U32 R138, RZ, RZ, R20 ;  /* 0x000000ffff8a7224 */ /* 0x000fe200078e0014 */
[----:B------:R-:W-:Y:S01]  /*6ca0*/  MOV R45, R132 ;  /* 0x00000084002d7202 */ /* 0x000fe20000000f00 */
[----:B------:R-:W-:-:S02]  /*6cb0*/  IMAD.MOV.U32 R135, RZ, RZ, R21 ;  /* 0x000000ffff877224 */ /* 0x000fc400078e0015 */
[----:B------:R-:W-:Y:S02]  /*6cc0*/  IMAD.MOV.U32 R28, RZ, RZ, R23 ;  /* 0x000000ffff1c7224 */ /* 0x000fe400078e0017 */
[----:B------:R-:W2:Y:S01]  /*6cd0*/  LDSM.16.M88.4 R20, [R234+0x3800] ;  /* 0x00380000ea14783b */ /* 0x000ea20000000200 */
[----:B------:R-:W-:Y:S02]  /*6ce0*/  IMAD.MOV.U32 R46, RZ, RZ, R19 ;  /* 0x000000ffff2e7224 */ /* 0x000fe400078e0013 */
[----:B------:R-:W-:Y:S01]  /*6cf0*/  IMAD.MOV.U32 R47, RZ, RZ, R14 ;  /* 0x000000ffff2f7224 */ /* 0x000fe200078e000e */
[-C--:B-1----:R-:W-:Y:S07]  /*6d00*/  HMMA.16816.F32.BF16 R64, R8, R24.reuse, R40 ;  /* 0x000000180840723c */ /* 0x082fee0000041828 */
[----:B------:R-:W-:Y:S01]  /*6d10*/  MOV R40, R13 ;  /* 0x0000000d00287202 */ /* 0x000fe20000000f00 */
[----:B------:R-:W-:Y:S01]  /*6d20*/  IMAD.MOV.U32 R41, RZ, RZ, R12 ;  /* 0x000000ffff297224 */ /* 0x000fe200078e000c */
[----:B------:R-:W-:Y:S01]  /*6d30*/  MOV R43, R0 ;  /* 0x00000000002b7202 */ /* 0x000fe20000000f00 */
[----:B------:R-:W-:Y:S01]  /*6d40*/  IMAD.MOV.U32 R42, RZ, RZ, R2 ;  /* 0x000000ffff2a7224 */ /* 0x000fe200078e0002 */
[C---:B------:R-:W-:Y:S08]  /*6d50*/  HMMA.16816.F32.BF16 R48, R4.reuse, R24, R32 ;  /* 0x000000180430723c */ /* 0x040ff00000041820 */
[C---:B------:R-:W-:Y:S08]  /*6d60*/  HMMA.16816.F32.BF16 R40, R4.reuse, R26, R40 ;  /* 0x0000001a0428723c */ /* 0x040ff00000041828 */
[C---:B--2---:R-:W-:Y:S08]  /*6d70*/  HMMA.16816.F32.BF16 R32, R4.reuse, R20, R44 ;  /* 0x000000140420723c */ /* 0x044ff0000004182c */
[----:B------:R-:W-:Y:S01]  /*6d80*/  HMMA.16816.F32.BF16 R44, R4, R22, R52 ;  /* 0x00000016042c723c */ /* 0x000fe20000041834 */
[----:B------:R-:W-:Y:S07]  /*6d90*/  LDSM.16.M88.4 R4, [R236+0x6000] ;  /* 0x00600000ec04783b */ /* 0x000fee0000000200 */
[----:B------:R-:W-:Y:S01]  /*6da0*/  IMAD.MOV.U32 R13, RZ, RZ, R40 ;  /* 0x000000ffff0d7224 */ /* 0x000fe200078e0028 */
[----:B------:R-:W-:Y:S01]  /*6db0*/  MOV R2, R42 ;  /* 0x0000002a00027202 */ /* 0x000fe20000000f00 */
[----:B------:R-:W-:-:S02]  /*6dc0*/  IMAD.MOV.U32 R12, RZ, RZ, R41 ;  /* 0x000000ffff0c7224 */ /* 0x000fc400078e0029 */
[----:B------:R-:W-:Y:S02]  /*6dd0*/  IMAD.MOV.U32 R0, RZ, RZ, R43 ;  /* 0x000000ffff007224 */ /* 0x000fe400078e002b */
[----:B------:R-:W-:Y:S02]  /*6de0*/  HMMA.16816.F32.BF16 R40, R8, R26, R60 ;  /* 0x0000001a0828723c */ /* 0x000fe4000004183c */
[----:B------:R-:W-:Y:S01]  /*6df0*/  IMAD.MOV.U32 R133, RZ, RZ, R32 ;  /* 0x000000ffff857224 */ /* 0x000fe200078e0020 */
[----:B------:R-:W-:Y:S01]  /*6e00*/  MOV R132, R33 ;  /* 0x0000002100847202 */ /* 0x000fe20000000f00 */
[----:B------:R-:W-:-:S03]  /*6e10*/  IMAD.MOV.U32 R19, RZ, RZ, R34 ;  /* 0x000000ffff137224 */ /* 0x000fc600078e0022 */
[----:B------:R-:W-:Y:S01]  /*6e20*/  MOV R60, R37 ;  /* 0x00000025003c7202 */ /* 0x000fe20000000f00 */
[----:B------:R-:W-:Y:S01]  /*6e30*/  IMAD.MOV.U32 R14, RZ, RZ, R35 ;  /* 0x000000ffff0e7224 */ /* 0x000fe200078e0023 */
[----:B------:R-:W-:Y:S01]  /*6e40*/  MOV R63, R252 ;  /* 0x000000fc003f7202 */ /* 0x000fe20000000f00 */
[----:B------:R-:W-:Y:S01]  /*6e50*/  IMAD.MOV.U32 R61, RZ, RZ, R38 ;  /* 0x000000ffff3d7224 */ /* 0x000fe200078e0026 */
[----:B------:R-:W-:Y:S01]  /*6e60*/  HMMA.16816.F32.BF16 R32, R8, R22, R56 ;  /* 0x000000160820723c */ /* 0x000fe20000041838 */
[----:B------:R-:W-:-:S07]  /*6e70*/  IMAD.MOV.U32 R62, RZ, RZ, R39 ;  /* 0x000000ffff3e7224 */ /* 0x000fce00078e0027 */
[----:B------:R-:W-:Y:S01]  /*6e80*/  HMMA.16816.F32.BF16 R36, R8, R20, R140 ;  /* 0x000000140824723c */ /* 0x000fe2000004188c */
[----:B------:R-:W1:Y:S04]  /*6e90*/  LDSM.16.M88.4 R20, [R243] ;  /* 0x00000000f314783b */ /* 0x000e680000000200 */
[----:B------:R-:W2:Y:S03]  /*6ea0*/  LDSM.16.M88.4 R8, [R236+0x4000] ;  /* 0x00400000ec08783b */ /* 0x000ea60000000200 */
[C---:B-1----:R-:W-:Y:S07]  /*6eb0*/  HMMA.16816.F32.BF16 R52, R4.reuse, R20, R212 ;  /* 0x000000140434723c */ /* 0x042fee00000418d4 */
[----:B------:R-:W-:Y:S01]  /*6ec0*/  MOV R214, R29 ;  /* 0x0000001d00d67202 */ /* 0x000fe20000000f00 */
[----:B------:R-:W-:Y:S01]  /*6ed0*/  IMAD.MOV.U32 R215, RZ, RZ, R28 ;  /* 0x000000ffffd77224 */ /* 0x000fe200078e001c */
[----:B------:R-:W-:Y:S01]  /*6ee0*/  HMMA.16816.F32.BF16 R60, R4, R22, R60 ;  /* 0x00000016043c723c */ /* 0x000fe2000004183c */
[----:B------:R-:W1:Y:S01]  /*6ef0*/  LDSM.16.M88.4 R28, [R242] ;  /* 0x00000000f21c783b */ /* 0x000e620000000200 */
[----:B------:R-:W-:-:S02]  /*6f00*/  IMAD.MOV.U32 R212, RZ, RZ, R138 ;  /* 0x000000ffffd47224 */ /* 0x000fc400078e008a */
[----:B------:R-:W-:-:S04]  /*6f10*/  IMAD.MOV.U32 R213, RZ, RZ, R135 ;  /* 0x000000ffffd57224 */ /* 0x000fc800078e0087 */
[C---:B--2---:R-:W-:Y:S11]  /*6f20*/  HMMA.16816.F32.BF16 R56, R8.reuse, R20, R220 ;  /* 0x000000140838723c */ /* 0x044ff600000418dc */
[----:B------:R-:W-:Y:S05]  /*6f30*/  @!UPT UIADD3 URZ, URZ, URZ, URZ ;  /* 0x0000003f3f3ff290 */ /* 0x000fea000fffe03f */
[----:B------:R-:W-:Y:S01]  /*6f40*/  IMAD.MOV.U32 R25, RZ, RZ, R60 ;  /* 0x000000ffff197224 */ /* 0x000fe200078e003c */
[----:B------:R-:W-:Y:S01]  /*6f50*/  MOV R24, R61 ;  /* 0x0000003d00187202 */ /* 0x000fe20000000f00 */
[----:B------:R-:W-:Y:S02]  /*6f60*/  IMAD.MOV.U32 R21, RZ, RZ, R62 ;  /* 0x000000ffff157224 */ /* 0x000fe400078e003e */
[----:B------:R-:W-:Y:S02]  /*6f70*/  IMAD.MOV.U32 R20, RZ, RZ, R63 ;  /* 0x000000ffff147224 */ /* 0x000fe400078e003f */
[----:B------:R-:W-:Y:S08]  /*6f80*/  HMMA.16816.F32.BF16 R60, R8, R22, R248 ;  /* 0x00000016083c723c */ /* 0x000ff000000418f8 */
[C---:B-1----:R-:W-:Y:S07]  /*6f90*/  HMMA.16816.F32.BF16 R140, R4.reuse, R28, R216 ;  /* 0x0000001c048c723c */ /* 0x042fee00000418d8 */
[----:B------:R-:W-:Y:S01]  /*6fa0*/  MOV R216, R25 ;  /* 0x0000001900d87202 */ /* 0x000fe20000000f00 */
[----:B------:R-:W-:Y:S01]  /*6fb0*/  IMAD.MOV.U32 R217, RZ, RZ, R24 ;  /* 0x000000ffffd97224 */ /* 0x000fe200078e0018 */
[----:B------:R-:W-:Y:S01]  /*6fc0*/  MOV R219, R20 ;  /* 0x0000001400db7202 */ /* 0x000fe20000000f00 */
[----:B------:R-:W1:Y:S01]  /*6fd0*/  LDSM.16.M88.4 R24, [R241] ;  /* 0x00000000f118783b */ /* 0x000e620000000200 */
[----:B------:R-:W-:Y:S01]  /*6fe0*/  IMAD.MOV.U32 R218, RZ, RZ, R21 ;  /* 0x000000ffffda7224 */ /* 0x000fe200078e0015 */
[----:B------:R-:W-:Y:S02]  /*6ff0*/  HMMA.16816.F32.BF16 R248, R4, R30, R212 ;  /* 0x0000001e04f8723c */ /* 0x000fe400000418d4 */
[----:B------:R-:W2:Y:S06]  /*7000*/  LDSM.16.M88.4 R20, [R240] ;  /* 0x00000000f014783b */ /* 0x000eac0000000200 */
[C---:B------:R-:W-:Y:S07]  /*7010*/  HMMA.16816.F32.BF16 R224, R8.reuse, R28, R224 ;  /* 0x0000001c08e0723c */ /* 0x040fee00000418e0 */
[----:B------:R-:W-:Y:S01]  /*7020*/  IMAD.MOV.U32 R28, RZ, RZ, R133 ;  /* 0x000000ffff1c7224 */ /* 0x000fe200078e0085 */
[----:B------:R-:W-:Y:S01]  /*7030*/  HMMA.16816.F32.BF16 R220, R8, R30, R208 ;  /* 0x0000001e08dc723c */ /* 0x000fe200000418d0 */
[----:B------:R-:W-:-:S06]  /*7040*/  IMAD.MOV.U32 R29, RZ, RZ, R132 ;  /* 0x000000ffff1d7224 */ /* 0x000fcc00078e0084 */
[----:B------:R-:W-:Y:S01]  /*7050*/  MOV R30, R19 ;  /* 0x00000013001e7202 */ /* 0x000fe20000000f00 */
[----:B------:R-:W-:Y:S01]  /*7060*/  IMAD.MOV.U32 R31, RZ, RZ, R14 ;  /* 0x000000ffff1f7224 */ /* 0x000fe200078e000e */
[-C--:B-1----:R-:W-:Y:S07]  /*7070*/  HMMA.16816.F32.BF16 R212, R8, R24.reuse, R64 ;  /* 0x0000001808d4723c */ /* 0x082fee0000041840 */
[----:B------:R-:W-:Y:S01]  /*7080*/  IMAD.MOV.U32 R64, RZ, RZ, R13 ;  /* 0x000000ffff407224 */ /* 0x000fe200078e000d */
[----:B------:R-:W-:Y:S01]  /*7090*/  MOV R65, R12 ;  /* 0x0000000c00417202 */ /* 0x000fe20000000f00 */
[----:B------:R-:W-:Y:S01]  /*70a0*/  IMAD.MOV.U32 R66, RZ, RZ, R2 ;  /* 0x000000ffff427224 */ /* 0x000fe200078e0002 */
[----:B------:R-:W-:Y:S01]  /*70b0*/  HMMA.16816.F32.BF16 R208, R4, R24, R48 ;  /* 0x0000001804d0723c */ /* 0x000fe20000041830 */
[----:B------:R-:W-:-:S07]  /*70c0*/  IMAD.MOV.U32 R67, RZ, RZ, R0 ;  /* 0x000000ffff437224 */ /* 0x000fce00078e0000 */
[C---:B------:R-:W-:Y:S08]  /*70d0*/  HMMA.16816.F32.BF16 R64, R4.reuse, R26, R64 ;  /* 0x0000001a0440723c */ /* 0x040ff00000041840 */
[C---:B--2---:R-:W-:Y:S08]  /*70e0*/  HMMA.16816.F32.BF16 R28, R4.reuse, R20, R28 ;  /* 0x00000014041c723c */ /* 0x044ff0000004181c */
[----:B------:R-:W-:Y:S08]  /*70f0*/  HMMA.16816.F32.BF16 R4, R4, R22, R44 ;  /* 0x000000160404723c */ /* 0x000ff0000004182c */
[----:B------:R-:W-:Y:S01]  /*7100*/  HMMA.16816.F32.BF16 R36, R8, R20, R36 ;  /* 0x000000140824723c */ /* 0x000fe20000041824 */
[----:B------:R-:W-:Y:S01]  /*7110*/  MOV R25, R64 ;  /* 0x0000004000197202 */ /* 0x000fe20000000f00 */
[----:B------:R-:W-:Y:S01]  /*7120*/  IMAD.MOV.U32 R24, RZ, RZ, R65 ;  /* 0x000000ffff187224 */ /* 0x000fe200078e0041 */
[----:B------:R-:W-:Y:S01]  /*7130*/  MOV R14, R67 ;  /* 0x00000043000e7202 */ /* 0x000fe20000000f00 */
[----:B------:R-:W-:-:S04]  /*7140*/  IMAD.MOV.U32 R19, RZ, RZ, R66 ;  /* 0x000000ffff137224 */ /* 0x000fc800078e0042 */
[----:B------:R-:W-:Y:S01]  /*7150*/  IMAD.MOV.U32 R13, RZ, RZ, R28 ;  /* 0x000000ffff0d7224 */ /* 0x000fe200078e001c */
[----:B------:R-:W-:Y:S01]  /*7160*/  MOV R2, R30 ;  /* 0x0000001e00027202 */ /* 0x000fe20000000f00 */
[----:B------:R-:W-:Y:S01]  /*7170*/  IMAD.MOV.U32 R12, RZ, RZ, R29 ;  /* 0x000000ffff0c7224 */ /* 0x000fe200078e001d */
[C---:B------:R-:W-:Y:S01]  /*7180*/  HMMA.16816.F32.BF16 R32, R8.reuse, R22, R32 ;  /* 0x000000160820723c */ /* 0x040fe20000041820 */
[----:B------:R-:W-:Y:S01]  /*7190*/  IMAD.MOV.U32 R0, RZ, RZ, R31 ;  /* 0x000000ffff007224 */ /* 0x000fe200078e001f */
[----:B------:R-:W-:Y:S03]  /*71a0*/  LDSM.16.M88.4 R20, [R233+0x2000] ;  /* 0x00200000e914783b */ /* 0x000fe60000000200 */
[----:B------:R-:W-:Y:S01]  /*71b0*/  IMAD.MOV.U32 R31, RZ, RZ, R4 ;  /* 0x000000ffff1f7224 */ /* 0x000fe200078e0004 */
[----:B------:R-:W-:Y:S01]  /*71c0*/  MOV R30, R5 ;  /* 0x00000005001e7202 */ /* 0x000fe20000000f00 */
[----:B------:R-:W-:Y:S01]  /*71d0*/  IMAD.MOV.U32 R29, RZ, RZ, R6 ;  /* 0x000000ffff1d7224 */ /* 0x000fe200078e0006 */
[----:B------:R-:W-:Y:S01]  /*71e0*/  HMMA.16816.F32.BF16 R48, R8, R26, R40 ;  /* 0x0000001a0830723c */ /* 0x000fe20000041828 */
[----:B------:R-:W-:Y:S01]  /*71f0*/  IMAD.MOV.U32 R28, RZ, RZ, R7 ;  /* 0x000000ffff1c7224 */ /* 0x000fe200078e0007 */
[----:B------:R-:W1:Y:S04]  /*7200*/  LDSM.16.M88.4 R8, [R238+0x4000] ;  /* 0x00400000ee08783b */ /* 0x000e680000000200 */
[----:B------:R-:W2:Y:S02]  /*7210*/  LDSM.16.M88.4 R4, [R238+0x6000] ;  /* 0x00600000ee04783b */ /* 0x000ea40000000200 */
[-C--:B-1----:R-:W-:Y:S08]  /*7220*/  HMMA.16816.F32.BF16 R44, R8, R20.reuse, R56 ;  /* 0x00000014082c723c */ /* 0x082ff00000041838 */
[C---:B--2---:R-:W-:Y:S07]  /*7230*/  HMMA.16816.F32.BF16 R40, R4.reuse, R20, R52 ;  /* 0x000000140428723c */ /* 0x044fee0000041834 */
[----:B------:R-:W-:Y:S01]  /*7240*/  MOV R52, R31 ;  /* 0x0000001f00347202 */ /* 0x000fe20000000f00 */
[----:B------:R-:W-:Y:S01]  /*7250*/  IMAD.MOV.U32 R53, RZ, RZ, R30 ;  /* 0x000000ffff357224 */ /* 0x000fe200078e001e */
[----:B------:R-:W-:Y:S01]  /*7260*/  MOV R55, R28 ;  /* 0x0000001c00377202 */ /* 0x000fe20000000f00 */
[----:B------:R-:W-:Y:S01]  /*7270*/  IMAD.MOV.U32 R54, RZ, RZ, R29 ;  /* 0x000000ffff367224 */ /* 0x000fe200078e001d */
[-C--:B------:R-:W-:Y:S01]  /*7280*/  HMMA.16816.F32.BF16 R56, R4, R22.reuse, R216 ;  /* 0x000000160438723c */ /* 0x080fe200000418d8 */
[----:B------:R-:W1:Y:S07]  /*7290*/  LDSM.16.M88.4 R28, [R233+0x2800] ;  /* 0x00280000e91c783b */ /* 0x000e6e0000000200 */
[C---:B------:R-:W-:Y:S01]  /*72a0*/  HMMA.16816.F32.BF16 R60, R8.reuse, R22, R60 ;  /* 0x00000016083c723c */ /* 0x040fe2000004183c */
        /* <DEDUP_REMOVED lines=10> */
[----:B------:R-:W-:-:S07]  /*7350*/  MOV R29, R12 ;  /* 0x0000000c001d7202 */ /* 0x000fce0000000f00 */
[----:B------:R-:W-:Y:S07]  /*7360*/  HMMA.16816.F32.BF16 R220, R8, R30, R220 ;  /* 0x0000001e08dc723c */ /* 0x000fee00000418dc */
[----:B------:R-:W-:Y:S02]  /*7370*/  IMAD.MOV.U32 R30, RZ, RZ, R2 ;  /* 0x000000ffff1e7224 */ /* 0x000fe400078e0002 */
[----:B------:R-:W-:-:S07]  /*7380*/  IMAD.MOV.U32 R31, RZ, RZ, R0 ;  /* 0x000000ffff1f7224 */ /* 0x000fce00078e0000 */
[----:B--2---:R-:W-:Y:S08]  /*7390*/  HMMA.16816.F32.BF16 R28, R4, R20, R28 ;  /* 0x00000014041c723c */ /* 0x004ff0000004181c */
[-C--:B-1----:R-:W-:Y:S08]  /*73a0*/  HMMA.16816.F32.BF16 R216, R8, R24.reuse, R212 ;  /* 0x0000001808d8723c */ /* 0x082ff000000418d4 */
[C---:B------:R-:W-:Y:S08]  /*73b0*/  HMMA.16816.F32.BF16 R212, R4.reuse, R24, R208 ;  /* 0x0000001804d4723c */ /* 0x040ff000000418d0 */
[----:B------:R-:W-:Y:S01]  /*73c0*/  MOV R132, R31 ;  /* 0x0000001f00847202 */ /* 0x000fe20000000f00 */
[----:B------:R-:W-:Y:S01]  /*73d0*/  IMAD.MOV.U32 R14, RZ, RZ, R29 ;  /* 0x000000ffff0e7224 */ /* 0x000fe200078e001d */
[----:B------:R-:W-:Y:S01]  /*73e0*/  MOV R13, R30 ;  /* 0x0000001e000d7202 */ /* 0x000fe20000000f00 */
[----:B------:R-:W-:Y:S01]  /*73f0*/  HMMA.16816.F32.BF16 R224, R4, R26, R224 ;  /* 0x0000001a04e0723c */ /* 0x000fe200000418e0 */
[----:B------:R-:W-:-:S07]  /*7400*/  IMAD.MOV.U32 R19, RZ, RZ, R28 ;  /* 0x000000ffff137224 */ /* 0x000fce00078e001c */
[----:B------:R-:W-:Y:S08]  /*7410*/  HMMA.16816.F32.BF16 R4, R4, R22, R52 ;  /* 0x000000160404723c */ /* 0x000ff00000041834 */
[C---:B------:R-:W-:Y:S01]  /*7420*/  HMMA.16816.F32.BF16 R208, R8.reuse, R26, R48 ;  /* 0x0000001a08d0723c */ /* 0x040fe20000041830 */
[----:B------:R-:W-:Y:S11]  /*7430*/  LDSM.16.M88.4 R24, [R232+0x2800] ;  /* 0x00280000e818783b */ /* 0x000ff60000000200 */
[----:B------:R-:W-:Y:S04]  /*7440*/  @!UPT UIADD3 URZ, URZ, URZ, URZ ;  /* 0x0000003f3f3ff290 */ /* 0x000fe8000fffe03f */
[----:B------:R-:W-:Y:S01]  /*7450*/  IMAD.MOV.U32 R0, RZ, RZ, R7 ;  /* 0x000000ffff007224 */ /* 0x000fe200078e0007 */
[----:B------:R-:W-:Y:S01]  /*7460*/  MOV R30, R4 ;  /* 0x00000004001e7202 */ /* 0x000fe20000000f00 */
[----:B------:R-:W-:Y:S02]  /*7470*/  IMAD.MOV.U32 R31, RZ, RZ, R6 ;  /* 0x000000ffff1f7224 */ /* 0x000fe400078e0006 */
[----:B------:R-:W-:Y:S02]  /*7480*/  IMAD.MOV.U32 R29, RZ, RZ, R5 ;  /* 0x000000ffff1d7224 */ /* 0x000fe400078e0005 */
[C---:B------:R-:W-:Y:S01]  /*7490*/  HMMA.16816.F32.BF16 R4, R8.reuse, R20, R36 ;  /* 0x000000140804723c */ /* 0x040fe20000041824 */
[----:B------:R-:W-:Y:S11]  /*74a0*/  IMAD.MOV.U32 R51, RZ, RZ, R0 ;  /* 0x000000ffff337224 */ /* 0x000ff600078e0000 */
[----:B------:R-:W-:Y:S11]  /*74b0*/  @!UPT UIADD3 URZ, URZ, URZ, URZ ;  /* 0x0000003f3f3ff290 */ /* 0x000ff6000fffe03f */
[----:B------:R-:W-:Y:S01]  /*74c0*/  @!UPT UIADD3 URZ, URZ, URZ, URZ ;  /* 0x0000003f3f3ff290 */ /* 0x000fe2000fffe03f */
[----:B------:R-:W-:Y:S01]  /*74d0*/  MOV R12, R4 ;  /* 0x00000004000c7202 */ /* 0x000fe20000000f00 */
[----:B------:R-:W-:Y:S01]  /*74e0*/  IMAD.MOV.U32 R2, RZ, RZ, R6 ;  /* 0x000000ffff027224 */ /* 0x000fe200078e0006 */
[----:B------:R-:W-:Y:S01]  /*74f0*/  MOV R252, R5 ;  /* 0x0000000500fc7202 */ /* 0x000fe20000000f00 */
[----:B------:R-:W-:Y:S02]  /*7500*/  IMAD.MOV.U32 R0, RZ, RZ, R7 ;  /* 0x000000ffff007224 */ /* 0x000fe400078e0007 */
[----:B------:R-:W-:Y:S01]  /*7510*/  HMMA.16816.F32.BF16 R4, R8, R22, R32 ;  /* 0x000000160804723c */ /* 0x000fe20000041820 */
[----:B------:R-:W-:Y:S04]  /*7520*/  LDSM.16.M88.4 R20, [R232+0x2000] ;  /* 0x00200000e814783b */ /* 0x000fe80000000200 */
[----:B------:R-:W1:Y:S11]  /*7530*/  LDSM.16.M88.4 R8, [R237+0x4000] ;  /* 0x00400000ed08783b */ /* 0x000e760000000200 */
[----:B------:R-:W-:Y:S08]  /*7540*/  @!UPT UIADD3 URZ, URZ, URZ, URZ ;  /* 0x0000003f3f3ff290 */ /* 0x000ff0000fffe03f */
[----:B------:R-:W-:Y:S01]  /*7550*/  IMAD.MOV.U32 R28, RZ, RZ, R4 ;  /* 0x000000ffff1c7224 */ /* 0x000fe200078e0004 */
[----:B------:R-:W-:Y:S01]  /*7560*/  MOV R135, R6 ;  /* 0x0000000600877202 */ /* 0x000fe20000000f00 */
[----:B------:R-:W-:Y:S02]  /*7570*/  IMAD.MOV.U32 R138, RZ, RZ, R5 ;  /* 0x000000ffff8a7224 */ /* 0x000fe400078e0005 */
[----:B------:R-:W-:Y:S02]  /*7580*/  IMAD.MOV.U32 R133, RZ, RZ, R7 ;  /* 0x000000ffff857224 */ /* 0x000fe400078e0007 */
[----:B------:R-:W2:Y:S01]  /*7590*/  LDSM.16.M88.4 R4, [R237+0x6000] ;  /* 0x00600000ed04783b */ /* 0x000ea20000000200 */
[C---:B-1----:R-:W-:Y:S08]  /*75a0*/  HMMA.16816.F32.BF16 R44, R8.reuse, R20, R44 ;  /* 0x00000014082c723c */ /* 0x042ff0000004182c */
[C---:B------:R-:W-:Y:S07]  /*75b0*/  HMMA.16816.F32.BF16 R36, R8.reuse, R22, R60 ;  /* 0x000000160824723c */ /* 0x040fee000004183c */
[----:B------:R-:W-:Y:S01]  /*75c0*/  IMAD.MOV.U32 R63, RZ, RZ, R51 ;  /* 0x000000ffff3f7224 */ /* 0x000fe200078e0033 */
[----:B------:R-:W-:Y:S07]  /*75d0*/  HMMA.16816.F32.BF16 R32, R8, R24, R64 ;  /* 0x000000180820723c */ /* 0x000fee0000041840 */
[----:B------:R-:W-:Y:S01]  /*75e0*/  MOV R64, R31 ;  /* 0x0000001f00407202 */ /* 0x000fe20000000f00 */
[----:B------:R-:W-:Y:S01]  /*75f0*/  IMAD.MOV.U32 R65, RZ, RZ, R30 ;  /* 0x000000ffff417224 */ /* 0x000fe200078e001e */
[----:B--2---:R-:W-:Y:S01]  /*7600*/  HMMA.16816.F32.BF16 R52, R4, R20, R40 ;  /* 0x000000140434723c */ /* 0x004fe20000041828 */
[----:B------:R-:W-:Y:S01]  /*7610*/  IMAD.MOV.U32 R66, RZ, RZ, R29 ;  /* 0x000000ffff427224 */ /* 0x000fe200078e001d */
[----:B------:R-:W-:-:S06]  /*7620*/  MOV R67, R28 ;  /* 0x0000001c00437202 */ /* 0x000fcc0000000f00 */
[C---:B------:R-:W-:Y:S01]  /*7630*/  HMMA.16816.F32.BF16 R40, R4.reuse, R22, R56 ;  /* 0x000000160428723c */ /* 0x040fe20000041838 */
[----:B------:R-:W1:Y:S07]  /*7640*/  LDSM.16.M88.4 R20, [R232+0x3000] ;  /* 0x00300000e814783b */ /* 0x000e6e0000000200 */
[C---:B------:R-:W-:Y:S07]  /*7650*/  HMMA.16816.F32.BF16 R48, R4.reuse, R26, R248 ;  /* 0x0000001a0430723c */ /* 0x040fee00000418f8 */
[----:B------:R-:W-:Y:S01]  /*7660*/  MOV R250, R0 ;  /* 0x0000000000fa7202 */ /* 0x000fe20000000f00 */
[----:B------:R-:W-:Y:S01]  /*7670*/  FMUL.FTZ R0, R44, c[0x0][0x2ec] ;  /* 0x0000bb002c007a20 */ /* 0x000fe20000410000 */
[----:B------:R-:W-:Y:S01]  /*7680*/  HMMA.16816.F32.BF16 R28, R4, R24, R140 ;  /* 0x00000018041c723c */ /* 0x000fe2000004188c */
[----:B------:R-:W-:-:S02]  /*7690*/  IMAD.MOV.U32 R248, RZ, RZ, R67 ;  /* 0x000000fffff87224 */ /* 0x000fc400078e0043 */
[----:B------:R-:W-:Y:S02]  /*76a0*/  IMAD.MOV.U32 R251, RZ, RZ, R12 ;  /* 0x000000fffffb7224 */ /* 0x000fe400078e000c */
[----:B------:R-:W2:Y:S01]  /*76b0*/  S2R R12, SR_TID.X ;  /* 0x00000000000c7919 */ /* 0x000ea20000002100 */
[----:B------:R-:W-:Y:S02]  /*76c0*/  IMAD.MOV.U32 R249, RZ, RZ, R2 ;  /* 0x000000fffff97224 */ /* 0x000fe400078e0002 */
[----:B------:R-:W-:Y:S07]  /*76d0*/  HMMA.16816.F32.BF16 R24, R8, R26, R220 ;  /* 0x0000001a0818723c */ /* 0x000fee00000418dc */
[----:B------:R-:W-:Y:S01]  /*76e0*/  IMAD.MOV.U32 R222, RZ, RZ, R135 ;  /* 0x000000ffffde7224 */ /* 0x000fe200078e0087 */
[----:B------:R-:W-:Y:S01]  /*76f0*/  MOV R221, R138 ;  /* 0x0000008a00dd7202 */ /* 0x000fe20000000f00 */
[----:B------:R3:W-:Y:S01]  /*7700*/  MUFU.TANH R135, R0 ;  /* 0x0000000000877308 */ /* 0x0007e20000002400 */
[----:B------:R-:W-:-:S02]  /*7710*/  IMAD.MOV.U32 R223, RZ, RZ, R133 ;  /* 0x000000ffffdf7224 */ /* 0x000fc400078e0085 */
[----:B------:R-:W-:Y:S01]  /*7720*/  IMAD.MOV.U32 R220, RZ, RZ, R19 ;  /* 0x000000ffffdc7224 */ /* 0x000fe200078e0013 */
[----:B-1----:R-:W-:Y:S01]  /*7730*/  HMMA.16816.F32.BF16 R56, R8, R20, R216 ;  /* 0x000000140838723c */ /* 0x002fe200000418d8 */
[----:B--2---:R-:W-:-:S06]  /*7740*/  IMAD.SHL.U32 R12, R12, 0x2, RZ ;  /* 0x000000020c0c7824 */ /* 0x004fcc00078e00ff */
[----:B------:R-:W-:Y:S01]  /*7750*/  IMAD.MOV.U32 R216, RZ, RZ, R63 ;  /* 0x000000ffffd87224 */ /* 0x000fe200078e003f */
[----:B------:R-:W-:Y:S01]  /*7760*/  MOV R218, R13 ;  /* 0x0000000d00da7202 */ /* 0x000fe20000000f00 */
[----:B------:R-:W-:Y:S01]  /*7770*/  HMMA.16816.F32.BF16 R60, R4, R20, R212 ;  /* 0x00000014043c723c */ /* 0x000fe200000418d4 */
[----:B---3--:R-:W-:Y:S01]  /*7780*/  FMUL.FTZ R0, R45, c[0x0][0x2ec] ;  /* 0x0000bb002d007a20 */ /* 0x008fe20000410000 */
[----:B------:R-:W-:Y:S01]  /*7790*/  MOV R219, R132 ;  /* 0x0000008400db7202 */ /* 0x000fe20000000f00 */
[----:B------:R-:W-:Y:S01]  /*77a0*/  IMAD.MOV.U32 R217, RZ, RZ, R14 ;  /* 0x000000ffffd97224 */ /* 0x000fe200078e000e */
[----:B------:R-:W-:Y:S01]  /*77b0*/  LOP3.LUT R12, R12, 0x6, RZ, 0xc0, !PT ;  /* 0x000000060c0c7812 */ /* 0x000fe200078ec0ff */
[----:B------:R-:W-:Y:S02]  /*77c0*/  FMUL.FTZ R2, R26, c[0x0][0x2ec] ;  /* 0x0000bb001a027a20 */ /* 0x000fe40000410000 */
[----:B------:R-:W-:Y:S01]  /*77d0*/  IMAD.MOV.U32 R215, RZ, RZ, R64 ;  /* 0x000000ffffd77224 */ /* 0x000fe200078e0040 */
[----:B------:R-:W-:Y:S01]  /*77e0*/  MOV R213, R65 ;  /* 0x0000004100d57202 */ /* 0x000fe20000000f00 */
[----:B------:R-:W-:-:S02]  /*77f0*/  IMAD.MOV.U32 R214, RZ, RZ, R66 ;  /* 0x000000ffffd67224 */ /* 0x000fc400078e0042 */
[-C--:B------:R-:W-:Y:S07]  /*7800*/  HMMA.16816.F32.BF16 R64, R4, R22.reuse, R224 ;  /* 0x000000160440723c */ /* 0x080fee00000418e0 */
[----:B------:R-:W-:Y:S01]  /*7810*/  IMAD.MOV.U32 R227, RZ, RZ, R139 ;  /* 0x000000ffffe37224 */ /* 0x000fe200078e008b */
[----:B------:R-:W-:Y:S01]  /*7820*/  HMMA.16816.F32.BF16 R20, R8, R22, R208 ;  /* 0x000000160814723c */ /* 0x000fe200000418d0 */
[----:B------:R1:W-:Y:S02]  /*7830*/  MUFU.TANH R210, R0 ;  /* 0x0000000000d27308 */ /* 0x0003e40000002400 */
[----:B-1----:R-:W-:-:S06]  /*7840*/  FMUL.FTZ R0, R46, c[0x0][0x2ec] ;  /* 0x0000bb002e007a20 */ /* 0x002fcc0000410000 */
[----:B------:R1:W-:Y:S02]  /*7850*/  MUFU.TANH R44, R0 ;  /* 0x00000000002c7308 */ /* 0x0003e40000002400 */
[----:B-1----:R-:W-:-:S06]  /*7860*/  FMUL.FTZ R0, R47, c[0x0][0x2ec] ;  /* 0x0000bb002f007a20 */ /* 0x002fcc0000410000 */
[----:B------:R1:W-:Y:S02]  /*7870*/  MUFU.TANH R209, R0 ;  /* 0x0000000000d17308 */ /* 0x0003e40000002400 */
[----:B-1----:R-:W-:-:S06]  /*7880*/  FMUL.FTZ R0, R52, c[0x0][0x2ec] ;  /* 0x0000bb0034007a20 */ /* 0x002fcc0000410000 */
[----:B------:R1:W2:Y:S02]  /*7890*/  MUFU.TANH R14, R0 ;  /* 0x00000000000e7308 */ /* 0x0002a40000002400 */
[----:B-1----:R-:W-:-:S06]  /*78a0*/  FMUL.FTZ R0, R53, c[0x0][0x2ec] ;  /* 0x0000bb0035007a20 */ /* 0x002fcc0000410000 */
[----:B------:R1:W-:Y:S02]  /*78b0*/  MUFU.TANH R141, R0 ;  /* 0x00000000008d7308 */ /* 0x0003e40000002400 */
[----:B-1----:R-:W-:-:S06]  /*78c0*/  FMUL.FTZ R0, R54, c[0x0][0x2ec] ;  /* 0x0000bb0036007a20 */ /* 0x002fcc0000410000 */
[----:B------:R1:W3:Y:S02]  /*78d0*/  MUFU.TANH R13, R0 ;  /* 0x00000000000d7308 */ /* 0x0002e40000002400 */
[----:B-1----:R-:W-:-:S06]  /*78e0*/  FMUL.FTZ R0, R55, c[0x0][0x2ec] ;  /* 0x0000bb0037007a20 */ /* 0x002fcc0000410000 */
[----:B------:R1:W4:Y:S02]  /*78f0*/  MUFU.TANH R46, R0 ;  /* 0x00000000002e7308 */ /* 0x0003240000002400 */
[----:B-1----:R-:W-:-:S06]  /*7900*/  FMUL.FTZ R0, R36, c[0x0][0x2ec] ;  /* 0x0000bb0024007a20 */ /* 0x002fcc0000410000 */
[----:B------:R1:W1:Y:S02]  /*7910*/  MUFU.TANH R45, R0 ;  /* 0x00000000002d7308 */ /* 0x0002640000002400 */
[----:B-1----:R-:W-:-:S06]  /*7920*/  FMUL.FTZ R0, R37, c[0x0][0x2ec] ;  /* 0x0000bb0025007a20 */ /* 0x002fcc0000410000 */
[----:B------:R1:W-:Y:S02]  /*7930*/  MUFU.TANH R212, R0 ;  /* 0x0000000000d47308 */ /* 0x0003e40000002400 */
        /* <DEDUP_REMOVED lines=9> */
[----:B------:R1:W1:Y:S02]  /*79d0*/  MUFU.TANH R36, R0 ;  /* 0x0000000000247308 */ /* 0x0002640000002400 */
        /* <DEDUP_REMOVED lines=13> */
[----:B------:R1:W-:Y:S02]  /*7ab0*/  MUFU.TANH R138, R0 ;  /* 0x00000000008a7308 */ /* 0x0003e40000002400 */
[----:B-1----:R-:W-:-:S06]  /*7ac0*/  FMUL.FTZ R0, R30, c[0x0][0x2ec] ;  /* 0x0000bb001e007a20 */ /* 0x002fcc0000410000 */
[----:B------:R1:W1:Y:S02]  /*7ad0*/  MUFU.TANH R52, R0 ;  /* 0x0000000000347308 */ /* 0x0002640000002400 */
[----:B-1----:R-:W-:-:S06]  /*7ae0*/  FMUL.FTZ R0, R31, c[0x0][0x2ec] ;  /* 0x0000bb001f007a20 */ /* 0x002fcc0000410000 */
[----:B------:R1:W1:Y:S02]  /*7af0*/  MUFU.TANH R55, R0 ;  /* 0x0000000000377308 */ /* 0x0002640000002400 */
[----:B-1----:R-:W-:-:S06]  /*7b00*/  FMUL.FTZ R0, R24, c[0x0][0x2ec] ;  /* 0x0000bb0018007a20 */ /* 0x002fcc0000410000 */
[----:B------:R1:W1:Y:S02]  /*7b10*/  MUFU.TANH R53, R0 ;  /* 0x0000000000357308 */ /* 0x0002640000002400 */
[----:B-1----:R-:W-:-:S06]  /*7b20*/  FMUL.FTZ R0, R25, c[0x0][0x2ec] ;  /* 0x0000bb0019007a20 */ /* 0x002fcc0000410000 */
[----:B------:R-:W1:Y:S08]  /*7b30*/  MUFU.TANH R25, R2 ;  /* 0x0000000200197308 */ /* 0x000e700000002400 */
[----:B------:R1:W-:Y:S02]  /*7b40*/  MUFU.TANH R133, R0 ;  /* 0x0000000000857308 */ /* 0x0003e40000002400 */
[----:B-1----:R-:W-:-:S04]  /*7b50*/  IADD3 R0, R227, -0x2, RZ ;  /* 0xfffffffee3007810 */ /* 0x002fc80007ffe0ff */
[----:B------:R-:W-:Y:S01]  /*7b60*/  LEA R0, R0, R12, 0x6 ;  /* 0x0000000c00007211 */ /* 0x000fe200078e30ff */
[----:B------:R-:W-:-:S03]  /*7b70*/  FMUL.FTZ R12, R27, c[0x0][0x2ec] ;  /* 0x0000bb001b0c7a20 */ /* 0x000fc60000410000 */
[C---:B------:R-:W-:Y:S01]  /*7b80*/  ISETP.GE.AND P3, PT, R0.reuse, R16, PT ;  /* 0x000000100000720c */ /* 0x040fe20003f66270 */
[----:B------:R1:W-:Y:S01]  /*7b90*/  MUFU.TANH R54, R12 ;  /* 0x0000000c00367308 */ /* 0x0003e20000002400 */
[----:B------:R-:W-:Y:S02]  /*7ba0*/  IADD3 R2, R0, 0x1, RZ ;  /* 0x0000000100027810 */ /* 0x000fe40007ffe0ff */
[----:B--2---:R-:W-:Y:S02]  /*7bb0*/  FSEL R39, R14, -INF , !P3 ;  /* 0xff8000000e277808 */ /* 0x004fe40005800000 */
[C---:B------:R-:W-:Y:S02]  /*7bc0*/  ISETP.GE.AND P1, PT, R2.reuse, R17, PT ;  /* 0x000000110200720c */ /* 0x040fe40003f26270 */
[C---:B------:R-:W-:Y:S02]  /*7bd0*/  ISETP.GE.AND P0, PT, R2.reuse, R18, PT ;  /* 0x000000120200720c */ /* 0x040fe40003f06270 */
[----:B------:R-:W-:-:S02]  /*7be0*/  ISETP.GE.AND P6, PT, R2, R16, PT ;  /* 0x000000100200720c */ /* 0x000fc40003fc6270 */
[----:B------:R-:W-:Y:S01]  /*7bf0*/  ISETP.GE.AND P5, PT, R2, R15, PT ;  /* 0x0000000f0200720c */ /* 0x000fe20003fa6270 */
[----:B------:R-:W-:Y:S01]  /*7c00*/  FMUL.FTZ R2, R48, c[0x0][0x2ec] ;  /* 0x0000bb0030027a20 */ /* 0x000fe20000410000 */
[C---:B------:R-:W-:Y:S02]  /*7c10*/  ISETP.GE.AND P2, PT, R0.reuse, R17, PT ;  /* 0x000000110000720c */ /* 0x040fe40003f46270 */
[C---:B------:R-:W-:Y:S01]  /*7c20*/  ISETP.GE.AND P4, PT, R0.reuse, R18, PT ;  /* 0x000000120000720c */ /* 0x040fe20003f86270 */
[----:B-1----:R-:W-:Y:S01]  /*7c30*/  FMUL.FTZ R12, R49, c[0x0][0x2ec] ;  /* 0x0000bb00310c7a20 */ /* 0x002fe20000410000 */
[----:B------:R-:W-:Y:S01]  /*7c40*/  FSEL R32, R135, -INF , !P2 ;  /* 0xff80000087207808 */ /* 0x000fe20005000000 */
[----:B------:R1:W2:Y:S01]  /*7c50*/  MUFU.TANH R19, R2 ;  /* 0x0000000200137308 */ /* 0x0002a20000002400 */
[----:B------:R-:W-:Y:S02]  /*7c60*/  ISETP.GE.AND P2, PT, R0, R15, PT ;  /* 0x0000000f0000720c */ /* 0x000fe40003f46270 */
[----:B------:R-:W-:-:S02]  /*7c70*/  FSEL R34, R44, -INF , !P4 ;  /* 0xff8000002c227808 */ /* 0x000fc40006000000 */
[----:B---3--:R-:W-:Y:S02]  /*7c80*/  FSEL R41, R13, -INF , !P2 ;  /* 0xff8000000d297808 */ /* 0x008fe40005000000 */
[----:B------:R-:W-:Y:S01]  /*7c90*/  FSEL R33, R210, -INF , !P1 ;  /* 0xff800000d2217808 */ /* 0x000fe20004800000 */
[----:B------:R3:W-:Y:S01]  /*7ca0*/  MUFU.TANH R49, R12 ;  /* 0x0000000c00317308 */ /* 0x0007e20000002400 */
[----:B------:R-:W-:Y:S02]  /*7cb0*/  FSEL R37, R209, -INF , !P0 ;  /* 0xff800000d1257808 */ /* 0x000fe40004000000 */
[----:B------:R-:W-:Y:S02]  /*7cc0*/  FSEL R43, R141, -INF , !P6 ;  /* 0xff8000008d2b7808 */ /* 0x000fe40007000000 */
[----:B----4-:R-:W-:Y:S02]  /*7cd0*/  FSEL R46, R46, -INF , !P5 ;  /* 0xff8000002e2e7808 */ /* 0x010fe40006800000 */
[----:B-1----:R-:W-:-:S04]  /*7ce0*/  IADD3 R2, R0, 0x8, RZ ;  /* 0x0000000800027810 */ /* 0x002fc80007ffe0ff */
[C---:B------:R-:W-:Y:S02]  /*7cf0*/  ISETP.GE.AND P4, PT, R2.reuse, R17, PT ;  /* 0x000000110200720c */ /* 0x040fe40003f86270 */
[----:B------:R-:W-:Y:S01]  /*7d00*/  ISETP.GE.AND P3, PT, R2, R18, PT ;  /* 0x000000120200720c */ /* 0x000fe20003f66270 */
[----:B---3--:R-:W-:Y:S01]  /*7d10*/  FMUL.FTZ R12, R50, c[0x0][0x2ec] ;  /* 0x0000bb00320c7a20 */ /* 0x008fe20000410000 */
[C---:B------:R-:W-:Y:S01]  /*7d20*/  ISETP.GE.AND P2, PT, R2.reuse, R16, PT ;  /* 0x000000100200720c */ /* 0x040fe20003f46270 */
[----:B------:R-:W-:Y:S01]  /*7d30*/  IMAD.MOV.U32 R50, RZ, RZ, R227 ;  /* 0x000000ffff327224 */ /* 0x000fe200078e00e3 */
[----:B------:R-:W-:Y:S01]  /*7d40*/  ISETP.GE.AND P1, PT, R2, R15, PT ;  /* 0x0000000f0200720c */ /* 0x000fe20003f26270 */
[----:B------:R1:W3:Y:S01]  /*7d50*/  MUFU.TANH R14, R12 ;  /* 0x0000000c000e7308 */ /* 0x0002e20000002400 */
[----:B------:R-:W-:Y:S02]  /*7d60*/  IADD3 R2, R0, 0x9, RZ ;  /* 0x0000000900027810 */ /* 0x000fe40007ffe0ff */
[----:B------:R-:W-:-:S02]  /*7d70*/  FSEL R35, R45, -INF , !P4 ;  /* 0xff8000002d237808 */ /* 0x000fc40006000000 */
[C---:B------:R-:W-:Y:S02]  /*7d80*/  ISETP.GE.AND P0, PT, R2.reuse, R17, PT ;  /* 0x000000110200720c */ /* 0x040fe40003f06270 */
[C---:B------:R-:W-:Y:S02]  /*7d90*/  ISETP.GE.AND P6, PT, R2.reuse, R18, PT ;  /* 0x000000120200720c */ /* 0x040fe40003fc6270 */
[C---:B------:R-:W-:Y:S02]  /*7da0*/  ISETP.GE.AND P5, PT, R2.reuse, R16, PT ;  /* 0x000000100200720c */ /* 0x040fe40003fa6270 */
[----:B------:R-:W-:Y:S02]  /*7db0*/  ISETP.GE.AND P4, PT, R2, R15, PT ;  /* 0x0000000f0200720c */ /* 0x000fe40003f86270 */
[----:B------:R-:W-:Y:S02]  /*7dc0*/  IADD3 R2, R0, 0x10, RZ ;  /* 0x0000001000027810 */ /* 0x000fe40007ffe0ff */
[----:B------:R-:W-:Y:S01]  /*7dd0*/  FSEL R45, R36, -INF , !P1 ;  /* 0xff800000242d7808 */ /* 0x000fe20004800000 */
[----:B-1----:R-:W-:Y:S01]  /*7de0*/  FMUL.FTZ R12, R51, c[0x0][0x2ec] ;  /* 0x0000bb00330c7a20 */ /* 0x002fe20000410000 */
[----:B------:R-:W-:-:S02]  /*7df0*/  FSEL R38, R38, -INF , !P3 ;  /* 0xff80000026267808 */ /* 0x000fc40005800000 */
[----:B------:R-:W-:Y:S01]  /*7e00*/  FSEL R42, R40, -INF , !P2 ;  /* 0xff800000282a7808 */ /* 0x000fe20005000000 */
[----:B------:R1:W4:Y:S01]  /*7e10*/  MUFU.TANH R48, R12 ;  /* 0x0000000c00307308 */ /* 0x0003220000002400 */
[----:B------:R-:W-:Y:S01]  /*7e20*/  FSEL R36, R212, -INF , !P0 ;  /* 0xff800000d4247808 */ /* 0x000fe20004000000 */
[----:B------:R-:W-:Y:S01]  /*7e30*/  IMAD.MOV.U32 R212, RZ, RZ, R222 ;  /* 0x000000ffffd47224 */ /* 0x000fe200078e00de */
        /* <DEDUP_REMOVED lines=8> */
[----:B-1----:R-:W-:Y:S01]  /*7ec0*/  FMUL.FTZ R12, R56, c[0x0][0x2ec] ;  /* 0x0000bb00380c7a20 */ /* 0x002fe20000410000 */
[----:B------:R-:W-:Y:S01]  /*7ed0*/  FSEL R47, R47, -INF , !P4 ;  /* 0xff8000002f2f7808 */ /* 0x000fe20006000000 */
[----:B------:R-:W-:Y:S01]  /*7ee0*/  IMAD.MOV.U32 R56, RZ, RZ, R213 ;  /* 0x000000ffff387224 */ /* 0x000fe200078e00d5 */
[C---:B------:R-:W-:Y:S01]  /*7ef0*/  ISETP.GE.AND P6, PT, R2.reuse, R17, PT ;  /* 0x000000110200720c */ /* 0x040fe20003fc6270 */
[----:B------:R1:W1:Y:S01]  /*7f00*/  MUFU.TANH R29, R12 ;  /* 0x0000000c001d7308 */ /* 0x0002620000002400 */
[C---:B------:R-:W-:Y:S01]  /*7f10*/  ISETP.GE.AND P5, PT, R2.reuse, R18, PT ;  /* 0x000000120200720c */ /* 0x040fe20003fa6270 */
[----:B------:R-:W-:Y:S01]  /*7f20*/  IMAD.MOV.U32 R208, RZ, RZ, R248 ;  /* 0x000000ffffd07224 */ /* 0x000fe200078e00f8 */
[----:B------:R-:W-:-:S02]  /*7f30*/  ISETP.GE.AND P4, PT, R2, R16, PT ;  /* 0x000000100200720c */ /* 0x000fc40003f86270 */
[----:B------:R-:W-:Y:S02]  /*7f40*/  MOV R213, R220 ;  /* 0x000000dc00d57202 */ /* 0x000fe40000000f00 */
[----:B------:R-:W-:Y:S02]  /*7f50*/  MOV R220, R251 ;  /* 0x000000fb00dc7202 */ /* 0x000fe40000000f00 */
[----:B------:R-:W-:Y:S02]  /*7f60*/  FSEL R251, R132, -INF , !P1 ;  /* 0xff80000084fb7808 */ /* 0x000fe40004800000 */
[----:B------:R-:W-:Y:S02]  /*7f70*/  FSEL R225, R143, -INF , !P6 ;  /* 0xff8000008fe17808 */ /* 0x000fe40007000000 */
[----:B------:R-:W-:Y:S02]  /*7f80*/  MOV R209, R220 ;  /* 0x000000dc00d17202 */ /* 0x000fe40000000f00 */
[----:B------:R-:W-:Y:S01]  /*7f90*/  FSEL R224, R142, -INF , !P5 ;  /* 0xff8000008ee07808 */ /* 0x000fe20006800000 */
[----:B-1----:R-:W-:Y:S01]  /*7fa0*/  FMUL.FTZ R12, R57, c[0x0][0x2ec] ;  /* 0x0000bb00390c7a20 */ /* 0x002fe20000410000 */
[----:B------:R-:W-:-:S02]  /*7fb0*/  MOV R57, R214 ;  /* 0x000000d600397202 */ /* 0x000fc40000000f00 */
[----:B------:R-:W-:Y:S01]  /*7fc0*/  MOV R214, R217 ;  /* 0x000000d900d67202 */ /* 0x000fe20000000f00 */
[----:B------:R1:W-:Y:S01]  /*7fd0*/  MUFU.TANH R31, R12 ;  /* 0x0000000c001f7308 */ /* 0x0003e20000002400 */
[----:B------:R-:W-:Y:S01]  /*7fe0*/  IMAD.MOV.U32 R217, RZ, RZ, R252 ;  /* 0x000000ffffd97224 */ /* 0x000fe200078e00fc */
[----:B------:R-:W-:Y:S02]  /*7ff0*/  FSEL R252, R52, -INF , !P0 ;  /* 0xff80000034fc7808 */ /* 0x000fe40004000000 */
[----:B------:R-:W-:Y:S02]  /*8000*/  FSEL R227, R138, -INF , !P4 ;  /* 0xff8000008ae37808 */ /* 0x000fe40006000000 */
[----:B------:R-:W-:Y:S01]  /*8010*/  MOV R51, R217 ;  /* 0x000000d900337202 */ /* 0x000fe20000000f00 */
[----:B-1----:R-:W-:Y:S02]  /*8020*/  FMUL.FTZ R12, R58, c[0x0][0x2ec] ;  /* 0x0000bb003a0c7a20 */ /* 0x002fe40000410000 */
[----:B------:R-:W-:-:S02]  /*8030*/  IMAD.MOV.U32 R58, RZ, RZ, R215 ;  /* 0x000000ffff3a7224 */ /* 0x000fc400078e00d7 */
[----:B------:R1:W1:Y:S01]  /*8040*/  MUFU.TANH R28, R12 ;  /* 0x0000000c001c7308 */ /* 0x0002620000002400 */
[----:B------:R-:W-:Y:S02]  /*8050*/  IMAD.MOV.U32 R215, RZ, RZ, R218 ;  /* 0x000000ffffd77224 */ /* 0x000fe400078e00da */
[----:B------:R-:W-:Y:S01]  /*8060*/  IMAD.MOV.U32 R218, RZ, RZ, R249 ;  /* 0x000000ffffda7224 */ /* 0x000fe200078e00f9 */
[----:B------:R-:W-:-:S03]  /*8070*/  FSEL R249, R139, -INF , !P2 ;  /* 0xff8000008bf97808 */ /* 0x000fc60005000000 */
[----:B------:R-:W-:Y:S02]  /*8080*/  IMAD.MOV.U32 R210, RZ, RZ, R218 ;  /* 0x000000ffffd27224 */ /* 0x000fe400078e00da */
[----:B-1----:R-:W-:Y:S02]  /*8090*/  FMUL.FTZ R12, R59, c[0x0][0x2ec] ;  /* 0x0000bb003b0c7a20 */ /* 0x002fe40000410000 */
[----:B------:R-:W-:Y:S02]  /*80a0*/  IMAD.MOV.U32 R59, RZ, RZ, R216 ;  /* 0x000000ffff3b7224 */ /* 0x000fe400078e00d8 */
[----:B------:R1:W-:Y:S01]  /*80b0*/  MUFU.TANH R30, R12 ;  /* 0x0000000c001e7308 */ /* 0x0003e20000002400 */
[----:B------:R-:W-:Y:S02]  /*80c0*/  IMAD.MOV.U32 R216, RZ, RZ, R219 ;  /* 0x000000ffffd87224 */ /* 0x000fe400078e00db */
[----:B------:R-:W-:Y:S01]  /*80d0*/  IMAD.MOV.U32 R219, RZ, RZ, R250 ;  /* 0x000000ffffdb7224 */ /* 0x000fe200078e00fa */
[----:B------:R-:W-:-:S02]  /*80e0*/  FSEL R250, R140, -INF , !P3 ;  /* 0xff8000008cfa7808 */ /* 0x000fc40005800000 */
[----:B------:R-:W-:Y:S01]  /*80f0*/  ISETP.GE.AND P3, PT, R2, R15, PT ;  /* 0x0000000f0200720c */ /* 0x000fe20003f66270 */
[----:B------:R-:W-:Y:S01]  /*8100*/  IMAD.MOV.U32 R135, RZ, RZ, R219 ;  /* 0x000000ffff877224 */ /* 0x000fe200078e00db */
[----:B------:R-:W-:Y:S02]  /*8110*/  IADD3 R2, R0, 0x18, RZ ;  /* 0x0000001800027810 */ /* 0x000fe40007ffe0ff */
[----:B------:R-:W-:Y:S02]  /*8120*/  FSEL R248, R55, -INF , !P3 ;  /* 0xff80000037f87808 */ /* 0x000fe40005800000 */
[C---:B------:R-:W-:Y:S02]  /*8130*/  ISETP.GE.AND P2, PT, R2.reuse, R17, PT ;  /* 0x000000110200720c */ /* 0x040fe40003f46270 */
[----:B------:R-:W-:Y:S01]  /*8140*/  ISETP.GE.AND P1, PT, R2, R18, PT ;  /* 0x000000120200720c */ /* 0x000fe20003f26270 */
[----:B-1----:R-:W-:Y:S01]  /*8150*/  FMUL.FTZ R12, R60, c[0x0][0x2ec] ;  /* 0x0000bb003c0c7a20 */ /* 0x002fe20000410000 */
[C---:B------:R-:W-:Y:S01]  /*8160*/  ISETP.GE.AND P0, PT, R2.reuse, R16, PT ;  /* 0x000000100200720c */ /* 0x040fe20003f06270 */
[----:B------:R-:W-:Y:S01]  /*8170*/  IMAD.MOV.U32 R60, RZ, RZ, R213 ;  /* 0x000000ffff3c7224 */ /* 0x000fe200078e00d5 */
[----:B------:R-:W-:Y:S01]  /*8180*/  ISETP.GE.AND P6, PT, R2, R15, PT ;  /* 0x0000000f0200720c */ /* 0x000fe20003fc6270 */
[----:B------:R1:W1:Y:S01]  /*8190*/  MUFU.TANH R26, R12 ;  /* 0x0000000c001a7308 */ /* 0x0002620000002400 */
[----:B------:R-:W-:-:S02]  /*81a0*/  IADD3 R2, R0, 0x19, RZ ;  /* 0x0000001900027810 */ /* 0x000fc40007ffe0ff */
[----:B------:R-:W-:Y:S02]  /*81b0*/  FSEL R221, R53, -INF , !P2 ;  /* 0xff80000035dd7808 */ /* 0x000fe40005000000 */
[----:B------:R-:W-:Y:S02]  /*81c0*/  FSEL R220, R25, -INF , !P1 ;  /* 0xff80000019dc7808 */ /* 0x000fe40004800000 */
[C---:B------:R-:W-:Y:S02]  /*81d0*/  ISETP.GE.AND P5, PT, R2.reuse, R17, PT ;  /* 0x000000110200720c */ /* 0x040fe40003fa6270 */
[C---:B------:R-:W-:Y:S02]  /*81e0*/  ISETP.GE.AND P4, PT, R2.reuse, R18, PT ;  /* 0x000000120200720c */ /* 0x040fe40003f86270 */
[C---:B------:R-:W-:Y:S02]  /*81f0*/  ISETP.GE.AND P3, PT, R2.reuse, R16, PT ;  /* 0x000000100200720c */ /* 0x040fe40003f66270 */
[----:B------:R-:W-:-:S02]  /*8200*/  ISETP.GE.AND P2, PT, R2, R15, PT ;  /* 0x0000000f0200720c */ /* 0x000fc40003f46270 */
[----:B------:R-:W-:Y:S01]  /*8210*/  IADD3 R2, R0, 0x20, RZ ;  /* 0x0000002000027810 */ /* 0x000fe20007ffe0ff */
[----:B-1----:R-:W-:Y:S01]  /*8220*/  FMUL.FTZ R12, R61, c[0x0][0x2ec] ;  /* 0x0000bb003d0c7a20 */ /* 0x002fe20000410000 */
[----:B--2---:R-:W-:Y:S02]  /*8230*/  FSEL R222, R19, -INF , !P0 ;  /* 0xff80000013de7808 */ /* 0x004fe40004000000 */
[----:B---3--:R-:W-:Y:S01]  /*8240*/  FSEL R226, R14, -INF , !P6 ;  /* 0xff8000000ee27808 */ /* 0x008fe20007000000 */
[----:B------:R1:W-:Y:S01]  /*8250*/  MUFU.TANH R27, R12 ;  /* 0x0000000c001b7308 */ /* 0x0003e20000002400 */
[----:B------:R-:W-:Y:S01]  /*8260*/  ISETP.GE.AND P1, PT, R2, R17, PT ;  /* 0x000000110200720c */ /* 0x000fe20003f26270 */
[----:B------:R-:W-:Y:S01]  /*8270*/  FMUL.FTZ R14, R64, c[0x0][0x2ec] ;  /* 0x0000bb00400e7a20 */ /* 0x000fe20000410000 */
[C---:B------:R-:W-:Y:S01]  /*8280*/  ISETP.GE.AND P0, PT, R2.reuse, R18, PT ;  /* 0x000000120200720c */ /* 0x040fe20003f06270 */
[----:B------:R-:W-:Y:S01]  /*8290*/  IMAD.MOV.U32 R64, RZ, RZ, R208 ;  /* 0x000000ffff407224 */ /* 0x000fe200078e00d0 */
[----:B------:R-:W-:-:S02]  /*82a0*/  ISETP.GE.AND P6, PT, R2, R16, PT ;  /* 0x000000100200720c */ /* 0x000fc40003fc6270 */
[----:B------:R-:W-:Y:S01]  /*82b0*/  MOV R61, R214 ;  /* 0x000000d6003d7202 */ /* 0x000fe20000000f00 */
[----:B------:R-:W-:Y:S01]  /*82c0*/  MUFU.TANH R14, R14 ;  /* 0x0000000e000e7308 */ /* 0x000fe20000002400 */
[----:B------:R-:W-:Y:S02]  /*82d0*/  MOV R214, R223 ;  /* 0x000000df00d67202 */ /* 0x000fe40000000f00 */
[----:B------:R-:W-:Y:S02]  /*82e0*/  FSEL R217, R49, -INF , !P3 ;  /* 0xff80000031d97808 */ /* 0x000fe40005800000 */
[----:B----4-:R-:W-:Y:S02]  /*82f0*/  FSEL R223, R48, -INF , !P2 ;  /* 0xff80000030df7808 */ /* 0x010fe40005000000 */
[----:B------:R-:W-:Y:S01]  /*8300*/  FSEL R218, R29, -INF , !P1 ;  /* 0xff8000001dda7808 */ /* 0x000fe20004800000 */
[----:B-1----:R-:W-:Y:S01]  /*8310*/  FMUL.FTZ R12, R62, c[0x0][0x2ec] ;  /* 0x0000bb003e0c7a20 */ /* 0x002fe20000410000 */
[----:B------:R-:W-:Y:S01]  /*8320*/  FSEL R219, R28, -INF , !P0 ;  /* 0xff8000001cdb7808 */ /* 0x000fe20004000000 */
[----:B------:R-:W-:Y:S01]  /*8330*/  IMAD.MOV.U32 R62, RZ, RZ, R215 ;  /* 0x000000ffff3e7224 */ /* 0x000fe200078e00d7 */
[----:B------:R-:W-:Y:S01]  /*8340*/  FSEL R215, R54, -INF , !P4 ;  /* 0xff80000036d77808 */ /* 0x000fe20006000000 */
[----:B------:R1:W2:Y:S01]  /*8350*/  MUFU.TANH R13, R12 ;  /* 0x0000000c000d7308 */ /* 0x0002a20000002400 */
[----:B------:R-:W-:Y:S01]  /*8360*/  FSEL R140, R26, -INF , !P6 ;  /* 0xff8000001a8c7808 */ /* 0x000fe20007000000 */
[----:B------:R-:W-:Y:S01]  /*8370*/  IMAD.MOV.U32 R29, RZ, RZ, R51 ;  /* 0x000000ffff1d7224 */ /* 0x000fe200078e0033 */
[----:B------:R-:W-:Y:S01]  /*8380*/  MOV R28, R209 ;  /* 0x000000d1001c7202 */ /* 0x000fe20000000f00 */
[----:B-1----:R-:W-:-:S02]  /*8390*/  FMUL.FTZ R12, R63, c[0x0][0x2ec] ;  /* 0x0000bb003f0c7a20 */ /* 0x002fc40000410000 */
[----:B------:R-:W-:Y:S01]  /*83a0*/  IMAD.MOV.U32 R63, RZ, RZ, R216 ;  /* 0x000000ffff3f7224 */ /* 0x000fe200078e00d8 */
[----:B------:R-:W-:Y:S01]  /*83b0*/  FSEL R216, R133, -INF , !P5 ;  /* 0xff80000085d87808 */ /* 0x000fe20006800000 */
[----:B------:R1:W3:Y:S01]  /*83c0*/  MUFU.TANH R24, R12 ;  /* 0x0000000c00187308 */ /* 0x0002e20000002400 */
[----:B------:R-:W-:Y:S02]  /*83d0*/  ISETP.GE.AND P5, PT, R2, R15, PT ;  /* 0x0000000f0200720c */ /* 0x000fe40003fa6270 */
[----:B------:R-:W-:Y:S02]  /*83e0*/  IADD3 R2, R0, 0x21, RZ ;  /* 0x0000002100027810 */ /* 0x000fe40007ffe0ff */
[----:B--2---:R-:W-:Y:S01]  /*83f0*/  FSEL R141, R13, -INF , !P5 ;  /* 0xff8000000d8d7808 */ /* 0x004fe20006800000 */
[----:B------:R-:W-:Y:S01]  /*8400*/  FMUL.FTZ R13, R66, c[0x0][0x2ec] ;  /* 0x0000bb00420d7a20 */ /* 0x000fe20000410000 */
[C---:B------:R-:W-:Y:S01]  /*8410*/  ISETP.GE.AND P4, PT, R2.reuse, R17, PT ;  /* 0x000000110200720c */ /* 0x040fe20003f86270 */
[----:B------:R-:W-:Y:S01]  /*8420*/  IMAD.MOV.U32 R66, RZ, RZ, R212 ;  /* 0x000000ffff427224 */ /* 0x000fe200078e00d4 */
[----:B------:R-:W-:-:S02]  /*8430*/  ISETP.GE.AND P3, PT, R2, R18, PT ;  /* 0x000000120200720c */ /* 0x000fc40003f66270 */
[C---:B------:R-:W-:Y:S02]  /*8440*/  ISETP.GE.AND P2, PT, R2.reuse, R16, PT ;  /* 0x000000100200720c */ /* 0x040fe40003f46270 */
[----:B------:R-:W-:Y:S02]  /*8450*/  ISETP.GE.AND P1, PT, R2, R15, PT ;  /* 0x0000000f0200720c */ /* 0x000fe40003f26270 */
[----:B------:R-:W-:Y:S01]  /*8460*/  IADD3 R2, R0, 0x28, RZ ;  /* 0x0000002800027810 */ /* 0x000fe20007ffe0ff */
[----:B-1----:R-:W-:Y:S01]  /*8470*/  FMUL.FTZ R12, R20, c[0x0][0x2ec] ;  /* 0x0000bb00140c7a20 */ /* 0x002fe20000410000 */
[----:B------:R-:W-:Y:S02]  /*8480*/  FSEL R213, R31, -INF , !P4 ;  /* 0xff8000001fd57808 */ /* 0x000fe40006000000 */
[C---:B------:R-:W-:Y:S01]  /*8490*/  ISETP.GE.AND P0, PT, R2.reuse, R17, PT ;  /* 0x000000110200720c */ /* 0x040fe20003f06270 */
[----:B------:R1:W2:Y:S01]  /*84a0*/  MUFU.TANH R20, R12 ;  /* 0x0000000c00147308 */ /* 0x0002a20000002400 */
[----:B------:R-:W-:-:S02]  /*84b0*/  ISETP.GE.AND P6, PT, R2, R18, PT ;  /* 0x000000120200720c */ /* 0x000fc40003fc6270 */
[C---:B------:R-:W-:Y:S02]  /*84c0*/  ISETP.GE.AND P5, PT, R2.reuse, R16, PT ;  /* 0x000000100200720c */ /* 0x040fe40003fa6270 */
[----:B------:R-:W-:Y:S02]  /*84d0*/  ISETP.GE.AND P4, PT, R2, R15, PT ;  /* 0x0000000f0200720c */ /* 0x000fe40003f86270 */
[----:B------:R-:W-:Y:S02]  /*84e0*/  IADD3 R2, R0, 0x29, RZ ;  /* 0x0000002900027810 */ /* 0x000fe40007ffe0ff */
[----:B------:R-:W-:Y:S02]  /*84f0*/  MOV R31, R135 ;  /* 0x00000087001f7202 */ /* 0x000fe40000000f00 */
[----:B------:R-:W-:Y:S02]  /*8500*/  FSEL R135, R27, -INF , !P2 ;  /* 0xff8000001b877808 */ /* 0x000fe40005000000 */
[----:B---3--:R-:W-:-:S02]  /*8510*/  FSEL R209, R24, -INF , !P1 ;  /* 0xff80000018d17808 */ /* 0x008fc40004800000 */
[----:B------:R-:W-:Y:S01]  /*8520*/  ISETP.GE.AND P2, PT, R2, R18, PT ;  /* 0x000000120200720c */ /* 0x000fe20003f46270 */
[----:B-1----:R-:W-:Y:S01]  /*8530*/  FMUL.FTZ R12, R21, c[0x0][0x2ec] ;  /* 0x0000bb00150c7a20 */ /* 0x002fe20000410000 */
[----:B--2---:R-:W-:Y:S01]  /*8540*/  FSEL R139, R20, -INF , !P0 ;  /* 0xff800000148b7808 */ /* 0x004fe20004000000 */
[----:B------:R1:W-:Y:S01]  /*8550*/  MUFU.TANH R21, R13 ;  /* 0x0000000d00157308 */ /* 0x0003e20000002400 */
[C---:B------:R-:W-:Y:S02]  /*8560*/  ISETP.GE.AND P1, PT, R2.reuse, R16, PT ;  /* 0x000000100200720c */ /* 0x040fe40003f26270 */
[----:B------:R-:W-:Y:S02]  /*8570*/  ISETP.GE.AND P0, PT, R2, R15, PT ;  /* 0x0000000f0200720c */ /* 0x000fe40003f06270 */
[----:B------:R-:W-:-:S03]  /*8580*/  FSEL R142, R14, -INF , !P5 ;  /* 0xff8000000e8e7808 */ /* 0x000fc60006800000 */
[----:B------:R2:W-:Y:S01]  /*8590*/  MUFU.TANH R25, R12 ;  /* 0x0000000c00197308 */ /* 0x0005e20000002400 */
[----:B-1----:R-:W-:Y:S01]  /*85a0*/  IADD3 R13, R0, 0x30, RZ ;  /* 0x00000030000d7810 */ /* 0x002fe20007ffe0ff */
[----:B--2---:R-:W-:-:S06]  /*85b0*/  FMUL.FTZ R12, R22, c[0x0][0x2ec] ;  /* 0x0000bb00160c7a20 */ /* 0x004fcc0000410000 */
[----:B------:R1:W2:Y:S02]  /*85c0*/  MUFU.TANH R19, R12 ;  /* 0x0000000c00137308 */ /* 0x0002a40000002400 */
[----:B-1----:R-:W-:Y:S01]  /*85d0*/  FMUL.FTZ R12, R23, c[0x0][0x2ec] ;  /* 0x0000bb00170c7a20 */ /* 0x002fe20000410000 */
[----:B--2---:R-:W-:Y:S02]  /*85e0*/  FSEL R212, R19, -INF , !P6 ;  /* 0xff80000013d47808 */ /* 0x004fe40007000000 */
[----:B------:R-:W-:-:S03]  /*85f0*/  ISETP.GE.AND P6, PT, R13, R17, PT ;  /* 0x000000110d00720c */ /* 0x000fc60003fc6270 */
[----:B------:R1:W2:Y:S01]  /*8600*/  MUFU.TANH R23, R12 ;  /* 0x0000000c00177308 */ /* 0x0002a20000002400 */
[----:B------:R-:W-:Y:S01]  /*8610*/  P2R R14, PR, RZ, 0x40 ;  /* 0x00000040ff0e7803 */ /* 0x000fe20000000000 */
[----:B-1----:R-:W-:Y:S01]  /*8620*/  FMUL.FTZ R12, R65, c[0x0][0x2ec] ;  /* 0x0000bb00410c7a20 */ /* 0x002fe20000410000 */
[----:B------:R-:W-:Y:S02]  /*8630*/  MOV R65, R211 ;  /* 0x000000d300417202 */ /* 0x000fe40000000f00 */
[----:B--2---:R-:W-:-:S03]  /*8640*/  FSEL R55, R23, -INF , !P2 ;  /* 0xff80000017377808 */ /* 0x004fc60005000000 */
[----:B------:R1:W2:Y:S02]  /*8650*/  MUFU.TANH R22, R12 ;  /* 0x0000000c00167308 */ /* 0x0002a40000002400 */
[----:B-1----:R-:W-:Y:S01]  /*8660*/  FMUL.FTZ R12, R67, c[0x0][0x2ec] ;  /* 0x0000bb00430c7a20 */ /* 0x002fe20000410000 */
[----:B--2---:R-:W-:Y:S01]  /*8670*/  FSEL R143, R22, -INF , !P1 ;  /* 0xff800000168f7808 */ /* 0x004fe20004800000 */
[----:B------:R-:W-:Y:S01]  /*8680*/  IMAD.MOV.U32 R67, RZ, RZ, R214 ;  /* 0x000000ffff437224 */ /* 0x000fe200078e00d6 */
[----:B------:R-:W-:-:S03]  /*8690*/  FSEL R214, R30, -INF , !P3 ;  /* 0xff8000001ed67808 */ /* 0x000fc60005800000 */
[----:B------:R-:W1:Y:S01]  /*86a0*/  MUFU.TANH R20, R12 ;  /* 0x0000000c00147308 */ /* 0x000e620000002400 */
[----:B------:R-:W-:Y:S01]  /*86b0*/  IMAD.MOV.U32 R30, RZ, RZ, R210 ;  /* 0x000000ffff1e7224 */ /* 0x000fe200078e00d2 */
[----:B------:R-:W-:Y:S02]  /*86c0*/  FSEL R210, R21, -INF , !P4 ;  /* 0xff80000015d27808 */ /* 0x000fe40006000000 */
[----:B------:R-:W-:Y:S02]  /*86d0*/  ISETP.GE.AND P3, PT, R2, R17, PT ;  /* 0x000000110200720c */ /* 0x000fe40003f66270 */
[----:B------:R-:W-:Y:S02]  /*86e0*/  IADD3 R2, R0, 0x38, RZ ;  /* 0x0000003800027810 */ /* 0x000fe40007ffe0ff */
[----:B------:R-:W-:Y:S02]  /*86f0*/  FSEL R54, R25, -INF , !P3 ;  /* 0xff80000019367808 */ /* 0x000fe40005800000 */
[----:B------:R-:W-:-:S02]  /*8700*/  ISETP.GE.AND P3, PT, R13, R18, PT ;  /* 0x000000120d00720c */ /* 0x000fc40003f66270 */
[C---:B------:R-:W-:Y:S02]  /*8710*/  ISETP.GE.AND P1, PT, R2.reuse, R18, PT ;  /* 0x000000120200720c */ /* 0x040fe40003f26270 */
[----:B------:R-:W-:Y:S02]  /*8720*/  ISETP.GE.AND P5, PT, R2, R17, PT ;  /* 0x000000110200720c */ /* 0x000fe40003fa6270 */
[----:B-1----:R-:W-:Y:S02]  /*8730*/  FSEL R211, R20, -INF , !P0 ;  /* 0xff80000014d37808 */ /* 0x002fe40004000000 */
[----:B------:R-:W1:Y:S01]  /*8740*/  LDSM.16.M88.4 R20, [R232+0x3800] ;  /* 0x00380000e814783b */ /* 0x000e620000000200 */
[----:B------:R-:W-:Y:S01]  /*8750*/  IADD3 R12, R0, 0x31, RZ ;  /* 0x00000031000c7810 */ /* 0x000fe20007ffe0ff */
[----:B------:R-:W-:-:S04]  /*8760*/  DEPBAR.LE SB0, 0x0 ;  /* 0x000080000000791a */ /* 0x000fc80000000000 */
[----:B------:R-:W-:Y:S01]  /*8770*/  BAR.SYNC.DEFER_BLOCKING 0x0 ;  /* 0x0000000000007b1d */ /* 0x000fe20000010000 */
[----:B------:R-:W-:Y:S02]  /*8780*/  ISETP.GE.AND P6, PT, R12, R17, PT ;  /* 0x000000110c00720c */ /* 0x000fe40003fc6270 */
[----:B------:R-:W-:Y:S02]  /*8790*/  IADD3 R0, R0, 0x39, RZ ;  /* 0x0000003900007810 */ /* 0x000fe40007ffe0ff */
[----:B------:R-:W-:Y:S02]  /*87a0*/  P2R R19, PR, RZ, 0x40 ;  /* 0x00000040ff137803 */ /* 0x000fe40000000000 */
[----:B------:R-:W-:Y:S02]  /*87b0*/  ISETP.NE.AND P6, PT, R14, RZ, PT ;  /* 0x000000ff0e00720c */ /* 0x000fe40003fc5270 */
[-C--:B------:R-:W-:Y:S02]  /*87c0*/  ISETP.GE.AND P2, PT, R12, R18.reuse, PT ;  /* 0x000000120c00720c */ /* 0x080fe40003f46270 */
[----:B------:R-:W-:-:S02]  /*87d0*/  ISETP.GE.AND P0, PT, R0, R18, PT ;  /* 0x000000120000720c */ /* 0x000fc40003f06270 */
[----:B------:R-:W-:Y:S01]  /*87e0*/  ISETP.GE.AND P4, PT, R0, R17, PT ;  /* 0x000000110000720c */ /* 0x000fe20003f86270 */
[C---:B-1----:R-:W-:Y:S08]  /*87f0*/  HMMA.16816.F32.BF16 R28, R8.reuse, R20, R28 ;  /* 0x00000014081c723c */ /* 0x042ff0000004181c */
[----:B------:R-:W-:Y:S08]  /*8800*/  HMMA.16816.F32.BF16 R24, R8, R22, R64 ;  /* 0x000000160818723c */ /* 0x000ff00000041840 */
[C---:B------:R-:W-:Y:S08]  /*8810*/  HMMA.16816.F32.BF16 R8, R4.reuse, R20, R60 ;  /* 0x000000140408723c */ /* 0x040ff0000004183c */
[----:B------:R-:W-:Y:S01]  /*8820*/  HMMA.16816.F32.BF16 R4, R4, R22, R56 ;  /* 0x000000160404723c */ /* 0x000fe20000041838 */
[----:B------:R-:W-:-:S02]  /*8830*/  FMUL.FTZ R14, R28, c[0x0][0x2ec] ;  /* 0x0000bb001c0e7a20 */ /* 0x000fc40000410000 */
[----:B------:R-:W-:Y:S02]  /*8840*/  FMUL.FTZ R30, R30, c[0x0][0x2ec] ;  /* 0x0000bb001e1e7a20 */ /* 0x000fe40000410000 */
[----:B------:R-:W-:Y:S02]  /*8850*/  FMUL.FTZ R29, R29, c[0x0][0x2ec] ;  /* 0x0000bb001d1d7a20 */ /* 0x000fe40000410000 */
[----:B------:R-:W1:Y:S01]  /*8860*/  MUFU.TANH R14, R14 ;  /* 0x0000000e000e7308 */ /* 0x000e620000002400 */
[----:B------:R-:W-:Y:S02]  /*8870*/  FMUL.FTZ R25, R25, c[0x0][0x2ec] ;  /* 0x0000bb0019197a20 */ /* 0x000fe40000410000 */
[----:B------:R-:W-:Y:S02]  /*8880*/  FMUL.FTZ R24, R24, c[0x0][0x2ec] ;  /* 0x0000bb0018187a20 */ /* 0x000fe40000410000 */
[----:B------:R-:W-:Y:S02]  /*8890*/  FMUL.FTZ R31, R31, c[0x0][0x2ec] ;  /* 0x0000bb001f1f7a20 */ /* 0x000fe40000410000 */
[----:B------:R-:W-:Y:S01]  /*88a0*/  FMUL.FTZ R26, R26, c[0x0][0x2ec] ;  /* 0x0000bb001a1a7a20 */ /* 0x000fe20000410000 */
[----:B------:R-:W2:Y:S01]  /*88b0*/  MUFU.TANH R25, R25 ;  /* 0x0000001900197308 */ /* 0x000ea20000002400 */
[----:B------:R-:W-:-:S02]  /*88c0*/  FMUL.FTZ R9, R9, c[0x0][0x2ec] ;  /* 0x0000bb0009097a20 */ /* 0x000fc40000410000 */
[----:B------:R-:W-:Y:S02]  /*88d0*/  FMUL.FTZ R27, R27, c[0x0][0x2ec] ;  /* 0x0000bb001b1b7a20 */ /* 0x000fe40000410000 */
[----:B------:R-:W-:-:S03]  /*88e0*/  FMUL.FTZ R8, R8, c[0x0][0x2ec] ;  /* 0x0000bb0008087a20 */ /* 0x000fc60000410000 */
[----:B------:R-:W3:Y:S01]  /*88f0*/  MUFU.TANH R30, R30 ;  /* 0x0000001e001e7308 */ /* 0x000ee20000002400 */
[----:B------:R-:W-:Y:S01]  /*8900*/  FMUL.FTZ R4, R4, c[0x0][0x2ec] ;  /* 0x0000bb0004047a20 */ /* 0x000fe20000410000 */
[----:B-1----:R-:W-:Y:S01]  /*8910*/  FSEL R53, R14, -INF , !P6 ;  /* 0xff8000000e357808 */ /* 0x002fe20007000000 */
[----:B------:R-:W-:Y:S01]  /*8920*/  FMUL.FTZ R5, R5, c[0x0][0x2ec] ;  /* 0x0000bb0005057a20 */ /* 0x000fe20000410000 */
[----:B------:R-:W-:-:S04]  /*8930*/  ISETP.NE.AND P6, PT, R19, RZ, PT ;  /* 0x000000ff1300720c */ /* 0x000fc80003fc5270 */
[----:B------:R1:W4:Y:S01]  /*8940*/  MUFU.TANH R18, R9 ;  /* 0x0000000900127308 */ /* 0x0003220000002400 */
[----:B--2---:R-:W-:Y:S02]  /*8950*/  FSEL R22, R25, -INF , !P4 ;  /* 0xff80000019167808 */ /* 0x004fe40006000000 */
[----:B------:R-:W-:-:S05]  /*8960*/  ISETP.GE.AND P4, PT, R12, R16, PT ;  /* 0x000000100c00720c */ /* 0x000fca0003f86270 */
[----:B------:R-:W2:Y:S01]  /*8970*/  MUFU.TANH R29, R29 ;  /* 0x0000001d001d7308 */ /* 0x000ea20000002400 */
[----:B---3--:R-:W-:Y:S01]  /*8980*/  FSEL R52, R30, -INF , !P3 ;  /* 0xff8000001e347808 */ /* 0x008fe20005800000 */
[----:B------:R-:W-:Y:S01]  /*8990*/  IMAD.MOV.U32 R30, RZ, RZ, R50 ;  /* 0x000000ffff1e7224 */ /* 0x000fe200078e0032 */
[----:B------:R-:W-:-:S05]  /*89a0*/  ISETP.GE.AND P3, PT, R12, R15, PT ;  /* 0x0000000f0c00720c */ /* 0x000fca0003f66270 */
[----:B------:R3:W3:Y:S01]  /*89b0*/  MUFU.TANH R19, R8 ;  /* 0x0000000800137308 */ /* 0x0006e20000002400 */
[----:B-1----:R-:W-:Y:S01]  /*89c0*/  FMUL.FTZ R9, R10, c[0x0][0x2ec] ;  /* 0x0000bb000a097a20 */ /* 0x002fe20000410000 */
[----:B----4-:R-:W-:Y:S02]  /*89d0*/  FSEL R57, R18, -INF , !P4 ;  /* 0xff80000012397808 */ /* 0x010fe40006000000 */
[----:B------:R-:W-:-:S04]  /*89e0*/  ISETP.NE.AND P4, PT, R30, 0x2, PT ;  /* 0x000000021e00780c */ /* 0x000fc80003f85270 */
[----:B------:R1:W-:Y:S01]  /*89f0*/  MUFU.TANH R17, R4 ;  /* 0x0000000400117308 */ /* 0x0003e20000002400 */
[----:B--2---:R-:W-:Y:S02]  /*8a00*/  FSEL R51, R29, -INF , !P6 ;  /* 0xff8000001d337808 */ /* 0x004fe40007000000 */
[----:B------:R-:W-:-:S05]  /*8a10*/  ISETP.GE.AND P6, PT, R13, R16, PT ;  /* 0x000000100d00720c */ /* 0x000fca0003fc6270 */
[----:B------:R2:W-:Y:S01]  /*8a20*/  MUFU.TANH R14, R5 ;  /* 0x00000005000e7308 */ /* 0x0005e20000002400 */
[----:B---3--:R-:W-:Y:S01]  /*8a30*/  FMUL.FTZ R8, R11, c[0x0][0x2ec] ;  /* 0x0000bb000b087a20 */ /* 0x008fe20000410000 */
[----:B------:R-:W-:Y:S02]  /*8a40*/  FSEL R10, R19, -INF , !P6 ;  /* 0xff800000130a7808 */ /* 0x000fe40007000000 */
[----:B------:R-:W-:Y:S01]  /*8a50*/  ISETP.GE.AND P6, PT, R0, R15, PT ;  /* 0x0000000f0000720c */ /* 0x000fe20003fc6270 */
[----:B-1----:R-:W-:-:S03]  /*8a60*/  FMUL.FTZ R4, R7, c[0x0][0x2ec] ;  /* 0x0000bb0007047a20 */ /* 0x002fc60000410000 */
[----:B------:R-:W1:Y:S01]  /*8a70*/  MUFU.TANH R24, R24 ;  /* 0x0000001800187308 */ /* 0x000e620000002400 */
[----:B--2---:R-:W-:-:S07]  /*8a80*/  FMUL.FTZ R5, R6, c[0x0][0x2ec] ;  /* 0x0000bb0006057a20 */ /* 0x004fce0000410000 */
[----:B------:R-:W2:Y:S08]  /*8a90*/  MUFU.TANH R31, R31 ;  /* 0x0000001f001f7308 */ /* 0x000eb00000002400 */
[----:B------:R-:W3:Y:S01]  /*8aa0*/  MUFU.TANH R26, R26 ;  /* 0x0000001a001a7308 */ /* 0x000ee20000002400 */
[----:B-1----:R-:W-:Y:S02]  /*8ab0*/  FSEL R23, R24, -INF , !P5 ;  /* 0xff80000018177808 */ /* 0x002fe40006800000 */
[----:B------:R-:W-:-:S05]  /*8ac0*/  ISETP.GE.AND P5, PT, R13, R15, PT ;  /* 0x0000000f0d00720c */ /* 0x000fca0003fa6270 */
[----:B------:R-:W1:Y:S01]  /*8ad0*/  MUFU.TANH R27, R27 ;  /* 0x0000001b001b7308 */ /* 0x000e620000002400 */
[----:B--2---:R-:W-:Y:S02]  /*8ae0*/  FSEL R50, R31, -INF , !P2 ;  /* 0xff8000001f327808 */ /* 0x004fe40005000000 */
[----:B------:R-:W-:-:S04]  /*8af0*/  ISETP.GE.AND P2, PT, R2, R16, PT ;  /* 0x000000100200720c */ /* 0x000fc80003f46270 */
[----:B------:R-:W-:Y:S01]  /*8b00*/  FSEL R59, R17, -INF , !P2 ;  /* 0xff800000113b7808 */ /* 0x000fe20005000000 */
[----:B------:R-:W2:Y:S01]  /*8b10*/  MUFU.TANH R9, R9 ;  /* 0x0000000900097308 */ /* 0x000ea20000002400 */
[----:B---3--:R-:W-:Y:S02]  /*8b20*/  FSEL R49, R26, -INF , !P1 ;  /* 0xff8000001a317808 */ /* 0x008fe40004800000 */
[----:B------:R-:W-:-:S04]  /*8b30*/  ISETP.GE.AND P1, PT, R0, R16, PT ;  /* 0x000000100000720c */ /* 0x000fc80003f26270 */
[----:B------:R-:W-:Y:S01]  /*8b40*/  FSEL R58, R14, -INF , !P1 ;  /* 0xff8000000e3a7808 */ /* 0x000fe20004800000 */
[----:B------:R-:W3:Y:S01]  /*8b50*/  MUFU.TANH R8, R8 ;  /* 0x0000000800087308 */ /* 0x000ee20000002400 */
[----:B-1----:R-:W-:Y:S02]  /*8b60*/  FSEL R48, R27, -INF , !P0 ;  /* 0xff8000001b307808 */ /* 0x002fe40004000000 */
[----:B------:R-:W-:-:S05]  /*8b70*/  ISETP.GE.AND P0, PT, R2, R15, PT ;  /* 0x0000000f0200720c */ /* 0x000fca0003f06270 */
[----:B------:R-:W1:Y:S01]  /*8b80*/  MUFU.TANH R5, R5 ;  /* 0x0000000500057308 */ /* 0x000e620000002400 */
[----:B--2---:R-:W-:-:S07]  /*8b90*/  FSEL R28, R9, -INF , !P5 ;  /* 0xff800000091c7808 */ /* 0x004fce0006800000 */
[----:B------:R-:W2:Y:S01]  /*8ba0*/  MUFU.TANH R4, R4 ;  /* 0x0000000400047308 */ /* 0x000ea20000002400 */
[----:B---3--:R-:W-:Y:S02]  /*8bb0*/  FSEL R11, R8, -INF , !P3 ;  /* 0xff800000080b7808 */ /* 0x008fe40005800000 */
[----:B-1----:R-:W-:Y:S02]  /*8bc0*/  FSEL R27, R5, -INF , !P0 ;  /* 0xff800000051b7808 */ /* 0x002fe40004000000 */
[----:B--2---:R-:W-:Y:S01]  /*8bd0*/  FSEL R29, R4, -INF , !P6 ;  /* 0xff800000041d7808 */ /* 0x004fe20007000000 */
[----:B------:R-:W-:Y:S05]  /*8be0*/  @!P4 BRA `(.L_x_15) ;  /* 0x000001e00000c947 */ /* 0x000fea0003800000 */
[----:B------:R-:W2:Y:S04]  /*8bf0*/  LDL.64 R62, [R1+0x40] ;  /* 0x00004000013e7983 */ /* 0x000ea80000100a00 */
        /* <DEDUP_REMOVED lines=29> */
.L_x_15:
[----:B------:R-:W-:Y:S01]  /*8dd0*/  FMNMX.FTZ R0, R137, R32, !PT ;  /* 0x0000002089007209 */ /* 0x000fe20007810000 */
[----:B------:R-:W-:Y:S01]  /*8de0*/  STL [R1+0x68], R235 ;  /* 0x000068eb01007387 */ /* 0x000fe20000100800 */
[----:B------:R-:W-:-:S02]  /*8df0*/  MOV R24, R135 ;  /* 0x0000008700187202 */ /* 0x000fc40000000f00 */
[----:B------:R-:W-:Y:S01]  /*8e00*/  FMNMX.FTZ R0, R33, R0, !PT ;  /* 0x0000000021007209 */ /* 0x000fe20007810000 */
[----:B------:R-:W-:Y:S03]  /*8e10*/  STL [R1+0x64], R234 ;  /* 0x000064ea01007387 */ /* 0x000fe60000100800 */
[----:B------:R-:W-:Y:S01]  /*8e20*/  FMNMX.FTZ R0, R35, R0, !PT ;  /* 0x0000000023007209 */ /* 0x000fe20007810000 */
[----:B------:R-:W-:Y:S03]  /*8e30*/  STL [R1+0x60], R233 ;  /* 0x000060e901007387 */ /* 0x000fe60000100800 */
[----:B------:R-:W-:Y:S01]  /*8e40*/  FMNMX.FTZ R0, R36, R0, !PT ;  /* 0x0000000024007209 */ /* 0x000fe20007810000 */
[----:B------:R-:W-:Y:S03]  /*8e50*/  STL [R1+0x5c], R232 ;  /* 0x00005ce801007387 */ /* 0x000fe60000100800 */
        /* <DEDUP_REMOVED lines=47> */
[----:B------:R-:W2:Y:S01]  /*9150*/  SHFL.BFLY PT, R7, R0, 0x2, 0x1f ;  /* 0x0c401f0000077f89 */ /* 0x000ea200000e0000 */
        /* <DEDUP_REMOVED lines=12> */
[----:B--2---:R-:W-:Y:S02]  /*9220*/  FMNMX.FTZ R2, R0, R7, !PT ;  /* 0x0000000700027209 */ /* 0x004fe40007810000 */
[----:B------:R-:W1:Y:S01]  /*9230*/  SHFL.BFLY PT, R7, R5, 0x2, 0x1f ;  /* 0x0c401f0005077f89 */ /* 0x000e6200000e0000 */
[----:B------:R-:W-:-:S02]  /*9240*/  FMNMX.FTZ R0, R211, R6, !PT ;  /* 0x00000006d3007209 */ /* 0x000fc40007810000 */
[----:B------:R-:W-:Y:S01]  /*9250*/  FSETP.NEU.FTZ.AND P3, PT, R138, -INF , PT ;  /* 0xff8000008a00780b */ /* 0x000fe20003f7d000 */
[----:B------:R-:W2:Y:S01]  /*9260*/  SHFL.BFLY PT, R9, R2, 0x1, 0x1f ;  /* 0x0c201f0002097f89 */ /* 0x000ea200000e0000 */
[----:B------:R-:W-:-:S04]  /*9270*/  FMNMX.FTZ R0, R28, R0, !PT ;  /* 0x000000001c007209 */ /* 0x000fc80007810000 */
[----:B------:R-:W-:Y:S01]  /*9280*/  FMNMX.FTZ R4, R11, R0, !PT ;  /* 0x000000000b047209 */ /* 0x000fe20007810000 */
[----:B------:R-:W-:-:S03]  /*9290*/  FMUL.FTZ R0, R138, c[0x0][0x23c] ;  /* 0x00008f008a007a20 */ /* 0x000fc60000410000 */
[----:B------:R-:W-:Y:S02]  /*92a0*/  FMNMX.FTZ R4, R27, R4, !PT ;  /* 0x000000041b047209 */ /* 0x000fe40007810000 */
[----:B------:R-:W-:Y:S02]  /*92b0*/  FSEL R0, R0, RZ, P3 ;  /* 0x000000ff00007208 */ /* 0x000fe40001800000 */
[----:B------:R-:W-:-:S03]  /*92c0*/  FMNMX.FTZ R4, R29, R4, !PT ;  /* 0x000000041d047209 */ /* 0x000fc60007810000 */
[--C-:B------:R-:W-:Y:S01]  /*92d0*/  FFMA.FTZ R6, R32, c[0x0][0x23c], -R0.reuse ;  /* 0x00008f0020067a23 */ /* 0x100fe20000010800 */
[----:B------:R-:W-:Y:S02]  /*92e0*/  MOV R32, R11 ;  /* 0x0000000b00207202 */ /* 0x000fe40000000f00 */
[----:B-1----:R-:W-:Y:S01]  /*92f0*/  FMNMX.FTZ R5, R5, R7, !PT ;  /* 0x0000000705057209 */ /* 0x002fe20007810000 */
[----:B------:R1:W-:Y:S01]  /*9300*/  MUFU.EX2 R19, R6 ;  /* 0x0000000600137308 */ /* 0x0003e20000000800 */
[----:B------:R-:W3:Y:S01]  /*9310*/  SHFL.BFLY PT, R7, R4, 0x2, 0x1f ;  /* 0x0c401f0004077f89 */ /* 0x000ee200000e0000 */
[----:B--2---:R-:W-:Y:S01]  /*9320*/  FMNMX.FTZ R135, R2, R9, !PT ;  /* 0x0000000902877209 */ /* 0x004fe20007810000 */
[--C-:B------:R-:W-:Y:S02]  /*9330*/  FFMA.FTZ R2, R35, c[0x0][0x23c], -R0.reuse ;  /* 0x00008f0023027a23 */ /* 0x100fe40000010800 */
[----:B------:R-:W2:Y:S01]  /*9340*/  SHFL.BFLY PT, R8, R5, 0x1, 0x1f ;  /* 0x0c201f0005087f89 */ /* 0x000ea200000e0000 */
[----:B------:R-:W-:Y:S01]  /*9350*/  IMAD.MOV.U32 R35, RZ, RZ, R57 ;  /* 0x000000ffff237224 */ /* 0x000fe200078e0039 */
[----:B------:R-:W-:Y:S01]  /*9360*/  FSETP.NEU.FTZ.AND P2, PT, R135, -INF , PT ;  /* 0xff8000008700780b */ /* 0x000fe20003f5d000 */
[----:B------:R4:W2:Y:S01]  /*9370*/  MUFU.EX2 R12, R2 ;  /* 0x00000002000c7308 */ /* 0x0008a20000000800 */
[----:B-1----:R-:W-:-:S07]  /*9380*/  FFMA.FTZ R6, R33, c[0x0][0x23c], -R0 ;  /* 0x00008f0021067a23 */ /* 0x002fce0000010800 */
[----:B------:R1:W1:Y:S01]  /*9390*/  MUFU.EX2 R233, R6 ;  /* 0x0000000600e97308 */ /* 0x0002620000000800 */
[----:B----4-:R-:W-:Y:S01]  /*93a0*/  FMUL.FTZ R2, R135, c[0x0][0x23c] ;  /* 0x00008f0087027a20 */ /* 0x010fe20000410000 */
[----:B---3--:R-:W-:-:S04]  /*93b0*/  FMNMX.FTZ R4, R4, R7, !PT ;  /* 0x0000000704047209 */ /* 0x008fc80007810000 */
[----:B------:R-:W-:Y:S02]  /*93c0*/  FSEL R2, R2, RZ, P2 ;  /* 0x000000ff02027208 */ /* 0x000fe40001000000 */
[----:B--2---:R-:W-:-:S03]  /*93d0*/  FMNMX.FTZ R133, R5, R8, !PT ;  /* 0x0000000805857209 */ /* 0x004fc60007810000 */
[----:B------:R-:W-:Y:S01]  /*93e0*/  FFMA.FTZ R5, R37, c[0x0][0x23c], -R2 ;  /* 0x00008f0025057a23 */ /* 0x000fe20000010802 */
[C---:B------:R-:W-:Y:S01]  /*93f0*/  FSETP.NEU.FTZ.AND P1, PT, R133.reuse, -INF , PT ;  /* 0xff8000008500780b */ /* 0x040fe20003f3d000 */
[----:B-1----:R-:W-:Y:S01]  /*9400*/  FFMA.FTZ R6, R36, c[0x0][0x23c], -R0 ;  /* 0x00008f0024067a23 */ /* 0x002fe20000010800 */
[----:B------:R-:W-:Y:S01]  /*9410*/  MOV R36, R12 ;  /* 0x0000000c00247202 */ /* 0x000fe20000000f00 */
[----:B------:R-:W-:Y:S01]  /*9420*/  FMUL.FTZ R20, R133, c[0x0][0x23c] ;  /* 0x00008f0085147a20 */ /* 0x000fe20000410000 */
[----:B------:R1:W-:Y:S01]  /*9430*/  MUFU.EX2 R232, R5 ;  /* 0x0000000500e87308 */ /* 0x0003e20000000800 */
[----:B------:R-:W-:Y:S02]  /*9440*/  F2FP.BF16.PACK_AB R8, R233, R19 ;  /* 0x00000013e908723e */ /* 0x000fe400000010ff */
[----:B------:R-:W-:Y:S02]  /*9450*/  MOV R37, R210 ;  /* 0x000000d200257202 */ /* 0x000fe40000000f00 */
[----:B------:R-:W-:-:S03]  /*9460*/  FSEL R20, R20, RZ, P1 ;  /* 0x000000ff14147208 */ /* 0x000fc60000800000 */
[----:B------:R2:W-:Y:S01]  /*9470*/  MUFU.EX2 R12, R6 ;  /* 0x00000006000c7308 */ /* 0x0005e20000000800 */
[----:B-1----:R-:W-:Y:S01]  /*9480*/  FFMA.FTZ R5, R38, c[0x0][0x23c], -R2 ;  /* 0x00008f0026057a23 */ /* 0x002fe20000010802 */
[----:B------:R-:W-:-:S06]  /*9490*/  MOV R38, R209 ;  /* 0x000000d100267202 */ /* 0x000fcc0000000f00 */
[----:B------:R1:W-:Y:S01]  /*94a0*/  MUFU.EX2 R25, R5 ;  /* 0x0000000500197308 */ /* 0x0003e20000000800 */
[----:B--2---:R-:W-:Y:S01]  /*94b0*/  FFMA.FTZ R6, R34, c[0x0][0x23c], -R2 ;  /* 0x00008f0022067a23 */ /* 0x004fe20000010802 */
[----:B------:R-:W-:-:S06]  /*94c0*/  MOV R34, R10 ;  /* 0x0000000a00227202 */ /* 0x000fcc0000000f00 */
[----:B------:R2:W-:Y:S01]  /*94d0*/  MUFU.EX2 R18, R6 ;  /* 0x0000000600127308 */ /* 0x0005e20000000800 */
[----:B-1----:R-:W-:-:S07]  /*94e0*/  FFMA.FTZ R5, R40, c[0x0][0x23c], -R2 ;  /* 0x00008f0028057a23 */ /* 0x002fce0000010802 */
[----:B------:R1:W3:Y:S01]  /*94f0*/  MUFU.EX2 R13, R5 ;  /* 0x00000005000d7308 */ /* 0x0002e20000000800 */
[----:B--2---:R-:W2:Y:S01]  /*9500*/  SHFL.BFLY PT, R6, R4, 0x1, 0x1f ;  /* 0x0c201f0004067f89 */ /* 0x004ea200000e0000 */
[----:B-1----:R-:W-:Y:S01]  /*9510*/  FFMA.FTZ R5, R39, c[0x0][0x23c], -R20 ;  /* 0x00008f0027057a23 */ /* 0x002fe20000010814 */
[----:B------:R-:W-:-:S05]  /*9520*/  MOV R39, R58 ;  /* 0x0000003a00277202 */ /* 0x000fca0000000f00 */
[----:B------:R1:W-:Y:S01]  /*9530*/  MUFU.EX2 R33, R5 ;  /* 0x0000000500217308 */ /* 0x0003e20000000800 */
[----:B--2---:R-:W-:Y:S01]  /*9540*/  FMNMX.FTZ R132, R4, R6, !PT ;  /* 0x0000000604847209 */ /* 0x004fe20007810000 */
[----:B------:R-:W-:Y:S02]  /*9550*/  FFMA.FTZ R4, R43, c[0x0][0x23c], -R20 ;  /* 0x00008f002b047a23 */ /* 0x000fe40000010814 */
[----:B------:R-:W-:Y:S01]  /*9560*/  IMAD.MOV.U32 R43, RZ, RZ, R59 ;  /* 0x000000ffff2b7224 */ /* 0x000fe200078e003b */
[----:B------:R-:W-:-:S03]  /*9570*/  FSETP.NEU.FTZ.AND P0, PT, R132, -INF , PT ;  /* 0xff8000008400780b */ /* 0x000fc60003f1d000 */
[----:B------:R2:W-:Y:S01]  /*9580*/  MUFU.EX2 R9, R4 ;  /* 0x0000000400097308 */ /* 0x0005e20000000800 */
[----:B------:R-:W-:Y:S01]  /*9590*/  FMUL.FTZ R21, R132, c[0x0][0x23c] ;  /* 0x00008f0084157a20 */ /* 0x000fe20000410000 */
[----:B-1----:R-:W-:-:S04]  /*95a0*/  FSEL R5, R138, RZ, P3 ;  /* 0x000000ff8a057208 */ /* 0x002fc80001800000 */
[----:B------:R-:W-:Y:S01]  /*95b0*/  FSEL R21, R21, RZ, P0 ;  /* 0x000000ff15157208 */ /* 0x000fe20000000000 */
[----:B------:R-:W-:Y:S01]  /*95c0*/  FADD.FTZ R5, R137, -R5 ;  /* 0x8000000589057221 */ /* 0x000fe20000010000 */
[----:B------:R-:W-:-:S03]  /*95d0*/  MOV R137, R211 ;  /* 0x000000d300897202 */ /* 0x000fc60000000f00 */
[----:B------:R-:W-:Y:S02]  /*95e0*/  FMUL.FTZ R17, R5, c[0x0][0x23c] ;  /* 0x00008f0005117a20 */ /* 0x000fe40000410000 */
[----:B--2---:R-:W-:Y:S02]  /*95f0*/  FFMA.FTZ R4, R42, c[0x0][0x23c], -R20 ;  /* 0x00008f002a047a23 */ /* 0x004fe40000010814 */
[----:B---3--:R-:W-:Y:S02]  /*9600*/  IMAD.MOV.U32 R42, RZ, RZ, R13 ;  /* 0x000000ffff2a7224 */ /* 0x008fe400078e000d */
[----:B------:R-:W1:Y:S03]  /*9610*/  MUFU.EX2 R17, R17 ;  /* 0x0000001100117308 */ /* 0x000e660000000800 */
[----:B------:R-:W-:-:S05]  /*9620*/  F2FP.BF16.PACK_AB R11, R42, R25 ;  /* 0x000000192a0b723e */ /* 0x000fca00000010ff */
[----:B------:R2:W-:Y:S01]  /*9630*/  MUFU.EX2 R235, R4 ;  /* 0x0000000400eb7308 */ /* 0x0005e20000000800 */
[-C--:B-1----:R-:W-:Y:S02]  /*9640*/  FMUL.FTZ R148, R148, R17.reuse ;  /* 0x0000001194947220 */ /* 0x082fe40000410000 */
[-C--:B------:R-:W-:Y:S02]  /*9650*/  FMUL.FTZ R149, R149, R17.reuse ;  /* 0x0000001195957220 */ /* 0x080fe40000410000 */
[-C--:B------:R-:W-:Y:S02]  /*9660*/  FMUL.FTZ R156, R156, R17.reuse ;  /* 0x000000119c9c7220 */ /* 0x080fe40000410000 */
[-C--:B------:R-:W-:Y:S02]  /*9670*/  FMUL.FTZ R157, R157, R17.reuse ;  /* 0x000000119d9d7220 */ /* 0x080fe40000410000 */
[----:B--2---:R-:W-:Y:S02]  /*9680*/  FFMA.FTZ R4, R44, c[0x0][0x23c], -R20 ;  /* 0x00008f002c047a23 */ /* 0x004fe40000010814 */
[----:B------:R-:W-:-:S02]  /*9690*/  FMUL.FTZ R160, R160, R17 ;  /* 0x00000011a0a07220 */ /* 0x000fc40000410000 */
[----:B------:R-:W1:Y:S01]  /*96a0*/  MUFU.EX2 R56, R4 ;  /* 0x0000000400387308 */ /* 0x000e620000000800 */
[-C--:B------:R-:W-:Y:S02]  /*96b0*/  FMUL.FTZ R161, R161, R17.reuse ;  /* 0x00000011a1a17220 */ /* 0x080fe40000410000 */
[-C--:B------:R-:W-:Y:S02]  /*96c0*/  FMUL.FTZ R172, R172, R17.reuse ;  /* 0x00000011acac7220 */ /* 0x080fe40000410000 */
[-C--:B------:R-:W-:Y:S02]  /*96d0*/  FMUL.FTZ R173, R173, R17.reuse ;  /* 0x00000011adad7220 */ /* 0x080fe40000410000 */
[-C--:B------:R-:W-:Y:S02]  /*96e0*/  FMUL.FTZ R176, R176, R17.reuse ;  /* 0x00000011b0b07220 */ /* 0x080fe40000410000 */
[-C--:B------:R-:W-:Y:S02]  /*96f0*/  FMUL.FTZ R177, R177, R17.reuse ;  /* 0x00000011b1b17220 */ /* 0x080fe40000410000 */
[----:B------:R-:W-:-:S02]  /*9700*/  FMUL.FTZ R188, R188, R17 ;  /* 0x00000011bcbc7220 */ /* 0x000fc40000410000 */
[-C--:B------:R-:W-:Y:S02]  /*9710*/  FMUL.FTZ R189, R189, R17.reuse ;  /* 0x00000011bdbd7220 */ /* 0x080fe40000410000 */
[----:B------:R-:W-:Y:S01]  /*9720*/  FMUL.FTZ R192, R192, R17 ;  /* 0x00000011c0c07220 */ /* 0x000fe20000410000 */
[----:B-1----:R-:W-:Y:S01]  /*9730*/  F2FP.BF16.PACK_AB R6, R56, R235 ;  /* 0x000000eb3806723e */ /* 0x002fe200000010ff */
[----:B------:R-:W-:Y:S02]  /*9740*/  FFMA.FTZ R4, R41, c[0x0][0x23c], -R21 ;  /* 0x00008f0029047a23 */ /* 0x000fe40000010815 */
[-C--:B------:R-:W-:Y:S02]  /*9750*/  FMUL.FTZ R193, R193, R17.reuse ;  /* 0x00000011c1c17220 */ /* 0x080fe40000410000 */
[----:B------:R1:W-:Y:S01]  /*9760*/  MUFU.EX2 R234, R4 ;  /* 0x0000000400ea7308 */ /* 0x0003e20000000800 */
[-C--:B------:R-:W-:Y:S02]  /*9770*/  FMUL.FTZ R204, R204, R17.reuse ;  /* 0x00000011cccc7220 */ /* 0x080fe40000410000 */
[----:B------:R-:W-:-:S02]  /*9780*/  FMUL.FTZ R205, R205, R17 ;  /* 0x00000011cdcd7220 */ /* 0x000fc40000410000 */
[-C--:B------:R-:W-:Y:S02]  /*9790*/  FMUL.FTZ R68, R68, R17.reuse ;  /* 0x0000001144447220 */ /* 0x080fe40000410000 */
[----:B------:R-:W-:Y:S02]  /*97a0*/  FMUL.FTZ R69, R69, R17 ;  /* 0x0000001145457220 */ /* 0x000fe40000410000 */
[----:B-1----:R-:W-:-:S04]  /*97b0*/  FFMA.FTZ R4, R46, c[0x0][0x23c], -R21 ;  /* 0x00008f002e047a23 */ /* 0x002fc80000010815 */
        /* <DEDUP_REMOVED lines=9> */
[----:B------:R-:W-:Y:S02]  /*9850*/  MOV R134, R12 ;  /* 0x0000000c00867202 */ /* 0x000fe40000000f00 */
[----:B------:R-:W-:Y:S01]  /*9860*/  FSEL R4, R132, RZ, P0 ;  /* 0x000000ff84047208 */ /* 0x000fe20000000000 */
[----:B------:R-:W1:Y:S01]  /*9870*/  LDSM.16.MT88.4 R12, [R228+0xc000] ;  /* 0x00c00000e40c783b */ /* 0x000e620000004200 */
[----:B------:R-:W-:Y:S01]  /*9880*/  FMUL.FTZ R5, R5, c[0x0][0x23c] ;  /* 0x00008f0005057a20 */ /* 0x000fe20000410000 */
[----:B------:R-:W2:Y:S01]  /*9890*/  MUFU.EX2 R16, R16 ;  /* 0x0000001000107308 */ /* 0x000ea20000000800 */
[----:B------:R-:W-:Y:S01]  /*98a0*/  F2FP.BF16.PACK_AB R10, R134, R36 ;  /* 0x00000024860a723e */ /* 0x000fe200000010ff */
[----:B------:R-:W-:-:S04]  /*98b0*/  FADD.FTZ R3, R3, -R4 ;  /* 0x8000000403037221 */ /* 0x000fc80000010000 */
[----:B------:R-:W-:Y:S02]  /*98c0*/  FMUL.FTZ R3, R3, c[0x0][0x23c] ;  /* 0x00008f0003037a20 */ /* 0x000fe40000410000 */
[----:B------:R3:W4:Y:S08]  /*98d0*/  MUFU.EX2 R28, R5 ;  /* 0x00000005001c7308 */ /* 0x0007300000000800 */
[----:B------:R1:W1:Y:S01]  /*98e0*/  MUFU.EX2 R40, R3 ;  /* 0x0000000300287308 */ /* 0x0002620000000800 */
[----:B--2---:R-:W-:-:S02]  /*98f0*/  FMUL.FTZ R150, R150, R16 ;  /* 0x0000001096967220 */ /* 0x004fc40000410000 */
[-C--:B------:R-:W-:Y:S02]  /*9900*/  FMUL.FTZ R151, R151, R16.reuse ;  /* 0x0000001097977220 */ /* 0x080fe40000410000 */
[-C--:B------:R-:W-:Y:S02]  /*9910*/  FMUL.FTZ R158, R158, R16.reuse ;  /* 0x000000109e9e7220 */ /* 0x080fe40000410000 */
[----:B------:R-:W-:Y:S01]  /*9920*/  FMUL.FTZ R159, R159, R16 ;  /* 0x000000109f9f7220 */ /* 0x000fe20000410000 */
[----:B---3--:R-:W-:Y:S01]  /*9930*/  F2FP.BF16.PACK_AB R5, R31, R234 ;  /* 0x000000ea1f05723e */ /* 0x008fe200000010ff */
[-C--:B----4-:R-:W-:Y:S02]  /*9940*/  FMUL.FTZ R144, R144, R28.reuse ;  /* 0x0000001c90907220 */ /* 0x090fe40000410000 */
[-C--:B------:R-:W-:Y:S02]  /*9950*/  FMUL.FTZ R145, R145, R28.reuse ;  /* 0x0000001c91917220 */ /* 0x080fe40000410000 */
[----:B------:R-:W-:-:S02]  /*9960*/  FMUL.FTZ R152, R152, R28 ;  /* 0x0000001c98987220 */ /* 0x000fc40000410000 */
[----:B------:R-:W-:Y:S02]  /*9970*/  FMUL.FTZ R153, R153, R28 ;  /* 0x0000001c99997220 */ /* 0x000fe40000410000 */
[----:B-1----:R-:W-:Y:S02]  /*9980*/  FFMA.FTZ R3, R47, c[0x0][0x23c], -R21 ;  /* 0x00008f002f037a23 */ /* 0x002fe40000010815 */
[-C--:B------:R-:W-:Y:S02]  /*9990*/  FMUL.FTZ R146, R146, R40.reuse ;  /* 0x0000002892927220 */ /* 0x080fe40000410000 */
[----:B------:R1:W2:Y:S01]  /*99a0*/  MUFU.EX2 R41, R3 ;  /* 0x0000000300297308 */ /* 0x0002a20000000800 */
[-C--:B------:R-:W-:Y:S02]  /*99b0*/  FMUL.FTZ R147, R147, R40.reuse ;  /* 0x0000002893937220 */ /* 0x080fe40000410000 */
[-C--:B------:R-:W-:Y:S02]  /*99c0*/  FMUL.FTZ R154, R154, R40.reuse ;  /* 0x000000289a9a7220 */ /* 0x080fe40000410000 */
[----:B------:R-:W-:-:S02]  /*99d0*/  FMUL.FTZ R155, R155, R40 ;  /* 0x000000289b9b7220 */ /* 0x000fc40000410000 */
[-C--:B------:R-:W-:Y:S02]  /*99e0*/  FMUL.FTZ R162, R162, R16.reuse ;  /* 0x00000010a2a27220 */ /* 0x080fe40000410000 */
[----:B------:R-:W-:Y:S02]  /*99f0*/  FMUL.FTZ R163, R163, R16 ;  /* 0x00000010a3a37220 */ /* 0x000fe40000410000 */
[-C--:B------:R-:W-:Y:S02]  /*9a00*/  FMUL.FTZ R164, R164, R28.reuse ;  /* 0x0000001ca4a47220 */ /* 0x080fe40000410000 */
[----:B------:R-:W-:Y:S02]  /*9a10*/  FMUL.FTZ R165, R165, R28 ;  /* 0x0000001ca5a57220 */ /* 0x000fe40000410000 */
[-C--:B------:R-:W-:Y:S01]  /*9a20*/  FMUL.FTZ R166, R166, R40.reuse ;  /* 0x00000028a6a67220 */ /* 0x080fe20000410000 */
        /* <DEDUP_REMOVED lines=11> */
[-C--:B------:R-:W-:Y:S02]  /*9ae0*/  FMUL.FTZ R175, R175, R16.reuse ;  /* 0x00000010afaf7220 */ /* 0x080fe40000410000 */
        /* <DEDUP_REMOVED lines=15> */
[----:B------:R-:W-:Y:S01]  /*9be0*/  FMUL.FTZ R191, R191, R16 ;  /* 0x00000010bfbf7220 */ /* 0x000fe20000410000 */
[----:B------:R-:W-:Y:S01]  /*9bf0*/  MOV R159, R56 ;  /* 0x00000038009f7202 */ /* 0x000fe20000000f00 */
[-C--:B------:R-:W-:Y:S02]  /*9c00*/  FMUL.FTZ R194, R194, R16.reuse ;  /* 0x00000010c2c27220 */ /* 0x080fe40000410000 */
[----:B------:R-:W-:Y:S02]  /*9c10*/  FMUL.FTZ R195, R195, R16 ;  /* 0x00000010c3c37220 */ /* 0x000fe40000410000 */
[-C--:B------:R-:W-:Y:S02]  /*9c20*/  FMUL.FTZ R196, R196, R28.reuse ;  /* 0x0000001cc4c47220 */ /* 0x080fe40000410000 */
[----:B------:R-:W-:-:S02]  /*9c30*/  FMUL.FTZ R197, R197, R28 ;  /* 0x0000001cc5c57220 */ /* 0x000fc40000410000 */
[-C--:B------:R-:W-:Y:S02]  /*9c40*/  FMUL.FTZ R198, R198, R40.reuse ;  /* 0x00000028c6c67220 */ /* 0x080fe40000410000 */
[----:B------:R-:W-:Y:S02]  /*9c50*/  FMUL.FTZ R199, R199, R40 ;  /* 0x00000028c7c77220 */ /* 0x000fe40000410000 */
[-C--:B------:R-:W-:Y:S02]  /*9c60*/  FMUL.FTZ R200, R200, R28.reuse ;  /* 0x0000001cc8c87220 */ /* 0x080fe40000410000 */
[----:B------:R-:W-:Y:S02]  /*9c70*/  FMUL.FTZ R201, R201, R28 ;  /* 0x0000001cc9c97220 */ /* 0x000fe40000410000 */
[-C--:B------:R-:W-:Y:S02]  /*9c80*/  FMUL.FTZ R202, R202, R40.reuse ;  /* 0x00000028caca7220 */ /* 0x080fe40000410000 */
[----:B------:R-:W-:-:S02]  /*9c90*/  FMUL.FTZ R203, R203, R40 ;  /* 0x00000028cbcb7220 */ /* 0x000fc40000410000 */
[-C--:B------:R-:W-:Y:S02]  /*9ca0*/  FMUL.FTZ R206, R206, R16.reuse ;  /* 0x00000010cece7220 */ /* 0x080fe40000410000 */
[-C--:B------:R-:W-:Y:S02]  /*9cb0*/  FMUL.FTZ R207, R207, R16.reuse ;  /* 0x00000010cfcf7220 */ /* 0x080fe40000410000 */
[-C--:B------:R-:W-:Y:S02]  /*9cc0*/  FMUL.FTZ R70, R70, R16.reuse ;  /* 0x0000001046467220 */ /* 0x080fe40000410000 */
[----:B------:R-:W-:Y:S02]  /*9cd0*/  FMUL.FTZ R71, R71, R16 ;  /* 0x0000001047477220 */ /* 0x000fe40000410000 */
[-C--:B------:R-:W-:Y:S02]  /*9ce0*/  FMUL.FTZ R72, R72, R28.reuse ;  /* 0x0000001c48487220 */ /* 0x080fe40000410000 */
[----:B------:R-:W-:-:S02]  /*9cf0*/  FMUL.FTZ R73, R73, R28 ;  /* 0x0000001c49497220 */ /* 0x000fc40000410000 */
[-C--:B------:R-:W-:Y:S01]  /*9d00*/  FMUL.FTZ R74, R74, R40.reuse ;  /* 0x000000284a4a7220 */ /* 0x080fe20000410000 */
[----:B-1----:R-:W-:Y:S01]  /*9d10*/  HMMA.16816.F32.BF16 R208, R8, R12, R160 ;  /* 0x0000000c08d0723c */ /* 0x002fe200000418a0 */
[----:B------:R-:W-:-:S07]  /*9d20*/  FMUL.FTZ R75, R75, R40 ;  /* 0x000000284b4b7220 */ /* 0x000fce0000410000 */
[C---:B------:R-:W-:Y:S08]  /*9d30*/  HMMA.16816.F32.BF16 R64, R4.reuse, R12, R164 ;  /* 0x0000000c0440723c */ /* 0x040ff000000418a4 */
[----:B------:R-:W-:Y:S01]  /*9d40*/  HMMA.16816.F32.BF16 R60, R4, R14, R168 ;  /* 0x0000000e043c723c */ /* 0x000fe200000418a8 */
[-C--:B------:R-:W-:Y:S02]  /*9d50*/  FMUL.FTZ R76, R76, R28.reuse ;  /* 0x0000001c4c4c7220 */ /* 0x080fe40000410000 */
[----:B------:R-:W-:-:S02]  /*9d60*/  FMUL.FTZ R77, R77, R28 ;  /* 0x0000001c4d4d7220 */ /* 0x000fc40000410000 */
[-C--:B------:R-:W-:Y:S02]  /*9d70*/  FMUL.FTZ R78, R78, R40.reuse ;  /* 0x000000284e4e7220 */ /* 0x080fe40000410000 */
[----:B------:R-:W-:Y:S01]  /*9d80*/  FMUL.FTZ R79, R79, R40 ;  /* 0x000000284f4f7220 */ /* 0x000fe20000410000 */
[C---:B------:R-:W-:Y:S01]  /*9d90*/  HMMA.16816.F32.BF16 R56, R8.reuse, R14, R172 ;  /* 0x0000000e0838723c */ /* 0x040fe200000418ac */
[----:B------:R-:W1:Y:S01]  /*9da0*/  LDSM.16.MT88.4 R12, [R231+0xc000] ;  /* 0x00c00000e70c783b */ /* 0x000e620000004200 */
[-C--:B------:R-:W-:Y:S01]  /*9db0*/  FMUL.FTZ R80, R80, R17.reuse ;  /* 0x0000001150507220 */ /* 0x080fe20000410000 */
[----:B------:R-:W-:Y:S01]  /*9dc0*/  MOV R169, R38 ;  /* 0x0000002600a97202 */ /* 0x000fe20000000f00 */
[----:B------:R-:W-:Y:S01]  /*9dd0*/  FMUL.FTZ R81, R81, R17 ;  /* 0x0000001151517220 */ /* 0x000fe20000410000 */
[----:B------:R-:W-:Y:S01]  /*9de0*/  MOV R170, R37 ;  /* 0x0000002500aa7202 */ /* 0x000fe20000000f00 */
[----:B------:R-:W-:Y:S01]  /*9df0*/  FMUL.FTZ R82, R82, R16 ;  /* 0x0000001052527220 */ /* 0x000fe20000410000 */
[----:B------:R-:W-:Y:S01]  /*9e00*/  MOV R172, R42 ;  /* 0x0000002a00ac7202 */ /* 0x000fe20000000f00 */
[----:B------:R-:W-:Y:S01]  /*9e10*/  FMUL.FTZ R83, R83, R16 ;  /* 0x0000001053537220 */ /* 0x000fe20000410000 */
[----:B------:R-:W-:Y:S01]  /*9e20*/  MOV R173, R134 ;  /* 0x0000008600ad7202 */ /* 0x000fe20000000f00 */
[----:B------:R-:W-:Y:S01]  /*9e30*/  IMAD.MOV.U32 R134, RZ, RZ, R35 ;  /* 0x000000ffff867224 */ /* 0x000fe200078e0023 */
[----:B------:R-:W-:Y:S01]  /*9e40*/  MOV R35, R32 ;  /* 0x0000002000237202 */ /* 0x000fe20000000f00 */
[----:B------:R-:W-:Y:S01]  /*9e50*/  IMAD.MOV.U32 R175, RZ, RZ, R159 ;  /* 0x000000ffffaf7224 */ /* 0x000fe200078e009f */
[----:B------:R-:W-:Y:S01]  /*9e60*/  MOV R171, R36 ;  /* 0x0000002400ab7202 */ /* 0x000fe20000000f00 */
[----:B------:R-:W-:Y:S01]  /*9e70*/  IMAD.MOV.U32 R168, RZ, RZ, R39 ;  /* 0x000000ffffa87224 */ /* 0x000fe200078e0027 */
[----:B------:R-:W-:Y:S01]  /*9e80*/  MOV R32, R141 ;  /* 0x0000008d00207202 */ /* 0x000fe20000000f00 */
[----:B------:R-:W-:Y:S01]  /*9e90*/  IMAD.MOV.U32 R174, RZ, RZ, R140 ;  /* 0x000000ffffae7224 */ /* 0x000fe200078e008c */
        /* <DEDUP_REMOVED lines=10> */
[-C--:B-1----:R-:W-:Y:S07]  /*9f40*/  HMMA.16816.F32.BF16 R160, R8, R12.reuse, R68 ;  /* 0x0000000c08a0723c */ /* 0x082fee0000041844 */
[----:B------:R-:W-:Y:S01]  /*9f50*/  MOV R69, R43 ;  /* 0x0000002b00457202 */ /* 0x000fe20000000f00 */
[----:B------:R-:W-:Y:S01]  /*9f60*/  HMMA.16816.F32.BF16 R156, R4, R12, R72 ;  /* 0x0000000c049c723c */ /* 0x000fe20000041848 */
[----:B------:R-:W2:Y:S01]  /*9f70*/  LDL.LU R43, [R1+0x1c] ;  /* 0x00001c00012b7983 */ /* 0x000ea20000300800 */
[----:B------:R-:W-:-:S02]  /*9f80*/  MOV R70, R142 ;  /* 0x0000008e00467202 */ /* 0x000fc40000000f00 */
[----:B------:R-:W-:Y:S01]  /*9f90*/  MOV R71, R143 ;  /* 0x0000008f00477202 */ /* 0x000fe20000000f00 */
[----:B------:R-:W3:Y:S01]  /*9fa0*/  LDL.LU R42, [R1+0x20] ;  /* 0x00002000012a7983 */ /* 0x000ee20000300800 */
[----:B------:R-:W-:Y:S01]  /*9fb0*/  FMUL.FTZ R84, R84, R17 ;  /* 0x0000001154547220 */ /* 0x000fe20000410000 */
[----:B------:R-:W-:Y:S01]  /*9fc0*/  MOV R68, R27 ;  /* 0x0000001b00447202 */ /* 0x000fe20000000f00 */
[-C--:B------:R-:W-:Y:S01]  /*9fd0*/  HMMA.16816.F32.BF16 R140, R4, R14.reuse, R76 ;  /* 0x0000000e048c723c */ /* 0x080fe2000004184c */
[----:B------:R-:W-:Y:S01]  /*9fe0*/  FMUL.FTZ R85, R85, R17 ;  /* 0x0000001155557220 */ /* 0x000fe20000410000 */
[----:B------:R-:W-:Y:S01]  /*9ff0*/  MOV R75, R26 ;  /* 0x0000001a004b7202 */ /* 0x000fe20000000f00 */
[----:B------:R-:W-:Y:S01]  /*a000*/  FMUL.FTZ R86, R86, R16 ;  /* 0x0000001056567220 */ /* 0x000fe20000410000 */
[----:B------:R-:W-:Y:S01]  /*a010*/  MOV R73, R24 ;  /* 0x0000001800497202 */ /* 0x000fe20000000f00 */
[----:B------:R-:W-:Y:S02]  /*a020*/  FMUL.FTZ R87, R87, R16 ;  /* 0x0000001057577220 */ /* 0x000fe40000410000 */
[-C--:B------:R-:W-:Y:S01]  /*a030*/  FMUL.FTZ R88, R88, R28.reuse ;  /* 0x0000001c58587220 */ /* 0x080fe20000410000 */
[----:B------:R-:W-:Y:S01]  /*a040*/  HMMA.16816.F32.BF16 R36, R8, R14, R80 ;  /* 0x0000000e0824723c */ /* 0x000fe20000041850 */
[----:B------:R-:W1:Y:S01]  /*a050*/  LDSM.16.MT88.4 R12, [R229+0xe000] ;  /* 0x00e00000e50c783b */ /* 0x000e620000004200 */
        /* <DEDUP_REMOVED lines=11> */
[----:B------:R-:W-:Y:S02]  /*a110*/  IMAD.MOV.U32 R74, RZ, RZ, R25 ;  /* 0x000000ffff4a7224 */ /* 0x000fe400078e0019 */
[----:B------:R-:W4:Y:S01]  /*a120*/  LDSM.16.MT88.4 R24, [R231+0xe000] ;  /* 0x00e00000e718783b */ /* 0x000f220000004200 */
[-C--:B-1----:R-:W-:Y:S08]  /*a130*/  HMMA.16816.F32.BF16 R164, R8, R12.reuse, R84 ;  /* 0x0000000c08a4723c */ /* 0x082ff00000041854 */
[C---:B------:R-:W-:Y:S08]  /*a140*/  HMMA.16816.F32.BF16 R88, R4.reuse, R12, R88 ;  /* 0x0000000c0458723c */ /* 0x040ff00000041858 */
[-C--:B------:R-:W-:Y:S08]  /*a150*/  HMMA.16816.F32.BF16 R92, R4, R14.reuse, R92 ;  /* 0x0000000e045c723c */ /* 0x080ff0000004185c */
[----:B------:R-:W-:Y:S01]  /*a160*/  HMMA.16816.F32.BF16 R96, R8, R14, R96 ;  /* 0x0000000e0860723c */ /* 0x000fe20000041860 */
[----:B------:R-:W1:Y:S01]  /*a170*/  LDSM.16.MT88.4 R12, [R230+0xe000] ;  /* 0x00e00000e60c783b */ /* 0x000e620000004200 */
[----:B------:R-:W-:-:S02]  /*a180*/  MOV R78, R74 ;  /* 0x0000004a004e7202 */ /* 0x000fc40000000f00 */
[----:B------:R-:W-:Y:S02]  /*a190*/  MOV R74, R69 ;  /* 0x00000045004a7202 */ /* 0x000fe40000000f00 */
[----:B------:R-:W-:Y:S01]  /*a1a0*/  MOV R69, R3 ;  /* 0x0000000300457202 */ /* 0x000fe20000000f00 */
[----:B------:R-:W-:Y:S02]  /*a1b0*/  FFMA.FTZ R3, R250, c[0x0][0x23c], -R0 ;  /* 0x00008f00fa037a23 */ /* 0x000fe40000010800 */
        /* <DEDUP_REMOVED lines=10> */
[-C--:B------:R-:W-:Y:S02]  /*a260*/  FMUL.FTZ R124, R124, R28.reuse ;  /* 0x0000001c7c7c7220 */ /* 0x080fe40000410000 */
[----:B------:R-:W-:Y:S02]  /*a270*/  FMUL.FTZ R125, R125, R28 ;  /* 0x0000001c7d7d7220 */ /* 0x000fe40000410000 */
[-C--:B------:R-:W-:Y:S02]  /*a280*/  FMUL.FTZ R122, R122, R40.reuse ;  /* 0x000000287a7a7220 */ /* 0x080fe40000410000 */
[-C--:B------:R-:W-:Y:S02]  /*a290*/  FMUL.FTZ R123, R123, R40.reuse ;  /* 0x000000287b7b7220 */ /* 0x080fe40000410000 */
[-C--:B------:R-:W-:Y:S02]  /*a2a0*/  FMUL.FTZ R126, R126, R40.reuse ;  /* 0x000000287e7e7220 */ /* 0x080fe40000410000 */
[----:B------:R-:W-:-:S02]  /*a2b0*/  FMUL.FTZ R127, R127, R40 ;  /* 0x000000287f7f7220 */ /* 0x000fc40000410000 */
[----:B------:R-:W-:Y:S02]  /*a2c0*/  IMAD.MOV.U32 R72, RZ, RZ, R173 ;  /* 0x000000ffff487224 */ /* 0x000fe400078e00ad */
[----:B------:R1:W-:Y:S01]  /*a2d0*/  MUFU.EX2 R173, R3 ;  /* 0x0000000300ad7308 */ /* 0x0003e20000000800 */
[----:B----4-:R-:W-:Y:S01]  /*a2e0*/  HMMA.16816.F32.BF16 R104, R4, R24, R104 ;  /* 0x000000180468723c */ /* 0x010fe20000041868 */
[----:B------:R-:W-:Y:S01]  /*a2f0*/  IMAD.MOV.U32 R77, RZ, RZ, R75 ;  /* 0x000000ffff4d7224 */ /* 0x000fe200078e004b */
[----:B------:R-:W-:-:S06]  /*a300*/  MOV R75, R68 ;  /* 0x00000044004b7202 */ /* 0x000fcc0000000f00 */
[----:B------:R-:W-:Y:S01]  /*a310*/  HMMA.16816.F32.BF16 R108, R4, R26, R108 ;  /* 0x0000001a046c723c */ /* 0x000fe2000004186c */
[----:B-1----:R-:W-:-:S07]  /*a320*/  FFMA.FTZ R3, R225, c[0x0][0x23c], -R0 ;  /* 0x00008f00e1037a23 */ /* 0x002fce0000010800 */
[----:B------:R-:W-:Y:S01]  /*a330*/  HMMA.16816.F32.BF16 R120, R4, R12, R120 ;  /* 0x0000000c0478723c */ /* 0x000fe20000041878 */
[----:B------:R-:W-:-:S07]  /*a340*/  MOV R68, R175 ;  /* 0x000000af00447202 */ /* 0x000fce0000000f00 */
[----:B------:R-:W-:Y:S01]  /*a350*/  HMMA.16816.F32.BF16 R124, R4, R14, R124 ;  /* 0x0000000e047c723c */ /* 0x000fe2000004187c */
[----:B------:R1:W4:Y:S01]  /*a360*/  MUFU.EX2 R4, R3 ;  /* 0x0000000300047308 */ /* 0x0003220000000800 */
[----:B------:R-:W-:Y:S02]  /*a370*/  MOV R79, R73 ;  /* 0x00000049004f7202 */ /* 0x000fe40000000f00 */
[----:B------:R-:W-:Y:S01]  /*a380*/  MOV R73, R172 ;  /* 0x000000ac00497202 */ /* 0x000fe20000000f00 */
[----:B-1----:R-:W-:-:S04]  /*a390*/  FFMA.FTZ R3, R221, c[0x0][0x23c], -R0 ;  /* 0x00008f00dd037a23 */ /* 0x002fc80000010800 */
[----:B------:R1:W-:Y:S02]  /*a3a0*/  MUFU.EX2 R175, R3 ;  /* 0x0000000300af7308 */ /* 0x0003e40000000800 */
[----:B-1----:R-:W-:-:S06]  /*a3b0*/  FFMA.FTZ R3, R216, c[0x0][0x23c], -R0 ;  /* 0x00008f00d8037a23 */ /* 0x002fcc0000010800 */
[----:B------:R1:W1:Y:S02]  /*a3c0*/  MUFU.EX2 R5, R3 ;  /* 0x0000000300057308 */ /* 0x0002640000000800 */
[----:B-1----:R-:W-:-:S06]  /*a3d0*/  FFMA.FTZ R3, R249, c[0x0][0x23c], -R2 ;  /* 0x00008f00f9037a23 */ /* 0x002fcc0000010802 */
[----:B------:R1:W-:Y:S02]  /*a3e0*/  MUFU.EX2 R172, R3 ;  /* 0x0000000300ac7308 */ /* 0x0003e40000000800 */
[----:B-1----:R-:W-:-:S06]  /*a3f0*/  FFMA.FTZ R3, R224, c[0x0][0x23c], -R2 ;  /* 0x00008f00e0037a23 */ /* 0x002fcc0000010802 */
[----:B------:R1:W-:Y:S02]  /*a400*/  MUFU.EX2 R224, R3 ;  /* 0x0000000300e07308 */ /* 0x0003e40000000800 */
[----:B-1----:R-:W-:-:S06]  /*a410*/  FFMA.FTZ R3, R220, c[0x0][0x23c], -R2 ;  /* 0x00008f00dc037a23 */ /* 0x002fcc0000010802 */
[----:B------:R1:W-:Y:S01]  /*a420*/  MUFU.EX2 R6, R3 ;  /* 0x0000000300067308 */ /* 0x0003e20000000800 */
[----:B----4-:R-:W-:Y:S02]  /*a430*/  IMAD.MOV.U32 R216, RZ, RZ, R4 ;  /* 0x000000ffffd87224 */ /* 0x010fe400078e0004 */
[----:B-1----:R-:W-:-:S05]  /*a440*/  FFMA.FTZ R3, R215, c[0x0][0x23c], -R2 ;  /* 0x00008f00d7037a23 */ /* 0x002fca0000010802 */
[----:B------:R1:W-:Y:S02]  /*a450*/  MUFU.EX2 R220, R3 ;  /* 0x0000000300dc7308 */ /* 0x0003e40000000800 */
[----:B-1----:R-:W-:-:S06]  /*a460*/  FFMA.FTZ R3, R251, c[0x0][0x23c], -R20 ;  /* 0x00008f00fb037a23 */ /* 0x002fcc0000010814 */
[----:B------:R1:W-:Y:S01]  /*a470*/  MUFU.EX2 R7, R3 ;  /* 0x0000000300077308 */ /* 0x0003e20000000800 */
[----:B------:R-:W-:Y:S01]  /*a480*/  MOV R251, R5 ;  /* 0x0000000500fb7202 */ /* 0x000fe20000000f00 */
[-C--:B------:R-:W-:Y:S02]  /*a490*/  FMUL.FTZ R100, R100, R17.reuse ;  /* 0x0000001164647220 */ /* 0x080fe40000410000 */
[----:B------:R-:W-:Y:S02]  /*a4a0*/  FMUL.FTZ R101, R101, R17 ;  /* 0x0000001165657220 */ /* 0x000fe40000410000 */
[----:B-1----:R-:W-:-:S04]  /*a4b0*/  FFMA.FTZ R3, R227, c[0x0][0x23c], -R20 ;  /* 0x00008f00e3037a23 */ /* 0x002fc80000010814 */
[----:B------:R1:W-:Y:S01]  /*a4c0*/  MUFU.EX2 R4, R3 ;  /* 0x0000000300047308 */ /* 0x0003e20000000800 */
[-C--:B------:R-:W-:Y:S02]  /*a4d0*/  FMUL.FTZ R102, R102, R16.reuse ;  /* 0x0000001066667220 */ /* 0x080fe40000410000 */
[-C--:B------:R-:W-:Y:S02]  /*a4e0*/  FMUL.FTZ R103, R103, R16.reuse ;  /* 0x0000001067677220 */ /* 0x080fe40000410000 */
[-C--:B------:R-:W-:Y:S02]  /*a4f0*/  FMUL.FTZ R112, R112, R17.reuse ;  /* 0x0000001170707220 */ /* 0x080fe40000410000 */
[----:B------:R-:W-:Y:S02]  /*a500*/  FMUL.FTZ R113, R113, R17 ;  /* 0x0000001171717220 */ /* 0x000fe40000410000 */
[----:B------:R-:W-:Y:S02]  /*a510*/  FMUL.FTZ R114, R114, R16 ;  /* 0x0000001072727220 */ /* 0x000fe40000410000 */
[----:B-1----:R-:W-:-:S02]  /*a520*/  FFMA.FTZ R3, R222, c[0x0][0x23c], -R20 ;  /* 0x00008f00de037a23 */ /* 0x002fc40000010814 */
[-C--:B------:R-:W-:Y:S02]  /*a530*/  FMUL.FTZ R115, R115, R16.reuse ;  /* 0x0000001073737220 */ /* 0x080fe40000410000 */
[----:B------:R1:W-:Y:S01]  /*a540*/  MUFU.EX2 R5, R3 ;  /* 0x0000000300057308 */ /* 0x0003e20000000800 */
[-C--:B------:R-:W-:Y:S02]  /*a550*/  FMUL.FTZ R116, R116, R17.reuse ;  /* 0x0000001174747220 */ /* 0x080fe40000410000 */
[-C--:B------:R-:W-:Y:S02]  /*a560*/  FMUL.FTZ R117, R117, R17.reuse ;  /* 0x0000001175757220 */ /* 0x080fe40000410000 */
[-C--:B------:R-:W-:Y:S02]  /*a570*/  FMUL.FTZ R118, R118, R16.reuse ;  /* 0x0000001076767220 */ /* 0x080fe40000410000 */
[----:B------:R-:W-:Y:S02]  /*a580*/  FMUL.FTZ R119, R119, R16 ;  /* 0x0000001077777220 */ /* 0x000fe40000410000 */
[----:B------:R-:W-:-:S02]  /*a590*/  FMUL.FTZ R128, R128, R17 ;  /* 0x0000001180807220 */ /* 0x000fc40000410000 */
[----:B------:R-:W-:Y:S02]  /*a5a0*/  FMUL.FTZ R129, R129, R17 ;  /* 0x0000001181817220 */ /* 0x000fe40000410000 */
[-C--:B------:R-:W-:Y:S02]  /*a5b0*/  FMUL.FTZ R130, R130, R16.reuse ;  /* 0x0000001082827220 */ /* 0x080fe40000410000 */
[----:B------:R-:W-:Y:S02]  /*a5c0*/  FMUL.FTZ R131, R131, R16 ;  /* 0x0000001083837220 */ /* 0x000fe40000410000 */
[----:B-1----:R-:W-:-:S04]  /*a5d0*/  FFMA.FTZ R3, R217, c[0x0][0x23c], -R20 ;  /* 0x00008f00d9037a23 */ /* 0x002fc80000010814 */
[----:B------:R1:W-:Y:S01]  /*a5e0*/  MUFU.EX2 R215, R3 ;  /* 0x0000000300d77308 */ /* 0x0003e20000000800 */
[----:B------:R-:W-:Y:S01]  /*a5f0*/  HMMA.16816.F32.BF16 R84, R8, R24, R100 ;  /* 0x000000180854723c */ /* 0x000fe20000041864 */
[----:B------:R-:W-:Y:S02]  /*a600*/  MOV R82, R77 ;  /* 0x0000004d00527202 */ /* 0x000fe40000000f00 */
[----:B------:R-:W-:-:S05]  /*a610*/  MOV R77, R79 ;  /* 0x0000004f004d7202 */ /* 0x000fca0000000f00 */
[----:B------:R-:W-:Y:S01]  /*a620*/  HMMA.16816.F32.BF16 R112, R8, R26, R112 ;  /* 0x0000001a0870723c */ /* 0x000fe20000041870 */
[----:B-1----:R-:W-:-:S07]  /*a630*/  FFMA.FTZ R3, R252, c[0x0][0x23c], -R21 ;  /* 0x00008f00fc037a23 */ /* 0x002fce0000010815 */
[----:B------:R-:W-:Y:S01]  /*a640*/  HMMA.16816.F32.BF16 R116, R8, R12, R116 ;  /* 0x0000000c0874723c */ /* 0x000fe20000041874 */
[----:B------:R-:W-:-:S07]  /*a650*/  MOV R79, R174 ;  /* 0x000000ae004f7202 */ /* 0x000fce0000000f00 */
[----:B------:R-:W-:Y:S01]  /*a660*/  HMMA.16816.F32.BF16 R128, R8, R14, R128 ;  /* 0x0000000e0880723c */ /* 0x000fe20000041880 */
[----:B------:R1:W-:Y:S01]  /*a670*/  MUFU.EX2 R8, R3 ;  /* 0x0000000300087308 */ /* 0x0003e20000000800 */
[----:B------:R-:W4:Y:S01]  /*a680*/  LDSM.16.MT88.4 R12, [R228+0xc800] ;  /* 0x00c80000e40c783b */ /* 0x000f220000004200 */
[----:B------:R-:W-:Y:S01]  /*a690*/  MOV R100, R82 ;  /* 0x0000005200647202 */ /* 0x000fe20000000f00 */
[----:B------:R-:W-:Y:S01]  /*a6a0*/  IMAD.MOV.U32 R83, RZ, RZ, R71 ;  /* 0x000000ffff537224 */ /* 0x000fe200078e0047 */
[----:B------:R-:W-:Y:S01]  /*a6b0*/  MOV R81, R73 ;  /* 0x0000004900517202 */ /* 0x000fe20000000f00 */
[----:B------:R-:W-:Y:S02]  /*a6c0*/  IMAD.MOV.U32 R82, RZ, RZ, R72 ;  /* 0x000000ffff527224 */ /* 0x000fe400078e0048 */
[----:B-1----:R-:W-:-:S04]  /*a6d0*/  FFMA.FTZ R3, R248, c[0x0][0x23c], -R21 ;  /* 0x00008f00f8037a23 */ /* 0x002fc80000010815 */
[----:B------:R1:W-:Y:S01]  /*a6e0*/  MUFU.EX2 R174, R3 ;  /* 0x0000000300ae7308 */ /* 0x0003e20000000800 */
[----:B------:R-:W-:Y:S01]  /*a6f0*/  MOV R76, R70 ;  /* 0x00000046004c7202 */ /* 0x000fe20000000f00 */
[----:B------:R-:W-:Y:S01]  /*a700*/  IMAD.MOV.U32 R102, RZ, RZ, R169 ;  /* 0x000000ffff667224 */ /* 0x000fe200078e00a9 */
[----:B------:R-:W-:Y:S01]  /*a710*/  MOV R80, R74 ;  /* 0x0000004a00507202 */ /* 0x000fe20000000f00 */
[----:B------:R-:W-:Y:S01]  /*a720*/  IMAD.MOV.U32 R74, RZ, RZ, R30 ;  /* 0x000000ffff4a7224 */ /* 0x000fe200078e001e */
[----:B------:R-:W-:Y:S01]  /*a730*/  MOV R73, R41 ;  /* 0x0000002900497202 */ /* 0x000fe20000000f00 */
[--C-:B------:R-:W-:Y:S01]  /*a740*/  FFMA.FTZ R30, R139, c[0x0][0x23c], -R0.reuse ;  /* 0x00008f008b1e7a23 */ /* 0x100fe20000010800 */
[----:B------:R-:W-:Y:S01]  /*a750*/  MOV R71, R32 ;  /* 0x0000002000477202 */ /* 0x000fe20000000f00 */
[--C-:B------:R-:W-:Y:S01]  /*a760*/  FFMA.FTZ R32, R218, c[0x0][0x23c], -R0.reuse ;  /* 0x00008f00da207a23 */ /* 0x100fe20000010800 */
[----:B------:R-:W-:Y:S01]  /*a770*/  MOV R70, R31 ;  /* 0x0000001f00467202 */ /* 0x000fe20000000f00 */
[----:B-1----:R-:W-:Y:S01]  /*a780*/  FFMA.FTZ R3, R226, c[0x0][0x23c], -R21 ;  /* 0x00008f00e2037a23 */ /* 0x002fe20000010815 */
[----:B------:R-:W-:Y:S01]  /*a790*/  MOV R103, R168 ;  /* 0x000000a800677202 */ /* 0x000fe20000000f00 */
[--C-:B------:R-:W-:Y:S01]  /*a7a0*/  FFMA.FTZ R31, R213, c[0x0][0x23c], -R0.reuse ;  /* 0x00008f00d51f7a23 */ /* 0x100fe20000010800 */
[----:B------:R-:W-:Y:S01]  /*a7b0*/  MOV R101, R170 ;  /* 0x000000aa00657202 */ /* 0x000fe20000000f00 */
[--C-:B------:R-:W-:Y:S01]  /*a7c0*/  FFMA.FTZ R170, R51, c[0x0][0x23c], -R0.reuse ;  /* 0x00008f0033aa7a23 */ /* 0x100fe20000010800 */
[----:B------:R-:W-:Y:S01]  /*a7d0*/  MOV R72, R171 ;  /* 0x000000ab00487202 */ /* 0x000fe20000000f00 */
[----:B------:R-:W1:Y:S01]  /*a7e0*/  MUFU.EX2 R3, R3 ;  /* 0x0000000300037308 */ /* 0x000e620000000800 */
[----:B------:R-:W-:Y:S01]  /*a7f0*/  MOV R41, R29 ;  /* 0x0000001d00297202 */ /* 0x000fe20000000f00 */
[----:B------:R-:W-:-:S02]  /*a800*/  FFMA.FTZ R29, R54, c[0x0][0x23c], -R0 ;  /* 0x00008f00361d7a23 */ /* 0x000fc40000010800 */
[--C-:B------:R-:W-:Y:S02]  /*a810*/  FFMA.FTZ R171, R53, c[0x0][0x23c], -R0.reuse ;  /* 0x00008f0035ab7a23 */ /* 0x100fe40000010800 */
[--C-:B------:R-:W-:Y:S02]  /*a820*/  FFMA.FTZ R169, R23, c[0x0][0x23c], -R0.reuse ;  /* 0x00008f0017a97a23 */ /* 0x100fe40000010800 */
[----:B------:R-:W-:Y:S02]  /*a830*/  FFMA.FTZ R168, R22, c[0x0][0x23c], -R0 ;  /* 0x00008f0016a87a23 */ /* 0x000fe40000010800 */
[----:B------:R-:W-:-:S04]  /*a840*/  FFMA.FTZ R0, R223, c[0x0][0x23c], -R21 ;  /* 0x00008f00df007a23 */ /* 0x000fc80000010815 */
[----:B------:R-:W2:Y:S01]  /*a850*/  MUFU.EX2 R221, R0 ;  /* 0x0000000000dd7308 */ /* 0x000ea20000000800 */
[--C-:B------:R-:W-:Y:S01]  /*a860*/  FFMA.FTZ R23, R219, c[0x0][0x23c], -R2.reuse ;  /* 0x00008f00db177a23 */ /* 0x100fe20000010802 */
[----:B-1----:R-:W-:Y:S01]  /*a870*/  MOV R219, R3 ;  /* 0x0000000300db7202 */ /* 0x002fe20000000f00 */
[----:B------:R-:W-:Y:S01]  /*a880*/  FFMA.FTZ R3, R212, c[0x0][0x23c], -R2 ;  /* 0x00008f00d4037a23 */ /* 0x000fe20000010802 */
[----:B------:R-:W-:Y:S01]  /*a890*/  MOV R213, R7 ;  /* 0x0000000700d57202 */ /* 0x000fe20000000f00 */
[----:B------:R-:W-:Y:S01]  /*a8a0*/  IMAD.MOV.U32 R218, RZ, RZ, R8 ;  /* 0x000000ffffda7224 */ /* 0x000fe200078e0008 */
[----:B------:R-:W-:Y:S01]  /*a8b0*/  MOV R226, R6 ;  /* 0x0000000600e27202 */ /* 0x000fe20000000f00 */
[----:B------:R-:W-:Y:S01]  /*a8c0*/  FFMA.FTZ R22, R214, c[0x0][0x23c], -R2 ;  /* 0x00008f00d6167a23 */ /* 0x000fe20000010802 */
[----:B------:R-:W-:Y:S01]  /*a8d0*/  MOV R214, R5 ;  /* 0x0000000500d67202 */ /* 0x000fe20000000f00 */
[----:B------:R-:W-:Y:S01]  /*a8e0*/  IMAD.MOV.U32 R212, RZ, RZ, R4 ;  /* 0x000000ffffd47224 */ /* 0x000fe200078e0004 */
[----:B------:R-:W-:-:S02]  /*a8f0*/  F2FP.BF16.PACK_AB R8, R216, R173 ;  /* 0x000000add808723e */ /* 0x000fc400000010ff */
[----:B------:R-:W-:Y:S02]  /*a900*/  F2FP.BF16.PACK_AB R9, R224, R172 ;  /* 0x000000ace009723e */ /* 0x000fe400000010ff */
[----:B------:R-:W-:Y:S02]  /*a910*/  F2FP.BF16.PACK_AB R10, R251, R175 ;  /* 0x000000affb0a723e */ /* 0x000fe400000010ff */
[----:B------:R-:W-:Y:S02]  /*a920*/  F2FP.BF16.PACK_AB R11, R220, R226 ;  /* 0x000000e2dc0b723e */ /* 0x000fe400000010ff */
[----:B------:R-:W-:Y:S02]  /*a930*/  F2FP.BF16.PACK_AB R4, R212, R213 ;  /* 0x000000d5d404723e */ /* 0x000fe400000010ff */
[----:B------:R-:W-:Y:S02]  /*a940*/  F2FP.BF16.PACK_AB R5, R174, R218 ;  /* 0x000000daae05723e */ /* 0x000fe400000010ff */
[----:B------:R-:W-:-:S02]  /*a950*/  F2FP.BF16.PACK_AB R6, R215, R214 ;  /* 0x000000d6d706723e */ /* 0x000fc400000010ff */
[----:B--2---:R-:W-:Y:S01]  /*a960*/  F2FP.BF16.PACK_AB R7, R221, R219 ;  /* 0x000000dbdd07723e */ /* 0x004fe200000010ff */
[----:B------:R-:W-:Y:S01]  /*a970*/  FFMA.FTZ R43, R43, R17, R19 ;  /* 0x000000112b2b7223 */ /* 0x000fe20000010013 */
[-C--:B----4-:R-:W-:Y:S01]  /*a980*/  HMMA.16816.F32.BF16 R148, R8, R12.reuse, R148 ;  /* 0x0000000c0894723c */ /* 0x090fe20000041894 */
[----:B---3--:R-:W-:Y:S02]  /*a990*/  FFMA.FTZ R42, R42, R16, R18 ;  /* 0x000000102a2a7223 */ /* 0x008fe40000010012 */
[----:B------:R-:W1:Y:S05]  /*a9a0*/  LDSM.16.MT88.4 R16, [R229+0xc800] ;  /* 0x00c80000e510783b */ /* 0x000e6a0000004200 */
[C---:B------:R-:W-:Y:S08]  /*a9b0*/  HMMA.16816.F32.BF16 R144, R4.reuse, R12, R144 ;  /* 0x0000000c0490723c */ /* 0x040ff00000041890 */
[-C--:B------:R-:W-:Y:S08]  /*a9c0*/  HMMA.16816.F32.BF16 R152, R4, R14.reuse, R152 ;  /* 0x0000000e0498723c */ /* 0x080ff00000041898 */
[----:B------:R-:W-:Y:S01]  /*a9d0*/  HMMA.16816.F32.BF16 R44, R8, R14, R44 ;  /* 0x0000000e082c723c */ /* 0x000fe2000004182c */
[----:B------:R-:W2:Y:S01]  /*a9e0*/  LDSM.16.MT88.4 R12, [R231+0xc800] ;  /* 0x00c80000e70c783b */ /* 0x000ea20000004200 */
        /* <DEDUP_REMOVED lines=9> */
[--C-:B------:R-:W-:Y:S01]  /*aa80*/  FFMA.FTZ R134, R48, c[0x0][0x23c], -R2.reuse ;  /* 0x00008f0030867a23 */ /* 0x100fe20000010802 */
[----:B------:R-:W-:Y:S01]  /*aa90*/  MOV R25, R136 ;  /* 0x0000008800197202 */ /* 0x000fe20000000f00 */
[--C-:B------:R-:W-:Y:S01]  /*aaa0*/  FFMA.FTZ R0, R55, c[0x0][0x23c], -R2.reuse ;  /* 0x00008f0037007a23 */ /* 0x100fe20000010802 */
[----:B------:R-:W-:Y:S01]  /*aab0*/  MOV R217, R69 ;  /* 0x0000004500d97202 */ /* 0x000fe20000000f00 */
[----:B------:R-:W-:-:S02]  /*aac0*/  FFMA.FTZ R136, R52, c[0x0][0x23c], -R2 ;  /* 0x00008f0034887a23 */ /* 0x000fc40000010802 */
[----:B------:R-:W-:Y:S01]  /*aad0*/  IMAD.MOV.U32 R248, RZ, RZ, R70 ;  /* 0x000000fffff87224 */ /* 0x000fe200078e0046 */
[----:B-1----:R-:W-:Y:S07]  /*aae0*/  HMMA.16816.F32.BF16 R72, R8, R16, R208 ;  /* 0x000000100848723c */ /* 0x002fee00000418d0 */
[----:B------:R-:W-:Y:S02]  /*aaf0*/  MOV R210, R215 ;  /* 0x000000d700d27202 */ /* 0x000fe40000000f00 */
[----:B------:R-:W-:Y:S01]  /*ab00*/  MOV R215, R68 ;  /* 0x0000004400d77202 */ /* 0x000fe20000000f00 */
[-C--:B--2---:R-:W-:Y:S07]  /*ab10*/  HMMA.16816.F32.BF16 R48, R4, R12.reuse, R180 ;  /* 0x0000000c0430723c */ /* 0x084fee00000418b4 */
[----:B------:R-:W-:Y:S01]  /*ab20*/  MOV R180, R71 ;  /* 0x0000004700b47202 */ /* 0x000fe20000000f00 */
[----:B------:R-:W-:Y:S08]  /*ab30*/  HMMA.16816.F32.BF16 R52, R8, R12, R176 ;  /* 0x0000000c0834723c */ /* 0x000ff000000418b0 */
[-C--:B------:R-:W-:Y:S08]  /*ab40*/  HMMA.16816.F32.BF16 R184, R4, R14.reuse, R184 ;  /* 0x0000000e04b8723c */ /* 0x080ff000000418b8 */
[----:B------:R-:W-:Y:S01]  /*ab50*/  HMMA.16816.F32.BF16 R68, R8, R14, R188 ;  /* 0x0000000e0844723c */ /* 0x000fe200000418bc */
[----:B------:R-:W1:Y:S01]  /*ab60*/  LDSM.16.MT88.4 R12, [R228+0xe800] ;  /* 0x00e80000e40c783b */ /* 0x000e620000004200 */
[----:B------:R-:W-:-:S02]  /*ab70*/  MOV R223, R250 ;  /* 0x000000fa00df7202 */ /* 0x000fc40000000f00 */
[----:B------:R-:W-:-:S03]  /*ab80*/  MOV R181, R80 ;  /* 0x0000005000b57202 */ /* 0x000fc60000000f00 */
[----:B------:R-:W-:Y:S01]  /*ab90*/  IMAD.MOV.U32 R189, RZ, RZ, R77 ;  /* 0x000000ffffbd7224 */ /* 0x000fe200078e004d */
[----:B------:R-:W-:Y:S02]  /*aba0*/  MOV R191, R83 ;  /* 0x0000005300bf7202 */ /* 0x000fe40000000f00 */
[----:B------:R-:W-:Y:S02]  /*abb0*/  MOV R190, R76 ;  /* 0x0000004c00be7202 */ /* 0x000fe40000000f00 */
[----:B------:R-:W-:Y:S02]  /*abc0*/  MOV R250, R78 ;  /* 0x0000004e00fa7202 */ /* 0x000fe40000000f00 */
[----:B------:R-:W-:Y:S02]  /*abd0*/  MOV R188, R79 ;  /* 0x0000004f00bc7202 */ /* 0x000fe40000000f00 */
[----:B------:R-:W-:Y:S02]  /*abe0*/  MOV R183, R102 ;  /* 0x0000006600b77202 */ /* 0x000fe40000000f00 */
[----:B------:R-:W-:-:S02]  /*abf0*/  MOV R177, R24 ;  /* 0x0000001800b17202 */ /* 0x000fc40000000f00 */
[----:B------:R-:W-:Y:S02]  /*ac00*/  MOV R179, R225 ;  /* 0x000000e100b37202 */ /* 0x000fe40000000f00 */
[----:B------:R-:W-:Y:S02]  /*ac10*/  MOV R209, R224 ;  /* 0x000000e000d17202 */ /* 0x000fe40000000f00 */
[----:B------:R-:W-:Y:S02]  /*ac20*/  MOV R211, R220 ;  /* 0x000000dc00d37202 */ /* 0x000fe40000000f00 */
[----:B------:R2:W-:Y:S01]  /*ac30*/  MUFU.EX2 R220, R0 ;  /* 0x0000000000dc7308 */ /* 0x0005e20000000800 */
[----:B------:R-:W-:Y:S01]  /*ac40*/  MOV R182, R103 ;  /* 0x0000006700b67202 */ /* 0x000fe20000000f00 */
[----:B------:R-:W-:Y:S01]  /*ac50*/  IMAD.MOV.U32 R178, RZ, RZ, R27 ;  /* 0x000000ffffb27224 */ /* 0x000fe200078e001b */
[----:B------:R-:W-:Y:S01]  /*ac60*/  MOV R176, R100 ;  /* 0x0000006400b07202 */ /* 0x000fe20000000f00 */
[----:B-1----:R-:W-:Y:S01]  /*ac70*/  HMMA.16816.F32.BF16 R76, R4, R12, R156 ;  /* 0x0000000c044c723c */ /* 0x002fe2000004189c */
[----:B--2---:R-:W-:-:S06]  /*ac80*/  FFMA.FTZ R0, R188, c[0x0][0x23c], -R20 ;  /* 0x00008f00bc007a23 */ /* 0x004fcc0000010814 */
[----:B------:R-:W-:Y:S02]  /*ac90*/  MOV R159, R189 ;  /* 0x000000bd009f7202 */ /* 0x000fe40000000f00 */
[----:B------:R-:W-:Y:S02]  /*aca0*/  MOV R189, R191 ;  /* 0x000000bf00bd7202 */ /* 0x000fe40000000f00 */
[----:B------:R-:W-:Y:S02]  /*acb0*/  MOV R191, R181 ;  /* 0x000000b500bf7202 */ /* 0x000fe40000000f00 */
[----:B------:R-:W-:Y:S02]  /*acc0*/  MOV R181, R183 ;  /* 0x000000b700b57202 */ /* 0x000fe40000000f00 */
[----:B------:R-:W-:Y:S01]  /*acd0*/  MOV R183, R177 ;  /* 0x000000b100b77202 */ /* 0x000fe20000000f00 */
[----:B------:R-:W-:Y:S01]  /*ace0*/  IMAD.MOV.U32 R188, RZ, RZ, R190 ;  /* 0x000000ffffbc7224 */ /* 0x000fe200078e00be */
[----:B------:R-:W-:-:S02]  /*acf0*/  MOV R177, R179 ;  /* 0x000000b300b17202 */ /* 0x000fc40000000f00 */
[----:B------:R-:W-:Y:S02]  /*ad00*/  MOV R179, R209 ;  /* 0x000000d100b37202 */ /* 0x000fe40000000f00 */
[----:B------:R-:W-:Y:S02]  /*ad10*/  MOV R209, R211 ;  /* 0x000000d300d17202 */ /* 0x000fe40000000f00 */
[----:B------:R-:W-:Y:S02]  /*ad20*/  MOV R211, R249 ;  /* 0x000000f900d37202 */ /* 0x000fe40000000f00 */
[----:B------:R-:W-:Y:S01]  /*ad30*/  MOV R190, R180 ;  /* 0x000000b400be7202 */ /* 0x000fe20000000f00 */
[----:B------:R1:W-:Y:S01]  /*ad40*/  MUFU.EX2 R249, R0 ;  /* 0x0000000000f97308 */ /* 0x0003e20000000800 */
[----:B------:R-:W-:Y:S01]  /*ad50*/  IMAD.MOV.U32 R180, RZ, RZ, R182 ;  /* 0x000000ffffb47224 */ /* 0x000fe200078e00b6 */
[----:B------:R-:W-:Y:S01]  /*ad60*/  MOV R182, R176 ;  /* 0x000000b000b67202 */ /* 0x000fe20000000f00 */
[----:B------:R-:W-:-:S02]  /*ad70*/  IMAD.MOV.U32 R208, RZ, RZ, R216 ;  /* 0x000000ffffd07224 */ /* 0x000fc400078e00d8 */
[----:B------:R-:W-:-:S03]  /*ad80*/  IMAD.MOV.U32 R176, RZ, RZ, R178 ;  /* 0x000000ffffb07224 */ /* 0x000fc600078e00b2 */
[----:B------:R-:W-:Y:S01]  /*ad90*/  MOV R178, R208 ;  /* 0x000000d000b27202 */ /* 0x000fe20000000f00 */
[----:B-1----:R-:W-:Y:S01]  /*ada0*/  FFMA.FTZ R0, R159, c[0x0][0x23c], -R20 ;  /* 0x00008f009f007a23 */ /* 0x002fe20000010814 */
[----:B------:R-:W-:Y:S02]  /*adb0*/  MOV R159, R188 ;  /* 0x000000bc009f7202 */ /* 0x000fe40000000f00 */
[----:B------:R-:W-:Y:S02]  /*adc0*/  MOV R188, R189 ;  /* 0x000000bd00bc7202 */ /* 0x000fe40000000f00 */
[----:B------:R-:W-:Y:S01]  /*add0*/  MOV R189, R190 ;  /* 0x000000be00bd7202 */ /* 0x000fe20000000f00 */
[----:B------:R-:W-:Y:S01]  /*ade0*/  IMAD.MOV.U32 R190, RZ, RZ, R191 ;  /* 0x000000ffffbe7224 */ /* 0x000fe200078e00bf */
[----:B------:R-:W-:Y:S02]  /*adf0*/  MOV R191, R180 ;  /* 0x000000b400bf7202 */ /* 0x000fe40000000f00 */
[----:B------:R-:W-:Y:S01]  /*ae00*/  MOV R180, R181 ;  /* 0x000000b500b47202 */ /* 0x000fe20000000f00 */
[----:B------:R-:W-:Y:S01]  /*ae10*/  IMAD.MOV.U32 R208, RZ, RZ, R210 ;  /* 0x000000ffffd07224 */ /* 0x000fe200078e00d2 */
[----:B------:R-:W-:Y:S01]  /*ae20*/  MOV R181, R182 ;  /* 0x000000b600b57202 */ /* 0x000fe20000000f00 */
[----:B------:R-:W-:Y:S01]  /*ae30*/  IMAD.MOV.U32 R182, RZ, RZ, R183 ;  /* 0x000000ffffb67224 */ /* 0x000fe200078e00b7 */
[----:B------:R-:W-:-:S02]  /*ae40*/  MOV R183, R176 ;  /* 0x000000b000b77202 */ /* 0x000fc40000000f00 */
[----:B------:R-:W-:Y:S02]  /*ae50*/  MOV R176, R177 ;  /* 0x000000b100b07202 */ /* 0x000fe40000000f00 */
[----:B------:R-:W-:Y:S01]  /*ae60*/  MOV R210, R251 ;  /* 0x000000fb00d27202 */ /* 0x000fe20000000f00 */
[----:B------:R-:W-:Y:S01]  /*ae70*/  IMAD.MOV.U32 R251, RZ, RZ, R235 ;  /* 0x000000fffffb7224 */ /* 0x000fe200078e00eb */
[----:B------:R-:W-:Y:S01]  /*ae80*/  MOV R177, R178 ;  /* 0x000000b200b17202 */ /* 0x000fe20000000f00 */
[----:B------:R-:W-:Y:S01]  /*ae90*/  IMAD.MOV.U32 R178, RZ, RZ, R179 ;  /* 0x000000ffffb27224 */ /* 0x000fe200078e00b3 */
[----:B------:R-:W-:Y:S01]  /*aea0*/  MOV R179, R208 ;  /* 0x000000d000b37202 */ /* 0x000fe20000000f00 */
[----:B------:R1:W5:Y:S01]  /*aeb0*/  LDL.LU R235, [R1+0x68] ;  /* 0x0000680001eb7983 */ /* 0x0003620000300800 */
[----:B------:R-:W-:Y:S02]  /*aec0*/  MOV R208, R209 ;  /* 0x000000d100d07202 */ /* 0x000fe40000000f00 */
[----:B------:R-:W-:Y:S01]  /*aed0*/  MOV R209, R210 ;  /* 0x000000d200d17202 */ /* 0x000fe20000000f00 */
[----:B------:R-:W-:Y:S01]  /*aee0*/  IMAD.MOV.U32 R210, RZ, RZ, R211 ;  /* 0x000000ffffd27224 */ /* 0x000fe200078e00d3 */
[----:B------:R-:W-:-:S02]  /*aef0*/  MOV R211, R251 ;  /* 0x000000fb00d37202 */ /* 0x000fc40000000f00 */
[----:B------:R-:W-:Y:S02]  /*af00*/  MOV R251, R250 ;  /* 0x000000fa00fb7202 */ /* 0x000fe40000000f00 */
[----:B------:R2:W-:Y:S02]  /*af10*/  MUFU.EX2 R250, R0 ;  /* 0x0000000000fa7308 */ /* 0x0005e40000000800 */
[----:B--2---:R-:W-:Y:S01]  /*af20*/  FFMA.FTZ R0, R159, c[0x0][0x23c], -R20 ;  /* 0x00008f009f007a23 */ /* 0x004fe20000010814 */
[----:B------:R-:W-:Y:S01]  /*af30*/  MOV R159, R188 ;  /* 0x000000bc009f7202 */ /* 0x000fe20000000f00 */
[----:B------:R-:W-:Y:S01]  /*af40*/  IMAD.MOV.U32 R188, RZ, RZ, R189 ;  /* 0x000000ffffbc7224 */ /* 0x000fe200078e00bd */
[----:B------:R-:W-:Y:S02]  /*af50*/  MOV R189, R190 ;  /* 0x000000be00bd7202 */ /* 0x000fe40000000f00 */
[----:B------:R-:W-:Y:S02]  /*af60*/  MOV R190, R191 ;  /* 0x000000bf00be7202 */ /* 0x000fe40000000f00 */
[----:B------:R-:W-:Y:S01]  /*af70*/  MOV R191, R180 ;  /* 0x000000b400bf7202 */ /* 0x000fe20000000f00 */
[----:B------:R-:W-:Y:S01]  /*af80*/  IMAD.MOV.U32 R180, RZ, RZ, R181 ;  /* 0x000000ffffb47224 */ /* 0x000fe200078e00b5 */
[----:B------:R-:W-:-:S02]  /*af90*/  MOV R181, R182 ;  /* 0x000000b600b57202 */ /* 0x000fc40000000f00 */
[----:B------:R-:W-:Y:S02]  /*afa0*/  MOV R182, R183 ;  /* 0x000000b700b67202 */ /* 0x000fe40000000f00 */
        /* <DEDUP_REMOVED lines=9> */
[----:B------:R-:W-:Y:S02]  /*b040*/  IMAD.MOV.U32 R219, RZ, RZ, R251 ;  /* 0x000000ffffdb7224 */ /* 0x000fe400078e00fb */
[----:B------:R2:W-:Y:S02]  /*b050*/  MUFU.EX2 R251, R0 ;  /* 0x0000000000fb7308 */ /* 0x0005e40000000800 */
[----:B--2---:R-:W-:Y:S01]  /*b060*/  FFMA.FTZ R0, R159, c[0x0][0x23c], -R20 ;  /* 0x00008f009f007a23 */ /* 0x004fe20000010814 */
[----:B------:R-:W-:Y:S02]  /*b070*/  MOV R159, R188 ;  /* 0x000000bc009f7202 */ /* 0x000fe40000000f00 */
[----:B------:R-:W2:Y:S01]  /*b080*/  LDL.LU R188, [R1+0x24] ;  /* 0x0000240001bc7983 */ /* 0x000ea20000300800 */
[----:B------:R-:W-:Y:S01]  /*b090*/  IMAD.MOV.U32 R225, RZ, RZ, R81 ;  /* 0x000000ffffe17224 */ /* 0x000fe200078e0051 */
[----:B------:R-:W-:-:S02]  /*b0a0*/  MOV R216, R82 ;  /* 0x0000005200d87202 */ /* 0x000fc40000000f00 */
[-C--:B------:R-:W-:Y:S08]  /*b0b0*/  HMMA.16816.F32.BF16 R80, R4, R14.reuse, R140 ;  /* 0x0000000e0450723c */ /* 0x080ff0000004188c */
[----:B------:R-:W-:Y:S08]  /*b0c0*/  HMMA.16816.F32.BF16 R140, R8, R14, R36 ;  /* 0x0000000e088c723c */ /* 0x000ff00000041824 */
[C---:B------:R-:W-:Y:S08]  /*b0d0*/  HMMA.16816.F32.BF16 R64, R4.reuse, R16, R64 ;  /* 0x000000100440723c */ /* 0x040ff00000041840 */
[-C--:B------:R-:W-:Y:S08]  /*b0e0*/  HMMA.16816.F32.BF16 R60, R4, R18.reuse, R60 ;  /* 0x00000012043c723c */ /* 0x080ff0000004183c */
[----:B------:R-:W-:Y:S01]  /*b0f0*/  HMMA.16816.F32.BF16 R56, R8, R18, R56 ;  /* 0x000000120838723c */ /* 0x000fe20000041838 */
[----:B------:R-:W3:Y:S01]  /*b100*/  LDSM.16.MT88.4 R16, [R230+0xc800] ;  /* 0x00c80000e610783b */ /* 0x000ee20000004200 */
[----:B------:R-:W-:-:S02]  /*b110*/  MOV R222, R26 ;  /* 0x0000001a00de7202 */ /* 0x000fc40000000f00 */
[----:B------:R-:W-:Y:S02]  /*b120*/  MOV R227, R25 ;  /* 0x0000001900e37202 */ /* 0x000fe40000000f00 */
[----:B------:R-:W4:Y:S02]  /*b130*/  LDSM.16.MT88.4 R24, [R229+0xe800] ;  /* 0x00e80000e518783b */ /* 0x000f240000004200 */
[----:B------:R-:W-:Y:S02]  /*b140*/  HMMA.16816.F32.BF16 R160, R8, R12, R160 ;  /* 0x0000000c08a0723c */ /* 0x000fe400000418a0 */
[----:B------:R-:W1:Y:S01]  /*b150*/  LDSM.16.MT88.4 R12, [R230+0xe800] ;  /* 0x00e80000e60c783b */ /* 0x000e620000004200 */
[----:B--2---:R-:W-:Y:S01]  /*b160*/  FFMA.FTZ R39, R188, R28, R33 ;  /* 0x0000001cbc277223 */ /* 0x004fe20000010021 */
[----:B------:R-:W-:Y:S02]  /*b170*/  MOV R188, R189 ;  /* 0x000000bd00bc7202 */ /* 0x000fe40000000f00 */
[----:B------:R-:W-:Y:S01]  /*b180*/  MOV R189, R190 ;  /* 0x000000be00bd7202 */ /* 0x000fe20000000f00 */
[----:B------:R-:W-:Y:S01]  /*b190*/  IMAD.MOV.U32 R190, RZ, RZ, R191 ;  /* 0x000000ffffbe7224 */ /* 0x000fe200078e00bf */
[----:B------:R-:W-:-:S02]  /*b1a0*/  MOV R191, R180 ;  /* 0x000000b400bf7202 */ /* 0x000fc40000000f00 */
[----:B------:R-:W-:Y:S01]  /*b1b0*/  MOV R180, R182 ;  /* 0x000000b600b47202 */ /* 0x000fe20000000f00 */
[----:B------:R-:W-:Y:S01]  /*b1c0*/  IMAD.MOV.U32 R182, RZ, RZ, R176 ;  /* 0x000000ffffb67224 */ /* 0x000fe200078e00b0 */
[----:B------:R-:W-:Y:S01]  /*b1d0*/  MOV R176, R178 ;  /* 0x000000b200b07202 */ /* 0x000fe20000000f00 */
[----:B------:R-:W-:Y:S01]  /*b1e0*/  IMAD.MOV.U32 R178, RZ, RZ, R208 ;  /* 0x000000ffffb27224 */ /* 0x000fe200078e00d0 */
[----:B------:R-:W-:Y:S01]  /*b1f0*/  MOV R208, R210 ;  /* 0x000000d200d07202 */ /* 0x000fe20000000f00 */
[----:B------:R-:W-:Y:S02]  /*b200*/  IMAD.MOV.U32 R210, RZ, RZ, R219 ;  /* 0x000000ffffd27224 */ /* 0x000fe400078e00db */
[----:B------:R-:W2:Y:S01]  /*b210*/  LDL.LU R219, [R1+0x28] ;  /* 0x0000280001db7983 */ /* 0x000ea20000300800 */
[-C--:B---3--:R-:W-:Y:S08]  /*b220*/  HMMA.16816.F32.BF16 R192, R8, R16.reuse, R192 ;  /* 0x0000001008c0723c */ /* 0x088ff000000418c0 */
[C---:B------:R-:W-:Y:S08]  /*b230*/  HMMA.16816.F32.BF16 R196, R4.reuse, R16, R196 ;  /* 0x0000001004c4723c */ /* 0x040ff000000418c4 */
[-C--:B------:R-:W-:Y:S08]  /*b240*/  HMMA.16816.F32.BF16 R200, R4, R18.reuse, R200 ;  /* 0x0000001204c8723c */ /* 0x080ff000000418c8 */
[----:B------:R-:W-:Y:S01]  /*b250*/  HMMA.16816.F32.BF16 R204, R8, R18, R204 ;  /* 0x0000001208cc723c */ /* 0x000fe200000418cc */
[----:B------:R-:W3:Y:S01]  /*b260*/  LDSM.16.MT88.4 R16, [R231+0xe800] ;  /* 0x00e80000e710783b */ /* 0x000ee20000004200 */
[----:B------:R-:W-:-:S02]  /*b270*/  IMAD.MOV.U32 R2, RZ, RZ, R101 ;  /* 0x000000ffff027224 */ /* 0x000fc400078e0065 */
[----:B------:R-:W-:Y:S01]  /*b280*/  FFMA.FTZ R33, R181, c[0x0][0x23c], -R20 ;  /* 0x00008f00b5217a23 */ /* 0x000fe20000010814 */
[----:B------:R-:W-:-:S03]  /*b290*/  MOV R181, R183 ;  /* 0x000000b700b57202 */ /* 0x000fc60000000f00 */
[----:B----4-:R-:W-:Y:S01]  /*b2a0*/  HMMA.16816.F32.BF16 R88, R4, R24, R88 ;  /* 0x000000180458723c */ /* 0x010fe20000041858 */
[----:B------:R-:W-:Y:S01]  /*b2b0*/  MOV R183, R177 ;  /* 0x000000b100b77202 */ /* 0x000fe20000000f00 */
[----:B------:R4:W-:Y:S01]  /*b2c0*/  MUFU.EX2 R156, R0 ;  /* 0x00000000009c7308 */ /* 0x0009e20000000800 */
[----:B------:R-:W-:Y:S01]  /*b2d0*/  MOV R177, R179 ;  /* 0x000000b300b17202 */ /* 0x000fe20000000f00 */
[----:B------:R-:W-:-:S04]  /*b2e0*/  FFMA.FTZ R36, R180, c[0x0][0x23c], -R21 ;  /* 0x00008f00b4247a23 */ /* 0x000fc80000010815 */
[----:B------:R-:W-:Y:S01]  /*b2f0*/  HMMA.16816.F32.BF16 R92, R4, R26, R92 ;  /* 0x0000001a045c723c */ /* 0x000fe2000004185c */
[----:B------:R-:W-:Y:S02]  /*b300*/  MOV R179, R209 ;  /* 0x000000d100b37202 */ /* 0x000fe40000000f00 */
[----:B------:R-:W-:-:S05]  /*b310*/  MOV R209, R211 ;  /* 0x000000d300d17202 */ /* 0x000fca0000000f00 */
[----:B-1----:R-:W-:Y:S01]  /*b320*/  HMMA.16816.F32.BF16 R120, R4, R12, R120 ;  /* 0x0000000c0478723c */ /* 0x002fe20000041878 */
[----:B------:R-:W-:Y:S01]  /*b330*/  MOV R180, R181 ;  /* 0x000000b500b47202 */ /* 0x000fe20000000f00 */
[----:B----4-:R-:W-:-:S06]  /*b340*/  FFMA.FTZ R0, R159, c[0x0][0x23c], -R21 ;  /* 0x00008f009f007a23 */ /* 0x010fcc0000010815 */
[----:B------:R-:W-:Y:S01]  /*b350*/  HMMA.16816.F32.BF16 R124, R4, R14, R124 ;  /* 0x0000000e047c723c */ /* 0x000fe2000004187c */
[----:B------:R-:W-:-:S07]  /*b360*/  MOV R211, R226 ;  /* 0x000000e200d37202 */ /* 0x000fce0000000f00 */
[C---:B---3--:R-:W-:Y:S08]  /*b370*/  HMMA.16816.F32.BF16 R104, R4.reuse, R16, R104 ;  /* 0x000000100468723c */ /* 0x048ff00000041868 */
[----:B------:R-:W-:Y:S08]  /*b380*/  HMMA.16816.F32.BF16 R108, R4, R18, R108 ;  /* 0x00000012046c723c */ /* 0x000ff0000004186c */
[C---:B------:R-:W-:Y:S08]  /*b390*/  HMMA.16816.F32.BF16 R84, R8.reuse, R16, R84 ;  /* 0x000000100854723c */ /* 0x040ff00000041854 */
[----:B------:R-:W-:Y:S01]  /*b3a0*/  HMMA.16816.F32.BF16 R112, R8, R18, R112 ;  /* 0x000000120870723c */ /* 0x000fe20000041870 */
[----:B------:R-:W1:Y:S01]  /*b3b0*/  LDSM.16.MT88.4 R16, [R229+0xd000] ;  /* 0x00d00000e510783b */ /* 0x000e620000004200 */
[----:B------:R-:W-:-:S06]  /*b3c0*/  IMAD.MOV.U32 R181, RZ, RZ, R182 ;  /* 0x000000ffffb57224 */ /* 0x000fcc00078e00b6 */
[----:B------:R-:W-:Y:S01]  /*b3d0*/  HMMA.16816.F32.BF16 R100, R8, R24, R164 ;  /* 0x000000180864723c */ /* 0x000fe200000418a4 */
[----:B------:R-:W-:-:S07]  /*b3e0*/  MOV R226, R248 ;  /* 0x000000f800e27202 */ /* 0x000fce0000000f00 */
[C---:B------:R-:W-:Y:S01]  /*b3f0*/  HMMA.16816.F32.BF16 R96, R8.reuse, R26, R96 ;  /* 0x0000001a0860723c */ /* 0x040fe20000041860 */
[----:B------:R-:W3:Y:S07]  /*b400*/  LDSM.16.MT88.4 R24, [R228+0xd000] ;  /* 0x00d00000e418783b */ /* 0x000eee0000004200 */
[----:B------:R-:W-:Y:S01]  /*b410*/  HMMA.16816.F32.BF16 R116, R8, R12, R116 ;  /* 0x0000000c0874723c */ /* 0x000fe20000041874 */
[----:B------:R-:W-:-:S07]  /*b420*/  MOV R182, R183 ;  /* 0x000000b700b67202 */ /* 0x000fce0000000f00 */
[----:B------:R-:W-:Y:S01]  /*b430*/  HMMA.16816.F32.BF16 R128, R8, R14, R128 ;  /* 0x0000000e0880723c */ /* 0x000fe20000041880 */
[----:B------:R-:W4:Y:S01]  /*b440*/  LDSM.16.MT88.4 R12, [R231+0xd000] ;  /* 0x00d00000e70c783b */ /* 0x000f220000004200 */
[----:B------:R1:W-:Y:S01]  /*b450*/  MUFU.EX2 R248, R0 ;  /* 0x0000000000f87308 */ /* 0x0003e20000000800 */
[----:B------:R-:W-:Y:S02]  /*b460*/  MOV R183, R176 ;  /* 0x000000b000b77202 */ /* 0x000fe40000000f00 */
[----:B------:R-:W-:Y:S01]  /*b470*/  MOV R176, R177 ;  /* 0x000000b100b07202 */ /* 0x000fe20000000f00 */
[----:B------:R-:W-:Y:S01]  /*b480*/  IMAD.MOV.U32 R177, RZ, RZ, R178 ;  /* 0x000000ffffb17224 */ /* 0x000fe200078e00b2 */
[----:B------:R-:W-:Y:S01]  /*b490*/  MOV R178, R179 ;  /* 0x000000b300b27202 */ /* 0x000fe20000000f00 */
[--C-:B------:R-:W-:Y:S01]  /*b4a0*/  FFMA.FTZ R37, R227, c[0x0][0x23c], -R21.reuse ;  /* 0x00008f00e3257a23 */ /* 0x100fe20000010815 */
[----:B------:R-:W-:Y:S01]  /*b4b0*/  MOV R179, R208 ;  /* 0x000000d000b37202 */ /* 0x000fe20000000f00 */
[----:B------:R-:W-:Y:S01]  /*b4c0*/  MUFU.EX2 R30, R30 ;  /* 0x0000001e001e7308 */ /* 0x000fe20000000800 */
[----:B------:R-:W-:Y:S01]  /*b4d0*/  MOV R208, R209 ;  /* 0x000000d100d07202 */ /* 0x000fe20000000f00 */
[----:B------:R-:W-:-:S02]  /*b4e0*/  FFMA.FTZ R2, R2, c[0x0][0x23c], -R21 ;  /* 0x00008f0002027a23 */ /* 0x000fc40000010815 */
[----:B-1----:R-:W-:-:S04]  /*b4f0*/  FFMA.FTZ R0, R190, c[0x0][0x23c], -R21 ;  /* 0x00008f00be007a23 */ /* 0x002fc80000010815 */
[----:B------:R1:W-:Y:S01]  /*b500*/  MUFU.EX2 R157, R3 ;  /* 0x00000003009d7308 */ /* 0x0003e20000000800 */
[----:B------:R-:W-:Y:S01]  /*b510*/  IMAD.MOV.U32 R209, RZ, RZ, R210 ;  /* 0x000000ffffd17224 */ /* 0x000fe200078e00d2 */
[----:B------:R-:W-:Y:S02]  /*b520*/  MOV R210, R211 ;  /* 0x000000d300d27202 */ /* 0x000fe40000000f00 */
[----:B------:R-:W-:-:S04]  /*b530*/  MOV R211, R214 ;  /* 0x000000d600d37202 */ /* 0x000fc80000000f00 */
[----:B------:R-:W-:Y:S01]  /*b540*/  MUFU.EX2 R227, R0 ;  /* 0x0000000000e37308 */ /* 0x000fe20000000800 */
[----:B------:R-:W-:Y:S01]  /*b550*/  MOV R214, R226 ;  /* 0x000000e200d67202 */ /* 0x000fe20000000f00 */
[----:B-1----:R-:W-:-:S06]  /*b560*/  FFMA.FTZ R3, R191, c[0x0][0x23c], -R21 ;  /* 0x00008f00bf037a23 */ /* 0x002fcc0000010815 */
[----:B------:R-:W-:Y:S01]  /*b570*/  MUFU.EX2 R166, R32 ;  /* 0x0000002000a67308 */ /* 0x000fe20000000800 */
[----:B------:R-:W-:-:S07]  /*b580*/  IMAD.MOV.U32 R159, RZ, RZ, R180 ;  /* 0x000000ffff9f7224 */ /* 0x000fce00078e00b4 */
[----:B------:R-:W1:Y:S08]  /*b590*/  MUFU.EX2 R165, R31 ;  /* 0x0000001f00a57308 */ /* 0x000e700000000800 */
[----:B------:R-:W-:Y:S08]  /*b5a0*/  MUFU.EX2 R224, R29 ;  /* 0x0000001d00e07308 */ /* 0x000ff00000000800 */
[----:B------:R-:W-:Y:S08]  /*b5b0*/  MUFU.EX2 R252, R23 ;  /* 0x0000001700fc7308 */ /* 0x000ff00000000800 */
[----:B------:R-:W1:Y:S01]  /*b5c0*/  MUFU.EX2 R164, R22 ;  /* 0x0000001600a47308 */ /* 0x000e620000000800 */
[----:B------:R-:W-:-:S07]  /*b5d0*/  MOV R180, R181 ;  /* 0x000000b500b47202 */ /* 0x000fce0000000f00 */
[----:B------:R3:W-:Y:S01]  /*b5e0*/  MUFU.EX2 R226, R3 ;  /* 0x0000000300e27308 */ /* 0x0007e20000000800 */
[----:B------:R-:W-:Y:S02]  /*b5f0*/  MOV R181, R182 ;  /* 0x000000b600b57202 */ /* 0x000fe40000000f00 */
[----:B------:R-:W-:Y:S01]  /*b600*/  MOV R182, R183 ;  /* 0x000000b700b67202 */ /* 0x000fe20000000f00 */
[----:B------:R-:W-:Y:S01]  /*b610*/  IMAD.MOV.U32 R183, RZ, RZ, R176 ;  /* 0x000000ffffb77224 */ /* 0x000fe200078e00b0 */
[----:B------:R-:W-:Y:S02]  /*b620*/  MOV R176, R177 ;  /* 0x000000b100b07202 */ /* 0x000fe40000000f00 */
[----:B------:R-:W-:Y:S02]  /*b630*/  MOV R177, R178 ;  /* 0x000000b200b17202 */ /* 0x000fe40000000f00 */
[----:B------:R-:W-:Y:S01]  /*b640*/  MOV R178, R179 ;  /* 0x000000b300b27202 */ /* 0x000fe20000000f00 */
[----:B------:R-:W-:Y:S01]  /*b650*/  IMAD.MOV.U32 R179, RZ, RZ, R208 ;  /* 0x000000ffffb37224 */ /* 0x000fe200078e00d0 */
[----:B-1----:R-:W-:-:S02]  /*b660*/  F2FP.BF16.PACK_AB R8, R165, R166 ;  /* 0x000000a6a508723e */ /* 0x002fc400000010ff */
[----:B------:R-:W-:Y:S02]  /*b670*/  F2FP.BF16.PACK_AB R9, R164, R252 ;  /* 0x000000fca409723e */ /* 0x000fe400000010ff */
[----:B------:R-:W-:Y:S02]  /*b680*/  F2FP.BF16.PACK_AB R11, R220, R157 ;  /* 0x0000009ddc0b723e */ /* 0x000fe400000010ff */
[----:B------:R-:W-:Y:S02]  /*b690*/  MOV R208, R209 ;  /* 0x000000d100d07202 */ /* 0x000fe40000000f00 */
[----:B------:R-:W-:Y:S02]  /*b6a0*/  MOV R209, R210 ;  /* 0x000000d200d17202 */ /* 0x000fe40000000f00 */
[----:B------:R-:W-:Y:S01]  /*b6b0*/  MOV R210, R211 ;  /* 0x000000d300d27202 */ /* 0x000fe20000000f00 */
[----:B------:R-:W-:Y:S01]  /*b6c0*/  IMAD.MOV.U32 R211, RZ, RZ, R212 ;  /* 0x000000ffffd37224 */ /* 0x000fe200078e00d4 */
[----:B------:R-:W-:-:S02]  /*b6d0*/  F2FP.BF16.PACK_AB R4, R250, R249 ;  /* 0x000000f9fa04723e */ /* 0x000fc400000010ff */
[----:B------:R-:W-:Y:S02]  /*b6e0*/  F2FP.BF16.PACK_AB R5, R227, R248 ;  /* 0x000000f8e305723e */ /* 0x000fe400000010ff */
[----:B------:R-:W-:Y:S01]  /*b6f0*/  F2FP.BF16.PACK_AB R6, R156, R251 ;  /* 0x000000fb9c06723e */ /* 0x000fe200000010ff */
[--C-:B------:R-:W-:Y:S01]  /*b700*/  FFMA.FTZ R32, R188, c[0x0][0x23c], -R20.reuse ;  /* 0x00008f00bc207a23 */ /* 0x100fe20000010814 */
[----:B------:R-:W-:Y:S01]  /*b710*/  MOV R31, R216 ;  /* 0x000000d8001f7202 */ /* 0x000fe20000000f00 */
[----:B------:R-:W-:Y:S01]  /*b720*/  FFMA.FTZ R38, R189, c[0x0][0x23c], -R20 ;  /* 0x00008f00bd267a23 */ /* 0x000fe20000010814 */
[----:B------:R-:W-:Y:S02]  /*b730*/  MOV R158, R214 ;  /* 0x000000d6009e7202 */ /* 0x000fe40000000f00 */
[----:B---3--:R-:W-:Y:S02]  /*b740*/  MOV R3, R213 ;  /* 0x000000d500037202 */ /* 0x008fe40000000f00 */
[----:B------:R-:W-:-:S02]  /*b750*/  MOV R188, R181 ;  /* 0x000000b500bc7202 */ /* 0x000fc40000000f00 */
[----:B------:R-:W-:Y:S02]  /*b760*/  MOV R189, R182 ;  /* 0x000000b600bd7202 */ /* 0x000fe40000000f00 */
[----:B------:R-:W-:Y:S01]  /*b770*/  MOV R190, R183 ;  /* 0x000000b700be7202 */ /* 0x000fe20000000f00 */
[----:B------:R-:W-:Y:S01]  /*b780*/  FFMA.FTZ R34, R34, c[0x0][0x23c], -R20 ;  /* 0x00008f0022227a23 */ /* 0x000fe20000010814 */
[----:B------:R-:W-:Y:S01]  /*b790*/  MOV R183, R209 ;  /* 0x000000d100b77202 */ /* 0x000fe20000000f00 */
[--C-:B------:R-:W-:Y:S01]  /*b7a0*/  FFMA.FTZ R35, R35, c[0x0][0x23c], -R21.reuse ;  /* 0x00008f0023237a23 */ /* 0x100fe20000010815 */
[----:B------:R-:W-:Y:S01]  /*b7b0*/  MOV R182, R210 ;  /* 0x000000d200b67202 */ /* 0x000fe20000000f00 */
[----:B------:R-:W-:Y:S01]  /*b7c0*/  FFMA.FTZ R41, R41, c[0x0][0x23c], -R21 ;  /* 0x00008f0029297a23 */ /* 0x000fe20000010815 */
[----:B------:R-:W-:Y:S01]  /*b7d0*/  MOV R181, R211 ;  /* 0x000000d300b57202 */ /* 0x000fe20000000f00 */
[----:B------:R-:W-:Y:S01]  /*b7e0*/  IMAD.MOV.U32 R191, RZ, RZ, R176 ;  /* 0x000000ffffbf7224 */ /* 0x000fe200078e00b0 */
[----:B------:R-:W-:Y:S01]  /*b7f0*/  LDSM.16.MT88.4 R20, [R228+0xf000] ;  /* 0x00f00000e414783b */ /* 0x000fe20000004200 */
[----:B--2---:R-:W-:-:S02]  /*b800*/  FFMA.FTZ R0, R219, R40, R234 ;  /* 0x00000028db007223 */ /* 0x004fc400000100ea */
[----:B------:R-:W-:Y:S01]  /*b810*/  IMAD.MOV.U32 R219, RZ, RZ, R217 ;  /* 0x000000ffffdb7224 */ /* 0x000fe200078e00d9 */
[----:B------:R-:W-:Y:S01]  /*b820*/  MOV R217, R215 ;  /* 0x000000d700d97202 */ /* 0x000fe20000000f00 */
[----:B------:R-:W-:Y:S01]  /*b830*/  FADD.FTZ R42, R232, R42 ;  /* 0x0000002ae82a7221 */ /* 0x000fe20000010000 */
[----:B------:R-:W-:Y:S01]  /*b840*/  MOV R215, R225 ;  /* 0x000000e100d77202 */ /* 0x000fe20000000f00 */
[----:B------:R-:W-:Y:S01]  /*b850*/  MUFU.EX2 R139, R139 ;  /* 0x0000008b008b7308 */ /* 0x000fe20000000800 */
[----:B------:R-:W-:Y:S01]  /*b860*/  MOV R40, R30 ;  /* 0x0000001e00287202 */ /* 0x000fe20000000f00 */
[----:B------:R1:W5:Y:S06]  /*b870*/  LDL.LU R234, [R1+0x64] ;  /* 0x0000640001ea7983 */ /* 0x00036c0000300800 */
[----:B------:R-:W2:Y:S01]  /*b880*/  MUFU.EX2 R225, R2 ;  /* 0x0000000200e17308 */ /* 0x000ea20000000800 */
[----:B------:R-:W-:-:S02]  /*b890*/  F2FP.BF16.PACK_AB R10, R224, R40 ;  /* 0x00000028e00a723e */ /* 0x000fc400000010ff */
[----:B------:R-:W-:Y:S02]  /*b8a0*/  MOV R29, R217 ;  /* 0x000000d9001d7202 */ /* 0x000fe40000000f00 */
[----:B------:R-:W-:-:S03]  /*b8b0*/  MOV R30, R215 ;  /* 0x000000d7001e7202 */ /* 0x000fc60000000f00 */
[----:B------:R-:W-:Y:S01]  /*b8c0*/  HMMA.16816.F32.BF16 R212, R8, R18, R56 ;  /* 0x0000001208d4723c */ /* 0x000fe20000041838 */
[----:B------:R-:W-:Y:S02]  /*b8d0*/  MOV R167, R219 ;  /* 0x000000db00a77202 */ /* 0x000fe40000000f00 */
[----:B--2---:R-:W-:Y:S01]  /*b8e0*/  F2FP.BF16.PACK_AB R7, R226, R225 ;  /* 0x000000e1e207723e */ /* 0x004fe200000010ff */
[----:B------:R-:W-:-:S04]  /*b8f0*/  FADD.FTZ R2, R233, R43 ;  /* 0x0000002be9027221 */ /* 0x000fc80000010000 */
[-C--:B------:R-:W-:Y:S01]  /*b900*/  HMMA.16816.F32.BF16 R148, R8, R24.reuse, R148 ;  /* 0x000000180894723c */ /* 0x080fe20000041894 */
[----:B------:R-:W-:Y:S01]  /*b910*/  IMAD.MOV.U32 R59, RZ, RZ, R180 ;  /* 0x000000ffff3b7224 */ /* 0x000fe200078e00b4 */
[----:B------:R-:W-:Y:S01]  /*b920*/  MOV R56, R177 ;  /* 0x000000b100387202 */ /* 0x000fe20000000f00 */
[----:B------:R-:W-:Y:S01]  /*b930*/  IMAD.MOV.U32 R58, RZ, RZ, R208 ;  /* 0x000000ffff3a7224 */ /* 0x000fe200078e00d0 */
[----:B------:R-:W-:Y:S01]  /*b940*/  MOV R57, R178 ;  /* 0x000000b200397202 */ /* 0x000fe20000000f00 */
[----:B------:R-:W-:Y:S01]  /*b950*/  IMAD.MOV.U32 R43, RZ, RZ, R218 ;  /* 0x000000ffff2b7224 */ /* 0x000fe200078e00da */
[----:B------:R-:W-:Y:S01]  /*b960*/  MOV R180, R179 ;  /* 0x000000b300b47202 */ /* 0x000fe20000000f00 */
[----:B------:R-:W-:Y:S01]  /*b970*/  MUFU.EX2 R34, R34 ;  /* 0x0000002200227308 */ /* 0x000fe20000000800 */
[C---:B------:R-:W-:Y:S01]  /*b980*/  HMMA.16816.F32.BF16 R144, R4.reuse, R24, R144 ;  /* 0x000000180490723c */ /* 0x040fe20000041890 */
[----:B------:R1:W5:Y:S04]  /*b990*/  LDL.LU R233, [R1+0x60] ;  /* 0x0000600001e97983 */ /* 0x0003680000300800 */
[----:B------:R1:W5:Y:S03]  /*b9a0*/  LDL.LU R232, [R1+0x5c] ;  /* 0x00005c0001e87983 */ /* 0x0003660000300800 */
[-C--:B------:R-:W-:Y:S08]  /*b9b0*/  HMMA.16816.F32.BF16 R152, R4, R26.reuse, R152 ;  /* 0x0000001a0498723c */ /* 0x080ff00000041898 */
[C---:B------:R-:W-:Y:S01]  /*b9c0*/  HMMA.16816.F32.BF16 R44, R8.reuse, R26, R44 ;  /* 0x0000001a082c723c */ /* 0x040fe2000004182c */
[----:B------:R-:W2:Y:S07]  /*b9d0*/  LDSM.16.MT88.4 R24, [R230+0xd000] ;  /* 0x00d00000e618783b */ /* 0x000eae0000004200 */
[C---:B----4-:R-:W-:Y:S07]  /*b9e0*/  HMMA.16816.F32.BF16 R208, R8.reuse, R14, R68 ;  /* 0x0000000e08d0723c */ /* 0x050fee0000041844 */
[----:B------:R-:W-:Y:S01]  /*b9f0*/  IMAD.MOV.U32 R69, RZ, RZ, R29 ;  /* 0x000000ffff457224 */ /* 0x000fe200078e001d */
[----:B------:R-:W-:Y:S01]  /*ba00*/  HMMA.16816.F32.BF16 R216, R8, R16, R72 ;  /* 0x0000001008d8723c */ /* 0x000fe20000041848 */
[----:B------:R-:W-:-:S02]  /*ba10*/  MOV R70, R30 ;  /* 0x0000001e00467202 */ /* 0x000fc40000000f00 */
[----:B------:R-:W-:Y:S02]  /*ba20*/  MOV R71, R31 ;  /* 0x0000001f00477202 */ /* 0x000fe40000000f00 */
[----:B------:R-:W-:Y:S03]  /*ba30*/  LDSM.16.MT88.4 R28, [R230+0xf000] ;  /* 0x00f00000e61c783b */ /* 0x000fe60000004200 */
[C---:B------:R-:W-:Y:S08]  /*ba40*/  HMMA.16816.F32.BF16 R64, R4.reuse, R16, R64 ;  /* 0x000000100440723c */ /* 0x040ff00000041840 */
[----:B------:R-:W-:Y:S01]  /*ba50*/  HMMA.16816.F32.BF16 R60, R4, R18, R60 ;  /* 0x00000012043c723c */ /* 0x000fe2000004183c */
[----:B------:R-:W3:Y:S07]  /*ba60*/  LDSM.16.MT88.4 R16, [R229+0xf000] ;  /* 0x00f00000e510783b */ /* 0x000eee0000004200 */
[-C--:B------:R-:W-:Y:S08]  /*ba70*/  HMMA.16816.F32.BF16 R176, R8, R12.reuse, R52 ;  /* 0x0000000c08b0723c */ /* 0x080ff00000041834 */
[C---:B------:R-:W-:Y:S08]  /*ba80*/  HMMA.16816.F32.BF16 R48, R4.reuse, R12, R48 ;  /* 0x0000000c0430723c */ /* 0x040ff00000041830 */
[C---:B------:R-:W-:Y:S01]  /*ba90*/  HMMA.16816.F32.BF16 R184, R4.reuse, R14, R184 ;  /* 0x0000000e04b8723c */ /* 0x040fe200000418b8 */
[----:B------:R-:W4:Y:S07]  /*baa0*/  LDSM.16.MT88.4 R12, [R231+0xf000] ;  /* 0x00f00000e70c783b */ /* 0x000f2e0000004200 */
[C---:B--2---:R-:W-:Y:S08]  /*bab0*/  HMMA.16816.F32.BF16 R196, R4.reuse, R24, R196 ;  /* 0x0000001804c4723c */ /* 0x044ff000000418c4 */
[C---:B------:R-:W-:Y:S08]  /*bac0*/  HMMA.16816.F32.BF16 R200, R4.reuse, R26, R200 ;  /* 0x0000001a04c8723c */ /* 0x040ff000000418c8 */
[----:B------:R-:W-:Y:S08]  /*bad0*/  HMMA.16816.F32.BF16 R72, R4, R20, R76 ;  /* 0x000000140448723c */ /* 0x000ff0000004184c */
[----:B------:R-:W-:Y:S08]  /*bae0*/  HMMA.16816.F32.BF16 R192, R8, R24, R192 ;  /* 0x0000001808c0723c */ /* 0x000ff000000418c0 */
[C---:B------:R-:W-:Y:S08]  /*baf0*/  HMMA.16816.F32.BF16 R76, R4.reuse, R22, R80 ;  /* 0x00000016044c723c */ /* 0x040ff00000041850 */
[C---:B---3--:R-:W-:Y:S08]  /*bb00*/  HMMA.16816.F32.BF16 R88, R4.reuse, R16, R88 ;  /* 0x000000100458723c */ /* 0x048ff00000041858 */
[C---:B------:R-:W-:Y:S08]  /*bb10*/  HMMA.16816.F32.BF16 R92, R4.reuse, R18, R92 ;  /* 0x00000012045c723c */ /* 0x040ff0000004185c */
[C---:B----4-:R-:W-:Y:S08]  /*bb20*/  HMMA.16816.F32.BF16 R104, R4.reuse, R12, R104 ;  /* 0x0000000c0468723c */ /* 0x050ff00000041868 */
[C---:B------:R-:W-:Y:S08]  /*bb30*/  HMMA.16816.F32.BF16 R108, R4.reuse, R14, R108 ;  /* 0x0000000e046c723c */ /* 0x040ff0000004186c */
[C---:B------:R-:W-:Y:S08]  /*bb40*/  HMMA.16816.F32.BF16 R120, R4.reuse, R28, R120 ;  /* 0x0000001c0478723c */ /* 0x040ff00000041878 */
[----:B------:R-:W-:Y:S07]  /*bb50*/  HMMA.16816.F32.BF16 R52, R4, R30, R124 ;  /* 0x0000001e0434723c */ /* 0x000fee000004187c */
[----:B------:R-:W-:Y:S01]  /*bb60*/  MOV R5, R69 ;  /* 0x0000004500057202 */ /* 0x000fe20000000f00 */
[----:B------:R-:W-:Y:S01]  /*bb70*/  HMMA.16816.F32.BF16 R24, R8, R26, R204 ;  /* 0x0000001a0818723c */ /* 0x000fe200000418cc */
[----:B------:R-:W-:-:S06]  /*bb80*/  MOV R4, R158 ;  /* 0x0000009e00047202 */ /* 0x000fcc0000000f00 */
[----:B------:R-:W-:Y:S01]  /*bb90*/  IMAD.MOV.U32 R207, RZ, RZ, R70 ;  /* 0x000000ffffcf7224 */ /* 0x000fe200078e0046 */
[----:B------:R-:W-:Y:S02]  /*bba0*/  MOV R206, R71 ;  /* 0x0000004700ce7202 */ /* 0x000fe40000000f00 */
[----:B------:R-:W-:Y:S01]  /*bbb0*/  HMMA.16816.F32.BF16 R68, R8, R20, R160 ;  /* 0x000000140844723c */ /* 0x000fe200000418a0 */
[----:B------:R-:W-:-:S06]  /*bbc0*/  FADD.FTZ R4, R4, R0 ;  /* 0x0000000004047221 */ /* 0x000fcc0000010000 */
[----:B------:R-:W-:Y:S02]  /*bbd0*/  IMAD.MOV.U32 R163, RZ, RZ, R58 ;  /* 0x000000ffffa37224 */ /* 0x000fe400078e003a */
[----:B------:R-:W-:Y:S02]  /*bbe0*/  IMAD.MOV.U32 R162, RZ, RZ, R159 ;  /* 0x000000ffffa27224 */ /* 0x000fe400078e009f */
[----:B------:R-:W-:Y:S02]  /*bbf0*/  FADD.FTZ R0, R163, R42 ;  /* 0x0000002aa3007221 */ /* 0x000fe40000010000 */
[----:B------:R-:W-:Y:S01]  /*bc00*/  FADD.FTZ R2, R162, R2 ;  /* 0x00000002a2027221 */ /* 0x000fe20000010000 */
[----:B------:R-:W-:Y:S01]  /*bc10*/  MOV R81, R3 ;  /* 0x0000000300517202 */ /* 0x000fe20000000f00 */
[----:B------:R-:W-:Y:S01]  /*bc20*/  FADD.FTZ R0, R207, R0 ;  /* 0x00000000cf007221 */ /* 0x000fe20000010000 */
[----:B------:R-:W-:Y:S01]  /*bc30*/  MOV R3, R167 ;  /* 0x000000a700037202 */ /* 0x000fe20000000f00 */
[----:B------:R-:W-:Y:S01]  /*bc40*/  FADD.FTZ R2, R206, R2 ;  /* 0x00000002ce027221 */ /* 0x000fe20000010000 */
[----:B------:R-:W-:Y:S01]  /*bc50*/  MOV R82, R43 ;  /* 0x0000002b00527202 */ /* 0x000fe20000000f00 */
[----:B------:R-:W-:Y:S01]  /*bc60*/  HMMA.16816.F32.BF16 R140, R8, R22, R140 ;  /* 0x00000016088c723c */ /* 0x000fe2000004188c */
[----:B------:R-:W-:Y:S01]  /*bc70*/  MOV R167, R221 ;  /* 0x000000dd00a77202 */ /* 0x000fe20000000f00 */
[----:B------:R2:W-:Y:S01]  /*bc80*/  MUFU.EX2 R43, R136 ;  /* 0x00000088002b7308 */ /* 0x0005e20000000800 */
[----:B------:R-:W-:-:S02]  /*bc90*/  MOV R205, R56 ;  /* 0x0000003800cd7202 */ /* 0x000fc40000000f00 */
[----:B------:R-:W-:Y:S02]  /*bca0*/  MOV R204, R57 ;  /* 0x0000003900cc7202 */ /* 0x000fe40000000f00 */
[----:B------:R-:W-:Y:S01]  /*bcb0*/  MOV R83, R59 ;  /* 0x0000003b00537202 */ /* 0x000fe20000000f00 */
[C---:B------:R-:W-:Y:S01]  /*bcc0*/  HMMA.16816.F32.BF16 R20, R8.reuse, R18, R96 ;  /* 0x000000120814723c */ /* 0x040fe20000041860 */
[----:B------:R-:W-:Y:S01]  /*bcd0*/  MOV R127, R157 ;  /* 0x0000009d007f7202 */ /* 0x000fe20000000f00 */
[----:B------:R3:W-:Y:S01]  /*bce0*/  MUFU.EX2 R221, R171 ;  /* 0x000000ab00dd7308 */ /* 0x0007e20000000800 */
[----:B------:R-:W-:Y:S01]  /*bcf0*/  MOV R124, R156 ;  /* 0x0000009c007c7202 */ /* 0x000fe20000000f00 */
[----:B------:R-:W-:Y:S01]  /*bd00*/  FADD.FTZ R3, R3, R39 ;  /* 0x0000002703037221 */ /* 0x000fe20000010000 */
[----:B------:R-:W4:Y:S03]  /*bd10*/  LDSM.16.MT88.4 R156, [R228+0xd800] ;  /* 0x00d80000e49c783b */ /* 0x000f260000004200 */
[----:B------:R-:W-:Y:S01]  /*bd20*/  HMMA.16816.F32.BF16 R56, R8, R16, R100 ;  /* 0x000000100838723c */ /* 0x000fe20000041864 */
[----:B--2---:R-:W-:Y:S01]  /*bd30*/  IMAD.MOV.U32 R136, RZ, RZ, R181 ;  /* 0x000000ffff887224 */ /* 0x004fe200078e00b5 */
[----:B------:R-:W-:-:S02]  /*bd40*/  MOV R181, R183 ;  /* 0x000000b700b57202 */ /* 0x000fc40000000f00 */
[----:B------:R-:W-:Y:S02]  /*bd50*/  MOV R6, R223 ;  /* 0x000000df00067202 */ /* 0x000fe40000000f00 */
[----:B------:R-:W-:Y:S02]  /*bd60*/  MOV R7, R222 ;  /* 0x000000de00077202 */ /* 0x000fe40000000f00 */
[----:B------:R-:W-:Y:S01]  /*bd70*/  HMMA.16816.F32.BF16 R16, R8, R14, R112 ;  /* 0x0000000e0810723c */ /* 0x000fe20000041870 */
[----:B------:R-:W-:Y:S01]  /*bd80*/  MOV R126, R224 ;  /* 0x000000e0007e7202 */ /* 0x000fe20000000f00 */
[----:B------:R-:W-:Y:S01]  /*bd90*/  FADD.FTZ R4, R205, R4 ;  /* 0x00000004cd047221 */ /* 0x000fe20000010000 */
[----:B---3--:R-:W-:Y:S01]  /*bda0*/  MOV R171, R180 ;  /* 0x000000b400ab7202 */ /* 0x008fe20000000f00 */
[----:B------:R-:W-:Y:S01]  /*bdb0*/  IMAD.MOV.U32 R160, RZ, RZ, R188 ;  /* 0x000000ffffa07224 */ /* 0x000fe200078e00bc */
[----:B------:R-:W-:-:S03]  /*bdc0*/  MOV R180, R182 ;  /* 0x000000b600b47202 */ /* 0x000fc60000000f00 */
[C---:B------:R-:W-:Y:S01]  /*bdd0*/  HMMA.16816.F32.BF16 R116, R8.reuse, R28, R116 ;  /* 0x0000001c0874723c */ /* 0x040fe20000041874 */
[----:B------:R-:W-:Y:S01]  /*bde0*/  MOV R182, R175 ;  /* 0x000000af00b67202 */ /* 0x000fe20000000f00 */
[----:B------:R-:W-:Y:S01]  /*bdf0*/  FADD.FTZ R15, R173, R2 ;  /* 0x00000002ad0f7221 */ /* 0x000fe20000010000 */
[----:B------:R-:W-:Y:S01]  /*be00*/  MOV R183, R174 ;  /* 0x000000ae00b77202 */ /* 0x000fe20000000f00 */
[----:B------:R-:W-:Y:S01]  /*be10*/  FADD.FTZ R14, R172, R0 ;  /* 0x00000000ac0e7221 */ /* 0x000fe20000010000 */
[----:B------:R2:W-:Y:S01]  /*be20*/  MUFU.EX2 R222, R170 ;  /* 0x000000aa00de7308 */ /* 0x0005e20000000800 */
[----:B------:R-:W3:Y:S01]  /*be30*/  LDSM.16.MT88.4 R172, [R229+0xd800] ;  /* 0x00d80000e5ac783b */ /* 0x000ee20000004200 */
[----:B------:R-:W-:Y:S01]  /*be40*/  FADD.FTZ R3, R204, R3 ;  /* 0x00000003cc037221 */ /* 0x000fe20000010000 */
[----:B------:R-:W-:Y:S01]  /*be50*/  HMMA.16816.F32.BF16 R100, R8, R12, R84 ;  /* 0x0000000c0864723c */ /* 0x000fe20000041854 */
[----:B------:R-:W-:Y:S02]  /*be60*/  IMAD.MOV.U32 R80, RZ, RZ, R40 ;  /* 0x000000ffff507224 */ /* 0x000fe400078e0028 */
[----:B------:R-:W-:-:S02]  /*be70*/  IMAD.MOV.U32 R125, RZ, RZ, R220 ;  /* 0x000000ffff7d7224 */ /* 0x000fc400078e00dc */
[----:B------:R-:W1:Y:S01]  /*be80*/  MUFU.EX2 R33, R33 ;  /* 0x0000002100217308 */ /* 0x000e620000000800 */
[----:B------:R-:W-:Y:S01]  /*be90*/  MOV R29, R7 ;  /* 0x00000007001d7202 */ /* 0x000fe20000000f00 */
[----:B------:R-:W-:-:S06]  /*bea0*/  FADD.FTZ R13, R5, R3 ;  /* 0x00000003050d7221 */ /* 0x000fcc0000010000 */
[----:B------:R-:W-:Y:S01]  /*beb0*/  MUFU.EX2 R32, R32 ;  /* 0x0000002000207308 */ /* 0x000fe20000000800 */
[----:B--2---:R-:W-:Y:S01]  /*bec0*/  MOV R170, R191 ;  /* 0x000000bf00aa7202 */ /* 0x004fe20000000f00 */
[----:B------:R-:W-:-:S06]  /*bed0*/  FADD.FTZ R12, R6, R4 ;  /* 0x00000004060c7221 */ /* 0x000fcc0000010000 */
[----:B------:R-:W-:Y:S01]  /*bee0*/  MUFU.EX2 R38, R38 ;  /* 0x0000002600267308 */ /* 0x000fe20000000800 */
[----:B------:R-:W-:Y:S07]  /*bef0*/  LDSM.16.MT88.4 R4, [R230+0xf800] ;  /* 0x00f80000e604783b */ /* 0x000fee0000004200 */
[----:B------:R-:W-:Y:S08]  /*bf00*/  MUFU.EX2 R37, R37 ;  /* 0x0000002500257308 */ /* 0x000ff00000000800 */
[----:B------:R-:W2:Y:S08]  /*bf10*/  MUFU.EX2 R35, R35 ;  /* 0x0000002300237308 */ /* 0x000eb00000000800 */
[----:B------:R-:W-:Y:S08]  /*bf20*/  MUFU.EX2 R36, R36 ;  /* 0x0000002400247308 */ /* 0x000ff00000000800 */
[----:B------:R-:W-:Y:S01]  /*bf30*/  MUFU.EX2 R41, R41 ;  /* 0x0000002900297308 */ /* 0x000fe20000000800 */
[----:B------:R-:W-:Y:S01]  /*bf40*/  MOV R163, R81 ;  /* 0x0000005100a37202 */ /* 0x000fe20000000f00 */
[----:B------:R-:W-:Y:S01]  /*bf50*/  LDSM.16.MT88.4 R96, [R229+0xf800] ;  /* 0x00f80000e560783b */ /* 0x000fe20000004200 */
[----:B------:R-:W-:-:S02]  /*bf60*/  MOV R162, R82 ;  /* 0x0000005200a27202 */ /* 0x000fc40000000f00 */
[----:B------:R-:W-:Y:S01]  /*bf70*/  MOV R161, R83 ;  /* 0x0000005300a17202 */ /* 0x000fe20000000f00 */
[----:B------:R-:W-:Y:S02]  /*bf80*/  LDSM.16.MT88.4 R112, [R231+0xf800] ;  /* 0x00f80000e770783b */ /* 0x000fe40000004200 */
[----:B------:R1:W-:Y:S08]  /*bf90*/  MUFU.EX2 R223, R169 ;  /* 0x000000a900df7308 */ /* 0x0003f00000000800 */
[----:B------:R2:W2:Y:S01]  /*bfa0*/  MUFU.EX2 R224, R168 ;  /* 0x000000a800e07308 */ /* 0x0004a20000000800 */
[----:B------:R-:W-:Y:S01]  /*bfb0*/  IMAD.MOV.U32 R28, RZ, RZ, R124 ;  /* 0x000000ffff1c7224 */ /* 0x000fe200078e007c */
[----:B------:R-:W-:Y:S01]  /*bfc0*/  MOV R42, R126 ;  /* 0x0000007e002a7202 */ /* 0x000fe20000000f00 */
[----:B------:R-:W-:Y:S01]  /*bfd0*/  LDSM.16.MT88.4 R204, [R230+0xd800] ;  /* 0x00d80000e6cc783b */ /* 0x000fe20000004200 */
[----:B-1----:R-:W-:-:S02]  /*bfe0*/  MOV R169, R190 ;  /* 0x000000be00a97202 */ /* 0x002fc40000000f00 */
[----:B--2---:R-:W-:Y:S02]  /*bff0*/  MOV R168, R189 ;  /* 0x000000bd00a87202 */ /* 0x004fe40000000f00 */
[----:B------:R-:W1:Y:S01]  /*c000*/  LDSM.16.MT88.4 R188, [R231+0xd800] ;  /* 0x00d80000e7bc783b */ /* 0x000e620000004200 */
[----:B------:R-:W-:Y:S08]  /*c010*/  MUFU.EX2 R40, R137 ;  /* 0x0000008900287308 */ /* 0x000ff00000000800 */
[----:B------:R-:W2:Y:S01]  /*c020*/  MUFU.EX2 R220, R134 ;  /* 0x0000008600dc7308 */ /* 0x000ea20000000800 */
[----:B------:R-:W-:Y:S01]  /*c030*/  HMMA.16816.F32.BF16 R8, R8, R30, R128 ;  /* 0x0000001e0808723c */ /* 0x000fe20000041880 */
[----:B------:R-:W-:-:S02]  /*c040*/  MOV R39, R125 ;  /* 0x0000007d00277202 */ /* 0x000fc40000000f00 */
[----:B------:R-:W-:Y:S02]  /*c050*/  F2FP.BF16.PACK_AB R124, R33, R34 ;  /* 0x00000022217c723e */ /* 0x000fe400000010ff */
[----:B------:R-:W-:Y:S02]  /*c060*/  F2FP.BF16.PACK_AB R125, R35, R37 ;  /* 0x00000025237d723e */ /* 0x000fe400000010ff */
[----:B------:R-:W-:Y:S02]  /*c070*/  MOV R31, R127 ;  /* 0x0000007f001f7202 */ /* 0x000fe40000000f00 */
[----:B------:R-:W-:Y:S02]  /*c080*/  F2FP.BF16.PACK_AB R128, R222, R221 ;  /* 0x000000ddde80723e */ /* 0x000fe400000010ff */
[----:B------:R-:W-:Y:S02]  /*c090*/  F2FP.BF16.PACK_AB R129, R139, R43 ;  /* 0x0000002b8b81723e */ /* 0x000fe400000010ff */
[----:B------:R-:W-:-:S02]  /*c0a0*/  F2FP.BF16.PACK_AB R130, R224, R223 ;  /* 0x000000dfe082723e */ /* 0x000fc400000010ff */
[----:B--2---:R-:W-:Y:S02]  /*c0b0*/  F2FP.BF16.PACK_AB R131, R220, R40 ;  /* 0x00000028dc83723e */ /* 0x004fe400000010ff */
[----:B------:R-:W-:Y:S02]  /*c0c0*/  F2FP.BF16.PACK_AB R126, R38, R32 ;  /* 0x00000020267e723e */ /* 0x000fe400000010ff */
[----:B------:R-:W-:-:S03]  /*c0d0*/  F2FP.BF16.PACK_AB R127, R41, R36 ;  /* 0x00000024297f723e */ /* 0x000fc600000010ff */
[----:B----4-:R-:W-:Y:S01]  /*c0e0*/  HMMA.16816.F32.BF16 R148, R128, R156, R148 ;  /* 0x0000009c8094723c */ /* 0x010fe20000041894 */
[----:B------:R-:W-:-:S07]  /*c0f0*/  MOV R2, R163 ;  /* 0x000000a300027202 */ /* 0x000fce0000000f00 */
[C---:B------:R-:W-:Y:S08]  /*c100*/  HMMA.16816.F32.BF16 R144, R124.reuse, R156, R144 ;  /* 0x0000009c7c90723c */ /* 0x040ff00000041890 */
[----:B------:R-:W-:Y:S01]  /*c110*/  HMMA.16816.F32.BF16 R152, R124, R158, R152 ;  /* 0x0000009e7c98723c */ /* 0x000fe20000041898 */
[----:B------:R-:W-:-:S07]  /*c120*/  IMAD.MOV.U32 R0, RZ, RZ, R162 ;  /* 0x000000ffff007224 */ /* 0x000fce00078e00a2 */
[----:B------:R-:W-:Y:S07]  /*c130*/  HMMA.16816.F32.BF16 R156, R128, R158, R44 ;  /* 0x0000009e809c723c */ /* 0x000fee000004182c */
[----:B------:R-:W-:Y:S01]  /*c140*/  IMAD.MOV.U32 R47, RZ, RZ, R164 ;  /* 0x000000ffff2f7224 */ /* 0x000fe200078e00a4 */
[----:B------:R-:W-:Y:S02]  /*c150*/  MOV R46, R165 ;  /* 0x000000a5002e7202 */ /* 0x000fe40000000f00 */
[----:B------:R-:W-:-:S02]  /*c160*/  MOV R45, R166 ;  /* 0x000000a6002d7202 */ /* 0x000fc40000000f00 */
[----:B------:R-:W-:Y:S02]  /*c170*/  MOV R44, R167 ;  /* 0x000000a7002c7202 */ /* 0x000fe40000000f00 */
[----:B---3--:R-:W-:Y:S01]  /*c180*/  HMMA.16816.F32.BF16 R164, R124, R172, R64 ;  /* 0x000000ac7ca4723c */ /* 0x008fe20000041840 */
[----:B------:R-:W-:Y:S02]  /*c190*/  IMAD.MOV.U32 R30, RZ, RZ, R80 ;  /* 0x000000ffff1e7224 */ /* 0x000fe400078e0050 */
[----:B------:R-:W2:Y:S04]  /*c1a0*/  LDSM.16.MT88.4 R80, [R228+0xf800] ;  /* 0x00f80000e450783b */ /* 0x000ea80000004200 */
[----:B------:R-:W-:Y:S01]  /*c1b0*/  MOV R67, R168 ;  /* 0x000000a800437202 */ /* 0x000fe20000000f00 */
[----:B------:R-:W-:Y:S01]  /*c1c0*/  IMAD.MOV.U32 R66, RZ, RZ, R169 ;  /* 0x000000ffff427224 */ /* 0x000fe200078e00a9 */
[----:B------:R-:W-:-:S02]  /*c1d0*/  MOV R65, R170 ;  /* 0x000000aa00417202 */ /* 0x000fc40000000f00 */
[----:B------:R-:W-:Y:S02]  /*c1e0*/  MOV R64, R171 ;  /* 0x000000ab00407202 */ /* 0x000fe40000000f00 */
[----:B------:R-:W-:Y:S01]  /*c1f0*/  HMMA.16816.F32.BF16 R168, R124, R174, R60 ;  /* 0x000000ae7ca8723c */ /* 0x000fe2000004183c */
[----:B------:R-:W-:-:S06]  /*c200*/  FADD.FTZ R2, R2, R13 ;  /* 0x0000000d02027221 */ /* 0x000fcc0000010000 */
[----:B------:R-:W-:Y:S01]  /*c210*/  MOV R63, R180 ;  /* 0x000000b4003f7202 */ /* 0x000fe20000000f00 */
[----:B------:R-:W-:Y:S01]  /*c220*/  IMAD.MOV.U32 R61, RZ, RZ, R182 ;  /* 0x000000ffff3d7224 */ /* 0x000fe200078e00b6 */
[----:B------:R-:W-:Y:S02]  /*c230*/  MOV R62, R181 ;  /* 0x000000b5003e7202 */ /* 0x000fe40000000f00 */
[----:B------:R-:W-:Y:S02]  /*c240*/  MOV R60, R183 ;  /* 0x000000b7003c7202 */ /* 0x000fe40000000f00 */
[----:B-1----:R-:W-:Y:S01]  /*c250*/  HMMA.16816.F32.BF16 R180, R124, R188, R48 ;  /* 0x000000bc7cb4723c */ /* 0x002fe20000041830 */
[----:B------:R-:W-:-:S06]  /*c260*/  FADD.FTZ R0, R0, R12 ;  /* 0x0000000c00007221 */ /* 0x000fcc0000010000 */
[----:B------:R-:W-:Y:S02]  /*c270*/  MOV R49, R161 ;  /* 0x000000a100317202 */ /* 0x000fe40000000f00 */
[----:B------:R-:W-:Y:S02]  /*c280*/  MOV R50, R160 ;  /* 0x000000a000327202 */ /* 0x000fe40000000f00 */
[----:B------:R-:W-:Y:S01]  /*c290*/  MOV R51, R136 ;  /* 0x0000008800337202 */ /* 0x000fe20000000f00 */
[----:B------:R-:W-:Y:S01]  /*c2a0*/  HMMA.16816.F32.BF16 R120, R124, R4, R120 ;  /* 0x000000047c78723c */ /* 0x000fe20000041878 */
[----:B------:R-:W-:-:S03]  /*c2b0*/  FADD.FTZ R0, R60, R0 ;  /* 0x000000003c007221 */ /* 0x000fc60000010000 */
[----:B------:R-:W-:-:S04]  /*c2c0*/  FADD.FTZ R2, R51, R2 ;  /* 0x0000000233027221 */ /* 0x000fc80000010000 */
[----:B------:R-:W-:Y:S01]  /*c2d0*/  HMMA.16816.F32.BF16 R116, R128, R4, R116 ;  /* 0x000000048074723c */ /* 0x000fe20000041874 */
[----:B------:R-:W-:-:S06]  /*c2e0*/  FADD.FTZ R2, R63, R2 ;  /* 0x000000023f027221 */ /* 0x000fcc0000010000 */
        /* <DEDUP_REMOVED lines=27> */
[----:B------:R-:W-:Y:S01]  /*c4a0*/  ISETP.GE.AND P0, PT, R29, 0x3, PT ;  /* 0x000000031d00780c */ /* 0x000fe20003f06270 */
[----:B------:R-:W-:Y:S02]  /*c4b0*/  FADD.FTZ R2, R34, R2 ;  /* 0x0000000222027221 */ /* 0x000fe40000010000 */
[----:B------:R-:W-:Y:S02]  /*c4c0*/  FADD.FTZ R0, R37, R0 ;  /* 0x0000000025007221 */ /* 0x000fe40000010000 */
[----:B------:R-:W-:-:S02]  /*c4d0*/  FADD.FTZ R5, R222, R5 ;  /* 0x00000005de057221 */ /* 0x000fc40000010000 */
[----:B------:R-:W-:Y:S02]  /*c4e0*/  FADD.FTZ R4, R139, R4 ;  /* 0x000000048b047221 */ /* 0x000fe40000010000 */
[----:B------:R-:W-:Y:S02]  /*c4f0*/  FADD.FTZ R2, R33, R2 ;  /* 0x0000000221027221 */ /* 0x000fe40000010000 */
[----:B------:R-:W-:Y:S01]  /*c500*/  FADD.FTZ R0, R35, R0 ;  /* 0x0000000023007221 */ /* 0x000fe20000010000 */
[----:B------:R-:W-:Y:S01]  /*c510*/  HMMA.16816.F32.BF16 R184, R124, R190, R184 ;  /* 0x000000be7cb8723c */ /* 0x000fe200000418b8 */
[----:B------:R-:W-:Y:S02]  /*c520*/  FADD.FTZ R5, R223, R5 ;  /* 0x00000005df057221 */ /* 0x000fe40000010000 */
[----:B------:R-:W-:Y:S02]  /*c530*/  FADD.FTZ R4, R40, R4 ;  /* 0x0000000428047221 */ /* 0x000fe40000010000 */
[----:B------:R-:W-:-:S03]  /*c540*/  FADD.FTZ R2, R32, R2 ;  /* 0x0000000220027221 */ /* 0x000fc60000010000 */
[----:B------:R-:W-:Y:S01]  /*c550*/  HMMA.16816.F32.BF16 R196, R124, R204, R196 ;  /* 0x000000cc7cc4723c */ /* 0x000fe200000418c4 */
[----:B------:R-:W-:-:S07]  /*c560*/  FADD.FTZ R0, R36, R0 ;  /* 0x0000000024007221 */ /* 0x000fce0000010000 */
[C---:B------:R-:W-:Y:S08]  /*c570*/  HMMA.16816.F32.BF16 R200, R124.reuse, R206, R200 ;  /* 0x000000ce7cc8723c */ /* 0x040ff000000418c8 */
[C---:B--2---:R-:W-:Y:S08]  /*c580*/  HMMA.16816.F32.BF16 R72, R124.reuse, R80, R72 ;  /* 0x000000507c48723c */ /* 0x044ff00000041848 */
        /* <DEDUP_REMOVED lines=22> */
[----:B------:R-:W-:Y:S01]  /*c6f0*/  FADD.FTZ R2, R41, R0 ;  /* 0x0000000029027221 */ /* 0x000fe20000010000 */
[----:B------:R-:W-:Y:S01]  /*c700*/  @P0 IADD3 R0, R29, -0x3, RZ ;  /* 0xfffffffd1d000810 */ /* 0x000fe20007ffe0ff */
[----:B------:R1:W-:Y:S04]  /*c710*/  STL [R1+0x1c], R6 ;  /* 0x00001c0601007387 */ /* 0x0003e80000100800 */
[----:B------:R1:W-:Y:S04]  /*c720*/  STL [R1+0x20], R5 ;  /* 0x0000200501007387 */ /* 0x0003e80000100800 */
[----:B------:R1:W-:Y:S04]  /*c730*/  STL [R1+0x24], R4 ;  /* 0x0000240401007387 */ /* 0x0003e80000100800 */
[----:B------:R1:W-:Y:S04]  /*c740*/  @P0 STL [R1+0x14], R0 ;  /* 0x0000140001000387 */ /* 0x0003e80000100800 */
[----:B------:R1:W-:Y:S01]  /*c750*/  STL [R1+0x28], R2 ;  /* 0x0000280201007387 */ /* 0x0003e20000100800 */
[----:B------:R-:W-:Y:S01]  /*c760*/  MOV R136, R135 ;  /* 0x0000008700887202 */ /* 0x000fe20000000f00 */
[----:B------:R-:W-:Y:S01]  /*c770*/  IMAD.MOV.U32 R134, RZ, RZ, R133 ;  /* 0x000000ffff867224 */ /* 0x000fe200078e0085 */
[----:B------:R-:W-:-:S02]  /*c780*/  MOV R137, R138 ;  /* 0x0000008a00897202 */ /* 0x000fc40000000f00 */
[----:B------:R-:W-:Y:S02]  /*c790*/  MOV R3, R132 ;  /* 0x0000008400037202 */ /* 0x000fe40000000f00 */
[----:B------:R-:W-:Y:S02]  /*c7a0*/  @P0 MOV R136, R135 ;  /* 0x0000008700880202 */ /* 0x000fe40000000f00 */
[----:B------:R-:W-:Y:S02]  /*c7b0*/  @P0 MOV R137, R138 ;  /* 0x0000008a00890202 */ /* 0x000fe40000000f00 */
[----:B------:R-:W-:Y:S02]  /*c7c0*/  @P0 MOV R3, R132 ;  /* 0x0000008400030202 */ /* 0x000fe40000000f00 */
[----:B------:R-:W-:Y:S01]  /*c7d0*/  @P0 MOV R134, R133 ;  /* 0x0000008500860202 */ /* 0x000fe20000000f00 */
[----:B------:R-:W-:Y:S05]  /*c7e0*/  @P0 BRA `(.L_x_16) ;  /* 0x0000003000000947 */ /* 0x000fea0003800000 */
.L_x_14:
[----:B-12---:R-:W2:Y:S02]  /*c7f0*/  LDL.LU R0, [R1+0x18] ;  /* 0x0000180001007983 */ /* 0x006ea40000300800 */
[----:B--2---:R-:W-:-:S05]  /*c800*/  IADD3 R0, R0, -0x1, RZ ;  /* 0xffffffff00007810 */ /* 0x004fca0007ffe0ff */
[----:B------:R1:W-:Y:S02]  /*c810*/  STL [R1+0x14], R0 ;  /* 0x0000140001007387 */ /* 0x0003e40000100800 */
.L_x_16:
[----:B-1----:R-:W2:Y:S02]  /*c820*/  LDL R0, [R1+0x14] ;  /* 0x0000140001007983 */ /* 0x002ea40000100800 */
[----:B--2---:R-:W-:-:S13]  /*c830*/  ISETP.GE.AND P0, PT, R0, RZ, PT ;  /* 0x000000ff0000720c */ /* 0x004fda0003f06270 */
        /* <DEDUP_REMOVED lines=11> */
.L_x_20:
        /* <DEDUP_REMOVED lines=31> */
.L_x_18:
[----:B------:R-:W2:Y:S01]  /*cae0*/  LDL R135, [R1+0x14] ;  /* 0x0000140001877983 */ /* 0x000ea20000100800 */
[----:B------:R-:W-:Y:S04]  /*caf0*/  DEPBAR.LE SB0, 0x0 ;  /* 0x000080000000791a */ /* 0x000fe80000000000 */
[----:B-1----:R-:W2:Y:S06]  /*cb00*/  LDL.64 R2, [R1+0x30] ;  /* 0x0000300001027983 */ /* 0x002eac0000100a00 */
[----:B------:R-:W-:Y:S01]  /*cb10*/  BAR.SYNC.DEFER_BLOCKING 0x0 ;  /* 0x0000000000007b1d */ /* 0x000fe20000010000 */
[C---:B--2---:R-:W-:Y:S01]  /*cb20*/  IMAD.WIDE.U32 R2, R135.reuse, UR15, R2 ;  /* 0x0000000f87027c25 */ /* 0x044fe2000f8e0002 */
[----:B------:R-:W-:Y:S03]  /*cb30*/  SHF.R.S32.HI R4, RZ, 0x1f, R135 ;  /* 0x0000001fff047819 */ /* 0x000fe60000011487 */
[----:B------:R-:W-:Y:S01]  /*cb40*/  IMAD R0, R135, UR14, RZ ;  /* 0x0000000e87007c24 */ /* 0x000fe2000f8e02ff */
[----:B------:R-:W-:Y:S03]  /*cb50*/  LEA R6, P1, R2, c[0x0][0x170], 0x1 ;  /* 0x00005c0002067a11 */ /* 0x000fe600078208ff */
[----:B------:R-:W-:Y:S01]  /*cb60*/  IMAD R0, R4, UR15, R0 ;  /* 0x0000000f04007c24 */ /* 0x000fe2000f8e0200 */
[----:B------:R-:W-:Y:S04]  /*cb70*/  IADD3 R4, P0, R6, UR7, RZ ;  /* 0x0000000706047c10 */ /* 0x000fe8000ff1e0ff */
[----:B------:R-:W-:Y:S04]  /*cb80*/  IADD3 R0, R3, R0, RZ ;  /* 0x0000000003007210 */ /* 0x000fe80007ffe0ff */
        /* <DEDUP_REMOVED lines=8> */
[----:B------:R-:W-:Y:S04]  /*cc10*/  IADD3.X R3, R5, UR4, RZ, P1, !PT ;  /* 0x0000000405037c10 */ /* 0x000fe80008ffe4ff */
[----:B------:R-:W-:Y:S01]  /*cc20*/  IADD3.X R9, R3, UR4, RZ, P0, !PT ;  /* 0x0000000403097c10 */ /* 0x000fe200087fe4ff */
[----:B------:R1:W-:Y:S08]  /*cc30*/  LDGSTS.E.BYPASS.LTC128B.128 [R247+0xe000], [R6.64+0x80] ;  /* 0x0e00008006f77fae */ /* 0x0003f0000b901d50 */
[----:B------:R1:W-:Y:S08]  /*cc40*/  LDGSTS.E.BYPASS.LTC128B.128 [R247+0xc800], [R4.64] ;  /* 0x0c80000004f77fae */ /* 0x0003f0000b901d50 */
[----:B------:R1:W-:Y:S08]  /*cc50*/  LDGSTS.E.BYPASS.LTC128B.128 [R247+0xe800], [R4.64+0x80] ;  /* 0x0e80008004f77fae */ /* 0x0003f0000b901d50 */
[----:B------:R2:W-:Y:S08]  /*cc60*/  LDGSTS.E.BYPASS.LTC128B.128 [R247+0xd000], [R2.64] ;  /* 0x0d00000002f77fae */ /* 0x0005f0000b901d50 */
[----:B------:R2:W-:Y:S08]  /*cc70*/  LDGSTS.E.BYPASS.LTC128B.128 [R247+0xf000], [R2.64+0x80] ;  /* 0x0f00008002f77fae */ /* 0x0005f0000b901d50 */
[----:B------:R3:W-:Y:S08]  /*cc80*/  LDGSTS.E.BYPASS.LTC128B.128 [R247+0xd800], [R8.64] ;  /* 0x0d80000008f77fae */ /* 0x0007f0000b901d50 */
[----:B------:R3:W-:Y:S08]  /*cc90*/  LDGSTS.E.BYPASS.LTC128B.128 [R247+0xf800], [R8.64+0x80] ;  /* 0x0f80008008f77fae */ /* 0x0007f0000b901d50 */
[----:B------:R-:W-:Y:S08]  /*cca0*/  LDSM.16.M88.4 R64, [R235] ;  /* 0x00000000eb40783b */ /* 0x000ff00000000200 */
[----:B------:R-:W1:Y:S08]  /*ccb0*/  LDSM.16.M88.4 R16, [R234] ;  /* 0x00000000ea10783b */ /* 0x000e700000000200 */
[----:B------:R-:W3:Y:S08]  /*ccc0*/  LDSM.16.M88.4 R60, [R235+0x2000] ;  /* 0x00200000eb3c783b */ /* 0x000ef00000000200 */
[----:B------:R-:W4:Y:S08]  /*ccd0*/  LDSM.16.M88.4 R32, [R234+0x800] ;  /* 0x00080000ea20783b */ /* 0x000f300000000200 */
[----:B------:R-:W0:Y:S08]  /*cce0*/  LDGDEPBAR ;  /* 0x00000000000079af */ /* 0x000e300000000000 */
[----:B------:R-:W2:Y:S01]  /*ccf0*/  LDSM.16.M88.4 R48, [R234+0x1000] ;  /* 0x00100000ea30783b */ /* 0x000ea20000000200 */
[-C--:B-1----:R-:W-:Y:S07]  /*cd00*/  HMMA.16816.F32.BF16 R4, R64, R16.reuse, RZ ;  /* 0x000000104004723c */ /* 0x082fee00000418ff */
[----:B------:R-:W1:Y:S01]  /*cd10*/  LDSM.16.M88.4 R208, [R234+0x1800] ;  /* 0x00180000ead0783b */ /* 0x000e620000000200 */
[C---:B---3--:R-:W-:Y:S07]  /*cd20*/  HMMA.16816.F32.BF16 R8, R60.reuse, R16, RZ ;  /* 0x000000103c08723c */ /* 0x048fee00000418ff */
[----:B------:R-:W-:Y:S01]  /*cd30*/  LDSM.16.M88.4 R212, [R236] ;  /* 0x00000000ecd4783b */ /* 0x000fe20000000200 */
[-C--:B------:R-:W-:Y:S07]  /*cd40*/  HMMA.16816.F32.BF16 R12, R60, R18.reuse, RZ ;  /* 0x000000123c0c723c */ /* 0x080fee00000418ff */
[----:B------:R-:W3:Y:S01]  /*cd50*/  LDSM.16.M88.4 R216, [R239] ;  /* 0x00000000efd8783b */ /* 0x000ee20000000200 */
[C---:B------:R-:W-:Y:S07]  /*cd60*/  HMMA.16816.F32.BF16 R16, R64.reuse, R18, RZ ;  /* 0x000000124010723c */ /* 0x040fee00000418ff */
[----:B------:R-:W1:Y:S01]  /*cd70*/  LDSM.16.M88.4 R220, [R236+0x2000] ;  /* 0x00200000ecdc783b */ /* 0x000e620000000200 */
[-C--:B----4-:R-:W-:Y:S07]  /*cd80*/  HMMA.16816.F32.BF16 R20, R64, R32.reuse, RZ ;  /* 0x000000204014723c */ /* 0x090fee00000418ff */
[----:B------:R-:W-:Y:S01]  /*cd90*/  LDSM.16.M88.4 R224, [R245] ;  /* 0x00000000f5e0783b */ /* 0x000fe20000000200 */
[C---:B------:R-:W-:Y:S08]  /*cda0*/  HMMA.16816.F32.BF16 R24, R60.reuse, R32, RZ ;  /* 0x000000203c18723c */ /* 0x040ff000000418ff */
[-C--:B------:R-:W-:Y:S08]  /*cdb0*/  HMMA.16816.F32.BF16 R28, R60, R34.reuse, RZ ;  /* 0x000000223c1c723c */ /* 0x080ff000000418ff */
[C---:B------:R-:W-:Y:S08]  /*cdc0*/  HMMA.16816.F32.BF16 R32, R64.reuse, R34, RZ ;  /* 0x000000224020723c */ /* 0x040ff000000418ff */
[-C--:B--2---:R-:W-:Y:S08]  /*cdd0*/  HMMA.16816.F32.BF16 R36, R64, R48.reuse, RZ ;  /* 0x000000304024723c */ /* 0x084ff000000418ff */
[C---:B------:R-:W-:Y:S08]  /*cde0*/  HMMA.16816.F32.BF16 R40, R60.reuse, R48, RZ ;  /* 0x000000303c28723c */ /* 0x040ff000000418ff */
[-C--:B------:R-:W-:Y:S08]  /*cdf0*/  HMMA.16816.F32.BF16 R44, R60, R50.reuse, RZ ;  /* 0x000000323c2c723c */ /* 0x080ff000000418ff */
[C---:B------:R-:W-:Y:S08]  /*ce00*/  HMMA.16816.F32.BF16 R48, R64.reuse, R50, RZ ;  /* 0x000000324030723c */ /* 0x040ff000000418ff */
[-C--:B-1----:R-:W-:Y:S08]  /*ce10*/  HMMA.16816.F32.BF16 R52, R64, R208.reuse, RZ ;  /* 0x000000d04034723c */ /* 0x082ff000000418ff */
[C---:B------:R-:W-:Y:S08]  /*ce20*/  HMMA.16816.F32.BF16 R56, R60.reuse, R208, RZ ;  /* 0x000000d03c38723c */ /* 0x040ff000000418ff */
[-C--:B------:R-:W-:Y:S08]  /*ce30*/  HMMA.16816.F32.BF16 R60, R60, R210.reuse, RZ ;  /* 0x000000d23c3c723c */ /* 0x080ff000000418ff */
[----:B------:R-:W-:Y:S01]  /*ce40*/  HMMA.16816.F32.BF16 R64, R64, R210, RZ ;  /* 0x000000d24040723c */ /* 0x000fe200000418ff */
[----:B------:R-:W1:Y:S07]  /*ce50*/  LDSM.16.M88.4 R208, [R246] ;  /* 0x00000000f6d0783b */ /* 0x000e6e0000000200 */
[-C--:B---3--:R-:W-:Y:S08]  /*ce60*/  HMMA.16816.F32.BF16 R4, R212, R216.reuse, R4 ;  /* 0x000000d8d404723c */ /* 0x088ff00000041804 */
[C---:B------:R-:W-:Y:S08]  /*ce70*/  HMMA.16816.F32.BF16 R8, R220.reuse, R216, R8 ;  /* 0x000000d8dc08723c */ /* 0x040ff00000041808 */
[-C--:B------:R-:W-:Y:S08]  /*ce80*/  HMMA.16816.F32.BF16 R12, R220, R218.reuse, R12 ;  /* 0x000000dadc0c723c */ /* 0x080ff0000004180c */
[C---:B------:R-:W-:Y:S01]  /*ce90*/  HMMA.16816.F32.BF16 R16, R212.reuse, R218, R16 ;  /* 0x000000dad410723c */ /* 0x040fe20000041810 */
[----:B------:R-:W2:Y:S07]  /*cea0*/  LDSM.16.M88.4 R216, [R244] ;  /* 0x00000000f4d8783b */ /* 0x000eae0000000200 */
[-C--:B-1----:R-:W-:Y:S08]  /*ceb0*/  HMMA.16816.F32.BF16 R20, R212, R208.reuse, R20 ;  /* 0x000000d0d414723c */ /* 0x082ff00000041814 */
        /* <DEDUP_REMOVED lines=8> */
[----:B------:R-:W1:Y:S07]  /*cf40*/  LDSM.16.M88.4 R224, [R233] ;  /* 0x00000000e9e0783b */ /* 0x000e6e0000000200 */
[-C--:B--2---:R-:W-:Y:S08]  /*cf50*/  HMMA.16816.F32.BF16 R52, R212, R216.reuse, R52 ;  /* 0x000000d8d434723c */ /* 0x084ff00000041834 */
[C---:B------:R-:W-:Y:S08]  /*cf60*/  HMMA.16816.F32.BF16 R56, R220.reuse, R216, R56 ;  /* 0x000000d8dc38723c */ /* 0x040ff00000041838 */
[-C--:B------:R-:W-:Y:S01]  /*cf70*/  HMMA.16816.F32.BF16 R60, R220, R218.reuse, R60 ;  /* 0x000000dadc3c723c */ /* 0x080fe2000004183c */
[----:B------:R-:W2:Y:S07]  /*cf80*/  LDSM.16.M88.4 R220, [R238+0x2000] ;  /* 0x00200000eedc783b */ /* 0x000eae0000000200 */
[----:B------:R-:W-:Y:S01]  /*cf90*/  HMMA.16816.F32.BF16 R64, R212, R218, R64 ;  /* 0x000000dad440723c */ /* 0x000fe20000041840 */
[----:B------:R-:W3:Y:S07]  /*cfa0*/  LDSM.16.M88.4 R212, [R233+0x800] ;  /* 0x00080000e9d4783b */ /* 0x000eee0000000200 */
[-C--:B-1----:R-:W-:Y:S01]  /*cfb0*/  HMMA.16816.F32.BF16 R4, R208, R224.reuse, R4 ;  /* 0x000000e0d004723c */ /* 0x082fe20000041804 */
[----:B------:R-:W1:Y:S07]  /*cfc0*/  LDSM.16.M88.4 R216, [R233+0x1000] ;  /* 0x00100000e9d8783b */ /* 0x000e6e0000000200 */
[C---:B--2---:R-:W-:Y:S08]  /*cfd0*/  HMMA.16816.F32.BF16 R8, R220.reuse, R224, R8 ;  /* 0x000000e0dc08723c */ /* 0x044ff00000041808 */
[-C--:B------:R-:W-:Y:S08]  /*cfe0*/  HMMA.16816.F32.BF16 R12, R220, R226.reuse, R12 ;  /* 0x000000e2dc0c723c */ /* 0x080ff0000004180c */
[C---:B------:R-:W-:Y:S01]  /*cff0*/  HMMA.16816.F32.BF16 R16, R208.reuse, R226, R16 ;  /* 0x000000e2d010723c */ /* 0x040fe20000041810 */
[----:B------:R-:W2:Y:S07]  /*d000*/  LDSM.16.M88.4 R224, [R233+0x1800] ;  /* 0x00180000e9e0783b */ /* 0x000eae0000000200 */
[-C--:B---3--:R-:W-:Y:S08]  /*d010*/  HMMA.16816.F32.BF16 R20, R208, R212.reuse, R20 ;  /* 0x000000d4d014723c */ /* 0x088ff00000041814 */
[C---:B------:R-:W-:Y:S08]  /*d020*/  HMMA.16816.F32.BF16 R24, R220.reuse, R212, R24 ;  /* 0x000000d4dc18723c */ /* 0x040ff00000041818 */
[-C--:B------:R-:W-:Y:S08]  /*d030*/  HMMA.16816.F32.BF16 R28, R220, R214.reuse, R28 ;  /* 0x000000d6dc1c723c */ /* 0x080ff0000004181c */
[C---:B------:R-:W-:Y:S01]  /*d040*/  HMMA.16816.F32.BF16 R32, R208.reuse, R214, R32 ;  /* 0x000000d6d020723c */ /* 0x040fe20000041820 */
[----:B------:R-:W-:Y:S07]  /*d050*/  LDSM.16.M88.4 R212, [R237] ;  /* 0x00000000edd4783b */ /* 0x000fee0000000200 */
[-C--:B-1----:R-:W-:Y:S08]  /*d060*/  HMMA.16816.F32.BF16 R36, R208, R216.reuse, R36 ;  /* 0x000000d8d024723c */ /* 0x082ff00000041824 */
        /* <DEDUP_REMOVED lines=20> */
[----:B------:R-:W-:Y:S07]  /*d1b0*/  LDSM.16.M88.4 R208, [R235+0x4000] ;  /* 0x00400000ebd0783b */ /* 0x000fee0000000200 */
[-C--:B-1----:R-:W-:Y:S08]  /*d1c0*/  HMMA.16816.F32.BF16 R36, R212, R224.reuse, R36 ;  /* 0x000000e0d424723c */ /* 0x082ff00000041824 */
[C---:B------:R-:W-:Y:S08]  /*d1d0*/  HMMA.16816.F32.BF16 R40, R220.reuse, R224, R40 ;  /* 0x000000e0dc28723c */ /* 0x040ff00000041828 */
[-C--:B------:R-:W-:Y:S08]  /*d1e0*/  HMMA.16816.F32.BF16 R44, R220, R226.reuse, R44 ;  /* 0x000000e2dc2c723c */ /* 0x080ff0000004182c */
[C---:B------:R-:W-:Y:S01]  /*d1f0*/  HMMA.16816.F32.BF16 R48, R212.reuse, R226, R48 ;  /* 0x000000e2d430723c */ /* 0x040fe20000041830 */
[----:B------:R-:W1:Y:S07]  /*d200*/  LDSM.16.M88.4 R224, [R234+0x2000] ;  /* 0x00200000eae0783b */ /* 0x000e6e0000000200 */
        /* <DEDUP_REMOVED lines=27> */
[----:B------:R-:W3:Y:S08]  /*d3c0*/  LDSM.16.M88.4 R208, [R242] ;  /* 0x00000000f2d0783b */ /* 0x000ef00000000200 */
[----:B------:R-:W4:Y:S01]  /*d3d0*/  LDSM.16.M88.4 R224, [R241] ;  /* 0x00000000f1e0783b */ /* 0x000f220000000200 */
[-C--:B-1----:R-:W-:Y:S08]  /*d3e0*/  HMMA.16816.F32.BF16 R4, R212, R216.reuse, R4 ;  /* 0x000000d8d404723c */ /* 0x082ff00000041804 */
[C---:B--2---:R-:W-:Y:S08]  /*d3f0*/  HMMA.16816.F32.BF16 R8, R220.reuse, R216, R8 ;  /* 0x000000d8dc08723c */ /* 0x044ff00000041808 */
        /* <DEDUP_REMOVED lines=18> */
[----:B------:R-:W3:Y:S08]  /*d520*/  LDSM.16.M88.4 R212, [R233+0x2800] ;  /* 0x00280000e9d4783b */ /* 0x000ef00000000200 */
        /* <DEDUP_REMOVED lines=20> */
[----:B------:R-:W-:Y:S08]  /*d670*/  HMMA.16816.F32.BF16 R64, R208, R226, R64 ;  /* 0x000000e2d040723c */ /* 0x000ff00000041840 */
[-C--:B--2---:R-:W-:Y:S11]  /*d680*/  HMMA.16816.F32.BF16 R4, R212, R216.reuse, R4 ;  /* 0x000000d8d404723c */ /* 0x084ff60000041804 */
[----:B------:R-:W-:Y:S11]  /*d690*/  @!UPT UIADD3 URZ, URZ, URZ, URZ ;  /* 0x0000003f3f3ff290 */ /* 0x000ff6000fffe03f */
[----:B------:R-:W-:Y:S02]  /*d6a0*/  @!UPT UIADD3 URZ, URZ, URZ, URZ ;  /* 0x0000003f3f3ff290 */ /* 0x000fe4000fffe03f */
[----:B------:R-:W-:Y:S01]  /*d6b0*/  FMUL.FTZ R4, R4, c[0x0][0x2ec] ;  /* 0x0000bb0004047a20 */ /* 0x000fe20000410000 */
[C---:B-1----:R-:W-:Y:S03]  /*d6c0*/  HMMA.16816.F32.BF16 R8, R220.reuse, R216, R8 ;  /* 0x000000d8dc08723c */ /* 0x042fe60000041808 */
[----:B------:R-:W-:Y:S01]  /*d6d0*/  MUFU.TANH R141, R4 ;  /* 0x00000004008d7308 */ /* 0x000fe20000002400 */
[----:B------:R-:W-:Y:S02]  /*d6e0*/  FMUL.FTZ R5, R5, c[0x0][0x2ec] ;  /* 0x0000bb0005057a20 */ /* 0x000fe40000410000 */
[----:B------:R-:W-:Y:S02]  /*d6f0*/  FMUL.FTZ R6, R6, c[0x0][0x2ec] ;  /* 0x0000bb0006067a20 */ /* 0x000fe40000410000 */
[----:B------:R-:W-:Y:S01]  /*d700*/  FMUL.FTZ R7, R7, c[0x0][0x2ec] ;  /* 0x0000bb0007077a20 */ /* 0x000fe20000410000 */
[-C--:B------:R-:W-:Y:S04]  /*d710*/  HMMA.16816.F32.BF16 R12, R220, R218.reuse, R12 ;  /* 0x000000dadc0c723c */ /* 0x080fe8000004180c */
[----:B------:R-:W-:Y:S04]  /*d720*/  MUFU.TANH R209, R5 ;  /* 0x0000000500d17308 */ /* 0x000fe80000002400 */
[C---:B------:R-:W-:Y:S06]  /*d730*/  HMMA.16816.F32.BF16 R16, R212.reuse, R218, R16 ;  /* 0x000000dad410723c */ /* 0x040fec0000041810 */
[----:B------:R-:W-:Y:S01]  /*d740*/  MUFU.TANH R142, R6 ;  /* 0x00000006008e7308 */ /* 0x000fe20000002400 */
[----:B------:R-:W-:Y:S02]  /*d750*/  FMUL.FTZ R8, R8, c[0x0][0x2ec] ;  /* 0x0000bb0008087a20 */ /* 0x000fe40000410000 */
[----:B------:R-:W-:Y:S03]  /*d760*/  FMUL.FTZ R9, R9, c[0x0][0x2ec] ;  /* 0x0000bb0009097a20 */ /* 0x000fe60000410000 */
[----:B------:R-:W-:Y:S02]  /*d770*/  FMUL.FTZ R10, R10, c[0x0][0x2ec] ;  /* 0x0000bb000a0a7a20 */ /* 0x000fe40000410000 */
[----:B------:R-:W-:Y:S02]  /*d780*/  FMUL.FTZ R11, R11, c[0x0][0x2ec] ;  /* 0x0000bb000b0b7a20 */ /* 0x000fe40000410000 */
[----:B------:R1:W-:Y:S01]  /*d790*/  MUFU.TANH R216, R7 ;  /* 0x0000000700d87308 */ /* 0x0003e20000002400 */
[----:B------:R-:W-:Y:S02]  /*d7a0*/  FMUL.FTZ R12, R12, c[0x0][0x2ec] ;  /* 0x0000bb000c0c7a20 */ /* 0x000fe40000410000 */
[----:B------:R-:W-:Y:S02]  /*d7b0*/  FMUL.FTZ R13, R13, c[0x0][0x2ec] ;  /* 0x0000bb000d0d7a20 */ /* 0x000fe40000410000 */
[----:B------:R-:W-:Y:S02]  /*d7c0*/  FMUL.FTZ R14, R14, c[0x0][0x2ec] ;  /* 0x0000bb000e0e7a20 */ /* 0x000fe40000410000 */
[----:B------:R-:W-:Y:S03]  /*d7d0*/  FMUL.FTZ R15, R15, c[0x0][0x2ec] ;  /* 0x0000bb000f0f7a20 */ /* 0x000fe60000410000 */
[----:B------:R-:W-:Y:S10]  /*d7e0*/  MUFU.TANH R210, R8 ;  /* 0x0000000800d27308 */ /* 0x000ff40000002400 */
[----:B------:R-:W-:Y:S01]  /*d7f0*/  MUFU.TANH R224, R9 ;  /* 0x0000000900e07308 */ /* 0x000fe20000002400 */
[----:B-1----:R-:W1:Y:S09]  /*d800*/  LDSM.16.M88.4 R4, [R232+0x2800] ;  /* 0x00280000e804783b */ /* 0x002e720000000200 */
[----:B------:R-:W-:Y:S10]  /*d810*/  MUFU.TANH R143, R10 ;  /* 0x0000000a008f7308 */ /* 0x000ff40000002400 */
[----:B------:R2:W-:Y:S10]  /*d820*/  MUFU.TANH R225, R11 ;  /* 0x0000000b00e17308 */ /* 0x0005f40000002400 */
[----:B------:R3:W-:Y:S10]  /*d830*/  MUFU.TANH R211, R12 ;  /* 0x0000000c00d37308 */ /* 0x0007f40000002400 */
[----:B------:R4:W-:Y:S01]  /*d840*/  MUFU.TANH R219, R13 ;  /* 0x0000000d00db7308 */ /* 0x0009e20000002400 */
[----:B--2---:R-:W2:Y:S01]  /*d850*/  LDSM.16.M88.4 R8, [R232+0x3000] ;  /* 0x00300000e808783b */ /* 0x004ea20000000200 */
[-C--:B-1----:R-:W-:Y:S08]  /*d860*/  HMMA.16816.F32.BF16 R20, R212, R4.reuse, R20 ;  /* 0x00000004d414723c */ /* 0x082ff00000041814 */
[----:B------:R-:W-:Y:S01]  /*d870*/  MUFU.TANH R218, R14 ;  /* 0x0000000e00da7308 */ /* 0x000fe20000002400 */
[C---:B------:R-:W-:Y:S04]  /*d880*/  HMMA.16816.F32.BF16 R24, R220.reuse, R4, R24 ;  /* 0x00000004dc18723c */ /* 0x040fe80000041818 */
[----:B---3--:R-:W-:Y:S05]  /*d890*/  FMUL.FTZ R12, R18, c[0x0][0x2ec] ;  /* 0x0000bb00120c7a20 */ /* 0x008fea0000410000 */
[----:B------:R1:W-:Y:S01]  /*d8a0*/  MUFU.TANH R217, R15 ;  /* 0x0000000f00d97308 */ /* 0x0003e20000002400 */
[-C--:B------:R-:W-:Y:S03]  /*d8b0*/  HMMA.16816.F32.BF16 R28, R220, R6.reuse, R28 ;  /* 0x00000006dc1c723c */ /* 0x080fe6000004181c */
[----:B----4-:R-:W-:Y:S05]  /*d8c0*/  FMUL.FTZ R13, R17, c[0x0][0x2ec] ;  /* 0x0000bb00110d7a20 */ /* 0x010fea0000410000 */
[C---:B------:R-:W-:Y:S01]  /*d8d0*/  HMMA.16816.F32.BF16 R32, R212.reuse, R6, R32 ;  /* 0x00000006d420723c */ /* 0x040fe20000041820 */
[----:B------:R-:W-:Y:S01]  /*d8e0*/  MUFU.TANH R12, R12 ;  /* 0x0000000c000c7308 */ /* 0x000fe20000002400 */
[----:B------:R-:W3:Y:S01]  /*d8f0*/  LDSM.16.M88.4 R4, [R232+0x3800] ;  /* 0x00380000e804783b */ /* 0x000ee20000000200 */
[----:B------:R-:W-:Y:S04]  /*d900*/  DEPBAR.LE SB0, 0x0 ;  /* 0x000080000000791a */ /* 0x000fe80000000000 */
[----:B------:R-:W-:Y:S02]  /*d910*/  FMUL.FTZ R20, R20, c[0x0][0x2ec] ;  /* 0x0000bb0014147a20 */ /* 0x000fe40000410000 */
[----:B------:R-:W-:Y:S02]  /*d920*/  FMUL.FTZ R21, R21, c[0x0][0x2ec] ;  /* 0x0000bb0015157a20 */ /* 0x000fe40000410000 */
[----:B------:R-:W4:Y:S01]  /*d930*/  MUFU.TANH R0, R20 ;  /* 0x0000001400007308 */ /* 0x000f220000002400 */
[----:B------:R-:W-:Y:S01]  /*d940*/  BAR.SYNC.DEFER_BLOCKING 0x0 ;  /* 0x0000000000007b1d */ /* 0x000fe20000010000 */
[----:B------:R-:W-:Y:S02]  /*d950*/  FMUL.FTZ R22, R22, c[0x0][0x2ec] ;  /* 0x0000bb0016167a20 */ /* 0x000fe40000410000 */
[----:B------:R-:W-:Y:S01]  /*d960*/  FMUL.FTZ R23, R23, c[0x0][0x2ec] ;  /* 0x0000bb0017177a20 */ /* 0x000fe20000410000 */
[-C--:B--2---:R-:W-:Y:S05]  /*d970*/  HMMA.16816.F32.BF16 R36, R212, R8.reuse, R36 ;  /* 0x00000008d424723c */ /* 0x084fea0000041824 */
[----:B------:R-:W2:Y:S01]  /*d980*/  MUFU.TANH R2, R21 ;  /* 0x0000001500027308 */ /* 0x000ea20000002400 */
[----:B------:R-:W-:Y:S02]  /*d990*/  FMUL.FTZ R24, R24, c[0x0][0x2ec] ;  /* 0x0000bb0018187a20 */ /* 0x000fe40000410000 */
[C---:B------:R-:W-:Y:S04]  /*d9a0*/  HMMA.16816.F32.BF16 R40, R220.reuse, R8, R40 ;  /* 0x00000008dc28723c */ /* 0x040fe80000041828 */
[----:B------:R-:W-:Y:S02]  /*d9b0*/  FMUL.FTZ R25, R25, c[0x0][0x2ec] ;  /* 0x0000bb0019197a20 */ /* 0x000fe40000410000 */
[----:B-1----:R-:W-:Y:S01]  /*d9c0*/  FMUL.FTZ R15, R16, c[0x0][0x2ec] ;  /* 0x0000bb00100f7a20 */ /* 0x002fe20000410000 */
[----:B------:R-:W-:Y:S01]  /*d9d0*/  MUFU.TANH R13, R13 ;  /* 0x0000000d000d7308 */ /* 0x000fe20000002400 */
[-C--:B------:R-:W-:Y:S01]  /*d9e0*/  HMMA.16816.F32.BF16 R44, R220, R10.reuse, R44 ;  /* 0x0000000adc2c723c */ /* 0x080fe2000004182c */
[----:B----4-:R1:W-:Y:S03]  /*d9f0*/  STL [R1+0xc], R0 ;  /* 0x00000c0001007387 */ /* 0x0103e60000100800 */
[----:B------:R-:W-:Y:S02]  /*da00*/  FMUL.FTZ R14, R19, c[0x0][0x2ec] ;  /* 0x0000bb00130e7a20 */ /* 0x000fe40000410000 */
[----:B------:R-:W-:Y:S02]  /*da10*/  FMUL.FTZ R26, R26, c[0x0][0x2ec] ;  /* 0x0000bb001a1a7a20 */ /* 0x000fe40000410000 */
[C---:B------:R-:W-:Y:S01]  /*da20*/  HMMA.16816.F32.BF16 R48, R212.reuse, R10, R48 ;  /* 0x0000000ad430723c */ /* 0x040fe20000041830 */
[----:B------:R-:W-:Y:S03]  /*da30*/  MUFU.TANH R21, R25 ;  /* 0x0000001900157308 */ /* 0x000fe60000002400 */
[----:B------:R-:W-:Y:S01]  /*da40*/  FMUL.FTZ R27, R27, c[0x0][0x2ec] ;  /* 0x0000bb001b1b7a20 */ /* 0x000fe20000410000 */
[----:B--2---:R2:W-:Y:S01]  /*da50*/  STL [R1+0x8], R2 ;  /* 0x0000080201007387 */ /* 0x0045e20000100800 */
[----:B------:R-:W-:Y:S02]  /*da60*/  FMUL.FTZ R28, R28, c[0x0][0x2ec] ;  /* 0x0000bb001c1c7a20 */ /* 0x000fe40000410000 */
[-C--:B---3--:R-:W-:Y:S03]  /*da70*/  HMMA.16816.F32.BF16 R52, R212, R4.reuse, R52 ;  /* 0x00000004d434723c */ /* 0x088fe60000041834 */
[----:B------:R-:W-:Y:S01]  /*da80*/  MUFU.TANH R15, R15 ;  /* 0x0000000f000f7308 */ /* 0x000fe20000002400 */
[----:B------:R-:W-:Y:S02]  /*da90*/  FMUL.FTZ R41, R41, c[0x0][0x2ec] ;  /* 0x0000bb0029297a20 */ /* 0x000fe40000410000 */
[----:B------:R-:W-:Y:S02]  /*daa0*/  FMUL.FTZ R29, R29, c[0x0][0x2ec] ;  /* 0x0000bb001d1d7a20 */ /* 0x000fe40000410000 */
[C---:B------:R-:W-:Y:S04]  /*dab0*/  HMMA.16816.F32.BF16 R56, R220.reuse, R4, R56 ;  /* 0x00000004dc38723c */ /* 0x040fe80000041838 */
[----:B------:R-:W-:Y:S01]  /*dac0*/  FMUL.FTZ R30, R30, c[0x0][0x2ec] ;  /* 0x0000bb001e1e7a20 */ /* 0x000fe20000410000 */
[----:B-1----:R-:W1:Y:S01]  /*dad0*/  MUFU.TANH R0, R22 ;  /* 0x0000001600007308 */ /* 0x002e620000002400 */
[----:B------:R-:W-:Y:S02]  /*dae0*/  FMUL.FTZ R31, R31, c[0x0][0x2ec] ;  /* 0x0000bb001f1f7a20 */ /* 0x000fe40000410000 */
[-C--:B------:R-:W-:Y:S04]  /*daf0*/  HMMA.16816.F32.BF16 R60, R220, R6.reuse, R60 ;  /* 0x00000006dc3c723c */ /* 0x080fe8000004183c */
[----:B------:R-:W-:Y:S02]  /*db00*/  FMUL.FTZ R33, R33, c[0x0][0x2ec] ;  /* 0x0000bb0021217a20 */ /* 0x000fe40000410000 */
[----:B------:R-:W-:Y:S01]  /*db10*/  FMUL.FTZ R34, R34, c[0x0][0x2ec] ;  /* 0x0000bb0022227a20 */ /* 0x000fe20000410000 */
[----:B--2---:R-:W2:Y:S01]  /*db20*/  MUFU.TANH R2, R23 ;  /* 0x0000001700027308 */ /* 0x004ea20000002400 */
[----:B------:R-:W-:Y:S04]  /*db30*/  HMMA.16816.F32.BF16 R64, R212, R6, R64 ;  /* 0x00000006d440723c */ /* 0x000fe80000041840 */
[----:B------:R-:W-:Y:S02]  /*db40*/  FMUL.FTZ R35, R35, c[0x0][0x2ec] ;  /* 0x0000bb0023237a20 */ /* 0x000fe40000410000 */
[----:B------:R-:W-:Y:S02]  /*db50*/  FMUL.FTZ R45, R45, c[0x0][0x2ec] ;  /* 0x0000bb002d2d7a20 */ /* 0x000fe40000410000 */
[----:B------:R-:W-:Y:S01]  /*db60*/  FMUL.FTZ R49, R49, c[0x0][0x2ec] ;  /* 0x0000bb0031317a20 */ /* 0x000fe20000410000 */
[----:B------:R3:W-:Y:S03]  /*db70*/  MUFU.TANH R25, R41 ;  /* 0x0000002900197308 */ /* 0x0007e60000002400 */
[----:B------:R-:W-:Y:S01]  /*db80*/  FMUL.FTZ R53, R53, c[0x0][0x2ec] ;  /* 0x0000bb0035357a20 */ /* 0x000fe20000410000 */
[----:B-1----:R1:W-:Y:S01]  /*db90*/  STL [R1+0x4], R0 ;  /* 0x0000040001007387 */ /* 0x0023e20000100800 */
[----:B------:R-:W-:Y:S02]  /*dba0*/  FMUL.FTZ R32, R32, c[0x0][0x2ec] ;  /* 0x0000bb0020207a20 */ /* 0x000fe40000410000 */
[----:B------:R-:W-:Y:S02]  /*dbb0*/  FMUL.FTZ R36, R36, c[0x0][0x2ec] ;  /* 0x0000bb0024247a20 */ /* 0x000fe40000410000 */
[----:B------:R-:W-:Y:S01]  /*dbc0*/  FMUL.FTZ R37, R37, c[0x0][0x2ec] ;  /* 0x0000bb0025257a20 */ /* 0x000fe20000410000 */
[----:B------:R-:W-:Y:S01]  /*dbd0*/  MUFU.TANH R14, R14 ;  /* 0x0000000e000e7308 */ /* 0x000fe20000002400 */
[----:B------:R-:W-:Y:S02]  /*dbe0*/  FMUL.FTZ R38, R38, c[0x0][0x2ec] ;  /* 0x0000bb0026267a20 */ /* 0x000fe40000410000 */
[----:B------:R-:W-:Y:S01]  /*dbf0*/  FMUL.FTZ R39, R39, c[0x0][0x2ec] ;  /* 0x0000bb0027277a20 */ /* 0x000fe20000410000 */
[----:B--2---:R-:W-:Y:S01]  /*dc00*/  STL [R1], R2 ;  /* 0x0000000201007387 */ /* 0x004fe20000100800 */
[----:B------:R-:W-:Y:S02]  /*dc10*/  FMUL.FTZ R40, R40, c[0x0][0x2ec] ;  /* 0x0000bb0028287a20 */ /* 0x000fe40000410000 */
[----:B------:R-:W-:Y:S02]  /*dc20*/  FMUL.FTZ R42, R42, c[0x0][0x2ec] ;  /* 0x0000bb002a2a7a20 */ /* 0x000fe40000410000 */
[----:B------:R-:W-:Y:S01]  /*dc30*/  FMUL.FTZ R43, R43, c[0x0][0x2ec] ;  /* 0x0000bb002b2b7a20 */ /* 0x000fe20000410000 */
[----:B------:R-:W-:Y:S01]  /*dc40*/  MUFU.TANH R137, R26 ;  /* 0x0000001a00897308 */ /* 0x000fe20000002400 */
[----:B------:R-:W-:Y:S02]  /*dc50*/  FMUL.FTZ R44, R44, c[0x0][0x2ec] ;  /* 0x0000bb002c2c7a20 */ /* 0x000fe40000410000 */
[----:B------:R-:W-:Y:S01]  /*dc60*/  FMUL.FTZ R46, R46, c[0x0][0x2ec] ;  /* 0x0000bb002e2e7a20 */ /* 0x000fe20000410000 */
[----:B---3--:R-:W-:Y:S01]  /*dc70*/  MOV R41, R135 ;  /* 0x0000008700297202 */ /* 0x008fe20000000f00 */
[----:B------:R-:W-:Y:S02]  /*dc80*/  FMUL.FTZ R47, R47, c[0x0][0x2ec] ;  /* 0x0000bb002f2f7a20 */ /* 0x000fe40000410000 */
[----:B------:R-:W-:Y:S01]  /*dc90*/  FMUL.FTZ R48, R48, c[0x0][0x2ec] ;  /* 0x0000bb0030307a20 */ /* 0x000fe20000410000 */
[----:B------:R-:W-:Y:S01]  /*dca0*/  ISETP.GT.AND P0, PT, R41, RZ, PT ;  /* 0x000000ff2900720c */ /* 0x000fe20003f04270 */
[----:B------:R-:W-:Y:S01]  /*dcb0*/  FMUL.FTZ R50, R50, c[0x0][0x2ec] ;  /* 0x0000bb0032327a20 */ /* 0x000fe20000410000 */
[----:B-1----:R-:W1:Y:S01]  /*dcc0*/  MUFU.TANH R0, R24 ;  /* 0x0000001800007308 */ /* 0x002e620000002400 */
[----:B------:R-:W-:Y:S02]  /*dcd0*/  FMUL.FTZ R51, R51, c[0x0][0x2ec] ;  /* 0x0000bb0033337a20 */ /* 0x000fe40000410000 */
[----:B------:R-:W-:Y:S02]  /*dce0*/  FMUL.FTZ R52, R52, c[0x0][0x2ec] ;  /* 0x0000bb0034347a20 */ /* 0x000fe40000410000 */
[----:B------:R-:W-:Y:S02]  /*dcf0*/  FMUL.FTZ R54, R54, c[0x0][0x2ec] ;  /* 0x0000bb0036367a20 */ /* 0x000fe40000410000 */
[----:B------:R-:W-:Y:S02]  /*dd00*/  FMUL.FTZ R55, R55, c[0x0][0x2ec] ;  /* 0x0000bb0037377a20 */ /* 0x000fe40000410000 */
[----:B------:R-:W-:Y:S01]  /*dd10*/  FMUL.FTZ R56, R56, c[0x0][0x2ec] ;  /* 0x0000bb0038387a20 */ /* 0x000fe20000410000 */
[----:B------:R2:W3:Y:S01]  /*dd20*/  MUFU.TANH R134, R27 ;  /* 0x0000001b00867308 */ /* 0x0004e20000002400 */
[----:B------:R-:W-:Y:S02]  /*dd30*/  FMUL.FTZ R57, R57, c[0x0][0x2ec] ;  /* 0x0000bb0039397a20 */ /* 0x000fe40000410000 */
[----:B------:R-:W-:Y:S02]  /*dd40*/  FMUL.FTZ R58, R58, c[0x0][0x2ec] ;  /* 0x0000bb003a3a7a20 */ /* 0x000fe40000410000 */
[----:B------:R-:W-:Y:S02]  /*dd50*/  FMUL.FTZ R59, R59, c[0x0][0x2ec] ;  /* 0x0000bb003b3b7a20 */ /* 0x000fe40000410000 */
[----:B------:R-:W-:Y:S02]  /*dd60*/  FMUL.FTZ R60, R60, c[0x0][0x2ec] ;  /* 0x0000bb003c3c7a20 */ /* 0x000fe40000410000 */
[----:B------:R-:W-:Y:S01]  /*dd70*/  FMUL.FTZ R61, R61, c[0x0][0x2ec] ;  /* 0x0000bb003d3d7a20 */ /* 0x000fe20000410000 */
[----:B------:R2:W4:Y:S01]  /*dd80*/  MUFU.TANH R208, R28 ;  /* 0x0000001c00d07308 */ /* 0x0005220000002400 */
[----:B------:R-:W-:Y:S02]  /*dd90*/  FMUL.FTZ R62, R62, c[0x0][0x2ec] ;  /* 0x0000bb003e3e7a20 */ /* 0x000fe40000410000 */
[----:B------:R-:W-:Y:S01]  /*dda0*/  FMUL.FTZ R64, R64, c[0x0][0x2ec] ;  /* 0x0000bb0040407a20 */ /* 0x000fe20000410000 */
[----:B-1----:R1:W-:Y:S01]  /*ddb0*/  STL [R1+0x10], R0 ;  /* 0x0000100001007387 */ /* 0x0023e20000100800 */
[----:B------:R-:W-:Y:S02]  /*ddc0*/  FMUL.FTZ R65, R65, c[0x0][0x2ec] ;  /* 0x0000bb0041417a20 */ /* 0x000fe40000410000 */
[----:B------:R-:W-:Y:S02]  /*ddd0*/  FMUL.FTZ R66, R66, c[0x0][0x2ec] ;  /* 0x0000bb0042427a20 */ /* 0x000fe40000410000 */
[----:B------:R-:W-:Y:S01]  /*dde0*/  FMUL.FTZ R67, R67, c[0x0][0x2ec] ;  /* 0x0000bb0043437a20 */ /* 0x000fe20000410000 */
[----:B------:R2:W2:Y:S10]  /*ddf0*/  MUFU.TANH R136, R29 ;  /* 0x0000001d00887308 */ /* 0x0004b40000002400 */
[----:B------:R2:W2:Y:S01]  /*de00*/  MUFU.TANH R18, R30 ;  /* 0x0000001e00127308 */ /* 0x0004a20000002400 */
[----:B-1----:R-:W-:Y:S09]  /*de10*/  FMUL.FTZ R0, R63, c[0x0][0x2ec] ;  /* 0x0000bb003f007a20 */ /* 0x002ff20000410000 */
[----:B------:R1:W1:Y:S10]  /*de20*/  MUFU.TANH R26, R31 ;  /* 0x0000001f001a7308 */ /* 0x0002740000002400 */
[----:B------:R1:W1:Y:S10]  /*de30*/  MUFU.TANH R31, R32 ;  /* 0x00000020001f7308 */ /* 0x0002740000002400 */
[----:B------:R1:W1:Y:S10]  /*de40*/  MUFU.TANH R27, R33 ;  /* 0x00000021001b7308 */ /* 0x0002740000002400 */
[----:B------:R1:W1:Y:S10]  /*de50*/  MUFU.TANH R23, R34 ;  /* 0x0000002200177308 */ /* 0x0002740000002400 */
[----:B------:R-:W1:Y:S10]  /*de60*/  MUFU.TANH R35, R35 ;  /* 0x0000002300237308 */ /* 0x000e740000002400 */
[----:B------:R1:W1:Y:S10]  /*de70*/  MUFU.TANH R29, R36 ;  /* 0x00000024001d7308 */ /* 0x0002740000002400 */
        /* <DEDUP_REMOVED lines=29> */
[----:B------:R1:W1:Y:S02]  /*e050*/  MUFU.TANH R214, R67 ;  /* 0x0000004300d67308 */ /* 0x0002640000002400 */
[----:B-1234-:R-:W-:-:S05]  /*e060*/  @P0 BRA `(.L_x_20) ;  /* 0xffffe88000000947 */ /* 0x01efca000383ffff */
.L_x_19:
[----:B------:R-:W2:Y:S01]  /*e070*/  LDL.LU R40, [R1+0xc] ;  /* 0x00000c0001287983 */ /* 0x000ea20000300800 */
[----:B------:R-:W-:Y:S02]  /*e080*/  FMNMX.FTZ R0, R141, R132, !PT ;  /* 0x000000848d007209 */ /* 0x000fe40007810000 */
[----:B------:R-:W-:Y:S01]  /*e090*/  MOV R43, R31 ;  /* 0x0000001f002b7202 */ /* 0x000fe20000000f00 */
[----:B------:R-:W3:Y:S01]  /*e0a0*/  LDL.LU R42, [R1] ;  /* 0x00000000012a7983 */ /* 0x000ee20000300800 */
[----:B-1----:R-:W-:Y:S02]  /*e0b0*/  FMNMX.FTZ R2, R209, R0, !PT ;  /* 0x00000000d1027209 */ /* 0x002fe40007810000 */
[----:B------:R-:W-:Y:S01]  /*e0c0*/  MOV R44, R27 ;  /* 0x0000001b002c7202 */ /* 0x000fe20000000f00 */
[----:B------:R-:W-:Y:S01]  /*e0d0*/  STL [R1+0x94], R246 ;  /* 0x000094f601007387 */ /* 0x000fe20000100800 */
[----:B------:R-:W-:Y:S02]  /*e0e0*/  FMNMX.FTZ R3, R15, R2, !PT ;  /* 0x000000020f037209 */ /* 0x000fe40007810000 */
[----:B------:R-:W-:Y:S01]  /*e0f0*/  FMNMX.FTZ R0, R142, R133, !PT ;  /* 0x000000858e007209 */ /* 0x000fe20007810000 */
[----:B------:R-:W-:Y:S01]  /*e100*/  STL [R1+0x90], R245 ;  /* 0x000090f501007387 */ /* 0x000fe20000100800 */
[----:B------:R-:W-:Y:S02]  /*e110*/  FMNMX.FTZ R4, R13, R3, !PT ;  /* 0x000000030d047209 */ /* 0x000fe40007810000 */
[----:B------:R-:W-:Y:S01]  /*e120*/  MOV R54, R137 ;  /* 0x0000008900367202 */ /* 0x000fe20000000f00 */
[----:B------:R-:W-:Y:S01]  /*e130*/  STL [R1+0x8c], R244 ;  /* 0x00008cf401007387 */ /* 0x000fe20000100800 */
[----:B------:R-:W-:Y:S02]  /*e140*/  FMNMX.FTZ R2, R216, R0, !PT ;  /* 0x00000000d8027209 */ /* 0x000fe40007810000 */
[----:B------:R-:W-:Y:S01]  /*e150*/  FMNMX.FTZ R0, R210, R139, !PT ;  /* 0x0000008bd2007209 */ /* 0x000fe20007810000 */
[----:B------:R-:W-:Y:S01]  /*e160*/  STL [R1+0x88], R243 ;  /* 0x000088f301007387 */ /* 0x000fe20000100800 */
[----:B------:R-:W-:Y:S02]  /*e170*/  MOV R48, R22 ;  /* 0x0000001600307202 */ /* 0x000fe40000000f00 */
[----:B------:R-:W-:Y:S01]  /*e180*/  FMNMX.FTZ R3, R12, R2, !PT ;  /* 0x000000020c037209 */ /* 0x000fe20007810000 */
[----:B------:R-:W-:Y:S01]  /*e190*/  STL [R1+0x84], R242 ;  /* 0x000084f201007387 */ /* 0x000fe20000100800 */
[----:B------:R-:W-:Y:S02]  /*e1a0*/  FMNMX.FTZ R2, R224, R0, !PT ;  /* 0x00000000e0027209 */ /* 0x000fe40007810000 */
        /* <DEDUP_REMOVED lines=8> */
[----:B------:R-:W-:Y:S02]  /*e230*/  MOV R55, R134 ;  /* 0x0000008600377202 */ /* 0x000fe40000000f00 */
[----:B------:R-:W-:Y:S01]  /*e240*/  FMNMX.FTZ R0, R217, R0, !PT ;  /* 0x00000000d9007209 */ /* 0x000fe20007810000 */
[----:B------:R-:W-:Y:S01]  /*e250*/  STL [R1+0x74], R238 ;  /* 0x000074ee01007387 */ /* 0x000fe20000100800 */
[----:B------:R-:W-:Y:S02]  /*e260*/  MOV R50, R23 ;  /* 0x0000001700327202 */ /* 0x000fe40000000f00 */
[----:B------:R-:W-:Y:S01]  /*e270*/  FMNMX.FTZ R0, R54, R0, !PT ;  /* 0x0000000036007209 */ /* 0x000fe20007810000 */
[----:B------:R1:W-:Y:S01]  /*e280*/  STL [R1+0x70], R237 ;  /* 0x000070ed01007387 */ /* 0x0003e20000100800 */
[----:B------:R-:W-:Y:S02]  /*e290*/  FMNMX.FTZ R2, R219, R2, !PT ;  /* 0x00000002db027209 */ /* 0x000fe40007810000 */
[----:B------:R-:W-:Y:S01]  /*e2a0*/  FMNMX.FTZ R0, R55, R0, !PT ;  /* 0x0000000037007209 */ /* 0x000fe20007810000 */
[----:B------:R-:W-:Y:S01]  /*e2b0*/  LDSM.16.MT88.4 R36, [R229+0xc000] ;  /* 0x00c00000e524783b */ /* 0x000fe20000004200 */
[----:B------:R-:W-:Y:S02]  /*e2c0*/  MOV R32, R208 ;  /* 0x000000d000207202 */ /* 0x000fe40000000f00 */
[----:B------:R-:W-:Y:S02]  /*e2d0*/  FMNMX.FTZ R0, R18, R0, !PT ;  /* 0x0000000012007209 */ /* 0x000fe40007810000 */
[----:B------:R-:W-:Y:S02]  /*e2e0*/  MOV R47, R19 ;  /* 0x00000013002f7202 */ /* 0x000fe40000000f00 */
[----:B------:R-:W-:Y:S02]  /*e2f0*/  MOV R31, R136 ;  /* 0x00000088001f7202 */ /* 0x000fe40000000f00 */
[----:B------:R-:W-:Y:S02]  /*e300*/  MOV R46, R20 ;  /* 0x00000014002e7202 */ /* 0x000fe40000000f00 */
[----:B------:R-:W-:Y:S01]  /*e310*/  MOV R52, R17 ;  /* 0x0000001100347202 */ /* 0x000fe20000000f00 */
[----:B-1----:R-:W4:Y:S04]  /*e320*/  LDL.LU R237, [R1+0x4] ;  /* 0x0000040001ed7983 */ /* 0x002f280000300800 */
[----:B------:R-:W-:Y:S04]  /*e330*/  STL [R1+0x6c], R236 ;  /* 0x00006cec01007387 */ /* 0x000fe80000100800 */
[----:B------:R1:W-:Y:S04]  /*e340*/  STL [R1+0x68], R235 ;  /* 0x000068eb01007387 */ /* 0x0003e80000100800 */
[----:B------:R-:W3:Y:S04]  /*e350*/  LDL.LU R51, [R1+0x10] ;  /* 0x0000100001337983 */ /* 0x000ee80000300800 */
[----:B------:R1:W-:Y:S02]  /*e360*/  STL [R1+0x64], R234 ;  /* 0x000064ea01007387 */ /* 0x0003e40000100800 */
[----:B-1----:R-:W-:Y:S04]  /*e370*/  MOV R235, R26 ;  /* 0x0000001a00eb7202 */ /* 0x002fe80000000f00 */
[----:B------:R-:W-:Y:S01]  /*e380*/  FMNMX.FTZ R0, R235, R0, !PT ;  /* 0x00000000eb007209 */ /* 0x000fe20007810000 */
[----:B------:R-:W3:Y:S03]  /*e390*/  LDL.LU R234, [R1+0x8] ;  /* 0x0000080001ea7983 */ /* 0x000ee60000300800 */
[----:B------:R-:W-:Y:S01]  /*e3a0*/  FMNMX.FTZ R0, R47, R0, !PT ;  /* 0x000000002f007209 */ /* 0x000fe20007810000 */
[----:B------:R1:W-:Y:S03]  /*e3b0*/  STL [R1+0x60], R233 ;  /* 0x000060e901007387 */ /* 0x0003e60000100800 */
[----:B------:R-:W-:Y:S01]  /*e3c0*/  FMNMX.FTZ R0, R46, R0, !PT ;  /* 0x000000002e007209 */ /* 0x000fe20007810000 */
[----:B------:R1:W-:Y:S03]  /*e3d0*/  STL [R1+0x5c], R232 ;  /* 0x00005ce801007387 */ /* 0x0003e60000100800 */
[----:B------:R-:W-:Y:S04]  /*e3e0*/  FMNMX.FTZ R0, R45, R0, !PT ;  /* 0x000000002d007209 */ /* 0x000fe80007810000 */
[----:B------:R-:W-:Y:S04]  /*e3f0*/  FMNMX.FTZ R0, R34, R0, !PT ;  /* 0x0000000022007209 */ /* 0x000fe80007810000 */
[----:B------:R-:W-:Y:S04]  /*e400*/  FMNMX.FTZ R0, R33, R0, !PT ;  /* 0x0000000021007209 */ /* 0x000fe80007810000 */
[----:B------:R-:W-:Y:S04]  /*e410*/  FMNMX.FTZ R0, R53, R0, !PT ;  /* 0x0000000035007209 */ /* 0x000fe80007810000 */
[----:B------:R-:W-:Y:S04]  /*e420*/  FMNMX.FTZ R0, R138, R0, !PT ;  /* 0x000000008a007209 */ /* 0x000fe80007810000 */
[----:B------:R-:W-:Y:S02]  /*e430*/  FMNMX.FTZ R0, R135, R0, !PT ;  /* 0x0000000087007209 */ /* 0x000fe40007810000 */
[----:B-1----:R-:W-:Y:S02]  /*e440*/  MOV R233, R41 ;  /* 0x0000002900e97202 */ /* 0x002fe40000000f00 */
[----:B------:R-:W-:Y:S02]  /*e450*/  MOV R232, R21 ;  /* 0x0000001500e87202 */ /* 0x000fe40000000f00 */
[----:B------:R-:W-:Y:S01]  /*e460*/  LDSM.16.MT88.4 R20, [R228+0xc000] ;  /* 0x00c00000e414783b */ /* 0x000fe20000004200 */
[----:B--2---:R-:W-:Y:S02]  /*e470*/  FMNMX.FTZ R4, R40, R4, !PT ;  /* 0x0000000428047209 */ /* 0x004fe40007810000 */
[----:B----4-:R-:W-:Y:S04]  /*e480*/  FMNMX.FTZ R3, R237, R3, !PT ;  /* 0x00000003ed037209 */ /* 0x010fe80007810000 */
[----:B---3--:R-:W-:Y:S04]  /*e490*/  FMNMX.FTZ R3, R42, R3, !PT ;  /* 0x000000032a037209 */ /* 0x008fe80007810000 */
        /* <DEDUP_REMOVED lines=28> */
[----:B------:R-:W-:Y:S01]  /*e660*/  FMNMX.FTZ R4, R220, R4, !PT ;  /* 0x00000004dc047209 */ /* 0x000fe20007810000 */
[----:B------:R-:W2:Y:S01]  /*e670*/  SHFL.BFLY PT, R2, R0, 0x2, 0x1f ;  /* 0x0c401f0000027f89 */ /* 0x000ea200000e0000 */
[----:B------:R-:W-:Y:S04]  /*e680*/  FMNMX.FTZ R137, R248, R137, !PT ;  /* 0x00000089f8897209 */ /* 0x000fe80007810000 */
[----:B------:R-:W-:Y:S03]  /*e690*/  FMNMX.FTZ R137, R227, R137, !PT ;  /* 0x00000089e3897209 */ /* 0x000fe60007810000 */
[----:B------:R-:W3:Y:S01]  /*e6a0*/  SHFL.BFLY PT, R5, R4, 0x2, 0x1f ;  /* 0x0c401f0004057f89 */ /* 0x000ee200000e0000 */
[----:B------:R-:W-:Y:S04]  /*e6b0*/  FMNMX.FTZ R137, R226, R137, !PT ;  /* 0x00000089e2897209 */ /* 0x000fe80007810000 */
[----:B------:R-:W-:Y:S02]  /*e6c0*/  FMNMX.FTZ R137, R213, R137, !PT ;  /* 0x00000089d5897209 */ /* 0x000fe40007810000 */
[----:B-1----:R-:W-:Y:S02]  /*e6d0*/  FMNMX.FTZ R136, R3, R136, !PT ;  /* 0x0000008803887209 */ /* 0x002fe40007810000 */
[----:B------:R-:W-:Y:S03]  /*e6e0*/  FMNMX.FTZ R137, R212, R137, !PT ;  /* 0x00000089d4897209 */ /* 0x000fe60007810000 */
[----:B------:R-:W1:Y:S01]  /*e6f0*/  SHFL.BFLY PT, R7, R136, 0x1, 0x1f ;  /* 0x0c201f0088077f89 */ /* 0x000e6200000e0000 */
[----:B--2---:R-:W-:Y:S07]  /*e700*/  FMNMX.FTZ R2, R0, R2, !PT ;  /* 0x0000000200027209 */ /* 0x004fee0007810000 */
[----:B------:R-:W2:Y:S01]  /*e710*/  SHFL.BFLY PT, R6, R137, 0x2, 0x1f ;  /* 0x0c401f0089067f89 */ /* 0x000ea200000e0000 */
[----:B---3--:R-:W-:Y:S07]  /*e720*/  FMNMX.FTZ R4, R4, R5, !PT ;  /* 0x0000000504047209 */ /* 0x008fee0007810000 */
[----:B------:R-:W3:Y:S01]  /*e730*/  SHFL.BFLY PT, R134, R4, 0x1, 0x1f ;  /* 0x0c201f0004867f89 */ /* 0x000ee200000e0000 */
[----:B-1----:R-:W-:Y:S07]  /*e740*/  FMNMX.FTZ R136, R136, R7, !PT ;  /* 0x0000000788887209 */ /* 0x002fee0007810000 */
[----:B------:R-:W1:Y:S01]  /*e750*/  SHFL.BFLY PT, R3, R2, 0x1, 0x1f ;  /* 0x0c201f0002037f89 */ /* 0x000e6200000e0000 */
[----:B------:R-:W-:Y:S01]  /*e760*/  FMUL.FTZ R208, R136, c[0x0][0x23c] ;  /* 0x00008f0088d07a20 */ /* 0x000fe20000410000 */
[----:B--2---:R-:W-:Y:S06]  /*e770*/  FMNMX.FTZ R137, R137, R6, !PT ;  /* 0x0000000689897209 */ /* 0x004fec0007810000 */
[----:B------:R-:W2:Y:S01]  /*e780*/  SHFL.BFLY PT, R6, R137, 0x1, 0x1f ;  /* 0x0c201f0089067f89 */ /* 0x000ea200000e0000 */
[----:B---3--:R-:W-:Y:S02]  /*e790*/  FMNMX.FTZ R134, R4, R134, !PT ;  /* 0x0000008604867209 */ /* 0x008fe40007810000 */
[----:B-1----:R-:W-:Y:S02]  /*e7a0*/  FMNMX.FTZ R3, R2, R3, !PT ;  /* 0x0000000302037209 */ /* 0x002fe40007810000 */
[----:B--2---:R-:W-:Y:S04]  /*e7b0*/  FMNMX.FTZ R137, R137, R6, !PT ;  /* 0x0000000689897209 */ /* 0x004fe80007810000 */
[C---:B------:R-:W-:Y:S01]  /*e7c0*/  FSETP.NEU.FTZ.AND P1, PT, R137.reuse, -INF , PT ;  /* 0xff8000008900780b */ /* 0x040fe20003f3d000 */
[C---:B------:R-:W-:Y:S04]  /*e7d0*/  FADD.FTZ R0, -R137.reuse, R132 ;  /* 0x0000008489007221 */ /* 0x040fe80000010100 */
[----:B------:R-:W-:Y:S04]  /*e7e0*/  FMUL.FTZ R0, R0, c[0x0][0x23c] ;  /* 0x00008f0000007a20 */ /* 0x000fe80000410000 */
[----:B------:R1:W2:Y:S02]  /*e7f0*/  MUFU.EX2 R132, R0 ;  /* 0x0000000000847308 */ /* 0x0002a40000000800 */
[----:B-1----:R-:W-:Y:S02]  /*e800*/  FADD.FTZ R0, -R136, R133 ;  /* 0x0000008588007221 */ /* 0x002fe40000010100 */
[----:B--2---:R-:W-:Y:S01]  /*e810*/  FMUL.FTZ R17, R132, R157 ;  /* 0x0000009d84117220 */ /* 0x004fe20000410000 */
[----:B------:R-:W-:Y:S01]  /*e820*/  MOV R157, R18 ;  /* 0x00000012009d7202 */ /* 0x000fe20000000f00 */
[----:B------:R-:W-:Y:S02]  /*e830*/  FMUL.FTZ R0, R0, c[0x0][0x23c] ;  /* 0x00008f0000007a20 */ /* 0x000fe40000410000 */
[C---:B------:R-:W-:Y:S02]  /*e840*/  FMUL.FTZ R64, R132.reuse, R204 ;  /* 0x000000cc84407220 */ /* 0x040fe40000410000 */
[----:B------:R1:W2:Y:S01]  /*e850*/  MUFU.EX2 R133, R0 ;  /* 0x0000000000857308 */ /* 0x0002a20000000800 */
        /* <DEDUP_REMOVED lines=20> */
[--C-:B------:R-:W-:Y:S01]  /*e9a0*/  FFMA.FTZ R4, R141, c[0x0][0x23c], -R139.reuse ;  /* 0x00008f008d047a23 */ /* 0x100fe2000001088b */
[----:B------:R-:W-:Y:S01]  /*e9b0*/  FSEL R208, R208, RZ, P1 ;  /* 0x000000ffd0d07208 */ /* 0x000fe20000800000 */
[--C-:B------:R-:W-:Y:S01]  /*e9c0*/  FFMA.FTZ R5, R209, c[0x0][0x23c], -R139.reuse ;  /* 0x00008f00d1057a23 */ /* 0x100fe2000001088b */
[C---:B------:R-:W-:Y:S01]  /*e9d0*/  FSETP.NEU.FTZ.AND P1, PT, R134.reuse, -INF , PT ;  /* 0xff8000008600780b */ /* 0x040fe20003f3d000 */
[----:B------:R-:W-:Y:S02]  /*e9e0*/  FMUL.FTZ R209, R134, c[0x0][0x23c] ;  /* 0x00008f0086d17a20 */ /* 0x000fe40000410000 */
[----:B------:R3:W-:Y:S01]  /*e9f0*/  MUFU.EX2 R236, R4 ;  /* 0x0000000400ec7308 */ /* 0x0007e20000000800 */
[C---:B------:R-:W-:Y:S01]  /*ea00*/  FMUL.FTZ R18, R133.reuse, R158 ;  /* 0x0000009e85127220 */ /* 0x040fe20000410000 */
[----:B------:R-:W-:Y:S01]  /*ea10*/  MOV R158, R45 ;  /* 0x0000002d009e7202 */ /* 0x000fe20000000f00 */
[----:B------:R-:W-:Y:S01]  /*ea20*/  FMUL.FTZ R19, R133, R159 ;  /* 0x0000009f85137220 */ /* 0x000fe20000410000 */
[----:B------:R-:W-:Y:S01]  /*ea30*/  FSEL R209, R209, RZ, P1 ;  /* 0x000000ffd1d17208 */ /* 0x000fe20000800000 */
[----:B------:R-:W-:Y:S01]  /*ea40*/  FMUL.FTZ R66, R133, R206 ;  /* 0x000000ce85427220 */ /* 0x000fe20000410000 */
[----:B------:R-:W-:Y:S01]  /*ea50*/  FSETP.NEU.FTZ.AND P1, PT, R3, -INF , PT ;  /* 0xff8000000300780b */ /* 0x000fe20003f3d000 */
[C---:B------:R-:W-:Y:S01]  /*ea60*/  FMUL.FTZ R67, R133.reuse, R207 ;  /* 0x000000cf85437220 */ /* 0x040fe20000410000 */
[----:B------:R-:W-:Y:S01]  /*ea70*/  MOV R159, R34 ;  /* 0x00000022009f7202 */ /* 0x000fe20000000f00 */
[C---:B------:R-:W-:Y:S01]  /*ea80*/  FMUL.FTZ R34, R133.reuse, R174 ;  /* 0x000000ae85227220 */ /* 0x040fe20000410000 */
[----:B------:R4:W4:Y:S01]  /*ea90*/  MUFU.EX2 R246, R5 ;  /* 0x0000000500f67308 */ /* 0x0009220000000800 */
[----:B------:R-:W-:Y:S01]  /*eaa0*/  MOV R174, R35 ;  /* 0x0000002300ae7202 */ /* 0x000fe20000000f00 */
[----:B------:R-:W-:Y:S01]  /*eab0*/  FMUL.FTZ R35, R133, R175 ;  /* 0x000000af85237220 */ /* 0x000fe20000410000 */
[----:B------:R-:W-:Y:S01]  /*eac0*/  MOV R175, R44 ;  /* 0x0000002c00af7202 */ /* 0x000fe20000000f00 */
[----:B-1----:R-:W-:Y:S01]  /*ead0*/  FADD.FTZ R0, -R3, R140 ;  /* 0x0000008c03007221 */ /* 0x002fe20000010100 */
[----:B------:R-:W-:Y:S01]  /*eae0*/  LDSM.16.MT88.4 R204, [R230+0xd800] ;  /* 0x00d80000e6cc783b */ /* 0x000fe20000004200 */
[----:B--2---:R-:W-:Y:S02]  /*eaf0*/  FMUL.FTZ R41, R2, R181 ;  /* 0x000000b502297220 */ /* 0x004fe40000410000 */
[----:B------:R-:W-:Y:S02]  /*eb00*/  FMUL.FTZ R0, R0, c[0x0][0x23c] ;  /* 0x00008f0000007a20 */ /* 0x000fe40000410000 */
[C---:B------:R-:W-:Y:S02]  /*eb10*/  FMUL.FTZ R44, R2.reuse, R184 ;  /* 0x000000b8022c7220 */ /* 0x040fe40000410000 */
[----:B------:R-:W-:Y:S02]  /*eb20*/  FMUL.FTZ R45, R2, R185 ;  /* 0x000000b9022d7220 */ /* 0x000fe40000410000 */
[--C-:B---3--:R-:W-:Y:S01]  /*eb30*/  FFMA.FTZ R4, R142, c[0x0][0x23c], -R208.reuse ;  /* 0x00008f008e047a23 */ /* 0x108fe200000108d0 */
[----:B------:R-:W1:Y:S01]  /*eb40*/  MUFU.EX2 R0, R0 ;  /* 0x0000000000007308 */ /* 0x000e620000000800 */
[C---:B------:R-:W-:Y:S02]  /*eb50*/  FMUL.FTZ R56, R2.reuse, R196 ;  /* 0x000000c402387220 */ /* 0x040fe40000410000 */
[C---:B------:R-:W-:Y:S02]  /*eb60*/  FMUL.FTZ R57, R2.reuse, R197 ;  /* 0x000000c502397220 */ /* 0x040fe40000410000 */
[C---:B------:R-:W-:Y:S02]  /*eb70*/  FMUL.FTZ R60, R2.reuse, R200 ;  /* 0x000000c8023c7220 */ /* 0x040fe40000410000 */
[----:B------:R-:W-:Y:S02]  /*eb80*/  FMUL.FTZ R61, R2, R201 ;  /* 0x000000c9023d7220 */ /* 0x000fe40000410000 */
[--C-:B----4-:R-:W-:Y:S01]  /*eb90*/  FFMA.FTZ R5, R14, c[0x0][0x23c], -R208.reuse ;  /* 0x00008f000e057a23 */ /* 0x110fe200000108d0 */
[----:B------:R2:W-:Y:S01]  /*eba0*/  MUFU.EX2 R8, R4 ;  /* 0x0000000400087308 */ /* 0x0005e20000000800 */
[----:B------:R-:W-:Y:S01]  /*ebb0*/  F2FP.BF16.PACK_AB R140, R246, R236 ;  /* 0x000000ecf68c723e */ /* 0x000fe200000010ff */
[C---:B------:R-:W-:Y:S02]  /*ebc0*/  FMUL.FTZ R70, R133.reuse, R70 ;  /* 0x0000004685467220 */ /* 0x040fe40000410000 */
[----:B------:R-:W-:Y:S02]  /*ebd0*/  FMUL.FTZ R71, R133, R71 ;  /* 0x0000004785477220 */ /* 0x000fe40000410000 */
[C---:B------:R-:W-:Y:S02]  /*ebe0*/  FMUL.FTZ R72, R2.reuse, R72 ;  /* 0x0000004802487220 */ /* 0x040fe40000410000 */
[C---:B------:R-:W-:Y:S02]  /*ebf0*/  FMUL.FTZ R73, R2.reuse, R73 ;  /* 0x0000004902497220 */ /* 0x040fe40000410000 */
[----:B------:R3:W-:Y:S01]  /*ec00*/  MUFU.EX2 R238, R5 ;  /* 0x0000000500ee7308 */ /* 0x0007e20000000800 */
[C---:B------:R-:W-:Y:S02]  /*ec10*/  FMUL.FTZ R76, R2.reuse, R76 ;  /* 0x0000004c024c7220 */ /* 0x040fe40000410000 */
[----:B------:R-:W-:Y:S02]  /*ec20*/  FMUL.FTZ R77, R2, R77 ;  /* 0x0000004d024d7220 */ /* 0x000fe40000410000 */
[C---:B-1----:R-:W-:Y:S02]  /*ec30*/  FMUL.FTZ R10, R0.reuse, R146 ;  /* 0x00000092000a7220 */ /* 0x042fe40000410000 */
[C---:B------:R-:W-:Y:S02]  /*ec40*/  FMUL.FTZ R11, R0.reuse, R147 ;  /* 0x00000093000b7220 */ /* 0x040fe40000410000 */
[C---:B------:R-:W-:Y:S01]  /*ec50*/  FMUL.FTZ R14, R0.reuse, R154 ;  /* 0x0000009a000e7220 */ /* 0x040fe20000410000 */
[----:B------:R-:W-:Y:S01]  /*ec60*/  MOV R154, R47 ;  /* 0x0000002f009a7202 */ /* 0x000fe20000000f00 */
[----:B------:R-:W-:Y:S01]  /*ec70*/  FMUL.FTZ R27, R0, R167 ;  /* 0x000000a7001b7220 */ /* 0x000fe20000410000 */
[----:B------:R-:W-:Y:S01]  /*ec80*/  MOV R167, R28 ;  /* 0x0000001c00a77202 */ /* 0x000fe20000000f00 */
[----:B------:R-:W-:Y:S01]  /*ec90*/  FMUL.FTZ R28, R2, R168 ;  /* 0x000000a8021c7220 */ /* 0x000fe20000410000 */
[----:B------:R-:W-:Y:S01]  /*eca0*/  MOV R168, R29 ;  /* 0x0000001d00a87202 */ /* 0x000fe20000000f00 */
[--C-:B--2---:R-:W-:Y:S02]  /*ecb0*/  FFMA.FTZ R4, R216, c[0x0][0x23c], -R208.reuse ;  /* 0x00008f00d8047a23 */ /* 0x104fe400000108d0 */
[----:B------:R-:W-:Y:S01]  /*ecc0*/  FMUL.FTZ R29, R2, R169 ;  /* 0x000000a9021d7220 */ /* 0x000fe20000410000 */
[----:B------:R-:W-:Y:S01]  /*ecd0*/  MOV R169, R55 ;  /* 0x0000003700a97202 */ /* 0x000fe20000000f00 */
[----:B------:R1:W-:Y:S01]  /*ece0*/  MUFU.EX2 R245, R4 ;  /* 0x0000000400f57308 */ /* 0x0003e20000000800 */
[C---:B------:R-:W-:Y:S01]  /*ecf0*/  FMUL.FTZ R26, R0.reuse, R166 ;  /* 0x000000a6001a7220 */ /* 0x040fe20000410000 */
[----:B------:R-:W-:Y:S01]  /*ed00*/  MOV R166, R49 ;  /* 0x0000003100a67202 */ /* 0x000fe20000000f00 */
[----:B------:R-:W-:Y:S02]  /*ed10*/  FMUL.FTZ R47, R0, R187 ;  /* 0x000000bb002f7220 */ /* 0x000fe40000410000 */
[C---:B---3--:R-:W-:Y:S02]  /*ed20*/  FMUL.FTZ R5, R132.reuse, R149 ;  /* 0x0000009584057220 */ /* 0x048fe40000410000 */
[----:B------:R-:W-:Y:S02]  /*ed30*/  FMUL.FTZ R49, R132, R189 ;  /* 0x000000bd84317220 */ /* 0x000fe40000410000 */
        /* <DEDUP_REMOVED lines=8> */
[--C-:B-1----:R-:W-:Y:S02]  /*edc0*/  FFMA.FTZ R4, R15, c[0x0][0x23c], -R139.reuse ;  /* 0x00008f000f047a23 */ /* 0x102fe4000001088b */
[C---:B------:R-:W-:Y:S01]  /*edd0*/  FMUL.FTZ R15, R0.reuse, R155 ;  /* 0x0000009b000f7220 */ /* 0x040fe20000410000 */
[----:B------:R-:W-:Y:S01]  /*ede0*/  MOV R155, R46 ;  /* 0x0000002e009b7202 */ /* 0x000fe20000000f00 */
[----:B------:R1:W-:Y:S01]  /*edf0*/  MUFU.EX2 R242, R4 ;  /* 0x0000000400f27308 */ /* 0x0003e20000000800 */
[----:B------:R-:W-:Y:S02]  /*ee00*/  FMUL.FTZ R46, R0, R186 ;  /* 0x000000ba002e7220 */ /* 0x000fe40000410000 */
[C---:B------:R-:W-:Y:S02]  /*ee10*/  FMUL.FTZ R82, R133.reuse, R82 ;  /* 0x0000005285527220 */ /* 0x040fe40000410000 */
[C---:B------:R-:W-:Y:S02]  /*ee20*/  FMUL.FTZ R83, R133.reuse, R83 ;  /* 0x0000005385537220 */ /* 0x040fe40000410000 */
[C---:B------:R-:W-:Y:S02]  /*ee30*/  FMUL.FTZ R86, R133.reuse, R86 ;  /* 0x0000005685567220 */ /* 0x040fe40000410000 */
[----:B------:R-:W-:Y:S02]  /*ee40*/  FMUL.FTZ R87, R133, R87 ;  /* 0x0000005785577220 */ /* 0x000fe40000410000 */
[C---:B------:R-:W-:Y:S02]  /*ee50*/  FMUL.FTZ R88, R2.reuse, R88 ;  /* 0x0000005802587220 */ /* 0x040fe40000410000 */
[----:B------:R-:W-:Y:S02]  /*ee60*/  FMUL.FTZ R89, R2, R89 ;  /* 0x0000005902597220 */ /* 0x000fe40000410000 */
[C---:B------:R-:W-:Y:S02]  /*ee70*/  FMUL.FTZ R90, R0.reuse, R90 ;  /* 0x0000005a005a7220 */ /* 0x040fe40000410000 */
[----:B------:R-:W-:Y:S02]  /*ee80*/  FMUL.FTZ R91, R0, R91 ;  /* 0x0000005b005b7220 */ /* 0x000fe40000410000 */
[C---:B------:R-:W-:Y:S02]  /*ee90*/  FMUL.FTZ R92, R2.reuse, R92 ;  /* 0x0000005c025c7220 */ /* 0x040fe40000410000 */
[----:B------:R-:W-:Y:S02]  /*eea0*/  FMUL.FTZ R93, R2, R93 ;  /* 0x0000005d025d7220 */ /* 0x000fe40000410000 */
[----:B------:R-:W-:Y:S02]  /*eeb0*/  FMUL.FTZ R94, R0, R94 ;  /* 0x0000005e005e7220 */ /* 0x000fe40000410000 */
[--C-:B-1----:R-:W-:Y:S02]  /*eec0*/  FFMA.FTZ R4, R13, c[0x0][0x23c], -R139.reuse ;  /* 0x00008f000d047a23 */ /* 0x102fe4000001088b */
[----:B------:R-:W-:Y:S01]  /*eed0*/  FMUL.FTZ R13, R2, R153 ;  /* 0x00000099020d7220 */ /* 0x000fe20000410000 */
[----:B------:R-:W-:Y:S01]  /*eee0*/  MOV R153, R54 ;  /* 0x0000003600997202 */ /* 0x000fe20000000f00 */
[----:B------:R-:W1:Y:S01]  /*eef0*/  MUFU.EX2 R239, R4 ;  /* 0x0000000400ef7308 */ /* 0x000e620000000800 */
        /* <DEDUP_REMOVED lines=11> */
[----:B------:R-:W-:Y:S01]  /*efb0*/  FMUL.FTZ R110, R0, R110 ;  /* 0x0000006e006e7220 */ /* 0x000fe20000410000 */
[----:B-1----:R-:W-:Y:S01]  /*efc0*/  F2FP.BF16.PACK_AB R142, R239, R242 ;  /* 0x000000f2ef8e723e */ /* 0x002fe200000010ff */
[--C-:B------:R-:W-:Y:S02]  /*efd0*/  FFMA.FTZ R4, R12, c[0x0][0x23c], -R208.reuse ;  /* 0x00008f000c047a23 */ /* 0x100fe400000108d0 */
[C---:B------:R-:W-:Y:S01]  /*efe0*/  FMUL.FTZ R12, R2.reuse, R152 ;  /* 0x00000098020c7220 */ /* 0x040fe20000410000 */
[----:B------:R-:W-:Y:S01]  /*eff0*/  MOV R152, R40 ;  /* 0x0000002800987202 */ /* 0x000fe20000000f00 */
[----:B------:R1:W2:Y:S01]  /*f000*/  MUFU.EX2 R241, R4 ;  /* 0x0000000400f17308 */ /* 0x0002a20000000800 */
[----:B------:R-:W-:Y:S02]  /*f010*/  FMUL.FTZ R40, R2, R180 ;  /* 0x000000b402287220 */ /* 0x000fe40000410000 */
[----:B------:R-:W-:Y:S02]  /*f020*/  FMUL.FTZ R111, R0, R111 ;  /* 0x0000006f006f7220 */ /* 0x000fe40000410000 */
[--C-:B------:R-:W-:Y:S02]  /*f030*/  FFMA.FTZ R152, R152, c[0x0][0x23c], -R139.reuse ;  /* 0x00008f0098987a23 */ /* 0x100fe4000001088b */
[----:B------:R-:W-:Y:S02]  /*f040*/  FFMA.FTZ R213, R213, c[0x0][0x23c], -R139 ;  /* 0x00008f00d5d57a23 */ /* 0x000fe4000001088b */
[----:B------:R-:W-:Y:S02]  /*f050*/  FFMA.FTZ R215, R215, c[0x0][0x23c], -R208 ;  /* 0x00008f00d7d77a23 */ /* 0x000fe400000108d0 */
[--C-:B------:R-:W-:Y:S02]  /*f060*/  FFMA.FTZ R223, R223, c[0x0][0x23c], -R209.reuse ;  /* 0x00008f00dfdf7a23 */ /* 0x100fe400000108d1 */
[--C-:B------:R-:W-:Y:S02]  /*f070*/  FFMA.FTZ R222, R222, c[0x0][0x23c], -R209.reuse ;  /* 0x00008f00dede7a23 */ /* 0x100fe400000108d1 */
[--C-:B------:R-:W-:Y:S02]  /*f080*/  FFMA.FTZ R221, R221, c[0x0][0x23c], -R209.reuse ;  /* 0x00008f00dddd7a23 */ /* 0x100fe400000108d1 */
[C---:B------:R-:W-:Y:S02]  /*f090*/  FMUL.FTZ R113, R132.reuse, R113 ;  /* 0x0000007184717220 */ /* 0x040fe40000410000 */
[C---:B------:R-:W-:Y:S02]  /*f0a0*/  FMUL.FTZ R114, R133.reuse, R114 ;  /* 0x0000007285727220 */ /* 0x040fe40000410000 */
[----:B------:R-:W-:Y:S02]  /*f0b0*/  FMUL.FTZ R115, R133, R115 ;  /* 0x0000007385737220 */ /* 0x000fe40000410000 */
[----:B------:R-:W-:Y:S02]  /*f0c0*/  FMUL.FTZ R116, R132, R116 ;  /* 0x0000007484747220 */ /* 0x000fe40000410000 */
[--C-:B-1----:R-:W-:Y:S02]  /*f0d0*/  FFMA.FTZ R4, R210, c[0x0][0x23c], -R209.reuse ;  /* 0x00008f00d2047a23 */ /* 0x102fe400000108d1 */
[----:B------:R-:W-:Y:S02]  /*f0e0*/  FMUL.FTZ R210, R3, c[0x0][0x23c] ;  /* 0x00008f0003d27a20 */ /* 0x000fe40000410000 */
[----:B------:R1:W3:Y:S01]  /*f0f0*/  MUFU.EX2 R9, R4 ;  /* 0x0000000400097308 */ /* 0x0002e20000000800 */
[----:B------:R-:W-:Y:S02]  /*f100*/  FMUL.FTZ R117, R132, R117 ;  /* 0x0000007584757220 */ /* 0x000fe40000410000 */
[----:B------:R-:W-:Y:S01]  /*f110*/  FSEL R210, R210, RZ, P1 ;  /* 0x000000ffd2d27208 */ /* 0x000fe20000800000 */
[C---:B------:R-:W-:Y:S02]  /*f120*/  FMUL.FTZ R118, R133.reuse, R118 ;  /* 0x0000007685767220 */ /* 0x040fe40000410000 */
[----:B------:R-:W-:Y:S02]  /*f130*/  FMUL.FTZ R119, R133, R119 ;  /* 0x0000007785777220 */ /* 0x000fe40000410000 */
[----:B------:R-:W-:Y:S02]  /*f140*/  FFMA.FTZ R153, R153, c[0x0][0x23c], -R210 ;  /* 0x00008f0099997a23 */ /* 0x000fe400000108d2 */
[C---:B------:R-:W-:Y:S02]  /*f150*/  FMUL.FTZ R120, R2.reuse, R120 ;  /* 0x0000007802787220 */ /* 0x040fe40000410000 */
[----:B------:R-:W-:Y:S02]  /*f160*/  FMUL.FTZ R121, R2, R121 ;  /* 0x0000007902797220 */ /* 0x000fe40000410000 */
[C---:B------:R-:W-:Y:S02]  /*f170*/  FMUL.FTZ R122, R0.reuse, R122 ;  /* 0x0000007a007a7220 */ /* 0x040fe40000410000 */
[----:B------:R-:W-:Y:S02]  /*f180*/  FMUL.FTZ R123, R0, R123 ;  /* 0x0000007b007b7220 */ /* 0x000fe40000410000 */
[C---:B------:R-:W-:Y:S02]  /*f190*/  FMUL.FTZ R124, R2.reuse, R124 ;  /* 0x0000007c027c7220 */ /* 0x040fe40000410000 */
[----:B------:R-:W-:Y:S02]  /*f1a0*/  FMUL.FTZ R125, R2, R125 ;  /* 0x0000007d027d7220 */ /* 0x000fe40000410000 */
[----:B------:R-:W-:Y:S02]  /*f1b0*/  FMUL.FTZ R126, R0, R126 ;  /* 0x0000007e007e7220 */ /* 0x000fe40000410000 */
[--C-:B-1----:R-:W-:Y:S01]  /*f1c0*/  FFMA.FTZ R4, R224, c[0x0][0x23c], -R209.reuse ;  /* 0x00008f00e0047a23 */ /* 0x102fe200000108d1 */
[----:B------:R-:W-:Y:S01]  /*f1d0*/  MOV R224, R16 ;  /* 0x0000001000e07202 */ /* 0x000fe20000000f00 */
[----:B------:R-:W-:Y:S01]  /*f1e0*/  FMUL.FTZ R16, R132, R156 ;  /* 0x0000009c84107220 */ /* 0x000fe20000410000 */
[----:B------:R-:W-:Y:S01]  /*f1f0*/  MOV R156, R31 ;  /* 0x0000001f009c7202 */ /* 0x000fe20000000f00 */
[----:B------:R1:W-:Y:S01]  /*f200*/  MUFU.EX2 R244, R4 ;  /* 0x0000000400f47308 */ /* 0x0003e20000000800 */
[----:B------:R-:W-:Y:S01]  /*f210*/  FMUL.FTZ R31, R0, R171 ;  /* 0x000000ab001f7220 */ /* 0x000fe20000410000 */
[----:B------:R-:W-:Y:S01]  /*f220*/  MOV R171, R48 ;  /* 0x0000003000ab7202 */ /* 0x000fe20000000f00 */
[----:B------:R-:W-:Y:S02]  /*f230*/  FMUL.FTZ R48, R132, R188 ;  /* 0x000000bc84307220 */ /* 0x000fe40000410000 */
[----:B------:R-:W-:Y:S02]  /*f240*/  FFMA.FTZ R156, R156, c[0x0][0x23c], -R209 ;  /* 0x00008f009c9c7a23 */ /* 0x000fe400000108d1 */
[----:B------:R-:W-:Y:S02]  /*f250*/  FMUL.FTZ R127, R0, R127 ;  /* 0x0000007f007f7220 */ /* 0x000fe40000410000 */
[C---:B------:R-:W-:Y:S01]  /*f260*/  FMUL.FTZ R128, R132.reuse, R128 ;  /* 0x0000008084807220 */ /* 0x040fe20000410000 */
[----:B------:R-:W-:Y:S01]  /*f270*/  MUFU.EX2 R185, R156 ;  /* 0x0000009c00b97308 */ /* 0x000fe20000000800 */
[----:B------:R-:W-:Y:S02]  /*f280*/  FMUL.FTZ R129, R132, R129 ;  /* 0x0000008184817220 */ /* 0x000fe40000410000 */
[C---:B------:R-:W-:Y:S02]  /*f290*/  FMUL.FTZ R130, R133.reuse, R130 ;  /* 0x0000008285827220 */ /* 0x040fe40000410000 */
[----:B------:R-:W-:Y:S02]  /*f2a0*/  FMUL.FTZ R131, R133, R131 ;  /* 0x0000008385837220 */ /* 0x000fe40000410000 */
[--C-:B------:R-:W-:Y:S02]  /*f2b0*/  FFMA.FTZ R251, R251, c[0x0][0x23c], -R208.reuse ;  /* 0x00008f00fbfb7a23 */ /* 0x100fe400000108d0 */
[----:B------:R-:W-:Y:S02]  /*f2c0*/  FFMA.FTZ R249, R249, c[0x0][0x23c], -R208 ;  /* 0x00008f00f9f97a23 */ /* 0x000fe400000108d0 */
[--C-:B------:R-:W-:Y:S02]  /*f2d0*/  FFMA.FTZ R227, R227, c[0x0][0x23c], -R139.reuse ;  /* 0x00008f00e3e37a23 */ /* 0x100fe4000001088b */
[----:B------:R-:W-:Y:S01]  /*f2e0*/  FFMA.FTZ R226, R226, c[0x0][0x23c], -R139 ;  /* 0x00008f00e2e27a23 */ /* 0x000fe2000001088b */
[----:B------:R-:W-:Y:S01]  /*f2f0*/  MUFU.EX2 R251, R251 ;  /* 0x000000fb00fb7308 */ /* 0x000fe20000000800 */
[--C-:B-1----:R-:W-:Y:S01]  /*f300*/  FFMA.FTZ R4, R143, c[0x0][0x23c], -R210.reuse ;  /* 0x00008f008f047a23 */ /* 0x102fe200000108d2 */
[----:B--2---:R-:W-:Y:S01]  /*f310*/  F2FP.BF16.PACK_AB R143, R238, R241 ;  /* 0x000000f1ee8f723e */ /* 0x004fe200000010ff */
[--C-:B------:R-:W-:Y:S07]  /*f320*/  FFMA.FTZ R138, R138, c[0x0][0x23c], -R210.reuse ;  /* 0x00008f008a8a7a23 */ /* 0x100fee00000108d2 */
[----:B------:R1:W-:Y:S10]  /*f330*/  MUFU.EX2 R216, R4 ;  /* 0x0000000400d87308 */ /* 0x0003f40000000800 */
[----:B------:R-:W-:Y:S10]  /*f340*/  MUFU.EX2 R249, R249 ;  /* 0x000000f900f97308 */ /* 0x000ff40000000800 */
[----:B------:R-:W-:Y:S01]  /*f350*/  MUFU.EX2 R138, R138 ;  /* 0x0000008a008a7308 */ /* 0x000fe20000000800 */
[--C-:B-1----:R-:W-:Y:S01]  /*f360*/  FFMA.FTZ R4, R225, c[0x0][0x23c], -R210.reuse ;  /* 0x00008f00e1047a23 */ /* 0x102fe200000108d2 */
[----:B---3--:R-:W-:Y:S01]  /*f370*/  MOV R225, R9 ;  /* 0x0000000900e17202 */ /* 0x008fe20000000f00 */
[--C-:B------:R-:W-:Y:S07]  /*f380*/  FFMA.FTZ R9, R219, c[0x0][0x23c], -R209.reuse ;  /* 0x00008f00db097a23 */ /* 0x100fee00000108d1 */
[----:B------:R1:W2:Y:S10]  /*f390*/  MUFU.EX2 R243, R4 ;  /* 0x0000000400f37308 */ /* 0x0002b40000000800 */
[----:B------:R3:W-:Y:S01]  /*f3a0*/  MUFU.EX2 R219, R9 ;  /* 0x0000000900db7308 */ /* 0x0007e20000000800 */
[--C-:B-1----:R-:W-:Y:S09]  /*f3b0*/  FFMA.FTZ R4, R211, c[0x0][0x23c], -R209.reuse ;  /* 0x00008f00d3047a23 */ /* 0x102ff200000108d1 */
[----:B------:R1:W4:Y:S01]  /*f3c0*/  MUFU.EX2 R240, R4 ;  /* 0x0000000400f07308 */ /* 0x0003220000000800 */
[----:B---3--:R-:W-:Y:S01]  /*f3d0*/  FMUL.FTZ R9, R2, R145 ;  /* 0x0000009102097220 */ /* 0x008fe20000410000 */
[----:B--2---:R-:W-:Y:S01]  /*f3e0*/  F2FP.BF16.PACK_AB R145, R243, R216 ;  /* 0x000000d8f391723e */ /* 0x004fe200000010ff */
[--C-:B-1----:R-:W-:Y:S01]  /*f3f0*/  FFMA.FTZ R4, R218, c[0x0][0x23c], -R210.reuse ;  /* 0x00008f00da047a23 */ /* 0x102fe200000108d2 */
[----:B------:R-:W-:Y:S01]  /*f400*/  MOV R218, R8 ;  /* 0x0000000800da7202 */ /* 0x000fe20000000f00 */
[----:B------:R-:W-:Y:S01]  /*f410*/  FMUL.FTZ R8, R2, R144 ;  /* 0x0000009002087220 */ /* 0x000fe20000410000 */
[----:B------:R-:W-:Y:S04]  /*f420*/  F2FP.BF16.PACK_AB R144, R244, R225 ;  /* 0x000000e1f490723e */ /* 0x000fe800000010ff */
[----:B------:R1:W-:Y:S01]  /*f430*/  MUFU.EX2 R211, R4 ;  /* 0x0000000400d37308 */ /* 0x0003e20000000800 */
[----:B------:R-:W-:Y:S02]  /*f440*/  F2FP.BF16.PACK_AB R141, R245, R218 ;  /* 0x000000daf58d723e */ /* 0x000fe400000010ff */
[----:B----4-:R-:W-:Y:S01]  /*f450*/  F2FP.BF16.PACK_AB R146, R219, R240 ;  /* 0x000000f0db92723e */ /* 0x010fe200000010ff */
[----:B-1----:R-:W-:Y:S06]  /*f460*/  FFMA.FTZ R4, R217, c[0x0][0x23c], -R210 ;  /* 0x00008f00d9047a23 */ /* 0x002fec00000108d2 */
[----:B------:R1:W2:Y:S02]  /*f470*/  MUFU.EX2 R217, R4 ;  /* 0x0000000400d97308 */ /* 0x0002a40000000800 */
[C---:B-1----:R-:W-:Y:S01]  /*f480*/  FMUL.FTZ R4, R132.reuse, R148 ;  /* 0x0000009484047220 */ /* 0x042fe20000410000 */
[----:B--2---:R-:W-:Y:S01]  /*f490*/  F2FP.BF16.PACK_AB R147, R217, R211 ;  /* 0x000000d3d993723e */ /* 0x004fe200000010ff */
[----:B------:R-:W-:Y:S05]  /*f4a0*/  LDSM.16.MT88.4 R148, [R230+0xc000] ;  /* 0x00c00000e694783b */ /* 0x000fea0000004200 */
[-C--:B------:R-:W-:Y:S08]  /*f4b0*/  HMMA.16816.F32.BF16 R4, R140, R20.reuse, R4 ;  /* 0x000000148c04723c */ /* 0x080ff00000041804 */
[C---:B------:R-:W-:Y:S07]  /*f4c0*/  HMMA.16816.F32.BF16 R8, R144.reuse, R20, R8 ;  /* 0x000000149008723c */ /* 0x040fee0000041808 */
[C---:B------:R-:W-:Y:S01]  /*f4d0*/  FMUL.FTZ R20, R132.reuse, R160 ;  /* 0x000000a084147220 */ /* 0x040fe20000410000 */
[-C--:B------:R-:W-:Y:S04]  /*f4e0*/  HMMA.16816.F32.BF16 R12, R144, R22.reuse, R12 ;  /* 0x00000016900c723c */ /* 0x080fe8000004180c */
[----:B------:R-:W-:Y:S01]  /*f4f0*/  FMUL.FTZ R21, R132, R161 ;  /* 0x000000a184157220 */ /* 0x000fe20000410000 */
[----:B------:R-:W-:Y:S01]  /*f500*/  MOV R161, R30 ;  /* 0x0000001e00a17202 */ /* 0x000fe20000000f00 */
[----:B------:R-:W-:Y:S01]  /*f510*/  FMUL.FTZ R30, R0, R170 ;  /* 0x000000aa001e7220 */ /* 0x000fe20000410000 */
[----:B------:R-:W-:Y:S01]  /*f520*/  MOV R170, R32 ;  /* 0x0000002000aa7202 */ /* 0x000fe20000000f00 */
[C---:B------:R-:W-:Y:S04]  /*f530*/  HMMA.16816.F32.BF16 R16, R140.reuse, R22, R16 ;  /* 0x000000168c10723c */ /* 0x040fe80000041810 */
[C---:B------:R-:W-:Y:S01]  /*f540*/  FMUL.FTZ R32, R132.reuse, R172 ;  /* 0x000000ac84207220 */ /* 0x040fe20000410000 */
[----:B------:R-:W-:Y:S01]  /*f550*/  MOV R160, R33 ;  /* 0x0000002100a07202 */ /* 0x000fe20000000f00 */
[----:B------:R-:W-:Y:S01]  /*f560*/  FMUL.FTZ R33, R132, R173 ;  /* 0x000000ad84217220 */ /* 0x000fe20000410000 */
[----:B------:R-:W-:Y:S01]  /*f570*/  MOV R172, R51 ;  /* 0x0000003300ac7202 */ /* 0x000fe20000000f00 */
[C---:B------:R-:W-:Y:S01]  /*f580*/  FMUL.FTZ R22, R133.reuse, R162 ;  /* 0x000000a285167220 */ /* 0x040fe20000410000 */
[----:B------:R-:W-:Y:S03]  /*f590*/  MOV R162, R25 ;  /* 0x0000001900a27202 */ /* 0x000fe60000000f00 */
[C---:B------:R-:W-:Y:S01]  /*f5a0*/  FMUL.FTZ R23, R133.reuse, R163 ;  /* 0x000000a385177220 */ /* 0x040fe20000410000 */
[----:B------:R-:W-:Y:S01]  /*f5b0*/  MOV R163, R24 ;  /* 0x0000001800a37202 */ /* 0x000fe20000000f00 */
[C---:B------:R-:W-:Y:S01]  /*f5c0*/  FMUL.FTZ R24, R2.reuse, R164 ;  /* 0x000000a402187220 */ /* 0x040fe20000410000 */
[----:B------:R-:W-:Y:S01]  /*f5d0*/  MOV R164, R52 ;  /* 0x0000003400a47202 */ /* 0x000fe20000000f00 */
[----:B------:R-:W-:Y:S01]  /*f5e0*/  FMUL.FTZ R25, R2, R165 ;  /* 0x000000a502197220 */ /* 0x000fe20000410000 */
[----:B------:R-:W-:Y:S01]  /*f5f0*/  MOV R165, R53 ;  /* 0x0000003500a57202 */ /* 0x000fe20000000f00 */
[C---:B------:R-:W-:Y:S01]  /*f600*/  FMUL.FTZ R51, R133.reuse, R191 ;  /* 0x000000bf85337220 */ /* 0x040fe20000410000 */
[-C--:B------:R-:W-:Y:S01]  /*f610*/  HMMA.16816.F32.BF16 R20, R140, R36.reuse, R20 ;  /* 0x000000248c14723c */ /* 0x080fe20000041814 */
[----:B------:R-:W1:Y:S02]  /*f620*/  LDSM.16.MT88.4 R52, [R231+0xc000] ;  /* 0x00c00000e734783b */ /* 0x000e640000004200 */
[--C-:B------:R-:W-:Y:S01]  /*f630*/  FFMA.FTZ R162, R162, c[0x0][0x23c], -R209.reuse ;  /* 0x00008f00a2a27a23 */ /* 0x100fe200000108d1 */
[----:B------:R-:W-:Y:S01]  /*f640*/  MOV R173, R50 ;  /* 0x0000003200ad7202 */ /* 0x000fe20000000f00 */
[C---:B------:R-:W-:Y:S02]  /*f650*/  FMUL.FTZ R50, R133.reuse, R190 ;  /* 0x000000be85327220 */ /* 0x040fe40000410000 */
[----:B------:R-:W-:Y:S01]  /*f660*/  MUFU.EX2 R203, R162 ;  /* 0x000000a200cb7308 */ /* 0x000fe20000000800 */
[C---:B------:R-:W-:Y:S01]  /*f670*/  HMMA.16816.F32.BF16 R24, R144.reuse, R36, R24 ;  /* 0x000000249018723c */ /* 0x040fe20000041818 */
[----:B------:R-:W2:Y:S03]  /*f680*/  LDL.LU R191, [R1+0x1c] ;  /* 0x00001c0001bf7983 */ /* 0x000ea60000300800 */
[----:B------:R-:W-:Y:S01]  /*f690*/  FFMA.FTZ R164, R164, c[0x0][0x23c], -R209 ;  /* 0x00008f00a4a47a23 */ /* 0x000fe200000108d1 */
[----:B------:R-:W3:Y:S02]  /*f6a0*/  LDL.LU R189, [R1+0x20] ;  /* 0x0000200001bd7983 */ /* 0x000ee40000300800 */
[C---:B------:R-:W-:Y:S01]  /*f6b0*/  FMUL.FTZ R36, R132.reuse, R176 ;  /* 0x000000b084247220 */ /* 0x040fe20000410000 */
[-C--:B------:R-:W-:Y:S04]  /*f6c0*/  HMMA.16816.F32.BF16 R28, R144, R38.reuse, R28 ;  /* 0x00000026901c723c */ /* 0x080fe8000004181c */
[----:B------:R-:W-:Y:S01]  /*f6d0*/  FMUL.FTZ R37, R132, R177 ;  /* 0x000000b184257220 */ /* 0x000fe20000410000 */
[----:B------:R-:W-:Y:S01]  /*f6e0*/  MOV R176, R43 ;  /* 0x0000002b00b07202 */ /* 0x000fe20000000f00 */
[C---:B------:R-:W-:Y:S01]  /*f6f0*/  FMUL.FTZ R43, R0.reuse, R183 ;  /* 0x000000b7002b7220 */ /* 0x040fe20000410000 */
[----:B------:R-:W-:Y:S01]  /*f700*/  MOV R177, R42 ;  /* 0x0000002a00b17202 */ /* 0x000fe20000000f00 */
[C---:B------:R-:W-:Y:S04]  /*f710*/  HMMA.16816.F32.BF16 R32, R140.reuse, R38, R32 ;  /* 0x000000268c20723c */ /* 0x040fe80000041820 */
[----:B------:R-:W-:Y:S03]  /*f720*/  FMUL.FTZ R42, R0, R182 ;  /* 0x000000b6002a7220 */ /* 0x000fe60000410000 */
[C---:B------:R-:W-:Y:S02]  /*f730*/  FMUL.FTZ R38, R133.reuse, R178 ;  /* 0x000000b285267220 */ /* 0x040fe40000410000 */
[C---:B------:R-:W-:Y:S07]  /*f740*/  FMUL.FTZ R39, R133.reuse, R179 ;  /* 0x000000b385277220 */ /* 0x040fee0000410000 */
[-C--:B-1----:R-:W-:Y:S08]  /*f750*/  HMMA.16816.F32.BF16 R36, R140, R52.reuse, R36 ;  /* 0x000000348c24723c */ /* 0x082ff00000041824 */
[C---:B------:R-:W-:Y:S07]  /*f760*/  HMMA.16816.F32.BF16 R40, R144.reuse, R52, R40 ;  /* 0x000000349028723c */ /* 0x040fee0000041828 */
[C---:B------:R-:W-:Y:S01]  /*f770*/  FMUL.FTZ R52, R132.reuse, R192 ;  /* 0x000000c084347220 */ /* 0x040fe20000410000 */
[-C--:B------:R-:W-:Y:S01]  /*f780*/  HMMA.16816.F32.BF16 R44, R144, R54.reuse, R44 ;  /* 0x00000036902c723c */ /* 0x080fe2000004182c */
[----:B------:R1:W-:Y:S03]  /*f790*/  MUFU.EX2 R192, R152 ;  /* 0x0000009800c07308 */ /* 0x0003e60000000800 */
[----:B------:R-:W-:Y:S04]  /*f7a0*/  FMUL.FTZ R53, R132, R193 ;  /* 0x000000c184357220 */ /* 0x000fe80000410000 */
[C---:B------:R-:W-:Y:S07]  /*f7b0*/  HMMA.16816.F32.BF16 R48, R140.reuse, R54, R48 ;  /* 0x000000368c30723c */ /* 0x040fee0000041830 */
[C---:B------:R-:W-:Y:S02]  /*f7c0*/  FMUL.FTZ R54, R133.reuse, R194 ;  /* 0x000000c285367220 */ /* 0x040fe40000410000 */
[----:B------:R-:W-:Y:S01]  /*f7d0*/  FMUL.FTZ R55, R133, R195 ;  /* 0x000000c385377220 */ /* 0x000fe20000410000 */
[----:B------:R-:W-:Y:S06]  /*f7e0*/  MUFU.EX2 R194, R213 ;  /* 0x000000d500c27308 */ /* 0x000fec0000000800 */
[-C--:B------:R-:W-:Y:S03]  /*f7f0*/  HMMA.16816.F32.BF16 R52, R140, R148.reuse, R52 ;  /* 0x000000948c34723c */ /* 0x080fe60000041834 */
[----:B-1----:R-:W-:Y:S01]  /*f800*/  FFMA.FTZ R152, R234, c[0x0][0x23c], -R139 ;  /* 0x00008f00ea987a23 */ /* 0x002fe2000001088b */
[----:B------:R-:W-:Y:S04]  /*f810*/  MUFU.EX2 R195, R215 ;  /* 0x000000d700c37308 */ /* 0x000fe80000000800 */
[C---:B------:R-:W-:Y:S06]  /*f820*/  HMMA.16816.F32.BF16 R56, R144.reuse, R148, R56 ;  /* 0x000000949038723c */ /* 0x040fec0000041838 */
[----:B------:R1:W-:Y:S02]  /*f830*/  MUFU.EX2 R234, R152 ;  /* 0x0000009800ea7308 */ /* 0x0003e40000000800 */
[-C--:B------:R-:W-:Y:S08]  /*f840*/  HMMA.16816.F32.BF16 R60, R144, R150.reuse, R60 ;  /* 0x00000096903c723c */ /* 0x080ff0000004183c */
[C---:B------:R-:W-:Y:S01]  /*f850*/  HMMA.16816.F32.BF16 R64, R140.reuse, R150, R64 ;  /* 0x000000968c40723c */ /* 0x040fe20000041840 */
[----:B------:R-:W4:Y:S03]  /*f860*/  LDSM.16.MT88.4 R148, [R228+0xe000] ;  /* 0x00e00000e494783b */ /* 0x000f260000004200 */
[--C-:B-1----:R-:W-:Y:S04]  /*f870*/  FFMA.FTZ R152, R237, c[0x0][0x23c], -R208.reuse ;  /* 0x00008f00ed987a23 */ /* 0x102fe800000108d0 */
[----:B------:R1:W-:Y:S01]  /*f880*/  MUFU.EX2 R237, R152 ;  /* 0x0000009800ed7308 */ /* 0x0003e20000000800 */
[-C--:B----4-:R-:W-:Y:S03]  /*f890*/  HMMA.16816.F32.BF16 R68, R140, R148.reuse, R68 ;  /* 0x000000948c44723c */ /* 0x090fe60000041844 */
[----:B-1----:R-:W-:Y:S01]  /*f8a0*/  FFMA.FTZ R152, R177, c[0x0][0x23c], -R208 ;  /* 0x00008f00b1987a23 */ /* 0x002fe200000108d0 */
[----:B------:R-:W-:Y:S02]  /*f8b0*/  MOV R177, R176 ;  /* 0x000000b000b17202 */ /* 0x000fe40000000f00 */
[----:B------:R-:W-:Y:S02]  /*f8c0*/  MOV R176, R175 ;  /* 0x000000af00b07202 */ /* 0x000fe40000000f00 */
[C---:B------:R-:W-:Y:S04]  /*f8d0*/  HMMA.16816.F32.BF16 R72, R144.reuse, R148, R72 ;  /* 0x000000949048723c */ /* 0x040fe80000041848 */
[----:B------:R-:W-:Y:S02]  /*f8e0*/  MOV R175, R173 ;  /* 0x000000ad00af7202 */ /* 0x000fe40000000f00 */
[----:B------:R-:W-:Y:S02]  /*f8f0*/  MOV R173, R172 ;  /* 0x000000ac00ad7202 */ /* 0x000fe40000000f00 */
[-C--:B------:R-:W-:Y:S04]  /*f900*/  HMMA.16816.F32.BF16 R76, R144, R150.reuse, R76 ;  /* 0x00000096904c723c */ /* 0x080fe8000004184c */
[----:B------:R-:W-:Y:S02]  /*f910*/  MOV R172, R169 ;  /* 0x000000a900ac7202 */ /* 0x000fe40000000f00 */
[----:B------:R-:W-:Y:S02]  /*f920*/  MOV R169, R168 ;  /* 0x000000a800a97202 */ /* 0x000fe40000000f00 */
[C---:B------:R-:W-:Y:S01]  /*f930*/  HMMA.16816.F32.BF16 R80, R140.reuse, R150, R80 ;  /* 0x000000968c50723c */ /* 0x040fe20000041850 */
[----:B------:R-:W1:Y:S03]  /*f940*/  LDSM.16.MT88.4 R148, [R229+0xe000] ;  /* 0x00e00000e594783b */ /* 0x000e660000004200 */
[----:B------:R-:W-:Y:S02]  /*f950*/  MOV R168, R167 ;  /* 0x000000a700a87202 */ /* 0x000fe40000000f00 */
[----:B------:R-:W-:Y:S02]  /*f960*/  MOV R167, R163 ;  /* 0x000000a300a77202 */ /* 0x000fe40000000f00 */
[----:B------:R-:W-:Y:S04]  /*f970*/  MOV R163, R224 ;  /* 0x000000e000a37202 */ /* 0x000fe80000000f00 */
[----:B------:R-:W-:Y:S01]  /*f980*/  MOV R224, R233 ;  /* 0x000000e900e07202 */ /* 0x000fe20000000f00 */
[----:B------:R-:W-:Y:S01]  /*f990*/  FFMA.FTZ R163, R163, c[0x0][0x23c], -R209 ;  /* 0x00008f00a3a37a23 */ /* 0x000fe200000108d1 */
[----:B------:R4:W-:Y:S10]  /*f9a0*/  MUFU.EX2 R233, R152 ;  /* 0x0000009800e97308 */ /* 0x0009f40000000800 */
[----:B------:R-:W-:Y:S01]  /*f9b0*/  MUFU.EX2 R197, R163 ;  /* 0x000000a300c57308 */ /* 0x000fe20000000800 */
[----:B----4-:R-:W-:Y:S01]  /*f9c0*/  FFMA.FTZ R152, R177, c[0x0][0x23c], -R139 ;  /* 0x00008f00b1987a23 */ /* 0x010fe2000001088b */
[----:B------:R-:W-:Y:S01]  /*f9d0*/  MOV R177, R165 ;  /* 0x000000a500b17202 */ /* 0x000fe20000000f00 */
[-C--:B-1----:R-:W-:Y:S07]  /*f9e0*/  HMMA.16816.F32.BF16 R84, R140, R148.reuse, R84 ;  /* 0x000000948c54723c */ /* 0x082fee0000041854 */
[----:B------:R1:W-:Y:S01]  /*f9f0*/  MUFU.EX2 R202, R152 ;  /* 0x0000009800ca7308 */ /* 0x0003e20000000800 */
[----:B------:R-:W-:Y:S01]  /*fa00*/  MOV R165, R161 ;  /* 0x000000a100a57202 */ /* 0x000fe20000000f00 */
[--C-:B------:R-:W-:Y:S03]  /*fa10*/  FFMA.FTZ R177, R177, c[0x0][0x23c], -R210.reuse ;  /* 0x00008f00b1b17a23 */ /* 0x100fe600000108d2 */
[----:B------:R-:W-:Y:S01]  /*fa20*/  MOV R161, R154 ;  /* 0x0000009a00a17202 */ /* 0x000fe20000000f00 */
[C---:B------:R-:W-:Y:S04]  /*fa30*/  HMMA.16816.F32.BF16 R88, R144.reuse, R148, R88 ;  /* 0x000000949058723c */ /* 0x040fe80000041858 */
[--C-:B------:R-:W-:Y:S02]  /*fa40*/  FFMA.FTZ R161, R161, c[0x0][0x23c], -R210.reuse ;  /* 0x00008f00a1a17a23 */ /* 0x100fe400000108d2 */
[----:B------:R-:W-:Y:S02]  /*fa50*/  FFMA.FTZ R165, R165, c[0x0][0x23c], -R209 ;  /* 0x00008f00a5a57a23 */ /* 0x000fe400000108d1 */
[-C--:B------:R-:W-:Y:S01]  /*fa60*/  HMMA.16816.F32.BF16 R92, R144, R150.reuse, R92 ;  /* 0x00000096905c723c */ /* 0x080fe2000004185c */
[----:B------:R-:W-:Y:S07]  /*fa70*/  MUFU.EX2 R200, R161 ;  /* 0x000000a100c87308 */ /* 0x000fee0000000800 */
[C---:B------:R-:W-:Y:S01]  /*fa80*/  HMMA.16816.F32.BF16 R96, R140.reuse, R150, R96 ;  /* 0x000000968c60723c */ /* 0x040fe20000041860 */
[----:B------:R-:W4:Y:S03]  /*fa90*/  LDSM.16.MT88.4 R148, [R231+0xe000] ;  /* 0x00e00000e794783b */ /* 0x000f260000004200 */
[----:B-1----:R-:W-:Y:S01]  /*faa0*/  FFMA.FTZ R152, R176, c[0x0][0x23c], -R139 ;  /* 0x00008f00b0987a23 */ /* 0x002fe2000001088b */
[----:B------:R-:W-:Y:S02]  /*fab0*/  MOV R176, R160 ;  /* 0x000000a000b07202 */ /* 0x000fe40000000f00 */
[----:B------:R-:W-:Y:S01]  /*fac0*/  MOV R160, R155 ;  /* 0x0000009b00a07202 */ /* 0x000fe20000000f00 */
[----:B------:R1:W-:Y:S04]  /*fad0*/  MUFU.EX2 R183, R152 ;  /* 0x0000009800b77308 */ /* 0x0003e80000000800 */
[--C-:B------:R-:W-:Y:S02]  /*fae0*/  FFMA.FTZ R160, R160, c[0x0][0x23c], -R210.reuse ;  /* 0x00008f00a0a07a23 */ /* 0x100fe400000108d2 */
[----:B------:R-:W-:Y:S02]  /*faf0*/  FFMA.FTZ R176, R176, c[0x0][0x23c], -R210 ;  /* 0x00008f00b0b07a23 */ /* 0x000fe400000108d2 */
[----:B-1----:R-:W-:Y:S02]  /*fb00*/  FFMA.FTZ R152, R173, c[0x0][0x23c], -R209 ;  /* 0x00008f00ad987a23 */ /* 0x002fe400000108d1 */
[----:B------:R-:W-:Y:S02]  /*fb10*/  FFMA.FTZ R173, R250, c[0x0][0x23c], -R139 ;  /* 0x00008f00faad7a23 */ /* 0x000fe4000001088b */
[----:B------:R1:W-:Y:S01]  /*fb20*/  MUFU.EX2 R182, R152 ;  /* 0x0000009800b67308 */ /* 0x0003e20000000800 */
[-C--:B----4-:R-:W-:Y:S09]  /*fb30*/  HMMA.16816.F32.BF16 R100, R140, R148.reuse, R100 ;  /* 0x000000948c64723c */ /* 0x090ff20000041864 */
[----:B------:R-:W4:Y:S01]  /*fb40*/  MUFU.EX2 R173, R173 ;  /* 0x000000ad00ad7308 */ /* 0x000f220000000800 */
[C---:B------:R-:W-:Y:S07]  /*fb50*/  HMMA.16816.F32.BF16 R104, R144.reuse, R148, R104 ;  /* 0x000000949068723c */ /* 0x040fee0000041868 */
[--C-:B------:R-:W-:Y:S01]  /*fb60*/  FFMA.FTZ R148, R175, c[0x0][0x23c], -R208.reuse ;  /* 0x00008f00af947a23 */ /* 0x100fe200000108d0 */
[-C--:B------:R-:W-:Y:S01]  /*fb70*/  HMMA.16816.F32.BF16 R108, R144, R150.reuse, R108 ;  /* 0x00000096906c723c */ /* 0x080fe2000004186c */
[----:B------:R-:W-:Y:S03]  /*fb80*/  MUFU.EX2 R250, R227 ;  /* 0x000000e300fa7308 */ /* 0x000fe60000000800 */
[----:B-1----:R-:W-:Y:S02]  /*fb90*/  FFMA.FTZ R152, R232, c[0x0][0x23c], -R209 ;  /* 0x00008f00e8987a23 */ /* 0x002fe400000108d1 */
[--C-:B------:R-:W-:Y:S01]  /*fba0*/  FFMA.FTZ R175, R169, c[0x0][0x23c], -R139.reuse ;  /* 0x00008f00a9af7a23 */ /* 0x100fe2000001088b */
[----:B------:R-:W-:Y:S01]  /*fbb0*/  MOV R169, R168 ;  /* 0x000000a800a97202 */ /* 0x000fe20000000f00 */
[C---:B------:R-:W-:Y:S03]  /*fbc0*/  HMMA.16816.F32.BF16 R112, R140.reuse, R150, R112 ;  /* 0x000000968c70723c */ /* 0x040fe60000041870 */
[----:B------:R1:W-:Y:S01]  /*fbd0*/  MUFU.EX2 R181, R148 ;  /* 0x0000009400b57308 */ /* 0x0003e20000000800 */
[----:B------:R-:W-:Y:S02]  /*fbe0*/  MOV R168, R167 ;  /* 0x000000a700a87202 */ /* 0x000fe40000000f00 */
[----:B------:R-:W-:Y:S06]  /*fbf0*/  MOV R167, R235 ;  /* 0x000000eb00a77202 */ /* 0x000fec0000000f00 */
[----:B------:R-:W-:Y:S01]  /*fc00*/  MOV R179, R167 ;  /* 0x000000a700b37202 */ /* 0x000fe20000000f00 */
[----:B------:R2:W-:Y:S01]  /*fc10*/  MUFU.EX2 R232, R152 ;  /* 0x0000009800e87308 */ /* 0x0005e20000000800 */
[--C-:B------:R-:W-:Y:S09]  /*fc20*/  FFMA.FTZ R167, R252, c[0x0][0x23c], -R208.reuse ;  /* 0x00008f00fca77a23 */ /* 0x100ff200000108d0 */
[----:B------:R3:W-:Y:S01]  /*fc30*/  MUFU.EX2 R235, R153 ;  /* 0x0000009900eb7308 */ /* 0x0007e20000000800 */
[--C-:B-1----:R-:W-:Y:S02]  /*fc40*/  FFMA.FTZ R148, R174, c[0x0][0x23c], -R208.reuse ;  /* 0x00008f00ae947a23 */ /* 0x102fe400000108d0 */
[--C-:B------:R-:W-:Y:S02]  /*fc50*/  FFMA.FTZ R174, R171, c[0x0][0x23c], -R139.reuse ;  /* 0x00008f00abae7a23 */ /* 0x100fe4000001088b */
[----:B------:R-:W-:Y:S01]  /*fc60*/  FFMA.FTZ R171, R169, c[0x0][0x23c], -R208 ;  /* 0x00008f00a9ab7a23 */ /* 0x000fe200000108d0 */
[----:B------:R-:W-:Y:S04]  /*fc70*/  MOV R169, R159 ;  /* 0x0000009f00a97202 */ /* 0x000fe80000000f00 */
[----:B------:R1:W-:Y:S01]  /*fc80*/  MUFU.EX2 R186, R148 ;  /* 0x0000009400ba7308 */ /* 0x0003e20000000800 */
[--C-:B--2---:R-:W-:Y:S02]  /*fc90*/  FFMA.FTZ R152, R172, c[0x0][0x23c], -R210.reuse ;  /* 0x00008f00ac987a23 */ /* 0x104fe400000108d2 */
[--C-:B------:R-:W-:Y:S02]  /*fca0*/  FFMA.FTZ R172, R248, c[0x0][0x23c], -R139.reuse ;  /* 0x00008f00f8ac7a23 */ /* 0x100fe4000001088b */
[----:B------:R-:W-:Y:S05]  /*fcb0*/  FFMA.FTZ R139, R212, c[0x0][0x23c], -R139 ;  /* 0x00008f00d48b7a23 */ /* 0x000fea000001088b */
[----:B------:R-:W2:Y:S01]  /*fcc0*/  MUFU.EX2 R178, R152 ;  /* 0x0000009800b27308 */ /* 0x000ea20000000800 */
[----:B------:R-:W-:Y:S02]  /*fcd0*/  FFMA.FTZ R169, R169, c[0x0][0x23c], -R210 ;  /* 0x00008f00a9a97a23 */ /* 0x000fe400000108d2 */
[--C-:B---3--:R-:W-:Y:S02]  /*fce0*/  FFMA.FTZ R153, R170, c[0x0][0x23c], -R209.reuse ;  /* 0x00008f00aa997a23 */ /* 0x108fe400000108d1 */
[--C-:B------:R-:W-:Y:S02]  /*fcf0*/  FFMA.FTZ R170, R168, c[0x0][0x23c], -R208.reuse ;  /* 0x00008f00a8aa7a23 */ /* 0x100fe400000108d0 */
[--C-:B------:R-:W-:Y:S01]  /*fd00*/  FFMA.FTZ R168, R166, c[0x0][0x23c], -R208.reuse ;  /* 0x00008f00a6a87a23 */ /* 0x100fe200000108d0 */
[----:B------:R-:W-:Y:S02]  /*fd10*/  MOV R166, R158 ;  /* 0x0000009e00a67202 */ /* 0x000fe40000000f00 */
[----:B------:R3:W2:Y:S01]  /*fd20*/  MUFU.EX2 R180, R153 ;  /* 0x0000009900b47308 */ /* 0x0006a20000000800 */
[----:B------:R-:W-:Y:S02]  /*fd30*/  FFMA.FTZ R208, R214, c[0x0][0x23c], -R208 ;  /* 0x00008f00d6d07a23 */ /* 0x000fe400000108d0 */
[----:B------:R-:W-:Y:S01]  /*fd40*/  LDSM.16.MT88.4 R212, [R228+0xf800] ;  /* 0x00f80000e4d4783b */ /* 0x000fe20000004200 */
[----:B------:R-:W-:Y:S02]  /*fd50*/  FFMA.FTZ R209, R220, c[0x0][0x23c], -R209 ;  /* 0x00008f00dcd17a23 */ /* 0x000fe400000108d1 */
[--C-:B------:R-:W-:Y:S04]  /*fd60*/  FFMA.FTZ R166, R166, c[0x0][0x23c], -R210.reuse ;  /* 0x00008f00a6a67a23 */ /* 0x100fe800000108d2 */
[----:B------:R2:W-:Y:S01]  /*fd70*/  MUFU.EX2 R190, R172 ;  /* 0x000000ac00be7308 */ /* 0x0005e20000000800 */
[----:B-1----:R-:W1:Y:S09]  /*fd80*/  LDSM.16.MT88.4 R148, [R230+0xe000] ;  /* 0x00e00000e694783b */ /* 0x002e720000004200 */
[----:B------:R4:W-:Y:S01]  /*fd90*/  MUFU.EX2 R196, R171 ;  /* 0x000000ab00c47308 */ /* 0x0009e20000000800 */
[----:B---3--:R-:W3:Y:S09]  /*fda0*/  LDSM.16.MT88.4 R152, [R228+0xc800] ;  /* 0x00c80000e498783b */ /* 0x008ef20000004200 */
[----:B------:R1:W-:Y:S01]  /*fdb0*/  MUFU.EX2 R188, R167 ;  /* 0x000000a700bc7308 */ /* 0x0003e20000000800 */
[----:B--2---:R-:W2:Y:S09]  /*fdc0*/  LDL.LU R172, [R1+0x24] ;  /* 0x0000240001ac7983 */ /* 0x004eb20000300800 */
[----:B------:R-:W-:Y:S01]  /*fdd0*/  MUFU.EX2 R193, R175 ;  /* 0x000000af00c17308 */ /* 0x000fe20000000800 */
[----:B----4-:R-:W4:Y:S09]  /*fde0*/  LDL.LU R171, [R1+0x28] ;  /* 0x0000280001ab7983 */ /* 0x010f320000300800 */
[----:B------:R-:W-:Y:S01]  /*fdf0*/  MUFU.EX2 R201, R174 ;  /* 0x000000ae00c97308 */ /* 0x000fe20000000800 */
[-C--:B-1----:R-:W-:Y:S03]  /*fe00*/  HMMA.16816.F32.BF16 R116, R140, R148.reuse, R116 ;  /* 0x000000948c74723c */ /* 0x082fe60000041874 */
[----:B------:R-:W-:Y:S05]  /*fe10*/  MOV R167, R173 ;  /* 0x000000ad00a77202 */ /* 0x000fea0000000f00 */
[C---:B------:R-:W-:Y:S01]  /*fe20*/  HMMA.16816.F32.BF16 R120, R144.reuse, R148, R120 ;  /* 0x000000949078723c */ /* 0x040fe20000041878 */
[----:B------:R-:W-:Y:S06]  /*fe30*/  MUFU.EX2 R248, R223 ;  /* 0x000000df00f87308 */ /* 0x000fec0000000800 */
[--C-:B------:R-:W-:Y:S01]  /*fe40*/  FFMA.FTZ R148, R157, c[0x0][0x23c], -R210.reuse ;  /* 0x00008f009d947a23 */ /* 0x100fe200000108d2 */
[-C--:B------:R-:W-:Y:S01]  /*fe50*/  HMMA.16816.F32.BF16 R124, R144, R150.reuse, R124 ;  /* 0x00000096907c723c */ /* 0x080fe2000004187c */
[----:B------:R-:W1:Y:S02]  /*fe60*/  LDSM.16.MT88.4 R156, [R229+0xc800] ;  /* 0x00c80000e59c783b */ /* 0x000e640000004200 */
[----:B------:R3:W-:Y:S04]  /*fe70*/  MUFU.EX2 R184, R148 ;  /* 0x0000009400b87308 */ /* 0x0007e80000000800 */
[--C-:B------:R-:W-:Y:S01]  /*fe80*/  FFMA.FTZ R144, R179, c[0x0][0x23c], -R210.reuse ;  /* 0x00008f00b3907a23 */ /* 0x100fe200000108d2 */
[----:B------:R-:W-:Y:S04]  /*fe90*/  HMMA.16816.F32.BF16 R128, R140, R150, R128 ;  /* 0x000000968c80723c */ /* 0x000fe80000041880 */
[----:B------:R-:W-:Y:S01]  /*fea0*/  F2FP.BF16.PACK_AB R145, R178, R235 ;  /* 0x000000ebb291723e */ /* 0x000fe200000010ff */
[----:B------:R1:W1:Y:S01]  /*feb0*/  MUFU.EX2 R179, R144 ;  /* 0x0000009000b37308 */ /* 0x0002620000000800 */
[----:B------:R-:W-:Y:S01]  /*fec0*/  F2FP.BF16.PACK_AB R146, R185, R180 ;  /* 0x000000b4b992723e */ /* 0x000fe200000010ff */
[----:B------:R-:W-:Y:S01]  /*fed0*/  FFMA.FTZ R210, R135, c[0x0][0x23c], -R210 ;  /* 0x00008f0087d27a23 */ /* 0x000fe200000108d2 */
[----:B------:R-:W-:Y:S04]  /*fee0*/  F2FP.BF16.PACK_AB R140, R234, R192 ;  /* 0x000000c0ea8c723e */ /* 0x000fe800000010ff */
[----:B------:R-:W-:Y:S02]  /*fef0*/  F2FP.BF16.PACK_AB R141, R233, R237 ;  /* 0x000000ede98d723e */ /* 0x000fe400000010ff */
[----:B------:R-:W-:Y:S01]  /*ff00*/  F2FP.BF16.PACK_AB R142, R183, R202 ;  /* 0x000000cab78e723e */ /* 0x000fe200000010ff */
[----:B------:R-:W-:Y:S01]  /*ff10*/  MUFU.EX2 R227, R222 ;  /* 0x000000de00e37308 */ /* 0x000fe20000000800 */
[----:B------:R-:W-:Y:S01]  /*ff20*/  F2FP.BF16.PACK_AB R143, R186, R181 ;  /* 0x000000b5ba8f723e */ /* 0x000fe200000010ff */
[----:B---3--:R-:W3:Y:S06]  /*ff30*/  LDSM.16.MT88.4 R148, [R231+0xc800] ;  /* 0x00c80000e794783b */ /* 0x008eec0000004200 */
[-C--:B------:R-:W-:Y:S02]  /*ff40*/  HMMA.16816.F32.BF16 R4, R140, R152.reuse, R4 ;  /* 0x000000988c04723c */ /* 0x080fe40000041804 */
[----:B------:R-:W3:Y:S01]  /*ff50*/  MUFU.EX2 R187, R168 ;  /* 0x000000a800bb7308 */ /* 0x000ee20000000800 */
[----:B-1----:R-:W-:Y:S02]  /*ff60*/  F2FP.BF16.PACK_AB R144, R232, R182 ;  /* 0x000000b6e890723e */ /* 0x002fe400000010ff */
[----:B------:R-:W-:Y:S07]  /*ff70*/  F2FP.BF16.PACK_AB R147, R179, R184 ;  /* 0x000000b8b393723e */ /* 0x000fee00000010ff */
[----:B------:R1:W-:Y:S01]  /*ff80*/  MUFU.EX2 R168, R160 ;  /* 0x000000a000a87308 */ /* 0x0003e20000000800 */
[C---:B------:R-:W-:Y:S09]  /*ff90*/  HMMA.16816.F32.BF16 R8, R144.reuse, R152, R8 ;  /* 0x000000989008723c */ /* 0x040ff20000041808 */
[----:B------:R3:W3:Y:S01]  /*ffa0*/  MUFU.EX2 R135, R164 ;  /* 0x000000a400877308 */ /* 0x0006e20000000800 */
[-C--:B------:R-:W-:Y:S08]  /*ffb0*/  HMMA.16816.F32.BF16 R12, R144, R154.reuse, R12 ;  /* 0x0000009a900c723c */ /* 0x080ff0000004180c */
[C---:B------:R-:W-:Y:S01]  /*ffc0*/  HMMA.16816.F32.BF16 R16, R140.reuse, R154, R16 ;  /* 0x0000009a8c10723c */ /* 0x040fe20000041810 */
[----:B------:R-:W3:Y:S01]  /*ffd0*/  LDSM.16.MT88.4 R152, [R230+0xc800] ;  /* 0x00c80000e698783b */ /* 0x000ee20000004200 */
[----:B------:R-:W-:Y:S06]  /*ffe0*/  MUFU.EX2 R166, R166 ;  /* 0x000000a600a67308 */ /* 0x000fec0000000800 */
[-C--:B------:R-:W-:Y:S01]  /*fff0*/  HMMA.16816.F32.BF16 R20, R140, R156.reuse, R20 ;  /* 0x0000009c8c14723c */ /* 0x080fe20000041814 */
[----:B-1----:R-:W-:Y:S03]  /*10000*/  LDSM.16.MT88.4 R160, [R231+0xd000] ;  /* 0x00d00000e7a0783b */ /* 0x002fe60000004200 */
[----:B------:R-:W-:Y:S01]  /*10010*/  MUFU.EX2 R170, R170 ;  /* 0x000000aa00aa7308 */ /* 0x000fe20000000800 */
[----:B---3--:R-:W-:Y:S03]  /*10020*/  MOV R164, R187 ;  /* 0x000000bb00a47202 */ /* 0x008fe60000000f00 */
[C---:B------:R-:W-:Y:S06]  /*10030*/  HMMA.16816.F32.BF16 R24, R144.reuse, R156, R24 ;  /* 0x0000009c9018723c */ /* 0x040fec0000041818 */
[----:B------:R1:W-:Y:S02]  /*10040*/  MUFU.EX2 R187, R165 ;  /* 0x000000a500bb7308 */ /* 0x0003e40000000800 */
[-C--:B------:R-:W-:Y:S08]  /*10050*/  HMMA.16816.F32.BF16 R28, R144, R158.reuse, R28 ;  /* 0x0000009e901c723c */ /* 0x080ff0000004181c */
[C---:B------:R-:W-:Y:S01]  /*10060*/  HMMA.16816.F32.BF16 R32, R140.reuse, R158, R32 ;  /* 0x0000009e8c20723c */ /* 0x040fe20000041820 */
[----:B------:R-:W-:Y:S01]  /*10070*/  LDSM.16.MT88.4 R156, [R229+0xd000] ;  /* 0x00d00000e59c783b */ /* 0x000fe20000004200 */
[----:B------:R-:W-:Y:S06]  /*10080*/  MUFU.EX2 R252, R226 ;  /* 0x000000e200fc7308 */ /* 0x000fec0000000800 */
[-C--:B------:R-:W-:Y:S04]  /*10090*/  HMMA.16816.F32.BF16 R36, R140, R148.reuse, R36 ;  /* 0x000000948c24723c */ /* 0x080fe80000041824 */
[----:B------:R3:W-:Y:S01]  /*100a0*/  MUFU.EX2 R226, R176 ;  /* 0x000000b000e27308 */ /* 0x0007e20000000800 */
[----:B-1----:R-:W-:Y:S01]  /*100b0*/  MOV R165, R135 ;  /* 0x0000008700a57202 */ /* 0x002fe20000000f00 */
[----:B------:R-:W-:Y:S02]  /*100c0*/  FFMA.FTZ R135, R132, R191, R236 ;  /* 0x000000bf84877223 */ /* 0x000fe400000100ec */
[C---:B------:R-:W-:Y:S04]  /*100d0*/  HMMA.16816.F32.BF16 R40, R144.reuse, R148, R40 ;  /* 0x000000949028723c */ /* 0x040fe80000041828 */
[----:B------:R-:W-:Y:S01]  /*100e0*/  FFMA.FTZ R132, R133, R189, R218 ;  /* 0x000000bd85847223 */ /* 0x000fe200000100da */
[----:B------:R-:W-:Y:S01]  /*100f0*/  MOV R218, R224 ;  /* 0x000000e000da7202 */ /* 0x000fe20000000f00 */
[----:B------:R1:W-:Y:S01]  /*10100*/  MUFU.EX2 R236, R169 ;  /* 0x000000a900ec7308 */ /* 0x0003e20000000800 */
[----:B------:R-:W-:Y:S01]  /*10110*/  FADD.FTZ R133, R246, R135 ;  /* 0x00000087f6857221 */ /* 0x000fe20000010000 */
[-C--:B------:R-:W-:Y:S01]  /*10120*/  HMMA.16816.F32.BF16 R44, R144, R150.reuse, R44 ;  /* 0x00000096902c723c */ /* 0x080fe2000004182c */
[----:B------:R2:W5:Y:S03]  /*10130*/  LDL.LU R246, [R1+0x94] ;  /* 0x0000940001f67983 */ /* 0x0005660000300800 */
[----:B------:R-:W-:Y:S02]  /*10140*/  FADD.FTZ R132, R245, R132 ;  /* 0x00000084f5847221 */ /* 0x000fe40000010000 */
[----:B------:R2:W5:Y:S01]  /*10150*/  LDL.LU R245, [R1+0x90] ;  /* 0x0000900001f57983 */ /* 0x0005620000300800 */
[----:B------:R-:W-:Y:S01]  /*10160*/  FADD.FTZ R133, R242, R133 ;  /* 0x00000085f2857221 */ /* 0x000fe20000010000 */
[C---:B------:R-:W-:Y:S01]  /*10170*/  HMMA.16816.F32.BF16 R48, R140.reuse, R150, R48 ;  /* 0x000000968c30723c */ /* 0x040fe20000041830 */
[----:B------:R1:W-:Y:S01]  /*10180*/  MUFU.EX2 R224, R221 ;  /* 0x000000dd00e07308 */ /* 0x0003e20000000800 */
[----:B------:R-:W1:Y:S02]  /*10190*/  LDSM.16.MT88.4 R148, [R228+0xe800] ;  /* 0x00e80000e494783b */ /* 0x000e640000004200 */
[----:B---3--:R-:W-:Y:S01]  /*101a0*/  MOV R176, R188 ;  /* 0x000000bc00b07202 */ /* 0x008fe20000000f00 */
[----:B------:R-:W-:Y:S02]  /*101b0*/  FADD.FTZ R132, R241, R132 ;  /* 0x00000084f1847221 */ /* 0x000fe40000010000 */
[----:B------:R-:W-:Y:S01]  /*101c0*/  FADD.FTZ R133, R239, R133 ;  /* 0x00000085ef857221 */ /* 0x000fe20000010000 */
[-C--:B------:R-:W-:Y:S03]  /*101d0*/  HMMA.16816.F32.BF16 R52, R140, R152.reuse, R52 ;  /* 0x000000988c34723c */ /* 0x080fe60000041834 */
[----:B------:R-:W-:Y:S01]  /*101e0*/  MUFU.EX2 R135, R210 ;  /* 0x000000d200877308 */ /* 0x000fe20000000800 */
[----:B------:R-:W-:Y:S01]  /*101f0*/  FADD.FTZ R132, R238, R132 ;  /* 0x00000084ee847221 */ /* 0x000fe20000010000 */
[----:B-1----:R-:W-:Y:S03]  /*10200*/  MOV R169, R190 ;  /* 0x000000be00a97202 */ /* 0x002fe60000000f00 */
[C---:B------:R-:W-:Y:S05]  /*10210*/  HMMA.16816.F32.BF16 R56, R144.reuse, R152, R56 ;  /* 0x000000989038723c */ /* 0x040fea0000041838 */
[----:B------:R-:W-:Y:S03]  /*10220*/  MUFU.EX2 R198, R139 ;  /* 0x0000008b00c67308 */ /* 0x000fe60000000800 */
[-C--:B------:R-:W-:Y:S01]  /*10230*/  HMMA.16816.F32.BF16 R60, R144, R154.reuse, R60 ;  /* 0x0000009a903c723c */ /* 0x080fe2000004183c */
[----:B------:R-:W-:Y:S06]  /*10240*/  LDSM.16.MT88.4 R220, [R231+0xf800] ;  /* 0x00f80000e7dc783b */ /* 0x000fec0000004200 */
[----:B------:R-:W1:Y:S01]  /*10250*/  MUFU.EX2 R139, R209 ;  /* 0x000000d1008b7308 */ /* 0x000e620000000800 */
[C---:B------:R-:W-:Y:S01]  /*10260*/  HMMA.16816.F32.BF16 R64, R140.reuse, R154, R64 ;  /* 0x0000009a8c40723c */ /* 0x040fe20000041840 */
[----:B------:R-:W3:Y:S08]  /*10270*/  LDSM.16.MT88.4 R152, [R229+0xe800] ;  /* 0x00e80000e598783b */ /* 0x000ef00000004200 */
[----:B------:R3:W-:Y:S01]  /*10280*/  MUFU.EX2 R199, R208 ;  /* 0x000000d000c77308 */ /* 0x0007e20000000800 */
[-C--:B------:R-:W-:Y:S08]  /*10290*/  HMMA.16816.F32.BF16 R68, R140, R148.reuse, R68 ;  /* 0x000000948c44723c */ /* 0x080ff00000041844 */
[C---:B------:R-:W-:Y:S04]  /*102a0*/  HMMA.16816.F32.BF16 R72, R144.reuse, R148, R72 ;  /* 0x000000949048723c */ /* 0x040fe80000041848 */
[----:B-1----:R-:W-:Y:S04]  /*102b0*/  F2FP.BF16.PACK_AB R210, R139, R224 ;  /* 0x000000e08bd2723e */ /* 0x002fe800000010ff */
[-C--:B------:R-:W-:Y:S04]  /*102c0*/  HMMA.16816.F32.BF16 R76, R144, R150.reuse, R76 ;  /* 0x00000096904c723c */ /* 0x080fe8000004184c */
[----:B---3--:R-:W-:Y:S04]  /*102d0*/  F2FP.BF16.PACK_AB R208, R227, R248 ;  /* 0x000000f8e3d0723e */ /* 0x008fe800000010ff */
[C---:B------:R-:W-:Y:S01]  /*102e0*/  HMMA.16816.F32.BF16 R80, R140.reuse, R150, R80 ;  /* 0x000000968c50723c */ /* 0x040fe20000041850 */
[----:B------:R-:W1:Y:S07]  /*102f0*/  LDSM.16.MT88.4 R148, [R231+0xe800] ;  /* 0x00e80000e794783b */ /* 0x000e6e0000004200 */
[-C--:B------:R-:W-:Y:S08]  /*10300*/  HMMA.16816.F32.BF16 R84, R140, R152.reuse, R84 ;  /* 0x000000988c54723c */ /* 0x080ff00000041854 */
[C---:B------:R-:W-:Y:S08]  /*10310*/  HMMA.16816.F32.BF16 R88, R144.reuse, R152, R88 ;  /* 0x000000989058723c */ /* 0x040ff00000041858 */
[-C--:B------:R-:W-:Y:S08]  /*10320*/  HMMA.16816.F32.BF16 R92, R144, R154.reuse, R92 ;  /* 0x0000009a905c723c */ /* 0x080ff0000004185c */
[C---:B------:R-:W-:Y:S01]  /*10330*/  HMMA.16816.F32.BF16 R96, R140.reuse, R154, R96 ;  /* 0x0000009a8c60723c */ /* 0x040fe20000041860 */
[----:B------:R-:W3:Y:S07]  /*10340*/  LDSM.16.MT88.4 R152, [R230+0xe800] ;  /* 0x00e80000e698783b */ /* 0x000eee0000004200 */
[-C--:B-1----:R-:W-:Y:S08]  /*10350*/  HMMA.16816.F32.BF16 R100, R140, R148.reuse, R100 ;  /* 0x000000948c64723c */ /* 0x082ff00000041864 */
[C---:B------:R-:W-:Y:S08]  /*10360*/  HMMA.16816.F32.BF16 R104, R144.reuse, R148, R104 ;  /* 0x000000949068723c */ /* 0x040ff00000041868 */
[-C--:B------:R-:W-:Y:S08]  /*10370*/  HMMA.16816.F32.BF16 R108, R144, R150.reuse, R108 ;  /* 0x00000096906c723c */ /* 0x080ff0000004186c */
[C---:B------:R-:W-:Y:S01]  /*10380*/  HMMA.16816.F32.BF16 R112, R140.reuse, R150, R112 ;  /* 0x000000968c70723c */ /* 0x040fe20000041870 */
[----:B------:R-:W1:Y:S07]  /*10390*/  LDSM.16.MT88.4 R148, [R228+0xd000] ;  /* 0x00d00000e494783b */ /* 0x000e6e0000004200 */
[-C--:B---3--:R-:W-:Y:S04]  /*103a0*/  HMMA.16816.F32.BF16 R116, R140, R152.reuse, R116 ;  /* 0x000000988c74723c */ /* 0x088fe80000041874 */
[----:B--2---:R-:W-:Y:S02]  /*103b0*/  FFMA.FTZ R2, R2, R172, R225 ;  /* 0x000000ac02027223 */ /* 0x004fe400000100e1 */
[----:B------:R-:W-:Y:S01]  /*103c0*/  LDSM.16.MT88.4 R172, [R229+0xd800] ;  /* 0x00d80000e5ac783b */ /* 0x000fe20000004200 */
[----:B------:R-:W2:Y:S01]  /*103d0*/  MUFU.EX2 R225, R177 ;  /* 0x000000b100e17308 */ /* 0x000ea20000000800 */
[C---:B------:R-:W-:Y:S04]  /*103e0*/  HMMA.16816.F32.BF16 R120, R144.reuse, R152, R120 ;  /* 0x000000989078723c */ /* 0x040fe80000041878 */
[----:B----4-:R-:W-:Y:S01]  /*103f0*/  FFMA.FTZ R0, R0, R171, R216 ;  /* 0x000000ab00007223 */ /* 0x010fe200000100d8 */
[----:B------:R-:W-:Y:S01]  /*10400*/  MOV R171, R202 ;  /* 0x000000ca00ab7202 */ /* 0x000fe20000000f00 */
[----:B------:R-:W-:Y:S01]  /*10410*/  FADD.FTZ R2, R244, R2 ;  /* 0x00000002f4027221 */ /* 0x000fe20000010000 */
[----:B------:R-:W-:Y:S01]  /*10420*/  MOV R202, R218 ;  /* 0x000000da00ca7202 */ /* 0x000fe20000000f00 */
[-C--:B------:R-:W-:Y:S01]  /*10430*/  HMMA.16816.F32.BF16 R124, R144, R154.reuse, R124 ;  /* 0x0000009a907c723c */ /* 0x080fe2000004187c */
[----:B------:R3:W5:Y:S03]  /*10440*/  LDL.LU R244, [R1+0x8c] ;  /* 0x00008c0001f47983 */ /* 0x0007660000300800 */
[----:B------:R-:W-:Y:S02]  /*10450*/  FADD.FTZ R0, R243, R0 ;  /* 0x00000000f3007221 */ /* 0x000fe40000010000 */
[----:B------:R3:W5:Y:S01]  /*10460*/  LDL.LU R243, [R1+0x88] ;  /* 0x0000880001f37983 */ /* 0x0007620000300800 */
[----:B------:R-:W-:Y:S01]  /*10470*/  F2FP.BF16.PACK_AB R147, R236, R166 ;  /* 0x000000a6ec93723e */ /* 0x000fe200000010ff */
[----:B------:R-:W-:Y:S02]  /*10480*/  HMMA.16816.F32.BF16 R128, R140, R154, R128 ;  /* 0x0000009a8c80723c */ /* 0x000fe40000041880 */
[----:B------:R-:W4:Y:S02]  /*10490*/  LDSM.16.MT88.4 R152, [R230+0xd000] ;  /* 0x00d00000e698783b */ /* 0x000f240000004200 */
[----:B------:R-:W-:Y:S01]  /*104a0*/  F2FP.BF16.PACK_AB R144, R203, R197 ;  /* 0x000000c5cb90723e */ /* 0x000fe200000010ff */
[----:B------:R-:W-:Y:S01]  /*104b0*/  FADD.FTZ R2, R240, R2 ;  /* 0x00000002f0027221 */ /* 0x000fe20000010000 */
[----:B------:R-:W-:Y:S01]  /*104c0*/  F2FP.BF16.PACK_AB R145, R168, R200 ;  /* 0x000000c8a891723e */ /* 0x000fe200000010ff */
[----:B------:R-:W-:Y:S01]  /*104d0*/  FADD.FTZ R0, R211, R0 ;  /* 0x00000000d3007221 */ /* 0x000fe20000010000 */
[----:B------:R-:W-:Y:S01]  /*104e0*/  F2FP.BF16.PACK_AB R143, R188, R164 ;  /* 0x000000a4bc8f723e */ /* 0x000fe200000010ff */
[----:B------:R-:W-:Y:S01]  /*104f0*/  FADD.FTZ R2, R219, R2 ;  /* 0x00000002db027221 */ /* 0x000fe20000010000 */
[----:B------:R-:W-:Y:S02]  /*10500*/  LDSM.16.MT88.4 R188, [R231+0xd800] ;  /* 0x00d80000e7bc783b */ /* 0x000fe40000004200 */
[----:B------:R-:W-:Y:S01]  /*10510*/  F2FP.BF16.PACK_AB R140, R201, R193 ;  /* 0x000000c1c98c723e */ /* 0x000fe200000010ff */
[----:B------:R-:W-:Y:S01]  /*10520*/  FADD.FTZ R0, R217, R0 ;  /* 0x00000000d9007221 */ /* 0x000fe20000010000 */
[----:B------:R-:W-:Y:S02]  /*10530*/  F2FP.BF16.PACK_AB R141, R170, R196 ;  /* 0x000000c4aa8d723e */ /* 0x000fe400000010ff */
[----:B------:R-:W-:Y:S01]  /*10540*/  F2FP.BF16.PACK_AB R142, R169, R167 ;  /* 0x000000a7a98e723e */ /* 0x000fe200000010ff */
[----:B------:R-:W-:Y:S01]  /*10550*/  FADD.FTZ R0, R235, R0 ;  /* 0x00000000eb007221 */ /* 0x000fe20000010000 */
[----:B------:R-:W-:Y:S01]  /*10560*/  LDSM.16.MT88.4 R216, [R229+0xf800] ;  /* 0x00f80000e5d8783b */ /* 0x000fe20000004200 */
[----:B------:R-:W-:Y:S02]  /*10570*/  F2FP.BF16.PACK_AB R146, R187, R165 ;  /* 0x000000a5bb92723e */ /* 0x000fe400000010ff */
[----:B--2---:R-:W-:Y:S02]  /*10580*/  F2FP.BF16.PACK_AB R209, R225, R226 ;  /* 0x000000e2e1d1723e */ /* 0x004fe400000010ff */
[-C--:B-1----:R-:W-:Y:S03]  /*10590*/  HMMA.16816.F32.BF16 R4, R140, R148.reuse, R4 ;  /* 0x000000948c04723c */ /* 0x082fe60000041804 */
[----:B------:R3:W5:Y:S01]  /*105a0*/  LDL.LU R242, [R1+0x84] ;  /* 0x0000840001f27983 */ /* 0x0007620000300800 */
[----:B------:R-:W-:Y:S03]  /*105b0*/  F2FP.BF16.PACK_AB R211, R135, R138 ;  /* 0x0000008a87d3723e */ /* 0x000fe600000010ff */
[----:B------:R3:W5:Y:S01]  /*105c0*/  LDL.LU R241, [R1+0x80] ;  /* 0x0000800001f17983 */ /* 0x0007620000300800 */
[C---:B------:R-:W-:Y:S03]  /*105d0*/  HMMA.16816.F32.BF16 R8, R144.reuse, R148, R8 ;  /* 0x000000949008723c */ /* 0x040fe60000041808 */
[----:B------:R3:W5:Y:S04]  /*105e0*/  LDL.LU R240, [R1+0x7c] ;  /* 0x00007c0001f07983 */ /* 0x0007680000300800 */
[----:B------:R3:W5:Y:S01]  /*105f0*/  LDL.LU R239, [R1+0x78] ;  /* 0x0000780001ef7983 */ /* 0x0007620000300800 */
[-C--:B------:R-:W-:Y:S03]  /*10600*/  HMMA.16816.F32.BF16 R12, R144, R150.reuse, R12 ;  /* 0x00000096900c723c */ /* 0x080fe6000004180c */
[----:B------:R3:W5:Y:S05]  /*10610*/  LDL.LU R238, [R1+0x74] ;  /* 0x0000740001ee7983 */ /* 0x00076a0000300800 */
        /* <DEDUP_REMOVED lines=8> */
[C---:B------:R-:W-:Y:S08]  /*106a0*/  HMMA.16816.F32.BF16 R40, R144.reuse, R160, R40 ;  /* 0x000000a09028723c */ /* 0x040ff00000041828 */
[-C--:B------:R-:W-:Y:S08]  /*106b0*/  HMMA.16816.F32.BF16 R44, R144, R162.reuse, R44 ;  /* 0x000000a2902c723c */ /* 0x080ff0000004182c */
[C---:B------:R-:W-:Y:S01]  /*106c0*/  HMMA.16816.F32.BF16 R48, R140.reuse, R162, R48 ;  /* 0x000000a28c30723c */ /* 0x040fe20000041830 */
[----:B------:R-:W2:Y:S07]  /*106d0*/  LDSM.16.MT88.4 R160, [R231+0xf000] ;  /* 0x00f00000e7a0783b */ /* 0x000eae0000004200 */
[-C--:B----4-:R-:W-:Y:S08]  /*106e0*/  HMMA.16816.F32.BF16 R52, R140, R152.reuse, R52 ;  /* 0x000000988c34723c */ /* 0x090ff00000041834 */
[C---:B------:R-:W-:Y:S08]  /*106f0*/  HMMA.16816.F32.BF16 R56, R144.reuse, R152, R56 ;  /* 0x000000989038723c */ /* 0x040ff00000041838 */
[-C--:B------:R-:W-:Y:S08]  /*10700*/  HMMA.16816.F32.BF16 R60, R144, R154.reuse, R60 ;  /* 0x0000009a903c723c */ /* 0x080ff0000004183c */
[C---:B------:R-:W-:Y:S01]  /*10710*/  HMMA.16816.F32.BF16 R64, R140.reuse, R154, R64 ;  /* 0x0000009a8c40723c */ /* 0x040fe20000041840 */
[----:B------:R-:W4:Y:S07]  /*10720*/  LDSM.16.MT88.4 R152, [R230+0xf000] ;  /* 0x00f00000e698783b */ /* 0x000f2e0000004200 */
[-C--:B-1----:R-:W-:Y:S08]  /*10730*/  HMMA.16816.F32.BF16 R68, R140, R148.reuse, R68 ;  /* 0x000000948c44723c */ /* 0x082ff00000041844 */
[C---:B------:R-:W-:Y:S08]  /*10740*/  HMMA.16816.F32.BF16 R72, R144.reuse, R148, R72 ;  /* 0x000000949048723c */ /* 0x040ff00000041848 */
[-C--:B------:R-:W-:Y:S08]  /*10750*/  HMMA.16816.F32.BF16 R76, R144, R150.reuse, R76 ;  /* 0x00000096904c723c */ /* 0x080ff0000004184c */
[C---:B------:R-:W-:Y:S08]  /*10760*/  HMMA.16816.F32.BF16 R80, R140.reuse, R150, R80 ;  /* 0x000000968c50723c */ /* 0x040ff00000041850 */
[-C--:B--2---:R-:W-:Y:S08]  /*10770*/  HMMA.16816.F32.BF16 R84, R140, R156.reuse, R84 ;  /* 0x0000009c8c54723c */ /* 0x084ff00000041854 */
[C---:B------:R-:W-:Y:S08]  /*10780*/  HMMA.16816.F32.BF16 R88, R144.reuse, R156, R88 ;  /* 0x0000009c9058723c */ /* 0x040ff00000041858 */
[-C--:B------:R-:W-:Y:S08]  /*10790*/  HMMA.16816.F32.BF16 R92, R144, R158.reuse, R92 ;  /* 0x0000009e905c723c */ /* 0x080ff0000004185c */
[C---:B------:R-:W-:Y:S01]  /*107a0*/  HMMA.16816.F32.BF16 R96, R140.reuse, R158, R96 ;  /* 0x0000009e8c60723c */ /* 0x040fe20000041860 */
[----:B------:R-:W1:Y:S07]  /*107b0*/  LDSM.16.MT88.4 R156, [R228+0xd800] ;  /* 0x00d80000e49c783b */ /* 0x000e6e0000004200 */
[-C--:B------:R-:W-:Y:S08]  /*107c0*/  HMMA.16816.F32.BF16 R100, R140, R160.reuse, R100 ;  /* 0x000000a08c64723c */ /* 0x080ff00000041864 */
[C---:B------:R-:W-:Y:S08]  /*107d0*/  HMMA.16816.F32.BF16 R104, R144.reuse, R160, R104 ;  /* 0x000000a09068723c */ /* 0x040ff00000041868 */
[-C--:B------:R-:W-:Y:S08]  /*107e0*/  HMMA.16816.F32.BF16 R108, R144, R162.reuse, R108 ;  /* 0x000000a2906c723c */ /* 0x080ff0000004186c */
[C---:B------:R-:W-:Y:S08]  /*107f0*/  HMMA.16816.F32.BF16 R112, R140.reuse, R162, R112 ;  /* 0x000000a28c70723c */ /* 0x040ff00000041870 */
[-C--:B----4-:R-:W-:Y:S08]  /*10800*/  HMMA.16816.F32.BF16 R116, R140, R152.reuse, R116 ;  /* 0x000000988c74723c */ /* 0x090ff00000041874 */
[C---:B------:R-:W-:Y:S08]  /*10810*/  HMMA.16816.F32.BF16 R120, R144.reuse, R152, R120 ;  /* 0x000000989078723c */ /* 0x040ff00000041878 */
[-C--:B------:R-:W-:Y:S08]  /*10820*/  HMMA.16816.F32.BF16 R124, R144, R154.reuse, R124 ;  /* 0x0000009a907c723c */ /* 0x080ff0000004187c */
[----:B------:R-:W-:Y:S07]  /*10830*/  HMMA.16816.F32.BF16 R128, R140, R154, R128 ;  /* 0x0000009a8c80723c */ /* 0x000fee0000041880 */
[----:B------:R-:W-:Y:S02]  /*10840*/  F2FP.BF16.PACK_AB R140, R252, R250 ;  /* 0x000000fafc8c723e */ /* 0x000fe400000010ff */
[----:B------:R-:W-:Y:S03]  /*10850*/  F2FP.BF16.PACK_AB R141, R249, R251 ;  /* 0x000000fbf98d723e */ /* 0x000fe600000010ff */
[----:B------:R-:W-:Y:S02]  /*10860*/  F2FP.BF16.PACK_AB R142, R198, R194 ;  /* 0x000000c2c68e723e */ /* 0x000fe400000010ff */
[----:B------:R-:W-:Y:S07]  /*10870*/  F2FP.BF16.PACK_AB R143, R199, R195 ;  /* 0x000000c3c78f723e */ /* 0x000fee00000010ff */
[-C--:B-1----:R-:W-:Y:S01]  /*10880*/  HMMA.16816.F32.BF16 R148, R140, R156.reuse, R4 ;  /* 0x0000009c8c94723c */ /* 0x082fe20000041804 */
[----:B------:R-:W1:Y:S07]  /*10890*/  LDSM.16.MT88.4 R4, [R230+0xf800] ;  /* 0x00f80000e604783b */ /* 0x000e6e0000004200 */
[C---:B------:R-:W-:Y:S07]  /*108a0*/  HMMA.16816.F32.BF16 R144, R208.reuse, R156, R8 ;  /* 0x0000009cd090723c */ /* 0x040fee0000041808 */
[----:B------:R-:W-:Y:S01]  /*108b0*/  MOV R9, R176 ;  /* 0x000000b000097202 */ /* 0x000fe20000000f00 */
[-C--:B------:R-:W-:Y:S04]  /*108c0*/  HMMA.16816.F32.BF16 R152, R208, R158.reuse, R12 ;  /* 0x0000009ed098723c */ /* 0x080fe8000004180c */
[----:B------:R-:W-:Y:S02]  /*108d0*/  MOV R8, R192 ;  /* 0x000000c000087202 */ /* 0x000fe40000000f00 */
[----:B------:R-:W-:Y:S02]  /*108e0*/  MOV R10, R185 ;  /* 0x000000b9000a7202 */ /* 0x000fe40000000f00 */
[C---:B------:R-:W-:Y:S04]  /*108f0*/  HMMA.16816.F32.BF16 R156, R140.reuse, R158, R16 ;  /* 0x0000009e8c9c723c */ /* 0x040fe80000041810 */
[----:B------:R-:W-:Y:S01]  /*10900*/  FADD.FTZ R8, R8, R133 ;  /* 0x0000008508087221 */ /* 0x000fe20000010000 */
[----:B------:R-:W-:Y:S02]  /*10910*/  MOV R14, R199 ;  /* 0x000000c7000e7202 */ /* 0x000fe40000000f00 */
[----:B------:R-:W-:Y:S01]  /*10920*/  MOV R13, R198 ;  /* 0x000000c6000d7202 */ /* 0x000fe20000000f00 */
[-C--:B------:R-:W-:Y:S04]  /*10930*/  HMMA.16816.F32.BF16 R160, R140, R172.reuse, R20 ;  /* 0x000000ac8ca0723c */ /* 0x080fe80000041814 */
[----:B------:R-:W-:Y:S01]  /*10940*/  MOV R17, R169 ;  /* 0x000000a900117202 */ /* 0x000fe20000000f00 */
[----:B------:R-:W-:Y:S01]  /*10950*/  FADD.FTZ R8, R234, R8 ;  /* 0x00000008ea087221 */ /* 0x000fe20000010000 */
[----:B------:R-:W-:Y:S02]  /*10960*/  MOV R12, R171 ;  /* 0x000000ab000c7202 */ /* 0x000fe40000000f00 */
[----:B------:R-:W-:Y:S04]  /*10970*/  MOV R23, R166 ;  /* 0x000000a600177202 */ /* 0x000fe80000000f00 */
[----:B------:R-:W-:Y:S01]  /*10980*/  MOV R22, R165 ;  /* 0x000000a500167202 */ /* 0x000fe20000000f00 */
[----:B------:R-:W-:Y:S01]  /*10990*/  FADD.FTZ R12, R12, R8 ;  /* 0x000000080c0c7221 */ /* 0x000fe20000010000 */
[----:B------:R-:W-:Y:S02]  /*109a0*/  MOV R21, R164 ;  /* 0x000000a400157202 */ /* 0x000fe40000000f00 */
[----:B------:R-:W-:Y:S02]  /*109b0*/  MOV R20, R167 ;  /* 0x000000a700147202 */ /* 0x000fe40000000f00 */
[C---:B------:R-:W-:Y:S04]  /*109c0*/  HMMA.16816.F32.BF16 R164, R208.reuse, R172, R24 ;  /* 0x000000acd0a4723c */ /* 0x040fe80000041818 */
[----:B------:R-:W-:Y:S02]  /*109d0*/  MOV R16, R187 ;  /* 0x000000bb00107202 */ /* 0x000fe40000000f00 */
[----:B------:R-:W-:Y:S02]  /*109e0*/  MOV R11, R186 ;  /* 0x000000ba000b7202 */ /* 0x000fe40000000f00 */
[----:B------:R-:W-:Y:S04]  /*109f0*/  MOV R27, R168 ;  /* 0x000000a8001b7202 */ /* 0x000fe80000000f00 */
[----:B------:R-:W-:Y:S02]  /*10a00*/  MOV R25, R170 ;  /* 0x000000aa00197202 */ /* 0x000fe40000000f00 */
[-C--:B------:R-:W-:Y:S03]  /*10a10*/  HMMA.16816.F32.BF16 R168, R208, R174.reuse, R28 ;  /* 0x000000aed0a8723c */ /* 0x080fe6000004181c */
[----:B------:R-:W-:Y:S02]  /*10a20*/  MOV R15, R202 ;  /* 0x000000ca000f7202 */ /* 0x000fe40000000f00 */
[----:B------:R-:W-:Y:S02]  /*10a30*/  MOV R19, R195 ;  /* 0x000000c300137202 */ /* 0x000fe40000000f00 */
[----:B------:R-:W-:Y:S01]  /*10a40*/  IADD3 R15, R15, -0x1, RZ ;  /* 0xffffffff0f0f7810 */ /* 0x000fe20007ffe0ff */
        /* <DEDUP_REMOVED lines=8> */
[----:B------:R-:W-:Y:S02]  /*10ad0*/  MOV R37, R182 ;  /* 0x000000b600257202 */ /* 0x000fe40000000f00 */
[----:B------:R-:W-:Y:S03]  /*10ae0*/  MOV R38, R181 ;  /* 0x000000b500267202 */ /* 0x000fe60000000f00 */
        /* <DEDUP_REMOVED lines=9> */
[----:B------:R-:W-:Y:S01]  /*10b80*/  MOV R38, R39 ;  /* 0x0000002700267202 */ /* 0x000fe20000000f00 */
[C---:B------:R-:W-:Y:S04]  /*10b90*/  HMMA.16816.F32.BF16 R188, R140.reuse, R190, R48 ;  /* 0x000000be8cbc723c */ /* 0x040fe80000041830 */
[----:B------:R-:W-:Y:S02]  /*10ba0*/  MOV R39, R32 ;  /* 0x0000002000277202 */ /* 0x000fe40000000f00 */
[----:B------:R-:W-:Y:S02]  /*10bb0*/  MOV R32, R33 ;  /* 0x0000002100207202 */ /* 0x000fe40000000f00 */
[----:B------:R-:W-:Y:S04]  /*10bc0*/  MOV R33, R34 ;  /* 0x0000002200217202 */ /* 0x000fe80000000f00 */
[----:B------:R-:W-:Y:S01]  /*10bd0*/  MOV R34, R35 ;  /* 0x0000002300227202 */ /* 0x000fe20000000f00 */
[----:B------:R-:W-:Y:S01]  /*10be0*/  FADD.FTZ R12, R32, R12 ;  /* 0x0000000c200c7221 */ /* 0x000fe20000010000 */
[----:B------:R-:W-:Y:S02]  /*10bf0*/  MOV R35, R28 ;  /* 0x0000001c00237202 */ /* 0x000fe40000000f00 */
        /* <DEDUP_REMOVED lines=12> */
[----:B------:R-:W-:Y:S01]  /*10cc0*/  MOV R17, R9 ;  /* 0x0000000900117202 */ /* 0x000fe20000000f00 */
[----:B------:R-:W-:Y:S01]  /*10cd0*/  FADD.FTZ R9, R237, R132 ;  /* 0x00000084ed097221 */ /* 0x000fe20000010000 */
[----:B------:R-:W-:Y:S01]  /*10ce0*/  MOV R43, R36 ;  /* 0x00000024002b7202 */ /* 0x000fe20000000f00 */
[----:B------:R3:W5:Y:S01]  /*10cf0*/  LDL.LU R237, [R1+0x70] ;  /* 0x0000700001ed7983 */ /* 0x0007620000300800 */
        /* <DEDUP_REMOVED lines=32> */
[----:B------:R3:W5:Y:S01]  /*10f00*/  LDL.LU R236, [R1+0x6c] ;  /* 0x00006c0001ec7983 */ /* 0x0007620000300800 */
[----:B------:R-:W-:Y:S01]  /*10f10*/  MOV R18, R194 ;  /* 0x000000c200127202 */ /* 0x000fe20000000f00 */
[----:B------:R-:W-:Y:S01]  /*10f20*/  FADD.FTZ R2, R31, R2 ;  /* 0x000000021f027221 */ /* 0x000fe20000010000 */
[-C--:B------:R-:W-:Y:S01]  /*10f30*/  HMMA.16816.F32.BF16 R192, R140, R204.reuse, R52 ;  /* 0x000000cc8cc0723c */ /* 0x080fe20000041834 */
[----:B------:R3:W5:Y:S02]  /*10f40*/  LDL.LU R235, [R1+0x68] ;  /* 0x0000680001eb7983 */ /* 0x0007640000300800 */
[----:B------:R-:W-:Y:S01]  /*10f50*/  FADD.FTZ R2, R27, R2 ;  /* 0x000000021b027221 */ /* 0x000fe20000010000 */
[----:B------:R-:W-:Y:S01]  /*10f60*/  MOV R133, R136 ;  /* 0x0000008800857202 */ /* 0x000fe20000000f00 */
[----:B------:R3:W5:Y:S01]  /*10f70*/  LDL.LU R234, [R1+0x64] ;  /* 0x0000640001ea7983 */ /* 0x0007620000300800 */
[----:B------:R-:W-:Y:S01]  /*10f80*/  FADD.FTZ R0, R25, R9 ;  /* 0x0000000919007221 */ /* 0x000fe20000010000 */
[----:B------:R-:W-:Y:S01]  /*10f90*/  MOV R132, R137 ;  /* 0x0000008900847202 */ /* 0x000fe20000000f00 */
[C---:B------:R-:W-:Y:S01]  /*10fa0*/  HMMA.16816.F32.BF16 R196, R208.reuse, R204, R56 ;  /* 0x000000ccd0c4723c */ /* 0x040fe20000041838 */
[----:B------:R3:W5:Y:S03]  /*10fb0*/  LDL.LU R233, [R1+0x60] ;  /* 0x0000600001e97983 */ /* 0x0007660000300800 */
[----:B------:R-:W-:Y:S01]  /*10fc0*/  FADD.FTZ R0, R21, R0 ;  /* 0x0000000015007221 */ /* 0x000fe20000010000 */
[----:B------:R3:W5:Y:S01]  /*10fd0*/  LDL.LU R232, [R1+0x5c] ;  /* 0x00005c0001e87983 */ /* 0x0007620000300800 */
        /* <DEDUP_REMOVED lines=17> */
[-C--:B-1----:R-:W-:Y:S08]  /*110f0*/  HMMA.16816.F32.BF16 R116, R140, R4.reuse, R116 ;  /* 0x000000048c74723c */ /* 0x082ff00000041874 */
        /* <DEDUP_REMOVED lines=8> */
[----:B------:R-:W-:Y:S01]  /*11180*/  FADD.FTZ R10, R252, R4 ;  /* 0x00000004fc0a7221 */ /* 0x000fe20000010000 */
[----:B------:R-:W-:Y:S01]  /*11190*/  MOV R140, R3 ;  /* 0x00000003008c7202 */ /* 0x000fe20000000f00 */
[----:B------:R-:W-:Y:S04]  /*111a0*/  FADD.FTZ R8, R248, R2 ;  /* 0x00000002f8087221 */ /* 0x000fe80000010000 */
[----:B------:R-:W-:Y:S02]  /*111b0*/  FADD.FTZ R5, R226, R0 ;  /* 0x00000000e2057221 */ /* 0x000fe40000010000 */
[----:B------:R-:W-:Y:S02]  /*111c0*/  FADD.FTZ R2, R249, R9 ;  /* 0x00000009f9027221 */ /* 0x000fe40000010000 */
[----:B------:R-:W-:Y:S02]  /*111d0*/  FADD.FTZ R6, R18, R10 ;  /* 0x0000000a12067221 */ /* 0x000fe40000010000 */
[----:B------:R-:W-:Y:S02]  /*111e0*/  FADD.FTZ R4, R225, R5 ;  /* 0x00000005e1047221 */ /* 0x000fe40000010000 */
[----:B------:R-:W-:Y:S02]  /*111f0*/  FADD.FTZ R6, R13, R6 ;  /* 0x000000060d067221 */ /* 0x000fe40000010000 */
[----:B------:R-:W-:Y:S02]  /*11200*/  FADD.FTZ R5, R19, R2 ;  /* 0x0000000213057221 */ /* 0x000fe40000010000 */
[----:B------:R-:W-:Y:S01]  /*11210*/  FADD.FTZ R0, R227, R8 ;  /* 0x00000008e3007221 */ /* 0x000fe20000010000 */
[----:B------:R3:W-:Y:S03]  /*11220*/  STL [R1+0x1c], R6 ;  /* 0x00001c0601007387 */ /* 0x0007e60000100800 */
[----:B------:R-:W-:Y:S02]  /*11230*/  FADD.FTZ R2, R224, R0 ;  /* 0x00000000e0027221 */ /* 0x000fe40000010000 */
[----:B------:R-:W-:Y:S02]  /*11240*/  FADD.FTZ R0, R138, R4 ;  /* 0x000000048a007221 */ /* 0x000fe40000010000 */
[----:B------:R-:W-:Y:S02]  /*11250*/  FADD.FTZ R4, R14, R5 ;  /* 0x000000050e047221 */ /* 0x000fe40000010000 */
[----:B------:R-:W-:Y:S01]  /*11260*/  FADD.FTZ R2, R139, R2 ;  /* 0x000000028b027221 */ /* 0x000fe20000010000 */
[----:B------:R-:W-:Y:S01]  /*11270*/  MOV R139, R134 ;  /* 0x00000086008b7202 */ /* 0x000fe20000000f00 */
[----:B------:R-:W-:Y:S01]  /*11280*/  FADD.FTZ R0, R135, R0 ;  /* 0x0000000087007221 */ /* 0x000fe20000010000 */
[----:B------:R3:W-:Y:S04]  /*11290*/  STL [R1+0x20], R4 ;  /* 0x0000200401007387 */ /* 0x0007e80000100800 */
[----:B------:R3:W-:Y:S04]  /*112a0*/  STL [R1+0x24], R2 ;  /* 0x0000240201007387 */ /* 0x0007e80000100800 */
[----:B------:R3:W-:Y:S04]  /*112b0*/  STL [R1+0x28], R0 ;  /* 0x0000280001007387 */ /* 0x0007e80000100800 */
[----:B------:R3:W-:Y:S02]  /*112c0*/  STL [R1+0x14], R15 ;  /* 0x0000140f01007387 */ /* 0x0007e40000100800 */
[----:B---3-5:R-:W-:-:S05]  /*112d0*/  @P0 BRA `(.L_x_18) ;  /* 0xffffb80000000947 */ /* 0x028fca000383ffff */
.L_x_17:
[----:B------:R-:W2:Y:S04]  /*112e0*/  LDL.LU R5, [R1+0x1c] ;  /* 0x00001c0001057983 */ /* 0x000ea80000300800 */
        /* <DEDUP_REMOVED lines=49> */
[C---:B------:R-:W-:Y:S02]  /*11600*/  FMUL.FTZ R160, R0.reuse, R160 ;  /* 0x000000a000a07220 */ /* 0x040fe40000410000 */
[C---:B------:R-:W-:Y:S02]  /*11610*/  FMUL.FTZ R10, R0.reuse, R161 ;  /* 0x000000a1000a7220 */ /* 0x040fe40000410000 */
        /* <DEDUP_REMOVED lines=15> */
[C---:B------:R-:W-:Y:S01]  /*11710*/  FMUL.FTZ R28, R0.reuse, R68 ;  /* 0x00000044001c7220 */ /* 0x040fe20000410000 */
[----:B------:R-:W-:Y:S01]  /*11720*/  MOV R68, 0x20 ;  /* 0x0000002000447802 */ /* 0x000fe20000000f00 */
[C---:B------:R-:W-:Y:S01]  /*11730*/  FMUL.FTZ R56, R0.reuse, R69 ;  /* 0x0000004500387220 */ /* 0x040fe20000410000 */
[----:B------:R-:W-:Y:S01]  /*11740*/  LEA.HI R69, R9, R140, RZ, 0x5 ;  /* 0x0000008c09457211 */ /* 0x000fe200078f28ff */
[----:B------:R-:W-:Y:S01]  /*11750*/  FMUL.FTZ R80, R0, R80 ;  /* 0x0000005000507220 */ /* 0x000fe20000410000 */
[----:B------:R-:W-:Y:S01]  /*11760*/  F2FP.BF16.PACK_AB R60, R60, R204 ;  /* 0x000000cc3c3c723e */ /* 0x000fe200000010ff */
[----:B------:R-:W-:Y:S01]  /*11770*/  FMUL.FTZ R52, R0, R81 ;  /* 0x0000005100347220 */ /* 0x000fe20000410000 */
[----:B------:R-:W-:Y:S01]  /*11780*/  F2FP.BF16.PACK_AB R56, R56, R28 ;  /* 0x0000001c3838723e */ /* 0x000fe200000010ff */
[C---:B------:R-:W-:Y:S01]  /*11790*/  FMUL.FTZ R32, R0.reuse, R84 ;  /* 0x0000005400207220 */ /* 0x040fe20000410000 */
[----:B------:R-:W-:Y:S01]  /*117a0*/  SHF.R.S32.HI R84, RZ, 0x5, R69 ;  /* 0x00000005ff547819 */ /* 0x000fe20000011445 */
[----:B------:R-:W-:Y:S01]  /*117b0*/  FMUL.FTZ R48, R0, R85 ;  /* 0x0000005500307220 */ /* 0x000fe20000410000 */
[----:B------:R-:W-:Y:S01]  /*117c0*/  F2FP.BF16.PACK_AB R52, R52, R80 ;  /* 0x000000503434723e */ /* 0x000fe200000010ff */
[----:B------:R-:W-:Y:S01]  /*117d0*/  FMUL.FTZ R96, R0, R96 ;  /* 0x0000006000607220 */ /* 0x000fe20000410000 */
[----:B------:R-:W-:Y:S01]  /*117e0*/  LEA R18, R84, R18, 0x9 ;  /* 0x0000001254127211 */ /* 0x000fe200078e48ff */
        /* <DEDUP_REMOVED lines=14> */
[C---:B-1----:R-:W-:Y:S01]  /*118d0*/  FMUL.FTZ R150, R4.reuse, R150 ;  /* 0x0000009604967220 */ /* 0x042fe20000410000 */
        /* <DEDUP_REMOVED lines=21> */
[----:B-----5:R-:W-:Y:S01]  /*11a30*/  FMUL.FTZ R16, R4, R191 ;  /* 0x000000bf04107220 */ /* 0x020fe20000410000 */
        /* <DEDUP_REMOVED lines=37> */
[C---:B------:R-:W-:Y:S01]  /*11c90*/  FMUL.FTZ R114, R4.reuse, R114 ;  /* 0x0000007204727220 */ /* 0x040fe20000410000 */
        /* <DEDUP_REMOVED lines=271> */
.L_x_22:
[----:B--2-4-:R-:W-:Y:S05]  /*12d90*/  BSYNC B0 ;  /* 0x0000000000007941 */ /* 0x014fea0003800000 */
.L_x_21:
        /* <DEDUP_REMOVED lines=59> */
.L_x_12:
        /* <DEDUP_REMOVED lines=69> */
[----:B---3--:R-:W-:Y:S01]  /*135a0*/  IADD3 R4, P2, R2, UR6, RZ ;  /* 0x0000000602047c10 */ /* 0x008fe2000ff5e0ff */
        /* <DEDUP_REMOVED lines=90> */
.L_x_23:
        /* <DEDUP_REMOVED lines=11> */
.L_x_1393:


//--------------------- .text._ZN5flash16flash_fwd_kernelI23Flash_fwd_kernel_traitsILi128ELi128ELi64ELi4ELb0ELb0EN7cutlass10bfloat16_tE19Flash_kernel_traitsILi128ELi128ELi64ELi4ES3_EELb0ELb1ELb0ELb0ELb0ELb1ELb0ELb0EEEvNS_16Flash_fwd_paramsE --------------------------
	.section	.text._ZN5flash16flash_fwd_kernelI23Flash_fwd_kernel_traitsILi128ELi128ELi64ELi4ELb0ELb0EN7cutlass10bfloat16_tE19Flash_kernel_traitsILi128ELi128ELi64ELi4ES3_EELb0ELb1ELb0ELb0ELb0ELb1ELb0ELb0EEEvNS_16Flash_fwd_paramsE,"ax",@progbits
	.sectioninfo	@"SHI_REGISTERS=255"
	.align	128
        .global         _ZN5flash16flash_fwd_kernelI23Flash_fwd_kernel_traitsILi128ELi128ELi64ELi4ELb0ELb0EN7cutlass10bfloat16_tE19Flash_kernel_traitsILi128ELi128ELi64ELi4ES3_EELb0ELb1ELb0ELb0ELb0ELb1ELb0ELb0EEEvNS_16Flash_fwd_paramsE
        .type           _ZN5flash16flash_fwd_kernelI23Flash_fwd_kernel_traitsILi128ELi128ELi64ELi4ELb0ELb0EN7cutlass10bfloat16_tE19Flash_kernel_traitsILi128ELi128ELi64ELi4ES3_EELb0ELb1ELb0ELb0ELb0ELb1ELb0ELb0EEEvNS_16Flash_fwd_paramsE,@function
        .size           _ZN5flash16flash_fwd_kernelI23Flash_fwd_kernel_traitsILi128ELi128ELi64ELi4ELb0ELb0EN7cutlass10bfloat16_tE19Flash_kernel_traitsILi128ELi128ELi64ELi4ES3_EELb0ELb1ELb0ELb0ELb0ELb1ELb0ELb0EEEvNS_16Flash_fwd_paramsE,(.L_x_1394 - _ZN5flash16flash_fwd_kernelI23Flash_fwd_kernel_traitsILi128ELi128ELi64ELi4ELb0ELb0EN7cutlass10bfloat16_tE19Flash_kernel_traitsILi128ELi128ELi64ELi4ES3_EELb0ELb1ELb0ELb0ELb0ELb1ELb0ELb0EEEvNS_16Flash_fwd_paramsE)
        .other          _ZN5flash16flash_fwd_kernelI23Flash_fwd_kernel_traitsILi128ELi128ELi64ELi4ELb0ELb0EN7cutlass10bfloat16_tE19Flash_kernel_traitsILi128ELi128ELi64ELi4ES3_EELb0ELb1ELb0ELb0ELb0ELb1ELb0ELb0EEEvNS_16Flash_fwd_paramsE,@"STO_CUDA_ENTRY STV_DEFAULT"
_ZN5flash16flash_fwd_kernelI23Flash_fwd_kernel_traitsILi128ELi128ELi64ELi4ELb0ELb0EN7cutlass10bfloat16_tE19Flash_kernel_traitsILi128ELi128ELi64ELi4ES3_EELb0ELb1ELb0ELb0ELb0ELb1ELb0ELb0EEEvNS_16Flash_fwd_paramsE:
.text._ZN5flash16flash_fwd_kernelI23Flash_fwd_kernel_traitsILi128ELi128ELi64ELi4ELb0ELb0EN7cutlass10bfloat16_tE19Flash_kernel_traitsILi128ELi128ELi64ELi4ES3_EELb0ELb1ELb0ELb0ELb0ELb1ELb0ELb0EEEvNS_16Flash_fwd_paramsE:
[----:B------:R-:W-:Y:S02]  /*0000*/  MOV R1, c[0x0][0x28] ;  /* 0x00000a0000017a02 */ /* 0x000fe40000000f00 */
[----:B------:R-:W1:Y:S01]  /*0010*/  S2UR UR10, SR_CTAID.Y ;  /* 0x00000000000a79c3 */ /* 0x000e620000002600 */
[----:B------:R-:W-:Y:S01]  /*0020*/  ULDC.64 UR4, c[0x0][0x240] ;  /* 0x0000900000047ab9 */ /* 0x000fe20000000a00 */
[----:B------:R-:W-:Y:S01]  /*0030*/  IADD3 R1, R1, -0x140, RZ ;  /* 0xfffffec001017810 */ /* 0x000fe20007ffe0ff */
[----:B------:R-:W-:Y:S02]  /*0040*/  UISETP.NE.U32.AND UP2, UPT, URZ, UR4, UPT ;  /* 0x000000043f00728c */ /* 0x000fe4000bf45070 */
[----:B------:R-:W-:Y:S02]  /*0050*/  UMOV UR7, 0x4 ;  /* 0x0000000400077882 */ /* 0x000fe40000000000 */
[----:B------:R-:W-:Y:S02]  /*0060*/  UISETP.NE.AND.EX UP2, UPT, URZ, UR5, UPT, UP2 ;  /* 0x000000053f00728c */ /* 0x000fe4000bf45320 */
[----:B------:R-:W-:Y:S02]  /*0070*/  ULDC.64 UR12, c[0x0][0x240] ;  /* 0x00009000000c7ab9 */ /* 0x000fe40000000a00 */
[----:B------:R-:W-:-:S02]  /*0080*/  ULDC.64 UR4, c[0x0][0x250] ;  /* 0x0000940000047ab9 */ /* 0x000fc40000000a00 */
[----:B------:R-:W-:Y:S01]  /*0090*/  PLOP3.LUT P2, PT, PT, PT, UP2, 0x80, 0x0 ;  /* 0x000000000000781c */ /* 0x000fe20003f4f028 */
[----:B------:R-:W-:Y:S02]  /*00a0*/  UISETP.NE.U32.AND UP0, UPT, URZ, UR4, UPT ;  /* 0x000000043f00728c */ /* 0x000fe4000bf05070 */
[----:B------:R-:W-:Y:S02]  /*00b0*/  ULDC.64 UR16, c[0x0][0x118] ;  /* 0x0000460000107ab9 */ /* 0x000fe40000000a00 */
[----:B------:R-:W-:Y:S02]  /*00c0*/  UISETP.NE.AND.EX UP0, UPT, URZ, UR5, UPT, UP0 ;  /* 0x000000053f00728c */ /* 0x000fe4000bf05300 */
[----:B------:R-:W-:Y:S02]  /*00d0*/  ULDC.U8 UR6, c[0x0][0x312] ;  /* 0x0000c48000067ab9 */ /* 0x000fe40000000000 */
[----:B------:R-:W-:Y:S02]  /*00e0*/  ULDC.64 UR8, c[0x0][0x248] ;  /* 0x0000920000087ab9 */ /* 0x000fe40000000a00 */
[----:B-1----:R-:W-:Y:S01]  /*00f0*/  UIMAD.WIDE UR12, UR10, UR7, UR12 ;  /* 0x000000070a0c72a5 */ /* 0x002fe2000f8e020c */
[----:B------:R-:W-:Y:S01]  /*0100*/  PLOP3.LUT P0, PT, PT, PT, UP0, 0x80, 0x0 ;  /* 0x000000000000781c */ /* 0x000fe20003f0f008 */
[----:B------:R-:W-:-:S02]  /*0110*/  ULDC.64 UR4, c[0x0][0x250] ;  /* 0x0000940000047ab9 */ /* 0x000fc40000000a00 */
[----:B------:R-:W-:Y:S02]  /*0120*/  UISETP.NE.AND UP3, UPT, UR6, URZ, UPT ;  /* 0x0000003f0600728c */ /* 0x000fe4000bf65270 */
[----:B------:R-:W-:Y:S01]  /*0130*/  IMAD.U32 R2, RZ, RZ, UR12 ;  /* 0x0000000cff027e24 */ /* 0x000fe2000f8e00ff */
[----:B------:R-:W-:Y:S01]  /*0140*/  UISETP.EQ.U32.AND UP1, UPT, URZ, UR8, UPT ;  /* 0x000000083f00728c */ /* 0x000fe2000bf22070 */
[----:B------:R-:W-:Y:S01]  /*0150*/  IMAD.U32 R3, RZ, RZ, UR13 ;  /* 0x0000000dff037e24 */ /* 0x000fe2000f8e00ff */
[----:B------:R-:W-:Y:S02]  /*0160*/  @UP0 UIMAD.WIDE UR4, UR10, UR7, UR4 ;  /* 0x000000070a0402a5 */ /* 0x000fe4000f8e0204 */
[----:B------:R-:W-:Y:S02]  /*0170*/  UISETP.EQ.OR.EX UP1, UPT, URZ, UR9, !UP3, UP1 ;  /* 0x000000093f00728c */ /* 0x000fe4000df22710 */
[----:B------:R1:W2:Y:S01]  /*0180*/  @P2 LDG.E R7, [R2.64] ;  /* 0x0000001002072981 */ /* 0x0002a2000c1e1900 */
[----:B------:R-:W-:-:S03]  /*0190*/  ULDC.64 UR8, c[0x0][0x248] ;  /* 0x0000920000087ab9 */ /* 0x000fc60000000a00 */
[----:B------:R1:W3:Y:S01]  /*01a0*/  @P2 LDG.E R6, [R2.64+0x4] ;  /* 0x0000041002062981 */ /* 0x0002e2000c1e1900 */
[----:B------:R-:W-:Y:S02]  /*01b0*/  IMAD.U32 R4, RZ, RZ, UR4 ;  /* 0x00000004ff047e24 */ /* 0x000fe4000f8e00ff */
[----:B------:R-:W-:Y:S01]  /*01c0*/  IMAD.U32 R5, RZ, RZ, UR5 ;  /* 0x00000005ff057e24 */ /* 0x000fe2000f8e00ff */
[----:B------:R-:W-:-:S04]  /*01d0*/  PLOP3.LUT P1, PT, PT, PT, UP1, 0x80, 0x0 ;  /* 0x000000000000781c */ /* 0x000fc80003f2f018 */
[----:B------:R-:W4:Y:S01]  /*01e0*/  @P0 LDG.E R4, [R4.64] ;  /* 0x0000001004040981 */ /* 0x000f22000c1e1900 */
[----:B------:R-:W-:-:S06]  /*01f0*/  UIMAD.WIDE UR8, UR10, UR7, UR8 ;  /* 0x000000070a0872a5 */ /* 0x000fcc000f8e0208 */
[----:B-1----:R-:W-:Y:S02]  /*0200*/  IMAD.U32 R2, RZ, RZ, UR8 ;  /* 0x00000008ff027e24 */ /* 0x002fe4000f8e00ff */
[----:B------:R-:W-:-:S05]  /*0210*/  IMAD.U32 R3, RZ, RZ, UR9 ;  /* 0x00000009ff037e24 */ /* 0x000fca000f8e00ff */
[----:B------:R-:W5:Y:S01]  /*0220*/  @!P1 LDG.E R0, [R2.64] ;  /* 0x0000001002009981 */ /* 0x000f62000c1e1900 */
[----:B------:R-:W-:Y:S02]  /*0230*/  UMOV UR9, 0xffffffff ;  /* 0xffffffff00097882 */ /* 0x000fe40000000000 */
[----:B------:R-:W-:Y:S02]  /*0240*/  UMOV UR14, URZ ;  /* 0x0000003f000e7c82 */ /* 0x000fe40008000000 */
[----:B------:R-:W-:Y:S01]  /*0250*/  UMOV UR19, 0xffffffff ;  /* 0xffffffff00137882 */ /* 0x000fe20000000000 */
[----:B------:R-:W1:Y:S08]  /*0260*/  S2UR UR12, SR_CTAID.X ;  /* 0x00000000000c79c3 */ /* 0x000e700000002500 */
[----:B------:R-:W1:Y:S08]  /*0270*/  S2UR UR11, SR_CTAID.Z ;  /* 0x00000000000b79c3 */ /* 0x000e700000002700 */
[----:B--2---:R-:W2:Y:S08]  /*0280*/  @P2 R2UR UR9, R7 ;  /* 0x00000000070923c2 */ /* 0x004eb000000e0000 */
[----:B---3--:R-:W2:Y:S08]  /*0290*/  @P2 R2UR UR15, R6 ;  /* 0x00000000060f23c2 */ /* 0x008eb000000e0000 */
[----:B----4-:R3:W4:Y:S01]  /*02a0*/  @P0 R2UR UR14, R4 ;  /* 0x00000000040e03c2 */ /* 0x01072200000e0000 */
[----:B------:R-:W-:-:S04]  /*02b0*/  ISETP.NE.U32.AND P0, PT, RZ, c[0x0][0x248], PT ;  /* 0x00009200ff007a0c */ /* 0x000fc80003f05070 */
[----:B------:R-:W-:Y:S01]  /*02c0*/  ISETP.NE.AND.EX P0, PT, RZ, c[0x0][0x24c], PT, P0 ;  /* 0x00009300ff007a0c */ /* 0x000fe20003f05300 */
[----:B--2---:R-:W-:Y:S02]  /*02d0*/  @UP2 UIADD3 UR15, UR15, -UR9, URZ ;  /* 0x800000090f0f2290 */ /* 0x004fe4000fffe03f */
[----:B-----5:R3:W2:Y:S05]  /*02e0*/  @!P1 R2UR UR19, R0 ;  /* 0x00000000001393c2 */ /* 0x0206aa00000e0000 */
[----:B------:R-:W-:-:S05]  /*02f0*/  @!UP2 ULDC UR15, c[0x0][0x214] ;  /* 0x00008500000faab9 */ /* 0x000fca0000000800 */
[----:B-1234-:R-:W-:Y:S05]  /*0300*/  @!P0 BRA `(.L_x_24) ;  /* 0x0000007000008947 */ /* 0x01efea0003800000 */
[----:B------:R-:W-:-:S13]  /*0310*/  PLOP3.LUT P0, PT, PT, PT, UP3, 0x80, 0x0 ;  /* 0x000000000000781c */ /* 0x000fda0003f0f038 */
[----:B------:R-:W2:Y:S04]  /*0320*/  @P0 LDG.E R0, [R2.64+0x4] ;  /* 0x0000041002000981 */ /* 0x000ea8000c1e1900 */
[----:B------:R-:W3:Y:S01]  /*0330*/  @!P0 LDG.E R2, [R2.64] ;  /* 0x0000001002028981 */ /* 0x000ee2000c1e1900 */
[----:B--2---:R-:W1:Y:S02]  /*0340*/  @P0 R2UR UR6, R0 ;  /* 0x00000000000603c2 */ /* 0x004e6400000e0000 */
[----:B-1----:R-:W-:-:S11]  /*0350*/  @UP3 UIADD3 UR6, UR6, -UR19, URZ ;  /* 0x8000001306063290 */ /* 0x002fd6000fffe03f */
[----:B---3--:R1:W2:Y:S02]  /*0360*/  @!P0 R2UR UR6, R2 ;  /* 0x00000000020683c2 */ /* 0x0082a400000e0000 */
[----:B-12---:R-:W-:Y:S05]  /*0370*/  BRA `(.L_x_25) ;  /* 0x0000001000007947 */ /* 0x006fea0003800000 */
.L_x_24:
[----:B------:R-:W-:Y:S02]  /*0380*/  ULDC UR6, c[0x0][0x218] ;  /* 0x0000860000067ab9 */ /* 0x000fe40000000800 */
.L_x_25:
[----:B------:R-:W-:Y:S02]  /*0390*/  ULDC.64 UR4, c[0x0][0x258] ;  /* 0x0000960000047ab9 */ /* 0x000fe40000000a00 */
[----:B------:R-:W-:-:S04]  /*03a0*/  UISETP.NE.U32.AND UP2, UPT, URZ, UR4, UPT ;  /* 0x000000043f00728c */ /* 0x000fc8000bf45070 */
[----:B------:R-:W-:-:S03]  /*03b0*/  UISETP.NE.AND.EX UP2, UPT, URZ, UR5, UPT, UP2 ;  /* 0x000000053f00728c */ /* 0x000fc6000bf45320 */
[----:B------:R-:W-:-:S03]  /*03c0*/  ULDC.64 UR4, c[0x0][0x258] ;  /* 0x0000960000047ab9 */ /* 0x000fc60000000a00 */
[----:B------:R-:W-:-:S05]  /*03d0*/  PLOP3.LUT P0, PT, PT, PT, UP2, 0x80, 0x0 ;  /* 0x000000000000781c */ /* 0x000fca0003f0f028 */
[----:B------:R-:W-:-:S06]  /*03e0*/  @UP2 UIMAD.WIDE UR4, UR10, UR7, UR4 ;  /* 0x000000070a0422a5 */ /* 0x000fcc000f8e0204 */
[----:B------:R-:W-:Y:S02]  /*03f0*/  IMAD.U32 R2, RZ, RZ, UR4 ;  /* 0x00000004ff027e24 */ /* 0x000fe4000f8e00ff */
[----:B------:R-:W-:Y:S01]  /*0400*/  IMAD.U32 R3, RZ, RZ, UR5 ;  /* 0x00000005ff037e24 */ /* 0x000fe2000f8e00ff */
[----:B------:R-:W-:Y:S02]  /*0410*/  USHF.L.U32 UR12, UR12, 0x7, URZ ;  /* 0x000000070c0c7899 */ /* 0x000fe4000800063f */
[----:B------:R-:W-:Y:S02]  /*0420*/  ULDC.64 UR4, c[0x0][0x268] ;  /* 0x00009a0000047ab9 */ /* 0x000fe40000000a00 */
[----:B------:R-:W2:Y:S01]  /*0430*/  @P0 LDG.E R0, [R2.64] ;  /* 0x0000001002000981 */ /* 0x000ea2000c1e1900 */
[----:B------:R-:W-:Y:S02]  /*0440*/  UISETP.GT.AND UP0, UPT, UR15, UR12, UPT ;  /* 0x0000000c0f00728c */ /* 0x000fe4000bf04270 */
[----:B------:R-:W-:-:S03]  /*0450*/  @!UP2 UISETP.NE.U32.AND UP1, UPT, URZ, UR4, UPT ;  /* 0x000000043f00a28c */ /* 0x000fc6000bf25070 */
[----:B------:R-:W-:Y:S02]  /*0460*/  ULDC UR4, c[0x0][0x21c] ;  /* 0x0000870000047ab9 */ /* 0x000fe40000000800 */
[----:B------:R-:W-:-:S04]  /*0470*/  @!UP2 UISETP.NE.AND.EX UP1, UPT, URZ, UR5, UPT, UP1 ;  /* 0x000000053f00a28c */ /* 0x000fc8000bf25310 */
[----:B------:R-:W-:Y:S01]  /*0480*/  @!UP2 USEL UR4, URZ, UR4, !UP1 ;  /* 0x000000043f04a287 */ /* 0x000fe2000c800000 */
[----:B--2---:R-:W1:Y:S01]  /*0490*/  @P0 R2UR UR13, R0 ;  /* 0x00000000000d03c2 */ /* 0x004e6200000e0000 */
[----:B------:R-:W-:Y:S01]  /*04a0*/  PLOP3.LUT P0, PT, PT, PT, UP0, 0x80, 0x0 ;  /* 0x000000000000781c */ /* 0x000fe20003f0f008 */
[----:B-1----:R-:W-:Y:S02]  /*04b0*/  @UP2 UIADD3 UR13, UR13, -UR14, URZ ;  /* 0x8000000e0d0d2290 */ /* 0x002fe4000fffe03f */
[----:B------:R-:W-:-:S10]  /*04c0*/  @!UP2 UIADD3 UR13, UR4, UR6, -UR14 ;  /* 0x00000006040da290 */ /* 0x000fd4000fffe80e */
[----:B------:R-:W-:Y:S05]  /*04d0*/  @!P0 EXIT ;  /* 0x000000000000894d */ /* 0x000fea0003800000 */
[----:B------:R-:W-:Y:S01]  /*04e0*/  UIADD3 UR4, -UR15, 0xbf, UR12 ;  /* 0x000000bf0f047890 */ /* 0x000fe2000fffe10c */
[----:B------:R-:W1:Y:S01]  /*04f0*/  S2R R156, SR_TID.X ;  /* 0x00000000009c7919 */ /* 0x000e620000002100 */
[----:B------:R-:W-:Y:S02]  /*0500*/  ULDC UR5, c[0x0][0x2e8] ;  /* 0x0000ba0000057ab9 */ /* 0x000fe40000000800 */
[----:B------:R-:W-:Y:S02]  /*0510*/  UIADD3 UR7, UR13, 0x3f, URZ ;  /* 0x0000003f0d077890 */ /* 0x000fe4000fffe03f */
[----:B------:R-:W-:Y:S02]  /*0520*/  UIADD3 UR5, UR4, UR5, UR13 ;  /* 0x0000000504057290 */ /* 0x000fe4000fffe00d */
[----:B------:R-:W-:Y:S02]  /*0530*/  USHF.R.S32.HI UR6, URZ, 0x1f, UR7 ;  /* 0x0000001f3f067899 */ /* 0x000fe40008011407 */
[----:B------:R-:W-:-:S02]  /*0540*/  USHF.R.S32.HI UR4, URZ, 0x1f, UR5 ;  /* 0x0000001f3f047899 */ /* 0x000fc40008011405 */
[----:B------:R-:W-:Y:S02]  /*0550*/  ULEA.HI UR6, UR6, UR7, URZ, 0x6 ;  /* 0x0000000706067291 */ /* 0x000fe4000f8f303f */
[----:B------:R-:W-:Y:S02]  /*0560*/  ULEA.HI UR4, UR4, UR5, URZ, 0x6 ;  /* 0x0000000504047291 */ /* 0x000fe4000f8f303f */
[----:B------:R-:W-:Y:S02]  /*0570*/  USHF.R.S32.HI UR6, URZ, 0x6, UR6 ;  /* 0x000000063f067899 */ /* 0x000fe40008011406 */
[----:B------:R-:W-:-:S04]  /*0580*/  USHF.R.S32.HI UR4, URZ, 0x6, UR4 ;  /* 0x000000063f047899 */ /* 0x000fc80008011404 */
[----:B------:R-:W-:-:S04]  /*0590*/  UISETP.LT.AND UP0, UPT, UR6, UR4, UPT ;  /* 0x000000040600728c */ /* 0x000fc8000bf01270 */
[----:B------:R-:W-:-:S04]  /*05a0*/  USEL UR8, UR6, UR4, UP0 ;  /* 0x0000000406087287 */ /* 0x000fc80008000000 */
[----:B------:R-:W-:-:S06]  /*05b0*/  UISETP.GE.AND UP0, UPT, UR8, 0x1, UPT ;  /* 0x000000010800788c */ /* 0x000fcc000bf06270 */
[----:B------:R-:W-:-:S13]  /*05c0*/  PLOP3.LUT P0, PT, PT, PT, UP0, 0x80, 0x0 ;  /* 0x000000000000781c */ /* 0x000fda0003f0f008 */
[----:B------:R-:W-:Y:S05]  /*05d0*/  @!P0 BRA `(.L_x_26) ;  /* 0x00016e0000008947 */ /* 0x000fea0003800000 */
[----:B-1----:R-:W-:Y:S02]  /*05e0*/  UISETP.NE.AND UP1, UPT, UR9, -0x1, UPT ;  /* 0xffffffff0900788c */ /* 0x002fe4000bf25270 */
[----:B------:R-:W-:Y:S02]  /*05f0*/  UISETP.NE.AND UP0, UPT, UR19, -0x1, UPT ;  /* 0xffffffff1300788c */ /* 0x000fe4000bf05270 */
[----:B------:R-:W-:Y:S02]  /*0600*/  ULDC.64 UR4, c[0x0][0x190] ;  /* 0x0000640000047ab9 */ /* 0x000fe40000000a00 */
[----:B------:R-:W-:Y:S02]  /*0610*/  ULDC.64 UR6, c[0x0][0x178] ;  /* 0x00005e0000067ab9 */ /* 0x000fe40000000a00 */
[----:B------:R-:W-:-:S03]  /*0620*/  PLOP3.LUT P0, PT, PT, PT, UP0, 0x80, 0x0 ;  /* 0x000000000000781c */ /* 0x000fc60003f0f008 */
[----:B------:R-:W-:Y:S02]  /*0630*/  @UP1 UIMAD.WIDE.U32 UR24, UR9, UR4, URZ ;  /* 0x00000004091812a5 */ /* 0x000fe4000f8e003f */
[----:B------:R-:W-:Y:S02]  /*0640*/  @!UP1 USHF.R.S32.HI UR22, URZ, 0x1f, UR10 ;  /* 0x0000001f3f169899 */ /* 0x000fe4000801140a */
[----:B------:R-:W-:Y:S02]  /*0650*/  @UP0 UIADD3 UR23, UR14, UR19, URZ ;  /* 0x000000130e170290 */ /* 0x000fe4000fffe03f */
[----:B------:R-:W-:Y:S02]  /*0660*/  @UP1 UIMAD UR18, UR9, UR5, UR25 ;  /* 0x00000005091212a4 */ /* 0x000fe4000f8e0219 */
[----:B------:R-:W-:Y:S02]  /*0670*/  @!UP1 UIMAD.WIDE.U32 UR20, UR10, UR6, URZ ;  /* 0x000000060a1492a5 */ /* 0x000fe4000f8e003f */
[----:B------:R-:W-:-:S02]  /*0680*/  ULDC.64 UR4, c[0x0][0x198] ;  /* 0x0000660000047ab9 */ /* 0x000fc40000000a00 */
[----:B------:R-:W-:Y:S02]  /*0690*/  @!UP1 UIMAD UR22, UR22, UR6, URZ ;  /* 0x00000006161692a4 */ /* 0x000fe4000f8e023f */
[----:B------:R-:W-:Y:S02]  /*06a0*/  @UP0 UIMAD.WIDE.U32 UR26, UR23, UR4, URZ ;  /* 0x00000004171a02a5 */ /* 0x000fe4000f8e003f */
[----:B------:R-:W-:Y:S02]  /*06b0*/  @!UP1 UIMAD UR22, UR10, UR7, UR22 ;  /* 0x000000070a1692a4 */ /* 0x000fe4000f8e0216 */
[----:B------:R-:W-:Y:S02]  /*06c0*/  @UP1 UMOV UR6, UR24 ;  /* 0x0000001800061c82 */ /* 0x000fe40008000000 */
[----:B------:R-:W-:Y:S02]  /*06d0*/  @!UP1 UMOV UR6, UR20 ;  /* 0x0000001400069c82 */ /* 0x000fe40008000000 */
[----:B------:R-:W-:-:S02]  /*06e0*/  @UP0 UIMAD UR7, UR23, UR5, UR27 ;  /* 0x00000005170702a4 */ /* 0x000fc4000f8e021b */
[----:B------:R-:W-:Y:S02]  /*06f0*/  @!UP1 UIADD3 UR18, UR21, UR22, URZ ;  /* 0x0000001615129290 */ /* 0x000fe4000fffe03f */
[----:B------:R-:W-:Y:S01]  /*0700*/  @UP0 UMOV UR20, UR26 ;  /* 0x0000001a00140c82 */ /* 0x000fe20008000000 */
[----:B------:R-:W-:Y:S05]  /*0710*/  @P0 BRA `(.L_x_27) ;  /* 0x000000d000000947 */ /* 0x000fea0003800000 */
[----:B------:R-:W-:Y:S02]  /*0720*/  USHF.R.S32.HI UR20, URZ, 0x1f, UR14 ;  /* 0x0000001f3f147899 */ /* 0x000fe4000801140e */
[----:B------:R-:W-:Y:S02]  /*0730*/  ULDC.64 UR4, c[0x0][0x198] ;  /* 0x0000660000047ab9 */ /* 0x000fe40000000a00 */
[----:B------:R-:W-:Y:S02]  /*0740*/  UIMAD UR20, UR20, UR4, URZ ;  /* 0x00000004141472a4 */ /* 0x000fe4000f8e023f */
[----:B------:R-:W-:Y:S02]  /*0750*/  UIMAD.WIDE.U32 UR22, UR14, UR4, URZ ;  /* 0x000000040e1672a5 */ /* 0x000fe4000f8e003f */
[----:B------:R-:W-:-:S02]  /*0760*/  UIMAD UR20, UR14, UR5, UR20 ;  /* 0x000000050e1472a4 */ /* 0x000fc4000f8e0214 */
[----:B------:R-:W-:Y:S02]  /*0770*/  USHF.R.S32.HI UR7, URZ, 0x1f, UR10 ;  /* 0x0000001f3f077899 */ /* 0x000fe4000801140a */
[----:B------:R-:W-:Y:S02]  /*0780*/  ULDC.64 UR4, c[0x0][0x180] ;  /* 0x0000600000047ab9 */ /* 0x000fe40000000a00 */
[----:B------:R-:W-:Y:S02]  /*0790*/  UIADD3 UR21, UR23, UR20, URZ ;  /* 0x0000001417157290 */ /* 0x000fe4000fffe03f */
[----:B------:R-:W-:Y:S02]  /*07a0*/  UIMAD UR7, UR7, UR4, URZ ;  /* 0x00000004070772a4 */ /* 0x000fe4000f8e023f */
[----:B------:R-:W-:Y:S02]  /*07b0*/  UMOV UR20, UR22 ;  /* 0x0000001600147c82 */ /* 0x000fe40008000000 */
[----:B------:R-:W-:-:S02]  /*07c0*/  UIMAD UR7, UR10, UR5, UR7 ;  /* 0x000000050a0772a4 */ /* 0x000fc4000f8e0207 */
[----:B------:R-:W-:-:S04]  /*07d0*/  UIMAD.WIDE.U32 UR20, UR10, UR4, UR20 ;  /* 0x000000040a1472a5 */ /* 0x000fc8000f8e0014 */
[----:B------:R-:W-:Y:S02]  /*07e0*/  UIADD3 UR7, UR21, UR7, URZ ;  /* 0x0000000715077290 */ /* 0x000fe4000fffe03f */
.L_x_27:
[----:B------:R-:W-:Y:S01]  /*07f0*/  IABS R0, c[0x0][0x1c8] ;  /* 0x0000720000007a13 */ /* 0x000fe20000000000 */
[----:B------:R-:W1:Y:S01]  /*0800*/  S2R R5, SR_CTAID.Z ;  /* 0x0000000000057919 */ /* 0x000e620000002700 */
[----:B------:R-:W-:Y:S02]  /*0810*/  ULDC UR4, c[0x0][0x1c8] ;  /* 0x0000720000047ab9 */ /* 0x000fe40000000800 */
[----:B------:R-:W-:Y:S01]  /*0820*/  ULOP3.LUT UR4, UR11, UR4, URZ, 0x3c, !UPT ;  /* 0x000000040b047292 */ /* 0x000fe2000f8e3c3f */
[----:B------:R-:W-:Y:S01]  /*0830*/  IMAD.MOV.U32 R4, RZ, RZ, R0 ;  /* 0x000000ffff047224 */ /* 0x000fe200078e0000 */
[----:B------:R-:W-:-:S03]  /*0840*/  @UP0 UIADD3 UR19, UR14, UR19, URZ ;  /* 0x000000130e130290 */ /* 0x000fc6000fffe03f */
[----:B------:R-:W2:Y:S01]  /*0850*/  I2F.RP R2, R4 ;  /* 0x0000000400027306 */ /* 0x000ea20000209400 */
[----:B------:R-:W-:Y:S01]  /*0860*/  ISETP.LE.AND P1, PT, RZ, UR4, PT ;  /* 0x00000004ff007c0c */ /* 0x000fe2000bf23270 */
[----:B------:R-:W-:Y:S02]  /*0870*/  ULDC.64 UR4, c[0x0][0x1a0] ;  /* 0x0000680000047ab9 */ /* 0x000fe40000000a00 */
[----:B------:R-:W-:-:S04]  /*0880*/  @UP0 UIMAD.WIDE.U32 UR22, UR19, UR4, URZ ;  /* 0x00000004131602a5 */ /* 0x000fc8000f8e003f */
[----:B------:R-:W-:Y:S02]  /*0890*/  @UP0 UIMAD UR21, UR19, UR5, UR23 ;  /* 0x00000005131502a4 */ /* 0x000fe4000f8e0217 */
[----:B------:R-:W-:Y:S01]  /*08a0*/  USHF.R.S32.HI UR19, URZ, 0x1f, UR11 ;  /* 0x0000001f3f137899 */ /* 0x000fe2000801140b */
[----:B--2---:R-:W2:Y:S01]  /*08b0*/  MUFU.RCP R2, R2 ;  /* 0x0000000200027308 */ /* 0x004ea20000001000 */
[----:B-1----:R-:W-:Y:S02]  /*08c0*/  IABS R5, R5 ;  /* 0x0000000500057213 */ /* 0x002fe40000000000 */
[----:B--2---:R-:W-:-:S05]  /*08d0*/  IADD3 R2, R2, 0xffffffe, RZ ;  /* 0x0ffffffe02027810 */ /* 0x004fca0007ffe0ff */
[----:B------:R-:W1:Y:S02]  /*08e0*/  F2I.FTZ.U32.TRUNC.NTZ R3, R2 ;  /* 0x0000000200037305 */ /* 0x000e64000021f000 */
[----:B-1----:R-:W-:Y:S02]  /*08f0*/  IMAD.MOV R0, RZ, RZ, -R3 ;  /* 0x000000ffff007224 */ /* 0x002fe400078e0a03 */
[----:B------:R-:W-:Y:S02]  /*0900*/  IMAD.MOV.U32 R2, RZ, RZ, RZ ;  /* 0x000000ffff027224 */ /* 0x000fe400078e00ff */
[----:B------:R-:W-:-:S04]  /*0910*/  IMAD R0, R0, R4, RZ ;  /* 0x0000000400007224 */ /* 0x000fc800078e02ff */
[----:B------:R-:W-:-:S04]  /*0920*/  IMAD.HI.U32 R0, R3, R0, R2 ;  /* 0x0000000003007227 */ /* 0x000fc800078e0002 */
[----:B------:R-:W-:-:S04]  /*0930*/  IMAD.MOV.U32 R3, RZ, RZ, R5 ;  /* 0x000000ffff037224 */ /* 0x000fc800078e0005 */
[----:B------:R-:W-:-:S05]  /*0940*/  IMAD.HI.U32 R0, R0, R3, RZ ;  /* 0x0000000300007227 */ /* 0x000fca00078e00ff */
[----:B------:R-:W-:-:S05]  /*0950*/  IADD3 R2, -R0, RZ, RZ ;  /* 0x000000ff00027210 */ /* 0x000fca0007ffe1ff */
[----:B------:R-:W-:-:S05]  /*0960*/  IMAD R2, R4, R2, R3 ;  /* 0x0000000204027224 */ /* 0x000fca00078e0203 */
[----:B------:R-:W-:-:S13]  /*0970*/  ISETP.GT.U32.AND P2, PT, R4, R2, PT ;  /* 0x000000020400720c */ /* 0x000fda0003f44070 */
[----:B------:R-:W-:Y:S01]  /*0980*/  @!P2 IMAD.IADD R2, R2, 0x1, -R4 ;  /* 0x000000010202a824 */ /* 0x000fe200078e0a04 */
[----:B------:R-:W-:Y:S02]  /*0990*/  @!P2 IADD3 R0, R0, 0x1, RZ ;  /* 0x000000010000a810 */ /* 0x000fe40007ffe0ff */
[----:B------:R-:W-:Y:S02]  /*09a0*/  ISETP.NE.AND P2, PT, RZ, c[0x0][0x1c8], PT ;  /* 0x00007200ff007a0c */ /* 0x000fe40003f45270 */
[----:B------:R-:W-:-:S13]  /*09b0*/  ISETP.GE.U32.AND P3, PT, R2, R4, PT ;  /* 0x000000040200720c */ /* 0x000fda0003f66070 */
[----:B------:R-:W-:-:S05]  /*09c0*/  @P3 IADD3 R0, R0, 0x1, RZ ;  /* 0x0000000100003810 */ /* 0x000fca0007ffe0ff */
[----:B------:R-:W-:-:S05]  /*09d0*/  IMAD.MOV.U32 R22, RZ, RZ, R0 ;  /* 0x000000ffff167224 */ /* 0x000fca00078e0000 */
[----:B------:R-:W-:Y:S02]  /*09e0*/  @!P1 IADD3 R22, -R22, RZ, RZ ;  /* 0x000000ff16169210 */ /* 0x000fe40007ffe1ff */
[----:B------:R-:W-:Y:S01]  /*09f0*/  @!P2 LOP3.LUT R22, RZ, c[0x0][0x1c8], RZ, 0x33, !PT ;  /* 0x00007200ff16aa12 */ /* 0x000fe200078e33ff */
        /* <DEDUP_REMOVED lines=10> */
[----:B------:R-:W-:Y:S02]  /*0aa0*/  UIMAD.WIDE.U32 UR22, UR10, UR4, UR22 ;  /* 0x000000040a1672a5 */ /* 0x000fe4000f8e0016 */
[----:B------:R-:W-:-:S04]  /*0ab0*/  UIMAD UR5, UR10, UR5, UR14 ;  /* 0x000000050a0572a4 */ /* 0x000fc8000f8e020e */
[----:B------:R-:W-:Y:S02]  /*0ac0*/  UIADD3 UR21, UR23, UR5, URZ ;  /* 0x0000000517157290 */ /* 0x000fe4000fffe03f */
.L_x_28:
[----:B------:R-:W1:Y:S01]  /*0ad0*/  S2R R4, SR_CTAID.X ;  /* 0x0000000000047919 */ /* 0x000e620000002500 */
[----:B------:R-:W-:Y:S01]  /*0ae0*/  SHF.R.S32.HI R28, RZ, 0x1f, R156 ;  /* 0x0000001fff1c7819 */ /* 0x000fe2000001149c */
[----:B------:R-:W-:Y:S02]  /*0af0*/  UIADD3 UR10, -UR12, UR15, URZ ;  /* 0x0000000f0c0a7290 */ /* 0x000fe4000fffe13f */
[----:B------:R-:W2:Y:S01]  /*0b00*/  S2R R7, SR_CTAID.Z ;  /* 0x0000000000077919 */ /* 0x000ea20000002700 */
[CC--:B------:R-:W-:Y:S01]  /*0b10*/  LEA.HI R2, R28.reuse, R156.reuse, RZ, 0x3 ;  /* 0x0000009c1c027211 */ /* 0x0c0fe200078f18ff */
[----:B------:R-:W-:Y:S01]  /*0b20*/  ULDC.64 UR4, c[0x0][0x1a8] ;  /* 0x00006a0000047ab9 */ /* 0x000fe20000000a00 */
[----:B------:R-:W-:Y:S01]  /*0b30*/  LEA.HI R155, R28, R156, RZ, 0x5 ;  /* 0x0000009c1c9b7211 */ /* 0x000fe200078f28ff */
[----:B------:R-:W-:Y:S01]  /*0b40*/  UIMAD UR4, UR19, UR4, URZ ;  /* 0x00000004130472a4 */ /* 0x000fe2000f8e023f */
[----:B------:R-:W-:Y:S02]  /*0b50*/  LOP3.LUT R0, R2, 0xfffffff8, RZ, 0xc0, !PT ;  /* 0xfffffff802007812 */ /* 0x000fe400078ec0ff */
[----:B------:R-:W-:Y:S01]  /*0b60*/  SHF.R.S32.HI R2, RZ, 0x3, R2 ;  /* 0x00000003ff027819 */ /* 0x000fe20000011402 */
[----:B------:R-:W-:-:S02]  /*0b70*/  UIMAD UR4, UR11, UR5, UR4 ;  /* 0x000000050b0472a4 */ /* 0x000fc4000f8e0204 */
[----:B------:R-:W-:Y:S01]  /*0b80*/  IMAD.IADD R76, R156, 0x1, -R0 ;  /* 0x000000019c4c7824 */ /* 0x000fe200078e0a00 */
[C---:B------:R-:W-:Y:S01]  /*0b90*/  IADD3 R26, R2.reuse, 0x10, RZ ;  /* 0x00000010021a7810 */ /* 0x040fe20007ffe0ff */
[----:B------:R-:W-:Y:S01]  /*0ba0*/  IMAD.SHL.U32 R0, R2, 0x40, RZ ;  /* 0x0000004002007824 */ /* 0x000fe200078e00ff */
[--C-:B------:R-:W-:Y:S01]  /*0bb0*/  SHF.R.S32.HI R3, RZ, 0x1f, R2.reuse ;  /* 0x0000001fff037819 */ /* 0x100fe20000011402 */
[----:B------:R-:W-:Y:S01]  /*0bc0*/  IMAD.SHL.U32 R30, R76, 0x8, RZ ;  /* 0x000000084c1e7824 */ /* 0x000fe200078e00ff */
[----:B------:R-:W-:Y:S01]  /*0bd0*/  ISETP.GE.AND P0, PT, R26, UR10, PT ;  /* 0x0000000a1a007c0c */ /* 0x000fe2000bf06270 */
[----:B------:R-:W-:Y:S01]  /*0be0*/  UMOV UR11, 0x6 ;  /* 0x00000006000b7882 */ /* 0x000fe20000000000 */
[----:B------:R-:W-:Y:S02]  /*0bf0*/  IADD3 R27, R2, 0x20, RZ ;  /* 0x00000020021b7810 */ /* 0x000fe40007ffe0ff */
[----:B------:R-:W-:Y:S01]  /*0c00*/  LOP3.LUT R0, R0, 0x1c0, RZ, 0xc0, !PT ;  /* 0x000001c000007812 */ /* 0x000fe200078ec0ff */
[----:B-1----:R-:W-:Y:S01]  /*0c10*/  IMAD.WIDE R24, R4, 0x80, R2 ;  /* 0x0000008004187825 */ /* 0x002fe200078e0202 */
[----:B------:R-:W-:-:S02]  /*0c20*/  SHF.R.S32.HI R31, RZ, 0x1f, R30 ;  /* 0x0000001fff1f7819 */ /* 0x000fc4000001141e */
[----:B------:R-:W-:Y:S02]  /*0c30*/  IADD3 R4, P1, R30, UR6, RZ ;  /* 0x000000061e047c10 */ /* 0x000fe4000ff3e0ff */
[----:B------:R-:W-:Y:S01]  /*0c40*/  ISETP.GE.AND P3, PT, R27, UR10, PT ;  /* 0x0000000a1b007c0c */ /* 0x000fe2000bf66270 */
[----:B------:R-:W-:Y:S01]  /*0c50*/  STL.64 [R1+0x70], R24 ;  /* 0x0000701801007387 */ /* 0x000fe20000100a00 */
[----:B------:R-:W-:Y:S02]  /*0c60*/  SHF.R.U32.HI R6, RZ, 0x3, R0 ;  /* 0x00000003ff067819 */ /* 0x000fe40000011600 */
[----:B------:R-:W-:Y:S01]  /*0c70*/  IADD3.X R5, R31, UR18, RZ, P1, !PT ;  /* 0x000000121f057c10 */ /* 0x000fe20008ffe4ff */
[----:B------:R-:W-:Y:S01]  /*0c80*/  STL.64 [R1+0xa8], R30 ;  /* 0x0000a81e01007387 */ /* 0x000fe20000100a00 */
[----:B------:R-:W-:Y:S02]  /*0c90*/  LOP3.LUT R0, R0, 0x38, R30, 0xf8, !PT ;  /* 0x0000003800007812 */ /* 0x000fe400078ef81e */
[----:B------:R-:W-:Y:S01]  /*0ca0*/  IADD3 R9, R2, 0x40, RZ ;  /* 0x0000004002097810 */ /* 0x000fe20007ffe0ff */
[----:B--2---:R-:W-:Y:S01]  /*0cb0*/  IMAD.WIDE.U32 R4, R7, c[0x0][0x1a8], R4 ;  /* 0x00006a0007047a25 */ /* 0x004fe200078e0004 */
[----:B------:R-:W-:-:S02]  /*0cc0*/  LOP3.LUT R8, R0, R6, RZ, 0x3c, !PT ;  /* 0x0000000600087212 */ /* 0x000fc400078e3cff */
[----:B------:R-:W-:Y:S02]  /*0cd0*/  LEA.HI R7, R28, R156, RZ, 0x6 ;  /* 0x0000009c1c077211 */ /* 0x000fe400078f30ff */
[----:B------:R-:W-:Y:S02]  /*0ce0*/  @!P0 IADD3 R0, P2, R24, 0x10, RZ ;  /* 0x0000001018008810 */ /* 0x000fe40007f5e0ff */
[----:B------:R-:W-:Y:S01]  /*0cf0*/  ISETP.GE.AND P1, PT, R2, UR10, PT ;  /* 0x0000000a02007c0c */ /* 0x000fe2000bf26270 */
[----:B------:R-:W-:Y:S01]  /*0d00*/  IMAD.SHL.U32 R7, R7, 0x8, RZ ;  /* 0x0000000807077824 */ /* 0x000fe200078e00ff */
[----:B------:R-:W-:Y:S01]  /*0d10*/  ISETP.GE.AND P4, PT, R9, UR10, PT ;  /* 0x0000000a09007c0c */ /* 0x000fe2000bf86270 */
[----:B------:R-:W-:Y:S01]  /*0d20*/  @!P0 IMAD.X R6, RZ, RZ, R25, P2 ;  /* 0x000000ffff068224 */ /* 0x000fe200010e0619 */
[----:B------:R-:W-:Y:S02]  /*0d30*/  @!P3 IADD3 R12, P2, R24, 0x20, RZ ;  /* 0x00000020180cb810 */ /* 0x000fe40007f5e0ff */
[----:B------:R-:W-:Y:S01]  /*0d40*/  IADD3 R29, R2, 0x30, RZ ;  /* 0x00000030021d7810 */ /* 0x000fe20007ffe0ff */
[----:B------:R-:W-:Y:S01]  /*0d50*/  @!P0 IMAD R6, R6, c[0x0][0x190], RZ ;  /* 0x0000640006068a24 */ /* 0x000fe200078e02ff */
[----:B------:R-:W-:-:S02]  /*0d60*/  IADD3 R5, R5, UR4, RZ ;  /* 0x0000000405057c10 */ /* 0x000fc4000fffe0ff */
[----:B------:R-:W-:Y:S01]  /*0d70*/  LOP3.LUT R239, R8, 0xfffffe00, R7, 0xf8, !PT ;  /* 0xfffffe0008ef7812 */ /* 0x000fe200078ef807 */
[----:B------:R-:W-:Y:S01]  /*0d80*/  @!P3 IMAD.X R7, RZ, RZ, R25, P2 ;  /* 0x000000ffff07b224 */ /* 0x000fe200010e0619 */
[----:B------:R-:W-:Y:S01]  /*0d90*/  ISETP.GE.AND P5, PT, R29, UR10, PT ;  /* 0x0000000a1d007c0c */ /* 0x000fe2000bfa6270 */
[C---:B------:R-:W-:Y:S01]  /*0da0*/  @!P0 IMAD R20, R0.reuse, c[0x0][0x194], R6 ;  /* 0x0000650000148a24 */ /* 0x040fe200078e0206 */
[----:B------:R-:W-:Y:S01]  /*0db0*/  STL [R1+0xa4], R29 ;  /* 0x0000a41d01007387 */ /* 0x000fe20000100800 */
[----:B------:R-:W-:Y:S01]  /*0dc0*/  @!P0 IMAD.WIDE.U32 R16, R0, c[0x0][0x190], R4 ;  /* 0x0000640000108a25 */ /* 0x000fe200078e0004 */
[----:B------:R-:W-:Y:S02]  /*0dd0*/  @!P4 IADD3 R11, P2, R24, 0x40, RZ ;  /* 0x00000040180bc810 */ /* 0x000fe40007f5e0ff */
[----:B------:R1:W-:Y:S01]  /*0de0*/  STL [R1+0xcc], R9 ;  /* 0x0000cc0901007387 */ /* 0x0003e20000100800 */
[----:B------:R-:W-:Y:S01]  /*0df0*/  @!P3 IMAD R6, R7, c[0x0][0x190], RZ ;  /* 0x000064000706ba24 */ /* 0x000fe200078e02ff */
[C---:B------:R-:W-:Y:S01]  /*0e00*/  IADD3 R33, R2.reuse, 0x50, RZ ;  /* 0x0000005002217810 */ /* 0x040fe20007ffe0ff */
[----:B------:R-:W-:Y:S01]  /*0e10*/  @!P1 IMAD R0, R25, c[0x0][0x190], RZ ;  /* 0x0000640019009a24 */ /* 0x000fe200078e02ff */
[----:B------:R-:W-:Y:S01]  /*0e20*/  IADD3 R32, R2, 0x60, RZ ;  /* 0x0000006002207810 */ /* 0x000fe20007ffe0ff */
[----:B------:R-:W-:-:S02]  /*0e30*/  @!P3 IMAD R18, R12, c[0x0][0x194], R6 ;  /* 0x000065000c12ba24 */ /* 0x000fc400078e0206 */
[C---:B------:R-:W-:Y:S01]  /*0e40*/  @!P1 IMAD R0, R24.reuse, c[0x0][0x194], R0 ;  /* 0x0000650018009a24 */ /* 0x040fe200078e0200 */
[C---:B------:R-:W-:Y:S01]  /*0e50*/  @!P5 IADD3 R8, P6, R24.reuse, 0x30, RZ ;  /* 0x000000301808d810 */ /* 0x040fe20007fde0ff */
[----:B------:R-:W-:Y:S01]  /*0e60*/  @!P1 IMAD.WIDE.U32 R6, R24, c[0x0][0x190], R4 ;  /* 0x0000640018069a25 */ /* 0x000fe200078e0004 */
[----:B------:R-:W-:Y:S03]  /*0e70*/  STL [R1+0xc0], R33 ;  /* 0x0000c02101007387 */ /* 0x000fe60000100800 */
[----:B------:R-:W-:Y:S01]  /*0e80*/  @!P4 IMAD.X R10, RZ, RZ, R25, P2 ;  /* 0x000000ffff0ac224 */ /* 0x000fe200010e0619 */
[----:B------:R-:W-:Y:S01]  /*0e90*/  @!P1 LEA R14, P2, R6, c[0x0][0x160], 0x1 ;  /* 0x00005800060e9a11 */ /* 0x000fe200078408ff */
[----:B------:R-:W-:Y:S01]  /*0ea0*/  @!P1 IMAD.IADD R0, R7, 0x1, R0 ;  /* 0x0000000107009824 */ /* 0x000fe200078e0200 */
[----:B------:R-:W-:Y:S01]  /*0eb0*/  STL [R1+0xc4], R32 ;  /* 0x0000c42001007387 */ /* 0x000fe20000100800 */
[----:B------:R-:W-:-:S03]  /*0ec0*/  @!P3 IMAD.WIDE.U32 R12, R12, c[0x0][0x190], R4 ;  /* 0x000064000c0cba25 */ /* 0x000fc600078e0004 */
[----:B------:R-:W-:Y:S01]  /*0ed0*/  @!P1 LEA.HI.X R15, R6, c[0x0][0x164], R0, 0x1, P2 ;  /* 0x00005900060f9a11 */ /* 0x000fe200010f0c00 */
[----:B------:R-:W-:Y:S02]  /*0ee0*/  @!P4 IMAD R10, R10, c[0x0][0x190], RZ ;  /* 0x000064000a0aca24 */ /* 0x000fe400078e02ff */
[----:B------:R-:W-:Y:S02]  /*0ef0*/  @!P4 IMAD.MOV.U32 R6, RZ, RZ, R4 ;  /* 0x000000ffff06c224 */ /* 0x000fe400078e0004 */
[----:B-1----:R-:W-:Y:S02]  /*0f00*/  @!P5 IMAD.X R9, RZ, RZ, R25, P6 ;  /* 0x000000ffff09d224 */ /* 0x002fe400030e0619 */
[----:B------:R-:W-:Y:S01]  /*0f10*/  @!P4 IMAD R19, R11, c[0x0][0x194], R10 ;  /* 0x000065000b13ca24 */ /* 0x000fe200078e020a */
[----:B------:R-:W-:Y:S01]  /*0f20*/  @!P0 LEA R10, P6, R16, c[0x0][0x160], 0x1 ;  /* 0x00005800100a8a11 */ /* 0x000fe200078c08ff */
[----:B------:R-:W-:Y:S02]  /*0f30*/  @!P4 IMAD.MOV.U32 R7, RZ, RZ, R5 ;  /* 0x000000ffff07c224 */ /* 0x000fe400078e0005 */
[----:B------:R-:W-:Y:S01]  /*0f40*/  @!P0 IMAD.IADD R0, R17, 0x1, R20 ;  /* 0x0000000111008824 */ /* 0x000fe200078e0214 */
[----:B------:R-:W-:Y:S01]  /*0f50*/  @!P3 LEA R20, P2, R12, c[0x0][0x160], 0x1 ;  /* 0x000058000c14ba11 */ /* 0x000fe200078408ff */
[----:B------:R-:W-:-:S02]  /*0f60*/  @!P3 IMAD.IADD R13, R13, 0x1, R18 ;  /* 0x000000010d0db824 */ /* 0x000fc400078e0212 */
[----:B------:R-:W-:Y:S02]  /*0f70*/  @!P5 IMAD R9, R9, c[0x0][0x190], RZ ;  /* 0x000064000909da24 */ /* 0x000fe400078e02ff */
[----:B------:R-:W-:Y:S01]  /*0f80*/  IMAD.SHL.U32 R239, R239, 0x2, RZ ;  /* 0x00000002efef7824 */ /* 0x000fe200078e00ff */
[----:B------:R-:W-:Y:S01]  /*0f90*/  @!P3 LEA.HI.X R21, R12, c[0x0][0x164], R13, 0x1, P2 ;  /* 0x000059000c15ba11 */ /* 0x000fe200010f0c0d */
[----:B------:R-:W-:Y:S01]  /*0fa0*/  @!P4 IMAD.WIDE.U32 R6, R11, c[0x0][0x190], R6 ;  /* 0x000064000b06ca25 */ /* 0x000fe200078e0006 */
[----:B------:R-:W-:Y:S02]  /*0fb0*/  @!P0 LEA.HI.X R11, R16, c[0x0][0x164], R0, 0x1, P6 ;  /* 0x00005900100b8a11 */ /* 0x000fe400030f0c00 */
[----:B------:R-:W-:Y:S01]  /*0fc0*/  ISETP.GE.AND P2, PT, R33, UR10, PT ;  /* 0x0000000a21007c0c */ /* 0x000fe2000bf46270 */
[C---:B------:R-:W-:Y:S01]  /*0fd0*/  @!P5 IMAD R23, R8.reuse, c[0x0][0x194], R9 ;  /* 0x000065000817da24 */ /* 0x040fe200078e0209 */
[----:B------:R-:W-:Y:S01]  /*0fe0*/  @!PT LDS RZ, [RZ] ;  /* 0x00000000fffff984 */ /* 0x000fe20000000800 */
[----:B------:R-:W-:Y:S01]  /*0ff0*/  @!PT LDS RZ, [RZ] ;  /* 0x00000000fffff984 */ /* 0x000fe20000000800 */
[----:B------:R-:W-:Y:S01]  /*1000*/  @!PT LDS RZ, [RZ] ;  /* 0x00000000fffff984 */ /* 0x000fe20000000800 */
[----:B------:R1:W-:Y:S01]  /*1010*/  @!P1 LDGSTS.E.BYPASS.LTC128B.128 [R239], [R14.64] ;  /* 0x000000000eef9fae */ /* 0x0003e2000b901d50 */
[----:B------:R-:W-:Y:S01]  /*1020*/  @!P5 IMAD.WIDE.U32 R8, R8, c[0x0][0x190], R4 ;  /* 0x000064000808da25 */ /* 0x000fe200078e0004 */
[----:B------:R-:W-:-:S02]  /*1030*/  @!P4 LEA R16, P6, R6, c[0x0][0x160], 0x1 ;  /* 0x000058000610ca11 */ /* 0x000fc400078c08ff */
[----:B------:R1:W-:Y:S01]  /*1040*/  @!P1 LDGSTS.E.BYPASS.LTC128B.128 [R239+0x4000], [R14.64+0x80] ;  /* 0x040000800eef9fae */ /* 0x0003e2000b901d50 */
[----:B------:R-:W-:Y:S01]  /*1050*/  @!P5 IMAD.IADD R0, R9, 0x1, R23 ;  /* 0x000000010900d824 */ /* 0x000fe200078e0217 */
[C---:B------:R-:W-:Y:S01]  /*1060*/  @!P5 LEA R18, P1, R8.reuse, c[0x0][0x160], 0x1 ;  /* 0x000058000812da11 */ /* 0x040fe200078208ff */
[----:B------:R-:W-:Y:S01]  /*1070*/  @!P4 IMAD.IADD R7, R7, 0x1, R19 ;  /* 0x000000010707c824 */ /* 0x000fe200078e0213 */
[----:B------:R2:W-:Y:S02]  /*1080*/  @!P0 LDGSTS.E.BYPASS.LTC128B.128 [R239+0x800], [R10.64] ;  /* 0x008000000aef8fae */ /* 0x0005e4000b901d50 */
[----:B------:R-:W-:Y:S01]  /*1090*/  @!P5 LEA.HI.X R19, R8, c[0x0][0x164], R0, 0x1, P1 ;  /* 0x000059000813da11 */ /* 0x000fe200008f0c00 */
[C---:B------:R-:W-:Y:S01]  /*10a0*/  IMAD R8, R3.reuse, c[0x0][0x198], RZ ;  /* 0x0000660003087a24 */ /* 0x040fe200078e02ff */
[----:B------:R2:W-:Y:S01]  /*10b0*/  @!P0 LDGSTS.E.BYPASS.LTC128B.128 [R239+0x4800], [R10.64+0x80] ;  /* 0x048000800aef8fae */ /* 0x0005e2000b901d50 */
[----:B------:R-:W-:Y:S01]  /*10c0*/  ISETP.GE.AND P0, PT, R32, UR10, PT ;  /* 0x0000000a20007c0c */ /* 0x000fe2000bf06270 */
[----:B------:R-:W-:Y:S01]  /*10d0*/  IMAD R3, R3, c[0x0][0x1a0], RZ ;  /* 0x0000680003037a24 */ /* 0x000fe200078e02ff */
[----:B------:R-:W-:Y:S01]  /*10e0*/  @!P4 LEA.HI.X R17, R6, c[0x0][0x164], R7, 0x1, P6 ;  /* 0x000059000611ca11 */ /* 0x000fe200030f0c07 */
[----:B------:R-:W-:Y:S01]  /*10f0*/  IMAD.WIDE.U32 R6, R2, c[0x0][0x198], R30 ;  /* 0x0000660002067a25 */ /* 0x000fe200078e001e */
[----:B------:R-:W-:Y:S01]  /*1100*/  @!P2 IADD3 R0, P6, R24, 0x50, RZ ;  /* 0x000000501800a810 */ /* 0x000fe20007fde0ff */
[----:B------:R3:W-:Y:S02]  /*1110*/  @!P3 LDGSTS.E.BYPASS.LTC128B.128 [R239+0x1000], [R20.64] ;  /* 0x0100000014efbfae */ /* 0x0007e4000b901d50 */
[----:B------:R-:W-:-:S02]  /*1120*/  IMAD R8, R2, c[0x0][0x19c], R8 ;  /* 0x0000670002087a24 */ /* 0x000fc400078e0208 */
[----:B------:R-:W-:Y:S01]  /*1130*/  @!P2 IMAD.X R9, RZ, RZ, R25, P6 ;  /* 0x000000ffff09a224 */ /* 0x000fe200030e0619 */
[----:B------:R3:W-:Y:S04]  /*1140*/  @!P3 LDGSTS.E.BYPASS.LTC128B.128 [R239+0x5000], [R20.64+0x80] ;  /* 0x0500008014efbfae */ /* 0x0007e8000b901d50 */
[----:B------:R4:W-:Y:S04]  /*1150*/  @!P5 LDGSTS.E.BYPASS.LTC128B.128 [R239+0x1800], [R18.64] ;  /* 0x0180000012efdfae */ /* 0x0009e8000b901d50 */
[----:B------:R4:W-:Y:S04]  /*1160*/  @!P5 LDGSTS.E.BYPASS.LTC128B.128 [R239+0x5800], [R18.64+0x80] ;  /* 0x0580008012efdfae */ /* 0x0009e8000b901d50 */
[----:B------:R5:W-:Y:S01]  /*1170*/  @!P4 LDGSTS.E.BYPASS.LTC128B.128 [R239+0x2000], [R16.64] ;  /* 0x0200000010efcfae */ /* 0x000be2000b901d50 */
[----:B--2---:R-:W-:-:S03]  /*1180*/  IADD3 R10, R2, 0x70, RZ ;  /* 0x00000070020a7810 */ /* 0x004fc60007ffe0ff */
[----:B------:R5:W-:Y:S01]  /*1190*/  @!P4 LDGSTS.E.BYPASS.LTC128B.128 [R239+0x6000], [R16.64+0x80] ;  /* 0x0600008010efcfae */ /* 0x000be2000b901d50 */
[----:B------:R-:W-:-:S03]  /*11a0*/  ISETP.GE.AND P1, PT, R10, UR10, PT ;  /* 0x0000000a0a007c0c */ /* 0x000fc6000bf26270 */
[----:B------:R2:W-:Y:S02]  /*11b0*/  STL [R1+0xc8], R10 ;  /* 0x0000c80a01007387 */ /* 0x0005e40000100800 */
[----:B--2---:R-:W-:-:S05]  /*11c0*/  @!P0 IADD3 R10, P6, R24, 0x60, RZ ;  /* 0x00000060180a8810 */ /* 0x004fca0007fde0ff */
[----:B------:R-:W-:-:S03]  /*11d0*/  @!P0 IMAD.X R11, RZ, RZ, R25, P6 ;  /* 0x000000ffff0b8224 */ /* 0x000fc600030e0619 */
[----:B------:R-:W-:Y:S01]  /*11e0*/  @!P1 IADD3 R12, P6, R24, 0x70, RZ ;  /* 0x00000070180c9810 */ /* 0x000fe20007fde0ff */
[----:B------:R-:W-:Y:S02]  /*11f0*/  @!P2 IMAD R24, R9, c[0x0][0x190], RZ ;  /* 0x000064000918aa24 */ /* 0x000fe400078e02ff */
[----:B------:R-:W-:Y:S02]  /*1200*/  @!P0 IMAD R11, R11, c[0x0][0x190], RZ ;  /* 0x000064000b0b8a24 */ /* 0x000fe400078e02ff */
[----:B------:R-:W-:Y:S01]  /*1210*/  @!P1 IMAD.X R13, RZ, RZ, R25, P6 ;  /* 0x000000ffff0d9224 */ /* 0x000fe200030e0619 */
[----:B-1----:R-:W-:Y:S01]  /*1220*/  IADD3 R14, P6, R6, UR20, RZ ;  /* 0x00000014060e7c10 */ /* 0x002fe2000ffde0ff */
[----:B------:R-:W-:Y:S01]  /*1230*/  @!P2 IMAD.MOV.U32 R6, RZ, RZ, R4 ;  /* 0x000000ffff06a224 */ /* 0x000fe200078e0004 */
[----:B------:R-:W-:Y:S01]  /*1240*/  SHF.R.S32.HI R25, RZ, 0x1f, R22 ;  /* 0x0000001fff197819 */ /* 0x000fe20000011416 */
[C---:B------:R-:W-:Y:S01]  /*1250*/  @!P2 IMAD R24, R0.reuse, c[0x0][0x194], R24 ;  /* 0x000065000018aa24 */ /* 0x040fe200078e0218 */
[----:B------:R-:W-:Y:S01]  /*1260*/  IADD3.X R15, R7, UR7, R8, P6, !PT ;  /* 0x00000007070f7c10 */ /* 0x000fe2000b7fe408 */
[----:B------:R-:W-:Y:S01]  /*1270*/  @!P2 IMAD.MOV.U32 R7, RZ, RZ, R5 ;  /* 0x000000ffff07a224 */ /* 0x000fe200078e0005 */
[----:B------:R-:W-:Y:S01]  /*1280*/  UIADD3 UR20, UR8, -0x1, URZ ;  /* 0xffffffff08147890 */ /* 0x000fe2000fffe03f */
[----:B------:R-:W-:Y:S01]  /*1290*/  @!P1 IMAD.MOV.U32 R8, RZ, RZ, R4 ;  /* 0x000000ffff089224 */ /* 0x000fe200078e0004 */
[----:B------:R-:W-:Y:S01]  /*12a0*/  ULDC.64 UR6, c[0x0][0x198] ;  /* 0x0000660000067ab9 */ /* 0x000fe20000000a00 */
[----:B------:R-:W-:Y:S01]  /*12b0*/  @!P2 IMAD.WIDE.U32 R6, R0, c[0x0][0x190], R6 ;  /* 0x000064000006aa25 */ /* 0x000fe200078e0006 */
[----:B------:R-:W-:-:S02]  /*12c0*/  UIMAD UR18, UR20, -0x40, UR13 ;  /* 0xffffffc0141278a4 */ /* 0x000fc4000f8e020d */
[----:B------:R-:W-:Y:S01]  /*12d0*/  USHF.L.U32 UR24, UR6, 0x6, URZ ;  /* 0x0000000606187899 */ /* 0x000fe2000800063f */
[----:B------:R-:W-:Y:S01]  /*12e0*/  @!P1 IMAD R0, R13, c[0x0][0x190], RZ ;  /* 0x000064000d009a24 */ /* 0x000fe200078e02ff */
[----:B------:R-:W-:Y:S01]  /*12f0*/  USHF.L.U64.HI UR23, UR6, UR11, UR7 ;  /* 0x0000000b06177299 */ /* 0x000fe20008010207 */
[----:B------:R-:W-:Y:S01]  /*1300*/  @!P1 IMAD.MOV.U32 R9, RZ, RZ, R5 ;  /* 0x000000ffff099224 */ /* 0x000fe200078e0005 */
[----:B------:R-:W-:Y:S01]  /*1310*/  USHF.R.S32.HI UR19, URZ, 0x1f, UR20 ;  /* 0x0000001f3f137899 */ /* 0x000fe20008011414 */
[----:B------:R-:W-:Y:S01]  /*1320*/  @!P1 IMAD R23, R12, c[0x0][0x194], R0 ;  /* 0x000065000c179a24 */ /* 0x000fe200078e0200 */
[----:B------:R-:W-:Y:S01]  /*1330*/  UIMAD UR4, UR23, UR20, URZ ;  /* 0x00000014170472a4 */ /* 0x000fe2000f8e023f */
[----:B------:R-:W-:Y:S01]  /*1340*/  IMAD R0, R25, c[0x0][0x1b0], RZ ;  /* 0x00006c0019007a24 */ /* 0x000fe200078e02ff */
[----:B------:R-:W-:Y:S01]  /*1350*/  UIMAD.WIDE.U32 UR26, UR6, 0x20, URZ ;  /* 0x00000020061a78a5 */ /* 0x000fe2000f8e003f */
[C---:B------:R-:W-:Y:S01]  /*1360*/  @!P0 IMAD R11, R10.reuse, c[0x0][0x194], R11 ;  /* 0x000065000a0b8a24 */ /* 0x040fe200078e020b */
[----:B------:R-:W-:Y:S01]  /*1370*/  UIMAD UR4, UR19, UR24, UR4 ;  /* 0x00000018130472a4 */ /* 0x000fe2000f8e0204 */
[----:B------:R-:W-:Y:S01]  /*1380*/  @!P0 IMAD.WIDE.U32 R4, R10, c[0x0][0x190], R4 ;  /* 0x000064000a048a25 */ /* 0x000fe200078e0004 */
[----:B------:R-:W-:-:S02]  /*1390*/  @!P2 LEA R10, P3, R6, c[0x0][0x160], 0x1 ;  /* 0x00005800060aaa11 */ /* 0x000fc400078608ff */
[----:B------:R-:W-:Y:S01]  /*13a0*/  ISETP.GE.AND P5, PT, R26, UR18, PT ;  /* 0x000000121a007c0c */ /* 0x000fe2000bfa6270 */
[----:B------:R-:W-:Y:S02]  /*13b0*/  @!P2 IMAD.IADD R7, R7, 0x1, R24 ;  /* 0x000000010707a824 */ /* 0x000fe400078e0218 */
[----:B---3--:R-:W-:Y:S02]  /*13c0*/  IMAD R20, R22, c[0x0][0x1b4], R0 ;  /* 0x00006d0016147a24 */ /* 0x008fe400078e0200 */
[----:B------:R-:W-:Y:S01]  /*13d0*/  @!P0 IMAD.IADD R0, R5, 0x1, R11 ;  /* 0x0000000105008824 */ /* 0x000fe200078e020b */
[----:B------:R-:W-:Y:S01]  /*13e0*/  @!P2 LEA.HI.X R11, R6, c[0x0][0x164], R7, 0x1, P3 ;  /* 0x00005900060baa11 */ /* 0x000fe200018f0c07 */
[----:B------:R-:W-:Y:S01]  /*13f0*/  @!P1 IMAD.WIDE.U32 R12, R12, c[0x0][0x190], R8 ;  /* 0x000064000c0c9a25 */ /* 0x000fe200078e0008 */
[----:B------:R-:W-:Y:S02]  /*1400*/  ISETP.GE.AND P3, PT, R26, UR18, PT ;  /* 0x000000121a007c0c */ /* 0x000fe4000bf66270 */
[----:B------:R-:W-:Y:S01]  /*1410*/  @!P0 LEA R8, P6, R4, c[0x0][0x160], 0x1 ;  /* 0x0000580004088a11 */ /* 0x000fe200078c08ff */
[----:B------:R-:W-:Y:S01]  /*1420*/  IMAD.WIDE.U32 R32, R22, c[0x0][0x1b0], R14 ;  /* 0x00006c0016207a25 */ /* 0x000fe200078e000e */
[----:B------:R1:W-:Y:S02]  /*1430*/  @!P2 LDGSTS.E.BYPASS.LTC128B.128 [R239+0x2800], [R10.64] ;  /* 0x028000000aefafae */ /* 0x0003e4000b901d50 */
[----:B------:R-:W-:Y:S01]  /*1440*/  @!P0 LEA.HI.X R9, R4, c[0x0][0x164], R0, 0x1, P6 ;  /* 0x0000590004098a11 */ /* 0x000fe200030f0c00 */
[----:B------:R-:W-:Y:S01]  /*1450*/  IMAD.IADD R161, R33, 0x1, R20 ;  /* 0x0000000121a17824 */ /* 0x000fe200078e0214 */
[----:B------:R-:W-:Y:S01]  /*1460*/  @!P1 LEA R6, P6, R12, c[0x0][0x160], 0x1 ;  /* 0x000058000c069a11 */ /* 0x000fe200078c08ff */
[----:B------:R-:W-:Y:S01]  /*1470*/  IMAD.U32 R154, RZ, RZ, UR24 ;  /* 0x00000018ff9a7e24 */ /* 0x000fe2000f8e00ff */
[----:B------:R1:W-:Y:S01]  /*1480*/  @!P2 LDGSTS.E.BYPASS.LTC128B.128 [R239+0x6800], [R10.64+0x80] ;  /* 0x068000800aefafae */ /* 0x0003e2000b901d50 */
[----:B------:R-:W-:Y:S01]  /*1490*/  IMAD.MOV.U32 R160, RZ, RZ, R32 ;  /* 0x000000ffffa07224 */ /* 0x000fe200078e0020 */
[----:B------:R-:W-:Y:S01]  /*14a0*/  ISETP.GE.AND P2, PT, R27, UR18, PT ;  /* 0x000000121b007c0c */ /* 0x000fe2000bf46270 */
[----:B------:R-:W-:Y:S01]  /*14b0*/  @!P1 IMAD.IADD R0, R13, 0x1, R23 ;  /* 0x000000010d009824 */ /* 0x000fe200078e0217 */
[----:B------:R2:W-:Y:S01]  /*14c0*/  @!P0 LDGSTS.E.BYPASS.LTC128B.128 [R239+0x3000], [R8.64] ;  /* 0x0300000008ef8fae */ /* 0x0005e2000b901d50 */
[----:B------:R-:W-:-:S03]  /*14d0*/  IMAD.WIDE.U32 R4, R154, UR20, R160 ;  /* 0x000000149a047c25 */ /* 0x000fc6000f8e00a0 */
[----:B------:R-:W-:Y:S01]  /*14e0*/  @!P1 LEA.HI.X R7, R12, c[0x0][0x164], R0, 0x1, P6 ;  /* 0x000059000c079a11 */ /* 0x000fe200030f0c00 */
[----:B------:R-:W-:Y:S01]  /*14f0*/  IMAD.U32 R14, RZ, RZ, UR6 ;  /* 0x00000006ff0e7e24 */ /* 0x000fe2000f8e00ff */
[----:B------:R-:W-:Y:S01]  /*1500*/  IADD3 R5, R5, UR4, RZ ;  /* 0x0000000405057c10 */ /* 0x000fe2000fffe0ff */
[----:B------:R-:W-:Y:S01]  /*1510*/  IMAD.U32 R12, RZ, RZ, UR6 ;  /* 0x00000006ff0c7e24 */ /* 0x000fe2000f8e00ff */
[----:B------:R-:W-:Y:S01]  /*1520*/  USHF.L.U32 UR4, UR7, 0x5, URZ ;  /* 0x0000000507047899 */ /* 0x000fe2000800063f */
[----:B------:R-:W-:Y:S01]  /*1530*/  IMAD.U32 R13, RZ, RZ, UR7 ;  /* 0x00000007ff0d7e24 */ /* 0x000fe2000f8e00ff */
[----:B------:R-:W-:Y:S01]  /*1540*/  @!P3 LEA R0, P6, R14, R4, 0x4 ;  /* 0x000000040e00b211 */ /* 0x000fe200078c20ff */
[----:B------:R2:W-:Y:S01]  /*1550*/  @!P0 LDGSTS.E.BYPASS.LTC128B.128 [R239+0x7000], [R8.64+0x80] ;  /* 0x0700008008ef8fae */ /* 0x0005e2000b901d50 */
[----:B------:R-:W-:Y:S01]  /*1560*/  ISETP.GE.AND P0, PT, R29, UR18, PT ;  /* 0x000000121d007c0c */ /* 0x000fe2000bf06270 */
[----:B------:R-:W-:Y:S01]  /*1570*/  IMAD R15, R2, c[0x0][0x1a4], R3 ;  /* 0x00006900020f7a24 */ /* 0x000fe200078e0203 */
[----:B------:R-:W-:Y:S01]  /*1580*/  @!P3 LEA.HI.X R13, R12, R5, R13, 0x4, P6 ;  /* 0x000000050c0db211 */ /* 0x000fe200030f240d */
[----:B------:R3:W-:Y:S01]  /*1590*/  @!P1 LDGSTS.E.BYPASS.LTC128B.128 [R239+0x3800], [R6.64] ;  /* 0x0380000006ef9fae */ /* 0x0007e2000b901d50 */
[----:B------:R-:W-:-:S03]  /*15a0*/  @!P3 LEA R12, P6, R0, c[0x0][0x168], 0x1 ;  /* 0x00005a00000cba11 */ /* 0x000fc600078c08ff */
[----:B------:R3:W-:Y:S01]  /*15b0*/  @!P1 LDGSTS.E.BYPASS.LTC128B.128 [R239+0x7800], [R6.64+0x80] ;  /* 0x0780008006ef9fae */ /* 0x0007e2000b901d50 */
[----:B------:R-:W-:Y:S02]  /*15c0*/  @!P3 LEA.HI.X R13, R0, c[0x0][0x16c], R13, 0x1, P6 ;  /* 0x00005b00000dba11 */ /* 0x000fe400030f0c0d */
[----:B------:R-:W-:Y:S01]  /*15d0*/  ISETP.GE.AND P6, PT, R2, UR18, PT ;  /* 0x0000001202007c0c */ /* 0x000fe2000bfc6270 */
[----:B------:R-:W-:Y:S01]  /*15e0*/  STL.64 [R1+0x88], R32 ;  /* 0x0000882001007387 */ /* 0x000fe20000100a00 */
[----:B------:R-:W-:Y:S01]  /*15f0*/  @!P2 IADD3 R0, P1, R4, UR26, RZ ;  /* 0x0000001a0400ac10 */ /* 0x000fe2000ff3e0ff */
[----:B------:R-:W-:Y:S01]  /*1600*/  VOTEU.ALL UP0, P0 ;  /* 0x00000000003f7886 */ /* 0x000fe20000000000 */
[----:B-1----:R-:W-:Y:S01]  /*1610*/  LEA.HI R11, R28, R156, RZ, 0x4 ;  /* 0x0000009c1c0b7211 */ /* 0x002fe200078f20ff */
[----:B------:R-:W-:Y:S03]  /*1620*/  STL.64 [R1+0x80], R160 ;  /* 0x000080a001007387 */ /* 0x000fe60000100a00 */
[----:B------:R-:W-:-:S04]  /*1630*/  SHF.R.S32.HI R14, RZ, 0x4, R11 ;  /* 0x00000004ff0e7819 */ /* 0x000fc8000001140b */
[----:B------:R-:W-:-:S04]  /*1640*/  LEA.HI R10, R11, R14, RZ, 0x1 ;  /* 0x0000000e0b0a7211 */ /* 0x000fc800078f08ff */
[----:B------:R-:W-:-:S05]  /*1650*/  LOP3.LUT R10, R10, 0xfffffffe, RZ, 0xc0, !PT ;  /* 0xfffffffe0a0a7812 */ /* 0x000fca00078ec0ff */
[----:B-----5:R-:W-:Y:S02]  /*1660*/  IMAD.IADD R16, R14, 0x1, -R10 ;  /* 0x000000010e107824 */ /* 0x020fe400078e0a0a */
[----:B------:R-:W-:Y:S01]  /*1670*/  IMAD.SHL.U32 R10, R76, 0x40, RZ ;  /* 0x000000404c0a7824 */ /* 0x000fe200078e00ff */
[----:B---3--:R-:W-:Y:S01]  /*1680*/  @!P6 LEA R6, P4, R4, c[0x0][0x168], 0x1 ;  /* 0x00005a000406ea11 */ /* 0x008fe200078808ff */
[----:B------:R-:W-:Y:S01]  /*1690*/  IMAD.U32 R7, RZ, RZ, UR4 ;  /* 0x00000004ff077e24 */ /* 0x000fe2000f8e00ff */
[----:B------:R-:W-:Y:S01]  /*16a0*/  @!UP0 UIMAD UR4, UR7, 0x30, URZ ;  /* 0x00000030070488a4 */ /* 0x000fe2000f8e023f */
[----:B------:R-:W-:Y:S01]  /*16b0*/  IMAD.U32 R14, RZ, RZ, UR6 ;  /* 0x00000006ff0e7e24 */ /* 0x000fe2000f8e00ff */
[----:B------:R-:W-:Y:S01]  /*16c0*/  LOP3.LUT R10, R10, 0x1c0, RZ, 0xc0, !PT ;  /* 0x000001c00a0a7812 */ /* 0x000fe200078ec0ff */
[----:B------:R-:W-:Y:S01]  /*16d0*/  UISETP.GE.AND UP0, UPT, UR8, 0x2, UPT ;  /* 0x000000020800788c */ /* 0x000fe2000bf06270 */
[----:B--2---:R-:W-:Y:S02]  /*16e0*/  @!P2 IADD3.X R9, R5, UR27, R7, P1, !PT ;  /* 0x0000001b0509ac10 */ /* 0x004fe40008ffe407 */
[----:B------:R-:W-:-:S02]  /*16f0*/  @!P2 LEA R8, P1, R0, c[0x0][0x168], 0x1 ;  /* 0x00005a000008aa11 */ /* 0x000fc400078208ff */
[----:B------:R-:W-:Y:S02]  /*1700*/  @!P6 LEA.HI.X R7, R4, c[0x0][0x16c], R5, 0x1, P4 ;  /* 0x00005b000407ea11 */ /* 0x000fe400020f0c05 */
[----:B------:R-:W-:Y:S02]  /*1710*/  @!P2 LEA.HI.X R9, R0, c[0x0][0x16c], R9, 0x1, P1 ;  /* 0x00005b000009aa11 */ /* 0x000fe400008f0c09 */
[----:B------:R-:W-:Y:S01]  /*1720*/  LOP3.LUT R0, R11, 0xfffffff0, RZ, 0xc0, !PT ;  /* 0xfffffff00b007812 */ /* 0x000fe200078ec0ff */
[----:B------:R1:W-:Y:S01]  /*1730*/  @!P6 LDGSTS.E.BYPASS.LTC128B.128 [R239+0x8000], [R6.64] ;  /* 0x0800000006efefae */ /* 0x0003e2000b901d50 */
[----:B------:R-:W-:Y:S01]  /*1740*/  IMAD.SHL.U32 R11, R2, 0x8, RZ ;  /* 0x00000008020b7824 */ /* 0x000fe200078e00ff */
[----:B------:R-:W-:Y:S02]  /*1750*/  ISETP.GE.AND P4, PT, R27, UR18, PT ;  /* 0x000000121b007c0c */ /* 0x000fe4000bf86270 */
[----:B------:R-:W-:Y:S01]  /*1760*/  IMAD.IADD R0, R156, 0x1, -R0 ;  /* 0x000000019c007824 */ /* 0x000fe200078e0a00 */
[----:B------:R1:W-:Y:S01]  /*1770*/  @!P6 LDGSTS.E.BYPASS.LTC128B.128 [R239+0xa000], [R6.64+0x80] ;  /* 0x0a00008006efefae */ /* 0x0003e2000b901d50 */
[----:B------:R-:W-:-:S02]  /*1780*/  ISETP.GE.AND P6, PT, R2, UR18, PT ;  /* 0x0000001202007c0c */ /* 0x000fc4000bfc6270 */
[----:B------:R-:W-:Y:S01]  /*1790*/  LOP3.LUT R11, R10, 0x8, R11, 0xf8, !PT ;  /* 0x000000080a0b7812 */ /* 0x000fe200078ef80b */
[----:B------:R2:W-:Y:S01]  /*17a0*/  @!P3 LDGSTS.E.BYPASS.LTC128B.128 [R239+0x8800], [R12.64] ;  /* 0x088000000cefbfae */ /* 0x0005e2000b901d50 */
[----:B------:R-:W-:Y:S02]  /*17b0*/  SHF.R.S32.HI R17, RZ, 0x1f, R0 ;  /* 0x0000001fff117819 */ /* 0x000fe40000011400 */
[----:B------:R-:W-:Y:S01]  /*17c0*/  SHF.R.U32.HI R10, RZ, 0x3, R10 ;  /* 0x00000003ff0a7819 */ /* 0x000fe2000001160a */
[----:B------:R2:W-:Y:S01]  /*17d0*/  @!P3 LDGSTS.E.BYPASS.LTC128B.128 [R239+0xa800], [R12.64+0x80] ;  /* 0x0a8000800cefbfae */ /* 0x0005e2000b901d50 */
[----:B------:R-:W-:Y:S02]  /*17e0*/  LEA.HI R17, R17, R0, RZ, 0x3 ;  /* 0x0000000011117211 */ /* 0x000fe400078f18ff */
[----:B------:R-:W-:Y:S01]  /*17f0*/  LOP3.LUT R11, R11, R10, RZ, 0x3c, !PT ;  /* 0x0000000a0b0b7212 */ /* 0x000fe200078e3cff */
[----:B------:R3:W-:Y:S01]  /*1800*/  @!P2 LDGSTS.E.BYPASS.LTC128B.128 [R239+0x9000], [R8.64] ;  /* 0x0900000008efafae */ /* 0x0007e2000b901d50 */
[----:B------:R-:W-:-:S03]  /*1810*/  ISETP.GE.AND P3, PT, R29, UR18, PT ;  /* 0x000000121d007c0c */ /* 0x000fc6000bf66270 */
[----:B------:R3:W-:Y:S01]  /*1820*/  @!P2 LDGSTS.E.BYPASS.LTC128B.128 [R239+0xb000], [R8.64+0x80] ;  /* 0x0b00008008efafae */ /* 0x0007e2000b901d50 */
[----:B-1----:R-:W-:-:S04]  /*1830*/  IMAD.WIDE.U32 R6, R2, c[0x0][0x1a0], R30 ;  /* 0x0000680002067a25 */ /* 0x002fc800078e001e */
[----:B------:R-:W-:Y:S01]  /*1840*/  @!P0 IMAD.WIDE.U32 R2, R14, 0x30, R4 ;  /* 0x000000300e028825 */ /* 0x000fe200078e0004 */
[----:B------:R-:W-:Y:S02]  /*1850*/  LOP3.LUT R5, R17, 0xfffffff8, RZ, 0xc0, !PT ;  /* 0xfffffff811057812 */ /* 0x000fe400078ec0ff */
[----:B------:R-:W-:Y:S01]  /*1860*/  IADD3 R4, P1, R6, UR22, RZ ;  /* 0x0000001606047c10 */ /* 0x000fe2000ff3e0ff */
[----:B------:R-:W-:Y:S02]  /*1870*/  IMAD R6, R25, c[0x0][0x1b8], RZ ;  /* 0x00006e0019067a24 */ /* 0x000fe400078e02ff */
[----:B----4-:R-:W-:Y:S01]  /*1880*/  IMAD.IADD R18, R0, 0x1, -R5 ;  /* 0x0000000100127824 */ /* 0x010fe200078e0a05 */
[----:B------:R-:W-:Y:S01]  /*1890*/  IADD3.X R5, R7, UR21, R15, P1, !PT ;  /* 0x0000001507057c10 */ /* 0x000fe20008ffe40f */
[----:B------:R-:W-:Y:S01]  /*18a0*/  IMAD R10, R22, c[0x0][0x1bc], R6 ;  /* 0x00006f00160a7a24 */ /* 0x000fe200078e0206 */
[----:B------:R-:W-:Y:S01]  /*18b0*/  @!P0 IADD3 R0, R3, UR4, RZ ;  /* 0x0000000403008c10 */ /* 0x000fe2000fffe0ff */
[----:B------:R-:W-:Y:S01]  /*18c0*/  ULDC.64 UR4, c[0x0][0x1a0] ;  /* 0x0000680000047ab9 */ /* 0x000fe20000000a00 */
[----:B------:R-:W-:Y:S01]  /*18d0*/  @!P0 LEA R6, P1, R2, c[0x0][0x168], 0x1 ;  /* 0x00005a0002068a11 */ /* 0x000fe200078208ff */
[----:B------:R-:W-:Y:S01]  /*18e0*/  USHF.L.U64.HI UR11, UR4, UR11, UR5 ;  /* 0x0000000b040b7299 */ /* 0x000fe20008010205 */
[----:B------:R-:W-:Y:S01]  /*18f0*/  IMAD.WIDE.U32 R26, R22, c[0x0][0x1b8], R4 ;  /* 0x00006e00161a7a25 */ /* 0x000fe200078e0004 */
[----:B------:R-:W-:Y:S01]  /*1900*/  USHF.L.U32 UR14, UR4, 0x6, URZ ;  /* 0x00000006040e7899 */ /* 0x000fe2000800063f */
[----:B------:R-:W-:Y:S01]  /*1910*/  @!P0 LEA.HI.X R7, R2, c[0x0][0x16c], R0, 0x1, P1 ;  /* 0x00005b0002078a11 */ /* 0x000fe200008f0c00 */
[----:B------:R-:W-:Y:S01]  /*1920*/  UIMAD UR5, UR11, UR20, URZ ;  /* 0x000000140b0572a4 */ /* 0x000fe2000f8e023f */
[----:B------:R-:W-:Y:S01]  /*1930*/  IMAD.U32 R2, RZ, RZ, UR20 ;  /* 0x00000014ff027e24 */ /* 0x000fe2000f8e00ff */
[----:B------:R-:W-:Y:S01]  /*1940*/  STL.64 [R1+0xb8], R26 ;  /* 0x0000b81a01007387 */ /* 0x000fe20000100a00 */
[----:B------:R-:W-:Y:S01]  /*1950*/  IMAD.IADD R21, R27, 0x1, R10 ;  /* 0x000000011b157824 */ /* 0x000fe200078e020a */
[----:B------:R-:W-:Y:S01]  /*1960*/  UIMAD UR5, UR19, UR14, UR5 ;  /* 0x0000000e130572a4 */ /* 0x000fe2000f8e0205 */
[----:B------:R-:W-:Y:S01]  /*1970*/  IMAD.MOV.U32 R20, RZ, RZ, R26 ;  /* 0x000000ffff147224 */ /* 0x000fe200078e001a */
[----:B------:R1:W-:Y:S01]  /*1980*/  @!P0 LDGSTS.E.BYPASS.LTC128B.128 [R239+0x9800], [R6.64] ;  /* 0x0980000006ef8fae */ /* 0x0003e2000b901d50 */
[----:B------:R-:W-:Y:S01]  /*1990*/  UIMAD.WIDE.U32 UR18, UR4, 0x20, URZ ;  /* 0x00000020041278a5 */ /* 0x000fe2000f8e003f */
[----:B------:R-:W-:-:S02]  /*19a0*/  IMAD.U32 R4, RZ, RZ, UR4 ;  /* 0x00000004ff047e24 */ /* 0x000fc4000f8e00ff */
[----:B------:R1:W-:Y:S01]  /*19b0*/  @!P0 LDGSTS.E.BYPASS.LTC128B.128 [R239+0xb800], [R6.64+0x80] ;  /* 0x0b80008006ef8fae */ /* 0x0003e2000b901d50 */
[----:B------:R-:W-:-:S03]  /*19c0*/  IMAD.WIDE.U32 R2, R2, UR14, R20 ;  /* 0x0000000e02027c25 */ /* 0x000fc6000f8e0014 */
[----:B------:R-:W0:Y:S01]  /*19d0*/  LDGDEPBAR ;  /* 0x00000000000079af */ /* 0x000e220000000000 */
[----:B------:R-:W-:Y:S01]  /*19e0*/  IMAD.SHL.U32 R10, R16, 0x8, RZ ;  /* 0x00000008100a7824 */ /* 0x000fe200078e00ff */
[----:B------:R-:W-:Y:S01]  /*19f0*/  IADD3 R3, R3, UR5, RZ ;  /* 0x0000000503037c10 */ /* 0x000fe2000fffe0ff */
[----:B--2---:R-:W-:Y:S01]  /*1a00*/  IMAD.MOV.U32 R12, RZ, RZ, c[0x0][0x1a4] ;  /* 0x00006900ff0c7624 */ /* 0x004fe200078e00ff */
[----:B---3--:R-:W-:Y:S01]  /*1a10*/  @!P6 LEA R8, P2, R2, c[0x0][0x170], 0x1 ;  /* 0x00005c000208ea11 */ /* 0x008fe200078408ff */
[----:B------:R-:W-:Y:S01]  /*1a20*/  IMAD R0, R16, 0x200, R11 ;  /* 0x0000020010007824 */ /* 0x000fe200078e020b */
[----:B------:R-:W-:Y:S01]  /*1a30*/  @!P4 IADD3 R13, P0, R2, UR18, RZ ;  /* 0x00000012020dcc10 */ /* 0x000fe2000ff1e0ff */
[----:B------:R-:W-:Y:S01]  /*1a40*/  @!P3 IMAD.WIDE.U32 R4, R4, 0x30, R2 ;  /* 0x000000300404b825 */ /* 0x000fe200078e0002 */
[----:B------:R-:W-:Y:S01]  /*1a50*/  @!P6 LEA.HI.X R9, R2, c[0x0][0x174], R3, 0x1, P2 ;  /* 0x00005d000209ea11 */ /* 0x000fe200010f0c03 */
[----:B------:R-:W-:Y:S02]  /*1a60*/  STL.64 [R1+0xb0], R20 ;  /* 0x0000b01401007387 */ /* 0x000fe40000100a00 */
[----:B------:R-:W-:-:S02]  /*1a70*/  IMAD.SHL.U32 R14, R12, 0x20, RZ ;  /* 0x000000200c0e7824 */ /* 0x000fc400078e00ff */
[----:B------:R-:W-:-:S05]  /*1a80*/  IMAD.SHL.U32 R220, R0, 0x2, RZ ;  /* 0x0000000200dc7824 */ /* 0x000fca00078e00ff */
[C---:B------:R-:W-:Y:S02]  /*1a90*/  IADD3 R0, R220.reuse, 0x8000, RZ ;  /* 0x00008000dc007810 */ /* 0x040fe40007ffe0ff */
[----:B------:R-:W-:Y:S01]  /*1aa0*/  IADD3 R231, R220, 0x8020, RZ ;  /* 0x00008020dce77810 */ /* 0x000fe20007ffe0ff */
[----:B-1----:R-:W-:Y:S01]  /*1ab0*/  IMAD.U32 R6, RZ, RZ, UR4 ;  /* 0x00000004ff067e24 */ /* 0x002fe2000f8e00ff */
[----:B------:R-:W-:-:S04]  /*1ac0*/  DEPBAR.LE SB0, 0x0 ;  /* 0x000080000000791a */ /* 0x000fc80000000000 */
[----:B------:R-:W-:Y:S01]  /*1ad0*/  BAR.SYNC.DEFER_BLOCKING 0x0 ;  /* 0x0000000000007b1d */ /* 0x000fe20000010000 */
[----:B------:R-:W-:Y:S01]  /*1ae0*/  @!P5 LEA R6, P1, R6, R2, 0x4 ;  /* 0x000000020606d211 */ /* 0x000fe200078220ff */
[----:B------:R-:W-:Y:S02]  /*1af0*/  IMAD.SHL.U32 R2, R18, 0x40, RZ ;  /* 0x0000004012027824 */ /* 0x000fe400078e00ff */
[----:B------:R-:W-:-:S03]  /*1b00*/  IMAD.U32 R7, RZ, RZ, UR4 ;  /* 0x00000004ff077e24 */ /* 0x000fc6000f8e00ff */
[----:B------:R-:W-:Y:S02]  /*1b10*/  LOP3.LUT R2, R2, 0x1c0, RZ, 0xc0, !PT ;  /* 0x000001c002027812 */ /* 0x000fe400078ec0ff */
[----:B------:R-:W-:Y:S01]  /*1b20*/  @!P5 LEA.HI.X R7, R7, R3, R12, 0x4, P1 ;  /* 0x000000030707d211 */ /* 0x000fe200008f240c */
[----:B------:R-:W-:Y:S01]  /*1b30*/  @!P3 IMAD R12, R12, 0x30, RZ ;  /* 0x000000300c0cb824 */ /* 0x000fe200078e02ff */
[----:B------:R-:W-:Y:S02]  /*1b40*/  LOP3.LUT R11, R2, 0x8, R10, 0xf8, !PT ;  /* 0x00000008020b7812 */ /* 0x000fe400078ef80a */
[----:B------:R-:W-:Y:S01]  /*1b50*/  SHF.R.U32.HI R10, RZ, 0x3, R2 ;  /* 0x00000003ff0a7819 */ /* 0x000fe20000011602 */
[----:B------:R-:W-:Y:S01]  /*1b60*/  @!P3 IMAD.IADD R5, R5, 0x1, R12 ;  /* 0x000000010505b824 */ /* 0x000fe200078e020c */
[----:B------:R-:W-:Y:S01]  /*1b70*/  @!P5 LEA R2, P1, R6, c[0x0][0x170], 0x1 ;  /* 0x00005c000602da11 */ /* 0x000fe200078208ff */
[----:B------:R-:W-:Y:S01]  /*1b80*/  IMAD.SHL.U32 R12, R17, 0x40, RZ ;  /* 0x00000040110c7824 */ /* 0x000fe200078e00ff */
[----:B------:R-:W-:-:S02]  /*1b90*/  LOP3.LUT R153, R11, R10, RZ, 0x3c, !PT ;  /* 0x0000000a0b997212 */ /* 0x000fc400078e3cff */
[----:B------:R-:W-:Y:S02]  /*1ba0*/  @!P4 IADD3.X R11, R3, UR19, R14, P0, !PT ;  /* 0x00000013030bcc10 */ /* 0x000fe400087fe40e */
[----:B------:R-:W-:Y:S02]  /*1bb0*/  @!P5 LEA.HI.X R3, R6, c[0x0][0x174], R7, 0x1, P1 ;  /* 0x00005d000603da11 */ /* 0x000fe400008f0c07 */
[C---:B------:R-:W-:Y:S01]  /*1bc0*/  @!P4 LEA R6, P1, R13.reuse, c[0x0][0x170], 0x1 ;  /* 0x00005c000d06ca11 */ /* 0x040fe200078208ff */
[----:B------:R-:W-:Y:S01]  /*1bd0*/  @P6 STS.128 [R239+0xc000], RZ ;  /* 0x00c000ffef006388 */ /* 0x000fe20000000c00 */
[C---:B------:R-:W-:Y:S02]  /*1be0*/  @!P3 LEA R10, P0, R4.reuse, c[0x0][0x170], 0x1 ;  /* 0x00005c00040aba11 */ /* 0x040fe400078008ff */
[----:B------:R-:W-:Y:S01]  /*1bf0*/  @!P4 LEA.HI.X R7, R13, c[0x0][0x174], R11, 0x1, P1 ;  /* 0x00005d000d07ca11 */ /* 0x000fe200008f0c0b */
[----:B------:R-:W-:Y:S01]  /*1c00*/  @P6 STS.128 [R239+0xe000], RZ ;  /* 0x00e000ffef006388 */ /* 0x000fe20000000c00 */
[----:B------:R-:W-:-:S02]  /*1c10*/  @!P3 LEA.HI.X R11, R4, c[0x0][0x174], R5, 0x1, P0 ;  /* 0x00005d00040bba11 */ /* 0x000fc400000f0c05 */
[----:B------:R-:W-:Y:S01]  /*1c20*/  SHF.R.S32.HI R5, RZ, 0x5, R155 ;  /* 0x00000005ff057819 */ /* 0x000fe2000001149b */
[----:B------:R-:W-:Y:S01]  /*1c30*/  @!PT LDS RZ, [RZ] ;  /* 0x00000000fffff984 */ /* 0x000fe20000000800 */
[----:B------:R-:W-:Y:S01]  /*1c40*/  @!PT LDS RZ, [RZ] ;  /* 0x00000000fffff984 */ /* 0x000fe20000000800 */
[----:B------:R-:W-:Y:S01]  /*1c50*/  @!PT LDS RZ, [RZ] ;  /* 0x00000000fffff984 */ /* 0x000fe20000000800 */
[----:B------:R1:W-:Y:S01]  /*1c60*/  @!P6 LDGSTS.E.BYPASS.LTC128B.128 [R239+0xc000], [R8.64] ;  /* 0x0c00000008efefae */ /* 0x0003e2000b901d50 */
[----:B------:R-:W-:Y:S02]  /*1c70*/  LOP3.LUT R152, R12, 0xfffffe00, RZ, 0xc0, !PT ;  /* 0xfffffe000c987812 */ /* 0x000fe400078ec0ff */
[----:B------:R-:W-:Y:S01]  /*1c80*/  LOP3.LUT P0, RZ, R76, 0x2, RZ, 0xc0, !PT ;  /* 0x000000024cff7812 */ /* 0x000fe2000780c0ff */
[----:B------:R1:W-:Y:S02]  /*1c90*/  @!P6 LDGSTS.E.BYPASS.LTC128B.128 [R239+0xe000], [R8.64+0x80] ;  /* 0x0e00008008efefae */ /* 0x0003e4000b901d50 */
[----:B------:R-:W-:Y:S01]  /*1ca0*/  IMAD R4, R5, 0x400, R152 ;  /* 0x0000040005047824 */ /* 0x000fe200078e0298 */
[----:B------:R-:W-:Y:S01]  /*1cb0*/  R2P PR, R18, 0x6 ;  /* 0x0000000612007804 */ /* 0x000fe20000000000 */
[----:B------:R-:W-:Y:S04]  /*1cc0*/  @P5 STS.128 [R239+0xc800], RZ ;  /* 0x00c800ffef005388 */ /* 0x000fe80000000c00 */
[----:B------:R-:W-:Y:S04]  /*1cd0*/  @P5 STS.128 [R239+0xe800], RZ ;  /* 0x00e800ffef005388 */ /* 0x000fe80000000c00 */
[----:B------:R-:W-:Y:S01]  /*1ce0*/  @!PT LDS RZ, [RZ] ;  /* 0x00000000fffff984 */ /* 0x000fe20000000800 */
[----:B------:R-:W-:Y:S01]  /*1cf0*/  @!PT LDS RZ, [RZ] ;  /* 0x00000000fffff984 */ /* 0x000fe20000000800 */
[----:B------:R-:W-:Y:S01]  /*1d00*/  @!PT LDS RZ, [RZ] ;  /* 0x00000000fffff984 */ /* 0x000fe20000000800 */
[----:B------:R2:W-:Y:S01]  /*1d10*/  @!P5 LDGSTS.E.BYPASS.LTC128B.128 [R239+0xc800], [R2.64] ;  /* 0x0c80000002efdfae */ /* 0x0005e2000b901d50 */
[----:B------:R-:W-:Y:S01]  /*1d20*/  @P0 IADD3 R231, R0, -0x20, RZ ;  /* 0xffffffe000e70810 */ /* 0x000fe20007ffe0ff */
[----:B------:R-:W-:Y:S01]  /*1d30*/  IMAD.MOV.U32 R0, RZ, RZ, 0x20 ;  /* 0x00000020ff007424 */ /* 0x000fe200078e00ff */
[----:B------:R-:W-:Y:S01]  /*1d40*/  LOP3.LUT P0, RZ, R76, 0x4, RZ, 0xc0, !PT ;  /* 0x000000044cff7812 */ /* 0x000fe2000780c0ff */
[----:B------:R2:W-:Y:S01]  /*1d50*/  @!P5 LDGSTS.E.BYPASS.LTC128B.128 [R239+0xe800], [R2.64+0x80] ;  /* 0x0e80008002efdfae */ /* 0x0005e2000b901d50 */
[----:B------:R-:W-:-:S02]  /*1d60*/  IADD3 R238, R231, 0x800, RZ ;  /* 0x00000800e7ee7810 */ /* 0x000fc40007ffe0ff */
[C---:B------:R-:W-:Y:S01]  /*1d70*/  IADD3 R237, R231.reuse, 0x1000, RZ ;  /* 0x00001000e7ed7810 */ /* 0x040fe20007ffe0ff */
[----:B------:R-:W-:Y:S01]  /*1d80*/  @P4 STS.128 [R239+0xd000], RZ ;  /* 0x00d000ffef004388 */ /* 0x000fe20000000c00 */
[C---:B------:R-:W-:Y:S02]  /*1d90*/  IADD3 R236, R231.reuse, 0x1800, RZ ;  /* 0x00001800e7ec7810 */ /* 0x040fe40007ffe0ff */
[C---:B------:R-:W-:Y:S01]  /*1da0*/  IADD3 R235, R231.reuse, 0x2000, RZ ;  /* 0x00002000e7eb7810 */ /* 0x040fe20007ffe0ff */
[----:B------:R-:W-:Y:S01]  /*1db0*/  @P4 STS.128 [R239+0xf000], RZ ;  /* 0x00f000ffef004388 */ /* 0x000fe20000000c00 */
[C---:B------:R-:W-:Y:S02]  /*1dc0*/  IADD3 R234, R231.reuse, 0x2800, RZ ;  /* 0x00002800e7ea7810 */ /* 0x040fe40007ffe0ff */
[C---:B------:R-:W-:Y:S01]  /*1dd0*/  IADD3 R233, R231.reuse, 0x3000, RZ ;  /* 0x00003000e7e97810 */ /* 0x040fe20007ffe0ff */
[----:B------:R-:W-:Y:S01]  /*1de0*/  @!PT LDS RZ, [RZ] ;  /* 0x00000000fffff984 */ /* 0x000fe20000000800 */
[----:B------:R-:W-:Y:S01]  /*1df0*/  @!PT LDS RZ, [RZ] ;  /* 0x00000000fffff984 */ /* 0x000fe20000000800 */
[----:B------:R-:W-:Y:S01]  /*1e00*/  @!PT LDS RZ, [RZ] ;  /* 0x00000000fffff984 */ /* 0x000fe20000000800 */
[----:B------:R3:W-:Y:S01]  /*1e10*/  @!P4 LDGSTS.E.BYPASS.LTC128B.128 [R239+0xd000], [R6.64] ;  /* 0x0d00000006efcfae */ /* 0x0007e2000b901d50 */
[----:B------:R-:W-:-:S03]  /*1e20*/  IADD3 R232, R231, 0x3800, RZ ;  /* 0x00003800e7e87810 */ /* 0x000fc60007ffe0ff */
[----:B------:R3:W-:Y:S04]  /*1e30*/  @!P4 LDGSTS.E.BYPASS.LTC128B.128 [R239+0xf000], [R6.64+0x80] ;  /* 0x0f00008006efcfae */ /* 0x0007e8000b901d50 */
[----:B------:R-:W-:Y:S04]  /*1e40*/  @P3 STS.128 [R239+0xd800], RZ ;  /* 0x00d800ffef003388 */ /* 0x000fe80000000c00 */
[----:B------:R-:W-:Y:S01]  /*1e50*/  @P3 STS.128 [R239+0xf800], RZ ;  /* 0x00f800ffef003388 */ /* 0x000fe20000000c00 */
[----:B--2---:R-:W-:-:S03]  /*1e60*/  IMAD.IADD R2, R153, 0x1, R4 ;  /* 0x0000000199027824 */ /* 0x004fc600078e0204 */
[----:B------:R-:W-:Y:S01]  /*1e70*/  @!PT LDS RZ, [RZ] ;  /* 0x00000000fffff984 */ /* 0x000fe20000000800 */
[----:B------:R-:W-:Y:S01]  /*1e80*/  @!PT LDS RZ, [RZ] ;  /* 0x00000000fffff984 */ /* 0x000fe20000000800 */
[----:B------:R-:W-:Y:S01]  /*1e90*/  @!PT LDS RZ, [RZ] ;  /* 0x00000000fffff984 */ /* 0x000fe20000000800 */
[----:B------:R1:W-:Y:S01]  /*1ea0*/  @!P3 LDGSTS.E.BYPASS.LTC128B.128 [R239+0xd800], [R10.64] ;  /* 0x0d8000000aefbfae */ /* 0x0003e2000b901d50 */
[----:B------:R-:W-:Y:S02]  /*1eb0*/  IMAD.MOV.U32 R4, RZ, RZ, 0x10 ;  /* 0x00000010ff047424 */ /* 0x000fe400078e00ff */
[----:B------:R-:W-:Y:S01]  /*1ec0*/  IMAD.SHL.U32 R227, R2, 0x2, RZ ;  /* 0x0000000202e37824 */ /* 0x000fe200078e00ff */
[----:B------:R1:W-:Y:S01]  /*1ed0*/  @!P3 LDGSTS.E.BYPASS.LTC128B.128 [R239+0xf800], [R10.64+0x80] ;  /* 0x0f8000800aefbfae */ /* 0x0003e2000b901d50 */
[----:B------:R-:W-:Y:S02]  /*1ee0*/  SEL R2, R0, 0xffffffe0, !P2 ;  /* 0xffffffe000027807 */ /* 0x000fe40005000000 */
[----:B------:R-:W-:Y:S01]  /*1ef0*/  SEL R4, R4, 0xfffffff0, !P1 ;  /* 0xfffffff004047807 */ /* 0x000fe20004800000 */
[----:B------:R-:W-:Y:S01]  /*1f00*/  LDSM.16.M88.4 R12, [R227] ;  /* 0x00000000e30c783b */ /* 0x000fe20000000200 */
[----:B------:R-:W-:Y:S01]  /*1f10*/  SEL R0, R0, 0xffffffe0, !P0 ;  /* 0xffffffe000007807 */ /* 0x000fe20004000000 */
[----:B------:R-:W-:-:S02]  /*1f20*/  IMAD R230, R2, 0x2, R227 ;  /* 0x0000000202e67824 */ /* 0x000fc400078e02e3 */
[----:B------:R-:W2:Y:S01]  /*1f30*/  LDSM.16.M88.4 R32, [R220+0x8000] ;  /* 0x00800000dc20783b */ /* 0x000ea20000000200 */
[----:B------:R-:W-:Y:S02]  /*1f40*/  IMAD R228, R4, 0x2, R227 ;  /* 0x0000000204e47824 */ /* 0x000fe400078e02e3 */
[----:B------:R-:W-:Y:S01]  /*1f50*/  IMAD R226, R0, 0x2, R220 ;  /* 0x0000000200e27824 */ /* 0x000fe200078e02dc */
[----:B------:R-:W-:Y:S01]  /*1f60*/  LDSM.16.M88.4 R28, [R220+0x8800] ;  /* 0x00880000dc1c783b */ /* 0x000fe20000000200 */
[----:B------:R-:W-:Y:S02]  /*1f70*/  IMAD R229, R2, 0x2, R228 ;  /* 0x0000000202e57824 */ /* 0x000fe400078e02e4 */
[----:B------:R-:W-:Y:S01]  /*1f80*/  IMAD R225, R0, 0x2, R231 ;  /* 0x0000000200e17824 */ /* 0x000fe200078e02e7 */
[----:B------:R-:W-:Y:S01]  /*1f90*/  LDSM.16.M88.4 R24, [R220+0x9000] ;  /* 0x00900000dc18783b */ /* 0x000fe20000000200 */
[----:B------:R-:W-:-:S03]  /*1fa0*/  LOP3.LUT R0, R155, 0xffffffe0, RZ, 0xc0, !PT ;  /* 0xffffffe09b007812 */ /* 0x000fc600078ec0ff */
[----:B------:R-:W4:Y:S02]  /*1fb0*/  LDSM.16.M88.4 R20, [R220+0x9800] ;  /* 0x00980000dc14783b */ /* 0x000f240000000200 */
[C---:B------:R-:W-:Y:S02]  /*1fc0*/  IMAD.IADD R0, R156.reuse, 0x1, -R0 ;  /* 0x000000019c007824 */ /* 0x040fe400078e0a00 */
[----:B------:R-:W-:Y:S01]  /*1fd0*/  LDSM.16.M88.4 R16, [R228+0x2000] ;  /* 0x00200000e410783b */ /* 0x000fe20000000200 */
[----:B------:R-:W-:Y:S02]  /*1fe0*/  IMAD.SHL.U32 R156, R156, 0x2, RZ ;  /* 0x000000029c9c7824 */ /* 0x000fe400078e00ff */
[----:B------:R-:W-:Y:S01]  /*1ff0*/  SHF.R.S32.HI R3, RZ, 0x1f, R0 ;  /* 0x0000001fff037819 */ /* 0x000fe20000011400 */
[----:B-1----:R-:W1:Y:S02]  /*2000*/  LDSM.16.M88.4 R8, [R227+0x2000] ;  /* 0x00200000e308783b */ /* 0x002e640000000200 */
[----:B---3--:R-:W-:-:S02]  /*2010*/  LOP3.LUT R6, R156, 0x6, RZ, 0xc0, !PT ;  /* 0x000000069c067812 */ /* 0x008fc400078ec0ff */
[----:B------:R-:W3:Y:S01]  /*2020*/  LDSM.16.M88.4 R48, [R231+0x800] ;  /* 0x00080000e730783b */ /* 0x000ee20000000200 */
[----:B------:R-:W-:Y:S02]  /*2030*/  LEA.HI R0, R3, R0, RZ, 0x2 ;  /* 0x0000000003007211 */ /* 0x000fe400078f10ff */
[----:B------:R-:W-:Y:S01]  /*2040*/  LEA R3, R5, UR12, 0x4 ;  /* 0x0000000c05037c11 */ /* 0x000fe2000f8e20ff */
[----:B------:R-:W5:Y:S01]  /*2050*/  LDSM.16.M88.4 R52, [R231+0x1800] ;  /* 0x00180000e734783b */ /* 0x000f620000000200 */
[----:B------:R-:W-:Y:S01]  /*2060*/  SHF.R.S32.HI R157, RZ, 0x2, R0 ;  /* 0x00000002ff9d7819 */ /* 0x000fe20000011400 */
[----:B------:R-:W-:Y:S02]  /*2070*/  IMAD.U32 R0, RZ, RZ, UR15 ;  /* 0x0000000fff007e24 */ /* 0x000fe4000f8e00ff */
[----:B------:R-:W3:Y:S01]  /*2080*/  LDSM.16.M88.4 R40, [R231] ;  /* 0x00000000e728783b */ /* 0x000ee20000000200 */
[----:B------:R-:W-:Y:S01]  /*2090*/  IADD3 R3, R3, 0x1, R157 ;  /* 0x0000000103037810 */ /* 0x000fe20007ffe09d */
[----:B------:R-:W-:-:S02]  /*20a0*/  IMAD.U32 R5, RZ, RZ, UR20 ;  /* 0x00000014ff057e24 */ /* 0x000fc4000f8e00ff */
[----:B------:R-:W3:Y:S01]  /*20b0*/  LDSM.16.M88.4 R44, [R231+0x1000] ;  /* 0x00100000e72c783b */ /* 0x000ee20000000200 */
[----:B------:R-:W-:Y:S01]  /*20c0*/  IADD3 R0, R3, UR13, -R0 ;  /* 0x0000000d03007c10 */ /* 0x000fe2000fffe800 */
[----:B------:R-:W-:Y:S01]  /*20d0*/  IMAD R3, R5, 0x40, R6 ;  /* 0x0000004005037824 */ /* 0x000fe200078e0206 */
[C---:B--2---:R-:W-:Y:S02]  /*20e0*/  HMMA.16816.F32.BF16 R92, R12.reuse, R32, RZ ;  /* 0x000000200c5c723c */ /* 0x044fe400000418ff */
[----:B------:R-:W-:Y:S01]  /*20f0*/  IADD3 R5, R0, c[0x0][0x2e8], RZ ;  /* 0x0000ba0000057a10 */ /* 0x000fe20007ffe0ff */
[----:B------:R-:W-:Y:S01]  /*2100*/  IMAD.IADD R0, R152, 0x1, R153 ;  /* 0x0000000198007824 */ /* 0x000fe200078e0299 */
[----:B------:R-:W-:Y:S01]  /*2110*/  IADD3 R6, R3, 0x1, RZ ;  /* 0x0000000103067810 */ /* 0x000fe20007ffe0ff */
[----:B------:R-:W-:Y:S01]  /*2120*/  STL [R1+0xd0], R157 ;  /* 0x0000d09d01007387 */ /* 0x000fe20000100800 */
[C---:B------:R-:W-:Y:S02]  /*2130*/  IADD3 R7, R5.reuse, 0x8, RZ ;  /* 0x0000000805077810 */ /* 0x040fe40007ffe0ff */
[C---:B------:R-:W-:Y:S01]  /*2140*/  HMMA.16816.F32.BF16 R120, R12.reuse, R34, RZ ;  /* 0x000000220c78723c */ /* 0x040fe200000418ff */
[----:B------:R-:W0:Y:S07]  /*2150*/  LDGDEPBAR ;  /* 0x00000000000079af */ /* 0x000e2e0000000000 */
[----:B----4-:R-:W-:Y:S08]  /*2160*/  HMMA.16816.F32.BF16 R80, R12, R20, RZ ;  /* 0x000000140c50723c */ /* 0x010ff000000418ff */
[C---:B-1----:R-:W-:Y:S08]  /*2170*/  HMMA.16816.F32.BF16 R72, R8.reuse, R32, RZ ;  /* 0x000000200848723c */ /* 0x042ff000000418ff */
[C---:B------:R-:W-:Y:S08]  /*2180*/  HMMA.16816.F32.BF16 R68, R8.reuse, R34, RZ ;  /* 0x000000220844723c */ /* 0x040ff000000418ff */
[C---:B------:R-:W-:Y:S08]  /*2190*/  HMMA.16816.F32.BF16 R60, R8.reuse, R28, RZ ;  /* 0x0000001c083c723c */ /* 0x040ff000000418ff */
[C---:B------:R-:W-:Y:S08]  /*21a0*/  HMMA.16816.F32.BF16 R36, R8.reuse, R24, RZ ;  /* 0x000000180824723c */ /* 0x040ff000000418ff */
[C---:B------:R-:W-:Y:S08]  /*21b0*/  HMMA.16816.F32.BF16 R32, R8.reuse, R20, RZ ;  /* 0x000000140820723c */ /* 0x040ff000000418ff */
[C---:B------:R-:W-:Y:S08]  /*21c0*/  HMMA.16816.F32.BF16 R56, R8.reuse, R30, RZ ;  /* 0x0000001e0838723c */ /* 0x040ff000000418ff */
[C---:B------:R-:W-:Y:S08]  /*21d0*/  HMMA.16816.F32.BF16 R64, R8.reuse, R26, RZ ;  /* 0x0000001a0840723c */ /* 0x040ff000000418ff */
[-C--:B------:R-:W-:Y:S08]  /*21e0*/  HMMA.16816.F32.BF16 R8, R8, R22.reuse, RZ ;  /* 0x000000160808723c */ /* 0x080ff000000418ff */
[C---:B------:R-:W-:Y:S01]  /*21f0*/  HMMA.16816.F32.BF16 R108, R12.reuse, R22, RZ ;  /* 0x000000160c6c723c */ /* 0x040fe200000418ff */
[----:B------:R-:W1:Y:S07]  /*2200*/  LDSM.16.M88.4 R20, [R228] ;  /* 0x00000000e414783b */ /* 0x000e6e0000000200 */
[C---:B------:R-:W-:Y:S08]  /*2210*/  HMMA.16816.F32.BF16 R88, R12.reuse, R28, RZ ;  /* 0x0000001c0c58723c */ /* 0x040ff000000418ff */
[C---:B------:R-:W-:Y:S01]  /*2220*/  HMMA.16816.F32.BF16 R116, R12.reuse, R30, RZ ;  /* 0x0000001e0c74723c */ /* 0x040fe200000418ff */
[----:B------:R-:W-:Y:S07]  /*2230*/  LDSM.16.M88.4 R28, [R226+0x8800] ;  /* 0x00880000e21c783b */ /* 0x000fee0000000200 */
[C---:B------:R-:W-:Y:S08]  /*2240*/  HMMA.16816.F32.BF16 R84, R12.reuse, R24, RZ ;  /* 0x000000180c54723c */ /* 0x040ff000000418ff */
[----:B------:R-:W-:Y:S01]  /*2250*/  HMMA.16816.F32.BF16 R112, R12, R26, RZ ;  /* 0x0000001a0c70723c */ /* 0x000fe200000418ff */
[----:B------:R-:W-:Y:S04]  /*2260*/  LDSM.16.M88.4 R24, [R226+0x9000] ;  /* 0x00900000e218783b */ /* 0x000fe80000000200 */
[----:B------:R-:W-:Y:S03]  /*2270*/  LDSM.16.M88.4 R12, [R230] ;  /* 0x00000000e60c783b */ /* 0x000fe60000000200 */
[C---:B---3--:R-:W-:Y:S08]  /*2280*/  HMMA.16816.F32.BF16 R128, R16.reuse, R48, R60 ;  /* 0x000000301080723c */ /* 0x048ff0000004183c */
[C---:B-----5:R-:W-:Y:S01]  /*2290*/  HMMA.16816.F32.BF16 R104, R16.reuse, R52, R32 ;  /* 0x000000341068723c */ /* 0x060fe20000041820 */
[----:B------:R-:W-:Y:S07]  /*22a0*/  LDSM.16.M88.4 R32, [R226+0x8000] ;  /* 0x00800000e220783b */ /* 0x000fee0000000200 */
[C---:B------:R-:W-:Y:S01]  /*22b0*/  HMMA.16816.F32.BF16 R76, R16.reuse, R54, R8 ;  /* 0x00000036104c723c */ /* 0x040fe20000041808 */
[----:B------:R-:W2:Y:S07]  /*22c0*/  LDSM.16.M88.4 R8, [R230+0x2000] ;  /* 0x00200000e608783b */ /* 0x000eae0000000200 */
[C---:B------:R-:W-:Y:S08]  /*22d0*/  HMMA.16816.F32.BF16 R132, R16.reuse, R40, R72 ;  /* 0x000000281084723c */ /* 0x040ff00000041848 */
[C---:B------:R-:W-:Y:S08]  /*22e0*/  HMMA.16816.F32.BF16 R124, R16.reuse, R44, R36 ;  /* 0x0000002c107c723c */ /* 0x040ff00000041824 */
[C---:B------:R-:W-:Y:S08]  /*22f0*/  HMMA.16816.F32.BF16 R60, R16.reuse, R42, R68 ;  /* 0x0000002a103c723c */ /* 0x040ff00000041844 */
[C---:B------:R-:W-:Y:S08]  /*2300*/  HMMA.16816.F32.BF16 R100, R16.reuse, R50, R56 ;  /* 0x000000321064723c */ /* 0x040ff00000041838 */
[----:B------:R-:W-:Y:S01]  /*2310*/  HMMA.16816.F32.BF16 R96, R16, R46, R64 ;  /* 0x0000002e1060723c */ /* 0x000fe20000041840 */
[----:B------:R-:W3:Y:S07]  /*2320*/  LDSM.16.M88.4 R16, [R226+0x9800] ;  /* 0x00980000e210783b */ /* 0x000eee0000000200 */
[C---:B-1----:R-:W-:Y:S08]  /*2330*/  HMMA.16816.F32.BF16 R92, R20.reuse, R40, R92 ;  /* 0x00000028145c723c */ /* 0x042ff0000004185c */
[C---:B------:R-:W-:Y:S08]  /*2340*/  HMMA.16816.F32.BF16 R88, R20.reuse, R48, R88 ;  /* 0x000000301458723c */ /* 0x040ff00000041858 */
[C---:B------:R-:W-:Y:S08]  /*2350*/  HMMA.16816.F32.BF16 R84, R20.reuse, R44, R84 ;  /* 0x0000002c1454723c */ /* 0x040ff00000041854 */
[C---:B------:R-:W-:Y:S08]  /*2360*/  HMMA.16816.F32.BF16 R140, R20.reuse, R52, R80 ;  /* 0x00000034148c723c */ /* 0x040ff00000041850 */
[C---:B------:R-:W-:Y:S01]  /*2370*/  HMMA.16816.F32.BF16 R72, R20.reuse, R42, R120 ;  /* 0x0000002a1448723c */ /* 0x040fe20000041878 */
[----:B------:R-:W-:Y:S07]  /*2380*/  LDSM.16.M88.4 R40, [R225+0x1800] ;  /* 0x00180000e128783b */ /* 0x000fee0000000200 */
[C---:B------:R-:W-:Y:S01]  /*2390*/  HMMA.16816.F32.BF16 R68, R20.reuse, R50, R116 ;  /* 0x000000321444723c */ /* 0x040fe20000041874 */
[----:B------:R-:W-:Y:S07]  /*23a0*/  LDSM.16.M88.4 R48, [R225+0x800] ;  /* 0x00080000e130783b */ /* 0x000fee0000000200 */
[C---:B------:R-:W-:Y:S01]  /*23b0*/  HMMA.16816.F32.BF16 R64, R20.reuse, R46, R112 ;  /* 0x0000002e1440723c */ /* 0x040fe20000041870 */
[----:B------:R-:W-:Y:S07]  /*23c0*/  LDSM.16.M88.4 R44, [R225+0x1000] ;  /* 0x00100000e12c783b */ /* 0x000fee0000000200 */
[----:B------:R-:W-:Y:S01]  /*23d0*/  HMMA.16816.F32.BF16 R56, R20, R54, R108 ;  /* 0x000000361438723c */ /* 0x000fe2000004186c */
[----:B------:R-:W-:Y:S04]  /*23e0*/  LDSM.16.M88.4 R20, [R229+0x2000] ;  /* 0x00200000e514783b */ /* 0x000fe80000000200 */
[----:B------:R-:W1:Y:S03]  /*23f0*/  LDSM.16.M88.4 R52, [R225] ;  /* 0x00000000e134783b */ /* 0x000e660000000200 */
[C---:B--2---:R-:W-:Y:S08]  /*2400*/  HMMA.16816.F32.BF16 R36, R8.reuse, R32, R132 ;  /* 0x000000200824723c */ /* 0x044ff00000041884 */
[C---:B------:R-:W-:Y:S08]  /*2410*/  HMMA.16816.F32.BF16 R80, R8.reuse, R28, R128 ;  /* 0x0000001c0850723c */ /* 0x040ff00000041880 */
[C---:B------:R-:W-:Y:S08]  /*2420*/  HMMA.16816.F32.BF16 R144, R8.reuse, R24, R124 ;  /* 0x000000180890723c */ /* 0x040ff0000004187c */
[----:B---3--:R-:W-:Y:S08]  /*2430*/  HMMA.16816.F32.BF16 R148, R8, R16, R104 ;  /* 0x000000100894723c */ /* 0x008ff00000041868 */
[C---:B------:R-:W-:Y:S08]  /*2440*/  HMMA.16816.F32.BF16 R132, R12.reuse, R32, R92 ;  /* 0x000000200c84723c */ /* 0x040ff0000004185c */
[C---:B------:R-:W-:Y:S08]  /*2450*/  HMMA.16816.F32.BF16 R128, R12.reuse, R34, R72 ;  /* 0x000000220c80723c */ /* 0x040ff00000041848 */
[C---:B------:R-:W-:Y:S08]  /*2460*/  HMMA.16816.F32.BF16 R124, R12.reuse, R28, R88 ;  /* 0x0000001c0c7c723c */ /* 0x040ff00000041858 */
[C---:B------:R-:W-:Y:S08]  /*2470*/  HMMA.16816.F32.BF16 R116, R12.reuse, R30, R68 ;  /* 0x0000001e0c74723c */ /* 0x040ff00000041844 */
[C---:B------:R-:W-:Y:S08]  /*2480*/  HMMA.16816.F32.BF16 R112, R12.reuse, R24, R84 ;  /* 0x000000180c70723c */ /* 0x040ff00000041854 */
[C---:B------:R-:W-:Y:S08]  /*2490*/  HMMA.16816.F32.BF16 R92, R12.reuse, R26, R64 ;  /* 0x0000001a0c5c723c */ /* 0x040ff00000041840 */
[C---:B------:R-:W-:Y:S08]  /*24a0*/  HMMA.16816.F32.BF16 R108, R12.reuse, R16, R140 ;  /* 0x000000100c6c723c */ /* 0x040ff0000004188c */
[----:B------:R-:W-:Y:S01]  /*24b0*/  HMMA.16816.F32.BF16 R104, R12, R18, R56 ;  /* 0x000000120c68723c */ /* 0x000fe20000041838 */
[----:B------:R-:W2:Y:S07]  /*24c0*/  LDSM.16.M88.4 R12, [R229] ;  /* 0x00000000e50c783b */ /* 0x000eae0000000200 */
[C---:B------:R-:W-:Y:S01]  /*24d0*/  HMMA.16816.F32.BF16 R60, R8.reuse, R34, R60 ;  /* 0x00000022083c723c */ /* 0x040fe2000004183c */
[----:B------:R-:W-:Y:S07]  /*24e0*/  LDSM.16.M88.4 R32, [R220+0xa800] ;  /* 0x00a80000dc20783b */ /* 0x000fee0000000200 */
[C---:B------:R-:W-:Y:S01]  /*24f0*/  HMMA.16816.F32.BF16 R120, R8.reuse, R30, R100 ;  /* 0x0000001e0878723c */ /* 0x040fe20000041864 */
[----:B------:R-:W-:Y:S07]  /*2500*/  LDSM.16.M88.4 R28, [R220+0xb000] ;  /* 0x00b00000dc1c783b */ /* 0x000fee0000000200 */
[C---:B------:R-:W-:Y:S01]  /*2510*/  HMMA.16816.F32.BF16 R96, R8.reuse, R26, R96 ;  /* 0x0000001a0860723c */ /* 0x040fe20000041860 */
[----:B------:R-:W-:Y:S07]  /*2520*/  LDSM.16.M88.4 R24, [R220+0xb800] ;  /* 0x00b80000dc18783b */ /* 0x000fee0000000200 */
[----:B------:R-:W-:Y:S01]  /*2530*/  HMMA.16816.F32.BF16 R136, R8, R18, R76 ;  /* 0x000000120888723c */ /* 0x000fe2000004184c */
[----:B------:R-:W3:Y:S04]  /*2540*/  LDSM.16.M88.4 R8, [R227+0x6000] ;  /* 0x00600000e308783b */ /* 0x000ee80000000200 */
[----:B------:R-:W-:Y:S03]  /*2550*/  LDSM.16.M88.4 R16, [R227+0x4000] ;  /* 0x00400000e310783b */ /* 0x000fe60000000200 */
[C---:B-1----:R-:W-:Y:S01]  /*2560*/  HMMA.16816.F32.BF16 R100, R20.reuse, R52, R36 ;  /* 0x000000341464723c */ /* 0x042fe20000041824 */
[----:B------:R-:W1:Y:S07]  /*2570*/  LDSM.16.M88.4 R36, [R220+0xa000] ;  /* 0x00a00000dc24783b */ /* 0x000e6e0000000200 */
[C---:B------:R-:W-:Y:S08]  /*2580*/  HMMA.16816.F32.BF16 R88, R20.reuse, R54, R60 ;  /* 0x000000361458723c */ /* 0x040ff0000004183c */
[C---:B------:R-:W-:Y:S08]  /*2590*/  HMMA.16816.F32.BF16 R80, R20.reuse, R48, R80 ;  /* 0x000000301450723c */ /* 0x040ff00000041850 */
[C---:B------:R-:W-:Y:S08]  /*25a0*/  HMMA.16816.F32.BF16 R76, R20.reuse, R50, R120 ;  /* 0x00000032144c723c */ /* 0x040ff00000041878 */
[C---:B------:R-:W-:Y:S08]  /*25b0*/  HMMA.16816.F32.BF16 R72, R20.reuse, R44, R144 ;  /* 0x0000002c1448723c */ /* 0x040ff00000041890 */
[C---:B------:R-:W-:Y:S08]  /*25c0*/  HMMA.16816.F32.BF16 R68, R20.reuse, R46, R96 ;  /* 0x0000002e1444723c */ /* 0x040ff00000041860 */
[C---:B------:R-:W-:Y:S08]  /*25d0*/  HMMA.16816.F32.BF16 R64, R20.reuse, R40, R148 ;  /* 0x000000281440723c */ /* 0x040ff00000041894 */
[----:B------:R-:W-:Y:S08]  /*25e0*/  HMMA.16816.F32.BF16 R56, R20, R42, R136 ;  /* 0x0000002a1438723c */ /* 0x000ff00000041888 */
[C---:B--2---:R-:W-:Y:S08]  /*25f0*/  HMMA.16816.F32.BF16 R20, R12.reuse, R44, R112 ;  /* 0x0000002c0c14723c */ /* 0x044ff00000041870 */
[C---:B------:R-:W-:Y:S08]  /*2600*/  HMMA.16816.F32.BF16 R60, R12.reuse, R48, R124 ;  /* 0x000000300c3c723c */ /* 0x040ff0000004187c */
[C---:B------:R-:W-:Y:S08]  /*2610*/  HMMA.16816.F32.BF16 R44, R12.reuse, R46, R92 ;  /* 0x0000002e0c2c723c */ /* 0x040ff0000004185c */
[C---:B------:R-:W-:Y:S08]  /*2620*/  HMMA.16816.F32.BF16 R96, R12.reuse, R52, R132 ;  /* 0x000000340c60723c */ /* 0x040ff00000041884 */
[C---:B------:R-:W-:Y:S01]  /*2630*/  HMMA.16816.F32.BF16 R84, R12.reuse, R54, R128 ;  /* 0x000000360c54723c */ /* 0x040fe20000041880 */
[----:B------:R-:W-:Y:S07]  /*2640*/  LDSM.16.M88.4 R52, [R231+0x2000] ;  /* 0x00200000e734783b */ /* 0x000fee0000000200 */
[C---:B------:R-:W-:Y:S08]  /*2650*/  HMMA.16816.F32.BF16 R48, R12.reuse, R50, R116 ;  /* 0x000000320c30723c */ /* 0x040ff00000041874 */
[C---:B------:R-:W-:Y:S08]  /*2660*/  HMMA.16816.F32.BF16 R92, R12.reuse, R40, R108 ;  /* 0x000000280c5c723c */ /* 0x040ff0000004186c */
[----:B------:R-:W-:Y:S01]  /*2670*/  HMMA.16816.F32.BF16 R12, R12, R42, R104 ;  /* 0x0000002a0c0c723c */ /* 0x000fe20000041868 */
[----:B------:R-:W-:Y:S07]  /*2680*/  LDSM.16.M88.4 R40, [R231+0x3000] ;  /* 0x00300000e728783b */ /* 0x000fee0000000200 */
[C---:B---3--:R-:W-:Y:S08]  /*2690*/  HMMA.16816.F32.BF16 R104, R8.reuse, R32, R80 ;  /* 0x000000200868723c */ /* 0x048ff00000041850 */
[C---:B------:R-:W-:Y:S08]  /*26a0*/  HMMA.16816.F32.BF16 R128, R8.reuse, R26, R56 ;  /* 0x0000001a0880723c */ /* 0x040ff00000041838 */
[C---:B-1----:R-:W-:Y:S08]  /*26b0*/  HMMA.16816.F32.BF16 R100, R8.reuse, R36, R100 ;  /* 0x000000240864723c */ /* 0x042ff00000041864 */
[C---:B------:R-:W-:Y:S08]  /*26c0*/  HMMA.16816.F32.BF16 R88, R8.reuse, R38, R88 ;  /* 0x000000260858723c */ /* 0x040ff00000041858 */
[C---:B------:R-:W-:Y:S08]  /*26d0*/  HMMA.16816.F32.BF16 R80, R8.reuse, R34, R76 ;  /* 0x000000220850723c */ /* 0x040ff0000004184c */
[C---:B------:R-:W-:Y:S08]  /*26e0*/  HMMA.16816.F32.BF16 R132, R8.reuse, R28, R72 ;  /* 0x0000001c0884723c */ /* 0x040ff00000041848 */
[C---:B------:R-:W-:Y:S08]  /*26f0*/  HMMA.16816.F32.BF16 R116, R8.reuse, R30, R68 ;  /* 0x0000001e0874723c */ /* 0x040ff00000041844 */
[----:B------:R-:W-:Y:S01]  /*2700*/  HMMA.16816.F32.BF16 R112, R8, R24, R64 ;  /* 0x000000180870723c */ /* 0x000fe20000041840 */
[----:B------:R-:W1:Y:S07]  /*2710*/  LDSM.16.M88.4 R8, [R228+0x6000] ;  /* 0x00600000e408783b */ /* 0x000e6e0000000200 */
[C---:B------:R-:W-:Y:S01]  /*2720*/  HMMA.16816.F32.BF16 R56, R16.reuse, R26, R12 ;  /* 0x0000001a1038723c */ /* 0x040fe2000004180c */
[----:B------:R-:W2:Y:S07]  /*2730*/  LDSM.16.M88.4 R12, [R228+0x4000] ;  /* 0x00400000e40c783b */ /* 0x000eae0000000200 */
[C---:B------:R-:W-:Y:S08]  /*2740*/  HMMA.16816.F32.BF16 R120, R16.reuse, R32, R60 ;  /* 0x000000201078723c */ /* 0x040ff0000004183c */
[C---:B------:R-:W-:Y:S01]  /*2750*/  HMMA.16816.F32.BF16 R60, R16.reuse, R30, R44 ;  /* 0x0000001e103c723c */ /* 0x040fe2000004182c */
[----:B------:R-:W3:Y:S07]  /*2760*/  LDSM.16.M88.4 R44, [R231+0x2800] ;  /* 0x00280000e72c783b */ /* 0x000eee0000000200 */
[C---:B------:R-:W-:Y:S01]  /*2770*/  HMMA.16816.F32.BF16 R64, R16.reuse, R24, R92 ;  /* 0x000000181040723c */ /* 0x040fe2000004185c */
[----:B------:R-:W4:Y:S07]  /*2780*/  LDSM.16.M88.4 R24, [R231+0x3800] ;  /* 0x00380000e718783b */ /* 0x000f2e0000000200 */
[C---:B------:R-:W-:Y:S08]  /*2790*/  HMMA.16816.F32.BF16 R96, R16.reuse, R36, R96 ;  /* 0x000000241060723c */ /* 0x040ff00000041860 */
[C---:B------:R-:W-:Y:S01]  /*27a0*/  HMMA.16816.F32.BF16 R124, R16.reuse, R38, R84 ;  /* 0x00000026107c723c */ /* 0x040fe20000041854 */
[----:B------:R-:W-:Y:S07]  /*27b0*/  LDSM.16.M88.4 R36, [R226+0xa000] ;  /* 0x00a00000e224783b */ /* 0x000fee0000000200 */
[C---:B------:R-:W-:Y:S01]  /*27c0*/  HMMA.16816.F32.BF16 R72, R16.reuse, R28, R20 ;  /* 0x0000001c1048723c */ /* 0x040fe20000041814 */
[----:B------:R-:W-:Y:S04]  /*27d0*/  LDSM.16.M88.4 R20, [R230+0x4000] ;  /* 0x00400000e614783b */ /* 0x000fe80000000200 */
[----:B------:R-:W-:Y:S03]  /*27e0*/  LDSM.16.M88.4 R28, [R226+0xb000] ;  /* 0x00b00000e21c783b */ /* 0x000fe60000000200 */
[----:B------:R-:W-:Y:S01]  /*27f0*/  HMMA.16816.F32.BF16 R108, R16, R34, R48 ;  /* 0x00000022106c723c */ /* 0x000fe20000041830 */
[----:B------:R-:W5:Y:S04]  /*2800*/  LDSM.16.M88.4 R16, [R230+0x6000] ;  /* 0x00600000e610783b */ /* 0x000f680000000200 */
[----:B------:R-:W4:Y:S03]  /*2810*/  LDSM.16.M88.4 R32, [R226+0xa800] ;  /* 0x00a80000e220783b */ /* 0x000f260000000200 */
[C---:B-1----:R-:W-:Y:S01]  /*2820*/  HMMA.16816.F32.BF16 R68, R8.reuse, R52, R100 ;  /* 0x000000340844723c */ /* 0x042fe20000041864 */
[----:B------:R-:W1:Y:S07]  /*2830*/  LDSM.16.M88.4 R48, [R226+0xb800] ;  /* 0x00b80000e230783b */ /* 0x000e6e0000000200 */
[----:B------:R-:W-:Y:S08]  /*2840*/  HMMA.16816.F32.BF16 R76, R8, R54, R88 ;  /* 0x00000036084c723c */ /* 0x000ff00000041858 */
[C---:B--2---:R-:W-:Y:S08]  /*2850*/  HMMA.16816.F32.BF16 R96, R12.reuse, R52, R96 ;  /* 0x000000340c60723c */ /* 0x044ff00000041860 */
[----:B------:R-:W-:Y:S08]  /*2860*/  HMMA.16816.F32.BF16 R88, R12, R54, R124 ;  /* 0x000000360c58723c */ /* 0x000ff0000004187c */
[C---:B---3--:R-:W-:Y:S08]  /*2870*/  HMMA.16816.F32.BF16 R84, R8.reuse, R44, R104 ;  /* 0x0000002c0854723c */ /* 0x048ff00000041868 */
[C---:B------:R-:W-:Y:S08]  /*2880*/  HMMA.16816.F32.BF16 R104, R8.reuse, R40, R132 ;  /* 0x000000280868723c */ /* 0x040ff00000041884 */
[----:B------:R-:W-:Y:S08]  /*2890*/  HMMA.16816.F32.BF16 R116, R8, R42, R116 ;  /* 0x0000002a0874723c */ /* 0x000ff00000041874 */
[C---:B------:R-:W-:Y:S08]  /*28a0*/  HMMA.16816.F32.BF16 R72, R12.reuse, R40, R72 ;  /* 0x000000280c48723c */ /* 0x040ff00000041848 */
[----:B------:R-:W-:Y:S01]  /*28b0*/  HMMA.16816.F32.BF16 R40, R12, R42, R60 ;  /* 0x0000002a0c28723c */ /* 0x000fe2000004183c */
[----:B------:R-:W-:Y:S07]  /*28c0*/  LDSM.16.M88.4 R60, [R225+0x2000] ;  /* 0x00200000e13c783b */ /* 0x000fee0000000200 */
[----:B------:R-:W-:Y:S08]  /*28d0*/  HMMA.16816.F32.BF16 R80, R8, R46, R80 ;  /* 0x0000002e0850723c */ /* 0x000ff00000041850 */
[C---:B------:R-:W-:Y:S08]  /*28e0*/  HMMA.16816.F32.BF16 R92, R12.reuse, R44, R120 ;  /* 0x0000002c0c5c723c */ /* 0x040ff00000041878 */
[----:B------:R-:W-:Y:S08]  /*28f0*/  HMMA.16816.F32.BF16 R108, R12, R46, R108 ;  /* 0x0000002e0c6c723c */ /* 0x000ff0000004186c */
[C---:B----4-:R-:W-:Y:S08]  /*2900*/  HMMA.16816.F32.BF16 R112, R8.reuse, R24, R112 ;  /* 0x000000180870723c */ /* 0x050ff00000041870 */
[----:B------:R-:W-:Y:S01]  /*2910*/  HMMA.16816.F32.BF16 R100, R8, R26, R128 ;  /* 0x0000001a0864723c */ /* 0x000fe20000041880 */
[----:B------:R-:W2:Y:S07]  /*2920*/  LDSM.16.M88.4 R8, [R229+0x6000] ;  /* 0x00600000e508783b */ /* 0x000eae0000000200 */
[C---:B------:R-:W-:Y:S08]  /*2930*/  HMMA.16816.F32.BF16 R44, R12.reuse, R24, R64 ;  /* 0x000000180c2c723c */ /* 0x040ff00000041840 */
[----:B------:R-:W-:Y:S01]  /*2940*/  HMMA.16816.F32.BF16 R24, R12, R26, R56 ;  /* 0x0000001a0c18723c */ /* 0x000fe20000041838 */
[----:B------:R-:W3:Y:S07]  /*2950*/  LDSM.16.M88.4 R12, [R229+0x4000] ;  /* 0x00400000e50c783b */ /* 0x000eee0000000200 */
[C---:B-----5:R-:W-:Y:S08]  /*2960*/  HMMA.16816.F32.BF16 R52, R16.reuse, R36, R68 ;  /* 0x000000241034723c */ /* 0x060ff00000041844 */
[----:B------:R-:W-:Y:S08]  /*2970*/  HMMA.16816.F32.BF16 R56, R16, R38, R76 ;  /* 0x000000261038723c */ /* 0x000ff0000004184c */
[C---:B------:R-:W-:Y:S08]  /*2980*/  HMMA.16816.F32.BF16 R96, R20.reuse, R36, R96 ;  /* 0x000000241460723c */ /* 0x040ff00000041860 */
[----:B------:R-:W-:Y:S08]  /*2990*/  HMMA.16816.F32.BF16 R36, R20, R38, R88 ;  /* 0x000000261424723c */ /* 0x000ff00000041858 */
[C---:B------:R-:W-:Y:S08]  /*29a0*/  HMMA.16816.F32.BF16 R104, R16.reuse, R28, R104 ;  /* 0x0000001c1068723c */ /* 0x040ff00000041868 */
[----:B------:R-:W-:Y:S08]  /*29b0*/  HMMA.16816.F32.BF16 R116, R16, R30, R116 ;  /* 0x0000001e1074723c */ /* 0x000ff00000041874 */
[C---:B------:R-:W-:Y:S08]  /*29c0*/  HMMA.16816.F32.BF16 R72, R20.reuse, R28, R72 ;  /* 0x0000001c1448723c */ /* 0x040ff00000041848 */
[----:B------:R-:W-:Y:S01]  /*29d0*/  HMMA.16816.F32.BF16 R76, R20, R30, R40 ;  /* 0x0000001e144c723c */ /* 0x000fe20000041828 */
[----:B------:R-:W4:Y:S07]  /*29e0*/  LDSM.16.M88.4 R28, [R225+0x2800] ;  /* 0x00280000e11c783b */ /* 0x000f2e0000000200 */
[C---:B------:R-:W-:Y:S08]  /*29f0*/  HMMA.16816.F32.BF16 R120, R16.reuse, R32, R84 ;  /* 0x000000201078723c */ /* 0x040ff00000041854 */
[C---:B------:R-:W-:Y:S08]  /*2a00*/  HMMA.16816.F32.BF16 R124, R16.reuse, R34, R80 ;  /* 0x00000022107c723c */ /* 0x040ff00000041850 */
[C---:B-1----:R-:W-:Y:S08]  /*2a10*/  HMMA.16816.F32.BF16 R112, R16.reuse, R48, R112 ;  /* 0x000000301070723c */ /* 0x042ff00000041870 */
[----:B------:R-:W-:Y:S07]  /*2a20*/  HMMA.16816.F32.BF16 R100, R16, R50, R100 ;  /* 0x000000321064723c */ /* 0x000fee0000041864 */
[C---:B------:R-:W-:Y:S01]  /*2a30*/  IADD3 R16, R5.reuse, 0x40, RZ ;  /* 0x0000004005107810 */ /* 0x040fe20007ffe0ff */
[----:B------:R-:W-:Y:S01]  /*2a40*/  HMMA.16816.F32.BF16 R64, R20, R32, R92 ;  /* 0x000000201440723c */ /* 0x000fe2000004185c */
[----:B------:R-:W-:-:S07]  /*2a50*/  IADD3 R17, R5, 0x48, RZ ;  /* 0x0000004805117810 */ /* 0x000fce0007ffe0ff */
[C---:B------:R-:W-:Y:S08]  /*2a60*/  HMMA.16816.F32.BF16 R68, R20.reuse, R34, R108 ;  /* 0x000000221444723c */ /* 0x040ff0000004186c */
[----:B------:R-:W-:Y:S07]  /*2a70*/  HMMA.16816.F32.BF16 R88, R20, R50, R24 ;  /* 0x000000321458723c */ /* 0x000fee0000041818 */
[----:B------:R-:W-:Y:S01]  /*2a80*/  IMNMX R24, R16, UR13, PT ;  /* 0x0000000d10187c17 */ /* 0x000fe2000b800200 */
[----:B--2---:R-:W-:Y:S01]  /*2a90*/  HMMA.16816.F32.BF16 R52, R8, R60, R52 ;  /* 0x0000003c0834723c */ /* 0x004fe20000041834 */
[----:B------:R-:W-:-:S02]  /*2aa0*/  IMNMX R25, R17, UR13, PT ;  /* 0x0000000d11197c17 */ /* 0x000fc4000b800200 */
[----:B------:R-:W1:Y:S01]  /*2ab0*/  LDSM.16.M88.4 R16, [R225+0x3000] ;  /* 0x00300000e110783b */ /* 0x000e620000000200 */
[----:B------:R-:W-:Y:S02]  /*2ac0*/  IMNMX R26, R7, UR13, PT ;  /* 0x0000000d071a7c17 */ /* 0x000fe4000b800200 */
[C---:B------:R-:W-:Y:S02]  /*2ad0*/  ISETP.GE.AND P2, PT, R6.reuse, R24, PT ;  /* 0x000000180600720c */ /* 0x040fe40003f46270 */
[----:B---3--:R-:W-:Y:S01]  /*2ae0*/  HMMA.16816.F32.BF16 R32, R12, R62, R36 ;  /* 0x0000003e0c20723c */ /* 0x008fe20000041824 */
[C---:B------:R-:W-:Y:S02]  /*2af0*/  ISETP.GE.AND P0, PT, R6.reuse, R26, PT ;  /* 0x0000001a0600720c */ /* 0x040fe40003f06270 */
[----:B------:R-:W-:-:S05]  /*2b00*/  ISETP.GE.AND P1, PT, R6, R25, PT ;  /* 0x000000190600720c */ /* 0x000fca0003f26270 */
[----:B------:R-:W-:Y:S07]  /*2b10*/  HMMA.16816.F32.BF16 R80, R20, R48, R44 ;  /* 0x000000301450723c */ /* 0x000fee000004182c */
[----:B------:R-:W-:Y:S01]  /*2b20*/  IMNMX R23, R5, UR13, PT ;  /* 0x0000000d05177c17 */ /* 0x000fe2000b800200 */
[----:B------:R-:W-:Y:S01]  /*2b30*/  HMMA.16816.F32.BF16 R40, R8, R62, R56 ;  /* 0x0000003e0828723c */ /* 0x000fe20000041838 */
[----:B------:R-:W-:Y:S02]  /*2b40*/  IADD3 R5, R3, 0x9, RZ ;  /* 0x0000000903057810 */ /* 0x000fe40007ffe0ff */
[----:B------:R-:W-:-:S02]  /*2b50*/  ISETP.GE.AND P5, PT, R6, R23, PT ;  /* 0x000000170600720c */ /* 0x000fc40003fa6270 */
[----:B------:R-:W-:Y:S02]  /*2b60*/  IADD3 R6, R3, 0x8, RZ ;  /* 0x0000000803067810 */ /* 0x000fe40007ffe0ff */
[----:B------:R-:W-:Y:S01]  /*2b70*/  FSEL R87, R55, -INF , !P1 ;  /* 0xff80000037577808 */ /* 0x000fe20004800000 */
[-C--:B----4-:R-:W-:Y:S01]  /*2b80*/  HMMA.16816.F32.BF16 R36, R12, R28.reuse, R64 ;  /* 0x0000001c0c24723c */ /* 0x090fe20000041840 */
[CC--:B------:R-:W-:Y:S02]  /*2b90*/  ISETP.GE.AND P6, PT, R6.reuse, R23.reuse, PT ;  /* 0x000000170600720c */ /* 0x0c0fe40003fc6270 */
[-C--:B------:R-:W-:Y:S02]  /*2ba0*/  ISETP.GE.AND P3, PT, R6, R26.reuse, PT ;  /* 0x0000001a0600720c */ /* 0x080fe40003f66270 */
[----:B------:R-:W-:Y:S02]  /*2bb0*/  FSEL R56, R32, -INF , !P6 ;  /* 0xff80000020387808 */ /* 0x000fe40007000000 */
[C---:B------:R-:W-:Y:S01]  /*2bc0*/  ISETP.GE.AND P1, PT, R5.reuse, R23, PT ;  /* 0x000000170500720c */ /* 0x040fe20003f26270 */
[----:B------:R-:W-:Y:S01]  /*2bd0*/  HMMA.16816.F32.BF16 R44, R8, R28, R120 ;  /* 0x0000001c082c723c */ /* 0x000fe20000041878 */
[----:B------:R-:W-:-:S02]  /*2be0*/  ISETP.GE.AND P6, PT, R5, R26, PT ;  /* 0x0000001a0500720c */ /* 0x000fc40003fc6270 */
[----:B------:R-:W-:Y:S02]  /*2bf0*/  FSEL R67, R34, -INF , !P3 ;  /* 0xff80000022437808 */ /* 0x000fe40005800000 */
[----:B------:R-:W-:Y:S02]  /*2c00*/  FSEL R57, R33, -INF , !P1 ;  /* 0xff80000021397808 */ /* 0x000fe40004800000 */
[----:B------:R-:W-:Y:S01]  /*2c10*/  FSEL R66, R35, -INF , !P6 ;  /* 0xff80000023427808 */ /* 0x000fe20007000000 */
[----:B------:R-:W-:Y:S01]  /*2c20*/  HMMA.16816.F32.BF16 R48, R8, R30, R124 ;  /* 0x0000001e0830723c */ /* 0x000fe2000004187c */
[----:B------:R-:W-:Y:S02]  /*2c30*/  FSEL R86, R53, -INF , !P2 ;  /* 0xff80000035567808 */ /* 0x000fe40005000000 */
[C---:B------:R-:W-:Y:S02]  /*2c40*/  ISETP.GE.AND P4, PT, R6.reuse, R24, PT ;  /* 0x000000180600720c */ /* 0x040fe40003f86270 */
[----:B------:R-:W-:-:S02]  /*2c50*/  ISETP.GE.AND P2, PT, R6, R25, PT ;  /* 0x000000190600720c */ /* 0x000fc40003f46270 */
[C---:B------:R-:W-:Y:S01]  /*2c60*/  ISETP.GE.AND P3, PT, R5.reuse, R24, PT ;  /* 0x000000180500720c */ /* 0x040fe20003f66270 */
[----:B------:R-:W-:Y:S01]  /*2c70*/  HMMA.16816.F32.BF16 R32, R12, R30, R68 ;  /* 0x0000001e0c20723c */ /* 0x000fe20000041844 */
[----:B------:R-:W2:Y:S01]  /*2c80*/  LDSM.16.M88.4 R28, [R225+0x3800] ;  /* 0x00380000e11c783b */ /* 0x000ea20000000200 */
[----:B------:R-:W-:Y:S01]  /*2c90*/  ISETP.GE.AND P1, PT, R5, R25, PT ;  /* 0x000000190500720c */ /* 0x000fe20003f26270 */
[----:B------:R-:W-:-:S04]  /*2ca0*/  DEPBAR.LE SB0, 0x0 ;  /* 0x000080000000791a */ /* 0x000fc80000000000 */
[----:B------:R-:W-:Y:S02]  /*2cb0*/  IADD3 R6, R3, 0x10, RZ ;  /* 0x0000001003067810 */ /* 0x000fe40007ffe0ff */
[----:B------:R-:W-:Y:S02]  /*2cc0*/  FSEL R85, R40, -INF , !P4 ;  /* 0xff80000028557808 */ /* 0x000fe40006000000 */
[----:B------:R-:W-:Y:S02]  /*2cd0*/  FSEL R92, R42, -INF , !P2 ;  /* 0xff8000002a5c7808 */ /* 0x000fe40005000000 */
[----:B------:R-:W-:Y:S02]  /*2ce0*/  FSEL R84, R41, -INF , !P3 ;  /* 0xff80000029547808 */ /* 0x000fe40005800000 */
[----:B------:R-:W-:Y:S01]  /*2cf0*/  FSEL R68, R43, -INF , !P1 ;  /* 0xff8000002b447808 */ /* 0x000fe20004800000 */
[----:B------:R-:W-:Y:S01]  /*2d00*/  BAR.SYNC.DEFER_BLOCKING 0x0 ;  /* 0x0000000000007b1d */ /* 0x000fe20000010000 */
[----:B------:R-:W-:Y:S01]  /*2d10*/  ISETP.GE.AND P6, PT, R6, R23, PT ;  /* 0x000000170600720c */ /* 0x000fe20003fc6270 */
[----:B-1----:R-:W-:Y:S01]  /*2d20*/  HMMA.16816.F32.BF16 R40, R12, R16, R72 ;  /* 0x000000100c28723c */ /* 0x002fe20000041848 */
[----:B------:R-:W-:-:S02]  /*2d30*/  IADD3 R5, R3, 0x11, RZ ;  /* 0x0000001103057810 */ /* 0x000fc40007ffe0ff */
[----:B------:R-:W-:Y:S02]  /*2d40*/  FSEL R21, R36, -INF , !P6 ;  /* 0xff80000024157808 */ /* 0x000fe40007000000 */
[C---:B------:R-:W-:Y:S02]  /*2d50*/  ISETP.GE.AND P2, PT, R6.reuse, R26, PT ;  /* 0x0000001a0600720c */ /* 0x040fe40003f46270 */
[C---:B------:R-:W-:Y:S02]  /*2d60*/  ISETP.GE.AND P4, PT, R6.reuse, R24, PT ;  /* 0x000000180600720c */ /* 0x040fe40003f86270 */
[----:B------:R-:W-:Y:S02]  /*2d70*/  ISETP.GE.AND P3, PT, R6, R25, PT ;  /* 0x000000190600720c */ /* 0x000fe40003f66270 */
[C---:B------:R-:W-:Y:S02]  /*2d80*/  ISETP.GE.AND P1, PT, R5.reuse, R23, PT ;  /* 0x000000170500720c */ /* 0x040fe40003f26270 */
[----:B------:R-:W-:-:S02]  /*2d90*/  ISETP.GE.AND P6, PT, R5, R26, PT ;  /* 0x0000001a0500720c */ /* 0x000fc40003fc6270 */
[----:B------:R-:W-:Y:S02]  /*2da0*/  IADD3 R6, R3, 0x18, RZ ;  /* 0x0000001803067810 */ /* 0x000fe40007ffe0ff */
[----:B------:R-:W-:Y:S02]  /*2db0*/  FSEL R63, R38, -INF , !P2 ;  /* 0xff800000263f7808 */ /* 0x000fe40005000000 */
[----:B------:R-:W-:Y:S02]  /*2dc0*/  FSEL R55, R37, -INF , !P1 ;  /* 0xff80000025377808 */ /* 0x000fe40004800000 */
[----:B------:R-:W-:Y:S02]  /*2dd0*/  FSEL R62, R39, -INF , !P6 ;  /* 0xff800000273e7808 */ /* 0x000fe40007000000 */
[C---:B------:R-:W-:Y:S01]  /*2de0*/  ISETP.GE.AND P2, PT, R5.reuse, R24, PT ;  /* 0x000000180500720c */ /* 0x040fe20003f46270 */
[----:B------:R-:W-:Y:S01]  /*2df0*/  HMMA.16816.F32.BF16 R36, R8, R16, R104 ;  /* 0x000000100824723c */ /* 0x000fe20000041868 */
[----:B------:R-:W-:-:S02]  /*2e00*/  ISETP.GE.AND P1, PT, R5, R25, PT ;  /* 0x000000190500720c */ /* 0x000fc40003f26270 */
[----:B------:R-:W-:Y:S02]  /*2e10*/  ISETP.GE.AND P6, PT, R6, R23, PT ;  /* 0x000000170600720c */ /* 0x000fe40003fc6270 */
[----:B------:R-:W-:Y:S02]  /*2e20*/  IADD3 R5, R3, 0x19, RZ ;  /* 0x0000001903057810 */ /* 0x000fe40007ffe0ff */
[----:B------:R-:W-:Y:S02]  /*2e30*/  FSEL R64, R44, -INF , !P4 ;  /* 0xff8000002c407808 */ /* 0x000fe40006000000 */
[----:B------:R-:W-:Y:S02]  /*2e40*/  FSEL R69, R46, -INF , !P3 ;  /* 0xff8000002e457808 */ /* 0x000fe40005800000 */
[----:B------:R-:W-:Y:S02]  /*2e50*/  FSEL R65, R45, -INF , !P2 ;  /* 0xff8000002d417808 */ /* 0x000fe40005000000 */
[----:B------:R-:W-:-:S02]  /*2e60*/  FSEL R95, R47, -INF , !P1 ;  /* 0xff8000002f5f7808 */ /* 0x000fc40004800000 */
[----:B------:R-:W-:Y:S01]  /*2e70*/  FSEL R20, R32, -INF , !P6 ;  /* 0xff80000020147808 */ /* 0x000fe20007000000 */
[----:B------:R-:W-:Y:S01]  /*2e80*/  HMMA.16816.F32.BF16 R44, R8, R18, R116 ;  /* 0x00000012082c723c */ /* 0x000fe20000041874 */
        /* <DEDUP_REMOVED lines=14> */
[----:B------:R-:W-:Y:S01]  /*2f70*/  FSEL R94, R50, -INF , !P2 ;  /* 0xff800000325e7808 */ /* 0x000fe20005000000 */
[----:B--2---:R-:W-:Y:S01]  /*2f80*/  HMMA.16816.F32.BF16 R16, R8, R28, R112 ;  /* 0x0000001c0810723c */ /* 0x004fe20000041870 */
[----:B------:R-:W-:Y:S02]  /*2f90*/  FSEL R93, R51, -INF , !P1 ;  /* 0xff800000335d7808 */ /* 0x000fe40004800000 */
[----:B------:R-:W-:Y:S02]  /*2fa0*/  FSEL R170, R40, -INF , !P6 ;  /* 0xff80000028aa7808 */ /* 0x000fe40007000000 */
[----:B------:R-:W-:-:S02]  /*2fb0*/  ISETP.GE.AND P2, PT, R6, R26, PT ;  /* 0x0000001a0600720c */ /* 0x000fc40003f46270 */
[C---:B------:R-:W-:Y:S01]  /*2fc0*/  ISETP.GE.AND P1, PT, R5.reuse, R23, PT ;  /* 0x000000170500720c */ /* 0x040fe20003f26270 */
[----:B------:R-:W-:Y:S01]  /*2fd0*/  HMMA.16816.F32.BF16 R8, R8, R30, R100 ;  /* 0x0000001e0808723c */ /* 0x000fe20000041864 */
[----:B------:R-:W-:Y:S02]  /*2fe0*/  ISETP.GE.AND P6, PT, R5, R26, PT ;  /* 0x0000001a0500720c */ /* 0x000fe40003fc6270 */
[----:B------:R-:W-:Y:S02]  /*2ff0*/  FSEL R174, R42, -INF , !P2 ;  /* 0xff8000002aae7808 */ /* 0x000fe40005000000 */
[----:B------:R-:W-:Y:S02]  /*3000*/  FSEL R169, R41, -INF , !P1 ;  /* 0xff80000029a97808 */ /* 0x000fe40004800000 */
[----:B------:R-:W-:Y:S02]  /*3010*/  FSEL R171, R43, -INF , !P6 ;  /* 0xff8000002bab7808 */ /* 0x000fe40007000000 */
[----:B------:R-:W-:Y:S01]  /*3020*/  FSEL R48, R48, -INF , !P4 ;  /* 0xff80000030307808 */ /* 0x000fe20006000000 */
[----:B------:R-:W-:Y:S01]  /*3030*/  HMMA.16816.F32.BF16 R40, R12, R28, R80 ;  /* 0x0000001c0c28723c */ /* 0x000fe20000041850 */
[----:B------:R-:W-:-:S02]  /*3040*/  FSEL R49, R49, -INF , !P3 ;  /* 0xff80000031317808 */ /* 0x000fc40005800000 */
[CC--:B------:R-:W-:Y:S02]  /*3050*/  ISETP.GE.AND P4, PT, R6.reuse, R24.reuse, PT ;  /* 0x000000180600720c */ /* 0x0c0fe40003f86270 */
[-C--:B------:R-:W-:Y:S02]  /*3060*/  ISETP.GE.AND P3, PT, R6, R25.reuse, PT ;  /* 0x000000190600720c */ /* 0x080fe40003f66270 */
[C---:B------:R-:W-:Y:S02]  /*3070*/  ISETP.GE.AND P2, PT, R5.reuse, R24, PT ;  /* 0x000000180500720c */ /* 0x040fe40003f46270 */
[----:B------:R-:W-:Y:S02]  /*3080*/  ISETP.GE.AND P1, PT, R5, R25, PT ;  /* 0x000000190500720c */ /* 0x000fe40003f26270 */
[----:B------:R-:W-:Y:S02]  /*3090*/  FSEL R168, R36, -INF , !P4 ;  /* 0xff80000024a87808 */ /* 0x000fe40006000000 */
[----:B------:R-:W-:-:S02]  /*30a0*/  FSEL R173, R38, -INF , !P3 ;  /* 0xff80000026ad7808 */ /* 0x000fc40005800000 */
[----:B------:R-:W-:Y:S02]  /*30b0*/  FSEL R159, R37, -INF , !P2 ;  /* 0xff800000259f7808 */ /* 0x000fe40005000000 */
[----:B------:R-:W-:Y:S02]  /*30c0*/  FSEL R172, R39, -INF , !P1 ;  /* 0xff80000027ac7808 */ /* 0x000fe40004800000 */
[C---:B------:R-:W-:Y:S01]  /*30d0*/  IADD3 R5, R3.reuse, 0x29, RZ ;  /* 0x0000002903057810 */ /* 0x040fe20007ffe0ff */
[----:B------:R-:W-:Y:S01]  /*30e0*/  HMMA.16816.F32.BF16 R36, R12, R60, R96 ;  /* 0x0000003c0c24723c */ /* 0x000fe20000041860 */
[----:B------:R-:W-:Y:S02]  /*30f0*/  IADD3 R6, R3, 0x28, RZ ;  /* 0x0000002803067810 */ /* 0x000fe40007ffe0ff */
[-C--:B------:R-:W-:Y:S02]  /*3100*/  ISETP.GE.AND P1, PT, R5, R23.reuse, PT ;  /* 0x000000170500720c */ /* 0x080fe40003f26270 */
[----:B------:R-:W-:-:S02]  /*3110*/  ISETP.GE.AND P6, PT, R6, R23, PT ;  /* 0x000000170600720c */ /* 0x000fc40003fc6270 */
[C---:B------:R-:W-:Y:S01]  /*3120*/  ISETP.GE.AND P3, PT, R6.reuse, R26, PT ;  /* 0x0000001a0600720c */ /* 0x040fe20003f66270 */
[----:B------:R-:W-:Y:S01]  /*3130*/  HMMA.16816.F32.BF16 R12, R12, R30, R88 ;  /* 0x0000001e0c0c723c */ /* 0x000fe20000041858 */
[----:B------:R-:W-:Y:S02]  /*3140*/  FSEL R150, R33, -INF , !P1 ;  /* 0xff80000021967808 */ /* 0x000fe40004800000 */
[C---:B------:R-:W-:Y:S02]  /*3150*/  ISETP.GE.AND P4, PT, R6.reuse, R24, PT ;  /* 0x000000180600720c */ /* 0x040fe40003f86270 */
[----:B------:R-:W-:Y:S02]  /*3160*/  ISETP.GE.AND P2, PT, R6, R25, PT ;  /* 0x000000190600720c */ /* 0x000fe40003f46270 */
[----:B------:R-:W-:Y:S02]  /*3170*/  FSEL R152, R32, -INF , !P6 ;  /* 0xff80000020987808 */ /* 0x000fe40007000000 */
[----:B------:R-:W-:-:S02]  /*3180*/  FSEL R153, R34, -INF , !P3 ;  /* 0xff80000022997808 */ /* 0x000fc40005800000 */
[C---:B------:R-:W-:Y:S02]  /*3190*/  ISETP.GE.AND P1, PT, R5.reuse, R25, PT ;  /* 0x000000190500720c */ /* 0x040fe40003f26270 */
[C---:B------:R-:W-:Y:S02]  /*31a0*/  ISETP.GE.AND P6, PT, R5.reuse, R26, PT ;  /* 0x0000001a0500720c */ /* 0x040fe40003fc6270 */
[----:B------:R-:W-:Y:S02]  /*31b0*/  ISETP.GE.AND P3, PT, R5, R24, PT ;  /* 0x000000180500720c */ /* 0x000fe40003f66270 */
[C---:B------:R-:W-:Y:S02]  /*31c0*/  IADD3 R6, R3.reuse, 0x31, RZ ;  /* 0x0000003103067810 */ /* 0x040fe40007ffe0ff */
[----:B------:R-:W-:Y:S02]  /*31d0*/  IADD3 R5, R3, 0x30, RZ ;  /* 0x0000003003057810 */ /* 0x000fe40007ffe0ff */
[----:B------:R-:W-:-:S02]  /*31e0*/  FSEL R157, R47, -INF , !P1 ;  /* 0xff8000002f9d7808 */ /* 0x000fc40004800000 */
[----:B------:R-:W-:Y:S02]  /*31f0*/  FSEL R147, R35, -INF , !P6 ;  /* 0xff80000023937808 */ /* 0x000fe40007000000 */
[----:B------:R-:W-:Y:S02]  /*3200*/  FSEL R158, R46, -INF , !P2 ;  /* 0xff8000002e9e7808 */ /* 0x000fe40005000000 */
[-C--:B------:R-:W-:Y:S02]  /*3210*/  ISETP.GE.AND P1, PT, R6, R23.reuse, PT ;  /* 0x000000170600720c */ /* 0x080fe40003f26270 */
[C---:B------:R-:W-:Y:S02]  /*3220*/  ISETP.GE.AND P6, PT, R5.reuse, R23, PT ;  /* 0x000000170500720c */ /* 0x040fe40003fc6270 */
[----:B------:R-:W-:Y:S02]  /*3230*/  ISETP.GE.AND P2, PT, R5, R26, PT ;  /* 0x0000001a0500720c */ /* 0x000fe40003f46270 */
[----:B------:R-:W-:-:S02]  /*3240*/  FSEL R140, R41, -INF , !P1 ;  /* 0xff800000298c7808 */ /* 0x000fc40004800000 */
[----:B------:R-:W-:Y:S02]  /*3250*/  FSEL R149, R44, -INF , !P4 ;  /* 0xff8000002c957808 */ /* 0x000fe40006000000 */
[----:B------:R-:W-:Y:S02]  /*3260*/  FSEL R148, R45, -INF , !P3 ;  /* 0xff8000002d947808 */ /* 0x000fe40005800000 */
[----:B------:R-:W-:Y:S02]  /*3270*/  FSEL R141, R40, -INF , !P6 ;  /* 0xff800000288d7808 */ /* 0x000fe40007000000 */
[----:B------:R-:W-:Y:S02]  /*3280*/  FSEL R144, R42, -INF , !P2 ;  /* 0xff8000002a907808 */ /* 0x000fe40005000000 */
[----:B------:R-:W-:Y:S02]  /*3290*/  ISETP.GE.AND P1, PT, R6, R25, PT ;  /* 0x000000190600720c */ /* 0x000fe40003f26270 */
[----:B------:R-:W-:-:S02]  /*32a0*/  ISETP.GE.AND P4, PT, R5, R24, PT ;  /* 0x000000180500720c */ /* 0x000fc40003f86270 */
[----:B------:R-:W-:Y:S02]  /*32b0*/  ISETP.GE.AND P3, PT, R5, R25, PT ;  /* 0x000000190500720c */ /* 0x000fe40003f66270 */
[C---:B------:R-:W-:Y:S02]  /*32c0*/  ISETP.GE.AND P6, PT, R6.reuse, R26, PT ;  /* 0x0000001a0600720c */ /* 0x040fe40003fc6270 */
[----:B------:R-:W-:Y:S02]  /*32d0*/  ISETP.GE.AND P2, PT, R6, R24, PT ;  /* 0x000000180600720c */ /* 0x000fe40003f46270 */
[----:B------:R-:W-:Y:S02]  /*32e0*/  IADD3 R5, R3, 0x38, RZ ;  /* 0x0000003803057810 */ /* 0x000fe40007ffe0ff */
[----:B------:R-:W-:Y:S02]  /*32f0*/  FSEL R142, R19, -INF , !P1 ;  /* 0xff800000138e7808 */ /* 0x000fe40004800000 */
[----:B------:R-:W-:-:S02]  /*3300*/  FSEL R143, R43, -INF , !P6 ;  /* 0xff8000002b8f7808 */ /* 0x000fc40007000000 */
[----:B------:R-:W-:Y:S02]  /*3310*/  FSEL R146, R16, -INF , !P4 ;  /* 0xff80000010927808 */ /* 0x000fe40006000000 */
[----:B------:R-:W-:Y:S02]  /*3320*/  FSEL R151, R18, -INF , !P3 ;  /* 0xff80000012977808 */ /* 0x000fe40005800000 */
[----:B------:R-:W-:Y:S02]  /*3330*/  FSEL R145, R17, -INF , !P2 ;  /* 0xff80000011917808 */ /* 0x000fe40005000000 */
[----:B------:R-:W-:Y:S02]  /*3340*/  FSEL R19, R39, -INF , !P0 ;  /* 0xff80000027137808 */ /* 0x000fe40004000000 */
[C---:B------:R-:W-:Y:S02]  /*3350*/  ISETP.GE.AND P6, PT, R5.reuse, R23, PT ;  /* 0x000000170500720c */ /* 0x040fe40003fc6270 */
[----:B------:R-:W-:-:S02]  /*3360*/  ISETP.GE.AND P4, PT, R5, R26, PT ;  /* 0x0000001a0500720c */ /* 0x000fc40003f86270 */
[CC--:B------:R-:W-:Y:S02]  /*3370*/  ISETP.GE.AND P3, PT, R5.reuse, R24.reuse, PT ;  /* 0x000000180500720c */ /* 0x0c0fe40003f66270 */
[-C--:B------:R-:W-:Y:S02]  /*3380*/  ISETP.GE.AND P2, PT, R5, R25.reuse, PT ;  /* 0x000000190500720c */ /* 0x080fe40003f46270 */
[C---:B------:R-:W-:Y:S02]  /*3390*/  ISETP.GE.AND P0, PT, R3.reuse, R24, PT ;  /* 0x000000180300720c */ /* 0x040fe40003f06270 */
[----:B------:R-:W-:Y:S02]  /*33a0*/  IADD3 R5, R3, 0x39, RZ ;  /* 0x0000003903057810 */ /* 0x000fe40007ffe0ff */
[----:B------:R-:W-:Y:S02]  /*33b0*/  FSEL R27, R52, -INF , !P0 ;  /* 0xff800000341b7808 */ /* 0x000fe40004000000 */
[----:B------:R-:W-:-:S02]  /*33c0*/  ISETP.GE.AND P0, PT, R5, R25, PT ;  /* 0x000000190500720c */ /* 0x000fc40003f06270 */
[----:B------:R-:W-:Y:S02]  /*33d0*/  FSEL R17, R37, -INF , !P5 ;  /* 0xff80000025117808 */ /* 0x000fe40006800000 */
[----:B------:R-:W-:Y:S02]  /*33e0*/  FSEL R137, R11, -INF , !P0 ;  /* 0xff8000000b897808 */ /* 0x000fe40004000000 */
[----:B------:R-:W-:Y:S02]  /*33f0*/  PLOP3.LUT P0, PT, PT, PT, UP0, 0x80, 0x0 ;  /* 0x000000000000781c */ /* 0x000fe40003f0f008 */
[C---:B------:R-:W-:Y:S02]  /*3400*/  ISETP.GE.AND P1, PT, R3.reuse, R23, PT ;  /* 0x000000170300720c */ /* 0x040fe40003f26270 */
[----:B------:R-:W-:Y:S02]  /*3410*/  ISETP.GE.AND P5, PT, R3, R26, PT ;  /* 0x0000001a0300720c */ /* 0x000fe40003fa6270 */
[----:B------:R-:W-:-:S02]  /*3420*/  FSEL R16, R36, -INF , !P1 ;  /* 0xff80000024107808 */ /* 0x000fc40004800000 */
[----:B------:R-:W-:Y:S02]  /*3430*/  FSEL R18, R38, -INF , !P5 ;  /* 0xff80000026127808 */ /* 0x000fe40006800000 */
[----:B------:R-:W-:Y:S02]  /*3440*/  FSEL R138, R8, -INF , !P3 ;  /* 0xff800000088a7808 */ /* 0x000fe40005800000 */
[----:B------:R-:W-:Y:S02]  /*3450*/  FSEL R139, R10, -INF , !P2 ;  /* 0xff8000000a8b7808 */ /* 0x000fe40005000000 */
[----:B------:R-:W-:Y:S02]  /*3460*/  ISETP.GE.AND P1, PT, R3, R25, PT ;  /* 0x000000190300720c */ /* 0x000fe40003f26270 */
[C---:B------:R-:W-:Y:S02]  /*3470*/  ISETP.GE.AND P5, PT, R5.reuse, R23, PT ;  /* 0x000000170500720c */ /* 0x040fe40003fa6270 */
[----:B------:R-:W-:-:S02]  /*3480*/  ISETP.GE.AND P3, PT, R5, R26, PT ;  /* 0x0000001a0500720c */ /* 0x000fc40003f66270 */
[----:B------:R-:W-:Y:S02]  /*3490*/  ISETP.GE.AND P2, PT, R5, R24, PT ;  /* 0x000000180500720c */ /* 0x000fe40003f46270 */
[----:B------:R-:W-:Y:S02]  /*34a0*/  FSEL R28, R54, -INF , !P1 ;  /* 0xff800000361c7808 */ /* 0x000fe40004800000 */
[----:B------:R-:W-:Y:S02]  /*34b0*/  FSEL R136, R9, -INF , !P2 ;  /* 0xff80000009887808 */ /* 0x000fe40005000000 */
[----:B------:R-:W-:Y:S02]  /*34c0*/  FSEL R133, R12, -INF , !P6 ;  /* 0xff8000000c857808 */ /* 0x000fe40007000000 */
[----:B------:R-:W-:Y:S02]  /*34d0*/  FSEL R135, R14, -INF , !P4 ;  /* 0xff8000000e877808 */ /* 0x000fe40006000000 */
[----:B------:R-:W-:-:S02]  /*34e0*/  FSEL R132, R13, -INF , !P5 ;  /* 0xff8000000d847808 */ /* 0x000fc40006800000 */
[----:B------:R-:W-:Y:S01]  /*34f0*/  FSEL R134, R15, -INF , !P3 ;  /* 0xff8000000f867808 */ /* 0x000fe20005800000 */
[----:B------:R-:W-:Y:S05]  /*3500*/  @!P0 BRA `(.L_x_29) ;  /* 0x000001c000008947 */ /* 0x000fea0003800000 */
[----:B------:R-:W-:-:S04]  /*3510*/  UIADD3 UR12, UR8, -0x2, URZ ;  /* 0xfffffffe080c7890 */ /* 0x000fc8000fffe03f */
[----:B------:R-:W-:Y:S02]  /*3520*/  USHF.R.S32.HI UR5, URZ, 0x1f, UR12 ;  /* 0x0000001f3f057899 */ /* 0x000fe4000801140c */
[----:B------:R-:W-:Y:S01]  /*3530*/  UIMAD UR23, UR23, UR12, URZ ;  /* 0x0000000c171772a4 */ /* 0x000fe2000f8e023f */
[----:B------:R-:W-:Y:S01]  /*3540*/  IMAD.WIDE.U32 R6, R154, UR12, R160 ;  /* 0x0000000c9a067c25 */ /* 0x000fe2000f8e00a0 */
[----:B------:R-:W-:Y:S02]  /*3550*/  USHF.L.U32 UR12, UR6, 0x5, URZ ;  /* 0x00000005060c7899 */ /* 0x000fe4000800063f */
[----:B------:R-:W-:Y:S02]  /*3560*/  UIMAD UR5, UR5, UR24, UR23 ;  /* 0x00000018050572a4 */ /* 0x000fe4000f8e0217 */
[----:B------:R-:W-:-:S04]  /*3570*/  LEA R10, P2, R6, c[0x0][0x168], 0x1 ;  /* 0x00005a00060a7a11 */ /* 0x000fc800078408ff */
[----:B------:R-:W-:Y:S01]  /*3580*/  IADD3 R3, R7, UR5, RZ ;  /* 0x0000000507037c10 */ /* 0x000fe2000fffe0ff */
[----:B------:R-:W-:Y:S01]  /*3590*/  USHF.L.U64.HI UR5, UR6, 0x5, UR7 ;  /* 0x0000000506057899 */ /* 0x000fe20008010207 */
        /* <DEDUP_REMOVED lines=8> */
[----:B------:R-:W-:-:S02]  /*3620*/  IADD3 R12, P1, R6, UR12, RZ ;  /* 0x0000000c060c7c10 */ /* 0x000fc4000ff3e0ff */
        /* <DEDUP_REMOVED lines=10> */
.L_x_29:
[----:B------:R-:W-:Y:S01]  /*36d0*/  FMNMX.FTZ R156, R16, R17, !PT ;  /* 0x00000011109c7209 */ /* 0x000fe20007810000 */
[----:B------:R-:W-:Y:S01]  /*36e0*/  STL [R1+0xe0], R26 ;  /* 0x0000e01a01007387 */ /* 0x000fe20000100800 */
[----:B------:R-:W-:-:S02]  /*36f0*/  FMNMX.FTZ R3, R18, R19, !PT ;  /* 0x0000001312037209 */ /* 0x000fc40007810000 */
        /* <DEDUP_REMOVED lines=24> */
[----:B------:R-:W-:Y:S02]  /*3880*/  SHF.L.U32 R221, R0, 0x1, RZ ;  /* 0x0000000100dd7819 */ /* 0x000fe400000006ff */
[----:B------:R-:W-:Y:S02]  /*3890*/  FMNMX.FTZ R156, R140, R156, !PT ;  /* 0x0000009c8c9c7209 */ /* 0x000fe40007810000 */
[----:B------:R-:W-:Y:S01]  /*38a0*/  LEA R224, R2, R221, 0x1 ;  /* 0x000000dd02e07211 */ /* 0x000fe200078e08ff */
[----:B------:R-:W-:Y:S01]  /*38b0*/  IMAD R222, R4, 0x2, R221 ;  /* 0x0000000204de7824 */ /* 0x000fe200078e02dd */
[----:B------:R-:W-:-:S03]  /*38c0*/  FMNMX.FTZ R156, R133, R156, !PT ;  /* 0x0000009c859c7209 */ /* 0x000fc60007810000 */
[----:B------:R-:W-:Y:S01]  /*38d0*/  LDSM.16.MT88.4 R76, [R224+0xc800] ;  /* 0x00c80000e04c783b */ /* 0x000fe20000004200 */
[----:B------:R-:W-:Y:S02]  /*38e0*/  FMNMX.FTZ R156, R132, R156, !PT ;  /* 0x0000009c849c7209 */ /* 0x000fe40007810000 */
[----:B------:R-:W-:Y:S01]  /*38f0*/  LEA R223, R2, R222, 0x1 ;  /* 0x000000de02df7211 */ /* 0x000fe200078e08ff */
[----:B------:R-:W-:Y:S04]  /*3900*/  LDSM.16.MT88.4 R36, [R222+0xc000] ;  /* 0x00c00000de24783b */ /* 0x000fe80000004200 */
[----:B------:R-:W2:Y:S04]  /*3910*/  SHFL.BFLY PT, R5, R156, 0x2, 0x1f ;  /* 0x0c401f009c057f89 */ /* 0x000ea800000e0000 */
[----:B------:R-:W-:Y:S04]  /*3920*/  LDSM.16.MT88.4 R44, [R222+0xc800] ;  /* 0x00c80000de2c783b */ /* 0x000fe80000004200 */
[----:B------:R-:W-:Y:S04]  /*3930*/  LDSM.16.MT88.4 R80, [R224+0xe000] ;  /* 0x00e00000e050783b */ /* 0x000fe80000004200 */
[----:B------:R-:W-:Y:S01]  /*3940*/  LDSM.16.MT88.4 R112, [R223+0xe000] ;  /* 0x00e00000df70783b */ /* 0x000fe20000004200 */
[----:B--2---:R-:W-:-:S02]  /*3950*/  FMNMX.FTZ R156, R156, R5, !PT ;  /* 0x000000059c9c7209 */ /* 0x004fc40007810000 */
[----:B------:R-:W-:Y:S02]  /*3960*/  FMNMX.FTZ R5, R144, R3, !PT ;  /* 0x0000000390057209 */ /* 0x000fe40007810000 */
[----:B------:R-:W-:Y:S01]  /*3970*/  FMNMX.FTZ R3, R27, R86, !PT ;  /* 0x000000561b037209 */ /* 0x000fe20007810000 */
[----:B-1----:R-:W1:Y:S01]  /*3980*/  SHFL.BFLY PT, R6, R156, 0x1, 0x1f ;  /* 0x0c201f009c067f89 */ /* 0x002e6200000e0000 */
[----:B------:R-:W-:Y:S02]  /*3990*/  FMNMX.FTZ R5, R143, R5, !PT ;  /* 0x000000058f057209 */ /* 0x000fe40007810000 */
[----:B------:R-:W-:Y:S02]  /*39a0*/  FMNMX.FTZ R3, R85, R3, !PT ;  /* 0x0000000355037209 */ /* 0x000fe40007810000 */
[----:B------:R-:W-:Y:S02]  /*39b0*/  FMNMX.FTZ R155, R135, R5, !PT ;  /* 0x00000005879b7209 */ /* 0x000fe40007810000 */
[----:B------:R-:W-:-:S02]  /*39c0*/  FMNMX.FTZ R3, R84, R3, !PT ;  /* 0x0000000354037209 */ /* 0x000fc40007810000 */
[----:B------:R-:W-:Y:S02]  /*39d0*/  FMNMX.FTZ R155, R134, R155, !PT ;  /* 0x0000009b869b7209 */ /* 0x000fe40007810000 */
[----:B------:R-:W-:-:S03]  /*39e0*/  FMNMX.FTZ R3, R64, R3, !PT ;  /* 0x0000000340037209 */ /* 0x000fc60007810000 */
[----:B------:R-:W2:Y:S01]  /*39f0*/  SHFL.BFLY PT, R7, R155, 0x2, 0x1f ;  /* 0x0c401f009b077f89 */ /* 0x000ea200000e0000 */
[----:B------:R-:W-:-:S04]  /*3a00*/  FMNMX.FTZ R3, R65, R3, !PT ;  /* 0x0000000341037209 */ /* 0x000fc80007810000 */
[----:B------:R-:W-:-:S04]  /*3a10*/  FMNMX.FTZ R3, R48, R3, !PT ;  /* 0x0000000330037209 */ /* 0x000fc80007810000 */
[----:B------:R-:W-:Y:S02]  /*3a20*/  FMNMX.FTZ R5, R49, R3, !PT ;  /* 0x0000000331057209 */ /* 0x000fe40007810000 */
[----:B-1----:R-:W-:Y:S02]  /*3a30*/  FMNMX.FTZ R156, R156, R6, !PT ;  /* 0x000000069c9c7209 */ /* 0x002fe40007810000 */
[----:B------:R-:W-:Y:S02]  /*3a40*/  FMNMX.FTZ R5, R168, R5, !PT ;  /* 0x00000005a8057209 */ /* 0x000fe40007810000 */
[C---:B------:R-:W-:Y:S01]  /*3a50*/  FSETP.NEU.FTZ.AND P1, PT, R156.reuse, -INF , PT ;  /* 0xff8000009c00780b */ /* 0x040fe20003f3d000 */
[----:B------:R-:W-:Y:S01]  /*3a60*/  FMUL.FTZ R22, R156, c[0x0][0x23c] ;  /* 0x00008f009c167a20 */ /* 0x000fe20000410000 */
[----:B------:R-:W-:-:S04]  /*3a70*/  FMNMX.FTZ R5, R159, R5, !PT ;  /* 0x000000059f057209 */ /* 0x000fc80007810000 */
[----:B------:R-:W-:Y:S02]  /*3a80*/  FSEL R22, R22, RZ, P1 ;  /* 0x000000ff16167208 */ /* 0x000fe40000800000 */
[----:B------:R-:W-:Y:S02]  /*3a90*/  FMNMX.FTZ R5, R149, R5, !PT ;  /* 0x0000000595057209 */ /* 0x000fe40007810000 */
[----:B--2---:R-:W-:Y:S01]  /*3aa0*/  FMNMX.FTZ R155, R155, R7, !PT ;  /* 0x000000079b9b7209 */ /* 0x004fe20007810000 */
[--C-:B------:R-:W-:Y:S01]  /*3ab0*/  FFMA.FTZ R3, R16, c[0x0][0x23c], -R22.reuse ;  /* 0x00008f0010037a23 */ /* 0x100fe20000010816 */
[----:B------:R-:W-:Y:S01]  /*3ac0*/  FMNMX.FTZ R154, R148, R5, !PT ;  /* 0x00000005949a7209 */ /* 0x000fe20007810000 */
[--C-:B------:R-:W-:Y:S02]  /*3ad0*/  FFMA.FTZ R5, R56, c[0x0][0x23c], -R22.reuse ;  /* 0x00008f0038057a23 */ /* 0x100fe40000010816 */
[----:B------:R1:W-:Y:S01]  /*3ae0*/  MUFU.EX2 R252, R3 ;  /* 0x0000000300fc7308 */ /* 0x0003e20000000800 */
[----:B------:R-:W-:Y:S01]  /*3af0*/  FMNMX.FTZ R154, R146, R154, !PT ;  /* 0x0000009a929a7209 */ /* 0x000fe20007810000 */
[----:B------:R-:W2:Y:S01]  /*3b00*/  SHFL.BFLY PT, R7, R155, 0x1, 0x1f ;  /* 0x0c201f009b077f89 */ /* 0x000ea200000e0000 */
[----:B------:R-:W-:-:S02]  /*3b10*/  FFMA.FTZ R6, R17, c[0x0][0x23c], -R22 ;  /* 0x00008f0011067a23 */ /* 0x000fc40000010816 */
[----:B------:R-:W-:-:S03]  /*3b20*/  FMNMX.FTZ R154, R145, R154, !PT ;  /* 0x0000009a919a7209 */ /* 0x000fc60007810000 */
[----:B------:R3:W-:Y:S01]  /*3b30*/  MUFU.EX2 R26, R5 ;  /* 0x00000005001a7308 */ /* 0x0007e20000000800 */
[----:B------:R-:W-:-:S04]  /*3b40*/  FMNMX.FTZ R154, R138, R154, !PT ;  /* 0x0000009a8a9a7209 */ /* 0x000fc80007810000 */
[----:B------:R-:W-:Y:S02]  /*3b50*/  FMNMX.FTZ R154, R136, R154, !PT ;  /* 0x0000009a889a7209 */ /* 0x000fe40007810000 */
[----:B-1----:R-:W-:Y:S01]  /*3b60*/  FMNMX.FTZ R3, R28, R87, !PT ;  /* 0x000000571c037209 */ /* 0x002fe20007810000 */
[----:B------:R1:W4:Y:S03]  /*3b70*/  MUFU.EX2 R187, R6 ;  /* 0x0000000600bb7308 */ /* 0x0003260000000800 */
[----:B------:R-:W-:-:S04]  /*3b80*/  FMNMX.FTZ R3, R92, R3, !PT ;  /* 0x000000035c037209 */ /* 0x000fc80007810000 */
[----:B------:R-:W-:Y:S01]  /*3b90*/  FMNMX.FTZ R3, R68, R3, !PT ;  /* 0x0000000344037209 */ /* 0x000fe20007810000 */
[----:B---3--:R-:W-:Y:S01]  /*3ba0*/  FFMA.FTZ R5, R57, c[0x0][0x23c], -R22 ;  /* 0x00008f0039057a23 */ /* 0x008fe20000010816 */
[----:B--2---:R-:W-:Y:S02]  /*3bb0*/  FMNMX.FTZ R155, R155, R7, !PT ;  /* 0x000000079b9b7209 */ /* 0x004fe40007810000 */
[----:B------:R-:W-:Y:S01]  /*3bc0*/  FMNMX.FTZ R3, R69, R3, !PT ;  /* 0x0000000345037209 */ /* 0x000fe20007810000 */
[----:B------:R2:W-:Y:S01]  /*3bd0*/  MUFU.EX2 R212, R5 ;  /* 0x0000000500d47308 */ /* 0x0005e20000000800 */
[----:B------:R-:W-:Y:S02]  /*3be0*/  FSETP.NEU.FTZ.AND P1, PT, R155, -INF , PT ;  /* 0xff8000009b00780b */ /* 0x000fe40003f3d000 */
[----:B------:R-:W-:Y:S01]  /*3bf0*/  FMNMX.FTZ R3, R95, R3, !PT ;  /* 0x000000035f037209 */ /* 0x000fe20007810000 */
[----:B-1----:R-:W1:Y:S01]  /*3c00*/  SHFL.BFLY PT, R6, R154, 0x2, 0x1f ;  /* 0x0c401f009a067f89 */ /* 0x002e6200000e0000 */
[----:B----4-:R-:W-:-:S02]  /*3c10*/  F2FP.BF16.PACK_AB R16, R187, R252 ;  /* 0x000000fcbb10723e */ /* 0x010fc400000010ff */
[----:B------:R-:W-:-:S04]  /*3c20*/  FMNMX.FTZ R3, R94, R3, !PT ;  /* 0x000000035e037209 */ /* 0x000fc80007810000 */
[----:B--2---:R-:W-:Y:S01]  /*3c30*/  FMNMX.FTZ R5, R93, R3, !PT ;  /* 0x000000035d057209 */ /* 0x004fe20007810000 */
[----:B------:R-:W-:Y:S02]  /*3c40*/  FFMA.FTZ R3, R21, c[0x0][0x23c], -R22 ;  /* 0x00008f0015037a23 */ /* 0x000fe40000010816 */
[----:B------:R-:W-:Y:S01]  /*3c50*/  FMUL.FTZ R21, R155, c[0x0][0x23c] ;  /* 0x00008f009b157a20 */ /* 0x000fe20000410000 */
[----:B------:R-:W-:Y:S01]  /*3c60*/  FMNMX.FTZ R5, R173, R5, !PT ;  /* 0x00000005ad057209 */ /* 0x000fe20007810000 */
[----:B------:R2:W3:Y:S03]  /*3c70*/  MUFU.EX2 R8, R3 ;  /* 0x0000000300087308 */ /* 0x0004e60000000800 */
[----:B------:R-:W-:Y:S02]  /*3c80*/  FMNMX.FTZ R5, R172, R5, !PT ;  /* 0x00000005ac057209 */ /* 0x000fe40007810000 */
[----:B------:R-:W-:-:S02]  /*3c90*/  FSEL R21, R21, RZ, P1 ;  /* 0x000000ff15157208 */ /* 0x000fc40000800000 */
[----:B------:R-:W-:Y:S02]  /*3ca0*/  FMNMX.FTZ R5, R158, R5, !PT ;  /* 0x000000059e057209 */ /* 0x000fe40007810000 */
[----:B-1----:R-:W-:Y:S02]  /*3cb0*/  FMNMX.FTZ R154, R154, R6, !PT ;  /* 0x000000069a9a7209 */ /* 0x002fe40007810000 */
[----:B------:R-:W-:-:S03]  /*3cc0*/  FMNMX.FTZ R5, R157, R5, !PT ;  /* 0x000000059d057209 */ /* 0x000fc60007810000 */
[----:B------:R-:W1:Y:S01]  /*3cd0*/  SHFL.BFLY PT, R6, R154, 0x1, 0x1f ;  /* 0x0c201f009a067f89 */ /* 0x000e6200000e0000 */
[----:B------:R-:W-:Y:S01]  /*3ce0*/  FMNMX.FTZ R5, R151, R5, !PT ;  /* 0x0000000597057209 */ /* 0x000fe20007810000 */
[----:B--2---:R-:W-:Y:S02]  /*3cf0*/  FFMA.FTZ R3, R55, c[0x0][0x23c], -R22 ;  /* 0x00008f0037037a23 */ /* 0x004fe40000010816 */
[----:B---3--:R-:W-:Y:S01]  /*3d00*/  IMAD.MOV.U32 R2, RZ, RZ, R8 ;  /* 0x000000ffff027224 */ /* 0x008fe200078e0008 */
[----:B------:R-:W-:Y:S01]  /*3d10*/  FMNMX.FTZ R5, R142, R5, !PT ;  /* 0x000000058e057209 */ /* 0x000fe20007810000 */
[----:B------:R2:W3:Y:S02]  /*3d20*/  MUFU.EX2 R216, R3 ;  /* 0x0000000300d87308 */ /* 0x0004e40000000800 */
[----:B--2---:R-:W-:Y:S01]  /*3d30*/  FFMA.FTZ R3, R20, c[0x0][0x23c], -R22 ;  /* 0x00008f0014037a23 */ /* 0x004fe20000010816 */
[----:B---3--:R-:W-:Y:S02]  /*3d40*/  F2FP.BF16.PACK_AB R8, R216, R2 ;  /* 0x00000002d808723e */ /* 0x008fe400000010ff */
[----:B-1----:R-:W-:-:S03]  /*3d50*/  FMNMX.FTZ R154, R154, R6, !PT ;  /* 0x000000069a9a7209 */ /* 0x002fc60007810000 */
[----:B------:R1:W-:Y:S01]  /*3d60*/  MUFU.EX2 R218, R3 ;  /* 0x0000000300da7308 */ /* 0x0003e20000000800 */
[C---:B------:R-:W-:Y:S01]  /*3d70*/  FSETP.NEU.FTZ.AND P1, PT, R154.reuse, -INF , PT ;  /* 0xff8000009a00780b */ /* 0x040fe20003f3d000 */
[----:B------:R-:W-:-:S05]  /*3d80*/  FMUL.FTZ R20, R154, c[0x0][0x23c] ;  /* 0x00008f009a147a20 */ /* 0x000fca0000410000 */
[----:B------:R-:W-:Y:S01]  /*3d90*/  FSEL R20, R20, RZ, P1 ;  /* 0x000000ff14147208 */ /* 0x000fe20000800000 */
[----:B-1----:R-:W-:Y:S02]  /*3da0*/  FFMA.FTZ R3, R53, c[0x0][0x23c], -R22 ;  /* 0x00008f0035037a23 */ /* 0x002fe40000010816 */
[----:B------:R-:W-:Y:S02]  /*3db0*/  LDSM.16.MT88.4 R52, [R221+0xc000] ;  /* 0x00c00000dd34783b */ /* 0x000fe40000004200 */
[----:B------:R1:W2:Y:S02]  /*3dc0*/  MUFU.EX2 R200, R3 ;  /* 0x0000000300c87308 */ /* 0x0002a40000000800 */
[----:B-1----:R-:W-:Y:S01]  /*3dd0*/  FMNMX.FTZ R3, R139, R5, !PT ;  /* 0x000000058b037209 */ /* 0x002fe20007810000 */
[----:B------:R-:W-:Y:S01]  /*3de0*/  FFMA.FTZ R5, R18, c[0x0][0x23c], -R21 ;  /* 0x00008f0012057a23 */ /* 0x000fe20000010815 */
[----:B------:R-:W-:Y:S02]  /*3df0*/  F2FP.BF16.PACK_AB R18, R212, R26 ;  /* 0x0000001ad412723e */ /* 0x000fe400000010ff */
[----:B------:R-:W-:-:S02]  /*3e00*/  FMNMX.FTZ R3, R137, R3, !PT ;  /* 0x0000000389037209 */ /* 0x000fc40007810000 */
[----:B------:R1:W-:Y:S01]  /*3e10*/  MUFU.EX2 R186, R5 ;  /* 0x0000000500ba7308 */ /* 0x0003e20000000800 */
[----:B--2---:R-:W-:Y:S02]  /*3e20*/  F2FP.BF16.PACK_AB R10, R200, R218 ;  /* 0x000000dac80a723e */ /* 0x004fe400000010ff */
[----:B------:R-:W2:Y:S01]  /*3e30*/  SHFL.BFLY PT, R7, R3, 0x2, 0x1f ;  /* 0x0c401f0003077f89 */ /* 0x000ea200000e0000 */
[----:B-1----:R-:W-:-:S04]  /*3e40*/  FFMA.FTZ R5, R19, c[0x0][0x23c], -R21 ;  /* 0x00008f0013057a23 */ /* 0x002fc80000010815 */
[----:B------:R1:W3:Y:S01]  /*3e50*/  MUFU.EX2 R185, R5 ;  /* 0x0000000500b97308 */ /* 0x0002e20000000800 */
[----:B--2---:R-:W-:-:S05]  /*3e60*/  FMNMX.FTZ R3, R3, R7, !PT ;  /* 0x0000000703037209 */ /* 0x004fca0007810000 */
[----:B------:R-:W2:Y:S01]  /*3e70*/  SHFL.BFLY PT, R6, R3, 0x1, 0x1f ;  /* 0x0c201f0003067f89 */ /* 0x000ea200000e0000 */
[----:B-1----:R-:W-:Y:S01]  /*3e80*/  FFMA.FTZ R5, R67, c[0x0][0x23c], -R21 ;  /* 0x00008f0043057a23 */ /* 0x002fe20000010815 */
[----:B---3--:R-:W-:-:S03]  /*3e90*/  F2FP.BF16.PACK_AB R17, R185, R186 ;  /* 0x000000bab911723e */ /* 0x008fc600000010ff */
[----:B------:R1:W-:Y:S02]  /*3ea0*/  MUFU.EX2 R25, R5 ;  /* 0x0000000500197308 */ /* 0x0003e40000000800 */
[----:B-1----:R-:W-:Y:S01]  /*3eb0*/  FFMA.FTZ R5, R66, c[0x0][0x23c], -R21 ;  /* 0x00008f0042057a23 */ /* 0x002fe20000010815 */
[----:B--2---:R-:W-:Y:S01]  /*3ec0*/  FMNMX.FTZ R3, R3, R6, !PT ;  /* 0x0000000603037209 */ /* 0x004fe20007810000 */
[----:B------:R-:W-:-:S04]  /*3ed0*/  FFMA.FTZ R6, R64, c[0x0][0x23c], -R20 ;  /* 0x00008f0040067a23 */ /* 0x000fc80000010814 */
[----:B------:R1:W2:Y:S01]  /*3ee0*/  MUFU.EX2 R203, R5 ;  /* 0x0000000500cb7308 */ /* 0x0002a20000000800 */
[----:B------:R-:W-:-:S07]  /*3ef0*/  FSETP.NEU.FTZ.AND P1, PT, R3, -INF , PT ;  /* 0xff8000000300780b */ /* 0x000fce0003f3d000 */
[----:B------:R-:W-:Y:S01]  /*3f00*/  MUFU.EX2 R213, R6 ;  /* 0x0000000600d57308 */ /* 0x000fe20000000800 */
[----:B-1----:R-:W-:Y:S01]  /*3f10*/  FFMA.FTZ R5, R63, c[0x0][0x23c], -R21 ;  /* 0x00008f003f057a23 */ /* 0x002fe20000010815 */
[----:B--2---:R-:W-:-:S06]  /*3f20*/  F2FP.BF16.PACK_AB R19, R203, R25 ;  /* 0x00000019cb13723e */ /* 0x004fcc00000010ff */
[----:B------:R1:W-:Y:S01]  /*3f30*/  MUFU.EX2 R188, R5 ;  /* 0x0000000500bc7308 */ /* 0x0003e20000000800 */
[C---:B------:R-:W-:Y:S08]  /*3f40*/  HMMA.16816.F32.BF16 R72, R16.reuse, R52, RZ ;  /* 0x000000341048723c */ /* 0x040ff000000418ff */
[----:B------:R-:W-:Y:S01]  /*3f50*/  HMMA.16816.F32.BF16 R100, R16, R80, RZ ;  /* 0x000000501064723c */ /* 0x000fe200000418ff */
[----:B-1----:R-:W-:-:S02]  /*3f60*/  FFMA.FTZ R5, R62, c[0x0][0x23c], -R21 ;  /* 0x00008f003e057a23 */ /* 0x002fc40000010815 */
[----:B------:R-:W1:Y:S02]  /*3f70*/  LDSM.16.MT88.4 R60, [R223+0xc000] ;  /* 0x00c00000df3c783b */ /* 0x000e640000004200 */
[----:B------:R2:W-:Y:S02]  /*3f80*/  MUFU.EX2 R219, R5 ;  /* 0x0000000500db7308 */ /* 0x0005e40000000800 */
[----:B--2---:R-:W-:-:S06]  /*3f90*/  FFMA.FTZ R5, R59, c[0x0][0x23c], -R21 ;  /* 0x00008f003b057a23 */ /* 0x004fcc0000010815 */
[----:B------:R2:W-:Y:S02]  /*3fa0*/  MUFU.EX2 R215, R5 ;  /* 0x0000000500d77308 */ /* 0x0005e40000000800 */
[----:B--2---:R-:W-:Y:S02]  /*3fb0*/  FFMA.FTZ R5, R58, c[0x0][0x23c], -R21 ;  /* 0x00008f003a057a23 */ /* 0x004fe40000010815 */
[C---:B------:R-:W-:Y:S04]  /*3fc0*/  HMMA.16816.F32.BF16 R56, R16.reuse, R36, RZ ;  /* 0x000000241038723c */ /* 0x040fe800000418ff */
[----:B------:R2:W-:Y:S04]  /*3fd0*/  MUFU.EX2 R9, R5 ;  /* 0x0000000500097308 */ /* 0x0005e80000000800 */
[----:B-1----:R-:W-:Y:S01]  /*3fe0*/  HMMA.16816.F32.BF16 R128, R16, R60, RZ ;  /* 0x0000003c1080723c */ /* 0x002fe200000418ff */
[----:B--2---:R-:W-:-:S04]  /*3ff0*/  FFMA.FTZ R5, R27, c[0x0][0x23c], -R20 ;  /* 0x00008f001b057a23 */ /* 0x004fc80000010814 */
        /* <DEDUP_REMOVED lines=8> */
[----:B-1----:R-:W-:Y:S01]  /*4080*/  FMUL.FTZ R5, R3, c[0x0][0x23c] ;  /* 0x00008f0003057a20 */ /* 0x002fe20000410000 */
[----:B--2---:R-:W-:-:S04]  /*4090*/  F2FP.BF16.PACK_AB R14, R202, R24 ;  /* 0x00000018ca0e723e */ /* 0x004fc800000010ff */
[----:B------:R-:W-:Y:S01]  /*40a0*/  FSEL R0, R5, RZ, P1 ;  /* 0x000000ff05007208 */ /* 0x000fe20000800000 */
[----:B------:R-:W-:Y:S02]  /*40b0*/  FFMA.FTZ R5, R65, c[0x0][0x23c], -R20 ;  /* 0x00008f0041057a23 */ /* 0x000fe40000010814 */
[----:B------:R-:W1:Y:S02]  /*40c0*/  LDSM.16.MT88.4 R64, [R221+0xe000] ;  /* 0x00e00000dd40783b */ /* 0x000e640000004200 */
[----:B------:R2:W-:Y:S01]  /*40d0*/  MUFU.EX2 R27, R5 ;  /* 0x00000005001b7308 */ /* 0x0005e20000000800 */
[----:B------:R-:W-:-:S07]  /*40e0*/  FFMA.FTZ R4, R92, c[0x0][0x23c], -R0 ;  /* 0x00008f005c047a23 */ /* 0x000fce0000010800 */
[----:B------:R3:W-:Y:S01]  /*40f0*/  MUFU.EX2 R23, R4 ;  /* 0x0000000400177308 */ /* 0x0007e20000000800 */
[--C-:B--2---:R-:W-:Y:S02]  /*4100*/  FFMA.FTZ R5, R28, c[0x0][0x23c], -R0.reuse ;  /* 0x00008f001c057a23 */ /* 0x104fe40000010800 */
[----:B------:R-:W2:Y:S05]  /*4110*/  LDSM.16.MT88.4 R28, [R224+0xc000] ;  /* 0x00c00000e01c783b */ /* 0x000eaa0000004200 */
[----:B------:R4:W-:Y:S01]  /*4120*/  MUFU.EX2 R96, R5 ;  /* 0x0000000500607308 */ /* 0x0009e20000000800 */
[----:B---3--:R-:W-:-:S07]  /*4130*/  FFMA.FTZ R4, R68, c[0x0][0x23c], -R0 ;  /* 0x00008f0044047a23 */ /* 0x008fce0000010800 */
[----:B------:R3:W3:Y:S01]  /*4140*/  MUFU.EX2 R214, R4 ;  /* 0x0000000400d67308 */ /* 0x0006e20000000800 */
[----:B----4-:R-:W-:Y:S02]  /*4150*/  FFMA.FTZ R5, R87, c[0x0][0x23c], -R0 ;  /* 0x00008f0057057a23 */ /* 0x010fe40000010800 */
[----:B------:R-:W4:Y:S01]  /*4160*/  LDSM.16.MT88.4 R84, [R222+0xe000] ;  /* 0x00e00000de54783b */ /* 0x000f220000004200 */
[----:B-1----:R-:W-:Y:S04]  /*4170*/  HMMA.16816.F32.BF16 R120, R16, R64, RZ ;  /* 0x000000401078723c */ /* 0x002fe800000418ff */
[----:B------:R-:W1:Y:S01]  /*4180*/  MUFU.EX2 R201, R5 ;  /* 0x0000000500c97308 */ /* 0x000e620000000800 */
[----:B---3--:R-:W-:Y:S01]  /*4190*/  FFMA.FTZ R4, R48, c[0x0][0x23c], -R20 ;  /* 0x00008f0030047a23 */ /* 0x008fe20000010814 */
[----:B------:R-:W-:-:S06]  /*41a0*/  F2FP.BF16.PACK_AB R15, R214, R23 ;  /* 0x00000017d60f723e */ /* 0x000fcc00000010ff */
[----:B------:R3:W-:Y:S01]  /*41b0*/  MUFU.EX2 R241, R4 ;  /* 0x0000000400f17308 */ /* 0x0007e20000000800 */
[----:B-1----:R-:W-:Y:S01]  /*41c0*/  F2FP.BF16.PACK_AB R13, R201, R96 ;  /* 0x00000060c90d723e */ /* 0x002fe200000010ff */
[----:B--2---:R-:W-:Y:S01]  /*41d0*/  HMMA.16816.F32.BF16 R32, R16, R28, RZ ;  /* 0x0000001c1020723c */ /* 0x004fe200000418ff */
[----:B---3--:R-:W-:Y:S02]  /*41e0*/  FFMA.FTZ R4, R49, c[0x0][0x23c], -R20 ;  /* 0x00008f0031047a23 */ /* 0x008fe40000010814 */
[----:B------:R-:W1:Y:S05]  /*41f0*/  LDSM.16.MT88.4 R48, [R221+0xc800] ;  /* 0x00c80000dd30783b */ /* 0x000e6a0000004200 */
[C---:B------:R-:W-:Y:S01]  /*4200*/  HMMA.16816.F32.BF16 R40, R12.reuse, R36, RZ ;  /* 0x000000240c28723c */ /* 0x040fe200000418ff */
[----:B------:R2:W3:Y:S07]  /*4210*/  MUFU.EX2 R240, R4 ;  /* 0x0000000400f07308 */ /* 0x0004ee0000000800 */
[C---:B------:R-:W-:Y:S08]  /*4220*/  HMMA.16816.F32.BF16 R88, R12.reuse, R28, RZ ;  /* 0x0000001c0c58723c */ /* 0x040ff000000418ff */
[----:B------:R-:W-:Y:S01]  /*4230*/  HMMA.16816.F32.BF16 R124, R12, R60, RZ ;  /* 0x0000003c0c7c723c */ /* 0x000fe200000418ff */
[----:B--2---:R-:W-:Y:S01]  /*4240*/  FFMA.FTZ R4, R69, c[0x0][0x23c], -R0 ;  /* 0x00008f0045047a23 */ /* 0x004fe20000010800 */
[----:B---3--:R-:W-:-:S03]  /*4250*/  F2FP.BF16.PACK_AB R6, R240, R241 ;  /* 0x000000f1f006723e */ /* 0x008fc600000010ff */
[----:B------:R2:W-:Y:S02]  /*4260*/  MUFU.EX2 R217, R4 ;  /* 0x0000000400d97308 */ /* 0x0005e40000000800 */
[----:B------:R-:W-:Y:S01]  /*4270*/  IMAD.MOV.U32 R61, RZ, RZ, R213 ;  /* 0x000000ffff3d7224 */ /* 0x000fe200078e00d5 */
[----:B------:R-:W-:Y:S01]  /*4280*/  HMMA.16816.F32.BF16 R68, R12, R52, RZ ;  /* 0x000000340c44723c */ /* 0x000fe200000418ff */
[----:B------:R-:W-:-:S06]  /*4290*/  MOV R60, R212 ;  /* 0x000000d4003c7202 */ /* 0x000fcc0000000f00 */
[----:B------:R-:W-:Y:S01]  /*42a0*/  IMAD.MOV.U32 R53, RZ, RZ, R9 ;  /* 0x000000ffff357224 */ /* 0x000fe200078e0009 */
[----:B------:R-:W-:Y:S01]  /*42b0*/  F2FP.BF16.PACK_AB R9, R219, R188 ;  /* 0x000000bcdb09723e */ /* 0x000fe200000010ff */
[----:B------:R-:W-:Y:S03]  /*42c0*/  HMMA.16816.F32.BF16 R116, R12, R64, RZ ;  /* 0x000000400c74723c */ /* 0x000fe600000418ff */
[----:B------:R-:W-:Y:S01]  /*42d0*/  F2FP.BF16.PACK_AB R11, R53, R215 ;  /* 0x000000d7350b723e */ /* 0x000fe200000010ff */
[----:B--2---:R-:W-:-:S03]  /*42e0*/  FFMA.FTZ R4, R95, c[0x0][0x23c], -R0 ;  /* 0x00008f005f047a23 */ /* 0x004fc60000010800 */
[----:B------:R-:W-:Y:S01]  /*42f0*/  IMAD.MOV.U32 R65, RZ, RZ, R203 ;  /* 0x000000ffff417224 */ /* 0x000fe200078e00cb */
[----:B------:R2:W3:Y:S01]  /*4300*/  MUFU.EX2 R242, R4 ;  /* 0x0000000400f27308 */ /* 0x0004e20000000800 */
[----:B----4-:R-:W-:Y:S01]  /*4310*/  HMMA.16816.F32.BF16 R108, R16, R84, RZ ;  /* 0x00000054106c723c */ /* 0x010fe200000418ff */
[----:B------:R-:W-:-:S07]  /*4320*/  MOV R64, R202 ;  /* 0x000000ca00407202 */ /* 0x000fce0000000f00 */
[----:B------:R-:W-:Y:S01]  /*4330*/  HMMA.16816.F32.BF16 R196, R8, R76, R32 ;  /* 0x0000004c08c4723c */ /* 0x000fe20000041820 */
[----:B------:R-:W4:Y:S01]  /*4340*/  LDSM.16.MT88.4 R32, [R221+0xe800] ;  /* 0x00e80000dd20783b */ /* 0x000f220000004200 */
[----:B--2---:R-:W-:Y:S01]  /*4350*/  FFMA.FTZ R4, R94, c[0x0][0x23c], -R0 ;  /* 0x00008f005e047a23 */ /* 0x004fe20000010800 */
[----:B---3--:R-:W-:-:S05]  /*4360*/  F2FP.BF16.PACK_AB R5, R242, R217 ;  /* 0x000000d9f205723e */ /* 0x008fca00000010ff */
[----:B-1----:R-:W-:Y:S01]  /*4370*/  HMMA.16816.F32.BF16 R164, R8, R48, R72 ;  /* 0x0000003008a4723c */ /* 0x002fe20000041848 */
[----:B------:R-:W1:Y:S01]  /*4380*/  LDSM.16.MT88.4 R72, [R224+0xe800] ;  /* 0x00e80000e048783b */ /* 0x000e620000004200 */
[----:B------:R2:W-:Y:S06]  /*4390*/  MUFU.EX2 R52, R4 ;  /* 0x0000000400347308 */ /* 0x0005ec0000000800 */
[----:B------:R-:W-:Y:S07]  /*43a0*/  HMMA.16816.F32.BF16 R104, R12, R84, RZ ;  /* 0x000000540c68723c */ /* 0x000fee00000418ff */
[----:B------:R-:W-:Y:S01]  /*43b0*/  MOV R84, R96 ;  /* 0x0000006000547202 */ /* 0x000fe20000000f00 */
[----:B------:R-:W-:Y:S01]  /*43c0*/  HMMA.16816.F32.BF16 R180, R8, R44, R56 ;  /* 0x0000002c08b4723c */ /* 0x000fe20000041838 */
[----:B------:R-:W3:Y:S01]  /*43d0*/  LDSM.16.MT88.4 R56, [R222+0xe800] ;  /* 0x00e80000de38783b */ /* 0x000ee20000004200 */
[----:B--2---:R-:W-:-:S02]  /*43e0*/  FFMA.FTZ R4, R93, c[0x0][0x23c], -R0 ;  /* 0x00008f005d047a23 */ /* 0x004fc40000010800 */
[----:B------:R-:W-:Y:S02]  /*43f0*/  IMAD.MOV.U32 R85, RZ, RZ, R201 ;  /* 0x000000ffff557224 */ /* 0x000fe400078e00c9 */
[----:B------:R2:W2:Y:S02]  /*4400*/  MUFU.EX2 R36, R4 ;  /* 0x0000000400247308 */ /* 0x0004a40000000800 */
[----:B------:R-:W-:Y:S07]  /*4410*/  HMMA.16816.F32.BF16 R96, R12, R80, RZ ;  /* 0x000000500c60723c */ /* 0x000fee00000418ff */
[----:B------:R-:W-:Y:S01]  /*4420*/  MOV R81, R218 ;  /* 0x000000da00517202 */ /* 0x000fe20000000f00 */
[----:B------:R-:W-:Y:S01]  /*4430*/  HMMA.16816.F32.BF16 R92, R16, R112, RZ ;  /* 0x00000070105c723c */ /* 0x000fe200000418ff */
[----:B------:R-:W-:Y:S01]  /*4440*/  IMAD.MOV.U32 R80, RZ, RZ, R217 ;  /* 0x000000ffff507224 */ /* 0x000fe200078e00d9 */
[----:B--2---:R-:W-:-:S02]  /*4450*/  F2FP.BF16.PACK_AB R4, R27, R213 ;  /* 0x000000d51b04723e */ /* 0x004fc400000010ff */
[----:B------:R-:W-:-:S04]  /*4460*/  F2FP.BF16.PACK_AB R7, R36, R52 ;  /* 0x000000342407723e */ /* 0x000fc800000010ff */
[----:B----4-:R-:W-:Y:S08]  /*4470*/  HMMA.16816.F32.BF16 R204, R8, R32, R120 ;  /* 0x0000002008cc723c */ /* 0x010ff00000041878 */
[C---:B------:R-:W-:Y:S01]  /*4480*/  HMMA.16816.F32.BF16 R176, R4.reuse, R44, R40 ;  /* 0x0000002c04b0723c */ /* 0x040fe20000041828 */
[----:B------:R-:W2:Y:S06]  /*4490*/  LDSM.16.MT88.4 R40, [R223+0xc800] ;  /* 0x00c80000df28783b */ /* 0x000eac0000004200 */
[----:B------:R-:W-:Y:S01]  /*44a0*/  IMAD.MOV.U32 R45, RZ, RZ, R241 ;  /* 0x000000ffff2d7224 */ /* 0x000fe200078e00f1 */
[----:B------:R-:W-:Y:S01]  /*44b0*/  HMMA.16816.F32.BF16 R160, R4, R48, R68 ;  /* 0x0000003004a0723c */ /* 0x000fe20000041844 */
[----:B------:R-:W4:Y:S01]  /*44c0*/  LDSM.16.MT88.4 R68, [R223+0xe800] ;  /* 0x00e80000df44783b */ /* 0x000f220000004200 */
[----:B------:R-:W-:-:S05]  /*44d0*/  MOV R44, R52 ;  /* 0x00000034002c7202 */ /* 0x000fca0000000f00 */
[----:B------:R-:W-:Y:S01]  /*44e0*/  MOV R49, R200 ;  /* 0x000000c800317202 */ /* 0x000fe20000000f00 */
[----:B------:R-:W-:Y:S08]  /*44f0*/  HMMA.16816.F32.BF16 R192, R4, R76, R88 ;  /* 0x0000004c04c0723c */ /* 0x000ff00000041858 */
[----:B------:R-:W-:Y:S07]  /*4500*/  HMMA.16816.F32.BF16 R88, R12, R112, RZ ;  /* 0x000000700c58723c */ /* 0x000fee00000418ff */
[----:B------:R-:W-:Y:S01]  /*4510*/  MOV R113, R216 ;  /* 0x000000d800717202 */ /* 0x000fe20000000f00 */
[----:B-1----:R-:W-:Y:S01]  /*4520*/  HMMA.16816.F32.BF16 R248, R8, R72, R100 ;  /* 0x0000004808f8723c */ /* 0x002fe20000041864 */
[----:B------:R-:W-:-:S07]  /*4530*/  IMAD.MOV.U32 R112, RZ, RZ, R215 ;  /* 0x000000ffff707224 */ /* 0x000fce00078e00d7 */
[----:B---3--:R-:W-:Y:S08]  /*4540*/  HMMA.16816.F32.BF16 R200, R4, R56, R104 ;  /* 0x0000003804c8723c */ /* 0x008ff00000041868 */
[-C--:B--2---:R-:W-:Y:S08]  /*4550*/  HMMA.16816.F32.BF16 R208, R8, R40.reuse, R128 ;  /* 0x0000002808d0723c */ /* 0x084ff00000041880 */
[C---:B------:R-:W-:Y:S07]  /*4560*/  HMMA.16816.F32.BF16 R128, R4.reuse, R40, R124 ;  /* 0x000000280480723c */ /* 0x040fee000004187c */
[----:B------:R-:W-:Y:S01]  /*4570*/  IMAD.MOV.U32 R40, RZ, RZ, R188 ;  /* 0x000000ffff287224 */ /* 0x000fe200078e00bc */
[----:B------:R-:W-:Y:S01]  /*4580*/  MOV R41, R214 ;  /* 0x000000d600297202 */ /* 0x000fe20000000f00 */
[C---:B------:R-:W-:Y:S07]  /*4590*/  HMMA.16816.F32.BF16 R188, R4.reuse, R32, R116 ;  /* 0x0000002004bc723c */ /* 0x040fee0000041874 */
[----:B------:R-:W-:Y:S01]  /*45a0*/  IMAD.MOV.U32 R32, RZ, RZ, R219 ;  /* 0x000000ffff207224 */ /* 0x000fe200078e00db */
[----:B------:R-:W-:Y:S01]  /*45b0*/  MOV R33, R242 ;  /* 0x000000f200217202 */ /* 0x000fe20000000f00 */
[----:B------:R-:W-:Y:S07]  /*45c0*/  HMMA.16816.F32.BF16 R216, R4, R72, R96 ;  /* 0x0000004804d8723c */ /* 0x000fee0000041860 */
[----:B------:R-:W-:Y:S01]  /*45d0*/  MOV R72, R240 ;  /* 0x000000f000487202 */ /* 0x000fe20000000f00 */
[----:B------:R-:W-:Y:S01]  /*45e0*/  HMMA.16816.F32.BF16 R212, R8, R56, R108 ;  /* 0x0000003808d4723c */ /* 0x000fe2000004186c */
[----:B------:R-:W-:-:S07]  /*45f0*/  IMAD.MOV.U32 R73, RZ, RZ, R36 ;  /* 0x000000ffff497224 */ /* 0x000fce00078e0024 */
[----:B----4-:R-:W-:Y:S08]  /*4600*/  HMMA.16816.F32.BF16 R240, R4, R68, R88 ;  /* 0x0000004404f0723c */ /* 0x010ff00000041858 */
[----:B------:R-:W-:Y:S08]  /*4610*/  HMMA.16816.F32.BF16 R88, R12, R86, RZ ;  /* 0x000000560c58723c */ /* 0x000ff000000418ff */
[----:B------:R-:W-:Y:S07]  /*4620*/  HMMA.16816.F32.BF16 R244, R8, R68, R92 ;  /* 0x0000004408f4723c */ /* 0x000fee000004185c */
[----:B------:R-:W-:Y:S01]  /*4630*/  IMAD.MOV.U32 R69, RZ, RZ, R53 ;  /* 0x000000ffff457224 */ /* 0x000fe200078e0035 */
[----:B------:R-:W-:Y:S08]  /*4640*/  HMMA.16816.F32.BF16 R108, R12, R54, RZ ;  /* 0x000000360c6c723c */ /* 0x000ff000000418ff */
[----:B------:R-:W-:Y:S08]  /*4650*/  HMMA.16816.F32.BF16 R116, R4, R58, R88 ;  /* 0x0000003a0474723c */ /* 0x000ff00000041858 */
[C---:B------:R-:W-:Y:S08]  /*4660*/  HMMA.16816.F32.BF16 R104, R12.reuse, R38, RZ ;  /* 0x000000260c68723c */ /* 0x040ff000000418ff */
[C---:B------:R-:W-:Y:S08]  /*4670*/  HMMA.16816.F32.BF16 R100, R12.reuse, R30, RZ ;  /* 0x0000001e0c64723c */ /* 0x040ff000000418ff */
[C---:B------:R-:W-:Y:S08]  /*4680*/  HMMA.16816.F32.BF16 R96, R12.reuse, R62, RZ ;  /* 0x0000003e0c60723c */ /* 0x040ff000000418ff */
[C---:B------:R-:W-:Y:S08]  /*4690*/  HMMA.16816.F32.BF16 R92, R12.reuse, R66, RZ ;  /* 0x000000420c5c723c */ /* 0x040ff000000418ff */
[C---:B------:R-:W-:Y:S08]  /*46a0*/  HMMA.16816.F32.BF16 R88, R12.reuse, R82, RZ ;  /* 0x000000520c58723c */ /* 0x040ff000000418ff */
[----:B------:R-:W-:Y:S08]  /*46b0*/  HMMA.16816.F32.BF16 R12, R12, R114, RZ ;  /* 0x000000720c0c723c */ /* 0x000ff000000418ff */
[C---:B------:R-:W-:Y:S08]  /*46c0*/  HMMA.16816.F32.BF16 R108, R4.reuse, R50, R108 ;  /* 0x00000032046c723c */ /* 0x040ff0000004186c */
[C---:B------:R-:W-:Y:S08]  /*46d0*/  HMMA.16816.F32.BF16 R104, R4.reuse, R46, R104 ;  /* 0x0000002e0468723c */ /* 0x040ff00000041868 */
[C---:B------:R-:W-:Y:S08]  /*46e0*/  HMMA.16816.F32.BF16 R100, R4.reuse, R78, R100 ;  /* 0x0000004e0464723c */ /* 0x040ff00000041864 */
[C---:B------:R-:W-:Y:S08]  /*46f0*/  HMMA.16816.F32.BF16 R96, R4.reuse, R42, R96 ;  /* 0x0000002a0460723c */ /* 0x040ff00000041860 */
[C---:B------:R-:W-:Y:S08]  /*4700*/  HMMA.16816.F32.BF16 R92, R4.reuse, R34, R92 ;  /* 0x00000022045c723c */ /* 0x040ff0000004185c */
[C---:B------:R-:W-:Y:S08]  /*4710*/  HMMA.16816.F32.BF16 R120, R4.reuse, R74, R88 ;  /* 0x0000004a0478723c */ /* 0x040ff00000041858 */
[----:B------:R-:W-:Y:S01]  /*4720*/  HMMA.16816.F32.BF16 R124, R4, R70, R12 ;  /* 0x00000046047c723c */ /* 0x000fe2000004180c */
[----:B------:R-:W1:Y:S07]  /*4730*/  LDSM.16.MT88.4 R12, [R221+0xd000] ;  /* 0x00d00000dd0c783b */ /* 0x000e6e0000004200 */
[C---:B------:R-:W-:Y:S08]  /*4740*/  HMMA.16816.F32.BF16 R52, R16.reuse, R54, RZ ;  /* 0x000000361034723c */ /* 0x040ff000000418ff */
[C---:B------:R-:W-:Y:S07]  /*4750*/  HMMA.16816.F32.BF16 R4, R16.reuse, R62, RZ ;  /* 0x0000003e1004723c */ /* 0x040fee00000418ff */
[----:B------:R-:W-:Y:S01]  /*4760*/  MOV R62, R49 ;  /* 0x00000031003e7202 */ /* 0x000fe20000000f00 */
[----:B------:R-:W-:Y:S08]  /*4770*/  HMMA.16816.F32.BF16 R36, R16, R38, RZ ;  /* 0x000000261024723c */ /* 0x000ff000000418ff */
[C---:B------:R-:W-:Y:S08]  /*4780*/  HMMA.16816.F32.BF16 R52, R8.reuse, R50, R52 ;  /* 0x000000320834723c */ /* 0x040ff00000041834 */
[----:B------:R-:W-:Y:S07]  /*4790*/  HMMA.16816.F32.BF16 R48, R8, R42, R4 ;  /* 0x0000002a0830723c */ /* 0x000fee0000041804 */
[----:B------:R-:W-:Y:S01]  /*47a0*/  IMAD.MOV.U32 R43, RZ, RZ, R44 ;  /* 0x000000ffff2b7224 */ /* 0x000fe200078e002c */
[----:B------:R-:W-:Y:S01]  /*47b0*/  HMMA.16816.F32.BF16 R4, R16, R66, RZ ;  /* 0x000000421004723c */ /* 0x000fe200000418ff */
[----:B------:R-:W-:-:S07]  /*47c0*/  MOV R42, R45 ;  /* 0x0000002d002a7202 */ /* 0x000fce0000000f00 */
[----:B------:R-:W-:Y:S07]  /*47d0*/  HMMA.16816.F32.BF16 R88, R8, R46, R36 ;  /* 0x0000002e0858723c */ /* 0x000fee0000041824 */
[----:B------:R-:W-:Y:S01]  /*47e0*/  MOV R38, R32 ;  /* 0x0000002000267202 */ /* 0x000fe20000000f00 */
[----:B------:R-:W-:Y:S01]  /*47f0*/  HMMA.16816.F32.BF16 R28, R16, R30, RZ ;  /* 0x0000001e101c723c */ /* 0x000fe200000418ff */
[----:B------:R-:W-:Y:S01]  /*4800*/  MOV R32, R40 ;  /* 0x0000002800207202 */ /* 0x000fe20000000f00 */
[----:B------:R-:W-:-:S02]  /*4810*/  IMAD.MOV.U32 R40, RZ, RZ, R2 ;  /* 0x000000ffff287224 */ /* 0x000fc400078e0002 */
[--C-:B------:R-:W-:Y:S02]  /*4820*/  FFMA.FTZ R2, R170, c[0x0][0x23c], -R22.reuse ;  /* 0x00008f00aa027a23 */ /* 0x100fe40000010816 */
[----:B------:R-:W-:Y:S02]  /*4830*/  IMAD.MOV.U32 R39, RZ, RZ, R33 ;  /* 0x000000ffff277224 */ /* 0x000fe400078e0021 */
[----:B------:R-:W-:Y:S01]  /*4840*/  HMMA.16816.F32.BF16 R44, R8, R34, R4 ;  /* 0x00000022082c723c */ /* 0x000fe20000041804 */
[----:B------:R2:W-:Y:S01]  /*4850*/  MUFU.EX2 R66, R2 ;  /* 0x0000000200427308 */ /* 0x0005e20000000800 */
[----:B------:R-:W-:Y:S02]  /*4860*/  IMAD.MOV.U32 R37, RZ, RZ, R27 ;  /* 0x000000ffff257224 */ /* 0x000fe400078e001b */
[--C-:B------:R-:W-:Y:S02]  /*4870*/  FFMA.FTZ R36, R141, c[0x0][0x23c], -R22.reuse ;  /* 0x00008f008d247a23 */ /* 0x100fe40000010816 */
[----:B------:R-:W-:-:S02]  /*4880*/  FFMA.FTZ R33, R132, c[0x0][0x23c], -R22 ;  /* 0x00008f0084217a23 */ /* 0x000fc40000010816 */
[----:B------:R-:W-:Y:S01]  /*4890*/  HMMA.16816.F32.BF16 R4, R16, R86, RZ ;  /* 0x000000561004723c */ /* 0x000fe200000418ff */
[--C-:B------:R-:W-:Y:S01]  /*48a0*/  FFMA.FTZ R35, R140, c[0x0][0x23c], -R22.reuse ;  /* 0x00008f008c237a23 */ /* 0x100fe20000010816 */
[----:B------:R-:W-:Y:S01]  /*48b0*/  MUFU.EX2 R36, R36 ;  /* 0x0000002400247308 */ /* 0x000fe20000000800 */
[----:B------:R-:W-:Y:S02]  /*48c0*/  FFMA.FTZ R34, R133, c[0x0][0x23c], -R22 ;  /* 0x00008f0085227a23 */ /* 0x000fe40000010816 */
[----:B------:R-:W-:Y:S02]  /*48d0*/  FFMA.FTZ R27, R146, c[0x0][0x23c], -R20 ;  /* 0x00008f00921b7a23 */ /* 0x000fe40000010814 */
[----:B------:R-:W-:Y:S01]  /*48e0*/  MOV R86, R72 ;  /* 0x0000004800567202 */ /* 0x000fe20000000f00 */
[----:B------:R-:W-:Y:S01]  /*48f0*/  IMAD.MOV.U32 R87, RZ, RZ, R73 ;  /* 0x000000ffff577224 */ /* 0x000fe200078e0049 */
[----:B------:R-:W-:Y:S01]  /*4900*/  HMMA.16816.F32.BF16 R76, R8, R78, R28 ;  /* 0x0000004e084c723c */ /* 0x000fe2000004181c */
[----:B--2---:R-:W-:Y:S01]  /*4910*/  FFMA.FTZ R2, R169, c[0x0][0x23c], -R22 ;  /* 0x00008f00a9027a23 */ /* 0x004fe20000010816 */
[----:B------:R-:W-:Y:S05]  /*4920*/  MUFU.EX2 R35, R35 ;  /* 0x0000002300237308 */ /* 0x000fea0000000800 */
[----:B------:R-:W-:-:S02]  /*4930*/  FFMA.FTZ R31, R144, c[0x0][0x23c], -R21 ;  /* 0x00008f00901f7a23 */ /* 0x000fc40000010815 */
[--C-:B------:R-:W-:Y:S01]  /*4940*/  FFMA.FTZ R30, R143, c[0x0][0x23c], -R21.reuse ;  /* 0x00008f008f1e7a23 */ /* 0x100fe20000010815 */
[----:B------:R-:W-:Y:S01]  /*4950*/  MUFU.EX2 R34, R34 ;  /* 0x0000002200227308 */ /* 0x000fe20000000800 */
[----:B------:R-:W-:-:S04]  /*4960*/  FFMA.FTZ R29, R135, c[0x0][0x23c], -R21 ;  /* 0x00008f00871d7a23 */ /* 0x000fc80000010815 */
[----:B------:R-:W-:Y:S03]  /*4970*/  HMMA.16816.F32.BF16 R56, R8, R58, R4 ;  /* 0x0000003a0838723c */ /* 0x000fe60000041804 */
[----:B------:R-:W-:Y:S05]  /*4980*/  MUFU.EX2 R33, R33 ;  /* 0x0000002100217308 */ /* 0x000fea0000000800 */
[C---:B------:R-:W-:Y:S03]  /*4990*/  HMMA.16816.F32.BF16 R4, R16.reuse, R82, RZ ;  /* 0x000000521004723c */ /* 0x040fe600000418ff */
[----:B------:R-:W-:Y:S04]  /*49a0*/  MUFU.EX2 R31, R31 ;  /* 0x0000001f001f7308 */ /* 0x000fe80000000800 */
[----:B------:R-:W-:Y:S01]  /*49b0*/  IMAD.MOV.U32 R83, RZ, RZ, R69 ;  /* 0x000000ffff537224 */ /* 0x000fe200078e0045 */
[----:B------:R-:W-:Y:S03]  /*49c0*/  HMMA.16816.F32.BF16 R16, R16, R114, RZ ;  /* 0x000000721010723c */ /* 0x000fe600000418ff */
[----:B------:R-:W-:Y:S08]  /*49d0*/  MUFU.EX2 R30, R30 ;  /* 0x0000001e001e7308 */ /* 0x000ff00000000800 */
[----:B------:R-:W-:Y:S05]  /*49e0*/  MUFU.EX2 R29, R29 ;  /* 0x0000001d001d7308 */ /* 0x000fea0000000800 */
[C---:B------:R-:W-:Y:S03]  /*49f0*/  HMMA.16816.F32.BF16 R72, R8.reuse, R74, R4 ;  /* 0x0000004a0848723c */ /* 0x040fe60000041804 */
[----:B------:R-:W-:Y:S04]  /*4a00*/  MUFU.EX2 R27, R27 ;  /* 0x0000001b001b7308 */ /* 0x000fe80000000800 */
[----:B------:R-:W-:Y:S01]  /*4a10*/  IMAD.MOV.U32 R5, RZ, RZ, R42 ;  /* 0x000000ffff057224 */ /* 0x000fe200078e002a */
[----:B------:R-:W-:Y:S01]  /*4a20*/  HMMA.16816.F32.BF16 R68, R8, R70, R16 ;  /* 0x000000460844723c */ /* 0x000fe20000041810 */
[----:B------:R-:W-:Y:S01]  /*4a30*/  MOV R6, R43 ;  /* 0x0000002b00067202 */ /* 0x000fe20000000f00 */
[----:B------:R-:W-:Y:S01]  /*4a40*/  IMAD.MOV.U32 R42, RZ, RZ, R37 ;  /* 0x000000ffff2a7224 */ /* 0x000fe200078e0025 */
[----:B------:R2:W3:Y:S01]  /*4a50*/  MUFU.EX2 R19, R2 ;  /* 0x0000000200137308 */ /* 0x0004e20000000800 */
[----:B------:R-:W-:Y:S01]  /*4a60*/  MOV R43, R38 ;  /* 0x00000026002b7202 */ /* 0x000fe20000000f00 */
[----:B------:R-:W-:-:S02]  /*4a70*/  FFMA.FTZ R37, R142, c[0x0][0x23c], -R0 ;  /* 0x00008f008e257a23 */ /* 0x000fc40000010800 */
[----:B------:R-:W-:Y:S02]  /*4a80*/  FFMA.FTZ R38, R139, c[0x0][0x23c], -R0 ;  /* 0x00008f008b267a23 */ /* 0x000fe40000010800 */
[----:B------:R-:W-:Y:S02]  /*4a90*/  IMAD.MOV.U32 R139, RZ, RZ, R87 ;  /* 0x000000ffff8b7224 */ /* 0x000fe400078e0057 */
[----:B--2---:R-:W-:Y:S01]  /*4aa0*/  FFMA.FTZ R2, R152, c[0x0][0x23c], -R22 ;  /* 0x00008f0098027a23 */ /* 0x004fe20000010816 */
[----:B---3--:R-:W-:-:S03]  /*4ab0*/  F2FP.BF16.PACK_AB R8, R19, R66 ;  /* 0x000000421308723e */ /* 0x008fc600000010ff */
[----:B------:R2:W-:Y:S02]  /*4ac0*/  MUFU.EX2 R82, R2 ;  /* 0x0000000200527308 */ /* 0x0005e40000000800 */
[----:B--2---:R-:W-:Y:S02]  /*4ad0*/  FFMA.FTZ R2, R150, c[0x0][0x23c], -R22 ;  /* 0x00008f0096027a23 */ /* 0x004fe40000010816 */
[----:B------:R-:W-:-:S04]  /*4ae0*/  FFMA.FTZ R22, R145, c[0x0][0x23c], -R20 ;  /* 0x00008f0091167a23 */ /* 0x000fc80000010814 */
[----:B------:R2:W-:Y:S08]  /*4af0*/  MUFU.EX2 R4, R2 ;  /* 0x0000000200047308 */ /* 0x0005f00000000800 */
[----:B------:R-:W-:Y:S01]  /*4b00*/  MUFU.EX2 R22, R22 ;  /* 0x0000001600167308 */ /* 0x000fe20000000800 */
[----:B--2---:R-:W-:Y:S01]  /*4b10*/  FFMA.FTZ R2, R174, c[0x0][0x23c], -R21 ;  /* 0x00008f00ae027a23 */ /* 0x004fe20000010815 */
[----:B------:R-:W-:-:S06]  /*4b20*/  MOV R174, R5 ;  /* 0x0000000500ae7202 */ /* 0x000fcc0000000f00 */
[----:B------:R2:W-:Y:S02]  /*4b30*/  MUFU.EX2 R16, R2 ;  /* 0x0000000200107308 */ /* 0x0005e40000000800 */
[----:B--2---:R-:W-:-:S06]  /*4b40*/  FFMA.FTZ R2, R171, c[0x0][0x23c], -R21 ;  /* 0x00008f00ab027a23 */ /* 0x004fcc0000010815 */
[----:B------:R2:W3:Y:S02]  /*4b50*/  MUFU.EX2 R114, R2 ;  /* 0x0000000200727308 */ /* 0x0004e40000000800 */
[----:B--2---:R-:W-:Y:S01]  /*4b60*/  FFMA.FTZ R2, R153, c[0x0][0x23c], -R21 ;  /* 0x00008f0099027a23 */ /* 0x004fe20000010815 */
[----:B---3--:R-:W-:-:S05]  /*4b70*/  F2FP.BF16.PACK_AB R9, R114, R16 ;  /* 0x000000107209723e */ /* 0x008fca00000010ff */
[----:B------:R2:W-:Y:S02]  /*4b80*/  MUFU.EX2 R67, R2 ;  /* 0x0000000200437308 */ /* 0x0005e40000000800 */
[----:B--2---:R-:W-:Y:S01]  /*4b90*/  FFMA.FTZ R2, R147, c[0x0][0x23c], -R21 ;  /* 0x00008f0093027a23 */ /* 0x004fe20000010815 */
[----:B------:R-:W-:Y:S01]  /*4ba0*/  MOV R147, R113 ;  /* 0x0000007100937202 */ /* 0x000fe20000000f00 */
[----:B------:R-:W-:-:S04]  /*4bb0*/  IMAD.MOV.U32 R113, RZ, RZ, R64 ;  /* 0x000000ffff717224 */ /* 0x000fc800078e0040 */
[----:B------:R2:W-:Y:S02]  /*4bc0*/  MUFU.EX2 R63, R2 ;  /* 0x00000002003f7308 */ /* 0x0005e40000000800 */
[----:B--2---:R-:W-:-:S06]  /*4bd0*/  FFMA.FTZ R2, R168, c[0x0][0x23c], -R20 ;  /* 0x00008f00a8027a23 */ /* 0x004fcc0000010814 */
[----:B------:R2:W-:Y:S02]  /*4be0*/  MUFU.EX2 R17, R2 ;  /* 0x0000000200117308 */ /* 0x0005e40000000800 */
[----:B--2---:R-:W-:-:S06]  /*4bf0*/  FFMA.FTZ R2, R159, c[0x0][0x23c], -R20 ;  /* 0x00008f009f027a23 */ /* 0x004fcc0000010814 */
[----:B------:R2:W-:Y:S02]  /*4c00*/  MUFU.EX2 R115, R2 ;  /* 0x0000000200737308 */ /* 0x0005e40000000800 */
[----:B--2---:R-:W-:Y:S02]  /*4c10*/  FFMA.FTZ R2, R149, c[0x0][0x23c], -R20 ;  /* 0x00008f0095027a23 */ /* 0x004fe40000010814 */
[----:B------:R-:W-:Y:S01]  /*4c20*/  IMAD.MOV.U32 R149, RZ, RZ, R112 ;  /* 0x000000ffff957224 */ /* 0x000fe200078e0070 */
[----:B------:R-:W-:-:S03]  /*4c30*/  MOV R112, R65 ;  /* 0x0000004100707202 */ /* 0x000fc60000000f00 */
[----:B------:R2:W3:Y:S02]  /*4c40*/  MUFU.EX2 R28, R2 ;  /* 0x00000002001c7308 */ /* 0x0004e40000000800 */
[----:B--2---:R-:W-:Y:S01]  /*4c50*/  FFMA.FTZ R2, R148, c[0x0][0x23c], -R20 ;  /* 0x00008f0094027a23 */ /* 0x004fe20000010814 */
[----:B---3--:R-:W-:Y:S01]  /*4c60*/  MOV R144, R28 ;  /* 0x0000001c00907202 */ /* 0x008fe20000000f00 */
[----:B------:R-:W-:-:S04]  /*4c70*/  FFMA.FTZ R28, R134, c[0x0][0x23c], -R21 ;  /* 0x00008f00861c7a23 */ /* 0x000fc80000010815 */
[----:B------:R2:W3:Y:S01]  /*4c80*/  MUFU.EX2 R7, R2 ;  /* 0x0000000200077308 */ /* 0x0004e20000000800 */
[----:B------:R-:W-:Y:S02]  /*4c90*/  FFMA.FTZ R21, R138, c[0x0][0x23c], -R20 ;  /* 0x00008f008a157a23 */ /* 0x000fe40000010814 */
[----:B------:R-:W-:Y:S02]  /*4ca0*/  IMAD.MOV.U32 R138, RZ, RZ, R83 ;  /* 0x000000ffff8a7224 */ /* 0x000fe400078e0053 */
[----:B------:R-:W-:Y:S02]  /*4cb0*/  IMAD.MOV.U32 R83, RZ, RZ, R42 ;  /* 0x000000ffff537224 */ /* 0x000fe400078e002a */
[----:B------:R-:W-:Y:S01]  /*4cc0*/  FFMA.FTZ R20, R136, c[0x0][0x23c], -R20 ;  /* 0x00008f0088147a23 */ /* 0x000fe20000010814 */
[----:B------:R-:W-:Y:S01]  /*4cd0*/  MUFU.EX2 R28, R28 ;  /* 0x0000001c001c7308 */ /* 0x000fe20000000800 */
[----:B------:R-:W-:Y:S01]  /*4ce0*/  FADD.FTZ R136, R186, R185 ;  /* 0x000000b9ba887221 */ /* 0x000fe20000010000 */
[----:B------:R-:W-:Y:S01]  /*4cf0*/  MOV R132, R83 ;  /* 0x0000005300847202 */ /* 0x000fe20000000f00 */
[----:B--2---:R-:W-:-:S05]  /*4d00*/  FFMA.FTZ R2, R173, c[0x0][0x23c], -R0 ;  /* 0x00008f00ad027a23 */ /* 0x004fca0000010800 */
[----:B------:R-:W-:Y:S01]  /*4d10*/  MUFU.EX2 R21, R21 ;  /* 0x0000001500157308 */ /* 0x000fe20000000800 */
[----:B------:R-:W-:-:S07]  /*4d20*/  IMAD.MOV.U32 R173, RZ, RZ, R6 ;  /* 0x000000ffffad7224 */ /* 0x000fce00078e0006 */
[----:B------:R2:W-:Y:S08]  /*4d30*/  MUFU.EX2 R18, R2 ;  /* 0x0000000200127308 */ /* 0x0005f00000000800 */
[----:B------:R-:W-:Y:S01]  /*4d40*/  MUFU.EX2 R20, R20 ;  /* 0x0000001400147308 */ /* 0x000fe20000000800 */
[----:B--2---:R-:W-:-:S07]  /*4d50*/  FFMA.FTZ R2, R172, c[0x0][0x23c], -R0 ;  /* 0x00008f00ac027a23 */ /* 0x004fce0000010800 */
[----:B------:R2:W4:Y:S02]  /*4d60*/  MUFU.EX2 R159, R2 ;  /* 0x00000002009f7308 */ /* 0x0005240000000800 */
[----:B--2---:R-:W-:Y:S01]  /*4d70*/  FFMA.FTZ R2, R158, c[0x0][0x23c], -R0 ;  /* 0x00008f009e027a23 */ /* 0x004fe20000010800 */
[----:B---3--:R-:W-:Y:S01]  /*4d80*/  MOV R158, R7 ;  /* 0x00000007009e7202 */ /* 0x008fe20000000f00 */
[----:B------:R-:W-:Y:S01]  /*4d90*/  IMAD.MOV.U32 R7, RZ, RZ, R62 ;  /* 0x000000ffff077224 */ /* 0x000fe200078e003e */
[----:B----4-:R-:W-:-:S03]  /*4da0*/  F2FP.BF16.PACK_AB R5, R159, R18 ;  /* 0x000000129f05723e */ /* 0x010fc600000010ff */
[----:B------:R2:W-:Y:S01]  /*4db0*/  MUFU.EX2 R153, R2 ;  /* 0x0000000200997308 */ /* 0x0005e20000000800 */
[----:B------:R-:W-:Y:S01]  /*4dc0*/  IMAD.MOV.U32 R62, RZ, RZ, R39 ;  /* 0x000000ffff3e7224 */ /* 0x000fe200078e0027 */
[----:B------:R-:W-:Y:S01]  /*4dd0*/  F2FP.BF16.PACK_AB R6, R158, R144 ;  /* 0x000000909e06723e */ /* 0x000fe200000010ff */
[----:B------:R-:W-:Y:S01]  /*4de0*/  FFMA.FTZ R39, R137, c[0x0][0x23c], -R0 ;  /* 0x00008f0089277a23 */ /* 0x000fe20000010800 */
[----:B------:R-:W-:Y:S01]  /*4df0*/  MOV R172, R7 ;  /* 0x0000000700ac7202 */ /* 0x000fe20000000f00 */
[----:B------:R-:W-:Y:S01]  /*4e00*/  FADD.FTZ R137, R184, R175 ;  /* 0x000000afb8897221 */ /* 0x000fe20000010000 */
[----:B------:R-:W-:Y:S01]  /*4e10*/  MOV R175, R66 ;  /* 0x0000004200af7202 */ /* 0x000fe20000000f00 */
[----:B------:R-:W-:Y:S02]  /*4e20*/  IMAD.MOV.U32 R87, RZ, RZ, R62 ;  /* 0x000000ffff577224 */ /* 0x000fe400078e003e */
[----:B------:R-:W-:-:S03]  /*4e30*/  IMAD.MOV.U32 R62, RZ, RZ, R40 ;  /* 0x000000ffff3e7224 */ /* 0x000fc600078e0028 */
[----:B------:R-:W-:Y:S01]  /*4e40*/  MOV R150, R87 ;  /* 0x0000005700967202 */ /* 0x000fe20000000f00 */
[----:B------:R-:W-:Y:S02]  /*4e50*/  IMAD.MOV.U32 R141, RZ, RZ, R62 ;  /* 0x000000ffff8d7224 */ /* 0x000fe400078e003e */
[--C-:B--2---:R-:W-:Y:S01]  /*4e60*/  FFMA.FTZ R2, R157, c[0x0][0x23c], -R0.reuse ;  /* 0x00008f009d027a23 */ /* 0x104fe20000010800 */
[----:B------:R-:W-:Y:S02]  /*4e70*/  MOV R157, R63 ;  /* 0x0000003f009d7202 */ /* 0x000fe40000000f00 */
[----:B------:R-:W-:Y:S01]  /*4e80*/  MOV R63, R32 ;  /* 0x00000020003f7202 */ /* 0x000fe20000000f00 */
[----:B------:R-:W2:Y:S01]  /*4e90*/  MUFU.EX2 R152, R2 ;  /* 0x0000000200987308 */ /* 0x000ea20000000800 */
[----:B------:R-:W-:Y:S01]  /*4ea0*/  FFMA.FTZ R32, R151, c[0x0][0x23c], -R0 ;  /* 0x00008f0097207a23 */ /* 0x000fe20000010800 */
[----:B------:R-:W-:Y:S01]  /*4eb0*/  F2FP.BF16.PACK_AB R11, R157, R67 ;  /* 0x000000439d0b723e */ /* 0x000fe200000010ff */
[----:B------:R-:W-:Y:S01]  /*4ec0*/  FADD.FTZ R0, R252, R187 ;  /* 0x000000bbfc007221 */ /* 0x000fe20000010000 */
[----:B------:R-:W-:Y:S01]  /*4ed0*/  MOV R151, R86 ;  /* 0x0000005600977202 */ /* 0x000fe20000000f00 */
[----:B------:R-:W-:Y:S01]  /*4ee0*/  IMAD.MOV.U32 R252, RZ, RZ, R4 ;  /* 0x000000fffffc7224 */ /* 0x000fe200078e0004 */
[----:B------:R-:W-:Y:S01]  /*4ef0*/  F2FP.BF16.PACK_AB R4, R115, R17 ;  /* 0x000000117304723e */ /* 0x000fe200000010ff */
[----:B------:R-:W-:Y:S01]  /*4f00*/  FADD.FTZ R0, R26, R0 ;  /* 0x000000001a007221 */ /* 0x000fe20000010000 */
[----:B------:R-:W-:-:S02]  /*4f10*/  MOV R66, R63 ;  /* 0x0000003f00427202 */ /* 0x000fc40000000f00 */
[----:B--2---:R-:W-:-:S03]  /*4f20*/  F2FP.BF16.PACK_AB R7, R152, R153 ;  /* 0x000000999807723e */ /* 0x004fc600000010ff */
[----:B------:R-:W-:Y:S01]  /*4f30*/  IMAD.MOV.U32 R140, RZ, RZ, R66 ;  /* 0x000000ffff8c7224 */ /* 0x000fe200078e0042 */
[----:B------:R-:W-:Y:S01]  /*4f40*/  F2FP.BF16.PACK_AB R10, R252, R82 ;  /* 0x00000052fc0a723e */ /* 0x000fe200000010ff */
[----:B------:R-:W-:Y:S01]  /*4f50*/  MUFU.EX2 R32, R32 ;  /* 0x0000002000207308 */ /* 0x000fe20000000800 */
[----:B------:R-:W-:Y:S01]  /*4f60*/  MOV R86, R43 ;  /* 0x0000002b00567202 */ /* 0x000fe20000000f00 */
[----:B------:R2:W5:Y:S01]  /*4f70*/  LDL.LU R26, [R1+0xe0] ;  /* 0x0000e000011a7983 */ /* 0x0005620000300800 */
[----:B------:R-:W-:Y:S01]  /*4f80*/  MOV R63, R41 ;  /* 0x00000029003f7202 */ /* 0x000fe20000000f00 */
[----:B-1----:R-:W-:Y:S02]  /*4f90*/  HMMA.16816.F32.BF16 R160, R4, R12, R160 ;  /* 0x0000000c04a0723c */ /* 0x002fe400000418a0 */
[----:B------:R-:W-:Y:S01]  /*4fa0*/  IMAD.MOV.U32 R133, RZ, RZ, R86 ;  /* 0x000000ffff857224 */ /* 0x000fe200078e0056 */
[----:B------:R-:W-:-:S05]  /*4fb0*/  MOV R148, R63 ;  /* 0x0000003f00947202 */ /* 0x000fca0000000f00 */
[----:B------:R-:W-:Y:S08]  /*4fc0*/  HMMA.16816.F32.BF16 R164, R8, R12, R164 ;  /* 0x0000000c08a4723c */ /* 0x000ff000000418a4 */
[-C--:B------:R-:W-:Y:S08]  /*4fd0*/  HMMA.16816.F32.BF16 R168, R4, R14.reuse, R108 ;  /* 0x0000000e04a8723c */ /* 0x080ff0000004186c */
[C---:B------:R-:W-:Y:S01]  /*4fe0*/  HMMA.16816.F32.BF16 R40, R8.reuse, R14, R52 ;  /* 0x0000000e0828723c */ /* 0x040fe20000041834 */
[----:B------:R-:W1:Y:S07]  /*4ff0*/  LDSM.16.MT88.4 R12, [R222+0xd000] ;  /* 0x00d00000de0c783b */ /* 0x000e6e0000004200 */
[-C--:B-1----:R-:W-:Y:S08]  /*5000*/  HMMA.16816.F32.BF16 R180, R8, R12.reuse, R180 ;  /* 0x0000000c08b4723c */ /* 0x082ff000000418b4 */
[C---:B------:R-:W-:Y:S08]  /*5010*/  HMMA.16816.F32.BF16 R176, R4.reuse, R12, R176 ;  /* 0x0000000c04b0723c */ /* 0x040ff000000418b0 */
[-C--:B------:R-:W-:Y:S07]  /*5020*/  HMMA.16816.F32.BF16 R184, R4, R14.reuse, R104 ;  /* 0x0000000e04b8723c */ /* 0x080fee0000041868 */
[----:B------:R-:W-:Y:S01]  /*5030*/  IMAD.MOV.U32 R107, RZ, RZ, R16 ;  /* 0x000000ffff6b7224 */ /* 0x000fe200078e0010 */
[----:B------:R-:W-:Y:S01]  /*5040*/  HMMA.16816.F32.BF16 R52, R8, R14, R88 ;  /* 0x0000000e0834723c */ /* 0x000fe20000041858 */
[----:B------:R-:W1:Y:S01]  /*5050*/  LDSM.16.MT88.4 R12, [R224+0xd000] ;  /* 0x00d00000e00c783b */ /* 0x000e620000004200 */
        /* <DEDUP_REMOVED lines=12> */
[----:B------:R-:W-:-:S03]  /*5120*/  MOV R19, R85 ;  /* 0x0000005500137202 */ /* 0x000fc60000000f00 */
        /* <DEDUP_REMOVED lines=13> */
[----:B------:R-:W-:Y:S01]  /*5200*/  IMAD.MOV.U32 R191, RZ, RZ, R144 ;  /* 0x000000ffffbf7224 */ /* 0x000fe200078e0090 */
[----:B------:R-:W-:Y:S01]  /*5210*/  HMMA.16816.F32.BF16 R100, R4, R14, R92 ;  /* 0x0000000e0464723c */ /* 0x000fe2000004185c */
[----:B------:R-:W-:Y:S01]  /*5220*/  MOV R190, R132 ;  /* 0x0000008400be7202 */ /* 0x000fe20000000f00 */
[----:B------:R-:W-:Y:S01]  /*5230*/  IMAD.MOV.U32 R189, RZ, RZ, R133 ;  /* 0x000000ffffbd7224 */ /* 0x000fe200078e0085 */
[----:B------:R-:W-:-:S04]  /*5240*/  MOV R188, R140 ;  /* 0x0000008c00bc7202 */ /* 0x000fc80000000f00 */
[----:B------:R-:W-:Y:S01]  /*5250*/  MOV R94, R148 ;  /* 0x00000094005e7202 */ /* 0x000fe20000000f00 */
[C---:B------:R-:W-:Y:S01]  /*5260*/  HMMA.16816.F32.BF16 R48, R8.reuse, R14, R44 ;  /* 0x0000000e0830723c */ /* 0x040fe2000004182c */
[----:B------:R-:W1:Y:S01]  /*5270*/  LDSM.16.MT88.4 R12, [R222+0xf000] ;  /* 0x00f00000de0c783b */ /* 0x000e620000004200 */
[----:B------:R-:W-:Y:S01]  /*5280*/  IMAD.MOV.U32 R148, RZ, RZ, R149 ;  /* 0x000000ffff947224 */ /* 0x000fe200078e0095 */
[----:B------:R-:W-:Y:S01]  /*5290*/  MOV R149, R17 ;  /* 0x0000001100957202 */ /* 0x000fe20000000f00 */
[----:B------:R-:W-:Y:S01]  /*52a0*/  IMAD.MOV.U32 R92, RZ, RZ, R16 ;  /* 0x000000ffff5c7224 */ /* 0x000fe200078e0010 */
[----:B------:R-:W-:Y:S01]  /*52b0*/  MOV R93, R147 ;  /* 0x00000093005d7202 */ /* 0x000fe20000000f00 */
[----:B------:R-:W-:Y:S02]  /*52c0*/  IMAD.MOV.U32 R95, RZ, RZ, R141 ;  /* 0x000000ffff5f7224 */ /* 0x000fe400078e008d */
[----:B-1----:R-:W-:Y:S07]  /*52d0*/  HMMA.16816.F32.BF16 R108, R8, R12, R212 ;  /* 0x0000000c086c723c */ /* 0x002fee00000418d4 */
[----:B------:R-:W-:Y:S01]  /*52e0*/  MOV R212, R114 ;  /* 0x0000007200d47202 */ /* 0x000fe20000000f00 */
[----:B------:R-:W-:Y:S01]  /*52f0*/  IMAD.MOV.U32 R214, RZ, RZ, R112 ;  /* 0x000000ffffd67224 */ /* 0x000fe200078e0070 */
[----:B------:R-:W-:Y:S01]  /*5300*/  MOV R213, R115 ;  /* 0x0000007300d57202 */ /* 0x000fe20000000f00 */
[----:B------:R-:W-:Y:S01]  /*5310*/  HMMA.16816.F32.BF16 R116, R4, R14, R116 ;  /* 0x0000000e0474723c */ /* 0x000fe20000041874 */
[----:B------:R-:W-:-:S07]  /*5320*/  MOV R215, R113 ;  /* 0x0000007100d77202 */ /* 0x000fce0000000f00 */
[----:B------:R-:W-:Y:S07]  /*5330*/  HMMA.16816.F32.BF16 R112, R4, R12, R200 ;  /* 0x0000000c0470723c */ /* 0x000fee00000418c8 */
[----:B------:R-:W-:Y:S01]  /*5340*/  MOV R203, R19 ;  /* 0x0000001300cb7202 */ /* 0x000fe20000000f00 */
[----:B------:R-:W-:Y:S01]  /*5350*/  HMMA.16816.F32.BF16 R56, R8, R14, R56 ;  /* 0x0000000e0838723c */ /* 0x000fe20000041838 */
[----:B------:R-:W1:Y:S01]  /*5360*/  LDSM.16.MT88.4 R16, [R224+0xf000] ;  /* 0x00f00000e010783b */ /* 0x000e620000004200 */
[----:B------:R-:W-:Y:S01]  /*5370*/  MOV R201, R214 ;  /* 0x000000d600c97202 */ /* 0x000fe20000000f00 */
[----:B------:R-:W-:-:S02]  /*5380*/  IMAD.MOV.U32 R200, RZ, RZ, R212 ;  /* 0x000000ffffc87224 */ /* 0x000fc400078e00d4 */
[----:B------:R-:W3:Y:S01]  /*5390*/  LDSM.16.MT88.4 R12, [R223+0xf000] ;  /* 0x00f00000df0c783b */ /* 0x000ee20000004200 */
[----:B------:R-:W-:Y:S01]  /*53a0*/  FADD.FTZ R2, R2, R203 ;  /* 0x000000cb02027221 */ /* 0x000fe20000010000 */
[----:B------:R-:W-:Y:S01]  /*53b0*/  MOV R202, R213 ;  /* 0x000000d500ca7202 */ /* 0x000fe20000000f00 */
[----:B------:R-:W-:Y:S01]  /*53c0*/  IMAD.MOV.U32 R203, RZ, RZ, R215 ;  /* 0x000000ffffcb7224 */ /* 0x000fe200078e00d7 */
[----:B------:R-:W-:Y:S01]  /*53d0*/  MOV R212, R92 ;  /* 0x0000005c00d47202 */ /* 0x000fe20000000f00 */
[----:B------:R-:W-:Y:S01]  /*53e0*/  IMAD.MOV.U32 R214, RZ, RZ, R94 ;  /* 0x000000ffffd67224 */ /* 0x000fe200078e005e */
[----:B------:R-:W-:Y:S01]  /*53f0*/  MOV R213, R93 ;  /* 0x0000005d00d57202 */ /* 0x000fe20000000f00 */
[----:B------:R-:W-:Y:S01]  /*5400*/  IMAD.MOV.U32 R93, RZ, RZ, R189 ;  /* 0x000000ffff5d7224 */ /* 0x000fe200078e00bd */
[----:B------:R-:W-:Y:S02]  /*5410*/  MOV R215, R95 ;  /* 0x0000005f00d77202 */ /* 0x000fe40000000f00 */
[----:B------:R-:W-:-:S02]  /*5420*/  MOV R92, R188 ;  /* 0x000000bc005c7202 */ /* 0x000fc40000000f00 */
[----:B------:R-:W-:Y:S01]  /*5430*/  MOV R95, R191 ;  /* 0x000000bf005f7202 */ /* 0x000fe20000000f00 */
[----:B------:R-:W-:Y:S01]  /*5440*/  IMAD.MOV.U32 R191, RZ, RZ, R91 ;  /* 0x000000ffffbf7224 */ /* 0x000fe200078e005b */
[----:B------:R-:W-:Y:S01]  /*5450*/  MOV R94, R190 ;  /* 0x000000be005e7202 */ /* 0x000fe20000000f00 */
[----:B------:R-:W-:Y:S01]  /*5460*/  IMAD.MOV.U32 R188, RZ, RZ, R88 ;  /* 0x000000ffffbc7224 */ /* 0x000fe200078e0058 */
[----:B------:R-:W-:Y:S01]  /*5470*/  MOV R189, R89 ;  /* 0x0000005900bd7202 */ /* 0x000fe20000000f00 */
[----:B------:R-:W-:Y:S01]  /*5480*/  FADD.FTZ R0, R200, R0 ;  /* 0x00000000c8007221 */ /* 0x000fe20000010000 */
[----:B------:R-:W-:Y:S01]  /*5490*/  MOV R190, R90 ;  /* 0x0000005a00be7202 */ /* 0x000fe20000000f00 */
[----:B------:R-:W-:Y:S01]  /*54a0*/  IMAD.MOV.U32 R90, RZ, RZ, R106 ;  /* 0x000000ffff5a7224 */ /* 0x000fe200078e006a */
[----:B------:R-:W-:Y:S01]  /*54b0*/  MOV R89, R105 ;  /* 0x0000006900597202 */ /* 0x000fe20000000f00 */
[----:B------:R-:W-:Y:S01]  /*54c0*/  IMAD.MOV.U32 R105, RZ, RZ, R139 ;  /* 0x000000ffff697224 */ /* 0x000fe200078e008b */
[----:B------:R-:W-:Y:S01]  /*54d0*/  MOV R91, R107 ;  /* 0x0000006b005b7202 */ /* 0x000fe20000000f00 */
[----:B------:R-:W-:Y:S01]  /*54e0*/  IMAD.MOV.U32 R139, RZ, RZ, R172 ;  /* 0x000000ffff8b7224 */ /* 0x000fe200078e00ac */
[----:B------:R-:W-:-:S02]  /*54f0*/  MOV R88, R104 ;  /* 0x0000006800587202 */ /* 0x000fc40000000f00 */
[----:B------:R-:W-:Y:S02]  /*5500*/  MOV R107, R138 ;  /* 0x0000008a006b7202 */ /* 0x000fe40000000f00 */
[----:B------:R-:W-:Y:S01]  /*5510*/  MOV R104, R175 ;  /* 0x000000af00687202 */ /* 0x000fe20000000f00 */
[C---:B-1----:R-:W-:Y:S08]  /*5520*/  HMMA.16816.F32.BF16 R128, R4.reuse, R16, R216 ;  /* 0x000000100480723c */ /* 0x042ff000000418d8 */
[C---:B------:R-:W-:Y:S08]  /*5530*/  HMMA.16816.F32.BF16 R132, R4.reuse, R18, R120 ;  /* 0x000000120484723c */ /* 0x040ff00000041878 */
[C---:B---3--:R-:W-:Y:S08]  /*5540*/  HMMA.16816.F32.BF16 R144, R4.reuse, R12, R240 ;  /* 0x0000000c0490723c */ /* 0x048ff000000418f0 */
[----:B------:R-:W-:Y:S01]  /*5550*/  HMMA.16816.F32.BF16 R44, R4, R14, R124 ;  /* 0x0000000e042c723c */ /* 0x000fe2000004187c */
[----:B------:R-:W-:-:S02]  /*5560*/  MOV R106, R151 ;  /* 0x00000097006a7202 */ /* 0x000fc40000000f00 */
[----:B------:R-:W-:Y:S01]  /*5570*/  MOV R138, R174 ;  /* 0x000000ae008a7202 */ /* 0x000fe20000000f00 */
[----:B------:R-:W-:Y:S01]  /*5580*/  FADD.FTZ R0, R215, R0 ;  /* 0x00000000d7007221 */ /* 0x000fe20000010000 */
[----:B------:R-:W-:Y:S01]  /*5590*/  MOV R218, R88 ;  /* 0x0000005800da7202 */ /* 0x000fe20000000f00 */
[----:B------:R-:W-:Y:S01]  /*55a0*/  IMAD.MOV.U32 R216, RZ, RZ, R90 ;  /* 0x000000ffffd87224 */ /* 0x000fe200078e005a */
[----:B------:R-:W-:Y:S01]  /*55b0*/  MOV R217, R89 ;  /* 0x0000005900d97202 */ /* 0x000fe20000000f00 */
[----:B------:R-:W-:Y:S01]  /*55c0*/  FADD.FTZ R5, R25, R136 ;  /* 0x0000008819057221 */ /* 0x000fe20000010000 */
[C---:B------:R-:W-:Y:S01]  /*55d0*/  HMMA.16816.F32.BF16 R124, R8.reuse, R16, R248 ;  /* 0x00000010087c723c */ /* 0x040fe200000418f8 */
[----:B------:R-:W-:Y:S01]  /*55e0*/  FADD.FTZ R6, R24, R137 ;  /* 0x0000008918067221 */ /* 0x000fe20000010000 */
[----:B------:R-:W-:Y:S01]  /*55f0*/  LDSM.16.MT88.4 R120, [R222+0xf800] ;  /* 0x00f80000de78783b */ /* 0x000fe20000004200 */
[----:B------:R-:W-:Y:S02]  /*5600*/  FADD.FTZ R4, R23, R2 ;  /* 0x0000000217047221 */ /* 0x000fe40000010000 */
[----:B------:R-:W-:Y:S01]  /*5610*/  FADD.FTZ R2, R201, R5 ;  /* 0x00000005c9027221 */ /* 0x000fe20000010000 */
[----:B------:R-:W-:Y:S01]  /*5620*/  MOV R215, R95 ;  /* 0x0000005f00d77202 */ /* 0x000fe20000000f00 */
[----:B------:R-:W-:Y:S01]  /*5630*/  FADD.FTZ R6, R203, R6 ;  /* 0x00000006cb067221 */ /* 0x000fe20000010000 */
[C---:B------:R-:W-:Y:S01]  /*5640*/  HMMA.16816.F32.BF16 R16, R8.reuse, R18, R72 ;  /* 0x000000120810723c */ /* 0x040fe20000041848 */
[----:B------:R-:W-:Y:S01]  /*5650*/  IMAD.MOV.U32 R203, RZ, RZ, R212 ;  /* 0x000000ffffcb7224 */ /* 0x000fe200078e00d4 */
[----:B------:R-:W-:Y:S01]  /*5660*/  MOV R212, R213 ;  /* 0x000000d500d47202 */ /* 0x000fe20000000f00 */
[----:B------:R-:W-:Y:S01]  /*5670*/  FADD.FTZ R5, R214, R4 ;  /* 0x00000004d6057221 */ /* 0x000fe20000010000 */
[----:B------:R-:W-:Y:S01]  /*5680*/  MOV R213, R93 ;  /* 0x0000005d00d57202 */ /* 0x000fe20000000f00 */
[----:B------:R-:W-:Y:S01]  /*5690*/  FADD.FTZ R4, R92, R2 ;  /* 0x000000025c047221 */ /* 0x000fe20000010000 */
[----:B------:R-:W1:Y:S01]  /*56a0*/  LDSM.16.MT88.4 R72, [R224+0xd800] ;  /* 0x00d80000e048783b */ /* 0x000e620000004200 */
[----:B------:R-:W-:Y:S01]  /*56b0*/  IMAD.MOV.U32 R214, RZ, RZ, R94 ;  /* 0x000000ffffd67224 */ /* 0x000fe200078e005e */
[C---:B------:R-:W-:Y:S01]  /*56c0*/  HMMA.16816.F32.BF16 R140, R8.reuse, R12, R244 ;  /* 0x0000000c088c723c */ /* 0x040fe200000418f4 */
[----:B------:R-:W-:Y:S01]  /*56d0*/  MOV R151, R173 ;  /* 0x000000ad00977202 */ /* 0x000fe20000000f00 */
[----:B------:R-:W-:Y:S01]  /*56e0*/  IMAD.MOV.U32 R93, RZ, RZ, R189 ;  /* 0x000000ffff5d7224 */ /* 0x000fe200078e00bd */
[----:B------:R-:W-:Y:S01]  /*56f0*/  MOV R92, R188 ;  /* 0x000000bc005c7202 */ /* 0x000fe20000000f00 */
[----:B------:R-:W-:Y:S01]  /*5700*/  IMAD.MOV.U32 R241, RZ, RZ, R105 ;  /* 0x000000fffff17224 */ /* 0x000fe200078e0069 */
[----:B------:R-:W-:Y:S01]  /*5710*/  MOV R94, R190 ;  /* 0x000000be005e7202 */ /* 0x000fe20000000f00 */
[----:B------:R-:W-:Y:S01]  /*5720*/  IMAD.MOV.U32 R250, RZ, RZ, R139 ;  /* 0x000000fffffa7224 */ /* 0x000fe200078e008b */
[----:B------:R-:W-:Y:S01]  /*5730*/  MOV R95, R191 ;  /* 0x000000bf005f7202 */ /* 0x000fe20000000f00 */
[----:B------:R-:W-:Y:S01]  /*5740*/  HMMA.16816.F32.BF16 R12, R8, R14, R68 ;  /* 0x0000000e080c723c */ /* 0x000fe20000041844 */
[----:B------:R-:W-:Y:S01]  /*5750*/  MOV R243, R91 ;  /* 0x0000005b00f37202 */ /* 0x000fe20000000f00 */
[----:B------:R-:W3:Y:S01]  /*5760*/  LDSM.16.MT88.4 R172, [R221+0xd800] ;  /* 0x00d80000ddac783b */ /* 0x000ee20000004200 */
[----:B------:R-:W-:Y:S01]  /*5770*/  MOV R242, R104 ;  /* 0x0000006800f27202 */ /* 0x000fe20000000f00 */
[----:B------:R-:W-:Y:S01]  /*5780*/  FADD.FTZ R2, R202, R6 ;  /* 0x00000006ca027221 */ /* 0x000fe20000010000 */
[----:B------:R-:W-:Y:S01]  /*5790*/  MOV R240, R106 ;  /* 0x0000006a00f07202 */ /* 0x000fe20000000f00 */
[----:B------:R-:W4:Y:S01]  /*57a0*/  LDSM.16.MT88.4 R188, [R222+0xd800] ;  /* 0x00d80000debc783b */ /* 0x000f220000004200 */
[----:B------:R-:W-:Y:S01]  /*57b0*/  MOV R251, R107 ;  /* 0x0000006b00fb7202 */ /* 0x000fe20000000f00 */
[----:B------:R-:W-:Y:S01]  /*57c0*/  FADD.FTZ R11, R203, R5 ;  /* 0x00000005cb0b7221 */ /* 0x000fe20000010000 */
[----:B------:R-:W-:Y:S01]  /*57d0*/  MOV R248, R138 ;  /* 0x0000008a00f87202 */ /* 0x000fe20000000f00 */
[----:B------:R-:W-:Y:S01]  /*57e0*/  FADD.FTZ R9, R213, R4 ;  /* 0x00000004d5097221 */ /* 0x000fe20000010000 */
[----:B------:R-:W1:Y:S04]  /*57f0*/  LDSM.16.MT88.4 R88, [R223+0xd800] ;  /* 0x00d80000df58783b */ /* 0x000e680000004200 */
[----:B------:R-:W1:Y:S04]  /*5800*/  LDSM.16.MT88.4 R104, [R221+0xf800] ;  /* 0x00f80000dd68783b */ /* 0x000e680000004200 */
[----:B------:R-:W1:Y:S04]  /*5810*/  LDSM.16.MT88.4 R136, [R224+0xf800] ;  /* 0x00f80000e088783b */ /* 0x000e680000004200 */
[----:B------:R-:W2:Y:S01]  /*5820*/  LDSM.16.MT88.4 R4, [R223+0xf800] ;  /* 0x00f80000df04783b */ /* 0x000ea20000004200 */
[----:B------:R-:W3:Y:S08]  /*5830*/  MUFU.EX2 R37, R37 ;  /* 0x0000002500257308 */ /* 0x000ef00000000800 */
[----:B------:R-:W-:Y:S08]  /*5840*/  MUFU.EX2 R38, R38 ;  /* 0x0000002600267308 */ /* 0x000ff00000000800 */
[----:B------:R-:W1:Y:S01]  /*5850*/  MUFU.EX2 R39, R39 ;  /* 0x0000002700277308 */ /* 0x000e620000000800 */
[----:B------:R-:W-:Y:S01]  /*5860*/  MOV R249, R151 ;  /* 0x0000009700f97202 */ /* 0x000fe20000000f00 */
[----:B------:R-:W-:Y:S01]  /*5870*/  IMAD.MOV.U32 R247, RZ, RZ, R148 ;  /* 0x000000fffff77224 */ /* 0x000fe200078e0094 */
[----:B------:R-:W-:Y:S01]  /*5880*/  MOV R246, R149 ;  /* 0x0000009500f67202 */ /* 0x000fe20000000f00 */
[----:B------:R2:W5:Y:S01]  /*5890*/  LDL.LU R25, [R1+0xdc] ;  /* 0x0000dc0001197983 */ /* 0x0005620000300800 */
[----:B------:R-:W-:-:S02]  /*58a0*/  MOV R245, R150 ;  /* 0x0000009600f57202 */ /* 0x000fc40000000f00 */
[----:B------:R-:W-:Y:S02]  /*58b0*/  F2FP.BF16.PACK_AB R200, R35, R36 ;  /* 0x0000002423c8723e */ /* 0x000fe400000010ff */
[----:B------:R-:W-:Y:S02]  /*58c0*/  F2FP.BF16.PACK_AB R201, R30, R31 ;  /* 0x0000001f1ec9723e */ /* 0x000fe400000010ff */
[----:B------:R-:W-:Y:S01]  /*58d0*/  F2FP.BF16.PACK_AB R202, R33, R34 ;  /* 0x0000002221ca723e */ /* 0x000fe200000010ff */
[----:B------:R-:W-:Y:S01]  /*58e0*/  FADD.FTZ R10, R212, R0 ;  /* 0x00000000d40a7221 */ /* 0x000fe20000010000 */
[----:B------:R-:W-:Y:S01]  /*58f0*/  F2FP.BF16.PACK_AB R203, R28, R29 ;  /* 0x0000001d1ccb723e */ /* 0x000fe200000010ff */
[----:B------:R-:W-:Y:S01]  /*5900*/  FADD.FTZ R8, R214, R2 ;  /* 0x00000002d6087221 */ /* 0x000fe20000010000 */
[----:B------:R-:W-:Y:S01]  /*5910*/  F2FP.BF16.PACK_AB R148, R22, R27 ;  /* 0x0000001b1694723e */ /* 0x000fe200000010ff */
[----:B------:R-:W-:Y:S01]  /*5920*/  IMAD.MOV.U32 R219, RZ, RZ, R95 ;  /* 0x000000ffffdb7224 */ /* 0x000fe200078e005f */
[----:B---3--:R-:W-:Y:S01]  /*5930*/  F2FP.BF16.PACK_AB R149, R37, R32 ;  /* 0x000000202595723e */ /* 0x008fe200000010ff */
[----:B------:R3:W5:Y:S01]  /*5940*/  LDL.LU R24, [R1+0xd8] ;  /* 0x0000d80001187983 */ /* 0x0007620000300800 */
[----:B------:R-:W-:-:S02]  /*5950*/  F2FP.BF16.PACK_AB R150, R20, R21 ;  /* 0x000000151496723e */ /* 0x000fc400000010ff */
[----:B-1----:R-:W-:Y:S01]  /*5960*/  F2FP.BF16.PACK_AB R151, R39, R38 ;  /* 0x000000262797723e */ /* 0x002fe200000010ff */
[-C--:B------:R-:W-:Y:S01]  /*5970*/  HMMA.16816.F32.BF16 R196, R200, R72.reuse, R196 ;  /* 0x00000048c8c4723c */ /* 0x080fe200000418c4 */
[----:B------:R-:W-:Y:S01]  /*5980*/  IMAD.MOV.U32 R214, RZ, RZ, R92 ;  /* 0x000000ffffd67224 */ /* 0x000fe200078e005c */
[----:B------:R-:W-:Y:S01]  /*5990*/  MOV R213, R93 ;  /* 0x0000005d00d57202 */ /* 0x000fe20000000f00 */
[----:B------:R-:W-:Y:S01]  /*59a0*/  FADD.FTZ R0, R245, R11 ;  /* 0x0000000bf5007221 */ /* 0x000fe20000010000 */
[----:B------:R-:W-:Y:S01]  /*59b0*/  MOV R212, R94 ;  /* 0x0000005e00d47202 */ /* 0x000fe20000000f00 */
[----:B------:R-:W-:Y:S01]  /*59c0*/  FADD.FTZ R2, R247, R9 ;  /* 0x00000009f7027221 */ /* 0x000fe20000010000 */
[----:B------:R3:W5:Y:S02]  /*59d0*/  LDL.LU R23, [R1+0xd4] ;  /* 0x0000d40001177983 */ /* 0x0007640000300800 */
[C---:B------:R-:W-:Y:S08]  /*59e0*/  HMMA.16816.F32.BF16 R192, R148.reuse, R72, R192 ;  /* 0x0000004894c0723c */ /* 0x040ff000000418c0 */
[----:B------:R-:W-:Y:S01]  /*59f0*/  HMMA.16816.F32.BF16 R68, R148, R74, R60 ;  /* 0x0000004a9444723c */ /* 0x000fe2000004183c */
[----:B------:R-:W-:-:S07]  /*5a00*/  FADD.FTZ R2, R251, R2 ;  /* 0x00000002fb027221 */ /* 0x000fce0000010000 */
[C---:B------:R-:W-:Y:S08]  /*5a10*/  HMMA.16816.F32.BF16 R72, R200.reuse, R74, R76 ;  /* 0x0000004ac848723c */ /* 0x040ff0000004184c */
[-C--:B------:R-:W-:Y:S08]  /*5a20*/  HMMA.16816.F32.BF16 R164, R200, R172.reuse, R164 ;  /* 0x000000acc8a4723c */ /* 0x080ff000000418a4 */
[C---:B------:R-:W-:Y:S08]  /*5a30*/  HMMA.16816.F32.BF16 R160, R148.reuse, R172, R160 ;  /* 0x000000ac94a0723c */ /* 0x040ff000000418a0 */
[----:B------:R-:W-:Y:S08]  /*5a40*/  HMMA.16816.F32.BF16 R168, R148, R174, R168 ;  /* 0x000000ae94a8723c */ /* 0x000ff000000418a8 */
[-C--:B----4-:R-:W-:Y:S08]  /*5a50*/  HMMA.16816.F32.BF16 R180, R200, R188.reuse, R180 ;  /* 0x000000bcc8b4723c */ /* 0x090ff000000418b4 */
        /* <DEDUP_REMOVED lines=15> */
[----:B------:R-:W-:Y:S08]  /*5b50*/  HMMA.16816.F32.BF16 R188, R200, R190, R52 ;  /* 0x000000bec8bc723c */ /* 0x000ff00000041834 */
[----:B--2---:R-:W-:Y:S08]  /*5b60*/  HMMA.16816.F32.BF16 R144, R148, R4, R144 ;  /* 0x000000049490723c */ /* 0x004ff00000041890 */
[C---:B------:R-:W-:Y:S08]  /*5b70*/  HMMA.16816.F32.BF16 R88, R200.reuse, R90, R64 ;  /* 0x0000005ac858723c */ /* 0x040ff00000041840 */
[C---:B------:R-:W-:Y:S08]  /*5b80*/  HMMA.16816.F32.BF16 R104, R200.reuse, R106, R48 ;  /* 0x0000006ac868723c */ /* 0x040ff00000041830 */
[C---:B------:R-:W-:Y:S08]  /*5b90*/  HMMA.16816.F32.BF16 R120, R200.reuse, R122, R56 ;  /* 0x0000007ac878723c */ /* 0x040ff00000041838 */
[C---:B------:R-:W-:Y:S08]  /*5ba0*/  HMMA.16816.F32.BF16 R136, R200.reuse, R138, R16 ;  /* 0x0000008ac888723c */ /* 0x040ff00000041810 */
[----:B------:R-:W-:Y:S07]  /*5bb0*/  HMMA.16816.F32.BF16 R140, R200, R4, R140 ;  /* 0x00000004c88c723c */ /* 0x000fee000004188c */
[----:B------:R-:W-:Y:S01]  /*5bc0*/  FADD.FTZ R4, R246, R10 ;  /* 0x0000000af6047221 */ /* 0x000fe20000010000 */
[----:B------:R-:W-:Y:S01]  /*5bd0*/  HMMA.16816.F32.BF16 R148, R148, R6, R44 ;  /* 0x000000069494723c */ /* 0x000fe2000004182c */
[----:B------:R-:W-:-:S07]  /*5be0*/  FADD.FTZ R5, R249, R0 ;  /* 0x00000000f9057221 */ /* 0x000fce0000010000 */
[----:B------:R-:W-:Y:S07]  /*5bf0*/  HMMA.16816.F32.BF16 R200, R200, R6, R12 ;  /* 0x00000006c8c8723c */ /* 0x000fee000004180c */
        /* <DEDUP_REMOVED lines=40> */
[----:B------:R-:W-:Y:S05]  /*5e80*/  @!P0 BRA `(.L_x_30) ;  /* 0x0000b51000008947 */ /* 0x000fea0003800000 */
[----:B------:R-:W2:Y:S01]  /*5e90*/  LDL.64 R214, [R1+0xb0] ;  /* 0x0000b00001d67983 */ /* 0x000ea20000100a00 */
[----:B------:R-:W-:Y:S01]  /*5ea0*/  UIADD3 UR20, UR8, -0x2, URZ ;  /* 0xfffffffe08147890 */ /* 0x000fe2000fffe03f */
[----:B------:R-:W-:-:S04]  /*5eb0*/  DEPBAR.LE SB0, 0x0 ;  /* 0x000080000000791a */ /* 0x000fc80000000000 */
[----:B------:R-:W-:Y:S01]  /*5ec0*/  USHF.R.S32.HI UR5, URZ, 0x1f, UR20 ;  /* 0x0000001f3f057899 */ /* 0x000fe20008011414 */
[----:B---3--:R-:W-:Y:S01]  /*5ed0*/  IMAD.U32 R4, RZ, RZ, UR20 ;  /* 0x00000014ff047e24 */ /* 0x008fe2000f8e00ff */
[----:B------:R-:W-:Y:S01]  /*5ee0*/  UIMAD UR12, UR11, UR20, URZ ;  /* 0x000000140b0c72a4 */ /* 0x000fe2000f8e023f */
[----:B------:R-:W-:Y:S01]  /*5ef0*/  IMAD.MOV.U32 R158, RZ, RZ, c[0x0][0x1a4] ;  /* 0x00006900ff9e7624 */ /* 0x000fe200078e00ff */
[----:B------:R-:W-:Y:S01]  /*5f00*/  UISETP.NE.AND UP0, UPT, UR8, 0x2, UPT ;  /* 0x000000020800788c */ /* 0x000fe2000bf05270 */
[----:B------:R-:W-:Y:S01]  /*5f10*/  IMAD.U32 R0, RZ, RZ, UR4 ;  /* 0x00000004ff007e24 */ /* 0x000fe2000f8e00ff */
[----:B------:R-:W-:Y:S02]  /*5f20*/  UIMAD UR5, UR5, UR14, UR12 ;  /* 0x0000000e050572a4 */ /* 0x000fe4000f8e020c */
[----:B------:R-:W-:Y:S02]  /*5f30*/  USHF.L.U32 UR12, UR4, 0x5, URZ ;  /* 0x00000005040c7899 */ /* 0x000fe4000800063f */
[----:B------:R-:W-:Y:S01]  /*5f40*/  SHF.L.U64.HI R0, R0, 0x5, R158 ;  /* 0x0000000500007819 */ /* 0x000fe2000001029e */
[----:B------:R-:W-:Y:S01]  /*5f50*/  BAR.SYNC.DEFER_BLOCKING 0x0 ;  /* 0x0000000000007b1d */ /* 0x000fe20000010000 */
[----:B--2---:R-:W-:-:S05]  /*5f60*/  IMAD.WIDE.U32 R4, R4, UR14, R214 ;  /* 0x0000000e04047c25 */ /* 0x004fca000f8e00d6 */
[----:B------:R-:W-:Y:S02]  /*5f70*/  IADD3 R2, R5, UR5, RZ ;  /* 0x0000000505027c10 */ /* 0x000fe4000fffe0ff */
[----:B------:R-:W-:-:S04]  /*5f80*/  LEA R8, P0, R4, c[0x0][0x170], 0x1 ;  /* 0x00005c0004087a11 */ /* 0x000fc800078008ff */
[----:B------:R-:W-:Y:S02]  /*5f90*/  LEA.HI.X R9, R4, c[0x0][0x174], R2, 0x1, P0 ;  /* 0x00005d0004097a11 */ /* 0x000fe400000f0c02 */
[----:B------:R-:W-:-:S03]  /*5fa0*/  IADD3 R6, P0, R8, UR12, RZ ;  /* 0x0000000c08067c10 */ /* 0x000fc6000ff1e0ff */
[----:B------:R-:W-:Y:S01]  /*5fb0*/  @!PT LDS RZ, [RZ] ;  /* 0x00000000fffff984 */ /* 0x000fe20000000800 */
[----:B------:R-:W-:Y:S01]  /*5fc0*/  @!PT LDS RZ, [RZ] ;  /* 0x00000000fffff984 */ /* 0x000fe20000000800 */
[----:B------:R-:W-:Y:S01]  /*5fd0*/  @!PT LDS RZ, [RZ] ;  /* 0x00000000fffff984 */ /* 0x000fe20000000800 */
[----:B------:R1:W-:Y:S02]  /*5fe0*/  LDGSTS.E.BYPASS.LTC128B.128 [R239+0xc000], [R8.64] ;  /* 0x0c00000008ef7fae */ /* 0x0003e4000b901d50 */
[----:B------:R-:W-:Y:S01]  /*5ff0*/  IMAD.X R7, R0, 0x1, R9, P0 ;  /* 0x0000000100077824 */ /* 0x000fe200000e0609 */
[----:B------:R-:W-:Y:S01]  /*6000*/  IADD3 R4, P0, R6, UR12, RZ ;  /* 0x0000000c06047c10 */ /* 0x000fe2000ff1e0ff */
[----:B------:R1:W-:Y:S04]  /*6010*/  LDGSTS.E.BYPASS.LTC128B.128 [R239+0xe000], [R8.64+0x80] ;  /* 0x0e00008008ef7fae */ /* 0x0003e8000b901d50 */
[--C-:B------:R-:W-:Y:S01]  /*6020*/  IMAD.X R5, R7, 0x1, R0.reuse, P0 ;  /* 0x0000000107057824 */ /* 0x100fe200000e0600 */
[----:B------:R-:W-:Y:S01]  /*6030*/  IADD3 R10, P0, R4, UR12, RZ ;  /* 0x0000000c040a7c10 */ /* 0x000fe2000ff1e0ff */
[----:B------:R2:W-:Y:S04]  /*6040*/  LDGSTS.E.BYPASS.LTC128B.128 [R239+0xc800], [R6.64] ;  /* 0x0c80000006ef7fae */ /* 0x0005e8000b901d50 */
[----:B------:R-:W-:Y:S01]  /*6050*/  IMAD.X R11, R5, 0x1, R0, P0 ;  /* 0x00000001050b7824 */ /* 0x000fe200000e0600 */
[----:B------:R2:W-:Y:S04]  /*6060*/  LDGSTS.E.BYPASS.LTC128B.128 [R239+0xe800], [R6.64+0x80] ;  /* 0x0e80008006ef7fae */ /* 0x0005e8000b901d50 */
[----:B------:R2:W-:Y:S04]  /*6070*/  LDGSTS.E.BYPASS.LTC128B.128 [R239+0xd000], [R4.64] ;  /* 0x0d00000004ef7fae */ /* 0x0005e8000b901d50 */
[----:B------:R2:W-:Y:S04]  /*6080*/  LDGSTS.E.BYPASS.LTC128B.128 [R239+0xf000], [R4.64+0x80] ;  /* 0x0f00008004ef7fae */ /* 0x0005e8000b901d50 */
[----:B------:R1:W-:Y:S04]  /*6090*/  LDGSTS.E.BYPASS.LTC128B.128 [R239+0xd800], [R10.64] ;  /* 0x0d8000000aef7fae */ /* 0x0003e8000b901d50 */
[----:B------:R1:W-:Y:S04]  /*60a0*/  LDGSTS.E.BYPASS.LTC128B.128 [R239+0xf800], [R10.64+0x80] ;  /* 0x0f8000800aef7fae */ /* 0x0003e8000b901d50 */
[----:B------:R-:W-:Y:S04]  /*60b0*/  LDSM.16.M88.4 R16, [R227] ;  /* 0x00000000e310783b */ /* 0x000fe80000000200 */
[----:B------:R-:W-:Y:S04]  /*60c0*/  LDSM.16.M88.4 R12, [R227+0x2000] ;  /* 0x00200000e30c783b */ /* 0x000fe80000000200 */
[----:B------:R-:W3:Y:S04]  /*60d0*/  LDSM.16.M88.4 R48, [R220+0x9000] ;  /* 0x00900000dc30783b */ /* 0x000ee80000000200 */
[----:B------:R-:W4:Y:S04]  /*60e0*/  LDSM.16.M88.4 R44, [R220+0x9800] ;  /* 0x00980000dc2c783b */ /* 0x000f280000000200 */
[----:B------:R-:W4:Y:S04]  /*60f0*/  LDSM.16.M88.4 R56, [R220+0x8000] ;  /* 0x00800000dc38783b */ /* 0x000f280000000200 */
[----:B------:R-:W4:Y:S04]  /*6100*/  LDSM.16.M88.4 R52, [R220+0x8800] ;  /* 0x00880000dc34783b */ /* 0x000f280000000200 */
[----:B-1----:R-:W-:Y:S04]  /*6110*/  LDSM.16.M88.4 R8, [R228] ;  /* 0x00000000e408783b */ /* 0x002fe80000000200 */
[----:B--2---:R-:W-:Y:S04]  /*6120*/  LDSM.16.M88.4 R4, [R228+0x2000] ;  /* 0x00200000e404783b */ /* 0x004fe80000000200 */
[----:B------:R-:W1:Y:S04]  /*6130*/  LDSM.16.M88.4 R32, [R237] ;  /* 0x00000000ed20783b */ /* 0x000e680000000200 */
[----:B------:R-:W2:Y:S04]  /*6140*/  LDSM.16.M88.4 R28, [R236] ;  /* 0x00000000ec1c783b */ /* 0x000ea80000000200 */
[----:B------:R-:W1:Y:S04]  /*6150*/  LDSM.16.M88.4 R40, [R231] ;  /* 0x00000000e728783b */ /* 0x000e680000000200 */
[----:B------:R-:W1:Y:S01]  /*6160*/  LDSM.16.M88.4 R36, [R238] ;  /* 0x00000000ee24783b */ /* 0x000e620000000200 */
[----:B---3--:R-:W-:Y:S03]  /*6170*/  HMMA.16816.F32.BF16 R204, R12, R48, RZ ;  /* 0x000000300ccc723c */ /* 0x008fe600000418ff */
[----:B------:R-:W0:Y:S05]  /*6180*/  LDGDEPBAR ;  /* 0x00000000000079af */ /* 0x000e2a0000000000 */
[-C--:B----4-:R-:W-:Y:S08]  /*6190*/  HMMA.16816.F32.BF16 R64, R16, R44.reuse, RZ ;  /* 0x0000002c1040723c */ /* 0x090ff000000418ff */
[----:B------:R-:W-:Y:S08]  /*61a0*/  HMMA.16816.F32.BF16 R60, R12, R44, RZ ;  /* 0x0000002c0c3c723c */ /* 0x000ff000000418ff */
[-C--:B------:R-:W-:Y:S08]  /*61b0*/  HMMA.16816.F32.BF16 R244, R16, R56.reuse, RZ ;  /* 0x0000003810f4723c */ /* 0x080ff000000418ff */
[----:B------:R-:W-:Y:S08]  /*61c0*/  HMMA.16816.F32.BF16 R240, R12, R56, RZ ;  /* 0x000000380cf0723c */ /* 0x000ff000000418ff */
[-C--:B------:R-:W-:Y:S08]  /*61d0*/  HMMA.16816.F32.BF16 R216, R16, R52.reuse, RZ ;  /* 0x0000003410d8723c */ /* 0x080ff000000418ff */
[----:B------:R-:W-:Y:S08]  /*61e0*/  HMMA.16816.F32.BF16 R212, R12, R52, RZ ;  /* 0x000000340cd4723c */ /* 0x000ff000000418ff */
[----:B------:R-:W-:Y:S08]  /*61f0*/  HMMA.16816.F32.BF16 R208, R16, R48, RZ ;  /* 0x0000003010d0723c */ /* 0x000ff000000418ff */
[----:B-1----:R-:W-:Y:S08]  /*6200*/  HMMA.16816.F32.BF16 R204, R4, R32, R204 ;  /* 0x0000002004cc723c */ /* 0x002ff000000418cc */
[-C--:B--2---:R-:W-:Y:S08]  /*6210*/  HMMA.16816.F32.BF16 R64, R8, R28.reuse, R64 ;  /* 0x0000001c0840723c */ /* 0x084ff00000041840 */
[----:B------:R-:W-:Y:S08]  /*6220*/  HMMA.16816.F32.BF16 R60, R4, R28, R60 ;  /* 0x0000001c043c723c */ /* 0x000ff0000004183c */
[-C--:B------:R-:W-:Y:S08]  /*6230*/  HMMA.16816.F32.BF16 R244, R8, R40.reuse, R244 ;  /* 0x0000002808f4723c */ /* 0x080ff000000418f4 */
[----:B------:R-:W-:Y:S01]  /*6240*/  HMMA.16816.F32.BF16 R240, R4, R40, R240 ;  /* 0x0000002804f0723c */ /* 0x000fe200000418f0 */
[----:B------:R-:W-:-:S02]  /*6250*/  IMAD.MOV.U32 R27, RZ, RZ, R66 ;  /* 0x000000ffff1b7224 */ /* 0x000fc400078e0042 */
[----:B------:R-:W-:-:S04]  /*6260*/  IMAD.MOV.U32 R22, RZ, RZ, R67 ;  /* 0x000000ffff167224 */ /* 0x000fc800078e0043 */
[----:B------:R-:W-:Y:S01]  /*6270*/  IMAD.MOV.U32 R41, RZ, RZ, R204 ;  /* 0x000000ffff297224 */ /* 0x000fe200078e00cc */
[-C--:B------:R-:W-:Y:S01]  /*6280*/  HMMA.16816.F32.BF16 R248, R8, R36.reuse, R216 ;  /* 0x0000002408f8723c */ /* 0x080fe200000418d8 */
[----:B------:R-:W-:Y:S01]  /*6290*/  IMAD.MOV.U32 R40, RZ, RZ, R205 ;  /* 0x000000ffff287224 */ /* 0x000fe200078e00cd */
[----:B------:R-:W-:Y:S01]  /*62a0*/  MOV R44, R61 ;  /* 0x0000003d002c7202 */ /* 0x000fe20000000f00 */
[----:B------:R-:W-:Y:S02]  /*62b0*/  IMAD.MOV.U32 R45, RZ, RZ, R60 ;  /* 0x000000ffff2d7224 */ /* 0x000fe400078e003c */
[----:B------:R-:W-:Y:S02]  /*62c0*/  IMAD.MOV.U32 R29, RZ, RZ, R62 ;  /* 0x000000ffff1d7224 */ /* 0x000fe400078e003e */
[----:B------:R-:W-:Y:S01]  /*62d0*/  IMAD.MOV.U32 R28, RZ, RZ, R63 ;  /* 0x000000ffff1c7224 */ /* 0x000fe200078e003f */
[----:B------:R-:W-:Y:S07]  /*62e0*/  HMMA.16816.F32.BF16 R212, R4, R36, R212 ;  /* 0x0000002404d4723c */ /* 0x000fee00000418d4 */
[----:B------:R-:W-:Y:S01]  /*62f0*/  IMAD.MOV.U32 R37, RZ, RZ, R206 ;  /* 0x000000ffff257224 */ /* 0x000fe200078e00ce */
[----:B------:R-:W-:Y:S01]  /*6300*/  HMMA.16816.F32.BF16 R208, R8, R32, R208 ;  /* 0x0000002008d0723c */ /* 0x000fe200000418d0 */
[----:B------:R-:W-:-:S06]  /*6310*/  IMAD.MOV.U32 R36, RZ, RZ, R207 ;  /* 0x000000ffff247224 */ /* 0x000fcc00078e00cf */
[----:B------:R-:W-:Y:S01]  /*6320*/  IMAD.MOV.U32 R33, RZ, RZ, R64 ;  /* 0x000000ffff217224 */ /* 0x000fe200078e0040 */
[----:B------:R-:W-:Y:S01]  /*6330*/  HMMA.16816.F32.BF16 R204, R12, R58, RZ ;  /* 0x0000003a0ccc723c */ /* 0x000fe200000418ff */
[----:B------:R-:W-:-:S07]  /*6340*/  IMAD.MOV.U32 R32, RZ, RZ, R65 ;  /* 0x000000ffff207224 */ /* 0x000fce00078e0041 */
[C---:B------:R-:W-:Y:S08]  /*6350*/  HMMA.16816.F32.BF16 R64, R12.reuse, R54, RZ ;  /* 0x000000360c40723c */ /* 0x040ff000000418ff */
[----:B------:R-:W-:Y:S01]  /*6360*/  HMMA.16816.F32.BF16 R60, R12, R50, RZ ;  /* 0x000000320c3c723c */ /* 0x000fe200000418ff */
[----:B------:R-:W-:Y:S01]  /*6370*/  IMAD.MOV.U32 R21, RZ, RZ, R208 ;  /* 0x000000ffff157224 */ /* 0x000fe200078e00d0 */
[----:B------:R-:W-:Y:S01]  /*6380*/  MOV R0, R211 ;  /* 0x000000d300007202 */ /* 0x000fe20000000f00 */
[----:B------:R-:W-:-:S02]  /*6390*/  IMAD.MOV.U32 R20, RZ, RZ, R209 ;  /* 0x000000ffff147224 */ /* 0x000fc400078e00d1 */
[----:B------:R-:W-:-:S03]  /*63a0*/  IMAD.MOV.U32 R2, RZ, RZ, R210 ;  /* 0x000000ffff027224 */ /* 0x000fc600078e00d2 */
[----:B------:R-:W-:Y:S08]  /*63b0*/  HMMA.16816.F32.BF16 R12, R12, R46, RZ ;  /* 0x0000002e0c0c723c */ /* 0x000ff000000418ff */
[C---:B------:R-:W-:Y:S08]  /*63c0*/  HMMA.16816.F32.BF16 R56, R16.reuse, R58, RZ ;  /* 0x0000003a1038723c */ /* 0x040ff000000418ff */
[C---:B------:R-:W-:Y:S08]  /*63d0*/  HMMA.16816.F32.BF16 R52, R16.reuse, R54, RZ ;  /* 0x000000361034723c */ /* 0x040ff000000418ff */
[----:B------:R-:W-:Y:S08]  /*63e0*/  HMMA.16816.F32.BF16 R48, R16, R50, RZ ;  /* 0x000000321030723c */ /* 0x000ff000000418ff */
[----:B------:R-:W-:Y:S08]  /*63f0*/  HMMA.16816.F32.BF16 R12, R4, R30, R12 ;  /* 0x0000001e040c723c */ /* 0x000ff0000004180c */
[----:B------:R-:W-:Y:S08]  /*6400*/  HMMA.16816.F32.BF16 R16, R16, R46, RZ ;  /* 0x0000002e1010723c */ /* 0x000ff000000418ff */
[----:B------:R-:W-:Y:S08]  /*6410*/  HMMA.16816.F32.BF16 R208, R4, R38, R64 ;  /* 0x0000002604d0723c */ /* 0x000ff00000041840 */
[----:B------:R-:W-:Y:S01]  /*6420*/  IMAD.MOV.U32 R158, RZ, RZ, R12 ;  /* 0x000000ffff9e7224 */ /* 0x000fe200078e000c */
[----:B------:R-:W-:Y:S01]  /*6430*/  HMMA.16816.F32.BF16 R56, R8, R42, R56 ;  /* 0x0000002a0838723c */ /* 0x000fe20000041838 */
[----:B------:R-:W-:-:S02]  /*6440*/  IMAD.MOV.U32 R157, RZ, RZ, R13 ;  /* 0x000000ffff9d7224 */ /* 0x000fc400078e000d */
[----:B------:R-:W-:Y:S02]  /*6450*/  IMAD.MOV.U32 R153, RZ, RZ, R14 ;  /* 0x000000ffff997224 */ /* 0x000fe400078e000e */
[----:B------:R-:W-:Y:S02]  /*6460*/  IMAD.MOV.U32 R152, RZ, RZ, R15 ;  /* 0x000000ffff987224 */ /* 0x000fe400078e000f */
[----:B------:R-:W-:Y:S01]  /*6470*/  LDSM.16.M88.4 R12, [R226+0x8000] ;  /* 0x00800000e20c783b */ /* 0x000fe20000000200 */
[C---:B------:R-:W-:Y:S08]  /*6480*/  HMMA.16816.F32.BF16 R64, R8.reuse, R38, R52 ;  /* 0x000000260840723c */ /* 0x040ff00000041834 */
[C---:B------:R-:W-:Y:S08]  /*6490*/  HMMA.16816.F32.BF16 R48, R8.reuse, R34, R48 ;  /* 0x000000220830723c */ /* 0x040ff00000041830 */
[----:B------:R-:W-:Y:S01]  /*64a0*/  HMMA.16816.F32.BF16 R16, R8, R30, R16 ;  /* 0x0000001e0810723c */ /* 0x000fe20000041810 */
[----:B------:R-:W1:Y:S07]  /*64b0*/  LDSM.16.M88.4 R8, [R230] ;  /* 0x00000000e608783b */ /* 0x000e6e0000000200 */
[C---:B------:R-:W-:Y:S08]  /*64c0*/  HMMA.16816.F32.BF16 R204, R4.reuse, R42, R204 ;  /* 0x0000002a04cc723c */ /* 0x040ff000000418cc */
[----:B------:R-:W-:Y:S01]  /*64d0*/  HMMA.16816.F32.BF16 R216, R4, R34, R60 ;  /* 0x0000002204d8723c */ /* 0x000fe2000004183c */
[----:B------:R-:W2:Y:S07]  /*64e0*/  LDSM.16.M88.4 R4, [R230+0x2000] ;  /* 0x00200000e604783b */ /* 0x000eae0000000200 */
[----:B-1----:R-:W-:Y:S07]  /*64f0*/  HMMA.16816.F32.BF16 R52, R8, R12, R244 ;  /* 0x0000000c0834723c */ /* 0x002fee00000418f4 */
[----:B------:R-:W-:-:S02]  /*6500*/  IMAD.MOV.U32 R244, RZ, RZ, R45 ;  /* 0x000000fffff47224 */ /* 0x000fc400078e002d */
[----:B------:R-:W-:Y:S02]  /*6510*/  IMAD.MOV.U32 R245, RZ, RZ, R44 ;  /* 0x000000fffff57224 */ /* 0x000fe400078e002c */
[----:B------:R-:W-:Y:S02]  /*6520*/  IMAD.MOV.U32 R246, RZ, RZ, R29 ;  /* 0x000000fffff67224 */ /* 0x000fe400078e001d */
[----:B------:R-:W-:Y:S02]  /*6530*/  IMAD.MOV.U32 R247, RZ, RZ, R28 ;  /* 0x000000fffff77224 */ /* 0x000fe400078e001c */
[----:B------:R-:W-:Y:S08]  /*6540*/  HMMA.16816.F32.BF16 R28, R8, R14, R56 ;  /* 0x0000000e081c723c */ /* 0x000ff00000041838 */
[C---:B--2---:R-:W-:Y:S07]  /*6550*/  HMMA.16816.F32.BF16 R60, R4.reuse, R12, R240 ;  /* 0x0000000c043c723c */ /* 0x044fee00000418f0 */
[----:B------:R-:W-:Y:S01]  /*6560*/  IMAD.MOV.U32 R240, RZ, RZ, R158 ;  /* 0x000000fffff07224 */ /* 0x000fe200078e009e */
[----:B------:R-:W-:Y:S01]  /*6570*/  HMMA.16816.F32.BF16 R44, R4, R14, R204 ;  /* 0x0000000e042c723c */ /* 0x000fe200000418cc */
[----:B------:R-:W1:Y:S01]  /*6580*/  LDSM.16.M88.4 R12, [R226+0x8800] ;  /* 0x00880000e20c783b */ /* 0x000e620000000200 */
[----:B------:R-:W-:Y:S01]  /*6590*/  IMAD.MOV.U32 R241, RZ, RZ, R157 ;  /* 0x000000fffff17224 */ /* 0x000fe200078e009d */
[----:B------:R-:W-:Y:S01]  /*65a0*/  MOV R243, R152 ;  /* 0x0000009800f37202 */ /* 0x000fe20000000f00 */
[----:B------:R-:W-:-:S03]  /*65b0*/  IMAD.MOV.U32 R242, RZ, RZ, R153 ;  /* 0x000000fffff27224 */ /* 0x000fc600078e0099 */
[----:B------:R-:W-:Y:S02]  /*65c0*/  IMAD.MOV.U32 R204, RZ, RZ, R41 ;  /* 0x000000ffffcc7224 */ /* 0x000fe400078e0029 */
[----:B------:R-:W-:Y:S02]  /*65d0*/  IMAD.MOV.U32 R205, RZ, RZ, R40 ;  /* 0x000000ffffcd7224 */ /* 0x000fe400078e0028 */
[----:B------:R-:W-:Y:S02]  /*65e0*/  IMAD.MOV.U32 R206, RZ, RZ, R37 ;  /* 0x000000ffffce7224 */ /* 0x000fe400078e0025 */
[----:B------:R-:W-:Y:S01]  /*65f0*/  IMAD.MOV.U32 R207, RZ, RZ, R36 ;  /* 0x000000ffffcf7224 */ /* 0x000fe200078e0024 */
[-C--:B-1----:R-:W-:Y:S07]  /*6600*/  HMMA.16816.F32.BF16 R40, R8, R12.reuse, R248 ;  /* 0x0000000c0828723c */ /* 0x082fee00000418f8 */
[----:B------:R-:W-:Y:S01]  /*6610*/  IMAD.MOV.U32 R248, RZ, RZ, R33 ;  /* 0x000000fffff87224 */ /* 0x000fe200078e0021 */
[----:B------:R-:W-:Y:S01]  /*6620*/  MOV R249, R32 ;  /* 0x0000002000f97202 */ /* 0x000fe20000000f00 */
[----:B------:R-:W-:Y:S01]  /*6630*/  HMMA.16816.F32.BF16 R36, R4, R12, R212 ;  /* 0x0000000c0424723c */ /* 0x000fe200000418d4 */
[----:B------:R-:W-:-:S02]  /*6640*/  IMAD.MOV.U32 R250, RZ, RZ, R27 ;  /* 0x000000fffffa7224 */ /* 0x000fc400078e001b */
[----:B------:R-:W-:-:S04]  /*6650*/  IMAD.MOV.U32 R251, RZ, RZ, R22 ;  /* 0x000000fffffb7224 */ /* 0x000fc800078e0016 */
[----:B------:R-:W-:Y:S01]  /*6660*/  IMAD.MOV.U32 R212, RZ, RZ, R21 ;  /* 0x000000ffffd47224 */ /* 0x000fe200078e0015 */
[----:B------:R-:W-:Y:S01]  /*6670*/  HMMA.16816.F32.BF16 R32, R4, R14, R208 ;  /* 0x0000000e0420723c */ /* 0x000fe200000418d0 */
[----:B------:R-:W-:Y:S02]  /*6680*/  IMAD.MOV.U32 R213, RZ, RZ, R20 ;  /* 0x000000ffffd57224 */ /* 0x000fe400078e0014 */
[----:B------:R-:W-:Y:S02]  /*6690*/  IMAD.MOV.U32 R214, RZ, RZ, R2 ;  /* 0x000000ffffd67224 */ /* 0x000fe400078e0002 */
[----:B------:R-:W-:-:S03]  /*66a0*/  IMAD.MOV.U32 R215, RZ, RZ, R0 ;  /* 0x000000ffffd77224 */ /* 0x000fc600078e0000 */
[C---:B------:R-:W-:Y:S01]  /*66b0*/  HMMA.16816.F32.BF16 R56, R8.reuse, R14, R64 ;  /* 0x0000000e0838723c */ /* 0x040fe20000041840 */
[----:B------:R-:W1:Y:S07]  /*66c0*/  LDSM.16.M88.4 R12, [R226+0x9000] ;  /* 0x00900000e20c783b */ /* 0x000e6e0000000200 */
[-C--:B-1----:R-:W-:Y:S08]  /*66d0*/  HMMA.16816.F32.BF16 R64, R8, R12.reuse, R212 ;  /* 0x0000000c0840723c */ /* 0x082ff000000418d4 */
[C---:B------:R-:W-:Y:S08]  /*66e0*/  HMMA.16816.F32.BF16 R204, R4.reuse, R12, R204 ;  /* 0x0000000c04cc723c */ /* 0x040ff000000418cc */
[-C--:B------:R-:W-:Y:S08]  /*66f0*/  HMMA.16816.F32.BF16 R216, R4, R14.reuse, R216 ;  /* 0x0000000e04d8723c */ /* 0x080ff000000418d8 */
[----:B------:R-:W-:Y:S01]  /*6700*/  HMMA.16816.F32.BF16 R212, R8, R14, R48 ;  /* 0x0000000e08d4723c */ /* 0x000fe20000041830 */
[----:B------:R-:W1:Y:S07]  /*6710*/  LDSM.16.M88.4 R12, [R226+0x9800] ;  /* 0x00980000e20c783b */ /* 0x000e6e0000000200 */
[C---:B-1----:R-:W-:Y:S08]  /*6720*/  HMMA.16816.F32.BF16 R208, R4.reuse, R12, R244 ;  /* 0x0000000c04d0723c */ /* 0x042ff000000418f4 */
[----:B------:R-:W-:Y:S08]  /*6730*/  HMMA.16816.F32.BF16 R4, R4, R14, R240 ;  /* 0x0000000e0404723c */ /* 0x000ff000000418f0 */
[C---:B------:R-:W-:Y:S08]  /*6740*/  HMMA.16816.F32.BF16 R248, R8.reuse, R12, R248 ;  /* 0x0000000c08f8723c */ /* 0x040ff000000418f8 */
[----:B------:R-:W-:Y:S01]  /*6750*/  HMMA.16816.F32.BF16 R240, R8, R14, R16 ;  /* 0x0000000e08f0723c */ /* 0x000fe20000041810 */
[----:B------:R-:W-:Y:S01]  /*6760*/  LDSM.16.M88.4 R12, [R225] ;  /* 0x00000000e10c783b */ /* 0x000fe20000000200 */
[----:B------:R-:W-:Y:S01]  /*6770*/  IMAD.MOV.U32 R49, RZ, RZ, R208 ;  /* 0x000000ffff317224 */ /* 0x000fe200078e00d0 */
[----:B------:R-:W-:Y:S01]  /*6780*/  MOV R22, R211 ;  /* 0x000000d300167202 */ /* 0x000fe20000000f00 */
[----:B------:R-:W-:Y:S01]  /*6790*/  IMAD.MOV.U32 R48, RZ, RZ, R209 ;  /* 0x000000ffff307224 */ /* 0x000fe200078e00d1 */
[----:B------:R-:W1:Y:S01]  /*67a0*/  LDSM.16.M88.4 R8, [R229] ;  /* 0x00000000e508783b */ /* 0x000e620000000200 */
[----:B------:R-:W-:-:S02]  /*67b0*/  IMAD.MOV.U32 R27, RZ, RZ, R210 ;  /* 0x000000ffff1b7224 */ /* 0x000fc400078e00d2 */
[----:B------:R-:W-:Y:S02]  /*67c0*/  IMAD.MOV.U32 R153, RZ, RZ, R4 ;  /* 0x000000ffff997224 */ /* 0x000fe400078e0004 */
[----:B------:R-:W-:Y:S02]  /*67d0*/  IMAD.MOV.U32 R152, RZ, RZ, R5 ;  /* 0x000000ffff987224 */ /* 0x000fe400078e0005 */
[----:B------:R-:W-:Y:S02]  /*67e0*/  IMAD.MOV.U32 R51, RZ, RZ, R6 ;  /* 0x000000ffff337224 */ /* 0x000fe400078e0006 */
[----:B------:R-:W-:Y:S02]  /*67f0*/  IMAD.MOV.U32 R50, RZ, RZ, R7 ;  /* 0x000000ffff327224 */ /* 0x000fe400078e0007 */
[----:B------:R-:W2:Y:S01]  /*6800*/  LDSM.16.M88.4 R4, [R229+0x2000] ;  /* 0x00200000e504783b */ /* 0x000ea20000000200 */
[C---:B-1----:R-:W-:Y:S08]  /*6810*/  HMMA.16816.F32.BF16 R52, R8.reuse, R12, R52 ;  /* 0x0000000c0834723c */ /* 0x042ff00000041834 */
[----:B------:R-:W-:Y:S08]  /*6820*/  HMMA.16816.F32.BF16 R208, R8, R14, R28 ;  /* 0x0000000e08d0723c */ /* 0x000ff0000004181c */
[C---:B--2---:R-:W-:Y:S08]  /*6830*/  HMMA.16816.F32.BF16 R60, R4.reuse, R12, R60 ;  /* 0x0000000c043c723c */ /* 0x044ff0000004183c */
[----:B------:R-:W-:Y:S01]  /*6840*/  HMMA.16816.F32.BF16 R244, R4, R14, R44 ;  /* 0x0000000e04f4723c */ /* 0x000fe2000004182c */
[----:B------:R-:W1:Y:S01]  /*6850*/  LDSM.16.M88.4 R12, [R225+0x800] ;  /* 0x00080000e10c783b */ /* 0x000e620000000200 */
[----:B------:R-:W-:-:S02]  /*6860*/  IMAD.MOV.U32 R17, RZ, RZ, R54 ;  /* 0x000000ffff117224 */ /* 0x000fc400078e0036 */
[----:B------:R-:W-:Y:S01]  /*6870*/  IMAD.MOV.U32 R16, RZ, RZ, R55 ;  /* 0x000000ffff107224 */ /* 0x000fe200078e0037 */
[----:B------:R-:W-:Y:S01]  /*6880*/  MOV R55, R22 ;  /* 0x0000001600377202 */ /* 0x000fe20000000f00 */
[----:B------:R-:W-:Y:S02]  /*6890*/  IMAD.MOV.U32 R19, RZ, RZ, R52 ;  /* 0x000000ffff137224 */ /* 0x000fe400078e0034 */
        /* <DEDUP_REMOVED lines=10> */
[----:B------:R-:W-:-:S02]  /*6940*/  IMAD.MOV.U32 R62, RZ, RZ, R51 ;  /* 0x000000ffff3e7224 */ /* 0x000fc400078e0033 */
[----:B------:R-:W-:Y:S01]  /*6950*/  IMAD.MOV.U32 R63, RZ, RZ, R50 ;  /* 0x000000ffff3f7224 */ /* 0x000fe200078e0032 */
[-C--:B-1----:R-:W-:Y:S08]  /*6960*/  HMMA.16816.F32.BF16 R40, R8, R12.reuse, R40 ;  /* 0x0000000c0828723c */ /* 0x082ff00000041828 */
[----:B------:R-:W-:Y:S08]  /*6970*/  HMMA.16816.F32.BF16 R48, R4, R12, R36 ;  /* 0x0000000c0430723c */ /* 0x000ff00000041824 */
[----:B------:R-:W-:Y:S08]  /*6980*/  HMMA.16816.F32.BF16 R28, R8, R14, R56 ;  /* 0x0000000e081c723c */ /* 0x000ff00000041838 */
[----:B------:R-:W-:-:S02]  /*6990*/  IMAD.MOV.U32 R153, RZ, RZ, R40 ;  /* 0x000000ffff997224 */ /* 0x000fc400078e0028 */
[----:B------:R-:W-:Y:S02]  /*69a0*/  IMAD.MOV.U32 R152, RZ, RZ, R41 ;  /* 0x000000ffff987224 */ /* 0x000fe400078e0029 */
[----:B------:R-:W-:Y:S02]  /*69b0*/  IMAD.MOV.U32 R27, RZ, RZ, R42 ;  /* 0x000000ffff1b7224 */ /* 0x000fe400078e002a */
[----:B------:R-:W-:Y:S02]  /*69c0*/  IMAD.MOV.U32 R22, RZ, RZ, R43 ;  /* 0x000000ffff167224 */ /* 0x000fe400078e002b */
[C---:B------:R-:W-:Y:S01]  /*69d0*/  HMMA.16816.F32.BF16 R40, R4.reuse, R14, R32 ;  /* 0x0000000e0428723c */ /* 0x040fe20000041820 */
[----:B------:R-:W1:Y:S07]  /*69e0*/  LDSM.16.M88.4 R12, [R225+0x1000] ;  /* 0x00100000e10c783b */ /* 0x000e6e0000000200 */
[----:B-1----:R-:W-:Y:S07]  /*69f0*/  HMMA.16816.F32.BF16 R32, R4, R14, R216 ;  /* 0x0000000e0420723c */ /* 0x002fee00000418d8 */
[----:B------:R-:W-:Y:S01]  /*6a00*/  IMAD.MOV.U32 R216, RZ, RZ, R19 ;  /* 0x000000ffffd87224 */ /* 0x000fe200078e0013 */
[----:B------:R-:W-:Y:S01]  /*6a10*/  MOV R217, R18 ;  /* 0x0000001200d97202 */ /* 0x000fe20000000f00 */
[----:B------:R-:W-:Y:S01]  /*6a20*/  IMAD.MOV.U32 R218, RZ, RZ, R17 ;  /* 0x000000ffffda7224 */ /* 0x000fe200078e0011 */
[----:B------:R-:W-:Y:S01]  /*6a30*/  HMMA.16816.F32.BF16 R44, R8, R12, R64 ;  /* 0x0000000c082c723c */ /* 0x000fe20000041840 */
[----:B------:R-:W-:-:S07]  /*6a40*/  IMAD.MOV.U32 R219, RZ, RZ, R16 ;  /* 0x000000ffffdb7224 */ /* 0x000fce00078e0010 */
[----:B------:R-:W-:Y:S07]  /*6a50*/  HMMA.16816.F32.BF16 R36, R4, R12, R204 ;  /* 0x0000000c0424723c */ /* 0x000fee00000418cc */
[----:B------:R-:W-:Y:S01]  /*6a60*/  IMAD.MOV.U32 R204, RZ, RZ, R153 ;  /* 0x000000ffffcc7224 */ /* 0x000fe200078e0099 */
[----:B------:R-:W-:Y:S01]  /*6a70*/  HMMA.16816.F32.BF16 R16, R8, R14, R212 ;  /* 0x0000000e0810723c */ /* 0x000fe200000418d4 */
[----:B------:R-:W1:Y:S01]  /*6a80*/  LDSM.16.M88.4 R12, [R225+0x1800] ;  /* 0x00180000e10c783b */ /* 0x000e620000000200 */
[----:B------:R-:W-:-:S02]  /*6a90*/  IMAD.MOV.U32 R205, RZ, RZ, R152 ;  /* 0x000000ffffcd7224 */ /* 0x000fc400078e0098 */
[----:B------:R-:W-:Y:S02]  /*6aa0*/  IMAD.MOV.U32 R206, RZ, RZ, R27 ;  /* 0x000000ffffce7224 */ /* 0x000fe400078e001b */
[----:B------:R-:W-:Y:S02]  /*6ab0*/  IMAD.MOV.U32 R207, RZ, RZ, R22 ;  /* 0x000000ffffcf7224 */ /* 0x000fe400078e0016 */
[----:B------:R-:W-:Y:S02]  /*6ac0*/  IMAD.MOV.U32 R212, RZ, RZ, R21 ;  /* 0x000000ffffd47224 */ /* 0x000fe400078e0015 */
[----:B------:R-:W-:Y:S02]  /*6ad0*/  IMAD.MOV.U32 R213, RZ, RZ, R20 ;  /* 0x000000ffffd57224 */ /* 0x000fe400078e0014 */
[----:B------:R-:W-:Y:S02]  /*6ae0*/  IMAD.MOV.U32 R214, RZ, RZ, R2 ;  /* 0x000000ffffd67224 */ /* 0x000fe400078e0002 */
[----:B------:R-:W-:Y:S01]  /*6af0*/  IMAD.MOV.U32 R215, RZ, RZ, R0 ;  /* 0x000000ffffd77224 */ /* 0x000fe200078e0000 */
[-C--:B-1----:R-:W-:Y:S08]  /*6b00*/  HMMA.16816.F32.BF16 R64, R4, R12.reuse, R52 ;  /* 0x0000000c0440723c */ /* 0x082ff00000041834 */
[----:B------:R-:W-:Y:S08]  /*6b10*/  HMMA.16816.F32.BF16 R56, R8, R12, R248 ;  /* 0x0000000c0838723c */ /* 0x000ff000000418f8 */
[-C--:B------:R-:W-:Y:S01]  /*6b20*/  HMMA.16816.F32.BF16 R60, R4, R14.reuse, R60 ;  /* 0x0000000e043c723c */ /* 0x080fe2000004183c */
[----:B------:R-:W-:Y:S07]  /*6b30*/  LDSM.16.M88.4 R4, [R227+0x6000] ;  /* 0x00600000e304783b */ /* 0x000fee0000000200 */
[----:B------:R-:W-:Y:S01]  /*6b40*/  HMMA.16816.F32.BF16 R52, R8, R14, R240 ;  /* 0x0000000e0834723c */ /* 0x000fe200000418f0 */
[----:B------:R-:W1:Y:S04]  /*6b50*/  LDSM.16.M88.4 R12, [R220+0xa000] ;  /* 0x00a00000dc0c783b */ /* 0x000e680000000200 */
[----:B------:R-:W2:Y:S03]  /*6b60*/  LDSM.16.M88.4 R8, [R227+0x4000] ;  /* 0x00400000e308783b */ /* 0x000ea60000000200 */
[-C--:B-1----:R-:W-:Y:S08]  /*6b70*/  HMMA.16816.F32.BF16 R212, R4, R12.reuse, R212 ;  /* 0x0000000c04d4723c */ /* 0x082ff000000418d4 */
[----:B--2---:R-:W-:Y:S08]  /*6b80*/  HMMA.16816.F32.BF16 R248, R8, R12, R216 ;  /* 0x0000000c08f8723c */ /* 0x004ff000000418d8 */
[-C--:B------:R-:W-:Y:S08]  /*6b90*/  HMMA.16816.F32.BF16 R244, R4, R14.reuse, R244 ;  /* 0x0000000e04f4723c */ /* 0x080ff000000418f4 */
[----:B------:R-:W-:Y:S01]  /*6ba0*/  HMMA.16816.F32.BF16 R216, R8, R14, R208 ;  /* 0x0000000e08d8723c */ /* 0x000fe200000418d0 */
[----:B------:R-:W1:Y:S01]  /*6bb0*/  LDSM.16.M88.4 R12, [R220+0xa800] ;  /* 0x00a80000dc0c783b */ /* 0x000e620000000200 */
[----:B------:R-:W-:Y:S01]  /*6bc0*/  IMAD.MOV.U32 R153, RZ, RZ, R212 ;  /* 0x000000ffff997224 */ /* 0x000fe200078e00d4 */
[----:B------:R-:W-:Y:S01]  /*6bd0*/  MOV R27, R214 ;  /* 0x000000d6001b7202 */ /* 0x000fe20000000f00 */
[----:B------:R-:W-:-:S02]  /*6be0*/  IMAD.MOV.U32 R152, RZ, RZ, R213 ;  /* 0x000000ffff987224 */ /* 0x000fc400078e00d5 */
[----:B------:R-:W-:Y:S02]  /*6bf0*/  IMAD.MOV.U32 R22, RZ, RZ, R215 ;  /* 0x000000ffff167224 */ /* 0x000fe400078e00d7 */
[-C--:B-1----:R-:W-:Y:S08]  /*6c00*/  HMMA.16816.F32.BF16 R204, R8, R12.reuse, R204 ;  /* 0x0000000c08cc723c */ /* 0x082ff000000418cc */
[C---:B------:R-:W-:Y:S07]  /*6c10*/  HMMA.16816.F32.BF16 R240, R4.reuse, R12, R48 ;  /* 0x0000000c04f0723c */ /* 0x040fee0000041830 */
[----:B------:R-:W-:Y:S01]  /*6c20*/  IMAD.MOV.U32 R50, RZ, RZ, R27 ;  /* 0x000000ffff327224 */ /* 0x000fe200078e001b */
[----:B------:R-:W-:Y:S01]  /*6c30*/  HMMA.16816.F32.BF16 R212, R4, R14, R40 ;  /* 0x0000000e04d4723c */ /* 0x000fe20000041828 */
[----:B------:R-:W-:Y:S01]  /*6c40*/  MOV R51, R22 ;  /* 0x0000001600337202 */ /* 0x000fe20000000f00 */
[----:B------:R-:W-:-:S02]  /*6c50*/  IMAD.MOV.U32 R48, RZ, RZ, R153 ;  /* 0x000000ffff307224 */ /* 0x000fc400078e0099 */
[----:B------:R-:W-:-:S04]  /*6c60*/  IMAD.MOV.U32 R49, RZ, RZ, R152 ;  /* 0x000000ffff317224 */ /* 0x000fc800078e0098 */
[C---:B------:R-:W-:Y:S01]  /*6c70*/  HMMA.16816.F32.BF16 R208, R8.reuse, R14, R28 ;  /* 0x0000000e08d0723c */ /* 0x040fe2000004181c */
[----:B------:R-:W1:Y:S01]  /*6c80*/  LDSM.16.M88.4 R12, [R220+0xb000] ;  /* 0x00b00000dc0c783b */ /* 0x000e620000000200 */
[----:B------:R-:W-:Y:S02]  /*6c90*/  IMAD.MOV.U32 R21, RZ, RZ, R204 ;  /* 0x000000ffff157224 */ /* 0x000fe400078e00cc */
[----:B------:R-:W-:Y:S02]  /*6ca0*/  IMAD.MOV.U32 R20, RZ, RZ, R205 ;  /* 0x000000ffff147224 */ /* 0x000fe400078e00cd */
[----:B------:R-:W-:Y:S02]  /*6cb0*/  IMAD.MOV.U32 R2, RZ, RZ, R206 ;  /* 0x000000ffff027224 */ /* 0x000fe400078e00ce */
[----:B------:R-:W-:Y:S01]  /*6cc0*/  IMAD.MOV.U32 R0, RZ, RZ, R207 ;  /* 0x000000ffff007224 */ /* 0x000fe200078e00cf */
[-C--:B-1----:R-:W-:Y:S08]  /*6cd0*/  HMMA.16816.F32.BF16 R44, R8, R12.reuse, R44 ;  /* 0x0000000c082c723c */ /* 0x082ff0000004182c */
[C---:B------:R-:W-:Y:S11]  /*6ce0*/  HMMA.16816.F32.BF16 R204, R4.reuse, R12, R36 ;  /* 0x0000000c04cc723c */ /* 0x040ff60000041824 */
[----:B------:R-:W-:Y:S05]  /*6cf0*/  @!UPT UIADD3 URZ, URZ, URZ, URZ ;  /* 0x0000003f3f3ff290 */ /* 0x000fea000fffe03f */
[----:B------:R-:W-:Y:S02]  /*6d00*/  IMAD.MOV.U32 R29, RZ, RZ, R44 ;  /* 0x000000ffff1d7224 */ /* 0x000fe400078e002c */
[----:B------:R-:W-:Y:S02]  /*6d10*/  IMAD.MOV.U32 R28, RZ, RZ, R45 ;  /* 0x000000ffff1c7224 */ /* 0x000fe400078e002d */
[----:B------:R-:W-:Y:S02]  /*6d20*/  IMAD.MOV.U32 R27, RZ, RZ, R46 ;  /* 0x000000ffff1b7224 */ /* 0x000fe400078e002e */
[----:B------:R-:W-:Y:S02]  /*6d30*/  IMAD.MOV.U32 R22, RZ, RZ, R47 ;  /* 0x000000ffff167224 */ /* 0x000fe400078e002f */
[-C--:B------:R-:W-:Y:S08]  /*6d40*/  HMMA.16816.F32.BF16 R44, R4, R14.reuse, R32 ;  /* 0x0000000e042c723c */ /* 0x080ff00000041820 */
[----:B------:R-:W-:Y:S01]  /*6d50*/  HMMA.16816.F32.BF16 R32, R8, R14, R16 ;  /* 0x0000000e0820723c */ /* 0x000fe20000041810 */
[----:B------:R-:W1:Y:S07]  /*6d60*/  LDSM.16.M88.4 R12, [R220+0xb800] ;  /* 0x00b80000dc0c783b */ /* 0x000e6e0000000200 */
[-C--:B-1----:R-:W-:Y:S07]  /*6d70*/  HMMA.16816.F32.BF16 R36, R4, R12.reuse, R64 ;  /* 0x0000000c0424723c */ /* 0x082fee0000041840 */
[----:B------:R-:W-:Y:S01]  /*6d80*/  IMAD.MOV.U32 R64, RZ, RZ, R29 ;  /* 0x000000ffff407224 */ /* 0x000fe200078e001d */
[----:B------:R-:W-:Y:S01]  /*6d90*/  HMMA.16816.F32.BF16 R40, R8, R12, R56 ;  /* 0x0000000c0828723c */ /* 0x000fe20000041838 */
[----:B------:R-:W-:-:S02]  /*6da0*/  IMAD.MOV.U32 R65, RZ, RZ, R28 ;  /* 0x000000ffff417224 */ /* 0x000fc400078e001c */
[----:B------:R-:W-:Y:S02]  /*6db0*/  IMAD.MOV.U32 R66, RZ, RZ, R27 ;  /* 0x000000ffff427224 */ /* 0x000fe400078e001b */
[----:B------:R-:W-:-:S03]  /*6dc0*/  IMAD.MOV.U32 R67, RZ, RZ, R22 ;  /* 0x000000ffff437224 */ /* 0x000fc600078e0016 */
[-C--:B------:R-:W-:Y:S01]  /*6dd0*/  HMMA.16816.F32.BF16 R28, R4, R14.reuse, R60 ;  /* 0x0000000e041c723c */ /* 0x080fe2000004183c */
[----:B------:R-:W-:Y:S07]  /*6de0*/  LDSM.16.M88.4 R4, [R228+0x6000] ;  /* 0x00600000e404783b */ /* 0x000fee0000000200 */
[----:B------:R-:W-:Y:S01]  /*6df0*/  HMMA.16816.F32.BF16 R16, R8, R14, R52 ;  /* 0x0000000e0810723c */ /* 0x000fe20000041834 */
[----:B------:R-:W1:Y:S04]  /*6e00*/  LDSM.16.M88.4 R12, [R235] ;  /* 0x00000000eb0c783b */ /* 0x000e680000000200 */
[----:B------:R-:W2:Y:S03]  /*6e10*/  LDSM.16.M88.4 R8, [R228+0x4000] ;  /* 0x00400000e408783b */ /* 0x000ea60000000200 */
[C---:B-1----:R-:W-:Y:S08]  /*6e20*/  HMMA.16816.F32.BF16 R48, R4.reuse, R12, R48 ;  /* 0x0000000c0430723c */ /* 0x042ff00000041830 */
[-C--:B------:R-:W-:Y:S08]  /*6e30*/  HMMA.16816.F32.BF16 R52, R4, R14.reuse, R244 ;  /* 0x0000000e0434723c */ /* 0x080ff000000418f4 */
[----:B--2---:R-:W-:Y:S08]  /*6e40*/  HMMA.16816.F32.BF16 R60, R8, R14, R216 ;  /* 0x0000000e083c723c */ /* 0x004ff000000418d8 */
[----:B------:R-:W-:Y:S01]  /*6e50*/  MOV R57, R48 ;  /* 0x0000003000397202 */ /* 0x000fe20000000f00 */
[----:B------:R-:W-:-:S02]  /*6e60*/  IMAD.MOV.U32 R56, RZ, RZ, R49 ;  /* 0x000000ffff387224 */ /* 0x000fc400078e0031 */
[----:B------:R-:W-:Y:S02]  /*6e70*/  IMAD.MOV.U32 R27, RZ, RZ, R50 ;  /* 0x000000ffff1b7224 */ /* 0x000fe400078e0032 */
[----:B------:R-:W-:Y:S02]  /*6e80*/  IMAD.MOV.U32 R22, RZ, RZ, R51 ;  /* 0x000000ffff167224 */ /* 0x000fe400078e0033 */
[----:B------:R-:W-:Y:S01]  /*6e90*/  HMMA.16816.F32.BF16 R48, R8, R12, R248 ;  /* 0x0000000c0830723c */ /* 0x000fe200000418f8 */
[----:B------:R-:W1:Y:S06]  /*6ea0*/  LDSM.16.M88.4 R12, [R234] ;  /* 0x00000000ea0c783b */ /* 0x000e6c0000000200 */
[----:B------:R-:W-:-:S02]  /*6eb0*/  IMAD.MOV.U32 R248, RZ, RZ, R21 ;  /* 0x000000fffff87224 */ /* 0x000fc400078e0015 */
[----:B------:R-:W-:Y:S02]  /*6ec0*/  IMAD.MOV.U32 R249, RZ, RZ, R20 ;  /* 0x000000fffff97224 */ /* 0x000fe400078e0014 */
[----:B------:R-:W-:Y:S02]  /*6ed0*/  IMAD.MOV.U32 R250, RZ, RZ, R2 ;  /* 0x000000fffffa7224 */ /* 0x000fe400078e0002 */
[----:B------:R-:W-:Y:S01]  /*6ee0*/  IMAD.MOV.U32 R251, RZ, RZ, R0 ;  /* 0x000000fffffb7224 */ /* 0x000fe200078e0000 */
[C---:B-1----:R-:W-:Y:S08]  /*6ef0*/  HMMA.16816.F32.BF16 R244, R4.reuse, R12, R240 ;  /* 0x0000000c04f4723c */ /* 0x042ff000000418f0 */
[----:B------:R-:W-:Y:S08]  /*6f00*/  HMMA.16816.F32.BF16 R240, R4, R14, R212 ;  /* 0x0000000e04f0723c */ /* 0x000ff000000418d4 */
[C---:B------:R-:W-:Y:S08]  /*6f10*/  HMMA.16816.F32.BF16 R248, R8.reuse, R12, R248 ;  /* 0x0000000c08f8723c */ /* 0x040ff000000418f8 */
[----:B------:R-:W-:Y:S01]  /*6f20*/  HMMA.16816.F32.BF16 R212, R8, R14, R208 ;  /* 0x0000000e08d4723c */ /* 0x000fe200000418d0 */
[----:B------:R-:W1:Y:S11]  /*6f30*/  LDSM.16.M88.4 R12, [R233] ;  /* 0x00000000e90c783b */ /* 0x000e760000000200 */
[----:B------:R-:W-:Y:S04]  /*6f40*/  @!UPT UIADD3 URZ, URZ, URZ, URZ ;  /* 0x0000003f3f3ff290 */ /* 0x000fe8000fffe03f */
[----:B------:R-:W-:Y:S01]  /*6f50*/  IMAD.MOV.U32 R21, RZ, RZ, R248 ;  /* 0x000000ffff157224 */ /* 0x000fe200078e00f8 */
[----:B------:R-:W-:Y:S01]  /*6f60*/  MOV R20, R249 ;  /* 0x000000f900147202 */ /* 0x000fe20000000f00 */
[----:B------:R-:W-:Y:S02]  /*6f70*/  IMAD.MOV.U32 R2, RZ, RZ, R250 ;  /* 0x000000ffff027224 */ /* 0x000fe400078e00fa */
[----:B------:R-:W-:Y:S01]  /*6f80*/  IMAD.MOV.U32 R0, RZ, RZ, R251 ;  /* 0x000000ffff007224 */ /* 0x000fe200078e00fb */
[-C--:B-1----:R-:W-:Y:S08]  /*6f90*/  HMMA.16816.F32.BF16 R216, R4, R12.reuse, R204 ;  /* 0x0000000c04d8723c */ /* 0x082ff000000418cc */
[----:B------:R-:W-:Y:S08]  /*6fa0*/  HMMA.16816.F32.BF16 R248, R8, R12, R64 ;  /* 0x0000000c08f8723c */ /* 0x000ff00000041840 */
[-C--:B------:R-:W-:Y:S07]  /*6fb0*/  HMMA.16816.F32.BF16 R208, R4, R14.reuse, R44 ;  /* 0x0000000e04d0723c */ /* 0x080fee000004182c */
[----:B------:R-:W-:Y:S01]  /*6fc0*/  IMAD.MOV.U32 R44, RZ, RZ, R57 ;  /* 0x000000ffff2c7224 */ /* 0x000fe200078e0039 */
[----:B------:R-:W-:Y:S01]  /*6fd0*/  HMMA.16816.F32.BF16 R204, R8, R14, R32 ;  /* 0x0000000e08cc723c */ /* 0x000fe20000041820 */
[----:B------:R-:W1:Y:S01]  /*6fe0*/  LDSM.16.M88.4 R12, [R232] ;  /* 0x00000000e80c783b */ /* 0x000e620000000200 */
[----:B------:R-:W-:-:S02]  /*6ff0*/  IMAD.MOV.U32 R45, RZ, RZ, R56 ;  /* 0x000000ffff2d7224 */ /* 0x000fc400078e0038 */
[----:B------:R-:W-:Y:S02]  /*7000*/  IMAD.MOV.U32 R46, RZ, RZ, R27 ;  /* 0x000000ffff2e7224 */ /* 0x000fe400078e001b */
[----:B------:R-:W-:Y:S01]  /*7010*/  IMAD.MOV.U32 R47, RZ, RZ, R22 ;  /* 0x000000ffff2f7224 */ /* 0x000fe200078e0016 */
[----:B------:R-:W-:Y:S01]  /*7020*/  MOV R34, R2 ;  /* 0x0000000200227202 */ /* 0x000fe20000000f00 */
[----:B------:R-:W-:Y:S02]  /*7030*/  IMAD.MOV.U32 R32, RZ, RZ, R21 ;  /* 0x000000ffff207224 */ /* 0x000fe400078e0015 */
[----:B------:R-:W-:Y:S02]  /*7040*/  IMAD.MOV.U32 R33, RZ, RZ, R20 ;  /* 0x000000ffff217224 */ /* 0x000fe400078e0014 */
[----:B------:R-:W-:Y:S01]  /*7050*/  IMAD.MOV.U32 R35, RZ, RZ, R0 ;  /* 0x000000ffff237224 */ /* 0x000fe200078e0000 */
[-C--:B-1----:R-:W-:Y:S08]  /*7060*/  HMMA.16816.F32.BF16 R40, R8, R12.reuse, R40 ;  /* 0x0000000c0828723c */ /* 0x082ff00000041828 */
[C---:B------:R-:W-:Y:S08]  /*7070*/  HMMA.16816.F32.BF16 R64, R4.reuse, R12, R36 ;  /* 0x0000000c0440723c */ /* 0x040ff00000041824 */
[-C--:B------:R-:W-:Y:S01]  /*7080*/  HMMA.16816.F32.BF16 R56, R4, R14.reuse, R28 ;  /* 0x0000000e0438723c */ /* 0x080fe2000004181c */
[----:B------:R-:W-:Y:S07]  /*7090*/  LDSM.16.M88.4 R4, [R230+0x6000] ;  /* 0x00600000e604783b */ /* 0x000fee0000000200 */
[----:B------:R-:W-:Y:S01]  /*70a0*/  HMMA.16816.F32.BF16 R16, R8, R14, R16 ;  /* 0x0000000e0810723c */ /* 0x000fe20000041810 */
[----:B------:R-:W1:Y:S01]  /*70b0*/  LDSM.16.M88.4 R12, [R226+0xa000] ;  /* 0x00a00000e20c783b */ /* 0x000e620000000200 */
[----:B------:R-:W-:-:S02]  /*70c0*/  IMAD.MOV.U32 R22, RZ, RZ, R40 ;  /* 0x000000ffff167224 */ /* 0x000fc400078e0028 */
[----:B------:R-:W-:Y:S01]  /*70d0*/  IMAD.MOV.U32 R21, RZ, RZ, R41 ;  /* 0x000000ffff157224 */ /* 0x000fe200078e0029 */
[----:B------:R-:W2:Y:S01]  /*70e0*/  LDSM.16.M88.4 R8, [R230+0x4000] ;  /* 0x00400000e608783b */ /* 0x000ea20000000200 */
[----:B------:R-:W-:Y:S02]  /*70f0*/  IMAD.MOV.U32 R20, RZ, RZ, R42 ;  /* 0x000000ffff147224 */ /* 0x000fe400078e002a */
[----:B------:R-:W-:Y:S02]  /*7100*/  IMAD.MOV.U32 R2, RZ, RZ, R43 ;  /* 0x000000ffff027224 */ /* 0x000fe400078e002b */
        /* <DEDUP_REMOVED lines=9> */
[----:B------:R-:W-:Y:S02]  /*71a0*/  IMAD.MOV.U32 R60, RZ, RZ, R22 ;  /* 0x000000ffff3c7224 */ /* 0x000fe400078e0016 */
[----:B------:R-:W-:Y:S02]  /*71b0*/  IMAD.MOV.U32 R61, RZ, RZ, R21 ;  /* 0x000000ffff3d7224 */ /* 0x000fe400078e0015 */
[----:B------:R-:W-:Y:S02]  /*71c0*/  IMAD.MOV.U32 R62, RZ, RZ, R20 ;  /* 0x000000ffff3e7224 */ /* 0x000fe400078e0014 */
[----:B------:R-:W-:Y:S01]  /*71d0*/  IMAD.MOV.U32 R63, RZ, RZ, R2 ;  /* 0x000000ffff3f7224 */ /* 0x000fe200078e0002 */
[-C--:B-1----:R-:W-:Y:S08]  /*71e0*/  HMMA.16816.F32.BF16 R52, R8, R12.reuse, R32 ;  /* 0x0000000c0834723c */ /* 0x082ff00000041820 */
[C---:B------:R-:W-:Y:S08]  /*71f0*/  HMMA.16816.F32.BF16 R40, R4.reuse, R12, R244 ;  /* 0x0000000c0428723c */ /* 0x040ff000000418f4 */
[-C--:B------:R-:W-:Y:S08]  /*7200*/  HMMA.16816.F32.BF16 R36, R4, R14.reuse, R240 ;  /* 0x0000000e0424723c */ /* 0x080ff000000418f0 */
[C---:B------:R-:W-:Y:S01]  /*7210*/  HMMA.16816.F32.BF16 R32, R8.reuse, R14, R212 ;  /* 0x0000000e0820723c */ /* 0x040fe200000418d4 */
[----:B------:R-:W1:Y:S07]  /*7220*/  LDSM.16.M88.4 R12, [R226+0xb000] ;  /* 0x00b00000e20c783b */ /* 0x000e6e0000000200 */
[----:B-1----:R-:W-:Y:S08]  /*7230*/  HMMA.16816.F32.BF16 R248, R8, R12, R248 ;  /* 0x0000000c08f8723c */ /* 0x002ff000000418f8 */
[-C--:B------:R-:W-:Y:S08]  /*7240*/  HMMA.16816.F32.BF16 R244, R4, R14.reuse, R208 ;  /* 0x0000000e04f4723c */ /* 0x080ff000000418d0 */
[----:B------:R-:W-:Y:S08]  /*7250*/  HMMA.16816.F32.BF16 R212, R8, R14, R204 ;  /* 0x0000000e08d4723c */ /* 0x000ff000000418cc */
[----:B------:R-:W-:-:S02]  /*7260*/  IMAD.MOV.U32 R22, RZ, RZ, R248 ;  /* 0x000000ffff167224 */ /* 0x000fc400078e00f8 */
[----:B------:R-:W-:Y:S02]  /*7270*/  IMAD.MOV.U32 R21, RZ, RZ, R249 ;  /* 0x000000ffff157224 */ /* 0x000fe400078e00f9 */
[----:B------:R-:W-:Y:S02]  /*7280*/  IMAD.MOV.U32 R20, RZ, RZ, R250 ;  /* 0x000000ffff147224 */ /* 0x000fe400078e00fa */
[----:B------:R-:W-:Y:S02]  /*7290*/  IMAD.MOV.U32 R2, RZ, RZ, R251 ;  /* 0x000000ffff027224 */ /* 0x000fe400078e00fb */
[----:B------:R-:W-:Y:S01]  /*72a0*/  HMMA.16816.F32.BF16 R248, R4, R12, R216 ;  /* 0x0000000c04f8723c */ /* 0x000fe200000418d8 */
[----:B------:R-:W1:Y:S06]  /*72b0*/  LDSM.16.M88.4 R12, [R226+0xb800] ;  /* 0x00b80000e20c783b */ /* 0x000e6c0000000200 */
[----:B------:R-:W-:Y:S01]  /*72c0*/  MOV R216, R153 ;  /* 0x0000009900d87202 */ /* 0x000fe20000000f00 */
[----:B------:R-:W-:-:S02]  /*72d0*/  IMAD.MOV.U32 R217, RZ, RZ, R152 ;  /* 0x000000ffffd97224 */ /* 0x000fc400078e0098 */
[----:B------:R-:W-:Y:S02]  /*72e0*/  IMAD.MOV.U32 R218, RZ, RZ, R27 ;  /* 0x000000ffffda7224 */ /* 0x000fe400078e001b */
[----:B------:R-:W-:Y:S01]  /*72f0*/  IMAD.MOV.U32 R219, RZ, RZ, R0 ;  /* 0x000000ffffdb7224 */ /* 0x000fe200078e0000 */
[-C--:B-1----:R-:W-:Y:S08]  /*7300*/  HMMA.16816.F32.BF16 R60, R8, R12.reuse, R60 ;  /* 0x0000000c083c723c */ /* 0x082ff0000004183c */
[C---:B------:R-:W-:Y:S08]  /*7310*/  HMMA.16816.F32.BF16 R64, R4.reuse, R12, R64 ;  /* 0x0000000c0440723c */ /* 0x040ff00000041840 */
[-C--:B------:R-:W-:Y:S01]  /*7320*/  HMMA.16816.F32.BF16 R240, R4, R14.reuse, R56 ;  /* 0x0000000e04f0723c */ /* 0x080fe20000041838 */
[----:B------:R-:W-:Y:S06]  /*7330*/  LDSM.16.M88.4 R4, [R229+0x6000] ;  /* 0x00600000e504783b */ /* 0x000fec0000000200 */
[----:B------:R-:W-:Y:S01]  /*7340*/  IMAD.MOV.U32 R56, RZ, RZ, R22 ;  /* 0x000000ffff387224 */ /* 0x000fe200078e0016 */
[----:B------:R-:W-:Y:S01]  /*7350*/  HMMA.16816.F32.BF16 R16, R8, R14, R16 ;  /* 0x0000000e0810723c */ /* 0x000fe20000041810 */
[----:B------:R-:W1:Y:S01]  /*7360*/  LDSM.16.M88.4 R12, [R225+0x2000] ;  /* 0x00200000e10c783b */ /* 0x000e620000000200 */
[----:B------:R-:W-:-:S02]  /*7370*/  IMAD.MOV.U32 R158, RZ, RZ, R60 ;  /* 0x000000ffff9e7224 */ /* 0x000fc400078e003c */
[----:B------:R-:W-:Y:S01]  /*7380*/  IMAD.MOV.U32 R157, RZ, RZ, R61 ;  /* 0x000000ffff9d7224 */ /* 0x000fe200078e003d */
[----:B------:R-:W2:Y:S01]  /*7390*/  LDSM.16.M88.4 R8, [R229+0x4000] ;  /* 0x00400000e508783b */ /* 0x000ea20000000200 */
[----:B------:R-:W-:Y:S02]  /*73a0*/  IMAD.MOV.U32 R153, RZ, RZ, R62 ;  /* 0x000000ffff997224 */ /* 0x000fe400078e003e */
[----:B------:R-:W-:Y:S01]  /*73b0*/  IMAD.MOV.U32 R62, RZ, RZ, R64 ;  /* 0x000000ffff3e7224 */ /* 0x000fe200078e0040 */
[----:B------:R-:W-:Y:S01]  /*73c0*/  MOV R60, R66 ;  /* 0x00000042003c7202 */ /* 0x000fe20000000f00 */
[----:B------:R-:W-:Y:S02]  /*73d0*/  IMAD.MOV.U32 R61, RZ, RZ, R65 ;  /* 0x000000ffff3d7224 */ /* 0x000fe400078e0041 */
[----:B------:R-:W-:Y:S02]  /*73e0*/  IMAD.MOV.U32 R0, RZ, RZ, R67 ;  /* 0x000000ffff007224 */ /* 0x000fe400078e0043 */
[----:B------:R-:W-:-:S02]  /*73f0*/  IMAD.MOV.U32 R57, RZ, RZ, R21 ;  /* 0x000000ffff397224 */ /* 0x000fc400078e0015 */
[----:B------:R-:W-:Y:S02]  /*7400*/  IMAD.MOV.U32 R58, RZ, RZ, R20 ;  /* 0x000000ffff3a7224 */ /* 0x000fe400078e0014 */
[----:B------:R-:W-:Y:S01]  /*7410*/  IMAD.MOV.U32 R59, RZ, RZ, R2 ;  /* 0x000000ffff3b7224 */ /* 0x000fe200078e0002 */
[-C--:B-1----:R-:W-:Y:S08]  /*7420*/  HMMA.16816.F32.BF16 R64, R4, R12.reuse, R216 ;  /* 0x0000000c0440723c */ /* 0x082ff000000418d8 */
[----:B--2---:R-:W-:Y:S08]  /*7430*/  HMMA.16816.F32.BF16 R48, R8, R12, R48 ;  /* 0x0000000c0830723c */ /* 0x004ff00000041830 */
[-C--:B------:R-:W-:Y:S07]  /*7440*/  HMMA.16816.F32.BF16 R216, R4, R14.reuse, R44 ;  /* 0x0000000e04d8723c */ /* 0x080fee000004182c */
[----:B------:R-:W-:Y:S01]  /*7450*/  IMAD.MOV.U32 R47, RZ, RZ, R63 ;  /* 0x000000ffff2f7224 */ /* 0x000fe200078e003f */
[----:B------:R-:W-:Y:S01]  /*7460*/  HMMA.16816.F32.BF16 R204, R8, R14, R28 ;  /* 0x0000000e08cc723c */ /* 0x000fe2000004181c */
[----:B------:R-:W1:Y:S01]  /*7470*/  LDSM.16.M88.4 R12, [R225+0x2800] ;  /* 0x00280000e10c783b */ /* 0x000e620000000200 */
[----:B------:R-:W-:Y:S01]  /*7480*/  IMAD.MOV.U32 R22, RZ, RZ, R66 ;  /* 0x000000ffff167224 */ /* 0x000fe200078e0042 */
[----:B------:R-:W-:Y:S01]  /*7490*/  MOV R20, R67 ;  /* 0x0000004300147202 */ /* 0x000fe20000000f00 */
[----:B------:R-:W-:-:S02]  /*74a0*/  IMAD.MOV.U32 R2, RZ, RZ, R64 ;  /* 0x000000ffff027224 */ /* 0x000fc400078e0040 */
[----:B------:R-:W-:Y:S02]  /*74b0*/  IMAD.MOV.U32 R21, RZ, RZ, R65 ;  /* 0x000000ffff157224 */ /* 0x000fe400078e0041 */
[----:B------:R-:W-:Y:S02]  /*74c0*/  IMAD.MOV.U32 R44, RZ, RZ, R158 ;  /* 0x000000ffff2c7224 */ /* 0x000fe400078e009e */
[----:B------:R-:W2:Y:S01]  /*74d0*/  S2R R158, SR_TID.X ;  /* 0x00000000009e7919 */ /* 0x000ea20000002100 */
[----:B------:R-:W-:Y:S02]  /*74e0*/  IMAD.MOV.U32 R152, RZ, RZ, R48 ;  /* 0x000000ffff987224 */ /* 0x000fe400078e0030 */
[----:B------:R-:W-:Y:S02]  /*74f0*/  IMAD.MOV.U32 R27, RZ, RZ, R51 ;  /* 0x000000ffff1b7224 */ /* 0x000fe400078e0033 */
[----:B------:R-:W-:Y:S02]  /*7500*/  IMAD.MOV.U32 R252, RZ, RZ, R50 ;  /* 0x000000fffffc7224 */ /* 0x000fe400078e0032 */
[----:B------:R-:W-:-:S02]  /*7510*/  IMAD.MOV.U32 R159, RZ, RZ, R49 ;  /* 0x000000ffff9f7224 */ /* 0x000fc400078e0031 */
[----:B------:R-:W-:Y:S02]  /*7520*/  IMAD.MOV.U32 R45, RZ, RZ, R157 ;  /* 0x000000ffff2d7224 */ /* 0x000fe400078e009d */
[----:B------:R-:W-:Y:S02]  /*7530*/  IMAD.MOV.U32 R46, RZ, RZ, R153 ;  /* 0x000000ffff2e7224 */ /* 0x000fe400078e0099 */
[----:B--2---:R-:W-:-:S05]  /*7540*/  IMAD.SHL.U32 R158, R158, 0x2, RZ ;  /* 0x000000029e9e7824 */ /* 0x004fca00078e00ff */
[----:B------:R-:W-:Y:S01]  /*7550*/  LOP3.LUT R158, R158, 0x6, RZ, 0xc0, !PT ;  /* 0x000000069e9e7812 */ /* 0x000fe200078ec0ff */
[-C--:B-1----:R-:W-:Y:S07]  /*7560*/  HMMA.16816.F32.BF16 R208, R8, R12.reuse, R52 ;  /* 0x0000000c08d0723c */ /* 0x082fee0000041834 */
[----:B------:R-:W-:Y:S01]  /*7570*/  MOV R52, R62 ;  /* 0x0000003e00347202 */ /* 0x000fe20000000f00 */
[----:B------:R-:W-:Y:S01]  /*7580*/  IMAD.MOV.U32 R53, RZ, RZ, R61 ;  /* 0x000000ffff357224 */ /* 0x000fe200078e003d */
[----:B------:R-:W-:Y:S01]  /*7590*/  HMMA.16816.F32.BF16 R64, R4, R12, R40 ;  /* 0x0000000c0440723c */ /* 0x000fe20000041828 */
[----:B------:R-:W-:-:S02]  /*75a0*/  IMAD.MOV.U32 R54, RZ, RZ, R60 ;  /* 0x000000ffff367224 */ /* 0x000fc400078e003c */
[----:B------:R-:W-:Y:S02]  /*75b0*/  IMAD.MOV.U32 R55, RZ, RZ, R0 ;  /* 0x000000ffff377224 */ /* 0x000fe400078e0000 */
[----:B------:R-:W-:-:S03]  /*75c0*/  IMAD.U32 R0, RZ, RZ, UR20 ;  /* 0x00000014ff007e24 */ /* 0x000fc6000f8e00ff */
[----:B------:R-:W-:Y:S01]  /*75d0*/  HMMA.16816.F32.BF16 R60, R4, R14, R36 ;  /* 0x0000000e043c723c */ /* 0x000fe20000041824 */
[----:B------:R-:W-:-:S07]  /*75e0*/  IMAD R0, R0, 0x40, R158 ;  /* 0x0000004000007824 */ /* 0x000fce00078e029e */
[C---:B------:R-:W-:Y:S01]  /*75f0*/  HMMA.16816.F32.BF16 R32, R8.reuse, R14, R32 ;  /* 0x0000000e0820723c */ /* 0x040fe20000041820 */
[----:B------:R-:W1:Y:S07]  /*7600*/  LDSM.16.M88.4 R12, [R225+0x3000] ;  /* 0x00300000e10c783b */ /* 0x000e6e0000000200 */
[-C--:B-1----:R-:W-:Y:S08]  /*7610*/  HMMA.16816.F32.BF16 R48, R8, R12.reuse, R56 ;  /* 0x0000000c0830723c */ /* 0x082ff00000041838 */
[C---:B------:R-:W-:Y:S07]  /*7620*/  HMMA.16816.F32.BF16 R40, R4.reuse, R12, R248 ;  /* 0x0000000c0428723c */ /* 0x040fee00000418f8 */
[----:B------:R-:W-:Y:S01]  /*7630*/  IMAD.MOV.U32 R249, RZ, RZ, R2 ;  /* 0x000000fffff97224 */ /* 0x000fe200078e0002 */
[----:B------:R-:W-:Y:S01]  /*7640*/  HMMA.16816.F32.BF16 R56, R4, R14, R244 ;  /* 0x0000000e0438723c */ /* 0x000fe200000418f4 */
[----:B------:R-:W-:Y:S01]  /*7650*/  IADD3 R2, R0, 0x1, RZ ;  /* 0x0000000100027810 */ /* 0x000fe20007ffe0ff */
[----:B------:R-:W-:Y:S01]  /*7660*/  IMAD.MOV.U32 R251, RZ, RZ, R152 ;  /* 0x000000fffffb7224 */ /* 0x000fe200078e0098 */
[----:B------:R-:W-:Y:S01]  /*7670*/  MOV R248, R22 ;  /* 0x0000001600f87202 */ /* 0x000fe20000000f00 */
[----:B------:R-:W-:Y:S01]  /*7680*/  IMAD.MOV.U32 R250, RZ, RZ, R27 ;  /* 0x000000fffffa7224 */ /* 0x000fe200078e001b */
[----:B-----5:R-:W-:-:S02]  /*7690*/  ISETP.GE.AND P5, PT, R2, R23, PT ;  /* 0x000000170200720c */ /* 0x020fc40003fa6270 */
[C---:B------:R-:W-:Y:S01]  /*76a0*/  ISETP.GE.AND P1, PT, R2.reuse, R26, PT ;  /* 0x0000001a0200720c */ /* 0x040fe20003f26270 */
[----:B------:R-:W-:Y:S01]  /*76b0*/  HMMA.16816.F32.BF16 R28, R8, R14, R212 ;  /* 0x0000000e081c723c */ /* 0x000fe200000418d4 */
[----:B------:R-:W1:Y:S01]  /*76c0*/  LDSM.16.M88.4 R12, [R225+0x3800] ;  /* 0x00380000e10c783b */ /* 0x000e620000000200 */
[----:B------:R-:W-:Y:S01]  /*76d0*/  ISETP.GE.AND P2, PT, R2, R24, PT ;  /* 0x000000180200720c */ /* 0x000fe20003f46270 */
[----:B------:R-:W-:-:S04]  /*76e0*/  DEPBAR.LE SB0, 0x0 ;  /* 0x000080000000791a */ /* 0x000fc80000000000 */
[----:B------:R-:W-:Y:S01]  /*76f0*/  BAR.SYNC.DEFER_BLOCKING 0x0 ;  /* 0x0000000000007b1d */ /* 0x000fe20000010000 */
[----:B------:R-:W-:Y:S01]  /*7700*/  ISETP.GE.AND P0, PT, R2, R25, PT ;  /* 0x000000190200720c */ /* 0x000fe20003f06270 */
[----:B------:R-:W-:Y:S01]  /*7710*/  IMAD.MOV.U32 R212, RZ, RZ, R251 ;  /* 0x000000ffffd47224 */ /* 0x000fe200078e00fb */
[----:B------:R-:W-:Y:S01]  /*7720*/  IADD3 R2, R0, 0x8, RZ ;  /* 0x0000000800027810 */ /* 0x000fe20007ffe0ff */
[----:B------:R-:W-:Y:S01]  /*7730*/  IMAD.MOV.U32 R215, RZ, RZ, R252 ;  /* 0x000000ffffd77224 */ /* 0x000fe200078e00fc */
[----:B------:R-:W-:Y:S02]  /*7740*/  FSEL R22, R21, -INF , !P2 ;  /* 0xff80000015167808 */ /* 0x000fe40005000000 */
[C---:B------:R-:W-:Y:S02]  /*7750*/  ISETP.GE.AND P6, PT, R2.reuse, R23, PT ;  /* 0x000000170200720c */ /* 0x040fe40003fc6270 */
[C---:B------:R-:W-:Y:S02]  /*7760*/  ISETP.GE.AND P3, PT, R2.reuse, R26, PT ;  /* 0x0000001a0200720c */ /* 0x040fe40003f66270 */
[----:B------:R-:W-:-:S02]  /*7770*/  ISETP.GE.AND P4, PT, R2, R24, PT ;  /* 0x000000180200720c */ /* 0x000fc40003f86270 */
[----:B------:R-:W-:Y:S02]  /*7780*/  ISETP.GE.AND P2, PT, R2, R25, PT ;  /* 0x000000190200720c */ /* 0x000fe40003f46270 */
[----:B------:R-:W-:Y:S02]  /*7790*/  IADD3 R2, R0, 0x9, RZ ;  /* 0x0000000900027810 */ /* 0x000fe40007ffe0ff */
[----:B------:R-:W-:Y:S02]  /*77a0*/  FSEL R158, R20, -INF , !P0 ;  /* 0xff800000149e7808 */ /* 0x000fe40004000000 */
[----:B------:R-:W-:Y:S02]  /*77b0*/  ISETP.GE.AND P0, PT, R2, R23, PT ;  /* 0x000000170200720c */ /* 0x000fe40003f06270 */
[----:B------:R-:W-:Y:S02]  /*77c0*/  FSEL R20, R206, -INF , !P3 ;  /* 0xff800000ce147808 */ /* 0x000fe40005800000 */
[----:B------:R-:W-:-:S02]  /*77d0*/  ISETP.GE.AND P3, PT, R2, R24, PT ;  /* 0x000000180200720c */ /* 0x000fc40003f66270 */
[----:B------:R-:W-:Y:S02]  /*77e0*/  FSEL R152, R216, -INF , !P4 ;  /* 0xff800000d8987808 */ /* 0x000fe40006000000 */
[----:B------:R-:W-:Y:S02]  /*77f0*/  FSEL R157, R218, -INF , !P2 ;  /* 0xff800000da9d7808 */ /* 0x000fe40005000000 */
[----:B------:R-:W-:Y:S01]  /*7800*/  FSEL R27, R217, -INF , !P3 ;  /* 0xff800000d91b7808 */ /* 0x000fe20005800000 */
[-C--:B-1----:R-:W-:Y:S08]  /*7810*/  HMMA.16816.F32.BF16 R44, R8, R12.reuse, R44 ;  /* 0x0000000c082c723c */ /* 0x082ff0000004182c */
[----:B------:R-:W-:Y:S07]  /*7820*/  HMMA.16816.F32.BF16 R36, R4, R12, R52 ;  /* 0x0000000c0424723c */ /* 0x000fee0000041834 */
[----:B------:R-:W-:Y:S01]  /*7830*/  FSEL R12, R205, -INF , !P0 ;  /* 0xff800000cd0c7808 */ /* 0x000fe20004000000 */
[----:B------:R-:W-:Y:S01]  /*7840*/  HMMA.16816.F32.BF16 R16, R8, R14, R16 ;  /* 0x0000000e0810723c */ /* 0x000fe20000041810 */
[----:B------:R-:W-:-:S04]  /*7850*/  ISETP.GE.AND P0, PT, R2, R25, PT ;  /* 0x000000190200720c */ /* 0x000fc80003f06270 */
[----:B------:R-:W-:Y:S02]  /*7860*/  FSEL R153, R219, -INF , !P0 ;  /* 0xff800000db997808 */ /* 0x000fe40004000000 */
[----:B------:R-:W-:Y:S01]  /*7870*/  FSEL R8, R204, -INF , !P6 ;  /* 0xff800000cc087808 */ /* 0x000fe20007000000 */
[----:B------:R-:W-:Y:S01]  /*7880*/  HMMA.16816.F32.BF16 R52, R4, R14, R240 ;  /* 0x0000000e0434723c */ /* 0x000fe200000418f0 */
[-C--:B------:R-:W-:Y:S02]  /*7890*/  ISETP.GE.AND P6, PT, R2, R26.reuse, PT ;  /* 0x0000001a0200720c */ /* 0x080fe40003fc6270 */
[----:B------:R-:W-:Y:S02]  /*78a0*/  IADD3 R2, R0, 0x10, RZ ;  /* 0x0000001000027810 */ /* 0x000fe40007ffe0ff */
[----:B------:R-:W-:Y:S02]  /*78b0*/  FSEL R21, R207, -INF , !P6 ;  /* 0xff800000cf157808 */ /* 0x000fe40007000000 */
[C---:B------:R-:W-:Y:S01]  /*78c0*/  ISETP.GE.AND P6, PT, R2.reuse, R23, PT ;  /* 0x000000170200720c */ /* 0x040fe20003fc6270 */
[----:B------:R-:W-:Y:S01]  /*78d0*/  IMAD.MOV.U32 R7, RZ, RZ, R159 ;  /* 0x000000ffff077224 */ /* 0x000fe200078e009f */
[----:B------:R-:W-:-:S02]  /*78e0*/  ISETP.GE.AND P2, PT, R2, R26, PT ;  /* 0x0000001a0200720c */ /* 0x000fc40003f46270 */
[C---:B------:R-:W-:Y:S02]  /*78f0*/  ISETP.GE.AND P4, PT, R2.reuse, R24, PT ;  /* 0x000000180200720c */ /* 0x040fe40003f86270 */
[----:B------:R-:W-:Y:S02]  /*7900*/  ISETP.GE.AND P3, PT, R2, R25, PT ;  /* 0x000000190200720c */ /* 0x000fe40003f66270 */
[----:B------:R-:W-:Y:S02]  /*7910*/  IADD3 R2, R0, 0x11, RZ ;  /* 0x0000001100027810 */ /* 0x000fe40007ffe0ff */
[----:B------:R-:W-:Y:S02]  /*7920*/  FSEL R4, R208, -INF , !P6 ;  /* 0xff800000d0047808 */ /* 0x000fe40007000000 */
[----:B------:R-:W-:Y:S02]  /*7930*/  ISETP.GE.AND P0, PT, R2, R23, PT ;  /* 0x000000170200720c */ /* 0x000fe40003f06270 */
[----:B------:R-:W-:Y:S01]  /*7940*/  FSEL R5, R210, -INF , !P2 ;  /* 0xff800000d2057808 */ /* 0x000fe20005000000 */
[----:B------:R1:W-:Y:S01]  /*7950*/  STL [R1+0x24], R4 ;  /* 0x0000240401007387 */ /* 0x0003e20000100800 */
[----:B------:R-:W-:-:S02]  /*7960*/  ISETP.GE.AND P6, PT, R2, R26, PT ;  /* 0x0000001a0200720c */ /* 0x000fc40003fc6270 */
[----:B------:R-:W-:Y:S01]  /*7970*/  ISETP.GE.AND P2, PT, R2, R24, PT ;  /* 0x000000180200720c */ /* 0x000fe20003f46270 */
[----:B------:R2:W-:Y:S01]  /*7980*/  STL [R1+0x30], R5 ;  /* 0x0000300501007387 */ /* 0x0005e20000100800 */
[----:B------:R-:W-:Y:S02]  /*7990*/  FSEL R159, R64, -INF , !P4 ;  /* 0xff800000409f7808 */ /* 0x000fe40006000000 */
[----:B------:R-:W-:Y:S02]  /*79a0*/  FSEL R6, R211, -INF , !P6 ;  /* 0xff800000d3067808 */ /* 0x000fe40007000000 */
[----:B------:R-:W-:Y:S02]  /*79b0*/  FSEL R64, R66, -INF , !P3 ;  /* 0xff80000042407808 */ /* 0x000fe40005800000 */
[----:B------:R-:W-:Y:S02]  /*79c0*/  FSEL R65, R65, -INF , !P2 ;  /* 0xff80000041417808 */ /* 0x000fe40005000000 */
[----:B------:R-:W-:-:S02]  /*79d0*/  FSEL R7, R7, -INF , !P5 ;  /* 0xff80000007077808 */ /* 0x000fc40006800000 */
[----:B------:R-:W-:-:S04]  /*79e0*/  ISETP.GE.AND P5, PT, R0, R26, PT ;  /* 0x0000001a0000720c */ /* 0x000fc80003fa6270 */
[----:B------:R-:W-:Y:S02]  /*79f0*/  FSEL R9, R215, -INF , !P5 ;  /* 0xff800000d7097808 */ /* 0x000fe40006800000 */
[----:B-1----:R-:W-:Y:S02]  /*7a00*/  FSEL R4, R209, -INF , !P0 ;  /* 0xff800000d1047808 */ /* 0x002fe40004000000 */
[----:B------:R-:W-:Y:S02]  /*7a10*/  ISETP.GE.AND P0, PT, R2, R25, PT ;  /* 0x000000190200720c */ /* 0x000fe40003f06270 */
[----:B------:R-:W-:Y:S01]  /*7a20*/  IADD3 R2, R0, 0x18, RZ ;  /* 0x0000001800027810 */ /* 0x000fe20007ffe0ff */
[----:B------:R1:W-:Y:S01]  /*7a30*/  STL [R1+0x1c], R4 ;  /* 0x00001c0401007387 */ /* 0x0003e20000100800 */
[----:B------:R-:W-:Y:S01]  /*7a40*/  FSEL R67, R67, -INF , !P0 ;  /* 0xff80000043437808 */ /* 0x000fe20004000000 */
[----:B--2---:R-:W-:Y:S01]  /*7a50*/  IMAD.MOV.U32 R5, RZ, RZ, R248 ;  /* 0x000000ffff057224 */ /* 0x004fe200078e00f8 */
[C---:B------:R-:W-:Y:S01]  /*7a60*/  ISETP.GE.AND P6, PT, R2.reuse, R23, PT ;  /* 0x000000170200720c */ /* 0x040fe20003fc6270 */
[----:B------:R2:W-:Y:S01]  /*7a70*/  STL [R1+0x28], R6 ;  /* 0x0000280601007387 */ /* 0x0005e20000100800 */
[----:B------:R-:W-:-:S02]  /*7a80*/  ISETP.GE.AND P3, PT, R2, R26, PT ;  /* 0x0000001a0200720c */ /* 0x000fc40003f66270 */
[C---:B------:R-:W-:Y:S02]  /*7a90*/  ISETP.GE.AND P4, PT, R2.reuse, R24, PT ;  /* 0x000000180200720c */ /* 0x040fe40003f86270 */
[----:B------:R-:W-:Y:S02]  /*7aa0*/  ISETP.GE.AND P2, PT, R2, R25, PT ;  /* 0x000000190200720c */ /* 0x000fe40003f46270 */
[----:B------:R-:W-:Y:S02]  /*7ab0*/  IADD3 R2, R0, 0x19, RZ ;  /* 0x0000001900027810 */ /* 0x000fe40007ffe0ff */
[----:B------:R-:W-:Y:S02]  /*7ac0*/  FSEL R66, R60, -INF , !P4 ;  /* 0xff8000003c427808 */ /* 0x000fe40006000000 */
[----:B------:R-:W-:Y:S02]  /*7ad0*/  ISETP.GE.AND P0, PT, R2, R23, PT ;  /* 0x000000170200720c */ /* 0x000fe40003f06270 */
[----:B------:R-:W-:-:S02]  /*7ae0*/  FSEL R13, R62, -INF , !P2 ;  /* 0xff8000003e0d7808 */ /* 0x000fc40005000000 */
[----:B------:R-:W-:Y:S02]  /*7af0*/  FSEL R248, R33, -INF , !P0 ;  /* 0xff80000021f87808 */ /* 0x000fe40004000000 */
[----:B------:R-:W-:-:S04]  /*7b00*/  ISETP.GE.AND P0, PT, R2, R25, PT ;  /* 0x000000190200720c */ /* 0x000fc80003f06270 */
[----:B------:R-:W-:Y:S01]  /*7b10*/  FSEL R15, R63, -INF , !P0 ;  /* 0xff8000003f0f7808 */ /* 0x000fe20004000000 */
[----:B-1----:R-:W-:Y:S02]  /*7b20*/  IMAD.MOV.U32 R4, RZ, RZ, R249 ;  /* 0x000000ffff047224 */ /* 0x002fe400078e00f9 */
[----:B--2---:R-:W-:Y:S01]  /*7b30*/  IMAD.MOV.U32 R6, RZ, RZ, R250 ;  /* 0x000000ffff067224 */ /* 0x004fe200078e00fa */
[----:B------:R-:W-:Y:S02]  /*7b40*/  FSEL R250, R32, -INF , !P6 ;  /* 0xff80000020fa7808 */ /* 0x000fe40007000000 */
[----:B------:R-:W-:Y:S02]  /*7b50*/  FSEL R32, R34, -INF , !P3 ;  /* 0xff80000022207808 */ /* 0x000fe40005800000 */
[C---:B------:R-:W-:Y:S02]  /*7b60*/  ISETP.GE.AND P6, PT, R2.reuse, R26, PT ;  /* 0x0000001a0200720c */ /* 0x040fe40003fc6270 */
[----:B------:R-:W-:-:S02]  /*7b70*/  ISETP.GE.AND P3, PT, R2, R24, PT ;  /* 0x000000180200720c */ /* 0x000fc40003f66270 */
[----:B------:R-:W-:Y:S02]  /*7b80*/  IADD3 R2, R0, 0x20, RZ ;  /* 0x0000002000027810 */ /* 0x000fe40007ffe0ff */
        /* <DEDUP_REMOVED lines=10> */
[----:B------:R-:W-:-:S02]  /*7c30*/  FSEL R244, R49, -INF , !P0 ;  /* 0xff80000031f47808 */ /* 0x000fc40004000000 */
[C---:B------:R-:W-:Y:S02]  /*7c40*/  ISETP.GE.AND P6, PT, R2.reuse, R26, PT ;  /* 0x0000001a0200720c */ /* 0x040fe40003fc6270 */
[C---:B------:R-:W-:Y:S02]  /*7c50*/  ISETP.GE.AND P2, PT, R2.reuse, R24, PT ;  /* 0x000000180200720c */ /* 0x040fe40003f46270 */
[----:B------:R-:W-:Y:S02]  /*7c60*/  ISETP.GE.AND P0, PT, R2, R25, PT ;  /* 0x000000190200720c */ /* 0x000fe40003f06270 */
[----:B------:R-:W-:Y:S02]  /*7c70*/  IADD3 R2, R0, 0x28, RZ ;  /* 0x0000002800027810 */ /* 0x000fe40007ffe0ff */
[----:B------:R-:W-:Y:S02]  /*7c80*/  FSEL R249, R51, -INF , !P6 ;  /* 0xff80000033f97808 */ /* 0x000fe40007000000 */
        /* <DEDUP_REMOVED lines=8> */
[----:B------:R-:W-:Y:S02]  /*7d10*/  FSEL R49, R43, -INF , !P0 ;  /* 0xff8000002b317808 */ /* 0x000fe40004000000 */
[----:B------:R-:W-:Y:S02]  /*7d20*/  ISETP.GE.AND P0, PT, R2, R23, PT ;  /* 0x000000170200720c */ /* 0x000fe40003f06270 */
[----:B------:R-:W-:Y:S02]  /*7d30*/  FSEL R217, R28, -INF , !P6 ;  /* 0xff8000001cd97808 */ /* 0x000fe40007000000 */
        /* <DEDUP_REMOVED lines=19> */
[----:B------:R-:W-:-:S02]  /*7e70*/  ISETP.GE.AND P0, PT, R2, R25, PT ;  /* 0x000000190200720c */ /* 0x000fc40003f06270 */
[----:B------:R-:W-:Y:S02]  /*7e80*/  FSEL R210, R44, -INF , !P6 ;  /* 0xff8000002cd27808 */ /* 0x000fe40007000000 */
[----:B------:R-:W-:Y:S02]  /*7e90*/  FSEL R241, R39, -INF , !P0 ;  /* 0xff80000027f17808 */ /* 0x000fe40004000000 */
[----:B------:R-:W-:Y:S02]  /*7ea0*/  ISETP.GE.AND P0, PT, R0, R23, PT ;  /* 0x000000170000720c */ /* 0x000fe40003f06270 */
[----:B------:R-:W-:Y:S02]  /*7eb0*/  FSEL R214, R46, -INF , !P2 ;  /* 0xff8000002ed67808 */ /* 0x000fe40005000000 */
[----:B------:R-:W-:Y:S02]  /*7ec0*/  FSEL R6, R212, -INF , !P0 ;  /* 0xff800000d4067808 */ /* 0x000fe40004000000 */
[----:B------:R-:W-:-:S02]  /*7ed0*/  ISETP.GE.AND P0, PT, R0, R25, PT ;  /* 0x000000190000720c */ /* 0x000fc40003f06270 */
[C---:B------:R-:W-:Y:S02]  /*7ee0*/  ISETP.GE.AND P6, PT, R2.reuse, R26, PT ;  /* 0x0000001a0200720c */ /* 0x040fe40003fc6270 */
[----:B------:R-:W-:Y:S02]  /*7ef0*/  FSEL R14, R5, -INF , !P0 ;  /* 0xff800000050e7808 */ /* 0x000fe40004000000 */
[----:B------:R-:W-:Y:S02]  /*7f00*/  PLOP3.LUT P0, PT, PT, PT, UP0, 0x80, 0x0 ;  /* 0x000000000000781c */ /* 0x000fe40003f0f008 */
[----:B------:R-:W-:Y:S02]  /*7f10*/  ISETP.GE.AND P2, PT, R2, R24, PT ;  /* 0x000000180200720c */ /* 0x000fe40003f46270 */
[----:B------:R-:W-:Y:S02]  /*7f20*/  IADD3 R2, R0, 0x38, RZ ;  /* 0x0000003800027810 */ /* 0x000fe40007ffe0ff */
[----:B------:R-:W-:-:S02]  /*7f30*/  FSEL R245, R38, -INF , !P3 ;  /* 0xff80000026f57808 */ /* 0x000fc40005800000 */
[----:B------:R-:W-:Y:S02]  /*7f40*/  FSEL R218, R37, -INF , !P2 ;  /* 0xff80000025da7808 */ /* 0x000fe40005000000 */
[CC--:B------:R-:W-:Y:S02]  /*7f50*/  ISETP.GE.AND P3, PT, R2.reuse, R24.reuse, PT ;  /* 0x000000180200720c */ /* 0x0c0fe40003f66270 */
[----:B------:R-:W-:Y:S02]  /*7f60*/  ISETP.GE.AND P2, PT, R2, R25, PT ;  /* 0x000000190200720c */ /* 0x000fe40003f46270 */
[C---:B------:R-:W-:Y:S02]  /*7f70*/  ISETP.GE.AND P1, PT, R0.reuse, R24, PT ;  /* 0x000000180000720c */ /* 0x040fe40003f26270 */
[----:B------:R-:W-:Y:S02]  /*7f80*/  IADD3 R0, R0, 0x39, RZ ;  /* 0x0000003900007810 */ /* 0x000fe40007ffe0ff */
[----:B------:R-:W-:-:S02]  /*7f90*/  FSEL R213, R47, -INF , !P6 ;  /* 0xff8000002fd57808 */ /* 0x000fc40007000000 */
[----:B------:R-:W-:Y:S02]  /*7fa0*/  FSEL R219, R36, -INF , !P4 ;  /* 0xff80000024db7808 */ /* 0x000fe40006000000 */
[----:B------:R-:W-:Y:S02]  /*7fb0*/  FSEL R212, R52, -INF , !P3 ;  /* 0xff80000034d47808 */ /* 0x000fe40005800000 */
[----:B------:R-:W-:Y:S02]  /*7fc0*/  FSEL R215, R54, -INF , !P2 ;  /* 0xff80000036d77808 */ /* 0x000fe40005000000 */
[----:B------:R-:W-:Y:S02]  /*7fd0*/  FSEL R11, R4, -INF , !P1 ;  /* 0xff800000040b7808 */ /* 0x000fe40004800000 */
[C---:B------:R-:W-:Y:S02]  /*7fe0*/  ISETP.GE.AND P6, PT, R2.reuse, R23, PT ;  /* 0x000000170200720c */ /* 0x040fe40003fc6270 */
[----:B------:R-:W-:-:S02]  /*7ff0*/  ISETP.GE.AND P4, PT, R2, R26, PT ;  /* 0x0000001a0200720c */ /* 0x000fc40003f86270 */
[C---:B------:R-:W-:Y:S02]  /*8000*/  ISETP.GE.AND P5, PT, R0.reuse, R23, PT ;  /* 0x000000170000720c */ /* 0x040fe40003fa6270 */
[C---:B------:R-:W-:Y:S02]  /*8010*/  ISETP.GE.AND P3, PT, R0.reuse, R26, PT ;  /* 0x0000001a0000720c */ /* 0x040fe40003f66270 */
[C---:B------:R-:W-:Y:S02]  /*8020*/  ISETP.GE.AND P2, PT, R0.reuse, R24, PT ;  /* 0x000000180000720c */ /* 0x040fe40003f46270 */
[----:B------:R-:W-:Y:S02]  /*8030*/  ISETP.GE.AND P1, PT, R0, R25, PT ;  /* 0x000000190000720c */ /* 0x000fe40003f26270 */
[----:B------:R-:W-:Y:S02]  /*8040*/  FSEL R208, R53, -INF , !P2 ;  /* 0xff80000035d07808 */ /* 0x000fe40005000000 */
[----:B------:R-:W-:-:S02]  /*8050*/  FSEL R211, R55, -INF , !P1 ;  /* 0xff80000037d37808 */ /* 0x000fc40004800000 */
[----:B------:R-:W-:Y:S02]  /*8060*/  FSEL R205, R16, -INF , !P6 ;  /* 0xff80000010cd7808 */ /* 0x000fe40007000000 */
[----:B------:R-:W-:Y:S02]  /*8070*/  FSEL R207, R18, -INF , !P4 ;  /* 0xff80000012cf7808 */ /* 0x000fe40006000000 */
[----:B------:R-:W-:Y:S02]  /*8080*/  FSEL R204, R17, -INF , !P5 ;  /* 0xff80000011cc7808 */ /* 0x000fe40006800000 */
[----:B------:R-:W-:Y:S01]  /*8090*/  FSEL R206, R19, -INF , !P3 ;  /* 0xff80000013ce7808 */ /* 0x000fe20005800000 */
[----:B------:R-:W-:Y:S05]  /*80a0*/  @!P0 BRA `(.L_x_31) ;  /* 0x0000024000008947 */ /* 0x000fea0003800000 */
[----:B------:R-:W2:Y:S04]  /*80b0*/  LDL.64 R4, [R1+0x88] ;  /* 0x0000880001047983 */ /* 0x000ea80000100a00 */
[----:B------:R-:W3:Y:S01]  /*80c0*/  LDL.64 R34, [R1+0x80] ;  /* 0x0000800001227983 */ /* 0x000ee20000100a00 */
[----:B------:R-:W-:-:S02]  /*80d0*/  UIADD3 UR13, UR8, -0x3, URZ ;  /* 0xfffffffd080d7890 */ /* 0x000fc4000fffe03f */
[----:B------:R-:W-:Y:S02]  /*80e0*/  ULDC.64 UR4, c[0x0][0x198] ;  /* 0x0000660000047ab9 */ /* 0x000fe40000000a00 */
[----:B------:R-:W-:Y:S02]  /*80f0*/  USHF.R.S32.HI UR12, URZ, 0x1f, UR13 ;  /* 0x0000001f3f0c7899 */ /* 0x000fe4000801140d */
[----:B------:R-:W-:Y:S02]  /*8100*/  UIMAD.WIDE.U32 UR18, UR13, UR4, URZ ;  /* 0x000000040d1272a5 */ /* 0x000fe4000f8e003f */
[----:B------:R-:W-:Y:S02]  /*8110*/  UIMAD UR12, UR12, UR4, URZ ;  /* 0x000000040c0c72a4 */ /* 0x000fe4000f8e023f */
[----:B------:R-:W-:Y:S02]  /*8120*/  USHF.L.U32 UR4, UR6, 0x5, URZ ;  /* 0x0000000506047899 */ /* 0x000fe4000800063f */
[----:B------:R-:W-:Y:S01]  /*8130*/  UIMAD UR5, UR13, UR5, UR12 ;  /* 0x000000050d0572a4 */ /* 0x000fe2000f8e020c */
[----:B------:R-:W-:-:S03]  /*8140*/  IMAD.U32 R0, RZ, RZ, UR18 ;  /* 0x00000012ff007e24 */ /* 0x000fc6000f8e00ff */
[----:B------:R-:W-:-:S06]  /*8150*/  UIADD3 UR5, UR19, UR5, URZ ;  /* 0x0000000513057290 */ /* 0x000fcc000fffe03f */
[----:B------:R-:W-:Y:S01]  /*8160*/  IMAD.U32 R2, RZ, RZ, UR5 ;  /* 0x00000005ff027e24 */ /* 0x000fe2000f8e00ff */
[----:B------:R-:W-:Y:S01]  /*8170*/  USHF.L.U64.HI UR5, UR6, 0x5, UR7 ;  /* 0x0000000506057899 */ /* 0x000fe20008010207 */
[----:B--2---:R-:W-:Y:S01]  /*8180*/  LEA R0, P0, R0, R4, 0x6 ;  /* 0x0000000400007211 */ /* 0x004fe200078030ff */
[----:B------:R-:W-:-:S05]  /*8190*/  IMAD.U32 R4, RZ, RZ, UR18 ;  /* 0x00000012ff047e24 */ /* 0x000fca000f8e00ff */
[----:B---3--:R-:W-:Y:S02]  /*81a0*/  LEA.HI.X R2, R4, R35, R2, 0x6, P0 ;  /* 0x0000002304027211 */ /* 0x008fe400000f3402 */
[----:B------:R-:W-:-:S04]  /*81b0*/  LEA R4, P0, R0, c[0x0][0x168], 0x1 ;  /* 0x00005a0000047a11 */ /* 0x000fc800078008ff */
[----:B------:R-:W-:-:S05]  /*81c0*/  LEA.HI.X R5, R0, c[0x0][0x16c], R2, 0x1, P0 ;  /* 0x00005b0000057a11 */ /* 0x000fca00000f0c02 */
[----:B------:R-:W-:Y:S01]  /*81d0*/  @!PT LDS RZ, [RZ] ;  /* 0x00000000fffff984 */ /* 0x000fe20000000800 */
[----:B------:R-:W-:Y:S01]  /*81e0*/  @!PT LDS RZ, [RZ] ;  /* 0x00000000fffff984 */ /* 0x000fe20000000800 */
[----:B------:R-:W-:Y:S01]  /*81f0*/  @!PT LDS RZ, [RZ] ;  /* 0x00000000fffff984 */ /* 0x000fe20000000800 */
[----:B------:R1:W-:Y:S04]  /*8200*/  LDGSTS.E.BYPASS.LTC128B.128 [R239+0x8000], [R4.64] ;  /* 0x0800000004ef7fae */ /* 0x0003e8000b901d50 */
[----:B------:R1:W-:Y:S02]  /*8210*/  LDGSTS.E.BYPASS.LTC128B.128 [R239+0xa000], [R4.64+0x80] ;  /* 0x0a00008004ef7fae */ /* 0x0003e4000b901d50 */
[----:B-1----:R-:W-:-:S04]  /*8220*/  IADD3 R4, P0, R4, UR4, RZ ;  /* 0x0000000404047c10 */ /* 0x002fc8000ff1e0ff */
[----:B------:R-:W-:-:S05]  /*8230*/  IADD3.X R5, R5, UR5, RZ, P0, !PT ;  /* 0x0000000505057c10 */ /* 0x000fca00087fe4ff */
        /* <DEDUP_REMOVED lines=9> */
[----:B------:R1:W-:Y:S04]  /*82d0*/  LDGSTS.E.BYPASS.LTC128B.128 [R239+0xb800], [R4.64+0x80] ;  /* 0x0b80008004ef7fae */ /* 0x0003e8000b901d50 */
[----:B------:R-:W0:Y:S02]  /*82e0*/  LDGDEPBAR ;  /* 0x00000000000079af */ /* 0x000e240000000000 */
.L_x_31:
[----:B------:R-:W2:Y:S01]  /*82f0*/  LDL.LU R34, [R1+0x24] ;  /* 0x0000240001227983 */ /* 0x000ea20000300800 */
[----:B------:R-:W-:-:S03]  /*8300*/  MOV R37, R32 ;  /* 0x0000002000257202 */ /* 0x000fc60000000f00 */
[----:B------:R-:W3:Y:S04]  /*8310*/  LDL.LU R43, [R1+0x1c] ;  /* 0x00001c00012b7983 */ /* 0x000ee80000300800 */
[----:B------:R-:W4:Y:S04]  /*8320*/  LDL.LU R39, [R1+0x30] ;  /* 0x0000300001277983 */ /* 0x000f280000300800 */
[----:B------:R-:W5:Y:S01]  /*8330*/  LDL.LU R38, [R1+0x28] ;  /* 0x0000280001267983 */ /* 0x000f620000300800 */
[----:B------:R-:W-:Y:S01]  /*8340*/  FMNMX.FTZ R0, R156, R6, !PT ;  /* 0x000000069c007209 */ /* 0x000fe20007810000 */
[----:B------:R-:W-:Y:S01]  /*8350*/  IMAD.MOV.U32 R45, RZ, RZ, R13 ;  /* 0x000000ffff2d7224 */ /* 0x000fe200078e000d */
[----:B------:R-:W-:Y:S01]  /*8360*/  MOV R16, R64 ;  /* 0x0000004000107202 */ /* 0x000fe20000000f00 */
[----:B------:R-:W5:Y:S01]  /*8370*/  LDL.LU R28, [R1+0x58] ;  /* 0x00005800011c7983 */ /* 0x000f620000300800 */
[----:B------:R-:W-:Y:S01]  /*8380*/  FMNMX.FTZ R2, R7, R0, !PT ;  /* 0x0000000007027209 */ /* 0x000fe20007810000 */
[----:B------:R-:W-:Y:S01]  /*8390*/  IMAD.MOV.U32 R17, RZ, RZ, R40 ;  /* 0x000000ffff117224 */ /* 0x000fe200078e0028 */
[----:B------:R-:W-:Y:S01]  /*83a0*/  FMNMX.FTZ R0, R155, R9, !PT ;  /* 0x000000099b007209 */ /* 0x000fe20007810000 */
[----:B------:R-:W5:Y:S01]  /*83b0*/  LDL.LU R18, [R1+0x4] ;  /* 0x0000040001127983 */ /* 0x000f620000300800 */
[----:B------:R-:W-:Y:S01]  /*83c0*/  FMNMX.FTZ R2, R8, R2, !PT ;  /* 0x0000000208027209 */ /* 0x000fe20007810000 */
[----:B------:R-:W-:Y:S01]  /*83d0*/  IMAD.MOV.U32 R40, RZ, RZ, R61 ;  /* 0x000000ffff287224 */ /* 0x000fe200078e003d */
[----:B------:R-:W-:-:S02]  /*83e0*/  FMNMX.FTZ R0, R10, R0, !PT ;  /* 0x000000000a007209 */ /* 0x000fc40007810000 */
[----:B------:R-:W-:Y:S02]  /*83f0*/  MOV R19, R41 ;  /* 0x0000002900137202 */ /* 0x000fe40000000f00 */
[----:B------:R-:W-:Y:S02]  /*8400*/  FMNMX.FTZ R0, R20, R0, !PT ;  /* 0x0000000014007209 */ /* 0x000fe40007810000 */
[----:B------:R-:W-:Y:S02]  /*8410*/  FMNMX.FTZ R2, R12, R2, !PT ;  /* 0x000000020c027209 */ /* 0x000fe40007810000 */
[----:B------:R-:W-:Y:S02]  /*8420*/  FMNMX.FTZ R0, R21, R0, !PT ;  /* 0x0000000015007209 */ /* 0x000fe40007810000 */
[----:B------:R-:W-:Y:S02]  /*8430*/  MOV R47, R67 ;  /* 0x00000043002f7202 */ /* 0x000fe40000000f00 */
[----:B------:R-:W-:-:S02]  /*8440*/  MOV R41, R65 ;  /* 0x0000004100297202 */ /* 0x000fc40000000f00 */
[----:B------:R-:W-:Y:S02]  /*8450*/  MOV R44, R15 ;  /* 0x0000000f002c7202 */ /* 0x000fe40000000f00 */
[----:B--2---:R-:W-:-:S04]  /*8460*/  FMNMX.FTZ R2, R34, R2, !PT ;  /* 0x0000000222027209 */ /* 0x004fc80007810000 */
[----:B---3--:R-:W-:Y:S02]  /*8470*/  FMNMX.FTZ R2, R43, R2, !PT ;  /* 0x000000022b027209 */ /* 0x008fe40007810000 */
[----:B----4-:R-:W-:-:S04]  /*8480*/  FMNMX.FTZ R0, R39, R0, !PT ;  /* 0x0000000027007209 */ /* 0x010fc80007810000 */
[----:B-----5:R-:W-:Y:S02]  /*8490*/  FMNMX.FTZ R0, R38, R0, !PT ;  /* 0x0000000026007209 */ /* 0x020fe40007810000 */
        /* <DEDUP_REMOVED lines=17> */
[----:B-1----:R-:W-:Y:S02]  /*85b0*/  FMNMX.FTZ R4, R207, R0, !PT ;  /* 0x00000000cf047209 */ /* 0x002fe40007810000 */
[----:B------:R-:W-:Y:S02]  /*85c0*/  FMNMX.FTZ R0, R204, R2, !PT ;  /* 0x00000002cc007209 */ /* 0x000fe40007810000 */
[----:B------:R-:W-:-:S03]  /*85d0*/  FMNMX.FTZ R4, R206, R4, !PT ;  /* 0x00000004ce047209 */ /* 0x000fc60007810000 */
[----:B------:R-:W1:Y:S04]  /*85e0*/  SHFL.BFLY PT, R2, R0, 0x2, 0x1f ;  /* 0x0c401f0000027f89 */ /* 0x000e6800000e0000 */
[----:B------:R-:W2:Y:S01]  /*85f0*/  SHFL.BFLY PT, R5, R4, 0x2, 0x1f ;  /* 0x0c401f0004057f89 */ /* 0x000ea200000e0000 */
[----:B-1----:R-:W-:Y:S02]  /*8600*/  FMNMX.FTZ R2, R0, R2, !PT ;  /* 0x0000000200027209 */ /* 0x002fe40007810000 */
[----:B--2---:R-:W-:-:S03]  /*8610*/  FMNMX.FTZ R0, R4, R5, !PT ;  /* 0x0000000504007209 */ /* 0x004fc60007810000 */
[----:B------:R-:W1:Y:S04]  /*8620*/  SHFL.BFLY PT, R5, R2, 0x1, 0x1f ;  /* 0x0c201f0002057f89 */ /* 0x000e6800000e0000 */
[----:B------:R-:W2:Y:S01]  /*8630*/  SHFL.BFLY PT, R4, R0, 0x1, 0x1f ;  /* 0x0c201f0000047f89 */ /* 0x000ea200000e0000 */
[----:B-1----:R-:W-:Y:S02]  /*8640*/  FMNMX.FTZ R46, R2, R5, !PT ;  /* 0x00000005022e7209 */ /* 0x002fe40007810000 */
[----:B------:R-:W-:Y:S02]  /*8650*/  FMNMX.FTZ R2, R154, R11, !PT ;  /* 0x0000000b9a027209 */ /* 0x000fe40007810000 */
[----:B--2---:R-:W-:Y:S02]  /*8660*/  FMNMX.FTZ R29, R0, R4, !PT ;  /* 0x00000004001d7209 */ /* 0x004fe40007810000 */
        /* <DEDUP_REMOVED lines=13> */
[----:B------:R-:W-:Y:S02]  /*8740*/  FSETP.NEU.FTZ.AND P1, PT, R46, -INF , PT ;  /* 0xff8000002e00780b */ /* 0x000fe40003f3d000 */
[----:B------:R-:W-:Y:S02]  /*8750*/  FMNMX.FTZ R2, R40, R2, !PT ;  /* 0x0000000228027209 */ /* 0x000fe40007810000 */
[----:B------:R-:W-:Y:S02]  /*8760*/  FMNMX.FTZ R0, R44, R0, !PT ;  /* 0x000000002c007209 */ /* 0x000fe40007810000 */
[----:B------:R-:W-:Y:S02]  /*8770*/  FSEL R4, R46, RZ, P1 ;  /* 0x000000ff2e047208 */ /* 0x000fe40000800000 */
[----:B------:R-:W-:Y:S02]  /*8780*/  FMNMX.FTZ R2, R17, R2, !PT ;  /* 0x0000000211027209 */ /* 0x000fe40007810000 */
[----:B------:R-:W-:-:S02]  /*8790*/  FMNMX.FTZ R0, R42, R0, !PT ;  /* 0x000000002a007209 */ /* 0x000fc40007810000 */
[----:B------:R-:W-:Y:S01]  /*87a0*/  FSETP.NEU.FTZ.AND P0, PT, R29, -INF , PT ;  /* 0xff8000001d00780b */ /* 0x000fe20003f1d000 */
[----:B------:R-:W-:Y:S01]  /*87b0*/  FADD.FTZ R5, R156, -R4 ;  /* 0x800000049c057221 */ /* 0x000fe20000010000 */
[----:B------:R-:W-:Y:S02]  /*87c0*/  FMNMX.FTZ R2, R19, R2, !PT ;  /* 0x0000000213027209 */ /* 0x000fe40007810000 */
[----:B------:R-:W-:Y:S02]  /*87d0*/  FMNMX.FTZ R0, R49, R0, !PT ;  /* 0x0000000031007209 */ /* 0x000fe40007810000 */
[----:B------:R-:W-:Y:S02]  /*87e0*/  FSEL R4, R29, RZ, P0 ;  /* 0x000000ff1d047208 */ /* 0x000fe40000000000 */
[----:B------:R-:W-:Y:S02]  /*87f0*/  FMNMX.FTZ R2, R243, R2, !PT ;  /* 0x00000002f3027209 */ /* 0x000fe40007810000 */
[----:B------:R-:W-:Y:S01]  /*8800*/  FMNMX.FTZ R0, R50, R0, !PT ;  /* 0x0000000032007209 */ /* 0x000fe20007810000 */
[----:B------:R-:W-:-:S02]  /*8810*/  FMUL.FTZ R5, R5, c[0x0][0x23c] ;  /* 0x00008f0005057a20 */ /* 0x000fc40000410000 */
[----:B------:R-:W-:Y:S01]  /*8820*/  FADD.FTZ R15, R155, -R4 ;  /* 0x800000049b0f7221 */ /* 0x000fe20000010000 */
[----:B------:R-:W-:Y:S02]  /*8830*/  FMNMX.FTZ R4, R247, R2, !PT ;  /* 0x00000002f7047209 */ /* 0x000fe40007810000 */
[----:B------:R-:W-:Y:S02]  /*8840*/  FMNMX.FTZ R2, R48, R0, !PT ;  /* 0x0000000030027209 */ /* 0x000fe40007810000 */
[----:B------:R-:W1:Y:S01]  /*8850*/  MUFU.EX2 R0, R5 ;  /* 0x0000000500007308 */ /* 0x000e620000000800 */
[----:B------:R-:W-:Y:S04]  /*8860*/  STL [R1+0x6c], R46 ;  /* 0x00006c2e01007387 */ /* 0x000fe80000100800 */
[----:B------:R2:W-:Y:S01]  /*8870*/  STL [R1+0x78], R29 ;  /* 0x0000781d01007387 */ /* 0x0005e20000100800 */
[----:B-1----:R-:W-:-:S03]  /*8880*/  FMUL.FTZ R52, R72, R0 ;  /* 0x0000000048347220 */ /* 0x002fc60000410000 */
[----:B------:R-:W3:Y:S01]  /*8890*/  LDL.LU R72, [R1+0x8] ;  /* 0x0000080001487983 */ /* 0x000ee20000300800 */
[-C--:B------:R-:W-:Y:S01]  /*88a0*/  FMUL.FTZ R53, R73, R0.reuse ;  /* 0x0000000049357220 */ /* 0x080fe20000410000 */
[----:B------:R-:W-:Y:S01]  /*88b0*/  MOV R73, R29 ;  /* 0x0000001d00497202 */ /* 0x000fe20000000f00 */
[----:B--2---:R-:W-:Y:S02]  /*88c0*/  FMUL.FTZ R29, R77, R0 ;  /* 0x000000004d1d7220 */ /* 0x004fe40000410000 */
[----:B------:R-:W2:Y:S01]  /*88d0*/  LDL.LU R77, [R1+0xc] ;  /* 0x00000c00014d7983 */ /* 0x000ea20000300800 */
[----:B------:R-:W-:Y:S01]  /*88e0*/  FMUL.FTZ R13, R46, c[0x0][0x23c] ;  /* 0x00008f002e0d7a20 */ /* 0x000fe20000410000 */
[----:B------:R-:W-:Y:S02]  /*88f0*/  FMNMX.FTZ R4, R219, R4, !PT ;  /* 0x00000004db047209 */ /* 0x000fe40007810000 */
[----:B------:R-:W-:Y:S02]  /*8900*/  FMNMX.FTZ R2, R245, R2, !PT ;  /* 0x00000002f5027209 */ /* 0x000fe40007810000 */
[----:B------:R-:W-:-:S02]  /*8910*/  FSEL R13, R13, RZ, P1 ;  /* 0x000000ff0d0d7208 */ /* 0x000fc40000800000 */
[----:B------:R-:W-:Y:S02]  /*8920*/  FMNMX.FTZ R4, R218, R4, !PT ;  /* 0x00000004da047209 */ /* 0x000fe40007810000 */
[----:B------:R-:W-:Y:S01]  /*8930*/  FMNMX.FTZ R5, R241, R2, !PT ;  /* 0x00000002f1057209 */ /* 0x000fe20007810000 */
[--C-:B------:R-:W-:Y:S01]  /*8940*/  FFMA.FTZ R6, R6, c[0x0][0x23c], -R13.reuse ;  /* 0x00008f0006067a23 */ /* 0x100fe2000001080d */
[----:B------:R-:W-:Y:S01]  /*8950*/  FMNMX.FTZ R2, R212, R4, !PT ;  /* 0x00000004d4027209 */ /* 0x000fe20007810000 */
[--C-:B------:R-:W-:Y:S01]  /*8960*/  FFMA.FTZ R7, R7, c[0x0][0x23c], -R13.reuse ;  /* 0x00008f0007077a23 */ /* 0x100fe2000001080d */
[----:B------:R-:W-:Y:S01]  /*8970*/  FMNMX.FTZ R5, R215, R5, !PT ;  /* 0x00000005d7057209 */ /* 0x000fe20007810000 */
[----:B------:R-:W1:Y:S01]  /*8980*/  MUFU.EX2 R155, R6 ;  /* 0x00000006009b7308 */ /* 0x000e620000000800 */
[----:B------:R-:W-:Y:S02]  /*8990*/  FMNMX.FTZ R2, R208, R2, !PT ;  /* 0x00000002d0027209 */ /* 0x000fe40007810000 */
[----:B------:R-:W-:Y:S01]  /*89a0*/  FMNMX.FTZ R5, R211, R5, !PT ;  /* 0x00000005d3057209 */ /* 0x000fe20007810000 */
[----:B------:R-:W-:-:S04]  /*89b0*/  FFMA.FTZ R4, R8, c[0x0][0x23c], -R13 ;  /* 0x00008f0008047a23 */ /* 0x000fc8000001080d */
[----:B------:R4:W-:Y:S01]  /*89c0*/  MUFU.EX2 R36, R7 ;  /* 0x0000000700247308 */ /* 0x0009e20000000800 */
[----:B------:R-:W-:Y:S01]  /*89d0*/  SHFL.BFLY PT, R8, R5, 0x2, 0x1f ;  /* 0x0c401f0005087f89 */ /* 0x000fe200000e0000 */
[----:B------:R-:W-:Y:S01]  /*89e0*/  FMUL.FTZ R56, R196, R0 ;  /* 0x00000000c4387220 */ /* 0x000fe20000410000 */
[----:B------:R-:W-:Y:S01]  /*89f0*/  MOV R33, R28 ;  /* 0x0000001c00217202 */ /* 0x000fe20000000f00 */
[----:B------:R-:W-:-:S04]  /*8a00*/  FMUL.FTZ R57, R197, R0 ;  /* 0x00000000c5397220 */ /* 0x000fc80000410000 */
[----:B------:R5:W-:Y:S01]  /*8a10*/  MUFU.EX2 R35, R4 ;  /* 0x0000000400237308 */ /* 0x000be20000000800 */
[----:B----4-:R-:W4:Y:S01]  /*8a20*/  SHFL.BFLY PT, R7, R2, 0x2, 0x1f ;  /* 0x0c401f0002077f89 */ /* 0x010f2200000e0000 */
[-C--:B------:R-:W-:Y:S02]  /*8a30*/  FMUL.FTZ R64, R172, R0.reuse ;  /* 0x00000000ac407220 */ /* 0x080fe40000410000 */
[-C--:B------:R-:W-:Y:S02]  /*8a40*/  FMUL.FTZ R65, R173, R0.reuse ;  /* 0x00000000ad417220 */ /* 0x080fe40000410000 */
[-C--:B------:R-:W-:Y:S02]  /*8a50*/  FMUL.FTZ R60, R188, R0.reuse ;  /* 0x00000000bc3c7220 */ /* 0x080fe40000410000 */
[----:B-----5:R-:W-:Y:S02]  /*8a60*/  FMUL.FTZ R4, R15, c[0x0][0x23c] ;  /* 0x00008f000f047a20 */ /* 0x020fe40000410000 */
[----:B------:R-:W-:-:S02]  /*8a70*/  FMUL.FTZ R61, R189, R0 ;  /* 0x00000000bd3d7220 */ /* 0x000fc40000410000 */
[-C--:B------:R-:W-:Y:S02]  /*8a80*/  FMUL.FTZ R196, R124, R0.reuse ;  /* 0x000000007cc47220 */ /* 0x080fe40000410000 */
[-C--:B------:R-:W-:Y:S02]  /*8a90*/  FMUL.FTZ R197, R125, R0.reuse ;  /* 0x000000007dc57220 */ /* 0x080fe40000410000 */
[-C--:B-1----:R-:W-:Y:S02]  /*8aa0*/  FFMA.FTZ R18, R18, R0.reuse, R155 ;  /* 0x0000000012127223 */ /* 0x082fe4000001009b */
[-C--:B------:R-:W-:Y:S02]  /*8ab0*/  FMUL.FTZ R164, R164, R0.reuse ;  /* 0x00000000a4a47220 */ /* 0x080fe40000410000 */
[-C--:B------:R-:W-:Y:S02]  /*8ac0*/  FMUL.FTZ R165, R165, R0.reuse ;  /* 0x00000000a5a57220 */ /* 0x080fe40000410000 */
[----:B------:R-:W-:-:S02]  /*8ad0*/  FMUL.FTZ R180, R180, R0 ;  /* 0x00000000b4b47220 */ /* 0x000fc40000410000 */
[-C--:B------:R-:W-:Y:S02]  /*8ae0*/  FMUL.FTZ R181, R181, R0.reuse ;  /* 0x00000000b5b57220 */ /* 0x080fe40000410000 */
[-C--:B------:R-:W-:Y:S02]  /*8af0*/  FMUL.FTZ R28, R76, R0.reuse ;  /* 0x000000004c1c7220 */ /* 0x080fe40000410000 */
[-C--:B------:R-:W-:Y:S02]  /*8b00*/  FMUL.FTZ R88, R88, R0.reuse ;  /* 0x0000000058587220 */ /* 0x080fe40000410000 */
        /* <DEDUP_REMOVED lines=15> */
[----:B------:R1:W5:Y:S01]  /*8c00*/  MUFU.EX2 R0, R4 ;  /* 0x0000000400007308 */ /* 0x0003620000000800 */
[----:B------:R-:W-:Y:S02]  /*8c10*/  FFMA.FTZ R6, R12, c[0x0][0x23c], -R13 ;  /* 0x00008f000c067a23 */ /* 0x000fe4000001080d */
[----:B-1----:R-:W-:-:S05]  /*8c20*/  FMUL.FTZ R4, R73, c[0x0][0x23c] ;  /* 0x00008f0049047a20 */ /* 0x002fca0000410000 */
[----:B------:R1:W-:Y:S01]  /*8c30*/  MUFU.EX2 R32, R6 ;  /* 0x0000000600207308 */ /* 0x0003e20000000800 */
[----:B------:R-:W-:Y:S02]  /*8c40*/  FSEL R12, R4, RZ, P0 ;  /* 0x000000ff040c7208 */ /* 0x000fe40000000000 */
[----:B----4-:R-:W-:Y:S02]  /*8c50*/  FMNMX.FTZ R4, R2, R7, !PT ;  /* 0x0000000702047209 */ /* 0x010fe40007810000 */
[----:B------:R-:W-:Y:S01]  /*8c60*/  FMNMX.FTZ R2, R5, R8, !PT ;  /* 0x0000000805027209 */ /* 0x000fe20007810000 */
[----:B-1----:R-:W-:-:S04]  /*8c70*/  FFMA.FTZ R6, R9, c[0x0][0x23c], -R12 ;  /* 0x00008f0009067a23 */ /* 0x002fc8000001080c */
[----:B------:R1:W3:Y:S01]  /*8c80*/  MUFU.EX2 R9, R6 ;  /* 0x0000000600097308 */ /* 0x0002e20000000800 */
[----:B------:R-:W-:Y:S04]  /*8c90*/  SHFL.BFLY PT, R5, R2, 0x1, 0x1f ;  /* 0x0c201f0002057f89 */ /* 0x000fe800000e0000 */
[----:B-1----:R-:W1:Y:S01]  /*8ca0*/  SHFL.BFLY PT, R6, R4, 0x1, 0x1f ;  /* 0x0c201f0004067f89 */ /* 0x002e6200000e0000 */
[----:B------:R-:W-:Y:S02]  /*8cb0*/  IMAD.MOV.U32 R15, RZ, RZ, R66 ;  /* 0x000000ffff0f7224 */ /* 0x000fe400078e0042 */
[-C--:B-----5:R-:W-:Y:S02]  /*8cc0*/  FMUL.FTZ R66, R174, R0.reuse ;  /* 0x00000000ae427220 */ /* 0x0a0fe40000410000 */
[----:B------:R-:W-:-:S02]  /*8cd0*/  FMUL.FTZ R58, R198, R0 ;  /* 0x00000000c63a7220 */ /* 0x000fc40000410000 */
[-C--:B------:R-:W-:Y:S02]  /*8ce0*/  FMUL.FTZ R59, R199, R0.reuse ;  /* 0x00000000c73b7220 */ /* 0x080fe40000410000 */
[----:B------:R-:W-:Y:S02]  /*8cf0*/  FFMA.FTZ R7, R10, c[0x0][0x23c], -R12 ;  /* 0x00008f000a077a23 */ /* 0x000fe4000001080c */
[-C--:B------:R-:W-:Y:S02]  /*8d00*/  FMUL.FTZ R67, R175, R0.reuse ;  /* 0x00000000af437220 */ /* 0x080fe40000410000 */
[-C--:B------:R-:W-:Y:S02]  /*8d10*/  FMUL.FTZ R62, R190, R0.reuse ;  /* 0x00000000be3e7220 */ /* 0x080fe40000410000 */
[-C--:B------:R-:W-:Y:S02]  /*8d20*/  FMUL.FTZ R63, R191, R0.reuse ;  /* 0x00000000bf3f7220 */ /* 0x080fe40000410000 */
[----:B------:R-:W-:-:S02]  /*8d30*/  FMUL.FTZ R174, R94, R0 ;  /* 0x000000005eae7220 */ /* 0x000fc40000410000 */
[-C--:B------:R-:W-:Y:S02]  /*8d40*/  FMUL.FTZ R198, R126, R0.reuse ;  /* 0x000000007ec67220 */ /* 0x080fe40000410000 */
[-C--:B------:R-:W-:Y:S02]  /*8d50*/  FMUL.FTZ R199, R127, R0.reuse ;  /* 0x000000007fc77220 */ /* 0x080fe40000410000 */
[----:B------:R-:W-:Y:S01]  /*8d60*/  FMUL.FTZ R166, R166, R0 ;  /* 0x00000000a6a67220 */ /* 0x000fe20000410000 */
[----:B-1----:R-:W-:Y:S01]  /*8d70*/  FMNMX.FTZ R200, R4, R6, !PT ;  /* 0x0000000604c87209 */ /* 0x002fe20007810000 */
        /* <DEDUP_REMOVED lines=21> */
[----:B------:R-:W-:Y:S01]  /*8ed0*/  FMUL.FTZ R203, R203, R0 ;  /* 0x00000000cbcb7220 */ /* 0x000fe20000410000 */
[----:B------:R-:W-:Y:S02]  /*8ee0*/  MOV R76, R15 ;  /* 0x0000000f004c7202 */ /* 0x000fe40000000f00 */
[----:B------:R-:W-:Y:S01]  /*8ef0*/  MUFU.EX2 R15, R7 ;  /* 0x00000007000f7308 */ /* 0x000fe20000000800 */
[----:B------:R-:W-:Y:S01]  /*8f00*/  FMNMX.FTZ R75, R2, R5, !PT ;  /* 0x00000005024b7209 */ /* 0x000fe20007810000 */
[C---:B------:R-:W-:Y:S01]  /*8f10*/  FMUL.FTZ R2, R200.reuse, c[0x0][0x23c] ;  /* 0x00008f00c8027a20 */ /* 0x040fe20000410000 */
[----:B------:R-:W-:-:S04]  /*8f20*/  FSETP.NEU.FTZ.AND P0, PT, R200, -INF , PT ;  /* 0xff800000c800780b */ /* 0x000fc80003f1d000 */
[----:B------:R-:W-:-:S05]  /*8f30*/  FSEL R2, R2, RZ, P0 ;  /* 0x000000ff02027208 */ /* 0x000fca0000000000 */
[----:B------:R-:W-:-:S04]  /*8f40*/  FFMA.FTZ R4, R11, c[0x0][0x23c], -R2 ;  /* 0x00008f000b047a23 */ /* 0x000fc80000010802 */
[----:B------:R-:W-:Y:S01]  /*8f50*/  MUFU.EX2 R6, R4 ;  /* 0x0000000400067308 */ /* 0x000fe20000000800 */
[----:B------:R-:W-:Y:S01]  /*8f60*/  MOV R109, R41 ;  /* 0x00000029006d7202 */ /* 0x000fe20000000f00 */
[----:B---3--:R-:W-:Y:S02]  /*8f70*/  FFMA.FTZ R94, R72, R0, R9 ;  /* 0x00000000485e7223 */ /* 0x008fe40000010009 */
[----:B------:R-:W-:-:S04]  /*8f80*/  FFMA.FTZ R0, R20, c[0x0][0x23c], -R12 ;  /* 0x00008f0014007a23 */ /* 0x000fc8000001080c */
[----:B------:R1:W-:Y:S01]  /*8f90*/  MUFU.EX2 R7, R0 ;  /* 0x0000000000077308 */ /* 0x0003e20000000800 */
[----:B------:R-:W-:Y:S01]  /*8fa0*/  MOV R72, R34 ;  /* 0x0000002200487202 */ /* 0x000fe20000000f00 */
[----:B-1----:R-:W-:-:S06]  /*8fb0*/  FFMA.FTZ R0, R21, c[0x0][0x23c], -R12 ;  /* 0x00008f0015007a23 */ /* 0x002fcc000001080c */
[----:B------:R1:W-:Y:S02]  /*8fc0*/  MUFU.EX2 R34, R0 ;  /* 0x0000000000227308 */ /* 0x0003e40000000800 */
[----:B-1----:R-:W-:Y:S02]  /*8fd0*/  FSEL R0, R200, RZ, P0 ;  /* 0x000000ffc8007208 */ /* 0x002fe40000000000 */
[----:B------:R-:W-:-:S03]  /*8fe0*/  FSETP.NEU.FTZ.AND P0, PT, R75, -INF , PT ;  /* 0xff8000004b00780b */ /* 0x000fc60003f1d000 */
[----:B------:R-:W-:-:S04]  /*8ff0*/  FADD.FTZ R0, R154, -R0 ;  /* 0x800000009a007221 */ /* 0x000fc80000010000 */
[----:B------:R-:W-:Y:S01]  /*9000*/  FMUL.FTZ R4, R0, c[0x0][0x23c] ;  /* 0x00008f0000047a20 */ /* 0x000fe20000410000 */
[----:B------:R-:W-:-:S05]  /*9010*/  FSEL R0, R75, RZ, P0 ;  /* 0x000000ff4b007208 */ /* 0x000fca0000000000 */
[----:B------:R-:W-:Y:S02]  /*9020*/  FADD.FTZ R5, R3, -R0 ;  /* 0x8000000003057221 */ /* 0x000fe40000010000 */
[----:B------:R-:W-:Y:S01]  /*9030*/  FMUL.FTZ R0, R75, c[0x0][0x23c] ;  /* 0x00008f004b007a20 */ /* 0x000fe20000410000 */
[----:B------:R-:W2:Y:S01]  /*9040*/  MUFU.EX2 R4, R4 ;  /* 0x0000000400047308 */ /* 0x000ea20000000800 */
[----:B------:R-:W-:-:S03]  /*9050*/  FFMA.FTZ R3, R22, c[0x0][0x23c], -R2 ;  /* 0x00008f0016037a23 */ /* 0x000fc60000010802 */
[----:B------:R-:W-:-:S04]  /*9060*/  FSEL R0, R0, RZ, P0 ;  /* 0x000000ff00007208 */ /* 0x000fc80000000000 */
[----:B------:R1:W-:Y:S01]  /*9070*/  MUFU.EX2 R108, R3 ;  /* 0x00000003006c7308 */ /* 0x0003e20000000800 */
[----:B------:R-:W-:Y:S01]  /*9080*/  MOV R10, R36 ;  /* 0x00000024000a7202 */ /* 0x000fe20000000f00 */
[----:B-1----:R-:W-:Y:S02]  /*9090*/  FMUL.FTZ R3, R5, c[0x0][0x23c] ;  /* 0x00008f0005037a20 */ /* 0x002fe40000410000 */
[----:B------:R-:W-:-:S04]  /*90a0*/  FFMA.FTZ R5, R14, c[0x0][0x23c], -R0 ;  /* 0x00008f000e057a23 */ /* 0x000fc80000010800 */
[----:B------:R-:W1:Y:S01]  /*90b0*/  MUFU.EX2 R3, R3 ;  /* 0x0000000300037308 */ /* 0x000e620000000800 */
[----:B--2---:R-:W-:Y:S02]  /*90c0*/  FFMA.FTZ R93, R77, R4, R6 ;  /* 0x000000044d5d7223 */ /* 0x004fe40000010006 */
[----:B------:R-:W-:-:S05]  /*90d0*/  IMAD.MOV.U32 R77, RZ, RZ, R40 ;  /* 0x000000ffff4d7224 */ /* 0x000fca00078e0028 */
[----:B------:R-:W2:Y:S01]  /*90e0*/  MUFU.EX2 R5, R5 ;  /* 0x0000000500057308 */ /* 0x000ea20000000800 */
[----:B------:R-:W-:Y:S01]  /*90f0*/  FMUL.FTZ R40, R128, R4 ;  /* 0x0000000480287220 */ /* 0x000fe20000410000 */
[----:B------:R-:W-:Y:S01]  /*9100*/  MOV R21, R18 ;  /* 0x0000001200157202 */ /* 0x000fe20000000f00 */
[-C--:B------:R-:W-:Y:S01]  /*9110*/  FMUL.FTZ R41, R129, R4.reuse ;  /* 0x0000000481297220 */ /* 0x080fe20000410000 */
[----:B------:R-:W-:Y:S01]  /*9120*/  MOV R129, R17 ;  /* 0x0000001100817202 */ /* 0x000fe20000000f00 */
[----:B------:R-:W-:Y:S01]  /*9130*/  FMUL.FTZ R36, R132, R4 ;  /* 0x0000000484247220 */ /* 0x000fe20000410000 */
[----:B------:R-:W-:Y:S01]  /*9140*/  MOV R128, R16 ;  /* 0x0000001000807202 */ /* 0x000fe20000000f00 */
[----:B------:R-:W-:Y:S02]  /*9150*/  IMAD.MOV.U32 R132, RZ, RZ, R19 ;  /* 0x000000ffff847224 */ /* 0x000fe400078e0013 */
[----:B------:R-:W-:Y:S01]  /*9160*/  IMAD.MOV.U32 R92, RZ, RZ, R76 ;  /* 0x000000ffff5c7224 */ /* 0x000fe200078e004c */
[----:B------:R-:W3:Y:S01]  /*9170*/  LDSM.16.MT88.4 R16, [R221+0xc000] ;  /* 0x00c00000dd10783b */ /* 0x000ee20000004200 */
[----:B------:R-:W-:Y:S01]  /*9180*/  IMAD.MOV.U32 R74, RZ, RZ, R32 ;  /* 0x000000ffff4a7224 */ /* 0x000fe200078e0020 */
[----:B------:R-:W-:Y:S01]  /*9190*/  MOV R22, R10 ;  /* 0x0000000a00167202 */ /* 0x000fe20000000f00 */
[----:B------:R-:W-:Y:S01]  /*91a0*/  IMAD.MOV.U32 R10, RZ, RZ, R92 ;  /* 0x000000ffff0a7224 */ /* 0x000fe200078e005c */
[----:B------:R-:W-:Y:S01]  /*91b0*/  MOV R95, R51 ;  /* 0x00000033005f7202 */ /* 0x000fe20000000f00 */
[----:B-1----:R-:W-:Y:S01]  /*91c0*/  FMUL.FTZ R51, R147, R3 ;  /* 0x0000000393337220 */ /* 0x002fe20000410000 */
[----:B------:R-:W-:Y:S01]  /*91d0*/  MOV R92, R33 ;  /* 0x00000021005c7202 */ /* 0x000fe20000000f00 */
[----:B------:R-:W-:Y:S01]  /*91e0*/  FMUL.FTZ R32, R148, R4 ;  /* 0x0000000494207220 */ /* 0x000fe20000410000 */
[----:B------:R-:W-:Y:S01]  /*91f0*/  MOV R148, R74 ;  /* 0x0000004a00947202 */ /* 0x000fe20000000f00 */
[----:B------:R-:W-:Y:S01]  /*9200*/  IMAD.MOV.U32 R147, RZ, RZ, R34 ;  /* 0x000000ffff937224 */ /* 0x000fe200078e0022 */
[----:B------:R-:W-:Y:S01]  /*9210*/  MOV R78, R73 ;  /* 0x00000049004e7202 */ /* 0x000fe20000000f00 */
[----:B------:R-:W-:Y:S01]  /*9220*/  IMAD.MOV.U32 R143, RZ, RZ, R156 ;  /* 0x000000ffff8f7224 */ /* 0x000fe200078e009c */
[----:B------:R-:W-:Y:S01]  /*9230*/  MOV R79, R72 ;  /* 0x00000048004f7202 */ /* 0x000fe20000000f00 */
[----:B------:R-:W-:Y:S01]  /*9240*/  FMUL.FTZ R34, R150, R3 ;  /* 0x0000000396227220 */ /* 0x000fe20000410000 */
[----:B------:R-:W-:Y:S01]  /*9250*/  MOV R142, R47 ;  /* 0x0000002f008e7202 */ /* 0x000fe20000000f00 */
[----:B------:R-:W-:Y:S01]  /*9260*/  IMAD.MOV.U32 R111, RZ, RZ, R46 ;  /* 0x000000ffff6f7224 */ /* 0x000fe200078e002e */
[----:B------:R-:W-:Y:S01]  /*9270*/  MOV R110, R50 ;  /* 0x00000032006e7202 */ /* 0x000fe20000000f00 */
[----:B------:R-:W-:Y:S01]  /*9280*/  IMAD.MOV.U32 R74, RZ, RZ, R39 ;  /* 0x000000ffff4a7224 */ /* 0x000fe200078e0027 */
[----:B------:R-:W-:Y:S01]  /*9290*/  MOV R156, R43 ;  /* 0x0000002b009c7202 */ /* 0x000fe20000000f00 */
[-C--:B------:R-:W-:Y:S01]  /*92a0*/  FMUL.FTZ R162, R162, R3.reuse ;  /* 0x00000003a2a27220 */ /* 0x080fe20000410000 */
[----:B------:R-:W-:Y:S01]  /*92b0*/  MOV R73, R38 ;  /* 0x0000002600497202 */ /* 0x000fe20000000f00 */
[-C--:B------:R-:W-:Y:S01]  /*92c0*/  FMUL.FTZ R163, R163, R3.reuse ;  /* 0x00000003a3a37220 */ /* 0x080fe20000410000 */
[----:B------:R-:W-:Y:S01]  /*92d0*/  MOV R72, R42 ;  /* 0x0000002a00487202 */ /* 0x000fe20000000f00 */
[----:B------:R-:W-:Y:S01]  /*92e0*/  FMUL.FTZ R170, R170, R3 ;  /* 0x00000003aaaa7220 */ /* 0x000fe20000410000 */
[----:B------:R-:W-:Y:S01]  /*92f0*/  MOV R150, R35 ;  /* 0x0000002300967202 */ /* 0x000fe20000000f00 */
        /* <DEDUP_REMOVED lines=27> */
[----:B--2---:R-:W-:Y:S02]  /*94b0*/  FFMA.FTZ R92, R92, R3, R5 ;  /* 0x000000035c5c7223 */ /* 0x004fe40000010005 */
[----:B------:R-:W-:-:S04]  /*94c0*/  FFMA.FTZ R3, R152, c[0x0][0x23c], -R2 ;  /* 0x00008f0098037a23 */ /* 0x000fc80000010802 */
[----:B------:R1:W-:Y:S01]  /*94d0*/  MUFU.EX2 R102, R3 ;  /* 0x0000000300667308 */ /* 0x0003e20000000800 */
[----:B------:R-:W-:Y:S01]  /*94e0*/  MOV R154, R95 ;  /* 0x0000005f009a7202 */ /* 0x000fe20000000f00 */
[----:B------:R-:W-:Y:S01]  /*94f0*/  IMAD.MOV.U32 R141, RZ, RZ, R48 ;  /* 0x000000ffff8d7224 */ /* 0x000fe200078e0030 */
[----:B------:R-:W-:Y:S01]  /*9500*/  MOV R201, R49 ;  /* 0x0000003100c97202 */ /* 0x000fe20000000f00 */
[-C--:B------:R-:W-:Y:S01]  /*9510*/  FMUL.FTZ R160, R160, R4.reuse ;  /* 0x00000004a0a07220 */ /* 0x080fe20000410000 */
[----:B------:R-:W-:Y:S01]  /*9520*/  MOV R8, R45 ;  /* 0x0000002d00087202 */ /* 0x000fe20000000f00 */
[----:B------:R-:W-:Y:S01]  /*9530*/  FMUL.FTZ R161, R161, R4 ;  /* 0x00000004a1a17220 */ /* 0x000fe20000410000 */
[----:B------:R-:W-:Y:S01]  /*9540*/  MOV R140, R44 ;  /* 0x0000002c008c7202 */ /* 0x000fe20000000f00 */
[----:B-1----:R-:W-:-:S04]  /*9550*/  FFMA.FTZ R3, R158, c[0x0][0x23c], -R0 ;  /* 0x00008f009e037a23 */ /* 0x002fc80000010800 */
[----:B------:R1:W-:Y:S01]  /*9560*/  MUFU.EX2 R95, R3 ;  /* 0x00000003005f7308 */ /* 0x0003e20000000800 */
[----:B------:R-:W-:Y:S01]  /*9570*/  MOV R76, R37 ;  /* 0x00000025004c7202 */ /* 0x000fe20000000f00 */
[-C--:B------:R-:W-:Y:S02]  /*9580*/  FMUL.FTZ R168, R168, R4.reuse ;  /* 0x00000004a8a87220 */ /* 0x080fe40000410000 */
[-C--:B------:R-:W-:Y:S02]  /*9590*/  FMUL.FTZ R169, R169, R4.reuse ;  /* 0x00000004a9a97220 */ /* 0x080fe40000410000 */
[-C--:B------:R-:W-:Y:S02]  /*95a0*/  FMUL.FTZ R176, R176, R4.reuse ;  /* 0x00000004b0b07220 */ /* 0x080fe40000410000 */
[-C--:B------:R-:W-:Y:S02]  /*95b0*/  FMUL.FTZ R177, R177, R4.reuse ;  /* 0x00000004b1b17220 */ /* 0x080fe40000410000 */
[----:B------:R-:W-:-:S02]  /*95c0*/  FMUL.FTZ R184, R184, R4 ;  /* 0x00000004b8b87220 */ /* 0x000fc40000410000 */
[-C--:B------:R-:W-:Y:S02]  /*95d0*/  FMUL.FTZ R185, R185, R4.reuse ;  /* 0x00000004b9b97220 */ /* 0x080fe40000410000 */
[----:B-1----:R-:W-:Y:S02]  /*95e0*/  FFMA.FTZ R3, R157, c[0x0][0x23c], -R0 ;  /* 0x00008f009d037a23 */ /* 0x002fe40000010800 */
[-C--:B------:R-:W-:Y:S02]  /*95f0*/  FMUL.FTZ R192, R192, R4.reuse ;  /* 0x00000004c0c07220 */ /* 0x080fe40000410000 */
[-C--:B------:R-:W-:Y:S01]  /*9600*/  FMUL.FTZ R193, R193, R4.reuse ;  /* 0x00000004c1c17220 */ /* 0x080fe20000410000 */
[----:B------:R1:W2:Y:S01]  /*9610*/  MUFU.EX2 R103, R3 ;  /* 0x0000000300677308 */ /* 0x0002a20000000800 */
        /* <DEDUP_REMOVED lines=17> */
[----:B------:R-:W-:Y:S02]  /*9730*/  FMUL.FTZ R33, R149, R4 ;  /* 0x0000000495217220 */ /* 0x000fe40000410000 */
[----:B------:R-:W-:Y:S02]  /*9740*/  FFMA.FTZ R4, R27, c[0x0][0x23c], -R2 ;  /* 0x00008f001b047a23 */ /* 0x000fe40000010802 */
[----:B-1----:R-:W-:Y:S01]  /*9750*/  FFMA.FTZ R3, R153, c[0x0][0x23c], -R0 ;  /* 0x00008f0099037a23 */ /* 0x002fe20000010800 */
[----:B------:R-:W-:Y:S01]  /*9760*/  MOV R151, R7 ;  /* 0x0000000700977202 */ /* 0x000fe20000000f00 */
[----:B------:R1:W4:Y:S01]  /*9770*/  MUFU.EX2 R146, R4 ;  /* 0x0000000400927308 */ /* 0x0003220000000800 */
[----:B------:R-:W-:Y:S01]  /*9780*/  MOV R20, R202 ;  /* 0x000000ca00147202 */ /* 0x000fe20000000f00 */
[----:B------:R-:W-:Y:S01]  /*9790*/  IMAD.MOV.U32 R101, RZ, RZ, R10 ;  /* 0x000000ffff657224 */ /* 0x000fe200078e000a */
[----:B------:R-:W-:-:S02]  /*97a0*/  MOV R202, R8 ;  /* 0x0000000800ca7202 */ /* 0x000fc40000000f00 */
[----:B------:R-:W-:-:S03]  /*97b0*/  F2FP.BF16.PACK_AB R8, R22, R155 ;  /* 0x0000009b1608723e */ /* 0x000fc600000010ff */
[----:B------:R-:W5:Y:S01]  /*97c0*/  MUFU.EX2 R144, R3 ;  /* 0x0000000300907308 */ /* 0x000f620000000800 */
[----:B------:R-:W-:Y:S02]  /*97d0*/  F2FP.BF16.PACK_AB R9, R15, R9 ;  /* 0x000000090f09723e */ /* 0x000fe400000010ff */
[----:B------:R-:W-:Y:S02]  /*97e0*/  F2FP.BF16.PACK_AB R10, R148, R150 ;  /* 0x00000096940a723e */ /* 0x000fe400000010ff */
[----:B------:R-:W-:Y:S01]  /*97f0*/  F2FP.BF16.PACK_AB R11, R147, R151 ;  /* 0x00000097930b723e */ /* 0x000fe200000010ff */
[----:B------:R-:W-:Y:S01]  /*9800*/  IMAD.MOV.U32 R7, RZ, RZ, R203 ;  /* 0x000000ffff077224 */ /* 0x000fe200078e00cb */
[----:B------:R-:W-:Y:S02]  /*9810*/  MOV R100, R79 ;  /* 0x0000004f00647202 */ /* 0x000fe40000000f00 */
[----:B------:R-:W-:Y:S02]  /*9820*/  MOV R14, R78 ;  /* 0x0000004e000e7202 */ /* 0x000fe40000000f00 */
[----:B------:R-:W-:-:S02]  /*9830*/  MOV R203, R77 ;  /* 0x0000004d00cb7202 */ /* 0x000fc40000000f00 */
[----:B------:R-:W-:Y:S02]  /*9840*/  MOV R133, R76 ;  /* 0x0000004c00857202 */ /* 0x000fe40000000f00 */
[----:B---3--:R-:W-:Y:S01]  /*9850*/  HMMA.16816.F32.BF16 R76, R8, R16, R164 ;  /* 0x00000010084c723c */ /* 0x008fe200000418a4 */
[----:B-1----:R-:W-:Y:S01]  /*9860*/  F2FP.BF16.PACK_AB R4, R108, R6 ;  /* 0x000000066c04723e */ /* 0x002fe200000010ff */
[----:B------:R-:W-:-:S05]  /*9870*/  IMAD.MOV.U32 R155, RZ, RZ, R7 ;  /* 0x000000ffff9b7224 */ /* 0x000fca00078e0007 */
[----:B--2---:R-:W-:Y:S01]  /*9880*/  IMAD.MOV.U32 R164, RZ, RZ, R103 ;  /* 0x000000ffffa47224 */ /* 0x004fe200078e0067 */
[----:B------:R-:W-:Y:S02]  /*9890*/  MOV R167, R102 ;  /* 0x0000006600a77202 */ /* 0x000fe40000000f00 */
[----:B------:R-:W-:Y:S02]  /*98a0*/  F2FP.BF16.PACK_AB R5, R95, R5 ;  /* 0x000000055f05723e */ /* 0x000fe400000010ff */
[----:B----4-:R-:W-:Y:S02]  /*98b0*/  F2FP.BF16.PACK_AB R6, R146, R167 ;  /* 0x000000a79206723e */ /* 0x010fe400000010ff */
[----:B-----5:R-:W-:Y:S01]  /*98c0*/  F2FP.BF16.PACK_AB R7, R144, R164 ;  /* 0x000000a49007723e */ /* 0x020fe200000010ff */
[----:B------:R-:W-:Y:S08]  /*98d0*/  HMMA.16816.F32.BF16 R64, R8, R18, R64 ;  /* 0x000000120840723c */ /* 0x000ff00000041840 */
[C---:B------:R-:W-:Y:S08]  /*98e0*/  HMMA.16816.F32.BF16 R160, R4.reuse, R16, R160 ;  /* 0x0000001004a0723c */ /* 0x040ff000000418a0 */
[----:B------:R-:W-:Y:S01]  /*98f0*/  HMMA.16816.F32.BF16 R168, R4, R18, R168 ;  /* 0x0000001204a8723c */ /* 0x000fe200000418a8 */
[----:B------:R-:W1:Y:S01]  /*9900*/  LDSM.16.MT88.4 R16, [R222+0xc000] ;  /* 0x00c00000de10783b */ /* 0x000e620000004200 */
[----:B------:R-:W-:-:S02]  /*9910*/  MOV R153, R154 ;  /* 0x0000009a00997202 */ /* 0x000fc40000000f00 */
[----:B------:R-:W-:Y:S01]  /*9920*/  MOV R154, R20 ;  /* 0x00000014009a7202 */ /* 0x000fe20000000f00 */
[----:B------:R-:W-:Y:S01]  /*9930*/  STL [R1+0x68], R200 ;  /* 0x000068c801007387 */ /* 0x000fe20000100800 */
[----:B------:R-:W-:Y:S01]  /*9940*/  MOV R149, R75 ;  /* 0x0000004b00957202 */ /* 0x000fe20000000f00 */
[----:B------:R-:W-:Y:S01]  /*9950*/  IMAD.MOV.U32 R20, RZ, RZ, R72 ;  /* 0x000000ffff147224 */ /* 0x000fe200078e0048 */
[----:B------:R-:W-:Y:S01]  /*9960*/  MOV R157, R74 ;  /* 0x0000004a009d7202 */ /* 0x000fe20000000f00 */
[----:B------:R1:W-:Y:S01]  /*9970*/  STL [R1+0x64], R75 ;  /* 0x0000644b01007387 */ /* 0x0003e20000100800 */
[----:B------:R-:W-:Y:S02]  /*9980*/  MOV R158, R73 ;  /* 0x00000049009e7202 */ /* 0x000fe40000000f00 */
        /* <DEDUP_REMOVED lines=10> */
[----:B------:R-:W-:Y:S01]  /*9a30*/  MOV R145, R129 ;  /* 0x0000008100917202 */ /* 0x000fe20000000f00 */
[----:B------:R-:W-:Y:S01]  /*9a40*/  IMAD.MOV.U32 R135, RZ, RZ, R110 ;  /* 0x000000ffff877224 */ /* 0x000fe200078e006e */
[----:B------:R-:W-:Y:S01]  /*9a50*/  MOV R134, R128 ;  /* 0x0000008000867202 */ /* 0x000fe20000000f00 */
[----:B------:R-:W-:Y:S01]  /*9a60*/  IMAD.MOV.U32 R183, RZ, RZ, R108 ;  /* 0x000000ffffb77224 */ /* 0x000fe200078e006c */
[----:B------:R-:W-:-:S02]  /*9a70*/  MOV R152, R143 ;  /* 0x0000008f00987202 */ /* 0x000fc40000000f00 */
[----:B------:R-:W-:Y:S02]  /*9a80*/  MOV R165, R142 ;  /* 0x0000008e00a57202 */ /* 0x000fe40000000f00 */
[----:B------:R-:W-:Y:S02]  /*9a90*/  MOV R166, R111 ;  /* 0x0000006f00a67202 */ /* 0x000fe40000000f00 */
[----:B------:R-:W-:Y:S02]  /*9aa0*/  MOV R180, R141 ;  /* 0x0000008d00b47202 */ /* 0x000fe40000000f00 */
[----:B------:R-:W-:Y:S02]  /*9ab0*/  MOV R181, R140 ;  /* 0x0000008c00b57202 */ /* 0x000fe40000000f00 */
[----:B------:R-:W-:Y:S01]  /*9ac0*/  MOV R182, R109 ;  /* 0x0000006d00b67202 */ /* 0x000fe20000000f00 */
[-C--:B-1----:R-:W-:Y:S08]  /*9ad0*/  HMMA.16816.F32.BF16 R140, R8, R16.reuse, R28 ;  /* 0x00000010088c723c */ /* 0x082ff0000004181c */
[C---:B------:R-:W-:Y:S08]  /*9ae0*/  HMMA.16816.F32.BF16 R80, R4.reuse, R16, R80 ;  /* 0x000000100450723c */ /* 0x040ff00000041850 */
[-C--:B------:R-:W-:Y:S08]  /*9af0*/  HMMA.16816.F32.BF16 R108, R4, R18.reuse, R84 ;  /* 0x00000012046c723c */ /* 0x080ff00000041854 */
[----:B------:R-:W-:Y:S01]  /*9b00*/  HMMA.16816.F32.BF16 R128, R8, R18, R88 ;  /* 0x000000120880723c */ /* 0x000fe20000041858 */
[----:B------:R-:W1:Y:S01]  /*9b10*/  LDSM.16.MT88.4 R16, [R221+0xe000] ;  /* 0x00e00000dd10783b */ /* 0x000e620000004200 */
[----:B------:R-:W-:Y:S01]  /*9b20*/  IMAD.MOV.U32 R27, RZ, RZ, R101 ;  /* 0x000000ffff1b7224 */ /* 0x000fe200078e0065 */
[----:B------:R-:W-:-:S05]  /*9b30*/  MOV R3, R100 ;  /* 0x0000006400037202 */ /* 0x000fca0000000f00 */
[-C--:B-1----:R-:W-:Y:S08]  /*9b40*/  HMMA.16816.F32.BF16 R100, R8, R16.reuse, R172 ;  /* 0x000000100864723c */ /* 0x082ff000000418ac */
[C---:B------:R-:W-:Y:S08]  /*9b50*/  HMMA.16816.F32.BF16 R96, R4.reuse, R16, R96 ;  /* 0x000000100460723c */ /* 0x040ff00000041860 */
[-C--:B------:R-:W-:Y:S08]  /*9b60*/  HMMA.16816.F32.BF16 R44, R4, R18.reuse, R44 ;  /* 0x00000012042c723c */ /* 0x080ff0000004182c */
[----:B------:R-:W-:Y:S01]  /*9b70*/  HMMA.16816.F32.BF16 R28, R8, R18, R104 ;  /* 0x00000012081c723c */ /* 0x000fe20000041868 */
[----:B------:R-:W1:Y:S01]  /*9b80*/  LDSM.16.MT88.4 R16, [R222+0xe000] ;  /* 0x00e00000de10783b */ /* 0x000e620000004200 */
[----:B------:R-:W-:-:S02]  /*9b90*/  MOV R174, R27 ;  /* 0x0000001b00ae7202 */ /* 0x000fc40000000f00 */
[----:B------:R-:W-:Y:S01]  /*9ba0*/  MOV R172, R165 ;  /* 0x000000a500ac7202 */ /* 0x000fe20000000f00 */
[----:B------:R-:W-:Y:S01]  /*9bb0*/  IMAD.MOV.U32 R165, RZ, RZ, R200 ;  /* 0x000000ffffa57224 */ /* 0x000fe200078e00c8 */
[----:B------:R-:W-:Y:S01]  /*9bc0*/  MOV R27, R134 ;  /* 0x00000086001b7202 */ /* 0x000fe20000000f00 */
[----:B------:R-:W-:Y:S01]  /*9bd0*/  IMAD.MOV.U32 R106, RZ, RZ, R133 ;  /* 0x000000ffff6a7224 */ /* 0x000fe200078e0085 */
[----:B------:R-:W-:Y:S02]  /*9be0*/  MOV R104, R203 ;  /* 0x000000cb00687202 */ /* 0x000fe40000000f00 */
[----:B------:R-:W-:Y:S02]  /*9bf0*/  MOV R134, R202 ;  /* 0x000000ca00867202 */ /* 0x000fe40000000f00 */
[----:B------:R-:W-:Y:S02]  /*9c00*/  MOV R133, R201 ;  /* 0x000000c900857202 */ /* 0x000fe40000000f00 */
[-C--:B-1----:R-:W-:Y:S08]  /*9c10*/  HMMA.16816.F32.BF16 R200, R8, R16.reuse, R188 ;  /* 0x0000001008c8723c */ /* 0x082ff000000418bc */
[C---:B------:R-:W-:Y:S08]  /*9c20*/  HMMA.16816.F32.BF16 R88, R4.reuse, R16, R112 ;  /* 0x000000100458723c */ /* 0x040ff00000041870 */
[-C--:B------:R-:W-:Y:S08]  /*9c30*/  HMMA.16816.F32.BF16 R84, R4, R18.reuse, R116 ;  /* 0x000000120454723c */ /* 0x080ff00000041874 */
[----:B------:R-:W-:Y:S01]  /*9c40*/  HMMA.16816.F32.BF16 R188, R8, R18, R120 ;  /* 0x0000001208bc723c */ /* 0x000fe20000041878 */
[----:B------:R-:W1:Y:S01]  /*9c50*/  LDSM.16.MT88.4 R16, [R224+0xe000] ;  /* 0x00e00000e010783b */ /* 0x000e620000004200 */
[----:B------:R-:W-:Y:S01]  /*9c60*/  MOV R173, R180 ;  /* 0x000000b400ad7202 */ /* 0x000fe20000000f00 */
[----:B------:R-:W-:Y:S01]  /*9c70*/  IMAD.MOV.U32 R175, RZ, RZ, R183 ;  /* 0x000000ffffaf7224 */ /* 0x000fe200078e00b7 */
[----:B------:R-:W-:-:S02]  /*9c80*/  MOV R107, R181 ;  /* 0x000000b5006b7202 */ /* 0x000fc40000000f00 */
[----:B------:R-:W-:Y:S02]  /*9c90*/  MOV R105, R182 ;  /* 0x000000b600697202 */ /* 0x000fe40000000f00 */
[-C--:B-1----:R-:W-:Y:S08]  /*9ca0*/  HMMA.16816.F32.BF16 R196, R8, R16.reuse, R196 ;  /* 0x0000001008c4723c */ /* 0x082ff000000418c4 */
[C---:B------:R-:W-:Y:S08]  /*9cb0*/  HMMA.16816.F32.BF16 R40, R4.reuse, R16, R40 ;  /* 0x000000100428723c */ /* 0x040ff00000041828 */
[-C--:B------:R-:W-:Y:S08]  /*9cc0*/  HMMA.16816.F32.BF16 R36, R4, R18.reuse, R36 ;  /* 0x000000120424723c */ /* 0x080ff00000041824 */
[----:B------:R-:W-:Y:S01]  /*9cd0*/  HMMA.16816.F32.BF16 R180, R8, R18, R136 ;  /* 0x0000001208b4723c */ /* 0x000fe20000041888 */
[----:B------:R-:W1:Y:S01]  /*9ce0*/  LDSM.16.MT88.4 R16, [R223+0xe000] ;  /* 0x00e00000df10783b */ /* 0x000e620000004200 */
[----:B------:R-:W-:Y:S01]  /*9cf0*/  MOV R114, R156 ;  /* 0x0000009c00727202 */ /* 0x000fe20000000f00 */
[----:B------:R-:W-:Y:S01]  /*9d00*/  FFMA.FTZ R3, R3, c[0x0][0x23c], -R13 ;  /* 0x00008f0003037a23 */ /* 0x000fe2000001080d */
[----:B------:R-:W-:Y:S01]  /*9d10*/  MOV R112, R157 ;  /* 0x0000009d00707202 */ /* 0x000fe20000000f00 */
[----:B------:R-:W-:Y:S01]  /*9d20*/  IMAD.MOV.U32 R115, RZ, RZ, R159 ;  /* 0x000000ffff737224 */ /* 0x000fe200078e009f */
[----:B------:R-:W-:-:S02]  /*9d30*/  MOV R113, R158 ;  /* 0x0000009e00717202 */ /* 0x000fc40000000f00 */
[-C--:B-1----:R-:W-:Y:S08]  /*9d40*/  HMMA.16816.F32.BF16 R48, R4, R16.reuse, R48 ;  /* 0x000000100430723c */ /* 0x082ff00000041830 */
[C---:B------:R-:W-:Y:S01]  /*9d50*/  HMMA.16816.F32.BF16 R156, R8.reuse, R16, R124 ;  /* 0x00000010089c723c */ /* 0x040fe2000004187c */
[----:B------:R1:W-:Y:S07]  /*9d60*/  MUFU.EX2 R17, R3 ;  /* 0x0000000300117308 */ /* 0x0003ee0000000800 */
[----:B------:R-:W-:Y:S01]  /*9d70*/  HMMA.16816.F32.BF16 R152, R8, R18, R152 ;  /* 0x000000120898723c */ /* 0x000fe20000041898 */
[----:B-1----:R-:W-:-:S04]  /*9d80*/  FFMA.FTZ R3, R114, c[0x0][0x23c], -R13 ;  /* 0x00008f0072037a23 */ /* 0x002fc8000001080d */
[----:B------:R1:W2:Y:S03]  /*9d90*/  MUFU.EX2 R10, R3 ;  /* 0x00000003000a7308 */ /* 0x0002a60000000800 */
[----:B------:R-:W-:Y:S01]  /*9da0*/  HMMA.16816.F32.BF16 R32, R4, R18, R32 ;  /* 0x000000120420723c */ /* 0x000fe20000041820 */
[----:B------:R-:W-:Y:S02]  /*9db0*/  MOV R114, R115 ;  /* 0x0000007300727202 */ /* 0x000fe40000000f00 */
[----:B------:R-:W-:Y:S02]  /*9dc0*/  MOV R115, R104 ;  /* 0x0000006800737202 */ /* 0x000fe40000000f00 */
[----:B------:R-:W-:Y:S01]  /*9dd0*/  MOV R104, R105 ;  /* 0x0000006900687202 */ /* 0x000fe20000000f00 */
[----:B-1----:R-:W-:-:S04]  /*9de0*/  FFMA.FTZ R3, R250, c[0x0][0x23c], -R13 ;  /* 0x00008f00fa037a23 */ /* 0x002fc8000001080d */
[----:B------:R1:W-:Y:S02]  /*9df0*/  MUFU.EX2 R4, R3 ;  /* 0x0000000300047308 */ /* 0x0003e40000000800 */
[----:B-1----:R-:W-:-:S06]  /*9e00*/  FFMA.FTZ R3, R248, c[0x0][0x23c], -R13 ;  /* 0x00008f00f8037a23 */ /* 0x002fcc000001080d */
[----:B------:R1:W-:Y:S02]  /*9e10*/  MUFU.EX2 R105, R3 ;  /* 0x0000000300697308 */ /* 0x0003e40000000800 */
[----:B-1----:R-:W-:-:S06]  /*9e20*/  FFMA.FTZ R3, R112, c[0x0][0x23c], -R12 ;  /* 0x00008f0070037a23 */ /* 0x002fcc000001080c */
[----:B------:R1:W-:Y:S02]  /*9e30*/  MUFU.EX2 R8, R3 ;  /* 0x0000000300087308 */ /* 0x0003e40000000800 */
[----:B-1----:R-:W-:-:S06]  /*9e40*/  FFMA.FTZ R3, R113, c[0x0][0x23c], -R12 ;  /* 0x00008f0071037a23 */ /* 0x002fcc000001080c */
[----:B------:R1:W-:Y:S01]  /*9e50*/  MUFU.EX2 R6, R3 ;  /* 0x0000000300067308 */ /* 0x0003e20000000800 */
[----:B------:R-:W-:Y:S01]  /*9e60*/  MOV R112, R172 ;  /* 0x000000ac00707202 */ /* 0x000fe20000000f00 */
[----:B-1----:R-:W-:-:S06]  /*9e70*/  FFMA.FTZ R3, R106, c[0x0][0x23c], -R12 ;  /* 0x00008f006a037a23 */ /* 0x002fcc000001080c */
[----:B------:R1:W3:Y:S02]  /*9e80*/  MUFU.EX2 R9, R3 ;  /* 0x0000000300097308 */ /* 0x0002e40000000800 */
[----:B-1----:R-:W-:-:S06]  /*9e90*/  FFMA.FTZ R3, R251, c[0x0][0x23c], -R12 ;  /* 0x00008f00fb037a23 */ /* 0x002fcc000001080c */
[----:B------:R1:W4:Y:S01]  /*9ea0*/  MUFU.EX2 R106, R3 ;  /* 0x00000003006a7308 */ /* 0x0003220000000800 */
[----:B------:R-:W-:Y:S02]  /*9eb0*/  IMAD.MOV.U32 R119, RZ, RZ, R115 ;  /* 0x000000ffff777224 */ /* 0x000fe400078e0073 */
[----:B-1----:R-:W-:-:S05]  /*9ec0*/  FFMA.FTZ R3, R114, c[0x0][0x23c], -R2 ;  /* 0x00008f0072037a23 */ /* 0x002fca0000010802 */
[----:B------:R1:W-:Y:S01]  /*9ed0*/  MUFU.EX2 R172, R3 ;  /* 0x0000000300ac7308 */ /* 0x0003e20000000800 */
[----:B------:R-:W-:Y:S02]  /*9ee0*/  FFMA.FTZ R127, R249, c[0x0][0x23c], -R12 ;  /* 0x00008f00f97f7a23 */ /* 0x000fe4000001080c */
[----:B-1----:R-:W-:-:S05]  /*9ef0*/  FFMA.FTZ R3, R104, c[0x0][0x23c], -R2 ;  /* 0x00008f0068037a23 */ /* 0x002fca0000010802 */
[----:B------:R1:W-:Y:S01]  /*9f00*/  MUFU.EX2 R104, R3 ;  /* 0x0000000300687308 */ /* 0x0003e20000000800 */
[----:B------:R-:W-:Y:S01]  /*9f10*/  MOV R114, R173 ;  /* 0x000000ad00727202 */ /* 0x000fe20000000f00 */
[----:B------:R-:W-:Y:S01]  /*9f20*/  IMAD.MOV.U32 R115, RZ, RZ, R134 ;  /* 0x000000ffff737224 */ /* 0x000fe200078e0086 */
[----:B------:R-:W-:Y:S01]  /*9f30*/  MOV R113, R135 ;  /* 0x0000008700717202 */ /* 0x000fe20000000f00 */
[--C-:B------:R-:W-:Y:S02]  /*9f40*/  FFMA.FTZ R137, R246, c[0x0][0x23c], -R13.reuse ;  /* 0x00008f00f6897a23 */ /* 0x100fe4000001080d */
[----:B------:R-:W-:Y:S02]  /*9f50*/  FFMA.FTZ R136, R244, c[0x0][0x23c], -R13 ;  /* 0x00008f00f4887a23 */ /* 0x000fe4000001080d */
[----:B-1----:R-:W-:Y:S01]  /*9f60*/  FFMA.FTZ R3, R174, c[0x0][0x23c], -R2 ;  /* 0x00008f00ae037a23 */ /* 0x002fe20000010802 */
[----:B------:R-:W-:Y:S02]  /*9f70*/  MOV R174, R27 ;  /* 0x0000001b00ae7202 */ /* 0x000fe40000000f00 */
[----:B------:R-:W-:Y:S01]  /*9f80*/  MOV R27, R145 ;  /* 0x00000091001b7202 */ /* 0x000fe20000000f00 */
[----:B------:R1:W5:Y:S01]  /*9f90*/  MUFU.EX2 R7, R3 ;  /* 0x0000000300077308 */ /* 0x0003620000000800 */
[----:B------:R-:W-:Y:S01]  /*9fa0*/  MOV R145, R132 ;  /* 0x0000008400917202 */ /* 0x000fe20000000f00 */
[----:B------:R-:W-:-:S02]  /*9fb0*/  FFMA.FTZ R125, R240, c[0x0][0x23c], -R12 ;  /* 0x00008f00f07d7a23 */ /* 0x000fc4000001080c */
[--C-:B------:R-:W-:Y:S02]  /*9fc0*/  FFMA.FTZ R124, R27, c[0x0][0x23c], -R2.reuse ;  /* 0x00008f001b7c7a23 */ /* 0x100fe40000010802 */
[--C-:B------:R-:W-:Y:S01]  /*9fd0*/  FFMA.FTZ R27, R145, c[0x0][0x23c], -R2.reuse ;  /* 0x00008f00911b7a23 */ /* 0x100fe20000010802 */
[----:B------:R-:W-:Y:S01]  /*9fe0*/  MOV R145, R14 ;  /* 0x0000000e00917202 */ /* 0x000fe20000000f00 */
[--C-:B------:R-:W-:Y:S02]  /*9ff0*/  FFMA.FTZ R135, R217, c[0x0][0x23c], -R13.reuse ;  /* 0x00008f00d9877a23 */ /* 0x100fe4000001080d */
[--C-:B------:R-:W-:Y:S02]  /*a000*/  FFMA.FTZ R134, R216, c[0x0][0x23c], -R13.reuse ;  /* 0x00008f00d8867a23 */ /* 0x100fe4000001080d */
[----:B-1----:R-:W-:Y:S02]  /*a010*/  FFMA.FTZ R3, R119, c[0x0][0x23c], -R2 ;  /* 0x00008f0077037a23 */ /* 0x002fe40000010802 */
[----:B------:R-:W-:-:S02]  /*a020*/  FFMA.FTZ R173, R210, c[0x0][0x23c], -R13 ;  /* 0x00008f00d2ad7a23 */ /* 0x000fc4000001080d */
[----:B------:R1:W1:Y:S01]  /*a030*/  MUFU.EX2 R249, R3 ;  /* 0x0000000300f97308 */ /* 0x0002620000000800 */
[--C-:B------:R-:W-:Y:S02]  /*a040*/  FFMA.FTZ R251, R209, c[0x0][0x23c], -R13.reuse ;  /* 0x00008f00d1fb7a23 */ /* 0x100fe4000001080d */
[--C-:B------:R-:W-:Y:S02]  /*a050*/  FFMA.FTZ R250, R205, c[0x0][0x23c], -R13.reuse ;  /* 0x00008f00cdfa7a23 */ /* 0x100fe4000001080d */
[----:B------:R-:W-:Y:S02]  /*a060*/  FFMA.FTZ R5, R204, c[0x0][0x23c], -R13 ;  /* 0x00008f00cc057a23 */ /* 0x000fe4000001080d */
[--C-:B------:R-:W-:Y:S02]  /*a070*/  FFMA.FTZ R132, R252, c[0x0][0x23c], -R12.reuse ;  /* 0x00008f00fc847a23 */ /* 0x100fe4000001080c */
[--C-:B------:R-:W-:Y:S02]  /*a080*/  FFMA.FTZ R126, R242, c[0x0][0x23c], -R12.reuse ;  /* 0x00008f00f27e7a23 */ /* 0x100fe4000001080c */
[----:B------:R-:W-:-:S02]  /*a090*/  FFMA.FTZ R248, R214, c[0x0][0x23c], -R12 ;  /* 0x00008f00d6f87a23 */ /* 0x000fc4000001080c */
[--C-:B------:R-:W-:Y:S02]  /*a0a0*/  FFMA.FTZ R246, R213, c[0x0][0x23c], -R12.reuse ;  /* 0x00008f00d5f67a23 */ /* 0x100fe4000001080c */
[----:B------:R-:W-:Y:S02]  /*a0b0*/  FFMA.FTZ R244, R207, c[0x0][0x23c], -R12 ;  /* 0x00008f00cff47a23 */ /* 0x000fe4000001080c */
[----:B-1----:R-:W-:Y:S02]  /*a0c0*/  FFMA.FTZ R3, R174, c[0x0][0x23c], -R0 ;  /* 0x00008f00ae037a23 */ /* 0x002fe40000010800 */
[----:B------:R-:W-:Y:S02]  /*a0d0*/  FFMA.FTZ R240, R206, c[0x0][0x23c], -R12 ;  /* 0x00008f00cef07a23 */ /* 0x000fe4000001080c */
[----:B------:R-:W-:Y:S02]  /*a0e0*/  IMAD.MOV.U32 R174, RZ, RZ, R15 ;  /* 0x000000ffffae7224 */ /* 0x000fe400078e000f */
[----:B------:R-:W1:Y:S01]  /*a0f0*/  LDSM.16.MT88.4 R12, [R221+0xc800] ;  /* 0x00c80000dd0c783b */ /* 0x000e620000004200 */
[----:B------:R-:W-:Y:S01]  /*a100*/  IMAD.MOV.U32 R118, RZ, RZ, R112 ;  /* 0x000000ffff767224 */ /* 0x000fe200078e0070 */
[----:B------:R2:W-:Y:S01]  /*a110*/  MUFU.EX2 R204, R3 ;  /* 0x0000000300cc7308 */ /* 0x0005e20000000800 */
[----:B------:R-:W-:-:S02]  /*a120*/  MOV R119, R115 ;  /* 0x0000007300777202 */ /* 0x000fc40000000f00 */
[----:B------:R-:W-:Y:S02]  /*a130*/  MOV R112, R107 ;  /* 0x0000006b00707202 */ /* 0x000fe40000000f00 */
[----:B------:R-:W-:Y:S01]  /*a140*/  MOV R107, R22 ;  /* 0x00000016006b7202 */ /* 0x000fe20000000f00 */
[--C-:B------:R-:W-:Y:S01]  /*a150*/  FFMA.FTZ R22, R243, c[0x0][0x23c], -R2.reuse ;  /* 0x00008f00f3167a23 */ /* 0x100fe20000010802 */
[----:B------:R-:W-:Y:S01]  /*a160*/  MOV R115, R21 ;  /* 0x0000001500737202 */ /* 0x000fe20000000f00 */
[--C-:B------:R-:W-:Y:S02]  /*a170*/  FFMA.FTZ R243, R218, c[0x0][0x23c], -R2.reuse ;  /* 0x00008f00daf37a23 */ /* 0x100fe40000010802 */
[--C-:B------:R-:W-:Y:S02]  /*a180*/  FFMA.FTZ R21, R247, c[0x0][0x23c], -R2.reuse ;  /* 0x00008f00f7157a23 */ /* 0x100fe40000010802 */
[----:B------:R-:W-:Y:S02]  /*a190*/  FFMA.FTZ R219, R219, c[0x0][0x23c], -R2 ;  /* 0x00008f00dbdb7a23 */ /* 0x000fe40000010802 */
[----:B--2---:R-:W-:-:S02]  /*a1a0*/  FFMA.FTZ R3, R118, c[0x0][0x23c], -R0 ;  /* 0x00008f0076037a23 */ /* 0x004fc40000010800 */
[--C-:B------:R-:W-:Y:S02]  /*a1b0*/  FFMA.FTZ R242, R212, c[0x0][0x23c], -R2.reuse ;  /* 0x00008f00d4f27a23 */ /* 0x100fe40000010802 */
[----:B------:R-:W-:Y:S01]  /*a1c0*/  FFMA.FTZ R218, R208, c[0x0][0x23c], -R2 ;  /* 0x00008f00d0da7a23 */ /* 0x000fe20000010802 */
[----:B------:R2:W-:Y:S01]  /*a1d0*/  MUFU.EX2 R16, R3 ;  /* 0x0000000300107308 */ /* 0x0005e20000000800 */
[--C-:B------:R-:W-:Y:S02]  /*a1e0*/  FFMA.FTZ R2, R112, c[0x0][0x23c], -R0.reuse ;  /* 0x00008f0070027a23 */ /* 0x100fe40000010800 */
[----:B------:R-:W-:Y:S01]  /*a1f0*/  FFMA.FTZ R217, R211, c[0x0][0x23c], -R0 ;  /* 0x00008f00d3d97a23 */ /* 0x000fe20000010800 */
[----:B------:R-:W-:Y:S01]  /*a200*/  MOV R214, R10 ;  /* 0x0000000a00d67202 */ /* 0x000fe20000000f00 */
[----:B---3--:R-:W-:-:S03]  /*a210*/  IMAD.MOV.U32 R207, RZ, RZ, R9 ;  /* 0x000000ffffcf7224 */ /* 0x008fc600078e0009 */
[----:B------:R-:W-:Y:S01]  /*a220*/  MUFU.EX2 R211, R2 ;  /* 0x0000000200d37308 */ /* 0x000fe20000000800 */
[--C-:B------:R-:W-:Y:S02]  /*a230*/  FFMA.FTZ R216, R215, c[0x0][0x23c], -R0.reuse ;  /* 0x00008f00d7d87a23 */ /* 0x100fe40000010800 */
[----:B--2---:R-:W-:Y:S01]  /*a240*/  FFMA.FTZ R3, R119, c[0x0][0x23c], -R0 ;  /* 0x00008f0077037a23 */ /* 0x004fe20000010800 */
[----:B------:R-:W-:-:S04]  /*a250*/  MOV R247, R8 ;  /* 0x0000000800f77202 */ /* 0x000fc80000000f00 */
[----:B------:R-:W2:Y:S01]  /*a260*/  MUFU.EX2 R206, R3 ;  /* 0x0000000300ce7308 */ /* 0x000ea20000000800 */
[----:B------:R-:W-:Y:S02]  /*a270*/  MOV R215, R6 ;  /* 0x0000000600d77202 */ /* 0x000fe40000000f00 */
[----:B------:R-:W-:Y:S02]  /*a280*/  F2FP.BF16.PACK_AB R8, R214, R17 ;  /* 0x00000011d608723e */ /* 0x000fe400000010ff */
[----:B------:R-:W-:Y:S02]  /*a290*/  F2FP.BF16.PACK_AB R9, R215, R247 ;  /* 0x000000f7d709723e */ /* 0x000fe400000010ff */
[----:B------:R-:W-:Y:S02]  /*a2a0*/  F2FP.BF16.PACK_AB R10, R105, R4 ;  /* 0x00000004690a723e */ /* 0x000fe400000010ff */
[----:B----4-:R-:W-:Y:S01]  /*a2b0*/  F2FP.BF16.PACK_AB R11, R106, R207 ;  /* 0x000000cf6a0b723e */ /* 0x010fe200000010ff */
[--C-:B------:R-:W-:Y:S01]  /*a2c0*/  FFMA.FTZ R20, R20, c[0x0][0x23c], -R0.reuse ;  /* 0x00008f0014147a23 */ /* 0x100fe20000010800 */
[----:B-----5:R-:W-:Y:S01]  /*a2d0*/  MOV R252, R7 ;  /* 0x0000000700fc7202 */ /* 0x020fe20000000f00 */
[----:B------:R-:W-:-:S02]  /*a2e0*/  FFMA.FTZ R133, R133, c[0x0][0x23c], -R0 ;  /* 0x00008f0085857a23 */ /* 0x000fc40000010800 */
[--C-:B------:R-:W-:Y:S02]  /*a2f0*/  FFMA.FTZ R138, R113, c[0x0][0x23c], -R0.reuse ;  /* 0x00008f00718a7a23 */ /* 0x100fe40000010800 */
[--C-:B------:R-:W-:Y:S02]  /*a300*/  FFMA.FTZ R139, R114, c[0x0][0x23c], -R0.reuse ;  /* 0x00008f00728b7a23 */ /* 0x100fe40000010800 */
[--C-:B------:R-:W-:Y:S02]  /*a310*/  FFMA.FTZ R245, R245, c[0x0][0x23c], -R0.reuse ;  /* 0x00008f00f5f57a23 */ /* 0x100fe40000010800 */
[----:B------:R-:W-:Y:S01]  /*a320*/  FFMA.FTZ R241, R241, c[0x0][0x23c], -R0 ;  /* 0x00008f00f1f17a23 */ /* 0x000fe20000010800 */
[----:B------:R-:W-:Y:S01]  /*a330*/  MOV R210, R167 ;  /* 0x000000a700d27202 */ /* 0x000fe20000000f00 */
[----:B------:R-:W-:Y:S02]  /*a340*/  FADD.FTZ R0, R107, R115 ;  /* 0x000000736b007221 */ /* 0x000fe40000010000 */
[----:B------:R-:W-:Y:S01]  /*a350*/  FADD.FTZ R213, R174, R94 ;  /* 0x0000005eaed57221 */ /* 0x000fe20000010000 */
[----:B------:R-:W-:Y:S01]  /*a360*/  MOV R174, R166 ;  /* 0x000000a600ae7202 */ /* 0x000fe20000000f00 */
[----:B------:R-:W-:Y:S01]  /*a370*/  FADD.FTZ R212, R175, R93 ;  /* 0x0000005dafd47221 */ /* 0x000fe20000010000 */
[----:B------:R-:W-:Y:S01]  /*a380*/  MOV R175, R165 ;  /* 0x000000a500af7202 */ /* 0x000fe20000000f00 */
[----:B------:R-:W-:-:S02]  /*a390*/  IMAD.MOV.U32 R107, RZ, RZ, R164 ;  /* 0x000000ffff6b7224 */ /* 0x000fc400078e00a4 */
[----:B-1----:R-:W-:Y:S01]  /*a3a0*/  HMMA.16816.F32.BF16 R164, R8, R12, R76 ;  /* 0x0000000c08a4723c */ /* 0x002fe2000004184c */
[----:B------:R-:W-:Y:S02]  /*a3b0*/  F2FP.BF16.PACK_AB R6, R249, R252 ;  /* 0x000000fcf906723e */ /* 0x000fe400000010ff */
[----:B--2---:R-:W-:-:S04]  /*a3c0*/  F2FP.BF16.PACK_AB R7, R211, R206 ;  /* 0x000000ced307723e */ /* 0x004fc800000010ff */
[----:B------:R-:W-:Y:S02]  /*a3d0*/  MOV R77, R5 ;  /* 0x00000005004d7202 */ /* 0x000fe40000000f00 */
[----:B------:R-:W-:Y:S02]  /*a3e0*/  MOV R76, R4 ;  /* 0x00000004004c7202 */ /* 0x000fe40000000f00 */
[----:B------:R-:W-:Y:S02]  /*a3f0*/  F2FP.BF16.PACK_AB R4, R104, R172 ;  /* 0x000000ac6804723e */ /* 0x000fe400000010ff */
[----:B------:R-:W-:Y:S01]  /*a400*/  F2FP.BF16.PACK_AB R5, R16, R204 ;  /* 0x000000cc1005723e */ /* 0x000fe200000010ff */
[----:B------:R-:W-:Y:S01]  /*a410*/  IMAD.MOV.U32 R209, RZ, RZ, R151 ;  /* 0x000000ffffd17224 */ /* 0x000fe200078e0097 */
[----:B------:R-:W-:Y:S01]  /*a420*/  MOV R205, R150 ;  /* 0x0000009600cd7202 */ /* 0x000fe20000000f00 */
[----:B------:R-:W-:Y:S01]  /*a430*/  IMAD.MOV.U32 R78, RZ, RZ, R149 ;  /* 0x000000ffff4e7224 */ /* 0x000fe200078e0095 */
[----:B------:R-:W-:-:S02]  /*a440*/  MOV R2, R148 ;  /* 0x0000009400027202 */ /* 0x000fc40000000f00 */
[----:B------:R-:W-:Y:S07]  /*a450*/  HMMA.16816.F32.BF16 R148, R8, R14, R64 ;  /* 0x0000000e0894723c */ /* 0x000fee0000041840 */
[----:B------:R-:W-:Y:S01]  /*a460*/  IMAD.MOV.U32 R64, RZ, RZ, R17 ;  /* 0x000000ffff407224 */ /* 0x000fe200078e0011 */
[----:B------:R-:W-:Y:S01]  /*a470*/  MOV R67, R16 ;  /* 0x0000001000437202 */ /* 0x000fe20000000f00 */
[C---:B------:R-:W-:Y:S01]  /*a480*/  HMMA.16816.F32.BF16 R160, R4.reuse, R12, R160 ;  /* 0x0000000c04a0723c */ /* 0x040fe200000418a0 */
[----:B------:R-:W1:Y:S07]  /*a490*/  LDSM.16.MT88.4 R16, [R222+0xc800] ;  /* 0x00c80000de10783b */ /* 0x000e6e0000004200 */
[----:B------:R-:W-:Y:S01]  /*a4a0*/  HMMA.16816.F32.BF16 R168, R4, R14, R168 ;  /* 0x0000000e04a8723c */ /* 0x000fe200000418a8 */
[----:B------:R-:W2:Y:S01]  /*a4b0*/  LDSM.16.MT88.4 R12, [R224+0xc800] ;  /* 0x00c80000e00c783b */ /* 0x000ea20000004200 */
[----:B------:R-:W-:-:S02]  /*a4c0*/  MOV R208, R147 ;  /* 0x0000009300d07202 */ /* 0x000fc40000000f00 */
[----:B------:R-:W-:Y:S02]  /*a4d0*/  MOV R79, R146 ;  /* 0x00000092004f7202 */ /* 0x000fe40000000f00 */
[----:B------:R-:W-:Y:S02]  /*a4e0*/  MOV R65, R145 ;  /* 0x0000009100417202 */ /* 0x000fe40000000f00 */
[----:B------:R-:W-:Y:S01]  /*a4f0*/  MOV R66, R144 ;  /* 0x0000009000427202 */ /* 0x000fe20000000f00 */
[----:B------:R-:W-:Y:S01]  /*a500*/  FADD.FTZ R3, R95, R92 ;  /* 0x0000005c5f037221 */ /* 0x000fe20000010000 */
[-C--:B-1----:R-:W-:Y:S07]  /*a510*/  HMMA.16816.F32.BF16 R144, R8, R16.reuse, R72 ;  /* 0x000000100890723c */ /* 0x082fee0000041848 */
[----:B------:R-:W-:Y:S01]  /*a520*/  IMAD.MOV.U32 R72, RZ, RZ, R106 ;  /* 0x000000ffff487224 */ /* 0x000fe200078e006a */
[----:B------:R-:W-:Y:S01]  /*a530*/  HMMA.16816.F32.BF16 R176, R4, R16, R176 ;  /* 0x0000001004b0723c */ /* 0x000fe200000418b0 */
[----:B------:R-:W-:-:S02]  /*a540*/  MOV R73, R105 ;  /* 0x0000006900497202 */ /* 0x000fc40000000f00 */
[----:B------:R-:W-:Y:S02]  /*a550*/  MOV R74, R104 ;  /* 0x00000068004a7202 */ /* 0x000fe40000000f00 */
[----:B------:R-:W-:-:S03]  /*a560*/  MOV R75, R107 ;  /* 0x0000006b004b7202 */ /* 0x000fc60000000f00 */
[-C--:B------:R-:W-:Y:S08]  /*a570*/  HMMA.16816.F32.BF16 R184, R4, R18.reuse, R184 ;  /* 0x0000001204b8723c */ /* 0x080ff000000418b8 */
[C---:B------:R-:W-:Y:S01]  /*a580*/  HMMA.16816.F32.BF16 R120, R8.reuse, R18, R60 ;  /* 0x000000120878723c */ /* 0x040fe2000004183c */
[----:B------:R-:W1:Y:S07]  /*a590*/  LDSM.16.MT88.4 R16, [R223+0xc800] ;  /* 0x00c80000df10783b */ /* 0x000e6e0000004200 */
[-C--:B--2---:R-:W-:Y:S08]  /*a5a0*/  HMMA.16816.F32.BF16 R116, R8, R12.reuse, R56 ;  /* 0x0000000c0874723c */ /* 0x084ff00000041838 */
[C---:B------:R-:W-:Y:S08]  /*a5b0*/  HMMA.16816.F32.BF16 R192, R4.reuse, R12, R192 ;  /* 0x0000000c04c0723c */ /* 0x040ff000000418c0 */
[-C--:B------:R-:W-:Y:S08]  /*a5c0*/  HMMA.16816.F32.BF16 R104, R4, R14.reuse, R68 ;  /* 0x0000000e0468723c */ /* 0x080ff00000041844 */
[----:B------:R-:W-:Y:S01]  /*a5d0*/  HMMA.16816.F32.BF16 R92, R8, R14, R52 ;  /* 0x0000000e085c723c */ /* 0x000fe20000041834 */
[----:B------:R-:W2:Y:S01]  /*a5e0*/  LDSM.16.MT88.4 R12, [R221+0xe800] ;  /* 0x00e80000dd0c783b */ /* 0x000ea20000004200 */
[----:B------:R-:W-:Y:S01]  /*a5f0*/  MOV R60, R247 ;  /* 0x000000f7003c7202 */ /* 0x000fe20000000f00 */
[----:B------:R-:W-:Y:S01]  /*a600*/  IMAD.MOV.U32 R62, RZ, RZ, R252 ;  /* 0x000000ffff3e7224 */ /* 0x000fe200078e00fc */
[----:B------:R-:W-:-:S02]  /*a610*/  MOV R61, R207 ;  /* 0x000000cf003d7202 */ /* 0x000fc40000000f00 */
[----:B------:R-:W-:Y:S01]  /*a620*/  MOV R63, R206 ;  /* 0x000000ce003f7202 */ /* 0x000fe20000000f00 */
[----:B------:R-:W-:Y:S01]  /*a630*/  IMAD.MOV.U32 R54, RZ, RZ, R211 ;  /* 0x000000ffff367224 */ /* 0x000fe200078e00d3 */
[----:B------:R-:W-:Y:S01]  /*a640*/  MOV R53, R208 ;  /* 0x000000d000357202 */ /* 0x000fe20000000f00 */
[-C--:B-1----:R-:W-:Y:S01]  /*a650*/  HMMA.16816.F32.BF16 R112, R4, R16.reuse, R80 ;  /* 0x000000100470723c */ /* 0x082fe20000041850 */
[----:B------:R-:W-:Y:S02]  /*a660*/  MOV R247, R205 ;  /* 0x000000cd00f77202 */ /* 0x000fe40000000f00 */
[----:B------:R-:W-:Y:S02]  /*a670*/  MOV R52, R204 ;  /* 0x000000cc00347202 */ /* 0x000fe40000000f00 */
[----:B------:R-:W-:Y:S02]  /*a680*/  MOV R252, R210 ;  /* 0x000000d200fc7202 */ /* 0x000fe40000000f00 */
[----:B------:R-:W-:Y:S01]  /*a690*/  IMAD.MOV.U32 R83, RZ, RZ, R209 ;  /* 0x000000ffff537224 */ /* 0x000fe200078e00d1 */
[----:B------:R-:W-:Y:S08]  /*a6a0*/  HMMA.16816.F32.BF16 R140, R8, R16, R140 ;  /* 0x00000010088c723c */ /* 0x000ff0000004188c */
[-C--:B------:R-:W-:Y:S08]  /*a6b0*/  HMMA.16816.F32.BF16 R108, R4, R18.reuse, R108 ;  /* 0x00000012046c723c */ /* 0x080ff0000004186c */
[C---:B------:R-:W-:Y:S01]  /*a6c0*/  HMMA.16816.F32.BF16 R208, R8.reuse, R18, R128 ;  /* 0x0000001208d0723c */ /* 0x040fe20000041880 */
[----:B------:R-:W1:Y:S06]  /*a6d0*/  LDSM.16.MT88.4 R16, [R224+0xe800] ;  /* 0x00e80000e010783b */ /* 0x000e6c0000004200 */
[----:B------:R-:W-:Y:S01]  /*a6e0*/  MOV R128, R174 ;  /* 0x000000ae00807202 */ /* 0x000fe20000000f00 */
[----:B--2---:R-:W-:Y:S01]  /*a6f0*/  HMMA.16816.F32.BF16 R204, R8, R12, R100 ;  /* 0x0000000c08cc723c */ /* 0x004fe20000041864 */
[----:B------:R-:W-:Y:S01]  /*a700*/  MOV R129, R173 ;  /* 0x000000ad00817202 */ /* 0x000fe20000000f00 */
[----:B------:R-:W-:Y:S01]  /*a710*/  IMAD.MOV.U32 R130, RZ, RZ, R172 ;  /* 0x000000ffff827224 */ /* 0x000fe200078e00ac */
[----:B------:R-:W-:-:S05]  /*a720*/  MOV R131, R175 ;  /* 0x000000af00837202 */ /* 0x000fca0000000f00 */
[C---:B------:R-:W-:Y:S08]  /*a730*/  HMMA.16816.F32.BF16 R100, R4.reuse, R12, R96 ;  /* 0x0000000c0464723c */ /* 0x040ff00000041860 */
[-C--:B------:R-:W-:Y:S08]  /*a740*/  HMMA.16816.F32.BF16 R96, R4, R14.reuse, R44 ;  /* 0x0000000e0460723c */ /* 0x080ff0000004182c */
[----:B------:R-:W-:Y:S01]  /*a750*/  HMMA.16816.F32.BF16 R172, R8, R14, R28 ;  /* 0x0000000e08ac723c */ /* 0x000fe2000004181c */
[----:B------:R-:W2:Y:S04]  /*a760*/  LDSM.16.MT88.4 R28, [R222+0xe800] ;  /* 0x00e80000de1c783b */ /* 0x000ea80000004200 */
[----:B------:R-:W3:Y:S01]  /*a770*/  LDSM.16.MT88.4 R12, [R223+0xe800] ;  /* 0x00e80000df0c783b */ /* 0x000ee20000004200 */
[----:B------:R-:W-:Y:S01]  /*a780*/  IMAD.MOV.U32 R59, RZ, RZ, R64 ;  /* 0x000000ffff3b7224 */ /* 0x000fe200078e0040 */
[----:B------:R-:W-:Y:S01]  /*a790*/  MOV R58, R65 ;  /* 0x00000041003a7202 */ /* 0x000fe20000000f00 */
[----:B------:R-:W-:Y:S01]  /*a7a0*/  IMAD.MOV.U32 R65, RZ, RZ, R76 ;  /* 0x000000ffff417224 */ /* 0x000fe200078e004c */
[----:B------:R-:W-:-:S02]  /*a7b0*/  MOV R57, R66 ;  /* 0x0000004200397202 */ /* 0x000fc40000000f00 */
[----:B------:R-:W-:Y:S02]  /*a7c0*/  MOV R64, R67 ;  /* 0x0000004300407202 */ /* 0x000fe40000000f00 */
[----:B------:R-:W-:Y:S02]  /*a7d0*/  MOV R66, R77 ;  /* 0x0000004d00427202 */ /* 0x000fe40000000f00 */
[----:B------:R-:W-:Y:S01]  /*a7e0*/  MOV R67, R78 ;  /* 0x0000004e00437202 */ /* 0x000fe20000000f00 */
[----:B------:R-:W-:Y:S01]  /*a7f0*/  IMAD.MOV.U32 R82, RZ, RZ, R72 ;  /* 0x000000ffff527224 */ /* 0x000fe200078e0048 */
[----:B------:R-:W-:Y:S02]  /*a800*/  MOV R81, R73 ;  /* 0x0000004900517202 */ /* 0x000fe40000000f00 */
[----:B------:R-:W-:Y:S02]  /*a810*/  MOV R80, R74 ;  /* 0x0000004a00507202 */ /* 0x000fe40000000f00 */
[----:B------:R-:W-:-:S02]  /*a820*/  MOV R55, R75 ;  /* 0x0000004b00377202 */ /* 0x000fc40000000f00 */
[----:B-1----:R-:W-:Y:S01]  /*a830*/  HMMA.16816.F32.BF16 R72, R4, R18, R36 ;  /* 0x000000120448723c */ /* 0x002fe20000041824 */
[----:B------:R-:W-:-:S06]  /*a840*/  MOV R56, R79 ;  /* 0x0000004f00387202 */ /* 0x000fcc0000000f00 */
[----:B------:R-:W-:Y:S01]  /*a850*/  MOV R39, R64 ;  /* 0x0000004000277202 */ /* 0x000fe20000000f00 */
[----:B------:R-:W-:Y:S01]  /*a860*/  IMAD.MOV.U32 R37, RZ, RZ, R66 ;  /* 0x000000ffff257224 */ /* 0x000fe200078e0042 */
[----:B------:R-:W-:Y:S01]  /*a870*/  MOV R38, R65 ;  /* 0x0000004100267202 */ /* 0x000fe20000000f00 */
[----:B------:R-:W-:Y:S01]  /*a880*/  HMMA.16816.F32.BF16 R76, R4, R16, R40 ;  /* 0x00000010044c723c */ /* 0x000fe20000041828 */
[----:B------:R-:W-:-:S07]  /*a890*/  MOV R36, R67 ;  /* 0x0000004300247202 */ /* 0x000fce0000000f00 */
[C---:B--2---:R-:W-:Y:S08]  /*a8a0*/  HMMA.16816.F32.BF16 R88, R4.reuse, R28, R88 ;  /* 0x0000001c0458723c */ /* 0x044ff00000041858 */
[C---:B------:R-:W-:Y:S08]  /*a8b0*/  HMMA.16816.F32.BF16 R84, R4.reuse, R30, R84 ;  /* 0x0000001e0454723c */ /* 0x040ff00000041854 */
[C---:B---3--:R-:W-:Y:S08]  /*a8c0*/  HMMA.16816.F32.BF16 R68, R4.reuse, R12, R48 ;  /* 0x0000000c0444723c */ /* 0x048ff00000041830 */
[----:B------:R-:W-:Y:S07]  /*a8d0*/  HMMA.16816.F32.BF16 R64, R4, R14, R32 ;  /* 0x0000000e0440723c */ /* 0x000fee0000041820 */
        /* <DEDUP_REMOVED lines=8> */
[----:B------:R-:W-:-:S02]  /*a960*/  MOV R4, R83 ;  /* 0x0000005300047202 */ /* 0x000fc40000000f00 */
[----:B------:R-:W-:Y:S02]  /*a970*/  MOV R129, R59 ;  /* 0x0000003b00817202 */ /* 0x000fe40000000f00 */
[----:B------:R-:W-:Y:S02]  /*a980*/  MOV R35, R128 ;  /* 0x0000008000237202 */ /* 0x000fe40000000f00 */
[----:B------:R-:W-:Y:S02]  /*a990*/  MOV R201, R56 ;  /* 0x0000003800c97202 */ /* 0x000fe40000000f00 */
[----:B------:R-:W-:Y:S01]  /*a9a0*/  MOV R202, R57 ;  /* 0x0000003900ca7202 */ /* 0x000fe20000000f00 */
[----:B------:R-:W-:Y:S01]  /*a9b0*/  IMAD.MOV.U32 R200, RZ, RZ, R53 ;  /* 0x000000ffffc87224 */ /* 0x000fe200078e0035 */
[----:B------:R-:W-:Y:S01]  /*a9c0*/  HMMA.16816.F32.BF16 R56, R8, R30, R188 ;  /* 0x0000001e0838723c */ /* 0x000fe200000418bc */
[----:B------:R-:W-:Y:S01]  /*a9d0*/  MOV R128, R52 ;  /* 0x0000003400807202 */ /* 0x000fe20000000f00 */
[----:B------:R-:W-:Y:S01]  /*a9e0*/  LDSM.16.MT88.4 R28, [R221+0xd000] ;  /* 0x00d00000dd1c783b */ /* 0x000fe20000004200 */
[----:B------:R-:W-:-:S04]  /*a9f0*/  MOV R83, R54 ;  /* 0x0000003600537202 */ /* 0x000fc80000000f00 */
[----:B------:R-:W-:Y:S01]  /*aa00*/  MOV R189, R55 ;  /* 0x0000003700bd7202 */ /* 0x000fe20000000f00 */
[----:B------:R-:W-:Y:S01]  /*aa10*/  HMMA.16816.F32.BF16 R44, R8, R18, R180 ;  /* 0x00000012082c723c */ /* 0x000fe200000418b4 */
[----:B------:R-:W-:Y:S01]  /*aa20*/  MOV R190, R2 ;  /* 0x0000000200be7202 */ /* 0x000fe20000000f00 */
[----:B------:R-:W-:Y:S02]  /*aa30*/  FADD.FTZ R2, R247, R0 ;  /* 0x00000000f7027221 */ /* 0x000fe40000010000 */
[----:B------:R-:W-:-:S04]  /*aa40*/  FADD.FTZ R0, R4, R213 ;  /* 0x000000d504007221 */ /* 0x000fc80000010000 */
[----:B------:R-:W-:Y:S01]  /*aa50*/  HMMA.16816.F32.BF16 R52, R8, R16, R196 ;  /* 0x000000100834723c */ /* 0x000fe200000418c4 */
[----:B------:R-:W1:Y:S01]  /*aa60*/  LDSM.16.MT88.4 R16, [R222+0xd000] ;  /* 0x00d00000de10783b */ /* 0x000e620000004200 */
[----:B------:R-:W-:-:S06]  /*aa70*/  MOV R203, R131 ;  /* 0x0000008300cb7202 */ /* 0x000fcc0000000f00 */
[C---:B------:R-:W-:Y:S01]  /*aa80*/  HMMA.16816.F32.BF16 R40, R8.reuse, R14, R152 ;  /* 0x0000000e0828723c */ /* 0x040fe20000041898 */
[----:B------:R2:W-:Y:S07]  /*aa90*/  MUFU.EX2 R154, R21 ;  /* 0x00000015009a7308 */ /* 0x0005ee0000000800 */
[----:B------:R-:W-:Y:S01]  /*aaa0*/  HMMA.16816.F32.BF16 R48, R8, R12, R156 ;  /* 0x0000000c0830723c */ /* 0x000fe2000004189c */
[----:B------:R-:W3:Y:S01]  /*aab0*/  LDSM.16.MT88.4 R12, [R224+0xd000] ;  /* 0x00d00000e00c783b */ /* 0x000ee20000004200 */
[----:B--2---:R-:W-:-:S02]  /*aac0*/  FADD.FTZ R21, R200, R0 ;  /* 0x00000000c8157221 */ /* 0x004fc40000010000 */
[----:B------:R-:W-:Y:S01]  /*aad0*/  IMAD.MOV.U32 R200, RZ, RZ, R201 ;  /* 0x000000ffffc87224 */ /* 0x000fe200078e00c9 */
[----:B------:R-:W-:Y:S02]  /*aae0*/  MOV R201, R202 ;  /* 0x000000ca00c97202 */ /* 0x000fe40000000f00 */
[----:B------:R-:W-:Y:S02]  /*aaf0*/  MOV R202, R203 ;  /* 0x000000cb00ca7202 */ /* 0x000fe40000000f00 */
[----:B------:R-:W-:Y:S01]  /*ab00*/  MOV R203, R5 ;  /* 0x0000000500cb7202 */ /* 0x000fe20000000f00 */
[----:B------:R-:W-:Y:S01]  /*ab10*/  IMAD.MOV.U32 R5, RZ, RZ, R6 ;  /* 0x000000ffff057224 */ /* 0x000fe200078e0006 */
[----:B------:R-:W-:Y:S01]  /*ab20*/  MOV R6, R7 ;  /* 0x0000000700067202 */ /* 0x000fe20000000f00 */
[----:B------:R-:W-:Y:S01]  /*ab30*/  MUFU.EX2 R191, R136 ;  /* 0x0000008800bf7308 */ /* 0x000fe20000000800 */
[----:B------:R-:W-:Y:S02]  /*ab40*/  MOV R7, R32 ;  /* 0x0000002000077202 */ /* 0x000fe40000000f00 */
[----:B------:R-:W-:Y:S01]  /*ab50*/  MOV R32, R33 ;  /* 0x0000002100207202 */ /* 0x000fe20000000f00 */
[----:B------:R-:W-:Y:S01]  /*ab60*/  IMAD.MOV.U32 R33, RZ, RZ, R34 ;  /* 0x000000ffff217224 */ /* 0x000fe200078e0022 */
[----:B------:R-:W-:-:S02]  /*ab70*/  MOV R34, R35 ;  /* 0x0000002300227202 */ /* 0x000fc40000000f00 */
[----:B------:R-:W-:Y:S01]  /*ab80*/  MOV R35, R36 ;  /* 0x0000002400237202 */ /* 0x000fe20000000f00 */
[----:B------:R-:W-:Y:S01]  /*ab90*/  MUFU.EX2 R131, R135 ;  /* 0x0000008700837308 */ /* 0x000fe20000000800 */
[----:B------:R-:W-:Y:S01]  /*aba0*/  MOV R36, R37 ;  /* 0x0000002500247202 */ /* 0x000fe20000000f00 */
[----:B------:R-:W-:Y:S01]  /*abb0*/  IMAD.MOV.U32 R37, RZ, RZ, R38 ;  /* 0x000000ffff257224 */ /* 0x000fe200078e0026 */
[----:B------:R-:W-:Y:S02]  /*abc0*/  MOV R38, R39 ;  /* 0x0000002700267202 */ /* 0x000fe40000000f00 */
[----:B------:R-:W-:-:S03]  /*abd0*/  MOV R39, R80 ;  /* 0x0000005000277202 */ /* 0x000fc60000000f00 */
[----:B------:R-:W-:Y:S01]  /*abe0*/  MUFU.EX2 R137, R137 ;  /* 0x0000008900897308 */ /* 0x000fe20000000800 */
[----:B------:R-:W-:Y:S01]  /*abf0*/  MOV R80, R81 ;  /* 0x0000005100507202 */ /* 0x000fe20000000f00 */
[----:B------:R-:W-:-:S06]  /*ac00*/  IMAD.MOV.U32 R81, RZ, RZ, R82 ;  /* 0x000000ffff517224 */ /* 0x000fcc00078e0052 */
[----:B------:R-:W-:Y:S01]  /*ac10*/  MUFU.EX2 R134, R134 ;  /* 0x0000008600867308 */ /* 0x000fe20000000800 */
[----:B------:R-:W-:Y:S01]  /*ac20*/  FADD.FTZ R4, R252, R212 ;  /* 0x000000d4fc047221 */ /* 0x000fe20000010000 */
[----:B------:R-:W-:-:S06]  /*ac30*/  MOV R82, R249 ;  /* 0x000000f900527202 */ /* 0x000fcc0000000f00 */
[----:B------:R-:W-:Y:S08]  /*ac40*/  MUFU.EX2 R136, R132 ;  /* 0x0000008400887308 */ /* 0x000ff00000000800 */
[----:B------:R-:W2:Y:S08]  /*ac50*/  MUFU.EX2 R135, R127 ;  /* 0x0000007f00877308 */ /* 0x000eb00000000800 */
[----:B------:R-:W-:Y:S08]  /*ac60*/  MUFU.EX2 R126, R126 ;  /* 0x0000007e007e7308 */ /* 0x000ff00000000800 */
[----:B------:R-:W4:Y:S01]  /*ac70*/  MUFU.EX2 R125, R125 ;  /* 0x0000007d007d7308 */ /* 0x000f220000000800 */
[----:B------:R-:W-:-:S07]  /*ac80*/  FADD.FTZ R3, R189, R3 ;  /* 0x00000003bd037221 */ /* 0x000fce0000010000 */
[----:B------:R-:W5:Y:S01]  /*ac90*/  MUFU.EX2 R124, R124 ;  /* 0x0000007c007c7308 */ /* 0x000f620000000800 */
[----:B------:R-:W-:Y:S01]  /*aca0*/  IMAD.MOV.U32 R197, RZ, RZ, R202 ;  /* 0x000000ffffc57224 */ /* 0x000fe200078e00ca */
[----:B------:R-:W-:-:S06]  /*acb0*/  MOV R188, R6 ;  /* 0x0000000600bc7202 */ /* 0x000fcc0000000f00 */
[----:B------:R-:W1:Y:S01]  /*acc0*/  MUFU.EX2 R152, R27 ;  /* 0x0000001b00987308 */ /* 0x000e620000000800 */
[----:B------:R-:W-:Y:S01]  /*acd0*/  IMAD.MOV.U32 R189, RZ, RZ, R7 ;  /* 0x000000ffffbd7224 */ /* 0x000fe200078e0007 */
[----:B------:R-:W-:-:S06]  /*ace0*/  MOV R202, R36 ;  /* 0x0000002400ca7202 */ /* 0x000fcc0000000f00 */
[----:B------:R1:W-:Y:S01]  /*acf0*/  MUFU.EX2 R153, R22 ;  /* 0x0000001600997308 */ /* 0x0003e20000000800 */
[----:B------:R-:W-:-:S07]  /*ad00*/  MOV R198, R203 ;  /* 0x000000cb00c67202 */ /* 0x000fce0000000f00 */
[----:B------:R2:W-:Y:S08]  /*ad10*/  MUFU.EX2 R247, R20 ;  /* 0x0000001400f77308 */ /* 0x0005f00000000800 */
[----:B------:R-:W3:Y:S01]  /*ad20*/  MUFU.EX2 R252, R133 ;  /* 0x0000008500fc7308 */ /* 0x000ee20000000800 */
[----:B-1----:R-:W-:Y:S01]  /*ad30*/  FADD.FTZ R22, R190, R2 ;  /* 0x00000002be167221 */ /* 0x002fe20000010000 */
[----:B------:R-:W-:-:S06]  /*ad40*/  MOV R190, R32 ;  /* 0x0000002000be7202 */ /* 0x000fcc0000000f00 */
[----:B------:R-:W-:Y:S01]  /*ad50*/  MUFU.EX2 R249, R138 ;  /* 0x0000008a00f97308 */ /* 0x000fe20000000800 */
[----:B--2---:R-:W-:-:S07]  /*ad60*/  FADD.FTZ R20, R201, R3 ;  /* 0x00000003c9147221 */ /* 0x004fce0000010000 */
[----:B------:R1:W2:Y:S01]  /*ad70*/  MUFU.EX2 R0, R139 ;  /* 0x0000008b00007308 */ /* 0x0002a20000000800 */
[----:B------:R-:W-:Y:S01]  /*ad80*/  FADD.FTZ R2, R200, R4 ;  /* 0x00000004c8027221 */ /* 0x000fe20000010000 */
[----:B------:R-:W-:Y:S01]  /*ad90*/  MOV R200, R34 ;  /* 0x0000002200c87202 */ /* 0x000fe20000000f00 */
[----:B------:R-:W-:Y:S01]  /*ada0*/  IMAD.MOV.U32 R201, RZ, RZ, R35 ;  /* 0x000000ffffc97224 */ /* 0x000fe200078e0023 */
[----:B------:R-:W-:Y:S01]  /*adb0*/  MOV R203, R37 ;  /* 0x0000002500cb7202 */ /* 0x000fe20000000f00 */
[----:B------:R-:W-:Y:S01]  /*adc0*/  IMAD.MOV.U32 R37, RZ, RZ, R83 ;  /* 0x000000ffff257224 */ /* 0x000fe200078e0053 */
[----:B------:R-:W-:Y:S02]  /*add0*/  MOV R32, R38 ;  /* 0x0000002600207202 */ /* 0x000fe40000000f00 */
[----:B------:R-:W-:Y:S02]  /*ade0*/  MOV R35, R81 ;  /* 0x0000005100237202 */ /* 0x000fe40000000f00 */
[----:B------:R-:W-:-:S02]  /*adf0*/  F2FP.BF16.PACK_AB R9, R135, R136 ;  /* 0x000000888709723e */ /* 0x000fc400000010ff */
[----:B------:R-:W-:Y:S02]  /*ae00*/  F2FP.BF16.PACK_AB R10, R134, R131 ;  /* 0x00000083860a723e */ /* 0x000fe400000010ff */
[----:B-1----:R-:W-:Y:S02]  /*ae10*/  MOV R139, R191 ;  /* 0x000000bf008b7202 */ /* 0x002fe40000000f00 */
[----:B------:R-:W-:Y:S01]  /*ae20*/  MOV R191, R33 ;  /* 0x0000002100bf7202 */ /* 0x000fe20000000f00 */
[----:B------:R-:W-:Y:S01]  /*ae30*/  IMAD.MOV.U32 R33, RZ, RZ, R39 ;  /* 0x000000ffff217224 */ /* 0x000fe200078e0027 */
[----:B------:R-:W-:Y:S02]  /*ae40*/  F2FP.BF16.PACK_AB R8, R139, R137 ;  /* 0x000000898b08723e */ /* 0x000fe400000010ff */
[----:B----4-:R-:W-:Y:S02]  /*ae50*/  F2FP.BF16.PACK_AB R11, R125, R126 ;  /* 0x0000007e7d0b723e */ /* 0x010fe400000010ff */
[----:B------:R-:W-:-:S02]  /*ae60*/  MOV R34, R80 ;  /* 0x0000005000227202 */ /* 0x000fc40000000f00 */
[----:B------:R-:W-:Y:S01]  /*ae70*/  MOV R157, R188 ;  /* 0x000000bc009d7202 */ /* 0x000fe20000000f00 */
[----:B------:R-:W-:Y:S01]  /*ae80*/  IMAD.MOV.U32 R159, RZ, RZ, R190 ;  /* 0x000000ffff9f7224 */ /* 0x000fe200078e00be */
[----:B------:R-:W-:Y:S02]  /*ae90*/  MOV R36, R82 ;  /* 0x0000005200247202 */ /* 0x000fe40000000f00 */
[----:B------:R-:W-:Y:S02]  /*aea0*/  MOV R38, R215 ;  /* 0x000000d700267202 */ /* 0x000fe40000000f00 */
[----:B------:R-:W-:Y:S01]  /*aeb0*/  MOV R188, R191 ;  /* 0x000000bf00bc7202 */ /* 0x000fe20000000f00 */
[----:B------:R-:W-:Y:S01]  /*aec0*/  IMAD.MOV.U32 R191, RZ, RZ, R202 ;  /* 0x000000ffffbf7224 */ /* 0x000fe200078e00ca */
[----:B------:R-:W-:Y:S02]  /*aed0*/  MOV R158, R189 ;  /* 0x000000bd009e7202 */ /* 0x000fe40000000f00 */
[----:B-----5:R-:W-:-:S02]  /*aee0*/  MOV R138, R124 ;  /* 0x0000007c008a7202 */ /* 0x020fc40000000f00 */
[----:B------:R-:W-:Y:S02]  /*aef0*/  MOV R189, R200 ;  /* 0x000000c800bd7202 */ /* 0x000fe40000000f00 */
[----:B------:R-:W-:Y:S02]  /*af00*/  MOV R190, R201 ;  /* 0x000000c900be7202 */ /* 0x000fe40000000f00 */
[----:B------:R-:W-:Y:S01]  /*af10*/  MOV R202, R32 ;  /* 0x0000002000ca7202 */ /* 0x000fe20000000f00 */
[----:B------:R-:W-:Y:S01]  /*af20*/  IMAD.MOV.U32 R32, RZ, RZ, R35 ;  /* 0x000000ffff207224 */ /* 0x000fe200078e0023 */
[----:B------:R-:W-:Y:S02]  /*af30*/  MOV R201, R33 ;  /* 0x0000002100c97202 */ /* 0x000fe40000000f00 */
[----:B------:R-:W-:Y:S02]  /*af40*/  MOV R200, R34 ;  /* 0x0000002200c87202 */ /* 0x000fe40000000f00 */
[----:B------:R-:W-:-:S02]  /*af50*/  MOV R39, R214 ;  /* 0x000000d600277202 */ /* 0x000fc40000000f00 */
[----:B------:R-:W-:Y:S02]  /*af60*/  MOV R33, R36 ;  /* 0x0000002400217202 */ /* 0x000fe40000000f00 */
[----:B------:R-:W-:Y:S02]  /*af70*/  MOV R34, R37 ;  /* 0x0000002500227202 */ /* 0x000fe40000000f00 */
[----:B------:R-:W-:Y:S01]  /*af80*/  MOV R35, R38 ;  /* 0x0000002600237202 */ /* 0x000fe20000000f00 */
[----:B------:R-:W-:Y:S01]  /*af90*/  HMMA.16816.F32.BF16 R180, R8, R16, R144 ;  /* 0x0000001008b4723c */ /* 0x000fe20000041890 */
[----:B------:R-:W-:Y:S02]  /*afa0*/  MOV R199, R5 ;  /* 0x0000000500c77202 */ /* 0x000fe40000000f00 */
[----:B------:R-:W-:Y:S02]  /*afb0*/  F2FP.BF16.PACK_AB R4, R152, R138 ;  /* 0x0000008a9804723e */ /* 0x000fe400000010ff */
[----:B---3--:R-:W-:-:S02]  /*afc0*/  F2FP.BF16.PACK_AB R5, R252, R247 ;  /* 0x000000f7fc05723e */ /* 0x008fc400000010ff */
[----:B------:R-:W-:Y:S02]  /*afd0*/  F2FP.BF16.PACK_AB R6, R154, R153 ;  /* 0x000000999a06723e */ /* 0x000fe400000010ff */
[----:B--2---:R-:W-:Y:S01]  /*afe0*/  F2FP.BF16.PACK_AB R7, R0, R249 ;  /* 0x000000f90007723e */ /* 0x004fe200000010ff */
[----:B------:R-:W-:Y:S01]  /*aff0*/  IMAD.MOV.U32 R27, RZ, RZ, R188 ;  /* 0x000000ffff1b7224 */ /* 0x000fe200078e00bc */
        /* <DEDUP_REMOVED lines=9> */
[----:B------:R-:W-:Y:S01]  /*b090*/  HMMA.16816.F32.BF16 R212, R8, R18, R120 ;  /* 0x0000001208d4723c */ /* 0x000fe20000041878 */
[----:B------:R-:W-:Y:S01]  /*b0a0*/  MOV R37, R128 ;  /* 0x0000008000257202 */ /* 0x000fe20000000f00 */
[----:B------:R-:W1:Y:S01]  /*b0b0*/  LDSM.16.MT88.4 R32, [R221+0xf000] ;  /* 0x00f00000dd20783b */ /* 0x000e620000004200 */
[----:B------:R-:W-:Y:S02]  /*b0c0*/  MOV R38, R129 ;  /* 0x0000008100267202 */ /* 0x000fe40000000f00 */
[----:B------:R-:W-:Y:S02]  /*b0d0*/  MOV R39, R130 ;  /* 0x0000008200277202 */ /* 0x000fe40000000f00 */
[----:B------:R-:W-:-:S02]  /*b0e0*/  IMAD.MOV.U32 R121, RZ, RZ, R131 ;  /* 0x000000ffff797224 */ /* 0x000fc400078e0083 */
[----:B------:R-:W-:Y:S01]  /*b0f0*/  HMMA.16816.F32.BF16 R128, R4, R14, R104 ;  /* 0x0000000e0480723c */ /* 0x000fe20000041868 */
[----:B------:R-:W-:Y:S01]  /*b100*/  IMAD.MOV.U32 R155, RZ, RZ, R198 ;  /* 0x000000ffff9b7224 */ /* 0x000fe200078e00c6 */
[----:B------:R-:W-:Y:S01]  /*b110*/  MOV R156, R199 ;  /* 0x000000c7009c7202 */ /* 0x000fe20000000f00 */
[----:B------:R-:W-:-:S04]  /*b120*/  IMAD.MOV.U32 R132, RZ, RZ, R36 ;  /* 0x000000ffff847224 */ /* 0x000fc800078e0024 */
[----:B------:R-:W-:Y:S02]  /*b130*/  MOV R107, R153 ;  /* 0x00000099006b7202 */ /* 0x000fe40000000f00 */
[----:B------:R-:W-:Y:S02]  /*b140*/  MOV R106, R134 ;  /* 0x00000086006a7202 */ /* 0x000fe40000000f00 */
[----:B------:R-:W-:Y:S01]  /*b150*/  MOV R104, R154 ;  /* 0x0000009a00687202 */ /* 0x000fe20000000f00 */
[----:B------:R-:W-:Y:S01]  /*b160*/  HMMA.16816.F32.BF16 R164, R8, R28, R164 ;  /* 0x0000001c08a4723c */ /* 0x000fe200000418a4 */
[----:B------:R-:W-:Y:S02]  /*b170*/  MOV R134, R37 ;  /* 0x0000002500867202 */ /* 0x000fe40000000f00 */
[----:B------:R-:W-:Y:S02]  /*b180*/  MOV R154, R38 ;  /* 0x00000026009a7202 */ /* 0x000fe40000000f00 */
[----:B------:R-:W-:-:S02]  /*b190*/  MOV R153, R39 ;  /* 0x0000002700997202 */ /* 0x000fc40000000f00 */
[----:B------:R-:W2:Y:S01]  /*b1a0*/  LDSM.16.MT88.4 R36, [R223+0xd000] ;  /* 0x00d00000df24783b */ /* 0x000ea20000004200 */
[----:B------:R-:W-:Y:S01]  /*b1b0*/  HMMA.16816.F32.BF16 R160, R4, R28, R160 ;  /* 0x0000001c04a0723c */ /* 0x000fe200000418a0 */
[----:B------:R-:W-:-:S07]  /*b1c0*/  MOV R122, R197 ;  /* 0x000000c5007a7202 */ /* 0x000fce0000000f00 */
[-C--:B------:R-:W-:Y:S08]  /*b1d0*/  HMMA.16816.F32.BF16 R168, R4, R30.reuse, R168 ;  /* 0x0000001e04a8723c */ /* 0x080ff000000418a8 */
[----:B------:R-:W-:Y:S01]  /*b1e0*/  HMMA.16816.F32.BF16 R80, R8, R30, R148 ;  /* 0x0000001e0850723c */ /* 0x000fe20000041894 */
[----:B------:R-:W3:Y:S06]  /*b1f0*/  LDSM.16.MT88.4 R28, [R222+0xf000] ;  /* 0x00f00000de1c783b */ /* 0x000eec0000004200 */
[----:B------:R-:W-:Y:S01]  /*b200*/  MOV R148, R155 ;  /* 0x0000009b00947202 */ /* 0x000fe20000000f00 */
[----:B------:R-:W-:Y:S01]  /*b210*/  IMAD.MOV.U32 R149, RZ, RZ, R156 ;  /* 0x000000ffff957224 */ /* 0x000fe200078e009c */
[----:B------:R-:W-:Y:S01]  /*b220*/  MOV R150, R157 ;  /* 0x0000009d00967202 */ /* 0x000fe20000000f00 */
[----:B------:R-:W-:Y:S01]  /*b230*/  HMMA.16816.F32.BF16 R176, R4, R16, R176 ;  /* 0x0000001004b0723c */ /* 0x000fe200000418b0 */
[----:B------:R-:W-:-:S02]  /*b240*/  MOV R155, R158 ;  /* 0x0000009e009b7202 */ /* 0x000fc40000000f00 */
[----:B------:R-:W-:-:S05]  /*b250*/  MOV R151, R159 ;  /* 0x0000009f00977202 */ /* 0x000fca0000000f00 */
[----:B------:R-:W-:Y:S01]  /*b260*/  HMMA.16816.F32.BF16 R184, R4, R18, R184 ;  /* 0x0000001204b8723c */ /* 0x000fe200000418b8 */
[----:B------:R-:W4:Y:S07]  /*b270*/  LDSM.16.MT88.4 R16, [R224+0xf000] ;  /* 0x00f00000e010783b */ /* 0x000f2e0000004200 */
[-C--:B------:R-:W-:Y:S08]  /*b280*/  HMMA.16816.F32.BF16 R196, R8, R12.reuse, R116 ;  /* 0x0000000c08c4723c */ /* 0x080ff00000041874 */
[----:B------:R-:W-:Y:S08]  /*b290*/  HMMA.16816.F32.BF16 R192, R4, R12, R192 ;  /* 0x0000000c04c0723c */ /* 0x000ff000000418c0 */
[----:B------:R-:W-:Y:S01]  /*b2a0*/  HMMA.16816.F32.BF16 R156, R8, R14, R92 ;  /* 0x0000000e089c723c */ /* 0x000fe2000004185c */
[----:B------:R-:W5:Y:S01]  /*b2b0*/  LDSM.16.MT88.4 R12, [R223+0xf000] ;  /* 0x00f00000df0c783b */ /* 0x000f620000004200 */
[----:B------:R-:W-:Y:S01]  /*b2c0*/  MOV R120, R126 ;  /* 0x0000007e00787202 */ /* 0x000fe20000000f00 */
[----:B------:R-:W-:-:S05]  /*b2d0*/  IMAD.MOV.U32 R105, RZ, RZ, R125 ;  /* 0x000000ffff697224 */ /* 0x000fca00078e007d */
[----:B-1----:R-:W-:Y:S01]  /*b2e0*/  HMMA.16816.F32.BF16 R92, R4, R32, R100 ;  /* 0x00000020045c723c */ /* 0x002fe20000041864 */
[----:B------:R-:W-:-:S07]  /*b2f0*/  MOV R123, R0 ;  /* 0x00000000007b7202 */ /* 0x000fce0000000f00 */
[----:B------:R-:W-:Y:S01]  /*b300*/  HMMA.16816.F32.BF16 R100, R4, R34, R96 ;  /* 0x000000220464723c */ /* 0x000fe20000041860 */
[----:B------:R-:W-:-:S06]  /*b310*/  MOV R0, R154 ;  /* 0x0000009a00007202 */ /* 0x000fcc0000000f00 */
[----:B------:R-:W-:Y:S02]  /*b320*/  MOV R98, R148 ;  /* 0x0000009400627202 */ /* 0x000fe40000000f00 */
[----:B------:R-:W-:Y:S02]  /*b330*/  MOV R148, R3 ;  /* 0x0000000300947202 */ /* 0x000fe40000000f00 */
[----:B------:R-:W-:Y:S01]  /*b340*/  MOV R3, R155 ;  /* 0x0000009b00037202 */ /* 0x000fe20000000f00 */
[----:B--2---:R-:W-:Y:S01]  /*b350*/  HMMA.16816.F32.BF16 R124, R4, R36, R112 ;  /* 0x00000024047c723c */ /* 0x004fe20000041870 */
[----:B------:R-:W-:-:S03]  /*b360*/  IMAD.MOV.U32 R99, RZ, RZ, R147 ;  /* 0x000000ffff637224 */ /* 0x000fc600078e0093 */
[----:B------:R-:W-:-:S04]  /*b370*/  FADD.FTZ R3, R3, R21 ;  /* 0x0000001503037221 */ /* 0x000fc80000010000 */
[----:B---3--:R-:W-:Y:S01]  /*b380*/  HMMA.16816.F32.BF16 R112, R4, R28, R88 ;  /* 0x0000001c0470723c */ /* 0x008fe20000041858 */
[----:B------:R-:W-:Y:S01]  /*b390*/  MOV R96, R150 ;  /* 0x0000009600607202 */ /* 0x000fe20000000f00 */
[----:B------:R-:W-:-:S05]  /*b3a0*/  FADD.FTZ R0, R0, R22 ;  /* 0x0000001600007221 */ /* 0x000fca0000010000 */
[----:B------:R-:W-:Y:S01]  /*b3b0*/  MOV R90, R134 ;  /* 0x00000086005a7202 */ /* 0x000fe20000000f00 */
[----:B------:R-:W-:Y:S01]  /*b3c0*/  IMAD.MOV.U32 R89, RZ, RZ, R151 ;  /* 0x000000ffff597224 */ /* 0x000fe200078e0097 */
[----:B------:R-:W-:Y:S01]  /*b3d0*/  MOV R88, R133 ;  /* 0x0000008500587202 */ /* 0x000fe20000000f00 */
[----:B------:R-:W-:Y:S01]  /*b3e0*/  IMAD.MOV.U32 R91, RZ, RZ, R132 ;  /* 0x000000ffff5b7224 */ /* 0x000fe200078e0084 */
[----:B------:R-:W-:Y:S01]  /*b3f0*/  MOV R151, R135 ;  /* 0x0000008700977202 */ /* 0x000fe20000000f00 */
[----:B------:R-:W-:Y:S01]  /*b400*/  HMMA.16816.F32.BF16 R108, R4, R38, R108 ;  /* 0x00000026046c723c */ /* 0x000fe2000004186c */
[----:B------:R-:W-:Y:S01]  /*b410*/  FADD.FTZ R2, R89, R2 ;  /* 0x0000000259027221 */ /* 0x000fe20000010000 */
[----:B------:R-:W-:Y:S01]  /*b420*/  MOV R97, R149 ;  /* 0x0000009500617202 */ /* 0x000fe20000000f00 */
[----:B------:R-:W-:Y:S01]  /*b430*/  IMAD.MOV.U32 R149, RZ, RZ, R153 ;  /* 0x000000ffff957224 */ /* 0x000fe200078e0099 */
[----:B------:R-:W-:-:S04]  /*b440*/  MOV R150, R152 ;  /* 0x0000009800967202 */ /* 0x000fc80000000f00 */
[----:B------:R-:W-:Y:S01]  /*b450*/  HMMA.16816.F32.BF16 R116, R4, R30, R84 ;  /* 0x0000001e0474723c */ /* 0x000fe20000041854 */
[----:B------:R-:W-:-:S07]  /*b460*/  FADD.FTZ R0, R91, R0 ;  /* 0x000000005b007221 */ /* 0x000fce0000010000 */
[C---:B----4-:R-:W-:Y:S08]  /*b470*/  HMMA.16816.F32.BF16 R76, R4.reuse, R16, R76 ;  /* 0x00000010044c723c */ /* 0x050ff0000004184c */
[C---:B------:R-:W-:Y:S01]  /*b480*/  HMMA.16816.F32.BF16 R132, R4.reuse, R18, R72 ;  /* 0x000000120484723c */ /* 0x040fe20000041848 */
[----:B------:R-:W1:Y:S07]  /*b490*/  LDSM.16.MT88.4 R72, [R224+0xd800] ;  /* 0x00d80000e048783b */ /* 0x000e6e0000004200 */
[C---:B-----5:R-:W-:Y:S08]  /*b4a0*/  HMMA.16816.F32.BF16 R144, R4.reuse, R12, R68 ;  /* 0x0000000c0490723c */ /* 0x060ff00000041844 */
[----:B------:R-:W-:Y:S07]  /*b4b0*/  HMMA.16816.F32.BF16 R64, R4, R14, R64 ;  /* 0x0000000e0440723c */ /* 0x000fee0000041840 */
[----:B------:R-:W-:-:S02]  /*b4c0*/  FADD.FTZ R4, R90, R20 ;  /* 0x000000145a047221 */ /* 0x000fc40000010000 */
[----:B------:R-:W-:Y:S01]  /*b4d0*/  FADD.FTZ R5, R188, R3 ;  /* 0x00000003bc057221 */ /* 0x000fe20000010000 */
[----:B------:R-:W-:Y:S01]  /*b4e0*/  HMMA.16816.F32.BF16 R44, R8, R18, R44 ;  /* 0x00000012082c723c */ /* 0x000fe2000004182c */
[----:B------:R-:W-:Y:S02]  /*b4f0*/  FADD.FTZ R3, R201, R2 ;  /* 0x00000002c9037221 */ /* 0x000fe40000010000 */
[----:B------:R-:W-:-:S04]  /*b500*/  FADD.FTZ R2, R202, R4 ;  /* 0x00000004ca027221 */ /* 0x000fc80000010000 */
[----:B------:R-:W-:Y:S01]  /*b510*/  IMAD.MOV.U32 R19, RZ, RZ, R139 ;  /* 0x000000ffff137224 */ /* 0x000fe200078e008b */
[----:B------:R-:W-:Y:S01]  /*b520*/  HMMA.16816.F32.BF16 R48, R8, R12, R48 ;  /* 0x0000000c0830723c */ /* 0x000fe20000041830 */
[----:B------:R-:W-:-:S06]  /*b530*/  MOV R18, R138 ;  /* 0x0000008a00127202 */ /* 0x000fcc0000000f00 */
[----:B------:R-:W-:Y:S01]  /*b540*/  MOV R13, R136 ;  /* 0x00000088000d7202 */ /* 0x000fe20000000f00 */
[C---:B------:R-:W-:Y:S01]  /*b550*/  HMMA.16816.F32.BF16 R140, R8.reuse, R36, R140 ;  /* 0x00000024088c723c */ /* 0x040fe2000004188c */
[----:B------:R-:W-:Y:S02]  /*b560*/  MOV R12, R137 ;  /* 0x00000089000c7202 */ /* 0x000fe40000000f00 */
[----:B------:R-:W2:Y:S05]  /*b570*/  LDSM.16.MT88.4 R136, [R224+0xf800] ;  /* 0x00f80000e088783b */ /* 0x000eaa0000004200 */
[C---:B------:R-:W-:Y:S08]  /*b580*/  HMMA.16816.F32.BF16 R152, R8.reuse, R32, R204 ;  /* 0x000000200898723c */ /* 0x040ff000000418cc */
[C---:B------:R-:W-:Y:S01]  /*b590*/  HMMA.16816.F32.BF16 R52, R8.reuse, R16, R52 ;  /* 0x000000100834723c */ /* 0x040fe20000041834 */
[----:B------:R3:W-:Y:S07]  /*b5a0*/  MUFU.EX2 R16, R88 ;  /* 0x0000005800107308 */ /* 0x0007ee0000000800 */
[C---:B------:R-:W-:Y:S08]  /*b5b0*/  HMMA.16816.F32.BF16 R36, R8.reuse, R38, R208 ;  /* 0x000000260824723c */ /* 0x040ff000000418d0 */
[C---:B------:R-:W-:Y:S01]  /*b5c0*/  HMMA.16816.F32.BF16 R32, R8.reuse, R34, R172 ;  /* 0x000000220820723c */ /* 0x040fe200000418ac */
[----:B---3--:R-:W3:Y:S07]  /*b5d0*/  LDSM.16.MT88.4 R88, [R223+0xd800] ;  /* 0x00d80000df58783b */ /* 0x008eee0000004200 */
[C---:B------:R-:W-:Y:S08]  /*b5e0*/  HMMA.16816.F32.BF16 R60, R8.reuse, R28, R60 ;  /* 0x0000001c083c723c */ /* 0x040ff0000004183c */
[C---:B------:R-:W-:Y:S08]  /*b5f0*/  HMMA.16816.F32.BF16 R56, R8.reuse, R30, R56 ;  /* 0x0000001e0838723c */ /* 0x040ff00000041838 */
[----:B------:R-:W-:Y:S01]  /*b600*/  HMMA.16816.F32.BF16 R40, R8, R14, R40 ;  /* 0x0000000e0828723c */ /* 0x000fe20000041828 */
[----:B------:R-:W-:Y:S08]  /*b610*/  MUFU.EX2 R219, R219 ;  /* 0x000000db00db7308 */ /* 0x000ff00000000800 */
[----:B------:R-:W4:Y:S01]  /*b620*/  MUFU.EX2 R243, R243 ;  /* 0x000000f300f37308 */ /* 0x000f220000000800 */
[----:B------:R-:W-:-:S07]  /*b630*/  FADD.FTZ R9, R96, R5 ;  /* 0x0000000560097221 */ /* 0x000fce0000010000 */
[----:B------:R-:W-:Y:S01]  /*b640*/  MUFU.EX2 R242, R242 ;  /* 0x000000f200f27308 */ /* 0x000fe20000000800 */
[----:B------:R-:W5:Y:S07]  /*b650*/  LDSM.16.MT88.4 R4, [R223+0xf800] ;  /* 0x00f80000df04783b */ /* 0x000f6e0000004200 */
[----:B------:R-:W-:Y:S08]  /*b660*/  MUFU.EX2 R218, R218 ;  /* 0x000000da00da7308 */ /* 0x000ff00000000800 */
[----:B------:R-:W-:Y:S08]  /*b670*/  MUFU.EX2 R245, R245 ;  /* 0x000000f500f57308 */ /* 0x000ff00000000800 */
[----:B------:R-:W1:Y:S08]  /*b680*/  MUFU.EX2 R241, R241 ;  /* 0x000000f100f17308 */ /* 0x000e700000000800 */
[----:B------:R-:W-:Y:S08]  /*b690*/  MUFU.EX2 R216, R216 ;  /* 0x000000d800d87308 */ /* 0x000ff00000000800 */
[----:B------:R-:W1:Y:S08]  /*b6a0*/  MUFU.EX2 R217, R217 ;  /* 0x000000d900d97308 */ /* 0x000e700000000800 */
[----:B------:R-:W-:Y:S08]  /*b6b0*/  MUFU.EX2 R27, R27 ;  /* 0x0000001b001b7308 */ /* 0x000ff00000000800 */
[----:B------:R-:W1:Y:S08]  /*b6c0*/  MUFU.EX2 R251, R251 ;  /* 0x000000fb00fb7308 */ /* 0x000e700000000800 */
[----:B------:R-:W-:Y:S08]  /*b6d0*/  MUFU.EX2 R250, R250 ;  /* 0x000000fa00fa7308 */ /* 0x000ff00000000800 */
[----:B------:R-:W-:Y:S08]  /*b6e0*/  MUFU.EX2 R248, R248 ;  /* 0x000000f800f87308 */ /* 0x000ff00000000800 */
[----:B------:R-:W1:Y:S08]  /*b6f0*/  MUFU.EX2 R246, R246 ;  /* 0x000000f600f67308 */ /* 0x000e700000000800 */
[----:B------:R-:W-:Y:S08]  /*b700*/  MUFU.EX2 R244, R244 ;  /* 0x000000f400f47308 */ /* 0x000ff00000000800 */
[----:B------:R-:W2:Y:S01]  /*b710*/  MUFU.EX2 R240, R240 ;  /* 0x000000f000f07308 */ /* 0x000ea20000000800 */
[----:B------:R-:W-:Y:S01]  /*b720*/  MOV R188, R189 ;  /* 0x000000bd00bc7202 */ /* 0x000fe20000000f00 */
[----:B------:R-:W-:Y:S01]  /*b730*/  IMAD.MOV.U32 R189, RZ, RZ, R190 ;  /* 0x000000ffffbd7224 */ /* 0x000fe200078e00be */
[----:B------:R-:W-:Y:S01]  /*b740*/  MOV R190, R191 ;  /* 0x000000bf00be7202 */ /* 0x000fe20000000f00 */
[----:B------:R-:W-:Y:S01]  /*b750*/  IMAD.MOV.U32 R209, RZ, RZ, R148 ;  /* 0x000000ffffd17224 */ /* 0x000fe200078e0094 */
[----:B------:R-:W-:Y:S01]  /*b760*/  MOV R191, R200 ;  /* 0x000000c800bf7202 */ /* 0x000fe20000000f00 */
[----:B------:R-:W3:Y:S01]  /*b770*/  LDSM.16.MT88.4 R172, [R221+0xd800] ;  /* 0x00d80000ddac783b */ /* 0x000ee20000004200 */
[----:B------:R-:W-:-:S02]  /*b780*/  MOV R208, R149 ;  /* 0x0000009500d07202 */ /* 0x000fc40000000f00 */
[----:B------:R-:W-:Y:S02]  /*b790*/  MOV R30, R150 ;  /* 0x00000096001e7202 */ /* 0x000fe40000000f00 */
[----:B------:R-:W-:Y:S01]  /*b7a0*/  MOV R17, R151 ;  /* 0x0000009700117202 */ /* 0x000fe20000000f00 */
[----:B------:R-:W-:Y:S01]  /*b7b0*/  FADD.FTZ R10, R203, R0 ;  /* 0x00000000cb0a7221 */ /* 0x000fe20000010000 */
[----:B----4-:R-:W-:Y:S02]  /*b7c0*/  F2FP.BF16.PACK_AB R148, R243, R219 ;  /* 0x000000dbf394723e */ /* 0x010fe400000010ff */
[----:B-1----:R-:W-:Y:S02]  /*b7d0*/  F2FP.BF16.PACK_AB R149, R241, R245 ;  /* 0x000000f5f195723e */ /* 0x002fe400000010ff */
[----:B------:R-:W-:Y:S02]  /*b7e0*/  F2FP.BF16.PACK_AB R150, R218, R242 ;  /* 0x000000f2da96723e */ /* 0x000fe400000010ff */
[----:B------:R-:W-:-:S02]  /*b7f0*/  F2FP.BF16.PACK_AB R151, R217, R216 ;  /* 0x000000d8d997723e */ /* 0x000fc400000010ff */
[----:B------:R-:W-:Y:S02]  /*b800*/  F2FP.BF16.PACK_AB R200, R251, R27 ;  /* 0x0000001bfbc8723e */ /* 0x000fe400000010ff */
[----:B------:R-:W-:Y:S02]  /*b810*/  F2FP.BF16.PACK_AB R201, R246, R248 ;  /* 0x000000f8f6c9723e */ /* 0x000fe400000010ff */
[----:B------:R-:W-:Y:S02]  /*b820*/  F2FP.BF16.PACK_AB R202, R16, R250 ;  /* 0x000000fa10ca723e */ /* 0x000fe400000010ff */
[----:B--2---:R-:W-:Y:S02]  /*b830*/  F2FP.BF16.PACK_AB R203, R240, R244 ;  /* 0x000000f4f0cb723e */ /* 0x004fe400000010ff */
[----:B------:R-:W-:Y:S02]  /*b840*/  MOV R22, R191 ;  /* 0x000000bf00167202 */ /* 0x000fe40000000f00 */
[----:B------:R-:W-:Y:S01]  /*b850*/  MOV R11, R190 ;  /* 0x000000be000b7202 */ /* 0x000fe20000000f00 */
[----:B------:R-:W-:Y:S01]  /*b860*/  FADD.FTZ R0, R97, R3 ;  /* 0x0000000361007221 */ /* 0x000fe20000010000 */
[----:B------:R-:W-:Y:S01]  /*b870*/  MOV R14, R189 ;  /* 0x000000bd000e7202 */ /* 0x000fe20000000f00 */
[----:B------:R-:W-:Y:S01]  /*b880*/  FADD.FTZ R8, R98, R2 ;  /* 0x0000000262087221 */ /* 0x000fe20000010000 */
[----:B------:R-:W-:Y:S01]  /*b890*/  HMMA.16816.F32.BF16 R68, R148, R74, R128 ;  /* 0x0000004a9444723c */ /* 0x000fe20000041880 */
[----:B------:R-:W-:-:S02]  /*b8a0*/  IMAD.MOV.U32 R15, RZ, RZ, R188 ;  /* 0x000000ffff0f7224 */ /* 0x000fc400078e00bc */
[----:B------:R-:W-:Y:S01]  /*b8b0*/  FADD.FTZ R3, R22, R10 ;  /* 0x0000000a16037221 */ /* 0x000fe20000010000 */
[----:B------:R-:W-:Y:S01]  /*b8c0*/  MOV R31, R121 ;  /* 0x00000079001f7202 */ /* 0x000fe20000000f00 */
[----:B------:R-:W-:Y:S01]  /*b8d0*/  FADD.FTZ R2, R11, R9 ;  /* 0x000000090b027221 */ /* 0x000fe20000010000 */
[----:B------:R-:W-:Y:S01]  /*b8e0*/  MOV R29, R107 ;  /* 0x0000006b001d7202 */ /* 0x000fe20000000f00 */
[----:B------:R-:W-:Y:S01]  /*b8f0*/  FADD.FTZ R0, R14, R0 ;  /* 0x000000000e007221 */ /* 0x000fe20000010000 */
[----:B------:R-:W-:Y:S01]  /*b900*/  HMMA.16816.F32.BF16 R128, R148, R136, R76 ;  /* 0x000000889480723c */ /* 0x000fe2000004184c */
[----:B------:R-:W-:Y:S01]  /*b910*/  IMAD.MOV.U32 R28, RZ, RZ, R120 ;  /* 0x000000ffff1c7224 */ /* 0x000fe200078e0078 */
[----:B------:R-:W-:Y:S01]  /*b920*/  MOV R204, R106 ;  /* 0x0000006a00cc7202 */ /* 0x000fe20000000f00 */
[----:B------:R-:W-:Y:S01]  /*b930*/  IMAD.MOV.U32 R206, RZ, RZ, R104 ;  /* 0x000000ffffce7224 */ /* 0x000fe200078e0068 */
[----:B------:R-:W-:Y:S01]  /*b940*/  MOV R205, R105 ;  /* 0x0000006900cd7202 */ /* 0x000fe20000000f00 */
[----:B------:R-:W-:Y:S03]  /*b950*/  LDSM.16.MT88.4 R188, [R222+0xd800] ;  /* 0x00d80000debc783b */ /* 0x000fe60000004200 */
[----:B---3--:R-:W-:Y:S01]  /*b960*/  HMMA.16816.F32.BF16 R76, R200, R88, R140 ;  /* 0x00000058c84c723c */ /* 0x008fe2000004188c */
[----:B------:R-:W-:Y:S01]  /*b970*/  MOV R207, R99 ;  /* 0x0000006300cf7202 */ /* 0x000fe20000000f00 */
[----:B------:R-:W1:Y:S06]  /*b980*/  LDSM.16.MT88.4 R104, [R221+0xf800] ;  /* 0x00f80000dd68783b */ /* 0x000e6c0000004200 */
[-C--:B-----5:R-:W-:Y:S08]  /*b990*/  HMMA.16816.F32.BF16 R144, R148, R4.reuse, R144 ;  /* 0x000000049490723c */ /* 0x0a0ff00000041890 */
        /* <DEDUP_REMOVED lines=11> */
[----:B------:R-:W-:Y:S01]  /*ba50*/  MOV R211, R122 ;  /* 0x0000007a00d37202 */ /* 0x000fe20000000f00 */
[----:B------:R-:W-:Y:S01]  /*ba60*/  FADD.FTZ R3, R28, R3 ;  /* 0x000000031c037221 */ /* 0x000fe20000010000 */
[----:B------:R-:W-:Y:S01]  /*ba70*/  MOV R210, R123 ;  /* 0x0000007b00d27202 */ /* 0x000fe20000000f00 */
[----:B------:R-:W-:Y:S01]  /*ba80*/  FADD.FTZ R2, R29, R2 ;  /* 0x000000021d027221 */ /* 0x000fe20000010000 */
[----:B------:R-:W2:Y:S01]  /*ba90*/  LDSM.16.MT88.4 R120, [R222+0xf800] ;  /* 0x00f80000de78783b */ /* 0x000ea20000004200 */
        /* <DEDUP_REMOVED lines=21> */
[----:B------:R-:W-:Y:S01]  /*bbf0*/  STL [R1+0x4], R4 ;  /* 0x0000040401007387 */ /* 0x000fe20000100800 */
[----:B------:R-:W-:-:S03]  /*bc00*/  UISETP.GE.AND UP0, UPT, UR8, 0x3, UPT ;  /* 0x000000030800788c */ /* 0x000fc6000bf06270 */
[----:B------:R3:W-:Y:S04]  /*bc10*/  STL [R1+0x8], R3 ;  /* 0x0000080301007387 */ /* 0x0007e80000100800 */
[----:B------:R4:W-:Y:S04]  /*bc20*/  STL [R1+0xc], R2 ;  /* 0x00000c0201007387 */ /* 0x0009e80000100800 */
[----:B------:R4:W-:Y:S01]  /*bc30*/  STL [R1+0x58], R0 ;  /* 0x0000580001007387 */ /* 0x0009e20000100800 */
[----:B------:R-:W-:Y:S01]  /*bc40*/  PLOP3.LUT P0, PT, PT, PT, UP0, 0x80, 0x0 ;  /* 0x000000000000781c */ /* 0x000fe20003f0f008 */
[-C--:B------:R-:W-:Y:S08]  /*bc50*/  HMMA.16816.F32.BF16 R164, R200, R172.reuse, R164 ;  /* 0x000000acc8a4723c */ /* 0x080ff000000418a4 */
[C---:B------:R-:W-:Y:S08]  /*bc60*/  HMMA.16816.F32.BF16 R160, R148.reuse, R172, R160 ;  /* 0x000000ac94a0723c */ /* 0x040ff000000418a0 */
[----:B------:R-:W-:Y:S01]  /*bc70*/  HMMA.16816.F32.BF16 R168, R148, R174, R168 ;  /* 0x000000ae94a8723c */ /* 0x000fe200000418a8 */
[----:B---3--:R-:W-:-:S07]  /*bc80*/  MOV R3, R210 ;  /* 0x000000d200037202 */ /* 0x008fce0000000f00 */
[----:B------:R-:W-:Y:S08]  /*bc90*/  HMMA.16816.F32.BF16 R172, R200, R174, R80 ;  /* 0x000000aec8ac723c */ /* 0x000ff00000041850 */
[C---:B------:R-:W-:Y:S08]  /*bca0*/  HMMA.16816.F32.BF16 R80, R148.reuse, R88, R124 ;  /* 0x000000589450723c */ /* 0x040ff0000004187c */
[C---:B------:R-:W-:Y:S08]  /*bcb0*/  HMMA.16816.F32.BF16 R84, R148.reuse, R90, R108 ;  /* 0x0000005a9454723c */ /* 0x040ff0000004186c */
[C---:B-1----:R-:W-:Y:S08]  /*bcc0*/  HMMA.16816.F32.BF16 R96, R148.reuse, R104, R92 ;  /* 0x000000689460723c */ /* 0x042ff0000004185c */
[C---:B------:R-:W-:Y:S08]  /*bcd0*/  HMMA.16816.F32.BF16 R176, R148.reuse, R188, R176 ;  /* 0x000000bc94b0723c */ /* 0x040ff000000418b0 */
[C---:B------:R-:W-:Y:S08]  /*bce0*/  HMMA.16816.F32.BF16 R184, R148.reuse, R190, R184 ;  /* 0x000000be94b8723c */ /* 0x040ff000000418b8 */
[C---:B------:R-:W-:Y:S08]  /*bcf0*/  HMMA.16816.F32.BF16 R192, R148.reuse, R72, R192 ;  /* 0x0000004894c0723c */ /* 0x040ff000000418c0 */
[C---:B------:R-:W-:Y:S08]  /*bd00*/  HMMA.16816.F32.BF16 R100, R148.reuse, R106, R100 ;  /* 0x0000006a9464723c */ /* 0x040ff00000041864 */
[C---:B--2---:R-:W-:Y:S08]  /*bd10*/  HMMA.16816.F32.BF16 R112, R148.reuse, R120, R112 ;  /* 0x000000789470723c */ /* 0x044ff00000041870 */
[C---:B------:R-:W-:Y:S08]  /*bd20*/  HMMA.16816.F32.BF16 R116, R148.reuse, R122, R116 ;  /* 0x0000007a9474723c */ /* 0x040ff00000041874 */
[----:B------:R-:W-:Y:S08]  /*bd30*/  HMMA.16816.F32.BF16 R132, R148, R138, R132 ;  /* 0x0000008a9484723c */ /* 0x000ff00000041884 */
[C---:B------:R-:W-:Y:S08]  /*bd40*/  HMMA.16816.F32.BF16 R180, R200.reuse, R188, R180 ;  /* 0x000000bcc8b4723c */ /* 0x040ff000000418b4 */
[C---:B------:R-:W-:Y:S08]  /*bd50*/  HMMA.16816.F32.BF16 R196, R200.reuse, R72, R196 ;  /* 0x00000048c8c4723c */ /* 0x040ff000000418c4 */
[C---:B------:R-:W-:Y:S08]  /*bd60*/  HMMA.16816.F32.BF16 R92, R200.reuse, R104, R152 ;  /* 0x00000068c85c723c */ /* 0x040ff00000041898 */
[----:B------:R-:W-:Y:S01]  /*bd70*/  HMMA.16816.F32.BF16 R108, R200, R120, R60 ;  /* 0x00000078c86c723c */ /* 0x000fe2000004183c */
[----:B------:R-:W-:Y:S01]  /*bd80*/  IMAD.MOV.U32 R155, RZ, RZ, R208 ;  /* 0x000000ffff9b7224 */ /* 0x000fe200078e00d0 */
[----:B------:R-:W-:-:S06]  /*bd90*/  MOV R154, R211 ;  /* 0x000000d3009a7202 */ /* 0x000fcc0000000f00 */
[C---:B------:R-:W-:Y:S08]  /*bda0*/  HMMA.16816.F32.BF16 R124, R200.reuse, R136, R52 ;  /* 0x00000088c87c723c */ /* 0x040ff00000041834 */
[C---:B------:R-:W-:Y:S08]  /*bdb0*/  HMMA.16816.F32.BF16 R188, R200.reuse, R190, R212 ;  /* 0x000000bec8bc723c */ /* 0x040ff000000418d4 */
[C---:B------:R-:W-:Y:S08]  /*bdc0*/  HMMA.16816.F32.BF16 R72, R200.reuse, R74, R156 ;  /* 0x0000004ac848723c */ /* 0x040ff0000004189c */
[----:B------:R-:W-:Y:S01]  /*bdd0*/  HMMA.16816.F32.BF16 R88, R200, R90, R36 ;  /* 0x0000005ac858723c */ /* 0x000fe20000041824 */
[----:B------:R-:W-:-:S07]  /*bde0*/  MOV R156, R209 ;  /* 0x000000d1009c7202 */ /* 0x000fce0000000f00 */
[C---:B------:R-:W-:Y:S08]  /*bdf0*/  HMMA.16816.F32.BF16 R104, R200.reuse, R106, R32 ;  /* 0x0000006ac868723c */ /* 0x040ff00000041820 */
[C---:B------:R-:W-:Y:S08]  /*be00*/  HMMA.16816.F32.BF16 R120, R200.reuse, R122, R56 ;  /* 0x0000007ac878723c */ /* 0x040ff00000041838 */
[----:B------:R-:W-:Y:S08]  /*be10*/  HMMA.16816.F32.BF16 R136, R200, R138, R44 ;  /* 0x0000008ac888723c */ /* 0x000ff0000004182c */
[-C--:B------:R-:W-:Y:S08]  /*be20*/  HMMA.16816.F32.BF16 R148, R148, R6.reuse, R64 ;  /* 0x000000069494723c */ /* 0x080ff00000041840 */
[----:B------:R-:W-:Y:S01]  /*be30*/  HMMA.16816.F32.BF16 R200, R200, R6, R40 ;  /* 0x00000006c8c8723c */ /* 0x000fe20000041828 */
[----:B------:R-:W-:Y:S11]  /*be40*/  @!P0 BRA `(.L_x_30) ;  /* 0x0000555000008947 */ /* 0x000ff60003800000 */
[----:B----4-:R-:W2:Y:S04]  /*be50*/  LDL.64 R208, [R1+0xb8] ;  /* 0x0000b80001d07983 */ /* 0x010ea80000100a00 */
[----:B------:R-:W3:Y:S01]  /*be60*/  LDL.64 R210, [R1+0xb0] ;  /* 0x0000b00001d27983 */ /* 0x000ee20000100a00 */
[----:B------:R-:W-:Y:S01]  /*be70*/  UIADD3 UR20, UR8, -0x3, URZ ;  /* 0xfffffffd08147890 */ /* 0x000fe2000fffe03f */
[----:B------:R-:W-:-:S04]  /*be80*/  DEPBAR.LE SB0, 0x0 ;  /* 0x000080000000791a */ /* 0x000fc80000000000 */
[----:B------:R-:W-:Y:S01]  /*be90*/  USHF.R.S32.HI UR12, URZ, 0x1f, UR20 ;  /* 0x0000001f3f0c7899 */ /* 0x000fe20008011414 */
[----:B------:R-:W-:Y:S01]  /*bea0*/  STL.64 [R1+0x138], R94 ;  /* 0x0001385e01007387 */ /* 0x000fe20000100a00 */
[----:B------:R-:W-:Y:S02]  /*beb0*/  ULDC.64 UR4, c[0x0][0x1a0] ;  /* 0x0000680000047ab9 */ /* 0x000fe40000000a00 */
[----:B------:R-:W-:Y:S01]  /*bec0*/  UIMAD UR12, UR12, UR4, URZ ;  /* 0x000000040c0c72a4 */ /* 0x000fe2000f8e023f */
[----:B------:R-:W-:Y:S01]  /*bed0*/  STL.64 [R1+0x130], R92 ;  /* 0x0001305c01007387 */ /* 0x000fe20000100a00 */
[----:B------:R-:W-:Y:S02]  /*bee0*/  UIMAD.WIDE.U32 UR18, UR20, UR4, URZ ;  /* 0x00000004141272a5 */ /* 0x000fe4000f8e003f */
[----:B------:R-:W-:Y:S01]  /*bef0*/  UIMAD UR12, UR20, UR5, UR12 ;  /* 0x00000005140c72a4 */ /* 0x000fe2000f8e020c */
[----:B------:R-:W-:Y:S03]  /*bf00*/  STL.64 [R1+0x128], R90 ;  /* 0x0001285a01007387 */ /* 0x000fe60000100a00 */
[----:B------:R-:W-:Y:S01]  /*bf10*/  UIADD3 UR12, UR19, UR12, URZ ;  /* 0x0000000c130c7290 */ /* 0x000fe2000fffe03f */
[----:B------:R-:W-:Y:S01]  /*bf20*/  IMAD.U32 R4, RZ, RZ, UR18 ;  /* 0x00000012ff047e24 */ /* 0x000fe2000f8e00ff */
[----:B------:R-:W-:Y:S01]  /*bf30*/  STL.64 [R1+0x120], R88 ;  /* 0x0001205801007387 */ /* 0x000fe20000100a00 */
[----:B------:R-:W-:-:S03]  /*bf40*/  IMAD.U32 R5, RZ, RZ, UR19 ;  /* 0x00000013ff057e24 */ /* 0x000fc6000f8e00ff */
[----:B------:R-:W-:Y:S01]  /*bf50*/  IMAD.U32 R2, RZ, RZ, UR12 ;  /* 0x0000000cff027e24 */ /* 0x000fe2000f8e00ff */
[----:B------:R-:W-:Y:S01]  /*bf60*/  USHF.L.U32 UR12, UR4, 0x5, URZ ;  /* 0x00000005040c7899 */ /* 0x000fe2000800063f */
[----:B------:R-:W-:Y:S01]  /*bf70*/  STL.64 [R1+0x118], R86 ;  /* 0x0001185601007387 */ /* 0x000fe20000100a00 */
[----:B------:R-:W-:-:S03]  /*bf80*/  USHF.L.U64.HI UR4, UR4, 0x5, UR5 ;  /* 0x0000000504047899 */ /* 0x000fc60008010205 */
[----:B------:R-:W-:Y:S04]  /*bf90*/  STL.64 [R1+0x110], R84 ;  /* 0x0001105401007387 */ /* 0x000fe80000100a00 */
[----:B------:R-:W-:Y:S04]  /*bfa0*/  STL [R1+0x108], R81 ;  /* 0x0001085101007387 */ /* 0x000fe80000100800 */
        /* <DEDUP_REMOVED lines=13> */
[----:B------:R-:W-:Y:S01]  /*c080*/  BAR.SYNC.DEFER_BLOCKING 0x0 ;  /* 0x0000000000007b1d */ /* 0x000fe20000010000 */
[----:B--2---:R-:W-:-:S04]  /*c090*/  LEA R0, P0, R4, R208, 0x6 ;  /* 0x000000d004007211 */ /* 0x004fc800078030ff */
        /* <DEDUP_REMOVED lines=20> */
[----:B------:R-:W-:Y:S04]  /*c1e0*/  LDSM.16.M88.4 R156, [R227] ;  /* 0x00000000e39c783b */ /* 0x000fe80000000200 */
[----:B------:R-:W4:Y:S04]  /*c1f0*/  LDSM.16.M88.4 R12, [R220+0x8000] ;  /* 0x00800000dc0c783b */ /* 0x000f280000000200 */
[----:B------:R-:W2:Y:S04]  /*c200*/  LDSM.16.M88.4 R152, [R227+0x2000] ;  /* 0x00200000e398783b */ /* 0x000ea80000000200 */
[----:B------:R-:W-:Y:S04]  /*c210*/  LDSM.16.M88.4 R64, [R228] ;  /* 0x00000000e440783b */ /* 0x000fe80000000200 */
[----:B-1----:R-:W1:Y:S04]  /*c220*/  LDSM.16.M88.4 R4, [R231] ;  /* 0x00000000e704783b */ /* 0x002e680000000200 */
[----:B------:R-:W-:Y:S04]  /*c230*/  LDSM.16.M88.4 R60, [R228+0x2000] ;  /* 0x00200000e43c783b */ /* 0x000fe80000000200 */
[----:B---3--:R-:W3:Y:S04]  /*c240*/  LDSM.16.M88.4 R8, [R220+0x8800] ;  /* 0x00880000dc08783b */ /* 0x008ee80000000200 */
[----:B------:R-:W1:Y:S04]  /*c250*/  LDSM.16.M88.4 R16, [R238] ;  /* 0x00000000ee10783b */ /* 0x000e680000000200 */
[----:B------:R-:W-:Y:S04]  /*c260*/  LDSM.16.M88.4 R52, [R230+0x2000] ;  /* 0x00200000e634783b */ /* 0x000fe80000000200 */
[----:B------:R-:W-:Y:S04]  /*c270*/  LDSM.16.M88.4 R56, [R230] ;  /* 0x00000000e638783b */ /* 0x000fe80000000200 */
[----:B------:R-:W-:Y:S01]  /*c280*/  LDSM.16.M88.4 R44, [R229+0x2000] ;  /* 0x00200000e52c783b */ /* 0x000fe20000000200 */
[-C--:B----4-:R-:W-:Y:S03]  /*c290*/  HMMA.16816.F32.BF16 R40, R156, R12.reuse, RZ ;  /* 0x0000000c9c28723c */ /* 0x090fe600000418ff */
[----:B------:R-:W-:Y:S04]  /*c2a0*/  LDSM.16.M88.4 R48, [R229] ;  /* 0x00000000e530783b */ /* 0x000fe80000000200 */
[----:B------:R-:W0:Y:S01]  /*c2b0*/  LDGDEPBAR ;  /* 0x00000000000079af */ /* 0x000e220000000000 */
[C---:B--2---:R-:W-:Y:S08]  /*c2c0*/  HMMA.16816.F32.BF16 R36, R152.reuse, R12, RZ ;  /* 0x0000000c9824723c */ /* 0x044ff000000418ff */
[-C--:B------:R-:W-:Y:S08]  /*c2d0*/  HMMA.16816.F32.BF16 R32, R152, R14.reuse, RZ ;  /* 0x0000000e9820723c */ /* 0x080ff000000418ff */
[----:B------:R-:W-:Y:S01]  /*c2e0*/  HMMA.16816.F32.BF16 R28, R156, R14, RZ ;  /* 0x0000000e9c1c723c */ /* 0x000fe200000418ff */
[----:B------:R-:W2:Y:S07]  /*c2f0*/  LDSM.16.M88.4 R12, [R226+0x8000] ;  /* 0x00800000e20c783b */ /* 0x000eae0000000200 */
[----:B-1----:R-:W-:Y:S08]  /*c300*/  HMMA.16816.F32.BF16 R248, R64, R4, R40 ;  /* 0x0000000440f8723c */ /* 0x002ff00000041828 */
[----:B---3--:R-:W-:Y:S08]  /*c310*/  HMMA.16816.F32.BF16 R204, R156, R8, RZ ;  /* 0x000000089ccc723c */ /* 0x008ff000000418ff */
[----:B------:R-:W-:Y:S08]  /*c320*/  HMMA.16816.F32.BF16 R212, R60, R4, R36 ;  /* 0x000000043cd4723c */ /* 0x000ff00000041824 */
[C---:B------:R-:W-:Y:S08]  /*c330*/  HMMA.16816.F32.BF16 R40, R152.reuse, R8, RZ ;  /* 0x000000089828723c */ /* 0x040ff000000418ff */
[-C--:B------:R-:W-:Y:S08]  /*c340*/  HMMA.16816.F32.BF16 R36, R152, R10.reuse, RZ ;  /* 0x0000000a9824723c */ /* 0x080ff000000418ff */
[----:B------:R-:W-:Y:S08]  /*c350*/  HMMA.16816.F32.BF16 R8, R156, R10, RZ ;  /* 0x0000000a9c08723c */ /* 0x000ff000000418ff */
[-C--:B------:R-:W-:Y:S01]  /*c360*/  HMMA.16816.F32.BF16 R216, R60, R6.reuse, R32 ;  /* 0x000000063cd8723c */ /* 0x080fe20000041820 */
[----:B------:R-:W1:Y:S07]  /*c370*/  LDSM.16.M88.4 R32, [R226+0x8800] ;  /* 0x00880000e220783b */ /* 0x000e6e0000000200 */
[C---:B------:R-:W-:Y:S01]  /*c380*/  HMMA.16816.F32.BF16 R4, R64.reuse, R6, R28 ;  /* 0x000000064004723c */ /* 0x040fe2000004181c */
[----:B------:R-:W3:Y:S07]  /*c390*/  LDSM.16.M88.4 R28, [R225] ;  /* 0x00000000e11c783b */ /* 0x000eee0000000200 */
[-C--:B------:R-:W-:Y:S08]  /*c3a0*/  HMMA.16816.F32.BF16 R68, R64, R16.reuse, R204 ;  /* 0x000000104044723c */ /* 0x080ff000000418cc */
[C---:B------:R-:W-:Y:S01]  /*c3b0*/  HMMA.16816.F32.BF16 R244, R60.reuse, R16, R40 ;  /* 0x000000103cf4723c */ /* 0x040fe20000041828 */
[----:B------:R-:W-:Y:S07]  /*c3c0*/  LDSM.16.M88.4 R40, [R227+0x4000] ;  /* 0x00400000e328783b */ /* 0x000fee0000000200 */
[-C--:B------:R-:W-:Y:S01]  /*c3d0*/  HMMA.16816.F32.BF16 R240, R60, R18.reuse, R36 ;  /* 0x000000123cf0723c */ /* 0x080fe20000041824 */
[----:B------:R-:W-:Y:S07]  /*c3e0*/  LDSM.16.M88.4 R36, [R227+0x6000] ;  /* 0x00600000e324783b */ /* 0x000fee0000000200 */
[----:B------:R-:W-:Y:S01]  /*c3f0*/  HMMA.16816.F32.BF16 R208, R64, R18, R8 ;  /* 0x0000001240d0723c */ /* 0x000fe20000041808 */
[----:B------:R-:W4:Y:S07]  /*c400*/  LDSM.16.M88.4 R8, [R225+0x800] ;  /* 0x00080000e108783b */ /* 0x000f2e0000000200 */
[-C--:B--2---:R-:W-:Y:S08]  /*c410*/  HMMA.16816.F32.BF16 R204, R52, R12.reuse, R212 ;  /* 0x0000000c34cc723c */ /* 0x084ff000000418d4 */
[----:B------:R-:W-:Y:S08]  /*c420*/  HMMA.16816.F32.BF16 R16, R56, R12, R248 ;  /* 0x0000000c3810723c */ /* 0x000ff000000418f8 */
[-C--:B------:R-:W-:Y:S08]  /*c430*/  HMMA.16816.F32.BF16 R216, R52, R14.reuse, R216 ;  /* 0x0000000e34d8723c */ /* 0x080ff000000418d8 */
[C---:B------:R-:W-:Y:S01]  /*c440*/  HMMA.16816.F32.BF16 R12, R56.reuse, R14, R4 ;  /* 0x0000000e380c723c */ /* 0x040fe20000041804 */
[----:B------:R-:W2:Y:S07]  /*c450*/  LDSM.16.M88.4 R4, [R220+0xa000] ;  /* 0x00a00000dc04783b */ /* 0x000eae0000000200 */
[-C--:B-1----:R-:W-:Y:S08]  /*c460*/  HMMA.16816.F32.BF16 R72, R56, R32.reuse, R68 ;  /* 0x000000203848723c */ /* 0x082ff00000041844 */
[C---:B------:R-:W-:Y:S08]  /*c470*/  HMMA.16816.F32.BF16 R68, R52.reuse, R32, R244 ;  /* 0x000000203444723c */ /* 0x040ff000000418f4 */
[-C--:B------:R-:W-:Y:S08]  /*c480*/  HMMA.16816.F32.BF16 R248, R52, R34.reuse, R240 ;  /* 0x0000002234f8723c */ /* 0x080ff000000418f0 */
[----:B------:R-:W-:Y:S01]  /*c490*/  HMMA.16816.F32.BF16 R244, R56, R34, R208 ;  /* 0x0000002238f4723c */ /* 0x000fe200000418d0 */
[----:B------:R-:W1:Y:S04]  /*c4a0*/  LDSM.16.M88.4 R208, [R220+0xa800] ;  /* 0x00a80000dcd0783b */ /* 0x000e680000000200 */
[----:B------:R-:W-:Y:S03]  /*c4b0*/  LDSM.16.M88.4 R32, [R228+0x4000] ;  /* 0x00400000e420783b */ /* 0x000fe60000000200 */
[-C--:B---3--:R-:W-:Y:S01]  /*c4c0*/  HMMA.16816.F32.BF16 R240, R44, R28.reuse, R204 ;  /* 0x0000001c2cf0723c */ /* 0x088fe200000418cc */
[----:B------:R-:W-:Y:S07]  /*c4d0*/  LDSM.16.M88.4 R204, [R235] ;  /* 0x00000000ebcc783b */ /* 0x000fee0000000200 */
[----:B------:R-:W-:Y:S08]  /*c4e0*/  HMMA.16816.F32.BF16 R212, R48, R28, R16 ;  /* 0x0000001c30d4723c */ /* 0x000ff00000041810 */
[-C--:B------:R-:W-:Y:S08]  /*c4f0*/  HMMA.16816.F32.BF16 R16, R44, R30.reuse, R216 ;  /* 0x0000001e2c10723c */ /* 0x080ff000000418d8 */
[C---:B------:R-:W-:Y:S01]  /*c500*/  HMMA.16816.F32.BF16 R12, R48.reuse, R30, R12 ;  /* 0x0000001e300c723c */ /* 0x040fe2000004180c */
[----:B------:R-:W3:Y:S07]  /*c510*/  LDSM.16.M88.4 R28, [R228+0x6000] ;  /* 0x00600000e41c783b */ /* 0x000eee0000000200 */
[-C--:B----4-:R-:W-:Y:S08]  /*c520*/  HMMA.16816.F32.BF16 R76, R48, R8.reuse, R72 ;  /* 0x00000008304c723c */ /* 0x090ff00000041848 */
[C---:B------:R-:W-:Y:S08]  /*c530*/  HMMA.16816.F32.BF16 R72, R44.reuse, R8, R68 ;  /* 0x000000082c48723c */ /* 0x040ff00000041844 */
[-C--:B------:R-:W-:Y:S08]  /*c540*/  HMMA.16816.F32.BF16 R68, R44, R10.reuse, R248 ;  /* 0x0000000a2c44723c */ /* 0x080ff000000418f8 */
[----:B------:R-:W-:Y:S01]  /*c550*/  HMMA.16816.F32.BF16 R248, R48, R10, R244 ;  /* 0x0000000a30f8723c */ /* 0x000fe200000418f4 */
[----:B------:R-:W4:Y:S07]  /*c560*/  LDSM.16.M88.4 R8, [R234] ;  /* 0x00000000ea08783b */ /* 0x000f2e0000000200 */
[-C--:B--2---:R-:W-:Y:S08]  /*c570*/  HMMA.16816.F32.BF16 R244, R36, R4.reuse, R240 ;  /* 0x0000000424f4723c */ /* 0x084ff000000418f0 */
[----:B------:R-:W-:Y:S08]  /*c580*/  HMMA.16816.F32.BF16 R216, R40, R4, R212 ;  /* 0x0000000428d8723c */ /* 0x000ff000000418d4 */
[-C--:B------:R-:W-:Y:S01]  /*c590*/  HMMA.16816.F32.BF16 R240, R36, R6.reuse, R16 ;  /* 0x0000000624f0723c */ /* 0x080fe20000041810 */
[----:B------:R-:W-:Y:S07]  /*c5a0*/  LDSM.16.M88.4 R16, [R230+0x4000] ;  /* 0x00400000e610783b */ /* 0x000fee0000000200 */
[C---:B------:R-:W-:Y:S01]  /*c5b0*/  HMMA.16816.F32.BF16 R212, R40.reuse, R6, R12 ;  /* 0x0000000628d4723c */ /* 0x040fe2000004180c */
[----:B------:R-:W-:Y:S04]  /*c5c0*/  LDSM.16.M88.4 R12, [R230+0x6000] ;  /* 0x00600000e60c783b */ /* 0x000fe80000000200 */
[----:B------:R-:W2:Y:S03]  /*c5d0*/  LDSM.16.M88.4 R4, [R226+0xa000] ;  /* 0x00a00000e204783b */ /* 0x000ea60000000200 */
[-C--:B-1----:R-:W-:Y:S08]  /*c5e0*/  HMMA.16816.F32.BF16 R76, R40, R208.reuse, R76 ;  /* 0x000000d0284c723c */ /* 0x082ff0000004184c */
[C---:B------:R-:W-:Y:S08]  /*c5f0*/  HMMA.16816.F32.BF16 R72, R36.reuse, R208, R72 ;  /* 0x000000d02448723c */ /* 0x040ff00000041848 */
[-C--:B------:R-:W-:Y:S08]  /*c600*/  HMMA.16816.F32.BF16 R68, R36, R210.reuse, R68 ;  /* 0x000000d22444723c */ /* 0x080ff00000041844 */
[----:B------:R-:W-:Y:S08]  /*c610*/  HMMA.16816.F32.BF16 R248, R40, R210, R248 ;  /* 0x000000d228f8723c */ /* 0x000ff000000418f8 */
[-C--:B---3--:R-:W-:Y:S08]  /*c620*/  HMMA.16816.F32.BF16 R244, R28, R204.reuse, R244 ;  /* 0x000000cc1cf4723c */ /* 0x088ff000000418f4 */
[----:B------:R-:W-:Y:S08]  /*c630*/  HMMA.16816.F32.BF16 R216, R32, R204, R216 ;  /* 0x000000cc20d8723c */ /* 0x000ff000000418d8 */
[-C--:B------:R-:W-:Y:S08]  /*c640*/  HMMA.16816.F32.BF16 R208, R28, R206.reuse, R240 ;  /* 0x000000ce1cd0723c */ /* 0x080ff000000418f0 */
[C---:B------:R-:W-:Y:S01]  /*c650*/  HMMA.16816.F32.BF16 R204, R32.reuse, R206, R212 ;  /* 0x000000ce20cc723c */ /* 0x040fe200000418d4 */
[----:B------:R-:W1:Y:S07]  /*c660*/  LDSM.16.M88.4 R212, [R226+0xa800] ;  /* 0x00a80000e2d4783b */ /* 0x000e6e0000000200 */
[-C--:B----4-:R-:W-:Y:S08]  /*c670*/  HMMA.16816.F32.BF16 R92, R32, R8.reuse, R76 ;  /* 0x00000008205c723c */ /* 0x090ff0000004184c */
[C---:B------:R-:W-:Y:S08]  /*c680*/  HMMA.16816.F32.BF16 R84, R28.reuse, R8, R72 ;  /* 0x000000081c54723c */ /* 0x040ff00000041848 */
[-C--:B------:R-:W-:Y:S08]  /*c690*/  HMMA.16816.F32.BF16 R76, R28, R10.reuse, R68 ;  /* 0x0000000a1c4c723c */ /* 0x080ff00000041844 */
[----:B------:R-:W-:Y:S01]  /*c6a0*/  HMMA.16816.F32.BF16 R240, R32, R10, R248 ;  /* 0x0000000a20f0723c */ /* 0x000fe200000418f8 */
[----:B------:R-:W-:Y:S07]  /*c6b0*/  LDSM.16.M88.4 R8, [R229+0x4000] ;  /* 0x00400000e508783b */ /* 0x000fee0000000200 */
[-C--:B--2---:R-:W-:Y:S08]  /*c6c0*/  HMMA.16816.F32.BF16 R72, R12, R4.reuse, R244 ;  /* 0x000000040c48723c */ /* 0x084ff000000418f4 */
[----:B------:R-:W-:Y:S08]  /*c6d0*/  HMMA.16816.F32.BF16 R88, R16, R4, R216 ;  /* 0x000000041058723c */ /* 0x000ff000000418d8 */
[-C--:B------:R-:W-:Y:S01]  /*c6e0*/  HMMA.16816.F32.BF16 R68, R12, R6.reuse, R208 ;  /* 0x000000060c44723c */ /* 0x080fe200000418d0 */
[----:B------:R-:W-:Y:S07]  /*c6f0*/  LDSM.16.M88.4 R208, [R225+0x2000] ;  /* 0x00200000e1d0783b */ /* 0x000fee0000000200 */
[----:B------:R-:W-:Y:S01]  /*c700*/  HMMA.16816.F32.BF16 R248, R16, R6, R204 ;  /* 0x0000000610f8723c */ /* 0x000fe200000418cc */
[----:B------:R-:W2:Y:S04]  /*c710*/  LDSM.16.M88.4 R4, [R229+0x6000] ;  /* 0x00600000e504783b */ /* 0x000ea80000000200 */
[----:B------:R-:W3:Y:S03]  /*c720*/  LDSM.16.M88.4 R204, [R225+0x2800] ;  /* 0x00280000e1cc783b */ /* 0x000ee60000000200 */
[----:B-1----:R-:W-:Y:S08]  /*c730*/  HMMA.16816.F32.BF16 R216, R12, R212, R84 ;  /* 0x000000d40cd8723c */ /* 0x002ff00000041854 */
[C---:B------:R-:W-:Y:S08]  /*c740*/  HMMA.16816.F32.BF16 R240, R16.reuse, R214, R240 ;  /* 0x000000d610f0723c */ /* 0x040ff000000418f0 */
[----:B------:R-:W-:Y:S08]  /*c750*/  HMMA.16816.F32.BF16 R244, R16, R212, R92 ;  /* 0x000000d410f4723c */ /* 0x000ff0000004185c */
[----:B------:R-:W-:Y:S01]  /*c760*/  HMMA.16816.F32.BF16 R84, R12, R214, R76 ;  /* 0x000000d60c54723c */ /* 0x000fe2000004184c */
[----:B------:R-:W1:Y:S07]  /*c770*/  LDSM.16.M88.4 R212, [R220+0x9800] ;  /* 0x00980000dcd4783b */ /* 0x000e6e0000000200 */
[C---:B--2---:R-:W-:Y:S08]  /*c780*/  HMMA.16816.F32.BF16 R68, R4.reuse, R210, R68 ;  /* 0x000000d20444723c */ /* 0x044ff00000041844 */
[----:B------:R-:W-:Y:S08]  /*c790*/  HMMA.16816.F32.BF16 R92, R4, R208, R72 ;  /* 0x000000d0045c723c */ /* 0x000ff00000041848 */
[----:B---3--:R-:W-:Y:S08]  /*c7a0*/  HMMA.16816.F32.BF16 R240, R8, R206, R240 ;  /* 0x000000ce08f0723c */ /* 0x008ff000000418f0 */
[----:B------:R-:W-:-:S02]  /*c7b0*/  IMAD.MOV.U32 R75, RZ, RZ, R68 ;  /* 0x000000ffff4b7224 */ /* 0x000fc400078e0044 */
[----:B------:R-:W-:Y:S02]  /*c7c0*/  IMAD.MOV.U32 R74, RZ, RZ, R70 ;  /* 0x000000ffff4a7224 */ /* 0x000fe400078e0046 */
[----:B------:R-:W-:Y:S02]  /*c7d0*/  IMAD.MOV.U32 R77, RZ, RZ, R69 ;  /* 0x000000ffff4d7224 */ /* 0x000fe400078e0045 */
[----:B------:R-:W-:Y:S02]  /*c7e0*/  IMAD.MOV.U32 R2, RZ, RZ, R71 ;  /* 0x000000ffff027224 */ /* 0x000fe400078e0047 */
[----:B------:R-:W-:Y:S01]  /*c7f0*/  HMMA.16816.F32.BF16 R68, R4, R204, R216 ;  /* 0x000000cc0444723c */ /* 0x000fe200000418d8 */
[----:B------:R-:W-:Y:S02]  /*c800*/  IMAD.MOV.U32 R3, RZ, RZ, R93 ;  /* 0x000000ffff037224 */ /* 0x000fe400078e005d */
[----:B------:R-:W-:Y:S02]  /*c810*/  IMAD.MOV.U32 R72, RZ, RZ, R92 ;  /* 0x000000ffff487224 */ /* 0x000fe400078e005c */
[----:B------:R-:W-:-:S03]  /*c820*/  IMAD.MOV.U32 R76, RZ, RZ, R94 ;  /* 0x000000ffff4c7224 */ /* 0x000fc600078e005e */
[C---:B------:R-:W-:Y:S08]  /*c830*/  HMMA.16816.F32.BF16 R88, R8.reuse, R208, R88 ;  /* 0x000000d00858723c */ /* 0x040ff00000041858 */
[----:B------:R-:W-:Y:S01]  /*c840*/  HMMA.16816.F32.BF16 R248, R8, R210, R248 ;  /* 0x000000d208f8723c */ /* 0x000fe200000418f8 */
[----:B------:R-:W2:Y:S01]  /*c850*/  LDSM.16.M88.4 R208, [R236] ;  /* 0x00000000ecd0783b */ /* 0x000ea20000000200 */
[----:B------:R-:W-:-:S02]  /*c860*/  IMAD.MOV.U32 R219, RZ, RZ, R3 ;  /* 0x000000ffffdb7224 */ /* 0x000fc400078e0003 */
[----:B------:R-:W-:-:S04]  /*c870*/  IMAD.MOV.U32 R252, RZ, RZ, R95 ;  /* 0x000000fffffc7224 */ /* 0x000fc800078e005f */
[----:B------:R-:W-:Y:S01]  /*c880*/  IMAD.MOV.U32 R78, RZ, RZ, R70 ;  /* 0x000000ffff4e7224 */ /* 0x000fe200078e0046 */
[----:B------:R-:W-:Y:S01]  /*c890*/  HMMA.16816.F32.BF16 R244, R8, R204, R244 ;  /* 0x000000cc08f4723c */ /* 0x000fe200000418f4 */
[----:B------:R-:W-:Y:S01]  /*c8a0*/  IMAD.MOV.U32 R70, RZ, RZ, R240 ;  /* 0x000000ffff467224 */ /* 0x000fe200078e00f0 */
[----:B------:R3:W5:Y:S01]  /*c8b0*/  LDL.LU.64 R94, [R1+0x138] ;  /* 0x00013800015e7983 */ /* 0x0007620000300a00 */
[----:B------:R-:W-:Y:S02]  /*c8c0*/  IMAD.MOV.U32 R240, RZ, RZ, R219 ;  /* 0x000000fffff07224 */ /* 0x000fe400078e00db */
[----:B------:R-:W-:Y:S01]  /*c8d0*/  IMAD.MOV.U32 R3, RZ, RZ, R243 ;  /* 0x000000ffff037224 */ /* 0x000fe200078e00f3 */
[----:B------:R3:W5:Y:S01]  /*c8e0*/  LDL.LU.64 R92, [R1+0x130] ;  /* 0x00013000015c7983 */ /* 0x0007620000300a00 */
[----:B------:R-:W-:Y:S01]  /*c8f0*/  IMAD.MOV.U32 R73, RZ, RZ, R89 ;  /* 0x000000ffff497224 */ /* 0x000fe200078e0059 */
[----:B-1----:R-:W-:Y:S01]  /*c900*/  HMMA.16816.F32.BF16 R216, R156, R212, RZ ;  /* 0x000000d49cd8723c */ /* 0x002fe200000418ff */
[----:B------:R-:W-:-:S02]  /*c910*/  IMAD.MOV.U32 R204, RZ, RZ, R68 ;  /* 0x000000ffffcc7224 */ /* 0x000fc400078e0044 */
[----:B------:R-:W-:Y:S02]  /*c920*/  IMAD.MOV.U32 R0, RZ, RZ, R91 ;  /* 0x000000ffff007224 */ /* 0x000fe400078e005b */
[----:B------:R-:W-:-:S03]  /*c930*/  IMAD.MOV.U32 R243, RZ, RZ, R204 ;  /* 0x000000fffff37224 */ /* 0x000fc600078e00cc */
[----:B------:R-:W-:Y:S01]  /*c940*/  HMMA.16816.F32.BF16 R84, R4, R206, R84 ;  /* 0x000000ce0454723c */ /* 0x000fe20000041854 */
[----:B------:R-:W-:Y:S02]  /*c950*/  IMAD.MOV.U32 R21, RZ, RZ, R242 ;  /* 0x000000ffff157224 */ /* 0x000fe400078e00f2 */
[----:B------:R-:W-:Y:S02]  /*c960*/  IMAD.MOV.U32 R81, RZ, RZ, R69 ;  /* 0x000000ffff517224 */ /* 0x000fe400078e0045 */
[----:B------:R-:W-:Y:S02]  /*c970*/  IMAD.MOV.U32 R27, RZ, RZ, R90 ;  /* 0x000000ffff1b7224 */ /* 0x000fe400078e005a */
[----:B------:R-:W-:-:S09]  /*c980*/  IMAD.MOV.U32 R20, RZ, RZ, R88 ;  /* 0x000000ffff147224 */ /* 0x000fd200078e0058 */
[----:B--2---:R-:W-:Y:S08]  /*c990*/  HMMA.16816.F32.BF16 R216, R64, R208, R216 ;  /* 0x000000d040d8723c */ /* 0x004ff000000418d8 */
[----:B------:R-:W-:Y:S01]  /*c9a0*/  HMMA.16816.F32.BF16 R204, R152, R212, RZ ;  /* 0x000000d498cc723c */ /* 0x000fe200000418ff */
[----:B------:R-:W-:Y:S01]  /*c9b0*/  IMAD.MOV.U32 R242, RZ, RZ, R74 ;  /* 0x000000fffff27224 */ /* 0x000fe200078e004a */
[----:B------:R3:W5:Y:S01]  /*c9c0*/  LDL.LU.64 R90, [R1+0x128] ;  /* 0x00012800015a7983 */ /* 0x0007620000300a00 */
[----:B------:R-:W-:-:S04]  /*c9d0*/  IMAD.MOV.U32 R69, RZ, RZ, R241 ;  /* 0x000000ffff457224 */ /* 0x000fc800078e00f1 */
[----:B------:R-:W-:Y:S01]  /*c9e0*/  IMAD.MOV.U32 R212, RZ, RZ, R73 ;  /* 0x000000ffffd47224 */ /* 0x000fe200078e0049 */
[----:B------:R3:W5:Y:S01]  /*c9f0*/  LDL.LU.64 R88, [R1+0x120] ;  /* 0x0001200001587983 */ /* 0x0007620000300a00 */
[----:B------:R-:W-:Y:S02]  /*ca00*/  IMAD.MOV.U32 R213, RZ, RZ, R72 ;  /* 0x000000ffffd57224 */ /* 0x000fe400078e0048 */
[----:B------:R-:W-:Y:S02]  /*ca10*/  IMAD.MOV.U32 R68, RZ, RZ, R86 ;  /* 0x000000ffff447224 */ /* 0x000fe400078e0056 */
[----:B------:R-:W-:Y:S02]  /*ca20*/  IMAD.MOV.U32 R22, RZ, RZ, R87 ;  /* 0x000000ffff167224 */ /* 0x000fe400078e0057 */
[----:B------:R-:W-:Y:S01]  /*ca30*/  IMAD.MOV.U32 R80, RZ, RZ, R84 ;  /* 0x000000ffff507224 */ /* 0x000fe200078e0054 */
[----:B------:R3:W5:Y:S01]  /*ca40*/  LDL.LU.64 R86, [R1+0x118] ;  /* 0x0001180001567983 */ /* 0x0007620000300a00 */
[----:B------:R-:W-:-:S02]  /*ca50*/  IMAD.MOV.U32 R72, RZ, RZ, R219 ;  /* 0x000000ffff487224 */ /* 0x000fc400078e00db */
[----:B------:R-:W-:Y:S02]  /*ca60*/  IMAD.MOV.U32 R219, RZ, RZ, R212 ;  /* 0x000000ffffdb7224 */ /* 0x000fe400078e00d4 */
[----:B------:R-:W1:Y:S01]  /*ca70*/  S2R R212, SR_TID.X ;  /* 0x0000000000d47919 */ /* 0x000e620000002100 */
[----:B------:R-:W-:Y:S02]  /*ca80*/  IMAD.MOV.U32 R79, RZ, RZ, R85 ;  /* 0x000000ffff4f7224 */ /* 0x000fe400078e0055 */
[----:B------:R-:W-:Y:S01]  /*ca90*/  HMMA.16816.F32.BF16 R204, R60, R208, R204 ;  /* 0x000000d03ccc723c */ /* 0x000fe200000418cc */
[----:B------:R-:W-:Y:S01]  /*caa0*/  IMAD.MOV.U32 R74, RZ, RZ, R217 ;  /* 0x000000ffff4a7224 */ /* 0x000fe200078e00d9 */
[----:B------:R3:W5:Y:S01]  /*cab0*/  LDL.LU.64 R84, [R1+0x110] ;  /* 0x0001100001547983 */ /* 0x0007620000300a00 */
[----:B------:R-:W-:Y:S02]  /*cac0*/  IMAD.MOV.U32 R217, RZ, RZ, R0 ;  /* 0x000000ffffd97224 */ /* 0x000fe400078e0000 */
[----:B------:R-:W-:-:S02]  /*cad0*/  IMAD.U32 R0, RZ, RZ, UR20 ;  /* 0x00000014ff007e24 */ /* 0x000fc4000f8e00ff */
[----:B------:R-:W-:Y:S02]  /*cae0*/  IMAD.MOV.U32 R241, RZ, RZ, R75 ;  /* 0x000000fffff17224 */ /* 0x000fe400078e004b */
[----:B-1----:R-:W-:-:S05]  /*caf0*/  IMAD.SHL.U32 R212, R212, 0x2, RZ ;  /* 0x00000002d4d47824 */ /* 0x002fca00078e00ff */
[----:B------:R-:W-:-:S05]  /*cb00*/  LOP3.LUT R212, R212, 0x6, RZ, 0xc0, !PT ;  /* 0x00000006d4d47812 */ /* 0x000fca00078ec0ff */
[----:B------:R-:W-:Y:S02]  /*cb10*/  IMAD R0, R0, 0x40, R212 ;  /* 0x0000004000007824 */ /* 0x000fe400078e02d4 */
[----:B------:R-:W-:Y:S02]  /*cb20*/  IMAD.MOV.U32 R212, RZ, RZ, R241 ;  /* 0x000000ffffd47224 */ /* 0x000fe400078e00f1 */
[----:B------:R-:W-:Y:S02]  /*cb30*/  IMAD.MOV.U32 R241, RZ, RZ, R242 ;  /* 0x000000fffff17224 */ /* 0x000fe400078e00f2 */
[----:B------:R-:W-:Y:S01]  /*cb40*/  IMAD.MOV.U32 R242, RZ, RZ, R2 ;  /* 0x000000fffff27224 */ /* 0x000fe200078e0002 */
[----:B------:R-:W-:Y:S01]  /*cb50*/  IADD3 R2, R0, 0x1, RZ ;  /* 0x0000000100027810 */ /* 0x000fe20007ffe0ff */
[----:B------:R-:W-:Y:S02]  /*cb60*/  IMAD.MOV.U32 R75, RZ, RZ, R216 ;  /* 0x000000ffff4b7224 */ /* 0x000fe400078e00d8 */
[----:B------:R-:W-:Y:S01]  /*cb70*/  IMAD.MOV.U32 R216, RZ, RZ, R219 ;  /* 0x000000ffffd87224 */ /* 0x000fe200078e00db */
[----:B------:R-:W-:Y:S01]  /*cb80*/  ISETP.GE.AND P1, PT, R2, R23, PT ;  /* 0x000000170200720c */ /* 0x000fe20003f26270 */
[----:B------:R-:W-:-:S02]  /*cb90*/  IMAD.MOV.U32 R73, RZ, RZ, R218 ;  /* 0x000000ffff497224 */ /* 0x000fc400078e00da */
[----:B------:R-:W-:Y:S02]  /*cba0*/  IMAD.MOV.U32 R218, RZ, RZ, R213 ;  /* 0x000000ffffda7224 */ /* 0x000fe400078e00d5 */
[----:B------:R-:W-:Y:S02]  /*cbb0*/  IMAD.MOV.U32 R213, RZ, RZ, R77 ;  /* 0x000000ffffd57224 */ /* 0x000fe400078e004d */
[----:B------:R-:W-:Y:S01]  /*cbc0*/  IMAD.MOV.U32 R77, RZ, RZ, R204 ;  /* 0x000000ffff4d7224 */ /* 0x000fe200078e00cc */
[----:B------:R-:W-:Y:S02]  /*cbd0*/  FSEL R204, R216, -INF , !P1 ;  /* 0xff800000d8cc7808 */ /* 0x000fe40004800000 */
[----:B------:R-:W-:-:S03]  /*cbe0*/  ISETP.GE.AND P5, PT, R2, R26, PT ;  /* 0x0000001a0200720c */ /* 0x000fc60003fa6270 */
[----:B------:R1:W-:Y:S01]  /*cbf0*/  STL [R1+0x4c], R204 ;  /* 0x00004ccc01007387 */ /* 0x0003e20000100800 */
[C---:B------:R-:W-:Y:S02]  /*cc00*/  ISETP.GE.AND P2, PT, R2.reuse, R24, PT ;  /* 0x000000180200720c */ /* 0x040fe40003f46270 */
[----:B------:R-:W-:Y:S02]  /*cc10*/  ISETP.GE.AND P3, PT, R2, R25, PT ;  /* 0x000000190200720c */ /* 0x000fe40003f66270 */
[C---:B------:R-:W-:Y:S02]  /*cc20*/  ISETP.GE.AND P6, PT, R0.reuse, R23, PT ;  /* 0x000000170000720c */ /* 0x040fe40003fc6270 */
[C---:B------:R-:W-:Y:S02]  /*cc30*/  IADD3 R2, R0.reuse, 0x8, RZ ;  /* 0x0000000800027810 */ /* 0x040fe40007ffe0ff */
[----:B------:R-:W-:Y:S01]  /*cc40*/  ISETP.GE.AND P0, PT, R0, R26, PT ;  /* 0x0000001a0000720c */ /* 0x000fe20003f06270 */
[----:B------:R-:W-:Y:S01]  /*cc50*/  IMAD.MOV.U32 R219, RZ, RZ, R240 ;  /* 0x000000ffffdb7224 */ /* 0x000fe200078e00f0 */
[----:B------:R-:W-:Y:S01]  /*cc60*/  FSEL R20, R20, -INF , !P6 ;  /* 0xff80000014147808 */ /* 0x000fe20007000000 */
[----:B------:R-:W-:Y:S01]  /*cc70*/  IMAD.MOV.U32 R240, RZ, RZ, R76 ;  /* 0x000000fffff07224 */ /* 0x000fe200078e004c */
[----:B------:R-:W-:-:S02]  /*cc80*/  ISETP.GE.AND P1, PT, R2, R24, PT ;  /* 0x000000180200720c */ /* 0x000fc40003f26270 */
[----:B------:R-:W-:Y:S02]  /*cc90*/  FSEL R27, R27, -INF , !P0 ;  /* 0xff8000001b1b7808 */ /* 0x000fe40004000000 */
[----:B-1----:R-:W-:Y:S02]  /*cca0*/  FSEL R204, R217, -INF , !P5 ;  /* 0xff800000d9cc7808 */ /* 0x002fe40006800000 */
[----:B------:R-:W-:-:S03]  /*ccb0*/  ISETP.GE.AND P5, PT, R0, R24, PT ;  /* 0x000000180000720c */ /* 0x000fc60003fa6270 */
[----:B------:R1:W-:Y:S01]  /*ccc0*/  STL [R1+0x50], R204 ;  /* 0x000050cc01007387 */ /* 0x0003e20000100800 */
[C---:B------:R-:W-:Y:S01]  /*ccd0*/  ISETP.GE.AND P4, PT, R2.reuse, R23, PT ;  /* 0x000000170200720c */ /* 0x040fe20003f86270 */
[----:B------:R-:W-:Y:S01]  /*cce0*/  IMAD.MOV.U32 R76, RZ, RZ, R205 ;  /* 0x000000ffff4c7224 */ /* 0x000fe200078e00cd */
[C---:B------:R-:W-:Y:S02]  /*ccf0*/  ISETP.GE.AND P6, PT, R2.reuse, R26, PT ;  /* 0x0000001a0200720c */ /* 0x040fe40003fc6270 */
[-C--:B------:R-:W-:Y:S02]  /*cd00*/  ISETP.GE.AND P0, PT, R2, R25.reuse, PT ;  /* 0x000000190200720c */ /* 0x080fe40003f06270 */
[C---:B------:R-:W-:Y:S02]  /*cd10*/  IADD3 R2, R0.reuse, 0x9, RZ ;  /* 0x0000000900027810 */ /* 0x040fe40007ffe0ff */
[----:B------:R-:W-:Y:S02]  /*cd20*/  FSEL R205, R219, -INF , !P2 ;  /* 0xff800000dbcd7808 */ /* 0x000fe40005000000 */
[----:B------:R-:W-:-:S02]  /*cd30*/  ISETP.GE.AND P2, PT, R0, R25, PT ;  /* 0x000000190000720c */ /* 0x000fc40003f46270 */
[----:B-1----:R-:W-:Y:S02]  /*cd40*/  FSEL R204, R218, -INF , !P5 ;  /* 0xff800000dacc7808 */ /* 0x002fe40006800000 */
[----:B------:R-:W-:-:S03]  /*cd50*/  ISETP.GE.AND P5, PT, R2, R24, PT ;  /* 0x000000180200720c */ /* 0x000fc60003fa6270 */
[----:B------:R1:W-:Y:S04]  /*cd60*/  STL [R1+0x1c], R204 ;  /* 0x00001ccc01007387 */ /* 0x0003e80000100800 */
[----:B------:R-:W-:Y:S01]  /*cd70*/  STL [R1+0x38], R205 ;  /* 0x000038cd01007387 */ /* 0x000fe20000100800 */
[----:B------:R-:W-:Y:S02]  /*cd80*/  IMAD.MOV.U32 R209, RZ, RZ, R206 ;  /* 0x000000ffffd17224 */ /* 0x000fe400078e00ce */
[----:B------:R-:W-:Y:S01]  /*cd90*/  IMAD.MOV.U32 R208, RZ, RZ, R207 ;  /* 0x000000ffffd07224 */ /* 0x000fe200078e00cf */
[----:B-1----:R-:W-:-:S05]  /*cda0*/  FSEL R204, R212, -INF , !P1 ;  /* 0xff800000d4cc7808 */ /* 0x002fca0004800000 */
[----:B------:R1:W-:Y:S01]  /*cdb0*/  STL [R1+0x34], R204 ;  /* 0x000034cc01007387 */ /* 0x0003e20000100800 */
[----:B------:R-:W-:Y:S02]  /*cdc0*/  FSEL R212, R240, -INF , !P2 ;  /* 0xff800000f0d47808 */ /* 0x000fe40005000000 */
[C---:B------:R-:W-:Y:S02]  /*cdd0*/  ISETP.GE.AND P1, PT, R2.reuse, R23, PT ;  /* 0x000000170200720c */ /* 0x040fe40003f26270 */
[----:B------:R-:W-:Y:S02]  /*cde0*/  ISETP.GE.AND P2, PT, R2, R25, PT ;  /* 0x000000190200720c */ /* 0x000fe40003f46270 */
[----:B-1----:R-:W-:-:S05]  /*cdf0*/  FSEL R204, R213, -INF , !P5 ;  /* 0xff800000d5cc7808 */ /* 0x002fca0006800000 */
[----:B------:R-:W-:Y:S04]  /*ce00*/  STL [R1+0x54], R204 ;  /* 0x000054cc01007387 */ /* 0x000fe80000100800 */
[----:B------:R-:W1:Y:S04]  /*ce10*/  LDSM.16.M88.4 R204, [R220+0x9000] ;  /* 0x00900000dccc783b */ /* 0x000e680000000200 */
[----:B------:R2:W-:Y:S01]  /*ce20*/  STL [R1+0x24], R212 ;  /* 0x000024d401007387 */ /* 0x0005e20000100800 */
[----:B------:R-:W-:Y:S02]  /*ce30*/  ISETP.GE.AND P5, PT, R2, R26, PT ;  /* 0x0000001a0200720c */ /* 0x000fe40003fa6270 */
[----:B------:R-:W-:-:S02]  /*ce40*/  IADD3 R2, R0, 0x10, RZ ;  /* 0x0000001000027810 */ /* 0x000fc40007ffe0ff */
[----:B------:R-:W-:Y:S02]  /*ce50*/  FSEL R213, R241, -INF , !P0 ;  /* 0xff800000f1d57808 */ /* 0x000fe40004000000 */
[----:B------:R-:W-:Y:S02]  /*ce60*/  ISETP.GE.AND P0, PT, R2, R25, PT ;  /* 0x000000190200720c */ /* 0x000fe40003f06270 */
[----:B--2---:R-:W-:-:S05]  /*ce70*/  FSEL R212, R252, -INF , !P3 ;  /* 0xff800000fcd47808 */ /* 0x004fca0005800000 */
[----:B------:R2:W-:Y:S01]  /*ce80*/  STL [R1+0x40], R212 ;  /* 0x000040d401007387 */ /* 0x0005e20000100800 */
[----:B------:R-:W-:Y:S02]  /*ce90*/  FSEL R252, R248, -INF , !P4 ;  /* 0xff800000f8fc7808 */ /* 0x000fe40006000000 */
[C---:B------:R-:W-:Y:S02]  /*cea0*/  ISETP.GE.AND P3, PT, R2.reuse, R23, PT ;  /* 0x000000170200720c */ /* 0x040fe40003f66270 */
[----:B------:R-:W-:Y:S02]  /*ceb0*/  ISETP.GE.AND P4, PT, R2, R26, PT ;  /* 0x0000001a0200720c */ /* 0x000fe40003f86270 */
[----:B--2---:R-:W-:-:S05]  /*cec0*/  FSEL R212, R249, -INF , !P1 ;  /* 0xff800000f9d47808 */ /* 0x004fca0004800000 */
[----:B------:R2:W-:Y:S01]  /*ced0*/  STL [R1], R212 ;  /* 0x000000d401007387 */ /* 0x0005e20000100800 */
[----:B------:R-:W-:Y:S02]  /*cee0*/  ISETP.GE.AND P1, PT, R2, R24, PT ;  /* 0x000000180200720c */ /* 0x000fe40003f26270 */
[----:B------:R-:W-:Y:S01]  /*cef0*/  IADD3 R2, R0, 0x11, RZ ;  /* 0x0000001100027810 */ /* 0x000fe20007ffe0ff */
[----:B------:R4:W-:Y:S01]  /*cf00*/  STL [R1+0x3c], R213 ;  /* 0x00003cd501007387 */ /* 0x0009e20000100800 */
[----:B--2---:R-:W-:Y:S02]  /*cf10*/  FSEL R212, R242, -INF , !P2 ;  /* 0xff800000f2d47808 */ /* 0x004fe40005000000 */
[----:B----4-:R-:W-:-:S03]  /*cf20*/  FSEL R213, R250, -INF , !P6 ;  /* 0xff800000fad57808 */ /* 0x010fc60007000000 */
[----:B------:R2:W-:Y:S01]  /*cf30*/  STL [R1+0x60], R212 ;  /* 0x000060d401007387 */ /* 0x0005e20000100800 */
[----:B------:R-:W-:-:S03]  /*cf40*/  ISETP.GE.AND P6, PT, R2, R23, PT ;  /* 0x000000170200720c */ /* 0x000fc60003fc6270 */
[----:B------:R4:W-:Y:S01]  /*cf50*/  STL [R1+0x18], R213 ;  /* 0x000018d501007387 */ /* 0x0009e20000100800 */
[----:B------:R-:W-:Y:S02]  /*cf60*/  ISETP.GE.AND P2, PT, R2, R26, PT ;  /* 0x0000001a0200720c */ /* 0x000fe40003f46270 */
[----:B--2---:R-:W-:Y:S02]  /*cf70*/  FSEL R212, R251, -INF , !P5 ;  /* 0xff800000fbd47808 */ /* 0x004fe40006800000 */
[----:B----4-:R-:W-:-:S03]  /*cf80*/  FSEL R213, R244, -INF , !P3 ;  /* 0xff800000f4d57808 */ /* 0x010fc60005800000 */
[----:B------:R2:W-:Y:S04]  /*cf90*/  STL [R1+0x20], R212 ;  /* 0x000020d401007387 */ /* 0x0005e80000100800 */
[----:B------:R4:W-:Y:S01]  /*cfa0*/  STL [R1+0x94], R213 ;  /* 0x000094d501007387 */ /* 0x0009e20000100800 */
[----:B--2---:R-:W-:Y:S02]  /*cfb0*/  FSEL R212, R245, -INF , !P6 ;  /* 0xff800000f5d47808 */ /* 0x004fe40007000000 */
[----:B----4-:R-:W-:-:S03]  /*cfc0*/  FSEL R213, R246, -INF , !P4 ;  /* 0xff800000f6d57808 */ /* 0x010fc60006000000 */
[----:B------:R2:W-:Y:S04]  /*cfd0*/  STL [R1+0x90], R212 ;  /* 0x000090d401007387 */ /* 0x0005e80000100800 */
[----:B------:R-:W-:Y:S01]  /*cfe0*/  STL [R1+0x9c], R213 ;  /* 0x00009cd501007387 */ /* 0x000fe20000100800 */
[----:B--2---:R-:W-:-:S05]  /*cff0*/  FSEL R212, R247, -INF , !P2 ;  /* 0xff800000f7d47808 */ /* 0x004fca0005000000 */
[----:B------:R2:W-:Y:S01]  /*d000*/  STL [R1+0x98], R212 ;  /* 0x000098d401007387 */ /* 0x0005e20000100800 */
[C---:B------:R-:W-:Y:S02]  /*d010*/  ISETP.GE.AND P5, PT, R2.reuse, R24, PT ;  /* 0x000000180200720c */ /* 0x040fe40003fa6270 */
[----:B------:R-:W-:Y:S02]  /*d020*/  ISETP.GE.AND P3, PT, R2, R25, PT ;  /* 0x000000190200720c */ /* 0x000fe40003f66270 */
[----:B------:R-:W-:Y:S02]  /*d030*/  IADD3 R2, R0, 0x18, RZ ;  /* 0x0000001800027810 */ /* 0x000fe40007ffe0ff */
[----:B--2---:R-:W-:Y:S02]  /*d040*/  FSEL R212, R243, -INF , !P1 ;  /* 0xff800000f3d47808 */ /* 0x004fe40004800000 */
[----:B-1----:R-:W-:Y:S01]  /*d050*/  HMMA.16816.F32.BF16 R240, R152, R206, RZ ;  /* 0x000000ce98f0723c */ /* 0x002fe200000418ff */
[----:B------:R-:W-:-:S02]  /*d060*/  ISETP.GE.AND P4, PT, R2, R23, PT ;  /* 0x000000170200720c */ /* 0x000fc40003f86270 */
[C---:B------:R-:W-:Y:S02]  /*d070*/  ISETP.GE.AND P6, PT, R2.reuse, R26, PT ;  /* 0x0000001a0200720c */ /* 0x040fe40003fc6270 */
[C---:B------:R-:W-:Y:S02]  /*d080*/  ISETP.GE.AND P2, PT, R2.reuse, R24, PT ;  /* 0x000000180200720c */ /* 0x040fe40003f46270 */
[----:B------:R-:W-:Y:S01]  /*d090*/  ISETP.GE.AND P1, PT, R2, R25, PT ;  /* 0x000000190200720c */ /* 0x000fe20003f26270 */
[C---:B------:R-:W-:Y:S01]  /*d0a0*/  HMMA.16816.F32.BF16 R248, R152.reuse, R204, RZ ;  /* 0x000000cc98f8723c */ /* 0x040fe200000418ff */
[----:B------:R1:W-:Y:S07]  /*d0b0*/  STL [R1+0xa0], R212 ;  /* 0x0000a0d401007387 */ /* 0x0003ee0000100800 */
[----:B------:R-:W-:Y:S08]  /*d0c0*/  HMMA.16816.F32.BF16 R244, R152, R214, RZ ;  /* 0x000000d698f4723c */ /* 0x000ff000000418ff */
[----:B------:R-:W-:-:S02]  /*d0d0*/  IMAD.MOV.U32 R2, RZ, RZ, R242 ;  /* 0x000000ffff027224 */ /* 0x000fc400078e00f2 */
[----:B------:R-:W-:Y:S02]  /*d0e0*/  IMAD.MOV.U32 R213, RZ, RZ, R241 ;  /* 0x000000ffffd57224 */ /* 0x000fe400078e00f1 */
[----:B------:R-:W-:Y:S01]  /*d0f0*/  IMAD.MOV.U32 R155, RZ, RZ, R2 ;  /* 0x000000ffff9b7224 */ /* 0x000fe200078e0002 */
[----:B------:R-:W-:Y:S01]  /*d100*/  IADD3 R2, R0, 0x19, RZ ;  /* 0x0000001900027810 */ /* 0x000fe20007ffe0ff */
[----:B------:R-:W-:Y:S01]  /*d110*/  IMAD.MOV.U32 R154, RZ, RZ, R213 ;  /* 0x000000ffff9a7224 */ /* 0x000fe200078e00d5 */
[----:B------:R-:W-:Y:S01]  /*d120*/  FSEL R213, R81, -INF , !P5 ;  /* 0xff80000051d57808 */ /* 0x000fe20006800000 */
[----:B------:R-:W-:Y:S01]  /*d130*/  IMAD.MOV.U32 R216, RZ, RZ, R240 ;  /* 0x000000ffffd87224 */ /* 0x000fe200078e00f0 */
[----:B------:R-:W-:Y:S01]  /*d140*/  ISETP.GE.AND P5, PT, R2, R24, PT ;  /* 0x000000180200720c */ /* 0x000fe20003fa6270 */
[----:B------:R3:W5:Y:S01]  /*d150*/  LDL.LU R81, [R1+0x108] ;  /* 0x0001080001517983 */ /* 0x0007620000300800 */
[----:B------:R-:W-:Y:S01]  /*d160*/  FSEL R152, R80, -INF , !P2 ;  /* 0xff80000050987808 */ /* 0x000fe20005000000 */
[----:B------:R-:W-:-:S02]  /*d170*/  IMAD.MOV.U32 R153, RZ, RZ, R216 ;  /* 0x000000ffff997224 */ /* 0x000fc400078e00d8 */
[----:B------:R-:W-:Y:S01]  /*d180*/  STL [R1+0x7c], R213 ;  /* 0x00007cd501007387 */ /* 0x000fe20000100800 */
[----:B------:R-:W-:Y:S01]  /*d190*/  HMMA.16816.F32.BF16 R216, R156, R204, RZ ;  /* 0x000000cc9cd8723c */ /* 0x000fe200000418ff */
[----:B-1----:R-:W-:Y:S02]  /*d1a0*/  IMAD.MOV.U32 R212, RZ, RZ, R243 ;  /* 0x000000ffffd47224 */ /* 0x002fe400078e00f3 */
[----:B------:R3:W5:Y:S04]  /*d1b0*/  LDL.LU R80, [R1+0x104] ;  /* 0x0001040001507983 */ /* 0x0007680000300800 */
[----:B------:R-:W-:Y:S01]  /*d1c0*/  FSEL R204, R79, -INF , !P5 ;  /* 0xff8000004fcc7808 */ /* 0x000fe20006800000 */
[----:B------:R1:W-:Y:S01]  /*d1d0*/  STL [R1+0x5c], R152 ;  /* 0x00005c9801007387 */ /* 0x0003e20000100800 */
[----:B------:R-:W-:-:S02]  /*d1e0*/  ISETP.GE.AND P2, PT, R2, R23, PT ;  /* 0x000000170200720c */ /* 0x000fc40003f46270 */
[----:B------:R-:W-:Y:S01]  /*d1f0*/  ISETP.GE.AND P5, PT, R2, R26, PT ;  /* 0x0000001a0200720c */ /* 0x000fe20003fa6270 */
[----:B------:R3:W5:Y:S01]  /*d200*/  LDL.LU R79, [R1+0x100] ;  /* 0x00010000014f7983 */ /* 0x0007620000300800 */
[C---:B------:R-:W-:Y:S03]  /*d210*/  HMMA.16816.F32.BF16 R240, R156.reuse, R206, RZ ;  /* 0x000000ce9cf0723c */ /* 0x040fe600000418ff */
[----:B------:R-:W-:Y:S01]  /*d220*/  STL [R1+0x44], R204 ;  /* 0x000044cc01007387 */ /* 0x000fe20000100800 */
[----:B-1----:R-:W-:Y:S02]  /*d230*/  FSEL R152, R78, -INF , !P0 ;  /* 0xff8000004e987808 */ /* 0x002fe40004000000 */
[----:B------:R-:W-:Y:S01]  /*d240*/  ISETP.GE.AND P0, PT, R2, R25, PT ;  /* 0x000000190200720c */ /* 0x000fe20003f06270 */
[----:B------:R-:W-:Y:S01]  /*d250*/  IMAD.MOV.U32 R2, RZ, RZ, R212 ;  /* 0x000000ffff027224 */ /* 0x000fe200078e00d4 */
[----:B------:R3:W5:Y:S01]  /*d260*/  LDL.LU R78, [R1+0xfc] ;  /* 0x0000fc00014e7983 */ /* 0x0007620000300800 */
[----:B------:R-:W-:Y:S03]  /*d270*/  HMMA.16816.F32.BF16 R212, R156, R214, RZ ;  /* 0x000000d69cd4723c */ /* 0x000fe600000418ff */
[----:B------:R-:W-:Y:S04]  /*d280*/  STL [R1+0x48], R152 ;  /* 0x0000489801007387 */ /* 0x000fe80000100800 */
[----:B------:R-:W-:-:S02]  /*d290*/  IMAD.MOV.U32 R157, RZ, RZ, R153 ;  /* 0x000000ffff9d7224 */ /* 0x000fc400078e0099 */
[----:B------:R-:W-:Y:S02]  /*d2a0*/  IMAD.MOV.U32 R158, RZ, RZ, R154 ;  /* 0x000000ffff9e7224 */ /* 0x000fe400078e009a */
[----:B------:R-:W-:Y:S02]  /*d2b0*/  IMAD.MOV.U32 R159, RZ, RZ, R155 ;  /* 0x000000ffff9f7224 */ /* 0x000fe400078e009b */
[----:B------:R-:W1:Y:S01]  /*d2c0*/  LDSM.16.M88.4 R152, [R237] ;  /* 0x00000000ed98783b */ /* 0x000e620000000200 */
[----:B------:R-:W-:Y:S08]  /*d2d0*/  HMMA.16816.F32.BF16 R244, R60, R210, R244 ;  /* 0x000000d23cf4723c */ /* 0x000ff000000418f4 */
[----:B-1----:R-:W-:Y:S07]  /*d2e0*/  HMMA.16816.F32.BF16 R204, R64, R152, R216 ;  /* 0x0000009840cc723c */ /* 0x002fee00000418d8 */
[----:B------:R-:W-:-:S02]  /*d2f0*/  IMAD.MOV.U32 R216, RZ, RZ, R157 ;  /* 0x000000ffffd87224 */ /* 0x000fc400078e009d */
[----:B------:R-:W-:Y:S02]  /*d300*/  IMAD.MOV.U32 R217, RZ, RZ, R158 ;  /* 0x000000ffffd97224 */ /* 0x000fe400078e009e */
[----:B------:R-:W-:Y:S02]  /*d310*/  IMAD.MOV.U32 R218, RZ, RZ, R159 ;  /* 0x000000ffffda7224 */ /* 0x000fe400078e009f */
[----:B------:R-:W-:Y:S01]  /*d320*/  IMAD.MOV.U32 R219, RZ, RZ, R2 ;  /* 0x000000ffffdb7224 */ /* 0x000fe200078e0002 */
[C---:B------:R-:W-:Y:S08]  /*d330*/  HMMA.16816.F32.BF16 R156, R60.reuse, R152, R248 ;  /* 0x000000983c9c723c */ /* 0x040ff000000418f8 */
[-C--:B------:R-:W-:Y:S01]  /*d340*/  HMMA.16816.F32.BF16 R216, R60, R154.reuse, R216 ;  /* 0x0000009a3cd8723c */ /* 0x080fe200000418d8 */
[----:B------:R-:W1:Y:S07]  /*d350*/  LDSM.16.M88.4 R60, [R226+0x9000] ;  /* 0x00900000e23c783b */ /* 0x000e6e0000000200 */
[----:B------:R-:W-:Y:S01]  /*d360*/  HMMA.16816.F32.BF16 R240, R64, R154, R240 ;  /* 0x0000009a40f0723c */ /* 0x000fe200000418f0 */
[----:B------:R-:W-:-:S02]  /*d370*/  IMAD.MOV.U32 R250, RZ, RZ, R209 ;  /* 0x000000fffffa7224 */ /* 0x000fc400078e00d1 */
[----:B------:R-:W-:-:S05]  /*d380*/  IMAD.MOV.U32 R251, RZ, RZ, R208 ;  /* 0x000000fffffb7224 */ /* 0x000fca00078e00d0 */
[----:B------:R-:W-:Y:S01]  /*d390*/  HMMA.16816.F32.BF16 R208, R64, R210, R212 ;  /* 0x000000d240d0723c */ /* 0x000fe200000418d4 */
[----:B------:R-:W2:Y:S07]  /*d3a0*/  LDSM.16.M88.4 R64, [R225+0x1000] ;  /* 0x00100000e140783b */ /* 0x000eae0000000200 */
[-C--:B-1----:R-:W-:Y:S01]  /*d3b0*/  HMMA.16816.F32.BF16 R152, R52, R60.reuse, R156 ;  /* 0x0000003c3498723c */ /* 0x082fe2000004189c */
[----:B------:R-:W1:Y:S07]  /*d3c0*/  LDSM.16.M88.4 R156, [R226+0x9800] ;  /* 0x00980000e29c783b */ /* 0x000e6e0000000200 */
[----:B------:R-:W-:Y:S01]  /*d3d0*/  HMMA.16816.F32.BF16 R204, R56, R60, R204 ;  /* 0x0000003c38cc723c */ /* 0x000fe200000418cc */
[----:B------:R-:W-:-:S02]  /*d3e0*/  IMAD.MOV.U32 R248, RZ, RZ, R77 ;  /* 0x000000fffff87224 */ /* 0x000fc400078e004d */
[----:B------:R-:W-:Y:S01]  /*d3f0*/  IMAD.MOV.U32 R249, RZ, RZ, R76 ;  /* 0x000000fffff97224 */ /* 0x000fe200078e004c */
[----:B------:R-:W-:Y:S01]  /*d400*/  IADD3 R2, R0, 0x20, RZ ;  /* 0x0000002000027810 */ /* 0x000fe20007ffe0ff */
[----:B------:R3:W5:Y:S03]  /*d410*/  LDL.LU R77, [R1+0xf8] ;  /* 0x0000f800014d7983 */ /* 0x0007660000300800 */
[-C--:B------:R-:W-:Y:S01]  /*d420*/  HMMA.16816.F32.BF16 R216, R52, R62.reuse, R216 ;  /* 0x0000003e34d8723c */ /* 0x080fe200000418d8 */
[----:B------:R3:W5:Y:S07]  /*d430*/  LDL.LU R76, [R1+0xf4] ;  /* 0x0000f400014c7983 */ /* 0x00076e0000300800 */
[----:B------:R-:W-:Y:S01]  /*d440*/  HMMA.16816.F32.BF16 R240, R56, R62, R240 ;  /* 0x0000003e38f0723c */ /* 0x000fe200000418f0 */
[----:B------:R-:W4:Y:S07]  /*d450*/  LDSM.16.M88.4 R60, [R225+0x1800] ;  /* 0x00180000e13c783b */ /* 0x000f2e0000000200 */
[----:B--2---:R-:W-:Y:S08]  /*d460*/  HMMA.16816.F32.BF16 R212, R48, R64, R204 ;  /* 0x0000004030d4723c */ /* 0x004ff000000418cc */
[C---:B-1----:R-:W-:Y:S08]  /*d470*/  HMMA.16816.F32.BF16 R248, R52.reuse, R156, R248 ;  /* 0x0000009c34f8723c */ /* 0x042ff000000418f8 */
[----:B------:R-:W-:Y:S07]  /*d480*/  HMMA.16816.F32.BF16 R244, R52, R158, R244 ;  /* 0x0000009e34f4723c */ /* 0x000fee00000418f4 */
[----:B------:R-:W-:-:S02]  /*d490*/  IMAD.MOV.U32 R52, RZ, RZ, R75 ;  /* 0x000000ffff347224 */ /* 0x000fc400078e004b */
[----:B------:R-:W-:Y:S01]  /*d4a0*/  IMAD.MOV.U32 R53, RZ, RZ, R74 ;  /* 0x000000ffff357224 */ /* 0x000fe200078e004a */
[----:B------:R-:W-:Y:S01]  /*d4b0*/  HMMA.16816.F32.BF16 R204, R44, R64, R152 ;  /* 0x000000402ccc723c */ /* 0x000fe20000041898 */
[----:B------:R-:W-:Y:S01]  /*d4c0*/  IMAD.MOV.U32 R54, RZ, RZ, R73 ;  /* 0x000000ffff367224 */ /* 0x000fe200078e0049 */
[----:B------:R-:W1:Y:S01]  /*d4d0*/  LDSM.16.M88.4 R152, [R220+0xb000] ;  /* 0x00b00000dc98783b */ /* 0x000e620000000200 */
[----:B------:R-:W-:-:S03]  /*d4e0*/  IMAD.MOV.U32 R55, RZ, RZ, R72 ;  /* 0x000000ffff377224 */ /* 0x000fc600078e0048 */
[----:B------:R3:W5:Y:S04]  /*d4f0*/  LDL.LU R75, [R1+0xf0] ;  /* 0x0000f000014b7983 */ /* 0x0007680000300800 */
[C---:B------:R-:W-:Y:S01]  /*d500*/  HMMA.16816.F32.BF16 R52, R56.reuse, R156, R52 ;  /* 0x0000009c3834723c */ /* 0x040fe20000041834 */
[----:B------:R3:W5:Y:S04]  /*d510*/  LDL.LU R74, [R1+0xec] ;  /* 0x0000ec00014a7983 */ /* 0x0007680000300800 */
[----:B------:R3:W5:Y:S03]  /*d520*/  LDL.LU R73, [R1+0xe8] ;  /* 0x0000e80001497983 */ /* 0x0007660000300800 */
[----:B------:R-:W-:Y:S01]  /*d530*/  HMMA.16816.F32.BF16 R208, R56, R158, R208 ;  /* 0x0000009e38d0723c */ /* 0x000fe200000418d0 */
[----:B------:R3:W5:Y:S07]  /*d540*/  LDL.LU R72, [R1+0xe4] ;  /* 0x0000e40001487983 */ /* 0x00076e0000300800 */
[C---:B------:R-:W-:Y:S08]  /*d550*/  HMMA.16816.F32.BF16 R216, R44.reuse, R66, R216 ;  /* 0x000000422cd8723c */ /* 0x040ff000000418d8 */
[C---:B----4-:R-:W-:Y:S08]  /*d560*/  HMMA.16816.F32.BF16 R248, R44.reuse, R60, R248 ;  /* 0x0000003c2cf8723c */ /* 0x050ff000000418f8 */
[----:B------:R-:W-:Y:S01]  /*d570*/  HMMA.16816.F32.BF16 R244, R44, R62, R244 ;  /* 0x0000003e2cf4723c */ /* 0x000fe200000418f4 */
[----:B------:R-:W2:Y:S07]  /*d580*/  LDSM.16.M88.4 R44, [R220+0xb800] ;  /* 0x00b80000dc2c783b */ /* 0x000eae0000000200 */
[C---:B------:R-:W-:Y:S08]  /*d590*/  HMMA.16816.F32.BF16 R156, R48.reuse, R66, R240 ;  /* 0x00000042309c723c */ /* 0x040ff000000418f0 */
[----:B------:R-:W-:Y:S01]  /*d5a0*/  HMMA.16816.F32.BF16 R240, R48, R60, R52 ;  /* 0x0000003c30f0723c */ /* 0x000fe20000041834 */
[----:B------:R-:W4:Y:S07]  /*d5b0*/  LDSM.16.M88.4 R52, [R233] ;  /* 0x00000000e934783b */ /* 0x000f2e0000000200 */
[----:B-1----:R-:W-:Y:S08]  /*d5c0*/  HMMA.16816.F32.BF16 R56, R40, R152, R212 ;  /* 0x000000982838723c */ /* 0x002ff000000418d4 */
[----:B------:R-:W-:Y:S01]  /*d5d0*/  HMMA.16816.F32.BF16 R208, R48, R62, R208 ;  /* 0x0000003e30d0723c */ /* 0x000fe200000418d0 */
[----:B------:R-:W1:Y:S07]  /*d5e0*/  LDSM.16.M88.4 R48, [R232] ;  /* 0x00000000e830783b */ /* 0x000e6e0000000200 */
[C---:B------:R-:W-:Y:S08]  /*d5f0*/  HMMA.16816.F32.BF16 R64, R36.reuse, R152, R204 ;  /* 0x000000982440723c */ /* 0x040ff000000418cc */
[-C--:B------:R-:W-:Y:S08]  /*d600*/  HMMA.16816.F32.BF16 R216, R36, R154.reuse, R216 ;  /* 0x0000009a24d8723c */ /* 0x080ff000000418d8 */
[----:B------:R-:W-:Y:S08]  /*d610*/  HMMA.16816.F32.BF16 R212, R40, R154, R156 ;  /* 0x0000009a28d4723c */ /* 0x000ff0000004189c */
[C---:B--2---:R-:W-:Y:S08]  /*d620*/  HMMA.16816.F32.BF16 R204, R36.reuse, R44, R248 ;  /* 0x0000002c24cc723c */ /* 0x044ff000000418f8 */
[----:B------:R-:W-:Y:S01]  /*d630*/  HMMA.16816.F32.BF16 R156, R36, R46, R244 ;  /* 0x0000002e249c723c */ /* 0x000fe200000418f4 */
[----:B------:R-:W-:Y:S07]  /*d640*/  LDSM.16.M88.4 R36, [R226+0xb800] ;  /* 0x00b80000e224783b */ /* 0x000fee0000000200 */
[----:B----4-:R-:W-:Y:S01]  /*d650*/  HMMA.16816.F32.BF16 R60, R32, R52, R56 ;  /* 0x00000034203c723c */ /* 0x010fe20000041838 */
[----:B------:R-:W2:Y:S07]  /*d660*/  LDSM.16.M88.4 R56, [R226+0xb000] ;  /* 0x00b00000e238783b */ /* 0x000eae0000000200 */
[C---:B------:R-:W-:Y:S08]  /*d670*/  HMMA.16816.F32.BF16 R240, R40.reuse, R44, R240 ;  /* 0x0000002c28f0723c */ /* 0x040ff000000418f0 */
[----:B------:R-:W-:Y:S01]  /*d680*/  HMMA.16816.F32.BF16 R152, R40, R46, R208 ;  /* 0x0000002e2898723c */ /* 0x000fe200000418d0 */
[----:B------:R-:W4:Y:S07]  /*d690*/  LDSM.16.M88.4 R40, [R225+0x3000] ;  /* 0x00300000e128783b */ /* 0x000f2e0000000200 */
[C---:B------:R-:W-:Y:S08]  /*d6a0*/  HMMA.16816.F32.BF16 R64, R28.reuse, R52, R64 ;  /* 0x000000341c40723c */ /* 0x040ff00000041840 */
[-C--:B------:R-:W-:Y:S08]  /*d6b0*/  HMMA.16816.F32.BF16 R208, R28, R54.reuse, R216 ;  /* 0x000000361cd0723c */ /* 0x080ff000000418d8 */
[----:B------:R-:W-:Y:S08]  /*d6c0*/  HMMA.16816.F32.BF16 R212, R32, R54, R212 ;  /* 0x0000003620d4723c */ /* 0x000ff000000418d4 */
[C---:B-1----:R-:W-:Y:S08]  /*d6d0*/  HMMA.16816.F32.BF16 R52, R28.reuse, R48, R204 ;  /* 0x000000301c34723c */ /* 0x042ff000000418cc */
[----:B------:R-:W-:Y:S08]  /*d6e0*/  HMMA.16816.F32.BF16 R44, R28, R50, R156 ;  /* 0x000000321c2c723c */ /* 0x000ff0000004189c */
[C---:B------:R-:W-:Y:S08]  /*d6f0*/  HMMA.16816.F32.BF16 R28, R32.reuse, R48, R240 ;  /* 0x00000030201c723c */ /* 0x040ff000000418f0 */
[----:B------:R-:W-:Y:S08]  /*d700*/  HMMA.16816.F32.BF16 R32, R32, R50, R152 ;  /* 0x000000322020723c */ /* 0x000ff00000041898 */
[-C--:B--2---:R-:W-:Y:S08]  /*d710*/  HMMA.16816.F32.BF16 R244, R16, R56.reuse, R60 ;  /* 0x0000003810f4723c */ /* 0x084ff0000004183c */
[C---:B------:R-:W-:Y:S08]  /*d720*/  HMMA.16816.F32.BF16 R216, R12.reuse, R56, R64 ;  /* 0x000000380cd8723c */ /* 0x040ff00000041840 */
[C---:B------:R-:W-:Y:S08]  /*d730*/  HMMA.16816.F32.BF16 R64, R12.reuse, R36, R52 ;  /* 0x000000240c40723c */ /* 0x040ff00000041834 */
[C---:B------:R-:W-:Y:S08]  /*d740*/  HMMA.16816.F32.BF16 R60, R12.reuse, R58, R208 ;  /* 0x0000003a0c3c723c */ /* 0x040ff000000418d0 */
[----:B------:R-:W-:Y:S01]  /*d750*/  HMMA.16816.F32.BF16 R52, R12, R38, R44 ;  /* 0x000000260c34723c */ /* 0x000fe2000004182c */
[----:B------:R-:W1:Y:S01]  /*d760*/  LDSM.16.M88.4 R12, [R225+0x3800] ;  /* 0x00380000e10c783b */ /* 0x000e620000000200 */
[----:B------:R-:W-:Y:S01]  /*d770*/  FSEL R248, R71, -INF , !P3 ;  /* 0xff80000047f87808 */ /* 0x000fe20005800000 */
[----:B------:R-:W-:-:S05]  /*d780*/  UISETP.NE.AND UP0, UPT, UR8, 0x3, UPT ;  /* 0x000000030800788c */ /* 0x000fca000bf05270 */
[C---:B------:R-:W-:Y:S08]  /*d790*/  HMMA.16816.F32.BF16 R56, R16.reuse, R58, R212 ;  /* 0x0000003a1038723c */ /* 0x040ff000000418d4 */
[C---:B------:R-:W-:Y:S08]  /*d7a0*/  HMMA.16816.F32.BF16 R44, R16.reuse, R36, R28 ;  /* 0x00000024102c723c */ /* 0x040ff0000004181c */
[----:B------:R-:W-:Y:S01]  /*d7b0*/  HMMA.16816.F32.BF16 R48, R16, R38, R32 ;  /* 0x000000261030723c */ /* 0x000fe20000041820 */
[----:B------:R-:W-:Y:S01]  /*d7c0*/  FSEL R152, R70, -INF , !P4 ;  /* 0xff80000046987808 */ /* 0x000fe20006000000 */
[----:B------:R3:W5:Y:S01]  /*d7d0*/  LDL.LU R71, [R1+0xe0] ;  /* 0x0000e00001477983 */ /* 0x0007620000300800 */
[----:B------:R-:W-:Y:S01]  /*d7e0*/  FSEL R153, R69, -INF , !P2 ;  /* 0xff80000045997808 */ /* 0x000fe20005000000 */
[----:B------:R-:W-:-:S04]  /*d7f0*/  DEPBAR.LE SB0, 0x0 ;  /* 0x000080000000791a */ /* 0x000fc80000000000 */
[-C--:B----4-:R-:W-:Y:S08]  /*d800*/  HMMA.16816.F32.BF16 R16, R8, R40.reuse, R244 ;  /* 0x000000280810723c */ /* 0x090ff000000418f4 */
[----:B------:R-:W-:Y:S01]  /*d810*/  HMMA.16816.F32.BF16 R28, R4, R40, R216 ;  /* 0x00000028041c723c */ /* 0x000fe200000418d8 */
[----:B------:R-:W-:Y:S01]  /*d820*/  FSEL R249, R68, -INF , !P1 ;  /* 0xff80000044f97808 */ /* 0x000fe20004800000 */
[----:B------:R3:W5:Y:S01]  /*d830*/  LDL.LU R70, [R1+0xdc] ;  /* 0x0000dc0001467983 */ /* 0x0007620000300800 */
[----:B------:R-:W-:-:S05]  /*d840*/  ISETP.GE.AND P3, PT, R2, R23, PT ;  /* 0x000000170200720c */ /* 0x000fca0003f66270 */
[-C--:B------:R-:W-:Y:S01]  /*d850*/  HMMA.16816.F32.BF16 R32, R4, R42.reuse, R60 ;  /* 0x0000002a0420723c */ /* 0x080fe2000004183c */
[C---:B------:R-:W-:Y:S01]  /*d860*/  ISETP.GE.AND P4, PT, R2.reuse, R26, PT ;  /* 0x0000001a0200720c */ /* 0x040fe20003f86270 */
[----:B------:R3:W5:Y:S01]  /*d870*/  LDL.LU R69, [R1+0xd8] ;  /* 0x0000d80001457983 */ /* 0x0007620000300800 */
[C---:B------:R-:W-:Y:S02]  /*d880*/  ISETP.GE.AND P2, PT, R2.reuse, R24, PT ;  /* 0x000000180200720c */ /* 0x040fe40003f46270 */
[----:B------:R-:W-:Y:S01]  /*d890*/  ISETP.GE.AND P1, PT, R2, R25, PT ;  /* 0x000000190200720c */ /* 0x000fe20003f26270 */
[----:B------:R3:W5:Y:S01]  /*d8a0*/  LDL.LU R68, [R1+0xd4] ;  /* 0x0000d40001447983 */ /* 0x0007620000300800 */
[----:B------:R-:W-:Y:S01]  /*d8b0*/  IADD3 R2, R0, 0x21, RZ ;  /* 0x0000002100027810 */ /* 0x000fe20007ffe0ff */
[----:B------:R-:W-:Y:S01]  /*d8c0*/  HMMA.16816.F32.BF16 R40, R8, R42, R56 ;  /* 0x0000002a0828723c */ /* 0x000fe20000041838 */
[----:B------:R-:W-:Y:S02]  /*d8d0*/  FSEL R247, R22, -INF , !P0 ;  /* 0xff80000016f77808 */ /* 0x000fe40004000000 */
[----:B------:R-:W-:-:S02]  /*d8e0*/  FSEL R61, R21, -INF , !P6 ;  /* 0xff800000153d7808 */ /* 0x000fc40007000000 */
[C---:B------:R-:W-:Y:S02]  /*d8f0*/  ISETP.GE.AND P6, PT, R2.reuse, R23, PT ;  /* 0x000000170200720c */ /* 0x040fe40003fc6270 */
[----:B------:R-:W-:Y:S01]  /*d900*/  ISETP.GE.AND P0, PT, R2, R26, PT ;  /* 0x0000001a0200720c */ /* 0x000fe20003f06270 */
[----:B-1----:R-:W-:Y:S01]  /*d910*/  HMMA.16816.F32.BF16 R36, R8, R12, R44 ;  /* 0x0000000c0824723c */ /* 0x002fe2000004182c */
[----:B------:R-:W-:Y:S02]  /*d920*/  FSEL R157, R16, -INF , !P3 ;  /* 0xff800000109d7808 */ /* 0x000fe40005800000 */
[----:B------:R-:W-:Y:S02]  /*d930*/  FSEL R60, R17, -INF , !P6 ;  /* 0xff800000113c7808 */ /* 0x000fe40007000000 */
[----:B------:R-:W-:Y:S02]  /*d940*/  FSEL R244, R18, -INF , !P4 ;  /* 0xff80000012f47808 */ /* 0x000fe40006000000 */
[----:B------:R-:W-:-:S02]  /*d950*/  FSEL R159, R19, -INF , !P0 ;  /* 0xff800000139f7808 */ /* 0x000fc40004000000 */
[----:B------:R-:W-:Y:S01]  /*d960*/  FSEL R62, R3, -INF , !P5 ;  /* 0xff800000033e7808 */ /* 0x000fe20006800000 */
[C---:B------:R-:W-:Y:S01]  /*d970*/  HMMA.16816.F32.BF16 R16, R4.reuse, R12, R64 ;  /* 0x0000000c0410723c */ /* 0x040fe20000041840 */
[CC--:B------:R-:W-:Y:S02]  /*d980*/  ISETP.GE.AND P5, PT, R2.reuse, R24.reuse, PT ;  /* 0x000000180200720c */ /* 0x0c0fe40003fa6270 */
[----:B------:R-:W-:Y:S02]  /*d990*/  ISETP.GE.AND P3, PT, R2, R25, PT ;  /* 0x000000190200720c */ /* 0x000fe40003f66270 */
[C---:B------:R-:W-:Y:S02]  /*d9a0*/  IADD3 R3, R0.reuse, 0x28, RZ ;  /* 0x0000002800037810 */ /* 0x040fe40007ffe0ff */
[----:B------:R-:W-:Y:S01]  /*d9b0*/  IADD3 R2, R0, 0x29, RZ ;  /* 0x0000002900027810 */ /* 0x000fe20007ffe0ff */
[----:B------:R-:W-:Y:S01]  /*d9c0*/  HMMA.16816.F32.BF16 R4, R4, R14, R52 ;  /* 0x0000000e0404723c */ /* 0x000fe20000041834 */
[----:B------:R-:W-:-:S02]  /*d9d0*/  ISETP.GE.AND P0, PT, R3, R24, PT ;  /* 0x000000180300720c */ /* 0x000fc40003f06270 */
[----:B------:R-:W-:Y:S02]  /*d9e0*/  FSEL R246, R28, -INF , !P2 ;  /* 0xff8000001cf67808 */ /* 0x000fe40005000000 */
[----:B------:R-:W-:Y:S02]  /*d9f0*/  ISETP.GE.AND P2, PT, R2, R24, PT ;  /* 0x000000180200720c */ /* 0x000fe40003f46270 */
[----:B------:R-:W-:Y:S02]  /*da00*/  FSEL R158, R29, -INF , !P5 ;  /* 0xff8000001d9e7808 */ /* 0x000fe40006800000 */
[----:B------:R-:W-:Y:S02]  /*da10*/  FSEL R63, R32, -INF , !P0 ;  /* 0xff800000203f7808 */ /* 0x000fe40004000000 */
[C---:B------:R-:W-:Y:S02]  /*da20*/  ISETP.GE.AND P6, PT, R3.reuse, R23, PT ;  /* 0x000000170300720c */ /* 0x040fe40003fc6270 */
[----:B------:R-:W-:-:S02]  /*da30*/  ISETP.GE.AND P4, PT, R3, R26, PT ;  /* 0x0000001a0300720c */ /* 0x000fc40003f86270 */
[----:B------:R-:W-:Y:S02]  /*da40*/  ISETP.GE.AND P5, PT, R3, R25, PT ;  /* 0x000000190300720c */ /* 0x000fe40003fa6270 */
[C---:B------:R-:W-:Y:S02]  /*da50*/  ISETP.GE.AND P0, PT, R2.reuse, R23, PT ;  /* 0x000000170200720c */ /* 0x040fe40003f06270 */
[----:B------:R-:W-:Y:S02]  /*da60*/  FSEL R245, R33, -INF , !P2 ;  /* 0xff80000021f57808 */ /* 0x000fe40005000000 */
[----:B------:R-:W-:Y:S02]  /*da70*/  ISETP.GE.AND P2, PT, R2, R26, PT ;  /* 0x0000001a0200720c */ /* 0x000fe40003f46270 */
[----:B------:R-:W-:Y:S02]  /*da80*/  IADD3 R3, R0, 0x31, RZ ;  /* 0x0000003100037810 */ /* 0x000fe40007ffe0ff */
[----:B------:R-:W-:-:S02]  /*da90*/  FSEL R250, R30, -INF , !P1 ;  /* 0xff8000001efa7808 */ /* 0x000fc40004800000 */
[----:B------:R-:W-:Y:S02]  /*daa0*/  FSEL R30, R41, -INF , !P0 ;  /* 0xff800000291e7808 */ /* 0x000fe40004000000 */
[----:B------:R-:W-:Y:S02]  /*dab0*/  ISETP.GE.AND P0, PT, R3, R23, PT ;  /* 0x000000170300720c */ /* 0x000fe40003f06270 */
[----:B------:R-:W-:Y:S02]  /*dac0*/  FSEL R53, R43, -INF , !P2 ;  /* 0xff8000002b357808 */ /* 0x000fe40005000000 */
[----:B------:R-:W-:Y:S02]  /*dad0*/  IADD3 R12, R0, 0x30, RZ ;  /* 0x00000030000c7810 */ /* 0x000fe40007ffe0ff */
[----:B------:R-:W-:Y:S01]  /*dae0*/  FSEL R13, R34, -INF , !P5 ;  /* 0xff800000220d7808 */ /* 0x000fe20006800000 */
[----:B------:R-:W-:Y:S01]  /*daf0*/  BAR.SYNC.DEFER_BLOCKING 0x0 ;  /* 0x0000000000007b1d */ /* 0x000fe20000010000 */
[----:B------:R-:W-:-:S02]  /*db00*/  ISETP.GE.AND P2, PT, R3, R26, PT ;  /* 0x0000001a0300720c */ /* 0x000fc40003f46270 */
[----:B------:R-:W-:Y:S02]  /*db10*/  ISETP.GE.AND P1, PT, R2, R25, PT ;  /* 0x000000190200720c */ /* 0x000fe40003f26270 */
[----:B------:R-:W-:Y:S01]  /*db20*/  FSEL R28, R37, -INF , !P0 ;  /* 0xff800000251c7808 */ /* 0x000fe20004000000 */
[----:B------:R1:W-:Y:S01]  /*db30*/  STL [R1+0x2c], R13 ;  /* 0x00002c0d01007387 */ /* 0x0003e20000100800 */
[-C--:B------:R-:W-:Y:S02]  /*db40*/  ISETP.GE.AND P0, PT, R12, R24.reuse, PT ;  /* 0x000000180c00720c */ /* 0x080fe40003f06270 */
[----:B------:R-:W-:Y:S02]  /*db50*/  FSEL R47, R39, -INF , !P2 ;  /* 0xff800000272f7808 */ /* 0x000fe40005000000 */
[----:B------:R-:W-:Y:S02]  /*db60*/  IADD3 R2, R0, 0x38, RZ ;  /* 0x0000003800027810 */ /* 0x000fe40007ffe0ff */
[----:B------:R-:W-:-:S02]  /*db70*/  ISETP.GE.AND P2, PT, R3, R24, PT ;  /* 0x000000180300720c */ /* 0x000fc40003f46270 */
[----:B------:R-:W-:Y:S01]  /*db80*/  IADD3 R0, R0, 0x39, RZ ;  /* 0x0000003900007810 */ /* 0x000fe20007ffe0ff */
[----:B------:R-:W-:Y:S01]  /*db90*/  HMMA.16816.F32.BF16 R8, R8, R14, R48 ;  /* 0x0000000e0808723c */ /* 0x000fe20000041830 */
[----:B------:R-:W-:Y:S02]  /*dba0*/  FSEL R52, R16, -INF , !P0 ;  /* 0xff80000010347808 */ /* 0x000fe40004000000 */
[-C--:B------:R-:W-:Y:S02]  /*dbb0*/  ISETP.GE.AND P0, PT, R2, R24.reuse, PT ;  /* 0x000000180200720c */ /* 0x080fe40003f06270 */
[----:B------:R-:W-:Y:S02]  /*dbc0*/  FSEL R251, R31, -INF , !P3 ;  /* 0xff8000001ffb7808 */ /* 0x000fe40005800000 */
[----:B------:R-:W-:Y:S02]  /*dbd0*/  FSEL R51, R17, -INF , !P2 ;  /* 0xff80000011337808 */ /* 0x000fe40005000000 */
[----:B------:R-:W-:-:S02]  /*dbe0*/  ISETP.GE.AND P2, PT, R0, R24, PT ;  /* 0x000000180000720c */ /* 0x000fc40003f46270 */
[----:B-1----:R-:W-:Y:S02]  /*dbf0*/  FSEL R13, R35, -INF , !P1 ;  /* 0xff800000230d7808 */ /* 0x002fe40004800000 */
[C---:B------:R-:W-:Y:S02]  /*dc00*/  ISETP.GE.AND P1, PT, R12.reuse, R26, PT ;  /* 0x0000001a0c00720c */ /* 0x040fe40003f26270 */
[----:B------:R-:W-:Y:S02]  /*dc10*/  ISETP.GE.AND P3, PT, R12, R23, PT ;  /* 0x000000170c00720c */ /* 0x000fe40003f66270 */
[----:B------:R-:W-:Y:S02]  /*dc20*/  FSEL R48, R38, -INF , !P1 ;  /* 0xff80000026307808 */ /* 0x000fe40004800000 */
[----:B------:R-:W-:Y:S02]  /*dc30*/  ISETP.GE.AND P1, PT, R12, R25, PT ;  /* 0x000000190c00720c */ /* 0x000fe40003f26270 */
[----:B------:R-:W-:-:S02]  /*dc40*/  FSEL R50, R4, -INF , !P0 ;  /* 0xff80000004327808 */ /* 0x000fc40004000000 */
[----:B------:R-:W-:Y:S02]  /*dc50*/  FSEL R31, R40, -INF , !P6 ;  /* 0xff800000281f7808 */ /* 0x000fe40007000000 */
[----:B------:R-:W-:Y:S02]  /*dc60*/  FSEL R54, R42, -INF , !P4 ;  /* 0xff8000002a367808 */ /* 0x000fe40006000000 */
[----:B------:R-:W-:Y:S02]  /*dc70*/  ISETP.GE.AND P0, PT, R3, R25, PT ;  /* 0x000000190300720c */ /* 0x000fe40003f06270 */
[----:B------:R-:W-:Y:S02]  /*dc80*/  FSEL R49, R5, -INF , !P2 ;  /* 0xff80000005317808 */ /* 0x000fe40005000000 */
[C---:B------:R-:W-:Y:S02]  /*dc90*/  ISETP.GE.AND P6, PT, R2.reuse, R23, PT ;  /* 0x000000170200720c */ /* 0x040fe40003fc6270 */
[----:B------:R-:W-:-:S02]  /*dca0*/  ISETP.GE.AND P4, PT, R2, R26, PT ;  /* 0x0000001a0200720c */ /* 0x000fc40003f86270 */
[----:B------:R-:W-:Y:S02]  /*dcb0*/  ISETP.GE.AND P2, PT, R2, R25, PT ;  /* 0x000000190200720c */ /* 0x000fe40003f46270 */
[----:B------:R-:W-:Y:S02]  /*dcc0*/  FSEL R29, R36, -INF , !P3 ;  /* 0xff800000241d7808 */ /* 0x000fe40005800000 */
[----:B------:R-:W-:Y:S02]  /*dcd0*/  FSEL R2, R18, -INF , !P1 ;  /* 0xff80000012027808 */ /* 0x000fe40004800000 */
[C---:B------:R-:W-:Y:S02]  /*dce0*/  ISETP.GE.AND P5, PT, R0.reuse, R23, PT ;  /* 0x000000170000720c */ /* 0x040fe40003fa6270 */
[C---:B------:R-:W-:Y:S02]  /*dcf0*/  ISETP.GE.AND P3, PT, R0.reuse, R26, PT ;  /* 0x0000001a0000720c */ /* 0x040fe40003f66270 */
[----:B------:R-:W-:-:S02]  /*dd00*/  ISETP.GE.AND P1, PT, R0, R25, PT ;  /* 0x000000190000720c */ /* 0x000fc40003f26270 */
[----:B------:R-:W-:Y:S01]  /*dd10*/  FSEL R0, R19, -INF , !P0 ;  /* 0xff80000013007808 */ /* 0x000fe20004000000 */
[----:B------:R3:W-:Y:S04]  /*dd20*/  STL [R1+0x28], R13 ;  /* 0x0000280d01007387 */ /* 0x0007e80000100800 */
[----:B------:R3:W-:Y:S04]  /*dd30*/  STL [R1+0x14], R2 ;  /* 0x0000140201007387 */ /* 0x0007e80000100800 */
[----:B------:R3:W-:Y:S01]  /*dd40*/  STL [R1+0x10], R0 ;  /* 0x0000100001007387 */ /* 0x0007e20000100800 */
[----:B------:R-:W-:-:S02]  /*dd50*/  PLOP3.LUT P0, PT, PT, PT, UP0, 0x80, 0x0 ;  /* 0x000000000000781c */ /* 0x000fc40003f0f008 */
[----:B------:R-:W-:Y:S02]  /*dd60*/  FSEL R38, R6, -INF , !P2 ;  /* 0xff80000006267808 */ /* 0x000fe40005000000 */
[----:B------:R-:W-:Y:S02]  /*dd70*/  FSEL R39, R7, -INF , !P1 ;  /* 0xff80000007277808 */ /* 0x000fe40004800000 */
[----:B------:R-:W-:Y:S02]  /*dd80*/  FSEL R22, R8, -INF , !P6 ;  /* 0xff80000008167808 */ /* 0x000fe40007000000 */
[----:B------:R-:W-:Y:S02]  /*dd90*/  FSEL R21, R9, -INF , !P5 ;  /* 0xff80000009157808 */ /* 0x000fe40006800000 */
[----:B------:R-:W-:Y:S02]  /*dda0*/  FSEL R46, R10, -INF , !P4 ;  /* 0xff8000000a2e7808 */ /* 0x000fe40006000000 */
[----:B------:R-:W-:Y:S01]  /*ddb0*/  FSEL R23, R11, -INF , !P3 ;  /* 0xff8000000b177808 */ /* 0x000fe20005800000 */
[----:B------:R-:W-:Y:S05]  /*ddc0*/  @!P0 BRA `(.L_x_32) ;  /* 0x0000024000008947 */ /* 0x000fea0003800000 */
[----:B------:R-:W2:Y:S04]  /*ddd0*/  LDL.64 R204, [R1+0x88] ;  /* 0x0000880001cc7983 */ /* 0x000ea80000100a00 */
[----:B------:R-:W4:Y:S01]  /*dde0*/  LDL.64 R206, [R1+0x80] ;  /* 0x0000800001ce7983 */ /* 0x000f220000100a00 */
[----:B------:R-:W-:-:S02]  /*ddf0*/  UIADD3 UR13, UR8, -0x4, URZ ;  /* 0xfffffffc080d7890 */ /* 0x000fc4000fffe03f */
[----:B------:R-:W-:Y:S02]  /*de00*/  ULDC.64 UR4, c[0x0][0x198] ;  /* 0x0000660000047ab9 */ /* 0x000fe40000000a00 */
[----:B------:R-:W-:Y:S02]  /*de10*/  USHF.R.S32.HI UR12, URZ, 0x1f, UR13 ;  /* 0x0000001f3f0c7899 */ /* 0x000fe4000801140d */
[----:B------:R-:W-:Y:S02]  /*de20*/  UIMAD.WIDE.U32 UR18, UR13, UR4, URZ ;  /* 0x000000040d1272a5 */ /* 0x000fe4000f8e003f */
[----:B------:R-:W-:Y:S02]  /*de30*/  UIMAD UR12, UR12, UR4, URZ ;  /* 0x000000040c0c72a4 */ /* 0x000fe4000f8e023f */
[----:B------:R-:W-:Y:S02]  /*de40*/  USHF.L.U32 UR4, UR6, 0x5, URZ ;  /* 0x0000000506047899 */ /* 0x000fe4000800063f */
[----:B------:R-:W-:Y:S01]  /*de50*/  UIMAD UR5, UR13, UR5, UR12 ;  /* 0x000000050d0572a4 */ /* 0x000fe2000f8e020c */
[----:B---3--:R-:W-:-:S02]  /*de60*/  IMAD.U32 R0, RZ, RZ, UR18 ;  /* 0x00000012ff007e24 */ /* 0x008fc4000f8e00ff */
[----:B------:R-:W-:Y:S01]  /*de70*/  IMAD.U32 R3, RZ, RZ, UR18 ;  /* 0x00000012ff037e24 */ /* 0x000fe2000f8e00ff */
[----:B------:R-:W-:-:S06]  /*de80*/  UIADD3 UR5, UR19, UR5, URZ ;  /* 0x0000000513057290 */ /* 0x000fcc000fffe03f */
[----:B------:R-:W-:Y:S01]  /*de90*/  IMAD.U32 R2, RZ, RZ, UR5 ;  /* 0x00000005ff027e24 */ /* 0x000fe2000f8e00ff */
[----:B------:R-:W-:Y:S01]  /*dea0*/  USHF.L.U64.HI UR5, UR6, 0x5, UR7 ;  /* 0x0000000506057899 */ /* 0x000fe20008010207 */
[----:B--2---:R-:W-:-:S04]  /*deb0*/  LEA R0, P0, R0, R204, 0x6 ;  /* 0x000000cc00007211 */ /* 0x004fc800078030ff */
[----:B----4-:R-:W-:Y:S02]  /*dec0*/  LEA.HI.X R3, R3, R207, R2, 0x6, P0 ;  /* 0x000000cf03037211 */ /* 0x010fe400000f3402 */
        /* <DEDUP_REMOVED lines=20> */
.L_x_32:
[----:B------:R-:W2:Y:S04]  /*e010*/  LDL.LU R9, [R1+0x90] ;  /* 0x0000900001097983 */ /* 0x000ea80000300800 */
[----:B------:R-:W4:Y:S04]  /*e020*/  LDL.LU R8, [R1+0x94] ;  /* 0x0000940001087983 */ /* 0x000f280000300800 */
[----:B---3--:R-:W3:Y:S04]  /*e030*/  LDL.LU R6, [R1+0x48] ;  /* 0x0000480001067983 */ /* 0x008ee80000300800 */
[----:B------:R-:W3:Y:S04]  /*e040*/  LDL.LU R5, [R1+0x5c] ;  /* 0x00005c0001057983 */ /* 0x000ee80000300800 */
[----:B------:R-:W3:Y:S04]  /*e050*/  LDL.LU R4, [R1+0x7c] ;  /* 0x00007c0001047983 */ /* 0x000ee80000300800 */
[----:B-1----:R-:W3:Y:S04]  /*e060*/  LDL.LU R3, [R1+0xa0] ;  /* 0x0000a00001037983 */ /* 0x002ee80000300800 */
[----:B------:R-:W3:Y:S04]  /*e070*/  LDL.LU R2, [R1+0x98] ;  /* 0x0000980001027983 */ /* 0x000ee80000300800 */
[----:B------:R-:W3:Y:S04]  /*e080*/  LDL.LU R0, [R1+0x9c] ;  /* 0x00009c0001007983 */ /* 0x000ee80000300800 */
[----:B------:R-:W3:Y:S01]  /*e090*/  LDL.LU R7, [R1+0x6c] ;  /* 0x00006c0001077983 */ /* 0x000ee20000300800 */
[----:B--2---:R-:W-:-:S02]  /*e0a0*/  MOV R65, R9 ;  /* 0x0000000900417202 */ /* 0x004fc40000000f00 */
[----:B----4-:R-:W-:Y:S02]  /*e0b0*/  MOV R24, R8 ;  /* 0x0000000800187202 */ /* 0x010fe40000000f00 */
[----:B---3--:R-:W-:Y:S02]  /*e0c0*/  MOV R26, R6 ;  /* 0x00000006001a7202 */ /* 0x008fe40000000f00 */
[----:B------:R-:W2:Y:S01]  /*e0d0*/  LDL.LU R6, [R1+0x4c] ;  /* 0x00004c0001067983 */ /* 0x000ea20000300800 */
[----:B------:R-:W-:-:S03]  /*e0e0*/  MOV R56, R5 ;  /* 0x0000000500387202 */ /* 0x000fc60000000f00 */
[----:B------:R-:W3:Y:S04]  /*e0f0*/  LDL.LU R9, [R1] ;  /* 0x0000000001097983 */ /* 0x000ee80000300800 */
[----:B------:R-:W4:Y:S04]  /*e100*/  LDL.LU R17, [R1+0x78] ;  /* 0x0000780001117983 */ /* 0x000f280000300800 */
        /* <DEDUP_REMOVED lines=14> */
[----:B------:R-:W-:Y:S04]  /*e1f0*/  STL [R1+0xe4], R228 ;  /* 0x0000e4e401007387 */ /* 0x000fe80000100800 */
[----:B------:R1:W-:Y:S04]  /*e200*/  STL [R1+0xe0], R227 ;  /* 0x0000e0e301007387 */ /* 0x0003e80000100800 */
[----:B-1----:R-:W4:Y:S04]  /*e210*/  LDL.LU R227, [R1+0x2c] ;  /* 0x00002c0001e37983 */ /* 0x002f280000300800 */
[----:B------:R1:W-:Y:S04]  /*e220*/  STL [R1+0xdc], R226 ;  /* 0x0000dce201007387 */ /* 0x0003e80000100800 */
[----:B-1----:R-:W4:Y:S04]  /*e230*/  LDL.LU R226, [R1+0x28] ;  /* 0x0000280001e27983 */ /* 0x002f280000300800 */
[----:B------:R1:W-:Y:S04]  /*e240*/  STL [R1+0xd8], R225 ;  /* 0x0000d8e101007387 */ /* 0x0003e80000100800 */
[----:B-1----:R-:W4:Y:S04]  /*e250*/  LDL.LU R225, [R1+0x14] ;  /* 0x0000140001e17983 */ /* 0x002f280000300800 */
[----:B------:R1:W-:Y:S04]  /*e260*/  STL [R1+0xd4], R220 ;  /* 0x0000d4dc01007387 */ /* 0x0003e80000100800 */
[----:B-1----:R-:W4:Y:S01]  /*e270*/  LDL.LU R220, [R1+0x10] ;  /* 0x0000100001dc7983 */ /* 0x002f220000300800 */
[----:B------:R-:W-:-:S02]  /*e280*/  MOV R64, R0 ;  /* 0x0000000000407202 */ /* 0x000fc40000000f00 */
[----:B------:R-:W-:Y:S02]  /*e290*/  FMNMX.FTZ R0, R7, R20, !PT ;  /* 0x0000001407007209 */ /* 0x000fe40007810000 */
[----:B------:R-:W-:Y:S02]  /*e2a0*/  MOV R58, R3 ;  /* 0x00000003003a7202 */ /* 0x000fe40000000f00 */
[----:B------:R-:W-:Y:S02]  /*e2b0*/  MOV R59, R2 ;  /* 0x00000002003b7202 */ /* 0x000fe40000000f00 */
[----:B------:R-:W-:Y:S02]  /*e2c0*/  MOV R57, R4 ;  /* 0x0000000400397202 */ /* 0x000fe40000000f00 */
[----:B--2---:R-:W-:-:S04]  /*e2d0*/  FMNMX.FTZ R0, R6, R0, !PT ;  /* 0x0000000006007209 */ /* 0x004fc80007810000 */
[----:B------:R-:W-:-:S04]  /*e2e0*/  FMNMX.FTZ R0, R252, R0, !PT ;  /* 0x00000000fc007209 */ /* 0x000fc80007810000 */
[----:B---3--:R-:W-:-:S04]  /*e2f0*/  FMNMX.FTZ R0, R9, R0, !PT ;  /* 0x0000000009007209 */ /* 0x008fc80007810000 */
        /* <DEDUP_REMOVED lines=9> */
[----:B----4-:R-:W-:Y:S02]  /*e390*/  FMNMX.FTZ R0, R17, R27, !PT ;  /* 0x0000001b11007209 */ /* 0x010fe40007810000 */
[----:B------:R-:W-:Y:S02]  /*e3a0*/  FMNMX.FTZ R156, R28, R156, !PT ;  /* 0x0000009c1c9c7209 */ /* 0x000fe40007810000 */
[----:B------:R-:W-:Y:S02]  /*e3b0*/  FMNMX.FTZ R0, R34, R0, !PT ;  /* 0x0000000022007209 */ /* 0x000fe40007810000 */
[----:B------:R-:W-:Y:S02]  /*e3c0*/  FMNMX.FTZ R156, R22, R156, !PT ;  /* 0x0000009c169c7209 */ /* 0x000fe40007810000 */
        /* <DEDUP_REMOVED lines=32> */
[----:B------:R-:W-:-:S03]  /*e5d0*/  FMNMX.FTZ R154, R63, R3, !PT ;  /* 0x000000033f9a7209 */ /* 0x000fc60007810000 */
[----:B------:R-:W1:Y:S01]  /*e5e0*/  SHFL.BFLY PT, R3, R0, 0x2, 0x1f ;  /* 0x0c401f0000037f89 */ /* 0x000e6200000e0000 */
[----:B------:R-:W-:Y:S02]  /*e5f0*/  FMNMX.FTZ R154, R245, R154, !PT ;  /* 0x0000009af59a7209 */ /* 0x000fe40007810000 */
[----:B------:R-:W-:Y:S01]  /*e600*/  FMNMX.FTZ R2, R248, R2, !PT ;  /* 0x00000002f8027209 */ /* 0x000fe20007810000 */
[----:B------:R-:W2:Y:S01]  /*e610*/  SHFL.BFLY PT, R4, R156, 0x1, 0x1f ;  /* 0x0c201f009c047f89 */ /* 0x000ea200000e0000 */
        /* <DEDUP_REMOVED lines=8> */
[----:B------:R-:W3:Y:S01]  /*e6a0*/  SHFL.BFLY PT, R5, R154, 0x2, 0x1f ;  /* 0x0c401f009a057f89 */ /* 0x000ee200000e0000 */
[----:B------:R-:W-:Y:S02]  /*e6b0*/  FMNMX.FTZ R2, R227, R2, !PT ;  /* 0x00000002e3027209 */ /* 0x000fe40007810000 */
[----:B-1----:R-:W-:Y:S02]  /*e6c0*/  FMNMX.FTZ R0, R0, R3, !PT ;  /* 0x0000000300007209 */ /* 0x002fe40007810000 */
[----:B------:R-:W-:Y:S02]  /*e6d0*/  FMNMX.FTZ R2, R226, R2, !PT ;  /* 0x00000002e2027209 */ /* 0x000fe40007810000 */
[----:B--2---:R-:W-:Y:S01]  /*e6e0*/  FMNMX.FTZ R156, R156, R4, !PT ;  /* 0x000000049c9c7209 */ /* 0x004fe20007810000 */
[----:B------:R-:W1:Y:S01]  /*e6f0*/  SHFL.BFLY PT, R155, R0, 0x1, 0x1f ;  /* 0x0c201f00009b7f89 */ /* 0x000e6200000e0000 */
[----:B------:R-:W-:Y:S02]  /*e700*/  FMNMX.FTZ R2, R225, R2, !PT ;  /* 0x00000002e1027209 */ /* 0x000fe40007810000 */
[----:B------:R-:W-:-:S02]  /*e710*/  FSETP.NEU.FTZ.AND P3, PT, R156, -INF , PT ;  /* 0xff8000009c00780b */ /* 0x000fc40003f7d000 */
[----:B---3--:R-:W-:Y:S02]  /*e720*/  FMNMX.FTZ R154, R154, R5, !PT ;  /* 0x000000059a9a7209 */ /* 0x008fe40007810000 */
[----:B------:R-:W-:Y:S01]  /*e730*/  FMNMX.FTZ R3, R220, R2, !PT ;  /* 0x00000002dc037209 */ /* 0x000fe20007810000 */
[----:B------:R-:W-:-:S05]  /*e740*/  FMUL.FTZ R2, R156, c[0x0][0x23c] ;  /* 0x00008f009c027a20 */ /* 0x000fca0000410000 */
[----:B------:R-:W-:-:S05]  /*e750*/  FSEL R2, R2, RZ, P3 ;  /* 0x000000ff02027208 */ /* 0x000fca0001800000 */
[----:B------:R-:W-:-:S04]  /*e760*/  FFMA.FTZ R4, R20, c[0x0][0x23c], -R2 ;  /* 0x00008f0014047a23 */ /* 0x000fc80000010802 */
[----:B------:R2:W-:Y:S01]  /*e770*/  MUFU.EX2 R8, R4 ;  /* 0x0000000400087308 */ /* 0x0005e20000000800 */
[----:B-1----:R-:W-:Y:S01]  /*e780*/  FMNMX.FTZ R155, R0, R155, !PT ;  /* 0x0000009b009b7209 */ /* 0x002fe20007810000 */
[----:B------:R-:W-:-:S03]  /*e790*/  FFMA.FTZ R0, R252, c[0x0][0x23c], -R2 ;  /* 0x00008f00fc007a23 */ /* 0x000fc60000010802 */
[----:B------:R-:W-:-:S03]  /*e7a0*/  FSETP.NEU.FTZ.AND P2, PT, R155, -INF , PT ;  /* 0xff8000009b00780b */ /* 0x000fc60003f5d000 */
[----:B------:R1:W-:Y:S01]  /*e7b0*/  MUFU.EX2 R42, R0 ;  /* 0x00000000002a7308 */ /* 0x0003e20000000800 */
[----:B--2---:R-:W-:Y:S02]  /*e7c0*/  FFMA.FTZ R4, R6, c[0x0][0x23c], -R2 ;  /* 0x00008f0006047a23 */ /* 0x004fe40000010802 */
[----:B------:R-:W2:Y:S05]  /*e7d0*/  SHFL.BFLY PT, R6, R154, 0x1, 0x1f ;  /* 0x0c201f009a067f89 */ /* 0x000eaa00000e0000 */
[----:B------:R3:W-:Y:S01]  /*e7e0*/  MUFU.EX2 R32, R4 ;  /* 0x0000000400207308 */ /* 0x0007e20000000800 */
[----:B-1----:R-:W-:-:S05]  /*e7f0*/  FMUL.FTZ R0, R155, c[0x0][0x23c] ;  /* 0x00008f009b007a20 */ /* 0x002fca0000410000 */
[----:B------:R-:W-:Y:S01]  /*e800*/  FSEL R0, R0, RZ, P2 ;  /* 0x000000ff00007208 */ /* 0x000fe20001000000 */
[----:B---3--:R-:W-:-:S04]  /*e810*/  FFMA.FTZ R4, R9, c[0x0][0x23c], -R2 ;  /* 0x00008f0009047a23 */ /* 0x008fc80000010802 */
[----:B------:R1:W-:Y:S01]  /*e820*/  MUFU.EX2 R43, R4 ;  /* 0x00000004002b7308 */ /* 0x0003e20000000800 */
[----:B--2---:R-:W-:Y:S01]  /*e830*/  FMNMX.FTZ R154, R154, R6, !PT ;  /* 0x000000069a9a7209 */ /* 0x004fe20007810000 */
[----:B-1----:R-:W-:-:S06]  /*e840*/  FFMA.FTZ R4, R27, c[0x0][0x23c], -R0 ;  /* 0x00008f001b047a23 */ /* 0x002fcc0000010800 */
[----:B------:R1:W-:Y:S01]  /*e850*/  MUFU.EX2 R9, R4 ;  /* 0x0000000400097308 */ /* 0x0003e20000000800 */
[----:B------:R-:W-:Y:S01]  /*e860*/  FSETP.NEU.FTZ.AND P1, PT, R154, -INF , PT ;  /* 0xff8000009a00780b */ /* 0x000fe20003f3d000 */
[----:B-1----:R-:W-:-:S06]  /*e870*/  FFMA.FTZ R4, R34, c[0x0][0x23c], -R0 ;  /* 0x00008f0022047a23 */ /* 0x002fcc0000010800 */
[----:B------:R1:W-:Y:S02]  /*e880*/  MUFU.EX2 R34, R4 ;  /* 0x0000000400227308 */ /* 0x0003e40000000800 */
[----:B-1----:R-:W-:Y:S02]  /*e890*/  FFMA.FTZ R4, R12, c[0x0][0x23c], -R0 ;  /* 0x00008f000c047a23 */ /* 0x002fe40000010800 */
[----:B------:R-:W-:-:S04]  /*e8a0*/  FMUL.FTZ R12, R154, c[0x0][0x23c] ;  /* 0x00008f009a0c7a20 */ /* 0x000fc80000410000 */
[----:B------:R1:W-:Y:S01]  /*e8b0*/  MUFU.EX2 R55, R4 ;  /* 0x0000000400377308 */ /* 0x0003e20000000800 */
[----:B------:R-:W-:Y:S01]  /*e8c0*/  FSEL R12, R12, RZ, P1 ;  /* 0x000000ff0c0c7208 */ /* 0x000fe20000800000 */
[----:B-1----:R-:W-:-:S06]  /*e8d0*/  FFMA.FTZ R4, R11, c[0x0][0x23c], -R0 ;  /* 0x00008f000b047a23 */ /* 0x002fcc0000010800 */
[----:B------:R1:W-:Y:S02]  /*e8e0*/  MUFU.EX2 R11, R4 ;  /* 0x00000004000b7308 */ /* 0x0003e40000000800 */
[----:B-1----:R-:W-:-:S06]  /*e8f0*/  FFMA.FTZ R4, R36, c[0x0][0x23c], -R12 ;  /* 0x00008f0024047a23 */ /* 0x002fcc000001080c */
[----:B------:R1:W-:Y:S02]  /*e900*/  MUFU.EX2 R45, R4 ;  /* 0x00000004002d7308 */ /* 0x0003e40000000800 */
[----:B-1----:R-:W-:Y:S02]  /*e910*/  FFMA.FTZ R4, R10, c[0x0][0x23c], -R12 ;  /* 0x00008f000a047a23 */ /* 0x002fe4000001080c */
[----:B------:R-:W2:Y:S01]  /*e920*/  LDL.LU R10, [R1+0x4] ;  /* 0x00000400010a7983 */ /* 0x000ea20000300800 */
[----:B------:R-:W-:-:S04]  /*e930*/  FMNMX.FTZ R3, R38, R3, !PT ;  /* 0x0000000326037209 */ /* 0x000fc80007810000 */
[----:B------:R-:W-:-:S05]  /*e940*/  FMNMX.FTZ R3, R39, R3, !PT ;  /* 0x0000000327037209 */ /* 0x000fca0007810000 */
[----:B------:R-:W1:Y:S02]  /*e950*/  SHFL.BFLY PT, R5, R3, 0x2, 0x1f ;  /* 0x0c401f0003057f89 */ /* 0x000e6400000e0000 */
[----:B-1----:R-:W-:-:S05]  /*e960*/  FMNMX.FTZ R3, R3, R5, !PT ;  /* 0x0000000503037209 */ /* 0x002fca0007810000 */
[----:B------:R-:W1:Y:S01]  /*e970*/  SHFL.BFLY PT, R5, R3, 0x1, 0x1f ;  /* 0x0c201f0003057f89 */ /* 0x000e6200000e0000 */
[----:B------:R3:W-:Y:S02]  /*e980*/  MUFU.EX2 R36, R4 ;  /* 0x0000000400247308 */ /* 0x0007e40000000800 */
[----:B---3--:R-:W-:Y:S01]  /*e990*/  FFMA.FTZ R4, R13, c[0x0][0x23c], -R12 ;  /* 0x00008f000d047a23 */ /* 0x008fe2000001080c */
[----:B-1----:R-:W-:-:S05]  /*e9a0*/  FMNMX.FTZ R3, R3, R5, !PT ;  /* 0x0000000503037209 */ /* 0x002fca0007810000 */
[----:B------:R1:W-:Y:S01]  /*e9b0*/  MUFU.EX2 R252, R4 ;  /* 0x0000000400fc7308 */ /* 0x0003e20000000800 */
[C---:B------:R-:W-:Y:S01]  /*e9c0*/  FSETP.NEU.FTZ.AND P0, PT, R3.reuse, -INF , PT ;  /* 0xff8000000300780b */ /* 0x040fe20003f1d000 */
[----:B------:R-:W-:-:S05]  /*e9d0*/  FMUL.FTZ R13, R3, c[0x0][0x23c] ;  /* 0x00008f00030d7a20 */ /* 0x000fca0000410000 */
[----:B------:R-:W-:Y:S01]  /*e9e0*/  FSEL R13, R13, RZ, P0 ;  /* 0x000000ff0d0d7208 */ /* 0x000fe20000000000 */
[----:B-1----:R-:W-:-:S04]  /*e9f0*/  FFMA.FTZ R4, R25, c[0x0][0x23c], -R12 ;  /* 0x00008f0019047a23 */ /* 0x002fc8000001080c */
[----:B------:R1:W-:Y:S01]  /*ea00*/  MUFU.EX2 R25, R4 ;  /* 0x0000000400197308 */ /* 0x0003e20000000800 */
[----:B------:R-:W-:Y:S01]  /*ea10*/  FSEL R5, R156, RZ, P3 ;  /* 0x000000ff9c057208 */ /* 0x000fe20001800000 */
[----:B-1----:R-:W-:-:S06]  /*ea20*/  FFMA.FTZ R4, R33, c[0x0][0x23c], -R13 ;  /* 0x00008f0021047a23 */ /* 0x002fcc000001080d */
[----:B------:R1:W-:Y:S01]  /*ea30*/  MUFU.EX2 R44, R4 ;  /* 0x00000004002c7308 */ /* 0x0003e20000000800 */
[----:B------:R-:W-:Y:S02]  /*ea40*/  FADD.FTZ R7, R7, -R5 ;  /* 0x8000000507077221 */ /* 0x000fe40000010000 */
[----:B-1----:R-:W-:-:S05]  /*ea50*/  FFMA.FTZ R4, R19, c[0x0][0x23c], -R13 ;  /* 0x00008f0013047a23 */ /* 0x002fca000001080d */
[----:B------:R1:W-:Y:S02]  /*ea60*/  MUFU.EX2 R33, R4 ;  /* 0x0000000400217308 */ /* 0x0003e40000000800 */
[----:B-1----:R-:W-:-:S06]  /*ea70*/  FFMA.FTZ R4, R18, c[0x0][0x23c], -R13 ;  /* 0x00008f0012047a23 */ /* 0x002fcc000001080d */
[----:B------:R1:W-:Y:S02]  /*ea80*/  MUFU.EX2 R27, R4 ;  /* 0x00000004001b7308 */ /* 0x0003e40000000800 */
[----:B-1----:R-:W-:-:S06]  /*ea90*/  FMUL.FTZ R4, R7, c[0x0][0x23c] ;  /* 0x00008f0007047a20 */ /* 0x002fcc0000410000 */
[----:B------:R-:W2:Y:S02]  /*eaa0*/  MUFU.EX2 R4, R4 ;  /* 0x0000000400047308 */ /* 0x000ea40000000800 */
[----:B--2---:R-:W-:Y:S02]  /*eab0*/  FFMA.FTZ R228, R10, R4, R8 ;  /* 0x000000040ae47223 */ /* 0x004fe40000010008 */
[----:B------:R-:W2:Y:S01]  /*eac0*/  LDL.LU R10, [R1+0x8] ;  /* 0x00000800010a7983 */ /* 0x000ea20000300800 */
[----:B------:R-:W-:-:S05]  /*ead0*/  FSEL R5, R155, RZ, P2 ;  /* 0x000000ff9b057208 */ /* 0x000fca0001000000 */
[----:B------:R-:W-:Y:S01]  /*eae0*/  FADD.FTZ R6, R17, -R5 ;  /* 0x8000000511067221 */ /* 0x000fe20000010000 */
[----:B------:R-:W-:-:S05]  /*eaf0*/  FSEL R5, R154, RZ, P1 ;  /* 0x000000ff9a057208 */ /* 0x000fca0000800000 */
[----:B------:R-:W-:Y:S01]  /*eb00*/  FADD.FTZ R7, R15, -R5 ;  /* 0x800000050f077221 */ /* 0x000fe20000010000 */
[----:B------:R-:W-:-:S05]  /*eb10*/  FSEL R5, R3, RZ, P0 ;  /* 0x000000ff03057208 */ /* 0x000fca0000000000 */
[----:B------:R-:W-:-:S04]  /*eb20*/  FADD.FTZ R5, R14, -R5 ;  /* 0x800000050e057221 */ /* 0x000fc80000010000 */
[----:B------:R-:W-:Y:S02]  /*eb30*/  FMUL.FTZ R14, R5, c[0x0][0x23c] ;  /* 0x00008f00050e7a20 */ /* 0x000fe40000410000 */
[----:B------:R-:W-:Y:S02]  /*eb40*/  FFMA.FTZ R5, R16, c[0x0][0x23c], -R13 ;  /* 0x00008f0010057a23 */ /* 0x000fe4000001080d */
[----:B------:R-:W1:Y:S01]  /*eb50*/  LDSM.16.MT88.4 R16, [R221+0xc000] ;  /* 0x00c00000dd10783b */ /* 0x000e620000004200 */
[----:B------:R-:W-:Y:S02]  /*eb60*/  FMUL.FTZ R6, R6, c[0x0][0x23c] ;  /* 0x00008f0006067a20 */ /* 0x000fe40000410000 */
[----:B------:R-:W-:Y:S02]  /*eb70*/  FMUL.FTZ R7, R7, c[0x0][0x23c] ;  /* 0x00008f0007077a20 */ /* 0x000fe40000410000 */
[----:B------:R-:W-:Y:S01]  /*eb80*/  FMUL.FTZ R41, R141, R4 ;  /* 0x000000048d297220 */ /* 0x000fe20000410000 */
[----:B------:R3:W-:Y:S01]  /*eb90*/  MUFU.EX2 R20, R6 ;  /* 0x0000000600147308 */ /* 0x0007e20000000800 */
[----:B------:R-:W-:-:S07]  /*eba0*/  MOV R141, R33 ;  /* 0x00000021008d7202 */ /* 0x000fce0000000f00 */
[----:B------:R-:W-:Y:S08]  /*ebb0*/  MUFU.EX2 R15, R7 ;  /* 0x00000007000f7308 */ /* 0x000ff00000000800 */
[----:B------:R-:W-:Y:S08]  /*ebc0*/  MUFU.EX2 R14, R14 ;  /* 0x0000000e000e7308 */ /* 0x000ff00000000800 */
[----:B------:R4:W1:Y:S01]  /*ebd0*/  MUFU.EX2 R33, R5 ;  /* 0x0000000500217308 */ /* 0x0008620000000800 */
[----:B------:R-:W-:Y:S01]  /*ebe0*/  FMUL.FTZ R40, R140, R4 ;  /* 0x000000048c287220 */ /* 0x000fe20000410000 */
[----:B------:R-:W-:Y:S01]  /*ebf0*/  MOV R140, R36 ;  /* 0x00000024008c7202 */ /* 0x000fe20000000f00 */
[----:B------:R-:W-:Y:S01]  /*ec00*/  FMUL.FTZ R36, R200, R4 ;  /* 0x00000004c8247220 */ /* 0x000fe20000410000 */
[----:B------:R-:W-:Y:S01]  /*ec10*/  MOV R200, R32 ;  /* 0x0000002000c87202 */ /* 0x000fe20000000f00 */
[-C--:B------:R-:W-:Y:S01]  /*ec20*/  FMUL.FTZ R37, R201, R4.reuse ;  /* 0x00000004c9257220 */ /* 0x080fe20000410000 */
[----:B------:R-:W-:Y:S01]  /*ec30*/  MOV R201, R11 ;  /* 0x0000000b00c97202 */ /* 0x000fe20000000f00 */
[----:B------:R-:W-:Y:S01]  /*ec40*/  FMUL.FTZ R164, R164, R4 ;  /* 0x00000004a4a47220 */ /* 0x000fe20000410000 */
[----:B------:R-:W-:Y:S01]  /*ec50*/  F2FP.BF16.PACK_AB R8, R200, R8 ;  /* 0x00000008c808723e */ /* 0x000fe200000010ff */
[-C--:B------:R-:W-:Y:S01]  /*ec60*/  FMUL.FTZ R165, R165, R4.reuse ;  /* 0x00000004a5a57220 */ /* 0x080fe20000410000 */
[----:B------:R-:W-:Y:S01]  /*ec70*/  F2FP.BF16.PACK_AB R11, R201, R55 ;  /* 0x00000037c90b723e */ /* 0x000fe200000010ff */
[----:B------:R-:W-:Y:S01]  /*ec80*/  FMUL.FTZ R172, R172, R4 ;  /* 0x00000004acac7220 */ /* 0x000fe20000410000 */
[----:B---3--:R-:W-:Y:S01]  /*ec90*/  F2FP.BF16.PACK_AB R6, R25, R252 ;  /* 0x000000fc1906723e */ /* 0x008fe200000010ff */
[----:B------:R-:W-:-:S02]  /*eca0*/  FMUL.FTZ R173, R173, R4 ;  /* 0x00000004adad7220 */ /* 0x000fc40000410000 */
[----:B------:R-:W-:Y:S01]  /*ecb0*/  FMUL.FTZ R180, R180, R4 ;  /* 0x00000004b4b47220 */ /* 0x000fe20000410000 */
[----:B----4-:R-:W-:Y:S01]  /*ecc0*/  F2FP.BF16.PACK_AB R5, R141, R44 ;  /* 0x0000002c8d05723e */ /* 0x010fe200000010ff */
[-C--:B------:R-:W-:Y:S01]  /*ecd0*/  FMUL.FTZ R181, R181, R4.reuse ;  /* 0x00000004b5b57220 */ /* 0x080fe20000410000 */
[----:B-1----:R-:W-:Y:S01]  /*ece0*/  F2FP.BF16.PACK_AB R7, R33, R27 ;  /* 0x0000001b2107723e */ /* 0x002fe200000010ff */
[-C--:B------:R-:W-:Y:S02]  /*ecf0*/  FMUL.FTZ R188, R188, R4.reuse ;  /* 0x00000004bcbc7220 */ /* 0x080fe40000410000 */
[-C--:B------:R-:W-:Y:S02]  /*ed00*/  FMUL.FTZ R189, R189, R4.reuse ;  /* 0x00000004bdbd7220 */ /* 0x080fe40000410000 */
[-C--:B------:R-:W-:Y:S02]  /*ed10*/  FMUL.FTZ R196, R196, R4.reuse ;  /* 0x00000004c4c47220 */ /* 0x080fe40000410000 */
[----:B------:R-:W-:-:S02]  /*ed20*/  FMUL.FTZ R197, R197, R4 ;  /* 0x00000004c5c57220 */ /* 0x000fc40000410000 */
[-C--:B-----5:R-:W-:Y:S02]  /*ed30*/  FMUL.FTZ R72, R72, R4.reuse ;  /* 0x0000000448487220 */ /* 0x0a0fe40000410000 */
        /* <DEDUP_REMOVED lines=16> */
[----:B------:R-:W-:Y:S01]  /*ee40*/  FMUL.FTZ R137, R137, R4 ;  /* 0x0000000489897220 */ /* 0x000fe20000410000 */
[----:B------:R-:W-:Y:S01]  /*ee50*/  F2FP.BF16.PACK_AB R4, R140, R45 ;  /* 0x0000002d8c04723e */ /* 0x000fe200000010ff */
[----:B------:R-:W-:-:S02]  /*ee60*/  FMUL.FTZ R166, R166, R20 ;  /* 0x00000014a6a67220 */ /* 0x000fc40000410000 */
[----:B------:R-:W-:Y:S02]  /*ee70*/  FMUL.FTZ R167, R167, R20 ;  /* 0x00000014a7a77220 */ /* 0x000fe40000410000 */
        /* <DEDUP_REMOVED lines=8> */
[-C--:B------:R-:W-:Y:S02]  /*ef00*/  FMUL.FTZ R174, R174, R20.reuse ;  /* 0x00000014aeae7220 */ /* 0x080fe40000410000 */
[-C--:B------:R-:W-:Y:S01]  /*ef10*/  FMUL.FTZ R175, R175, R20.reuse ;  /* 0x00000014afaf7220 */ /* 0x080fe20000410000 */
[C---:B------:R-:W-:Y:S08]  /*ef20*/  HMMA.16816.F32.BF16 R160, R4.reuse, R16, R160 ;  /* 0x0000001004a0723c */ /* 0x040ff000000418a0 */
[----:B------:R-:W-:Y:S01]  /*ef30*/  HMMA.16816.F32.BF16 R168, R4, R18, R168 ;  /* 0x0000001204a8723c */ /* 0x000fe200000418a8 */
        /* <DEDUP_REMOVED lines=24> */
[----:B--2---:R-:W-:Y:S01]  /*f0c0*/  FFMA.FTZ R32, R10, R20, R9 ;  /* 0x000000140a207223 */ /* 0x004fe20000010009 */
[----:B------:R-:W-:-:S02]  /*f0d0*/  F2FP.BF16.PACK_AB R9, R34, R9 ;  /* 0x000000092209723e */ /* 0x000fc400000010ff */
[----:B------:R-:W-:-:S07]  /*f0e0*/  F2FP.BF16.PACK_AB R10, R43, R42 ;  /* 0x0000002a2b0a723e */ /* 0x000fce00000010ff */
[C---:B------:R-:W-:Y:S08]  /*f0f0*/  HMMA.16816.F32.BF16 R164, R8.reuse, R16, R164 ;  /* 0x0000001008a4723c */ /* 0x040ff000000418a4 */
[----:B------:R-:W-:Y:S01]  /*f100*/  HMMA.16816.F32.BF16 R216, R8, R18, R172 ;  /* 0x0000001208d8723c */ /* 0x000fe200000418ac */
[----:B------:R-:W1:Y:S06]  /*f110*/  LDSM.16.MT88.4 R16, [R222+0xc000] ;  /* 0x00c00000de10783b */ /* 0x000e6c0000004200 */
[----:B------:R-:W-:-:S02]  /*f120*/  MOV R175, R65 ;  /* 0x0000004100af7202 */ /* 0x000fc40000000f00 */
[----:B------:R-:W-:Y:S02]  /*f130*/  MOV R174, R64 ;  /* 0x0000004000ae7202 */ /* 0x000fe40000000f00 */
[----:B------:R-:W-:Y:S02]  /*f140*/  MOV R173, R59 ;  /* 0x0000003b00ad7202 */ /* 0x000fe40000000f00 */
[----:B------:R-:W-:Y:S01]  /*f150*/  MOV R172, R58 ;  /* 0x0000003a00ac7202 */ /* 0x000fe20000000f00 */
[-C--:B-1----:R-:W-:Y:S07]  /*f160*/  HMMA.16816.F32.BF16 R240, R8, R16.reuse, R180 ;  /* 0x0000001008f0723c */ /* 0x082fee00000418b4 */
[----:B------:R-:W-:Y:S01]  /*f170*/  MOV R183, R57 ;  /* 0x0000003900b77202 */ /* 0x000fe20000000f00 */
[----:B------:R-:W-:Y:S01]  /*f180*/  HMMA.16816.F32.BF16 R212, R4, R16, R176 ;  /* 0x0000001004d4723c */ /* 0x000fe200000418b0 */
[----:B------:R-:W-:-:S07]  /*f190*/  MOV R182, R56 ;  /* 0x0000003800b67202 */ /* 0x000fce0000000f00 */
[-C--:B------:R-:W-:Y:S08]  /*f1a0*/  HMMA.16816.F32.BF16 R64, R4, R18.reuse, R184 ;  /* 0x000000120440723c */ /* 0x080ff000000418b8 */
[----:B------:R-:W-:Y:S01]  /*f1b0*/  HMMA.16816.F32.BF16 R56, R8, R18, R188 ;  /* 0x000000120838723c */ /* 0x000fe200000418bc */
[----:B------:R-:W1:Y:S01]  /*f1c0*/  LDSM.16.MT88.4 R16, [R224+0xc000] ;  /* 0x00c00000e010783b */ /* 0x000e620000004200 */
[----:B------:R-:W-:-:S02]  /*f1d0*/  FMUL.FTZ R80, R80, R15 ;  /* 0x0000000f50507220 */ /* 0x000fc40000410000 */
[----:B------:R-:W-:Y:S02]  /*f1e0*/  FMUL.FTZ R81, R81, R15 ;  /* 0x0000000f51517220 */ /* 0x000fe40000410000 */
[-C--:B------:R-:W-:Y:S02]  /*f1f0*/  FMUL.FTZ R82, R82, R14.reuse ;  /* 0x0000000e52527220 */ /* 0x080fe40000410000 */
[-C--:B-1----:R-:W-:Y:S08]  /*f200*/  HMMA.16816.F32.BF16 R208, R8, R16.reuse, R196 ;  /* 0x0000001008d0723c */ /* 0x082ff000000418c4 */
[C---:B------:R-:W-:Y:S08]  /*f210*/  HMMA.16816.F32.BF16 R204, R4.reuse, R16, R192 ;  /* 0x0000001004cc723c */ /* 0x040ff000000418c0 */
[-C--:B------:R-:W-:Y:S08]  /*f220*/  HMMA.16816.F32.BF16 R68, R4, R18.reuse, R68 ;  /* 0x000000120444723c */ /* 0x080ff00000041844 */
[----:B------:R-:W-:Y:S01]  /*f230*/  HMMA.16816.F32.BF16 R188, R8, R18, R72 ;  /* 0x0000001208bc723c */ /* 0x000fe20000041848 */
[----:B------:R-:W1:Y:S01]  /*f240*/  LDSM.16.MT88.4 R16, [R223+0xc000] ;  /* 0x00c00000df10783b */ /* 0x000e620000004200 */
[----:B------:R-:W-:-:S02]  /*f250*/  FMUL.FTZ R83, R83, R14 ;  /* 0x0000000e53537220 */ /* 0x000fc40000410000 */
[-C--:B------:R-:W-:Y:S02]  /*f260*/  FMUL.FTZ R84, R84, R15.reuse ;  /* 0x0000000f54547220 */ /* 0x080fe40000410000 */
[----:B------:R-:W-:Y:S02]  /*f270*/  FMUL.FTZ R85, R85, R15 ;  /* 0x0000000f55557220 */ /* 0x000fe40000410000 */
[-C--:B------:R-:W-:Y:S02]  /*f280*/  FMUL.FTZ R86, R86, R14.reuse ;  /* 0x0000000e56567220 */ /* 0x080fe40000410000 */
[----:B------:R-:W-:Y:S01]  /*f290*/  FMUL.FTZ R87, R87, R14 ;  /* 0x0000000e57577220 */ /* 0x000fe20000410000 */
[----:B-1----:R-:W-:Y:S07]  /*f2a0*/  HMMA.16816.F32.BF16 R184, R4, R16, R80 ;  /* 0x0000001004b8723c */ /* 0x002fee0000041850 */
[----:B------:R-:W-:-:S02]  /*f2b0*/  MOV R82, R182 ;  /* 0x000000b600527202 */ /* 0x000fc40000000f00 */
[----:B------:R-:W-:Y:S02]  /*f2c0*/  MOV R81, R183 ;  /* 0x000000b700517202 */ /* 0x000fe40000000f00 */
[----:B------:R-:W-:Y:S01]  /*f2d0*/  HMMA.16816.F32.BF16 R180, R4, R18, R84 ;  /* 0x0000001204b4723c */ /* 0x000fe20000041854 */
[----:B------:R-:W2:Y:S04]  /*f2e0*/  LDL.LU R84, [R1+0xc] ;  /* 0x00000c0001547983 */ /* 0x000ea80000300800 */
[----:B------:R-:W3:Y:S01]  /*f2f0*/  LDL.LU R85, [R1+0x58] ;  /* 0x0000580001557983 */ /* 0x000ee20000300800 */
[-C--:B------:R-:W-:Y:S02]  /*f300*/  FMUL.FTZ R78, R78, R20.reuse ;  /* 0x000000144e4e7220 */ /* 0x080fe40000410000 */
[----:B------:R-:W-:-:S02]  /*f310*/  FMUL.FTZ R79, R79, R20 ;  /* 0x000000144f4f7220 */ /* 0x000fc40000410000 */
[-C--:B------:R-:W-:Y:S02]  /*f320*/  FMUL.FTZ R90, R90, R20.reuse ;  /* 0x000000145a5a7220 */ /* 0x080fe40000410000 */
[----:B------:R-:W-:-:S03]  /*f330*/  FMUL.FTZ R91, R91, R20 ;  /* 0x000000145b5b7220 */ /* 0x000fc60000410000 */
[C---:B------:R-:W-:Y:S08]  /*f340*/  HMMA.16816.F32.BF16 R196, R8.reuse, R16, R76 ;  /* 0x0000001008c4723c */ /* 0x040ff0000004184c */
[----:B------:R-:W-:Y:S01]  /*f350*/  HMMA.16816.F32.BF16 R176, R8, R18, R88 ;  /* 0x0000001208b0723c */ /* 0x000fe20000041858 */
[----:B------:R-:W1:Y:S01]  /*f360*/  LDSM.16.MT88.4 R16, [R221+0xe000] ;  /* 0x00e00000dd10783b */ /* 0x000e620000004200 */
        /* <DEDUP_REMOVED lines=11> */
[----:B------:R-:W-:Y:S01]  /*f420*/  FMUL.FTZ R107, R107, R20 ;  /* 0x000000146b6b7220 */ /* 0x000fe20000410000 */
[----:B------:R-:W-:Y:S02]  /*f430*/  MOV R80, R172 ;  /* 0x000000ac00507202 */ /* 0x000fe40000000f00 */
[----:B------:R-:W-:-:S02]  /*f440*/  MOV R87, R173 ;  /* 0x000000ad00577202 */ /* 0x000fc40000000f00 */
[----:B------:R-:W-:Y:S02]  /*f450*/  MOV R73, R174 ;  /* 0x000000ae00497202 */ /* 0x000fe40000000f00 */
        /* <DEDUP_REMOVED lines=34> */
[-C--:B------:R-:W-:Y:S02]  /*f680*/  FMUL.FTZ R133, R133, R15.reuse ;  /* 0x0000000f85857220 */ /* 0x080fe40000410000 */
[-C--:B------:R-:W-:Y:S02]  /*f690*/  FMUL.FTZ R134, R134, R14.reuse ;  /* 0x0000000e86867220 */ /* 0x080fe40000410000 */
        /* <DEDUP_REMOVED lines=9> */
[-C--:B------:R-:W-:Y:S02]  /*f730*/  FMUL.FTZ R145, R145, R15.reuse ;  /* 0x0000000f91917220 */ /* 0x080fe40000410000 */
[-C--:B------:R-:W-:Y:S02]  /*f740*/  FMUL.FTZ R148, R148, R15.reuse ;  /* 0x0000000f94947220 */ /* 0x080fe40000410000 */
[----:B------:R-:W-:Y:S02]  /*f750*/  FMUL.FTZ R149, R149, R15 ;  /* 0x0000000f95957220 */ /* 0x000fe40000410000 */
[-C--:B------:R-:W-:Y:S02]  /*f760*/  FMUL.FTZ R146, R146, R14.reuse ;  /* 0x0000000e92927220 */ /* 0x080fe40000410000 */
[-C--:B------:R-:W-:Y:S02]  /*f770*/  FMUL.FTZ R147, R147, R14.reuse ;  /* 0x0000000e93937220 */ /* 0x080fe40000410000 */
[----:B------:R-:W-:-:S02]  /*f780*/  FMUL.FTZ R150, R150, R14 ;  /* 0x0000000e96967220 */ /* 0x000fc40000410000 */
[----:B------:R-:W-:Y:S01]  /*f790*/  FMUL.FTZ R151, R151, R14 ;  /* 0x0000000e97977220 */ /* 0x000fe20000410000 */
[----:B------:R-:W-:Y:S02]  /*f7a0*/  MOV R77, R42 ;  /* 0x0000002a004d7202 */ /* 0x000fe40000000f00 */
[----:B------:R-:W-:Y:S02]  /*f7b0*/  MOV R72, R201 ;  /* 0x000000c900487202 */ /* 0x000fe40000000f00 */
[----:B------:R-:W-:Y:S01]  /*f7c0*/  MOV R78, R43 ;  /* 0x0000002b004e7202 */ /* 0x000fe20000000f00 */
[C---:B-1----:R-:W-:Y:S08]  /*f7d0*/  HMMA.16816.F32.BF16 R144, R4.reuse, R16, R144 ;  /* 0x000000100490723c */ /* 0x042ff00000041890 */
[----:B------:R-:W-:Y:S07]  /*f7e0*/  HMMA.16816.F32.BF16 R148, R4, R18, R148 ;  /* 0x000000120494723c */ /* 0x000fee0000041894 */
[----:B------:R-:W-:Y:S01]  /*f7f0*/  FFMA.FTZ R4, R83, c[0x0][0x23c], -R2 ;  /* 0x00008f0053047a23 */ /* 0x000fe20000010802 */
[----:B------:R-:W-:-:S02]  /*f800*/  MOV R83, R76 ;  /* 0x0000004c00537202 */ /* 0x000fc40000000f00 */
[----:B------:R-:W-:Y:S02]  /*f810*/  MOV R76, R77 ;  /* 0x0000004d004c7202 */ /* 0x000fe40000000f00 */
[----:B------:R-:W-:Y:S02]  /*f820*/  MOV R77, R78 ;  /* 0x0000004e004d7202 */ /* 0x000fe40000000f00 */
[----:B------:R-:W-:Y:S02]  /*f830*/  MOV R78, R72 ;  /* 0x00000048004e7202 */ /* 0x000fe40000000f00 */
[----:B------:R1:W-:Y:S02]  /*f840*/  MUFU.EX2 R72, R4 ;  /* 0x0000000400487308 */ /* 0x0003e40000000800 */
[----:B-1----:R-:W-:-:S06]  /*f850*/  FFMA.FTZ R4, R86, c[0x0][0x23c], -R2 ;  /* 0x00008f0056047a23 */ /* 0x002fcc0000010802 */
[----:B------:R1:W-:Y:S02]  /*f860*/  MUFU.EX2 R126, R4 ;  /* 0x00000004007e7308 */ /* 0x0003e40000000800 */
[----:B-1----:R-:W-:-:S06]  /*f870*/  FFMA.FTZ R4, R152, c[0x0][0x23c], -R2 ;  /* 0x00008f0098047a23 */ /* 0x002fcc0000010802 */
[----:B------:R1:W-:Y:S02]  /*f880*/  MUFU.EX2 R127, R4 ;  /* 0x00000004007f7308 */ /* 0x0003e40000000800 */
[----:B-1----:R-:W-:-:S06]  /*f890*/  FFMA.FTZ R4, R153, c[0x0][0x23c], -R2 ;  /* 0x00008f0099047a23 */ /* 0x002fcc0000010802 */
[----:B------:R1:W4:Y:S01]  /*f8a0*/  MUFU.EX2 R5, R4 ;  /* 0x0000000400057308 */ /* 0x0003220000000800 */
[----:B------:R-:W-:Y:S02]  /*f8b0*/  FMUL.FTZ R43, R143, R20 ;  /* 0x000000148f2b7220 */ /* 0x000fe40000410000 */
[----:B-1----:R-:W-:-:S05]  /*f8c0*/  FFMA.FTZ R4, R73, c[0x0][0x23c], -R0 ;  /* 0x00008f0049047a23 */ /* 0x002fca0000010800 */
[----:B------:R1:W-:Y:S01]  /*f8d0*/  MUFU.EX2 R73, R4 ;  /* 0x0000000400497308 */ /* 0x0003e20000000800 */
[----:B------:R-:W-:Y:S01]  /*f8e0*/  MOV R74, R39 ;  /* 0x00000027004a7202 */ /* 0x000fe20000000f00 */
[----:B------:R-:W-:Y:S01]  /*f8f0*/  FMUL.FTZ R42, R142, R20 ;  /* 0x000000148e2a7220 */ /* 0x000fe20000410000 */
[----:B------:R-:W-:Y:S01]  /*f900*/  MOV R201, R38 ;  /* 0x0000002600c97202 */ /* 0x000fe20000000f00 */
[----:B-1----:R-:W-:-:S04]  /*f910*/  FFMA.FTZ R4, R87, c[0x0][0x23c], -R0 ;  /* 0x00008f0057047a23 */ /* 0x002fc80000010800 */
[----:B------:R1:W-:Y:S01]  /*f920*/  MUFU.EX2 R125, R4 ;  /* 0x00000004007d7308 */ /* 0x0003e20000000800 */
[-C--:B------:R-:W-:Y:S02]  /*f930*/  FMUL.FTZ R38, R202, R20.reuse ;  /* 0x00000014ca267220 */ /* 0x080fe40000410000 */
[----:B------:R-:W-:Y:S02]  /*f940*/  FMUL.FTZ R39, R203, R20 ;  /* 0x00000014cb277220 */ /* 0x000fe40000410000 */
[----:B-1----:R-:W-:-:S04]  /*f950*/  FFMA.FTZ R4, R61, c[0x0][0x23c], -R0 ;  /* 0x00008f003d047a23 */ /* 0x002fc80000010800 */
[----:B------:R1:W-:Y:S02]  /*f960*/  MUFU.EX2 R143, R4 ;  /* 0x00000004008f7308 */ /* 0x0003e40000000800 */
[----:B-1----:R-:W-:-:S06]  /*f970*/  FFMA.FTZ R4, R62, c[0x0][0x23c], -R0 ;  /* 0x00008f003e047a23 */ /* 0x002fcc0000010800 */
[----:B------:R1:W-:Y:S01]  /*f980*/  MUFU.EX2 R20, R4 ;  /* 0x0000000400147308 */ /* 0x0003e20000000800 */
[----:B------:R-:W-:Y:S01]  /*f990*/  HMMA.16816.F32.BF16 R40, R8, R16, R40 ;  /* 0x000000100828723c */ /* 0x000fe20000041828 */
[----:B-1----:R-:W-:-:S06]  /*f9a0*/  FFMA.FTZ R4, R80, c[0x0][0x23c], -R12 ;  /* 0x00008f0050047a23 */ /* 0x002fcc000001080c */
[----:B------:R1:W-:Y:S01]  /*f9b0*/  MUFU.EX2 R6, R4 ;  /* 0x0000000400067308 */ /* 0x0003e20000000800 */
[----:B------:R-:W-:Y:S01]  /*f9c0*/  HMMA.16816.F32.BF16 R36, R8, R18, R36 ;  /* 0x000000120824723c */ /* 0x000fe20000041824 */
[----:B------:R-:W2:Y:S01]  /*f9d0*/  LDSM.16.MT88.4 R16, [R221+0xc800] ;  /* 0x00c80000dd10783b */ /* 0x000ea20000004200 */
[----:B-1----:R-:W-:-:S05]  /*f9e0*/  FFMA.FTZ R4, R81, c[0x0][0x23c], -R12 ;  /* 0x00008f0051047a23 */ /* 0x002fca000001080c */
[----:B------:R1:W-:Y:S01]  /*f9f0*/  MUFU.EX2 R124, R4 ;  /* 0x00000004007c7308 */ /* 0x0003e20000000800 */
[----:B---3--:R-:W-:Y:S01]  /*fa00*/  FFMA.FTZ R44, R85, R14, R44 ;  /* 0x0000000e552c7223 */ /* 0x008fe2000001002c */
[----:B------:R-:W-:Y:S01]  /*fa10*/  MOV R85, R76 ;  /* 0x0000004c00557202 */ /* 0x000fe20000000f00 */
[----:B-1----:R-:W-:-:S05]  /*fa20*/  FFMA.FTZ R4, R82, c[0x0][0x23c], -R12 ;  /* 0x00008f0052047a23 */ /* 0x002fca000001080c */
[----:B------:R1:W-:Y:S01]  /*fa30*/  MUFU.EX2 R7, R4 ;  /* 0x0000000400077308 */ /* 0x0003e20000000800 */
[----:B------:R-:W-:Y:S02]  /*fa40*/  MOV R86, R77 ;  /* 0x0000004d00567202 */ /* 0x000fe40000000f00 */
        /* <DEDUP_REMOVED lines=9> */
[--C-:B------:R-:W-:Y:S01]  /*fae0*/  FFMA.FTZ R33, R31, c[0x0][0x23c], -R2.reuse ;  /* 0x00008f001f217a23 */ /* 0x100fe20000010802 */
[----:B------:R-:W-:Y:S01]  /*faf0*/  MOV R77, R250 ;  /* 0x000000fa004d7202 */ /* 0x000fe20000000f00 */
[--C-:B------:R-:W-:Y:S02]  /*fb00*/  FFMA.FTZ R252, R29, c[0x0][0x23c], -R2.reuse ;  /* 0x00008f001dfc7a23 */ /* 0x100fe40000010802 */
[----:B------:R-:W-:-:S02]  /*fb10*/  FFMA.FTZ R250, R28, c[0x0][0x23c], -R2 ;  /* 0x00008f001cfa7a23 */ /* 0x000fc40000010802 */
[----:B-1----:R-:W-:Y:S01]  /*fb20*/  FFMA.FTZ R4, R83, c[0x0][0x23c], -R13 ;  /* 0x00008f0053047a23 */ /* 0x002fe2000001080d */
[----:B------:R-:W-:Y:S01]  /*fb30*/  MOV R83, R78 ;  /* 0x0000004e00537202 */ /* 0x000fe20000000f00 */
[--C-:B------:R-:W-:Y:S01]  /*fb40*/  FFMA.FTZ R251, R21, c[0x0][0x23c], -R2.reuse ;  /* 0x00008f0015fb7a23 */ /* 0x100fe20000010802 */
[----:B------:R-:W-:Y:S01]  /*fb50*/  MOV R78, R32 ;  /* 0x00000020004e7202 */ /* 0x000fe20000000f00 */
[----:B------:R1:W-:Y:S01]  /*fb60*/  MUFU.EX2 R136, R4 ;  /* 0x0000000400887308 */ /* 0x0003e20000000800 */
[----:B------:R-:W-:Y:S01]  /*fb70*/  FFMA.FTZ R32, R30, c[0x0][0x23c], -R2 ;  /* 0x00008f001e207a23 */ /* 0x000fe20000010802 */
[----:B------:R-:W-:Y:S01]  /*fb80*/  MOV R103, R200 ;  /* 0x000000c800677202 */ /* 0x000fe20000000f00 */
[--C-:B------:R-:W-:Y:S02]  /*fb90*/  FFMA.FTZ R31, R244, c[0x0][0x23c], -R0.reuse ;  /* 0x00008f00f41f7a23 */ /* 0x100fe40000010800 */
[--C-:B------:R-:W-:Y:S02]  /*fba0*/  FFMA.FTZ R30, R159, c[0x0][0x23c], -R0.reuse ;  /* 0x00008f009f1e7a23 */ /* 0x100fe40000010800 */
[----:B------:R-:W-:-:S02]  /*fbb0*/  FFMA.FTZ R29, R54, c[0x0][0x23c], -R0 ;  /* 0x00008f00361d7a23 */ /* 0x000fc40000010800 */
[--C-:B------:R-:W-:Y:S02]  /*fbc0*/  FFMA.FTZ R28, R53, c[0x0][0x23c], -R0.reuse ;  /* 0x00008f00351c7a23 */ /* 0x100fe40000010800 */
[----:B------:R-:W-:Y:S02]  /*fbd0*/  FFMA.FTZ R244, R48, c[0x0][0x23c], -R0 ;  /* 0x00008f0030f47a23 */ /* 0x000fe40000010800 */
[--C-:B-1----:R-:W-:Y:S02]  /*fbe0*/  FFMA.FTZ R4, R248, c[0x0][0x23c], -R13.reuse ;  /* 0x00008f00f8047a23 */ /* 0x102fe4000001080d */
[----:B------:R-:W-:Y:S02]  /*fbf0*/  FFMA.FTZ R248, R22, c[0x0][0x23c], -R2 ;  /* 0x00008f0016f87a23 */ /* 0x000fe40000010802 */
[----:B------:R-:W-:Y:S02]  /*fc00*/  FFMA.FTZ R2, R249, c[0x0][0x23c], -R13 ;  /* 0x00008f00f9027a23 */ /* 0x000fe4000001080d */
[----:B------:R-:W-:-:S02]  /*fc10*/  FFMA.FTZ R202, R47, c[0x0][0x23c], -R0 ;  /* 0x00008f002fca7a23 */ /* 0x000fc40000010800 */
[--C-:B------:R-:W-:Y:S02]  /*fc20*/  FFMA.FTZ R200, R46, c[0x0][0x23c], -R0.reuse ;  /* 0x00008f002ec87a23 */ /* 0x100fe40000010800 */
[----:B------:R-:W-:Y:S02]  /*fc30*/  FFMA.FTZ R159, R23, c[0x0][0x23c], -R0 ;  /* 0x00008f00179f7a23 */ /* 0x000fe40000010800 */
[----:B------:R-:W-:Y:S01]  /*fc40*/  FFMA.FTZ R0, R247, c[0x0][0x23c], -R13 ;  /* 0x00008f00f7007a23 */ /* 0x000fe2000001080d */
[----:B------:R-:W1:Y:S08]  /*fc50*/  MUFU.EX2 R2, R2 ;  /* 0x0000000200027308 */ /* 0x000e700000000800 */
[----:B------:R-:W-:Y:S08]  /*fc60*/  MUFU.EX2 R142, R4 ;  /* 0x00000004008e7308 */ /* 0x000ff00000000800 */
[----:B------:R3:W3:Y:S01]  /*fc70*/  MUFU.EX2 R4, R0 ;  /* 0x0000000000047308 */ /* 0x0006e20000000800 */
[----:B--2---:R-:W-:-:S02]  /*fc80*/  FFMA.FTZ R45, R84, R15, R45 ;  /* 0x0000000f542d7223 */ /* 0x004fc4000001002d */
[--C-:B------:R-:W-:Y:S01]  /*fc90*/  FFMA.FTZ R15, R246, c[0x0][0x23c], -R12.reuse ;  /* 0x00008f00f60f7a23 */ /* 0x100fe2000001080c */
[----:B----4-:R-:W-:Y:S01]  /*fca0*/  MOV R246, R5 ;  /* 0x0000000500f67202 */ /* 0x010fe20000000f00 */
[--C-:B------:R-:W-:Y:S01]  /*fcb0*/  FFMA.FTZ R14, R158, c[0x0][0x23c], -R12.reuse ;  /* 0x00008f009e0e7a23 */ /* 0x100fe2000001080c */
[----:B------:R-:W-:Y:S01]  /*fcc0*/  MOV R84, R74 ;  /* 0x0000004a00547202 */ /* 0x000fe20000000f00 */
[--C-:B------:R-:W-:Y:S01]  /*fcd0*/  FFMA.FTZ R157, R52, c[0x0][0x23c], -R12.reuse ;  /* 0x00008f00349d7a23 */ /* 0x100fe2000001080c */
[----:B-1----:R-:W-:Y:S01]  /*fce0*/  MOV R247, R2 ;  /* 0x0000000200f77202 */ /* 0x002fe20000000f00 */
[--C-:B------:R-:W-:Y:S01]  /*fcf0*/  FFMA.FTZ R2, R245, c[0x0][0x23c], -R12.reuse ;  /* 0x00008f00f5027a23 */ /* 0x100fe2000001080c */
[----:B------:R-:W-:Y:S01]  /*fd00*/  MOV R74, R201 ;  /* 0x000000c9004a7202 */ /* 0x000fe20000000f00 */
[--C-:B------:R-:W-:Y:S01]  /*fd10*/  FFMA.FTZ R203, R51, c[0x0][0x23c], -R12.reuse ;  /* 0x00008f0033cb7a23 */ /* 0x100fe2000001080c */
[----:B------:R-:W-:Y:S01]  /*fd20*/  F2FP.BF16.PACK_AB R8, R126, R72 ;  /* 0x000000487e08723e */ /* 0x000fe200000010ff */
[--C-:B------:R-:W-:Y:S01]  /*fd30*/  FFMA.FTZ R201, R50, c[0x0][0x23c], -R12.reuse ;  /* 0x00008f0032c97a23 */ /* 0x100fe2000001080c */
[----:B------:R-:W-:Y:S01]  /*fd40*/  F2FP.BF16.PACK_AB R9, R125, R73 ;  /* 0x000000497d09723e */ /* 0x000fe200000010ff */
[--C-:B------:R-:W-:Y:S01]  /*fd50*/  FFMA.FTZ R158, R49, c[0x0][0x23c], -R12.reuse ;  /* 0x00008f00319e7a23 */ /* 0x100fe2000001080c */
[----:B------:R-:W-:Y:S01]  /*fd60*/  F2FP.BF16.PACK_AB R10, R246, R127 ;  /* 0x0000007ff60a723e */ /* 0x000fe200000010ff */
[----:B---3--:R-:W-:Y:S01]  /*fd70*/  FFMA.FTZ R0, R63, c[0x0][0x23c], -R12 ;  /* 0x00008f003f007a23 */ /* 0x008fe2000001080c */
[----:B------:R-:W-:-:S02]  /*fd80*/  F2FP.BF16.PACK_AB R11, R20, R143 ;  /* 0x0000008f140b723e */ /* 0x000fc400000010ff */
[----:B------:R-:W-:Y:S02]  /*fd90*/  MOV R249, R7 ;  /* 0x0000000700f97202 */ /* 0x000fe40000000f00 */
[----:B------:R-:W-:Y:S02]  /*fda0*/  MOV R47, R6 ;  /* 0x00000006002f7202 */ /* 0x000fe40000000f00 */
[----:B------:R-:W-:Y:S01]  /*fdb0*/  MOV R12, R4 ;  /* 0x00000004000c7202 */ /* 0x000fe20000000f00 */
[----:B------:R-:W-:Y:S01]  /*fdc0*/  HMMA.16816.F32.BF16 R60, R8, R18, R216 ;  /* 0x00000012083c723c */ /* 0x000fe200000418d8 */
[----:B------:R-:W-:Y:S02]  /*fdd0*/  F2FP.BF16.PACK_AB R4, R124, R47 ;  /* 0x0000002f7c04723e */ /* 0x000fe400000010ff */
[----:B------:R-:W-:Y:S02]  /*fde0*/  F2FP.BF16.PACK_AB R5, R142, R136 ;  /* 0x000000888e05723e */ /* 0x000fe400000010ff */
[----:B------:R-:W-:-:S02]  /*fdf0*/  F2FP.BF16.PACK_AB R6, R80, R249 ;  /* 0x000000f95006723e */ /* 0x000fc400000010ff */
[----:B------:R-:W-:Y:S02]  /*fe00*/  F2FP.BF16.PACK_AB R7, R12, R247 ;  /* 0x000000f70c07723e */ /* 0x000fe400000010ff */
[----:B------:R-:W-:Y:S02]  /*fe10*/  MOV R219, R20 ;  /* 0x0000001400db7202 */ /* 0x000fe40000000f00 */
[----:B------:R-:W1:Y:S01]  /*fe20*/  LDSM.16.MT88.4 R20, [R222+0xc800] ;  /* 0x00c80000de14783b */ /* 0x000e620000004200 */
[-C--:B------:R-:W-:Y:S08]  /*fe30*/  HMMA.16816.F32.BF16 R164, R8, R16.reuse, R164 ;  /* 0x0000001008a4723c */ /* 0x080ff000000418a4 */
[C---:B------:R-:W-:Y:S08]  /*fe40*/  HMMA.16816.F32.BF16 R160, R4.reuse, R16, R160 ;  /* 0x0000001004a0723c */ /* 0x040ff000000418a0 */
[----:B------:R-:W-:Y:S01]  /*fe50*/  HMMA.16816.F32.BF16 R168, R4, R18, R168 ;  /* 0x0000001204a8723c */ /* 0x000fe200000418a8 */
[----:B------:R-:W2:Y:S01]  /*fe60*/  LDSM.16.MT88.4 R16, [R224+0xc800] ;  /* 0x00c80000e010783b */ /* 0x000ea20000004200 */
[----:B------:R-:W-:-:S02]  /*fe70*/  MOV R216, R81 ;  /* 0x0000005100d87202 */ /* 0x000fc40000000f00 */
[----:B------:R-:W-:Y:S02]  /*fe80*/  MOV R152, R82 ;  /* 0x0000005200987202 */ /* 0x000fe40000000f00 */
[----:B------:R-:W-:Y:S02]  /*fe90*/  MOV R217, R80 ;  /* 0x0000005000d97202 */ /* 0x000fe40000000f00 */
[----:B------:R-:W-:Y:S02]  /*fea0*/  MOV R46, R83 ;  /* 0x00000053002e7202 */ /* 0x000fe40000000f00 */
[----:B------:R-:W-:Y:S02]  /*feb0*/  MOV R218, R73 ;  /* 0x0000004900da7202 */ /* 0x000fe40000000f00 */
[----:B------:R-:W-:Y:S02]  /*fec0*/  MOV R139, R76 ;  /* 0x0000004c008b7202 */ /* 0x000fe40000000f00 */
[----:B------:R-:W-:-:S02]  /*fed0*/  MOV R123, R77 ;  /* 0x0000004d007b7202 */ /* 0x000fc40000000f00 */
[----:B------:R-:W-:Y:S02]  /*fee0*/  MOV R122, R78 ;  /* 0x0000004e007a7202 */ /* 0x000fe40000000f00 */
[----:B------:R-:W-:Y:S01]  /*fef0*/  MOV R121, R79 ;  /* 0x0000004f00797202 */ /* 0x000fe20000000f00 */
[----:B-1----:R-:W-:Y:S01]  /*ff00*/  HMMA.16816.F32.BF16 R80, R8, R20, R240 ;  /* 0x000000140850723c */ /* 0x002fe200000418f0 */
[----:B------:R-:W-:-:S06]  /*ff10*/  MOV R120, R55 ;  /* 0x0000003700787202 */ /* 0x000fcc0000000f00 */
[----:B------:R-:W-:Y:S01]  /*ff20*/  MOV R241, R74 ;  /* 0x0000004a00f17202 */ /* 0x000fe20000000f00 */
[----:B------:R-:W-:Y:S01]  /*ff30*/  HMMA.16816.F32.BF16 R64, R4, R22, R64 ;  /* 0x000000160440723c */ /* 0x000fe20000041840 */
[----:B------:R-:W-:Y:S02]  /*ff40*/  MOV R242, R75 ;  /* 0x0000004b00f27202 */ /* 0x000fe40000000f00 */
[----:B------:R-:W-:-:S05]  /*ff50*/  MOV R243, R72 ;  /* 0x0000004800f37202 */ /* 0x000fca0000000f00 */
[----:B------:R-:W-:Y:S08]  /*ff60*/  HMMA.16816.F32.BF16 R72, R4, R20, R212 ;  /* 0x000000140448723c */ /* 0x000ff000000418d4 */
[C---:B------:R-:W-:Y:S01]  /*ff70*/  HMMA.16816.F32.BF16 R56, R8.reuse, R22, R56 ;  /* 0x000000160838723c */ /* 0x040fe20000041838 */
[----:B------:R-:W1:Y:S07]  /*ff80*/  LDSM.16.MT88.4 R20, [R223+0xc800] ;  /* 0x00c80000df14783b */ /* 0x000e6e0000004200 */
[-C--:B--2---:R-:W-:Y:S08]  /*ff90*/  HMMA.16816.F32.BF16 R52, R8, R16.reuse, R208 ;  /* 0x000000100834723c */ /* 0x084ff000000418d0 */
[C---:B------:R-:W-:Y:S08]  /*ffa0*/  HMMA.16816.F32.BF16 R48, R4.reuse, R16, R204 ;  /* 0x000000100430723c */ /* 0x040ff000000418cc */
[-C--:B------:R-:W-:Y:S08]  /*ffb0*/  HMMA.16816.F32.BF16 R68, R4, R18.reuse, R68 ;  /* 0x000000120444723c */ /* 0x080ff00000041844 */
[----:B------:R-:W-:Y:S01]  /*ffc0*/  HMMA.16816.F32.BF16 R76, R8, R18, R188 ;  /* 0x00000012084c723c */ /* 0x000fe200000418bc */
[----:B------:R-:W2:Y:S01]  /*ffd0*/  LDSM.16.MT88.4 R16, [R221+0xe800] ;  /* 0x00e80000dd10783b */ /* 0x000ea20000004200 */
[----:B------:R-:W-:-:S02]  /*ffe0*/  MOV R137, R86 ;  /* 0x0000005600897202 */ /* 0x000fc40000000f00 */
[----:B------:R-:W-:Y:S02]  /*fff0*/  MOV R138, R87 ;  /* 0x00000057008a7202 */ /* 0x000fe40000000f00 */
[----:B------:R-:W-:Y:S02]  /*10000*/  MOV R245, R103 ;  /* 0x0000006700f57202 */ /* 0x000fe40000000f00 */
[----:B------:R-:W-:Y:S01]  /*10010*/  MOV R214, R84 ;  /* 0x0000005400d67202 */ /* 0x000fe20000000f00 */
[----:B-1----:R-:W-:Y:S01]  /*10020*/  HMMA.16816.F32.BF16 R100, R4, R22, R180 ;  /* 0x000000160464723c */ /* 0x002fe200000418b4 */
[----:B------:R-:W-:Y:S02]  /*10030*/  MOV R153, R85 ;  /* 0x0000005500997202 */ /* 0x000fe40000000f00 */
[----:B------:R-:W-:Y:S02]  /*10040*/  MOV R208, R143 ;  /* 0x0000008f00d07202 */ /* 0x000fe40000000f00 */
[----:B------:R-:W-:-:S02]  /*10050*/  MOV R204, R142 ;  /* 0x0000008e00cc7202 */ /* 0x000fc40000000f00 */
[----:B------:R-:W-:Y:S01]  /*10060*/  MOV R182, R140 ;  /* 0x0000008c00b67202 */ /* 0x000fe20000000f00 */
[-C--:B------:R-:W-:Y:S01]  /*10070*/  HMMA.16816.F32.BF16 R84, R4, R20.reuse, R184 ;  /* 0x000000140454723c */ /* 0x080fe200000418b8 */
[----:B------:R-:W-:Y:S02]  /*10080*/  MOV R191, R137 ;  /* 0x0000008900bf7202 */ /* 0x000fe40000000f00 */
[----:B------:R-:W-:Y:S02]  /*10090*/  MOV R212, R138 ;  /* 0x0000008a00d47202 */ /* 0x000fe40000000f00 */
[----:B------:R-:W-:Y:S02]  /*100a0*/  MOV R213, R139 ;  /* 0x0000008b00d57202 */ /* 0x000fe40000000f00 */
[----:B------:R-:W-:Y:S01]  /*100b0*/  MOV R184, R141 ;  /* 0x0000008d00b87202 */ /* 0x000fe20000000f00 */
[----:B------:R-:W-:Y:S01]  /*100c0*/  HMMA.16816.F32.BF16 R196, R8, R20, R196 ;  /* 0x0000001408c4723c */ /* 0x000fe200000418c4 */
[----:B------:R-:W-:-:S02]  /*100d0*/  MOV R190, R136 ;  /* 0x0000008800be7202 */ /* 0x000fc40000000f00 */
[----:B------:R-:W-:Y:S02]  /*100e0*/  MOV R189, R127 ;  /* 0x0000007f00bd7202 */ /* 0x000fe40000000f00 */
[----:B------:R-:W-:Y:S02]  /*100f0*/  MOV R187, R126 ;  /* 0x0000007e00bb7202 */ /* 0x000fe40000000f00 */
[----:B------:R-:W-:Y:S01]  /*10100*/  MOV R186, R125 ;  /* 0x0000007d00ba7202 */ /* 0x000fe20000000f00 */
[C---:B------:R-:W-:Y:S01]  /*10110*/  HMMA.16816.F32.BF16 R140, R8.reuse, R22, R176 ;  /* 0x00000016088c723c */ /* 0x040fe200000418b0 */
[----:B------:R-:W-:Y:S01]  /*10120*/  MOV R185, R124 ;  /* 0x0000007c00b97202 */ /* 0x000fe20000000f00 */
[----:B------:R-:W1:Y:S06]  /*10130*/  LDSM.16.MT88.4 R20, [R224+0xe800] ;  /* 0x00e80000e014783b */ /* 0x000e6c0000004200 */
[-C--:B--2---:R-:W-:Y:S08]  /*10140*/  HMMA.16816.F32.BF16 R172, R8, R16.reuse, R172 ;  /* 0x0000001008ac723c */ /* 0x084ff000000418ac */
[C---:B------:R-:W-:Y:S08]  /*10150*/  HMMA.16816.F32.BF16 R96, R4.reuse, R16, R96 ;  /* 0x000000100460723c */ /* 0x040ff00000041860 */
[-C--:B------:R-:W-:Y:S01]  /*10160*/  HMMA.16816.F32.BF16 R124, R4, R18.reuse, R24 ;  /* 0x00000012047c723c */ /* 0x080fe20000041818 */
[----:B------:R-:W2:Y:S07]  /*10170*/  LDSM.16.MT88.4 R24, [R222+0xe800] ;  /* 0x00e80000de18783b */ /* 0x000eae0000004200 */
[----:B------:R-:W-:Y:S01]  /*10180*/  HMMA.16816.F32.BF16 R136, R8, R18, R104 ;  /* 0x000000120888723c */ /* 0x000fe20000041868 */
[----:B------:R-:W3:Y:S01]  /*10190*/  LDSM.16.MT88.4 R16, [R223+0xe800] ;  /* 0x00e80000df10783b */ /* 0x000ee20000004200 */
[----:B------:R-:W-:-:S02]  /*101a0*/  MOV R178, R123 ;  /* 0x0000007b00b27202 */ /* 0x000fc40000000f00 */
[----:B------:R-:W-:Y:S02]  /*101b0*/  MOV R180, R241 ;  /* 0x000000f100b47202 */ /* 0x000fe40000000f00 */
[----:B------:R-:W-:Y:S01]  /*101c0*/  MOV R179, R121 ;  /* 0x0000007900b37202 */ /* 0x000fe20000000f00 */
[----:B------:R4:W-:Y:S01]  /*101d0*/  MUFU.EX2 R241, R0 ;  /* 0x0000000000f17308 */ /* 0x0009e20000000800 */
[----:B------:R-:W-:Y:S01]  /*101e0*/  MOV R181, R122 ;  /* 0x0000007a00b57202 */ /* 0x000fe20000000f00 */
[----:B-1----:R-:W-:Y:S01]  /*101f0*/  HMMA.16816.F32.BF16 R104, R8, R20, R88 ;  /* 0x000000140868723c */ /* 0x002fe20000041858 */
[----:B------:R-:W-:Y:S02]  /*10200*/  MOV R177, R179 ;  /* 0x000000b300b17202 */ /* 0x000fe40000000f00 */
[----:B------:R-:W-:Y:S02]  /*10210*/  MOV R183, R120 ;  /* 0x0000007800b77202 */ /* 0x000fe40000000f00 */
[----:B------:R-:W-:-:S03]  /*10220*/  MOV R207, R243 ;  /* 0x000000f300cf7202 */ /* 0x000fc60000000f00 */
[----:B------:R-:W-:Y:S01]  /*10230*/  HMMA.16816.F32.BF16 R128, R4, R20, R128 ;  /* 0x000000140480723c */ /* 0x000fe20000041880 */
[----:B------:R-:W-:Y:S01]  /*10240*/  MOV R210, R247 ;  /* 0x000000f700d27202 */ /* 0x000fe20000000f00 */
[----:B----4-:R-:W-:Y:S01]  /*10250*/  FFMA.FTZ R0, R178, c[0x0][0x23c], -R13 ;  /* 0x00008f00b2007a23 */ /* 0x010fe2000001080d */
[----:B------:R-:W-:-:S05]  /*10260*/  MOV R178, R180 ;  /* 0x000000b400b27202 */ /* 0x000fca0000000f00 */
[----:B------:R-:W-:Y:S01]  /*10270*/  HMMA.16816.F32.BF16 R132, R4, R22, R132 ;  /* 0x000000160484723c */ /* 0x000fe20000041884 */
[----:B------:R-:W-:Y:S01]  /*10280*/  MOV R180, R245 ;  /* 0x000000f500b47202 */ /* 0x000fe20000000f00 */
[----:B------:R1:W-:Y:S01]  /*10290*/  MUFU.EX2 R243, R35 ;  /* 0x0000002300f37308 */ /* 0x0003e20000000800 */
[----:B------:R-:W-:Y:S02]  /*102a0*/  MOV R206, R218 ;  /* 0x000000da00ce7202 */ /* 0x000fe40000000f00 */
[----:B------:R-:W-:-:S03]  /*102b0*/  MOV R205, R219 ;  /* 0x000000db00cd7202 */ /* 0x000fc60000000f00 */
[----:B--2---:R-:W-:Y:S01]  /*102c0*/  HMMA.16816.F32.BF16 R112, R4, R24, R112 ;  /* 0x000000180470723c */ /* 0x004fe20000041870 */
[----:B------:R-:W-:Y:S01]  /*102d0*/  MOV R179, R228 ;  /* 0x000000e400b37202 */ /* 0x000fe20000000f00 */
[----:B------:R2:W4:Y:S01]  /*102e0*/  MUFU.EX2 R247, R34 ;  /* 0x0000002200f77308 */ /* 0x0005220000000800 */
[----:B------:R-:W-:-:S07]  /*102f0*/  MOV R215, R242 ;  /* 0x000000f200d77202 */ /* 0x000fce0000000f00 */
[----:B------:R4:W-:Y:S01]  /*10300*/  MUFU.EX2 R188, R33 ;  /* 0x0000002100bc7308 */ /* 0x0009e20000000800 */
[----:B---3--:R-:W-:Y:S01]  /*10310*/  HMMA.16816.F32.BF16 R144, R4, R16, R144 ;  /* 0x000000100490723c */ /* 0x008fe20000041890 */
[----:B-1----:R-:W-:Y:S01]  /*10320*/  FFMA.FTZ R35, R214, c[0x0][0x23c], -R13 ;  /* 0x00008f00d6237a23 */ /* 0x002fe2000001080d */
[----:B------:R-:W-:Y:S02]  /*10330*/  MOV R211, R246 ;  /* 0x000000f600d37202 */ /* 0x000fe40000000f00 */
[----:B------:R-:W-:-:S03]  /*10340*/  MOV R209, R249 ;  /* 0x000000f900d17202 */ /* 0x000fc60000000f00 */
[----:B------:R-:W-:Y:S01]  /*10350*/  MUFU.EX2 R240, R31 ;  /* 0x0000001f00f07308 */ /* 0x000fe20000000800 */
[----:B------:R-:W-:Y:S01]  /*10360*/  HMMA.16816.F32.BF16 R148, R4, R18, R148 ;  /* 0x000000120494723c */ /* 0x000fe20000041894 */
[--C-:B--2---:R-:W-:Y:S01]  /*10370*/  FFMA.FTZ R34, R225, c[0x0][0x23c], -R13.reuse ;  /* 0x00008f00e1227a23 */ /* 0x104fe2000001080d */
[----:B------:R1:W5:Y:S06]  /*10380*/  LDL.LU R228, [R1+0xe4] ;  /* 0x0000e40001e47983 */ /* 0x00036c0000300800 */
[----:B------:R-:W-:Y:S01]  /*10390*/  HMMA.16816.F32.BF16 R88, R8, R16, R40 ;  /* 0x000000100858723c */ /* 0x000fe20000041828 */
[----:B------:R2:W-:Y:S01]  /*103a0*/  MUFU.EX2 R245, R2 ;  /* 0x0000000200f57308 */ /* 0x0005e20000000800 */
[----:B----4-:R-:W-:-:S06]  /*103b0*/  FFMA.FTZ R33, R220, c[0x0][0x23c], -R13 ;  /* 0x00008f00dc217a23 */ /* 0x010fcc000001080d */
[----:B------:R-:W-:Y:S01]  /*103c0*/  HMMA.16816.F32.BF16 R36, R8, R18, R36 ;  /* 0x000000120824723c */ /* 0x000fe20000041824 */
[----:B------:R-:W-:Y:S01]  /*103d0*/  LDSM.16.MT88.4 R16, [R222+0xd000] ;  /* 0x00d00000de10783b */ /* 0x000fe20000004200 */
[----:B------:R-:W-:Y:S06]  /*103e0*/  MUFU.EX2 R218, R15 ;  /* 0x0000000f00da7308 */ /* 0x000fec0000000800 */
[----:B------:R-:W-:Y:S01]  /*103f0*/  HMMA.16816.F32.BF16 R116, R4, R26, R116 ;  /* 0x0000001a0474723c */ /* 0x000fe20000041874 */
[----:B--2---:R-:W-:Y:S01]  /*10400*/  FFMA.FTZ R2, R177, c[0x0][0x23c], -R13 ;  /* 0x00008f00b1027a23 */ /* 0x004fe2000001080d */
[----:B------:R-:W-:Y:S05]  /*10410*/  MUFU.EX2 R219, R14 ;  /* 0x0000000e00db7308 */ /* 0x000fea0000000800 */
[----:B------:R-:W-:Y:S01]  /*10420*/  FADD.FTZ R6, R216, R181 ;  /* 0x000000b5d8067221 */ /* 0x000fe20000010000 */
[----:B------:R-:W-:Y:S01]  /*10430*/  HMMA.16816.F32.BF16 R120, R8, R24, R192 ;  /* 0x000000180878723c */ /* 0x000fe200000418c0 */
[----:B------:R-:W-:Y:S01]  /*10440*/  MOV R181, R185 ;  /* 0x000000b900b57202 */ /* 0x000fe20000000f00 */
[----:B------:R2:W-:Y:S01]  /*10450*/  MUFU.EX2 R192, R32 ;  /* 0x0000002000c07308 */ /* 0x0005e20000000800 */
[----:B------:R-:W-:Y:S01]  /*10460*/  MOV R185, R189 ;  /* 0x000000bd00b97202 */ /* 0x000fe20000000f00 */
[--C-:B------:R-:W-:Y:S01]  /*10470*/  FFMA.FTZ R4, R227, c[0x0][0x23c], -R13.reuse ;  /* 0x00008f00e3047a23 */ /* 0x100fe2000001080d */
[----:B------:R-:W-:Y:S01]  /*10480*/  MOV R189, R12 ;  /* 0x0000000c00bd7202 */ /* 0x000fe20000000f00 */
[----:B------:R-:W-:-:S02]  /*10490*/  FFMA.FTZ R5, R226, c[0x0][0x23c], -R13 ;  /* 0x00008f00e2057a23 */ /* 0x000fc4000001080d */
[----:B------:R-:W-:Y:S01]  /*104a0*/  HMMA.16816.F32.BF16 R92, R8, R22, R92 ;  /* 0x00000016085c723c */ /* 0x000fe2000004185c */
[----:B------:R-:W3:Y:S01]  /*104b0*/  LDSM.16.MT88.4 R20, [R221+0xd000] ;  /* 0x00d00000dd14783b */ /* 0x000ee20000004200 */
[----:B------:R4:W-:Y:S08]  /*104c0*/  MUFU.EX2 R214, R0 ;  /* 0x0000000000d67308 */ /* 0x0009f00000000800 */
[----:B------:R1:W-:Y:S01]  /*104d0*/  MUFU.EX2 R216, R2 ;  /* 0x0000000200d87308 */ /* 0x0003e20000000800 */
[----:B--2---:R-:W-:-:S07]  /*104e0*/  FFMA.FTZ R32, R178, c[0x0][0x23c], -R13 ;  /* 0x00008f00b2207a23 */ /* 0x004fce000001080d */
[----:B------:R-:W2:Y:S01]  /*104f0*/  MUFU.EX2 R242, R30 ;  /* 0x0000001e00f27308 */ /* 0x000ea20000000800 */
[----:B------:R-:W3:Y:S01]  /*10500*/  LDSM.16.MT88.4 R12, [R224+0xd000] ;  /* 0x00d00000e00c783b */ /* 0x000ee20000004200 */
[----:B----4-:R-:W-:Y:S01]  /*10510*/  FADD.FTZ R0, R180, R179 ;  /* 0x000000b3b4007221 */ /* 0x010fe20000010000 */
[----:B------:R-:W-:Y:S02]  /*10520*/  MOV R180, R183 ;  /* 0x000000b700b47202 */ /* 0x000fe40000000f00 */
[----:B------:R-:W-:Y:S01]  /*10530*/  MOV R183, R187 ;  /* 0x000000bb00b77202 */ /* 0x000fe20000000f00 */
[----:B------:R-:W-:Y:S01]  /*10540*/  HMMA.16816.F32.BF16 R108, R8, R26, R108 ;  /* 0x0000001a086c723c */ /* 0x000fe2000004186c */
[----:B------:R-:W-:Y:S01]  /*10550*/  MOV R187, R191 ;  /* 0x000000bf00bb7202 */ /* 0x000fe20000000f00 */
[----:B-1----:R-:W-:Y:S01]  /*10560*/  FADD.FTZ R2, R182, R45 ;  /* 0x0000002db6027221 */ /* 0x002fe20000010000 */
[----:B------:R-:W-:Y:S01]  /*10570*/  MOV R191, R205 ;  /* 0x000000cd00bf7202 */ /* 0x000fe20000000f00 */
[----:B------:R-:W-:Y:S01]  /*10580*/  MUFU.EX2 R246, R29 ;  /* 0x0000001d00f67308 */ /* 0x000fe20000000800 */
[----:B------:R-:W-:-:S07]  /*10590*/  MOV R182, R186 ;  /* 0x000000ba00b67202 */ /* 0x000fce0000000f00 */
[----:B------:R1:W4:Y:S01]  /*105a0*/  MUFU.EX2 R249, R28 ;  /* 0x0000001c00f97308 */ /* 0x0003220000000800 */
[----:B------:R-:W-:Y:S01]  /*105b0*/  MOV R205, R206 ;  /* 0x000000ce00cd7202 */ /* 0x000fe20000000f00 */
[----:B------:R-:W-:Y:S01]  /*105c0*/  FADD.FTZ R153, R153, R0 ;  /* 0x0000000099997221 */ /* 0x000fe20000010000 */
[----:B------:R-:W-:Y:S01]  /*105d0*/  MOV R186, R190 ;  /* 0x000000be00ba7202 */ /* 0x000fe20000000f00 */
[----:B------:R-:W-:Y:S01]  /*105e0*/  LDSM.16.MT88.4 R24, [R221+0xf000] ;  /* 0x00f00000dd18783b */ /* 0x000fe20000004200 */
[----:B------:R-:W-:Y:S02]  /*105f0*/  MOV R206, R207 ;  /* 0x000000cf00ce7202 */ /* 0x000fe40000000f00 */
[----:B------:R-:W-:Y:S01]  /*10600*/  MOV R207, R215 ;  /* 0x000000d700cf7202 */ /* 0x000fe20000000f00 */
[----:B------:R-:W-:Y:S01]  /*10610*/  FADD.FTZ R184, R184, R44 ;  /* 0x0000002cb8b87221 */ /* 0x000fe20000010000 */
[----:B------:R-:W-:Y:S01]  /*10620*/  MOV R190, R217 ;  /* 0x000000d900be7202 */ /* 0x000fe20000000f00 */
[----:B------:R3:W-:Y:S01]  /*10630*/  MUFU.EX2 R215, R4 ;  /* 0x0000000400d77308 */ /* 0x0007e20000000800 */
[----:B------:R-:W-:Y:S01]  /*10640*/  F2FP.BF16.PACK_AB R8, R247, R243 ;  /* 0x000000f3f708723e */ /* 0x000fe200000010ff */
[----:B------:R4:W5:Y:S01]  /*10650*/  LDL.LU R227, [R1+0xe0] ;  /* 0x0000e00001e37983 */ /* 0x0009620000300800 */
[----:B------:R-:W-:Y:S01]  /*10660*/  FADD.FTZ R0, R180, R6 ;  /* 0x00000006b4007221 */ /* 0x000fe20000010000 */
[----:B--2---:R-:W-:-:S02]  /*10670*/  F2FP.BF16.PACK_AB R9, R242, R240 ;  /* 0x000000f0f209723e */ /* 0x004fc400000010ff */
[----:B------:R-:W-:Y:S02]  /*10680*/  F2FP.BF16.PACK_AB R10, R192, R188 ;  /* 0x000000bcc00a723e */ /* 0x000fe400000010ff */
[----:B------:R-:W-:Y:S01]  /*10690*/  MOV R195, R183 ;  /* 0x000000b700c37202 */ /* 0x000fe20000000f00 */
[----:B------:R2:W2:Y:S01]  /*106a0*/  MUFU.EX2 R217, R5 ;  /* 0x0000000500d97308 */ /* 0x0004a20000000800 */
[----:B------:R-:W-:Y:S02]  /*106b0*/  F2FP.BF16.PACK_AB R6, R245, R241 ;  /* 0x000000f1f506723e */ /* 0x000fe400000010ff */
[----:B------:R-:W-:Y:S01]  /*106c0*/  MOV R193, R181 ;  /* 0x000000b500c17202 */ /* 0x000fe20000000f00 */
[----:B------:R-:W-:Y:S01]  /*106d0*/  FADD.FTZ R152, R152, R2 ;  /* 0x0000000298987221 */ /* 0x000fe20000010000 */
[----:B------:R-:W-:Y:S01]  /*106e0*/  MOV R194, R182 ;  /* 0x000000b600c27202 */ /* 0x000fe20000000f00 */
[----:B-1----:R-:W1:Y:S01]  /*106f0*/  LDSM.16.MT88.4 R28, [R223+0xd000] ;  /* 0x00d00000df1c783b */ /* 0x002e620000004200 */
[----:B---3--:R-:W-:-:S02]  /*10700*/  F2FP.BF16.PACK_AB R4, R219, R218 ;  /* 0x000000dadb04723e */ /* 0x008fc400000010ff */
[----:B----4-:R-:W-:Y:S01]  /*10710*/  F2FP.BF16.PACK_AB R11, R249, R246 ;  /* 0x000000f6f90b723e */ /* 0x010fe200000010ff */
[----:B------:R-:W-:Y:S01]  /*10720*/  MUFU.EX2 R252, R252 ;  /* 0x000000fc00fc7308 */ /* 0x000fe20000000800 */
[----:B------:R3:W5:Y:S01]  /*10730*/  LDL.LU R226, [R1+0xdc] ;  /* 0x0000dc0001e27983 */ /* 0x0007620000300800 */
[----:B--2---:R-:W-:Y:S02]  /*10740*/  F2FP.BF16.PACK_AB R5, R216, R214 ;  /* 0x000000d6d805723e */ /* 0x004fe400000010ff */
[----:B------:R-:W-:Y:S02]  /*10750*/  F2FP.BF16.PACK_AB R7, R217, R215 ;  /* 0x000000d7d907723e */ /* 0x000fe400000010ff */
[----:B------:R-:W-:Y:S01]  /*10760*/  HMMA.16816.F32.BF16 R40, R8, R22, R60 ;  /* 0x000000160828723c */ /* 0x000fe2000004183c */
[----:B------:R-:W-:Y:S01]  /*10770*/  MOV R2, R187 ;  /* 0x000000bb00027202 */ /* 0x000fe20000000f00 */
[----:B------:R-:W2:Y:S01]  /*10780*/  MUFU.EX2 R250, R250 ;  /* 0x000000fa00fa7308 */ /* 0x000ea20000000800 */
[----:B------:R-:W-:Y:S01]  /*10790*/  MOV R187, R204 ;  /* 0x000000cc00bb7202 */ /* 0x000fe20000000f00 */
[----:B------:R3:W5:Y:S04]  /*107a0*/  LDL.LU R225, [R1+0xd8] ;  /* 0x0000d80001e17983 */ /* 0x0007680000300800 */
[----:B------:R-:W-:Y:S08]  /*107b0*/  HMMA.16816.F32.BF16 R176, R4, R16, R72 ;  /* 0x0000001004b0723c */ /* 0x000ff00000041848 */
[----:B------:R-:W-:Y:S01]  /*107c0*/  HMMA.16816.F32.BF16 R164, R8, R20, R164 ;  /* 0x0000001408a4723c */ /* 0x000fe200000418a4 */
[----:B------:R-:W-:-:S07]  /*107d0*/  MOV R73, R195 ;  /* 0x000000c300497202 */ /* 0x000fce0000000f00 */
[----:B------:R-:W-:Y:S01]  /*107e0*/  HMMA.16816.F32.BF16 R160, R4, R20, R160 ;  /* 0x0000001404a0723c */ /* 0x000fe200000418a0 */
[----:B------:R-:W-:-:S07]  /*107f0*/  MOV R75, R193 ;  /* 0x000000c1004b7202 */ /* 0x000fce0000000f00 */
[----:B------:R-:W-:Y:S01]  /*10800*/  HMMA.16816.F32.BF16 R168, R4, R22, R168 ;  /* 0x0000001604a8723c */ /* 0x000fe200000418a8 */
[----:B------:R-:W-:Y:S01]  /*10810*/  MOV R74, R194 ;  /* 0x000000c2004a7202 */ /* 0x000fe20000000f00 */
[----:B------:R-:W4:Y:S01]  /*10820*/  LDSM.16.MT88.4 R20, [R222+0xf000] ;  /* 0x00f00000de14783b */ /* 0x000f220000004200 */
[----:B------:R-:W-:Y:S02]  /*10830*/  MOV R195, R185 ;  /* 0x000000b900c37202 */ /* 0x000fe40000000f00 */
[----:B------:R-:W-:-:S03]  /*10840*/  MOV R72, R186 ;  /* 0x000000ba00487202 */ /* 0x000fc60000000f00 */
[----:B------:R-:W-:Y:S01]  /*10850*/  HMMA.16816.F32.BF16 R180, R8, R16, R80 ;  /* 0x0000001008b4723c */ /* 0x000fe20000041850 */
[----:B------:R-:W-:-:S07]  /*10860*/  MOV R186, R208 ;  /* 0x000000d000ba7202 */ /* 0x000fce0000000f00 */
[----:B------:R-:W-:Y:S01]  /*10870*/  HMMA.16816.F32.BF16 R64, R4, R18, R64 ;  /* 0x000000120440723c */ /* 0x000fe20000041840 */
[----:B------:R-:W-:-:S07]  /*10880*/  MOV R185, R209 ;  /* 0x000000d100b97202 */ /* 0x000fce0000000f00 */
[----:B------:R-:W-:Y:S01]  /*10890*/  HMMA.16816.F32.BF16 R48, R4, R12, R48 ;  /* 0x0000000c0430723c */ /* 0x000fe20000041830 */
[----:B------:R-:W-:-:S07]  /*108a0*/  MOV R194, R210 ;  /* 0x000000d200c27202 */ /* 0x000fce0000000f00 */
[----:B------:R-:W-:Y:S01]  /*108b0*/  HMMA.16816.F32.BF16 R68, R4, R14, R68 ;  /* 0x0000000e0444723c */ /* 0x000fe20000041844 */
[----:B------:R-:W-:-:S07]  /*108c0*/  MOV R193, R211 ;  /* 0x000000d300c17202 */ /* 0x000fce0000000f00 */
[C---:B------:R-:W-:Y:S01]  /*108d0*/  HMMA.16816.F32.BF16 R60, R8.reuse, R14, R76 ;  /* 0x0000000e083c723c */ /* 0x040fe2000004184c */
[----:B------:R-:W-:Y:S01]  /*108e0*/  FADD.FTZ R2, R2, R153 ;  /* 0x0000009902027221 */ /* 0x000fe20000010000 */
[----:B------:R-:W-:Y:S01]  /*108f0*/  MUFU.EX2 R248, R248 ;  /* 0x000000f800f87308 */ /* 0x000fe20000000800 */
[----:B------:R3:W5:Y:S05]  /*10900*/  LDL.LU R220, [R1+0xd4] ;  /* 0x0000d40001dc7983 */ /* 0x00076a0000300800 */
[----:B------:R-:W-:Y:S01]  /*10910*/  HMMA.16816.F32.BF16 R208, R8, R18, R56 ;  /* 0x0000001208d0723c */ /* 0x000fe20000041838 */
[----:B------:R-:W2:Y:S06]  /*10920*/  LDSM.16.MT88.4 R16, [R224+0xf000] ;  /* 0x00f00000e010783b */ /* 0x000eac0000004200 */
[----:B------:R-:W-:-:S02]  /*10930*/  MOV R56, R205 ;  /* 0x000000cd00387202 */ /* 0x000fc40000000f00 */
[----:B------:R-:W-:Y:S02]  /*10940*/  MOV R57, R206 ;  /* 0x000000ce00397202 */ /* 0x000fe40000000f00 */
[----:B------:R-:W-:Y:S02]  /*10950*/  MOV R58, R207 ;  /* 0x000000cf003a7202 */ /* 0x000fe40000000f00 */
[----:B------:R-:W-:Y:S01]  /*10960*/  HMMA.16816.F32.BF16 R204, R8, R12, R52 ;  /* 0x0000000c08cc723c */ /* 0x000fe20000041834 */
[----:B------:R-:W2:Y:S01]  /*10970*/  LDSM.16.MT88.4 R12, [R223+0xf000] ;  /* 0x00f00000df0c783b */ /* 0x000ea20000004200 */
[----:B------:R-:W-:-:S05]  /*10980*/  MOV R59, R46 ;  /* 0x0000002e003b7202 */ /* 0x000fca0000000f00 */
[----:B------:R-:W-:Y:S01]  /*10990*/  MOV R55, R47 ;  /* 0x0000002f00377202 */ /* 0x000fe20000000f00 */
[C---:B-1----:R-:W-:Y:S08]  /*109a0*/  HMMA.16816.F32.BF16 R80, R4.reuse, R28, R84 ;  /* 0x0000001c0450723c */ /* 0x042ff00000041854 */
[C---:B------:R-:W-:Y:S08]  /*109b0*/  HMMA.16816.F32.BF16 R84, R4.reuse, R30, R100 ;  /* 0x0000001e0454723c */ /* 0x040ff00000041864 */
[C---:B------:R-:W-:Y:S08]  /*109c0*/  HMMA.16816.F32.BF16 R96, R4.reuse, R24, R96 ;  /* 0x000000180460723c */ /* 0x040ff00000041860 */
[C---:B------:R-:W-:Y:S08]  /*109d0*/  HMMA.16816.F32.BF16 R100, R4.reuse, R26, R124 ;  /* 0x0000001a0464723c */ /* 0x040ff0000004187c */
[C---:B----4-:R-:W-:Y:S08]  /*109e0*/  HMMA.16816.F32.BF16 R112, R4.reuse, R20, R112 ;  /* 0x000000140470723c */ /* 0x050ff00000041870 */
[C---:B------:R-:W-:Y:S08]  /*109f0*/  HMMA.16816.F32.BF16 R116, R4.reuse, R22, R116 ;  /* 0x000000160474723c */ /* 0x040ff00000041874 */
[C---:B--2---:R-:W-:Y:S08]  /*10a00*/  HMMA.16816.F32.BF16 R128, R4.reuse, R16, R128 ;  /* 0x000000100480723c */ /* 0x044ff00000041880 */
[C---:B------:R-:W-:Y:S08]  /*10a10*/  HMMA.16816.F32.BF16 R132, R4.reuse, R18, R132 ;  /* 0x000000120484723c */ /* 0x040ff00000041884 */
[C---:B------:R-:W-:Y:S08]  /*10a20*/  HMMA.16816.F32.BF16 R144, R4.reuse, R12, R144 ;  /* 0x0000000c0490723c */ /* 0x040ff00000041890 */
[----:B------:R-:W-:Y:S07]  /*10a30*/  HMMA.16816.F32.BF16 R44, R4, R14, R148 ;  /* 0x0000000e042c723c */ /* 0x000fee0000041894 */
[----:B------:R-:W-:-:S02]  /*10a40*/  MOV R5, R59 ;  /* 0x0000003b00057202 */ /* 0x000fc40000000f00 */
[----:B------:R-:W-:Y:S02]  /*10a50*/  MOV R6, R58 ;  /* 0x0000003a00067202 */ /* 0x000fe40000000f00 */
[----:B------:R-:W-:Y:S02]  /*10a60*/  MOV R7, R212 ;  /* 0x000000d400077202 */ /* 0x000fe40000000f00 */
[----:B------:R-:W-:Y:S01]  /*10a70*/  MOV R149, R57 ;  /* 0x0000003900957202 */ /* 0x000fe20000000f00 */
[----:B------:R-:W-:Y:S01]  /*10a80*/  FADD.FTZ R0, R5, R0 ;  /* 0x0000000005007221 */ /* 0x000fe20000010000 */
[----:B------:R-:W-:Y:S01]  /*10a90*/  MOV R150, R56 ;  /* 0x0000003800967202 */ /* 0x000fe20000000f00 */
[----:B------:R-:W-:Y:S01]  /*10aa0*/  FADD.FTZ R6, R6, R184 ;  /* 0x000000b806067221 */ /* 0x000fe20000010000 */
[----:B------:R-:W-:Y:S01]  /*10ab0*/  MOV R151, R55 ;  /* 0x0000003700977202 */ /* 0x000fe20000000f00 */
[----:B------:R-:W-:Y:S01]  /*10ac0*/  FADD.FTZ R4, R7, R152 ;  /* 0x0000009807047221 */ /* 0x000fe20000010000 */
[----:B------:R-:W-:Y:S01]  /*10ad0*/  MOV R148, R213 ;  /* 0x000000d500947202 */ /* 0x000fe20000000f00 */
[----:B------:R-:W-:Y:S01]  /*10ae0*/  HMMA.16816.F32.BF16 R76, R8, R28, R196 ;  /* 0x0000001c084c723c */ /* 0x000fe200000418c4 */
[----:B------:R-:W-:Y:S01]  /*10af0*/  FADD.FTZ R5, R149, R2 ;  /* 0x0000000295057221 */ /* 0x000fe20000010000 */
[----:B------:R-:W-:Y:S01]  /*10b00*/  MOV R153, R190 ;  /* 0x000000be00997202 */ /* 0x000fe20000000f00 */
[----:B------:R-:W-:Y:S01]  /*10b10*/  FADD.FTZ R2, R150, R0 ;  /* 0x0000000096027221 */ /* 0x000fe20000010000 */
[----:B------:R-:W-:Y:S01]  /*10b20*/  MOV R152, R191 ;  /* 0x000000bf00987202 */ /* 0x000fe20000000f00 */
[----:B------:R-:W-:-:S03]  /*10b30*/  FADD.FTZ R6, R148, R6 ;  /* 0x0000000694067221 */ /* 0x000fc60000010000 */
[----:B------:R-:W-:Y:S01]  /*10b40*/  HMMA.16816.F32.BF16 R52, R8, R24, R172 ;  /* 0x000000180834723c */ /* 0x000fe200000418ac */
[----:B------:R-:W1:Y:S01]  /*10b50*/  LDSM.16.MT88.4 R172, [R221+0xd800] ;  /* 0x00d80000ddac783b */ /* 0x000e620000004200 */
[----:B------:R-:W-:-:S06]  /*10b60*/  FADD.FTZ R0, R151, R4 ;  /* 0x0000000497007221 */ /* 0x000fcc0000010000 */
[C---:B------:R-:W-:Y:S01]  /*10b70*/  HMMA.16816.F32.BF16 R56, R8.reuse, R26, R136 ;  /* 0x0000001a0838723c */ /* 0x040fe20000041888 */
[----:B------:R-:W-:Y:S01]  /*10b80*/  FADD.FTZ R2, R74, R2 ;  /* 0x000000024a027221 */ /* 0x000fe20000010000 */
[----:B------:R-:W-:Y:S06]  /*10b90*/  LDSM.16.MT88.4 R136, [R224+0xf800] ;  /* 0x00f80000e088783b */ /* 0x000fec0000004200 */
[C---:B------:R-:W-:Y:S08]  /*10ba0*/  HMMA.16816.F32.BF16 R28, R8.reuse, R30, R140 ;  /* 0x0000001e081c723c */ /* 0x040ff0000004188c */
[C---:B------:R-:W-:Y:S01]  /*10bb0*/  HMMA.16816.F32.BF16 R24, R8.reuse, R20, R120 ;  /* 0x000000140818723c */ /* 0x040fe20000041878 */
[----:B------:R-:W-:Y:S07]  /*10bc0*/  LDSM.16.MT88.4 R120, [R222+0xf800] ;  /* 0x00f80000de78783b */ /* 0x000fee0000004200 */
[C---:B------:R-:W-:Y:S01]  /*10bd0*/  HMMA.16816.F32.BF16 R124, R8.reuse, R16, R104 ;  /* 0x00000010087c723c */ /* 0x040fe20000041868 */
[----:B------:R-:W-:Y:S07]  /*10be0*/  LDSM.16.MT88.4 R104, [R221+0xf800] ;  /* 0x00f80000dd68783b */ /* 0x000fee0000004200 */
[C---:B------:R-:W-:Y:S08]  /*10bf0*/  HMMA.16816.F32.BF16 R20, R8.reuse, R22, R108 ;  /* 0x000000160814723c */ /* 0x040ff0000004186c */
[C---:B------:R-:W-:Y:S08]  /*10c00*/  HMMA.16816.F32.BF16 R16, R8.reuse, R18, R92 ;  /* 0x000000120810723c */ /* 0x040ff0000004185c */
[C---:B------:R-:W-:Y:S01]  /*10c10*/  HMMA.16816.F32.BF16 R140, R8.reuse, R12, R88 ;  /* 0x0000000c088c723c */ /* 0x040fe20000041858 */
[----:B------:R-:W-:Y:S07]  /*10c20*/  LDSM.16.MT88.4 R88, [R223+0xd800] ;  /* 0x00d80000df58783b */ /* 0x000fee0000004200 */
[----:B------:R-:W-:Y:S07]  /*10c30*/  HMMA.16816.F32.BF16 R36, R8, R14, R36 ;  /* 0x0000000e0824723c */ /* 0x000fee0000041824 */
[----:B------:R-:W-:-:S02]  /*10c40*/  MOV R14, R188 ;  /* 0x000000bc000e7202 */ /* 0x000fc40000000f00 */
[----:B------:R-:W-:Y:S02]  /*10c50*/  MOV R11, R189 ;  /* 0x000000bd000b7202 */ /* 0x000fe40000000f00 */
[----:B------:R-:W2:Y:S01]  /*10c60*/  LDSM.16.MT88.4 R188, [R222+0xd800] ;  /* 0x00d80000debc783b */ /* 0x000ea20000004200 */
[----:B------:R-:W-:Y:S02]  /*10c70*/  FADD.FTZ R10, R72, R6 ;  /* 0x00000006480a7221 */ /* 0x000fe40000010000 */
[----:B------:R-:W-:Y:S02]  /*10c80*/  FADD.FTZ R9, R73, R5 ;  /* 0x0000000549097221 */ /* 0x000fe40000010000 */
[----:B------:R-:W-:Y:S01]  /*10c90*/  FADD.FTZ R8, R75, R0 ;  /* 0x000000004b087221 */ /* 0x000fe20000010000 */
[----:B------:R-:W-:Y:S04]  /*10ca0*/  LDSM.16.MT88.4 R4, [R223+0xf800] ;  /* 0x00f80000df04783b */ /* 0x000fe80000004200 */
[----:B------:R-:W4:Y:S01]  /*10cb0*/  LDSM.16.MT88.4 R72, [R224+0xd800] ;  /* 0x00d80000e048783b */ /* 0x000f220000004200 */
[----:B------:R-:W-:Y:S08]  /*10cc0*/  MUFU.EX2 R251, R251 ;  /* 0x000000fb00fb7308 */ /* 0x000ff00000000800 */
[----:B------:R-:W-:Y:S08]  /*10cd0*/  MUFU.EX2 R244, R244 ;  /* 0x000000f400f47308 */ /* 0x000ff00000000800 */
[----:B------:R-:W1:Y:S08]  /*10ce0*/  MUFU.EX2 R212, R202 ;  /* 0x000000ca00d47308 */ /* 0x000e700000000800 */
[----:B------:R1:W-:Y:S08]  /*10cf0*/  MUFU.EX2 R213, R200 ;  /* 0x000000c800d57308 */ /* 0x0003f00000000800 */
[----:B------:R-:W1:Y:S08]  /*10d00*/  MUFU.EX2 R159, R159 ;  /* 0x0000009f009f7308 */ /* 0x000e700000000800 */
[----:B------:R-:W-:Y:S08]  /*10d10*/  MUFU.EX2 R157, R157 ;  /* 0x0000009d009d7308 */ /* 0x000ff00000000800 */
[----:B------:R-:W1:Y:S08]  /*10d20*/  MUFU.EX2 R12, R203 ;  /* 0x000000cb000c7308 */ /* 0x000e700000000800 */
[----:B------:R1:W-:Y:S08]  /*10d30*/  MUFU.EX2 R13, R201 ;  /* 0x000000c9000d7308 */ /* 0x0003f00000000800 */
[----:B------:R-:W-:Y:S08]  /*10d40*/  MUFU.EX2 R158, R158 ;  /* 0x0000009e009e7308 */ /* 0x000ff00000000800 */
[----:B------:R-:W-:Y:S08]  /*10d50*/  MUFU.EX2 R34, R34 ;  /* 0x0000002200227308 */ /* 0x000ff00000000800 */
[----:B------:R-:W1:Y:S08]  /*10d60*/  MUFU.EX2 R33, R33 ;  /* 0x0000002100217308 */ /* 0x000e700000000800 */
[----:B------:R-:W-:Y:S08]  /*10d70*/  MUFU.EX2 R32, R32 ;  /* 0x0000002000207308 */ /* 0x000ff00000000800 */
[----:B------:R-:W2:Y:S01]  /*10d80*/  MUFU.EX2 R35, R35 ;  /* 0x0000002300237308 */ /* 0x000ea20000000800 */
[----:B-1----:R-:W-:-:S02]  /*10d90*/  F2FP.BF16.PACK_AB R200, R250, R252 ;  /* 0x000000fcfac8723e */ /* 0x002fc400000010ff */
[----:B------:R-:W-:Y:S02]  /*10da0*/  F2FP.BF16.PACK_AB R201, R212, R244 ;  /* 0x000000f4d4c9723e */ /* 0x000fe400000010ff */
[----:B------:R-:W-:Y:S02]  /*10db0*/  F2FP.BF16.PACK_AB R202, R251, R248 ;  /* 0x000000f8fbca723e */ /* 0x000fe400000010ff */
[----:B------:R-:W-:Y:S02]  /*10dc0*/  F2FP.BF16.PACK_AB R203, R159, R213 ;  /* 0x000000d59fcb723e */ /* 0x000fe400000010ff */
[----:B------:R-:W-:Y:S02]  /*10dd0*/  F2FP.BF16.PACK_AB R148, R12, R157 ;  /* 0x0000009d0c94723e */ /* 0x000fe400000010ff */
[----:B------:R-:W-:Y:S02]  /*10de0*/  F2FP.BF16.PACK_AB R149, R33, R34 ;  /* 0x000000222195723e */ /* 0x000fe400000010ff */
[----:B------:R-:W-:-:S02]  /*10df0*/  F2FP.BF16.PACK_AB R150, R158, R13 ;  /* 0x0000000d9e96723e */ /* 0x000fc400000010ff */
[----:B--2---:R-:W-:Y:S01]  /*10e00*/  F2FP.BF16.PACK_AB R151, R35, R32 ;  /* 0x000000202397723e */ /* 0x004fe200000010ff */
[----:B------:R-:W-:Y:S01]  /*10e10*/  HMMA.16816.F32.BF16 R164, R200, R172, R164 ;  /* 0x000000acc8a4723c */ /* 0x000fe200000418a4 */
[----:B------:R-:W-:-:S07]  /*10e20*/  MOV R0, R187 ;  /* 0x000000bb00007202 */ /* 0x000fce0000000f00 */
[----:B------:R-:W-:Y:S01]  /*10e30*/  HMMA.16816.F32.BF16 R160, R148, R172, R160 ;  /* 0x000000ac94a0723c */ /* 0x000fe200000418a0 */
[----:B------:R-:W-:-:S07]  /*10e40*/  MOV R15, R192 ;  /* 0x000000c0000f7202 */ /* 0x000fce0000000f00 */
[----:B------:R-:W-:Y:S01]  /*10e50*/  HMMA.16816.F32.BF16 R168, R148, R174, R168 ;  /* 0x000000ae94a8723c */ /* 0x000fe200000418a8 */
[----:B------:R-:W-:-:S07]  /*10e60*/  FADD.FTZ R0, R0, R10 ;  /* 0x0000000a00007221 */ /* 0x000fce0000010000 */
[----:B------:R-:W-:Y:S07]  /*10e70*/  HMMA.16816.F32.BF16 R172, R200, R174, R40 ;  /* 0x000000aec8ac723c */ /* 0x000fee0000041828 */
[----:B------:R-:W-:Y:S02]  /*10e80*/  MOV R41, R185 ;  /* 0x000000b900297202 */ /* 0x000fe40000000f00 */
[----:B------:R-:W-:Y:S02]  /*10e90*/  MOV R40, R186 ;  /* 0x000000ba00287202 */ /* 0x000fe40000000f00 */
[----:B------:R-:W-:Y:S01]  /*10ea0*/  HMMA.16816.F32.BF16 R184, R148, R190, R64 ;  /* 0x000000be94b8723c */ /* 0x000fe20000041840 */
[----:B------:R-:W-:-:S02]  /*10eb0*/  MOV R43, R193 ;  /* 0x000000c1002b7202 */ /* 0x000fc40000000f00 */
[----:B------:R-:W-:-:S04]  /*10ec0*/  MOV R42, R194 ;  /* 0x000000c2002a7202 */ /* 0x000fc80000000f00 */
[----:B------:R-:W-:Y:S01]  /*10ed0*/  MOV R67, R195 ;  /* 0x000000c300437202 */ /* 0x000fe20000000f00 */
[----:B------:R-:W-:Y:S01]  /*10ee0*/  HMMA.16816.F32.BF16 R176, R148, R188, R176 ;  /* 0x000000bc94b0723c */ /* 0x000fe200000418b0 */
[----:B------:R-:W-:-:S07]  /*10ef0*/  FADD.FTZ R2, R40, R2 ;  /* 0x0000000228027221 */ /* 0x000fce0000010000 */
[----:B----4-:R-:W-:Y:S01]  /*10f00*/  HMMA.16816.F32.BF16 R192, R148, R72, R48 ;  /* 0x0000004894c0723c */ /* 0x010fe20000041830 */
[----:B------:R-:W-:-:S07]  /*10f10*/  FADD.FTZ R2, R152, R2 ;  /* 0x0000000298027221 */ /* 0x000fce0000010000 */
        /* <DEDUP_REMOVED lines=15> */
[----:B------:R-:W-:Y:S08]  /*11010*/  HMMA.16816.F32.BF16 R144, R148, R4, R144 ;  /* 0x000000049490723c */ /* 0x000ff00000041890 */
[C---:B------:R-:W-:Y:S08]  /*11020*/  HMMA.16816.F32.BF16 R188, R200.reuse, R190, R208 ;  /* 0x000000bec8bc723c */ /* 0x040ff000000418d0 */
[C---:B------:R-:W-:Y:S08]  /*11030*/  HMMA.16816.F32.BF16 R72, R200.reuse, R74, R60 ;  /* 0x0000004ac848723c */ /* 0x040ff0000004183c */
        /* <DEDUP_REMOVED lines=45> */
[----:B------:R3:W-:Y:S01]  /*11310*/  STL [R1+0x4], R5 ;  /* 0x0000040501007387 */ /* 0x0007e20000100800 */
[----:B------:R-:W-:-:S03]  /*11320*/  UISETP.GE.AND UP0, UPT, UR8, 0x4, UPT ;  /* 0x000000040800788c */ /* 0x000fc6000bf06270 */
[----:B------:R3:W-:Y:S04]  /*11330*/  STL [R1+0x8], R4 ;  /* 0x0000080401007387 */ /* 0x0007e80000100800 */
[----:B------:R3:W-:Y:S04]  /*11340*/  STL [R1+0x58], R0 ;  /* 0x0000580001007387 */ /* 0x0007e80000100800 */
[----:B------:R3:W-:Y:S01]  /*11350*/  STL [R1+0xc], R2 ;  /* 0x00000c0201007387 */ /* 0x0007e20000100800 */
[----:B------:R-:W-:Y:S01]  /*11360*/  PLOP3.LUT P0, PT, PT, PT, UP0, 0x80, 0x0 ;  /* 0x000000000000781c */ /* 0x000fe20003f0f008 */
[----:B------:R-:W-:Y:S11]  /*11370*/  @UP0 UIADD3 UR8, UR8, -0x4, URZ ;  /* 0xfffffffc08080890 */ /* 0x000ff6000fffe03f */
[----:B------:R-:W-:Y:S01]  /*11380*/  @!UPT UIADD3 URZ, URZ, URZ, URZ ;  /* 0x0000003f3f3ff290 */ /* 0x000fe2000fffe03f */
[----:B------:R-:W-:Y:S05]  /*11390*/  @P0 BRA `(.L_x_33) ;  /* 0x0000001000000947 */ /* 0x000fea0003800000 */
.L_x_30:
[----:B----4-:R-:W-:-:S12]  /*113a0*/  UIADD3 UR8, UR20, -0x1, URZ ;  /* 0xffffffff14087890 */ /* 0x010fd8000fffe03f */
.L_x_33:
[----:B------:R-:W-:-:S13]  /*113b0*/  ISETP.LE.AND P0, PT, RZ, UR8, PT ;  /* 0x00000008ff007c0c */ /* 0x000fda000bf03270 */
[----:B------:R-:W-:Y:S05]  /*113c0*/  @!P0 BRA `(.L_x_34) ;  /* 0x00003b6000008947 */ /* 0x000fea0003800000 */
[----:B------:R-:W2:Y:S01]  /*113d0*/  LDL.LU.64 R6, [R1+0xb0] ;  /* 0x0000b00001067983 */ /* 0x000ea20000300a00 */
[----:B------:R-:W-:Y:S01]  /*113e0*/  MOV R159, R3 ;  /* 0x00000003009f7202 */ /* 0x000fe20000000f00 */
[----:B------:R-:W-:Y:S01]  /*113f0*/  IMAD.MOV.U32 R157, RZ, RZ, R155 ;  /* 0x000000ffff9d7224 */ /* 0x000fe200078e009b */
[----:B------:R-:W-:Y:S01]  /*11400*/  ULDC.64 UR4, c[0x0][0x1a0] ;  /* 0x0000680000047ab9 */ /* 0x000fe20000000a00 */
[----:B---3--:R-:W3:Y:S01]  /*11410*/  LDL.LU.64 R4, [R1+0xb8] ;  /* 0x0000b80001047983 */ /* 0x008ee20000300a00 */
[----:B------:R-:W-:Y:S01]  /*11420*/  IMAD.MOV.U32 R152, RZ, RZ, R156 ;  /* 0x000000ffff987224 */ /* 0x000fe200078e009c */
[----:B------:R-:W-:Y:S01]  /*11430*/  USHF.L.U64.HI UR7, UR6, 0x5, UR7 ;  /* 0x0000000506077899 */ /* 0x000fe20008010207 */
[----:B------:R-:W-:Y:S01]  /*11440*/  IMAD.MOV.U32 R158, RZ, RZ, R154 ;  /* 0x000000ffff9e7224 */ /* 0x000fe200078e009a */
[----:B------:R-:W-:Y:S02]  /*11450*/  USHF.L.U32 UR6, UR6, 0x5, URZ ;  /* 0x0000000506067899 */ /* 0x000fe4000800063f */
[----:B------:R-:W-:-:S02]  /*11460*/  USHF.L.U64.HI UR12, UR4, 0x5, UR5 ;  /* 0x00000005040c7899 */ /* 0x000fc40008010205 */
[----:B------:R-:W-:Y:S01]  /*11470*/  USHF.L.U32 UR13, UR4, 0x5, URZ ;  /* 0x00000005040d7899 */ /* 0x000fe2000800063f */
[----:B--2---:R-:W-:Y:S02]  /*11480*/  MOV R3, R7 ;  /* 0x0000000700037202 */ /* 0x004fe40000000f00 */
[----:B---3--:R-:W-:-:S05]  /*11490*/  MOV R2, R4 ;  /* 0x0000000400027202 */ /* 0x008fca0000000f00 */
[----:B------:R1:W-:Y:S01]  /*114a0*/  STL.64 [R1+0x68], R2 ;  /* 0x0000680201007387 */ /* 0x0003e20000100a00 */
[----:B------:R-:W-:Y:S05]  /*114b0*/  BRA `(.L_x_35) ;  /* 0x0000023000007947 */ /* 0x000fea0003800000 */
.L_x_37:
[----:B------:R-:W2:Y:S01]  /*114c0*/  LDL.64 R242, [R1+0x88] ;  /* 0x0000880001f27983 */ /* 0x000ea20000100a00 */
[----:B------:R-:W-:Y:S02]  /*114d0*/  ULDC.64 UR4, c[0x0][0x198] ;  /* 0x0000660000047ab9 */ /* 0x000fe40000000a00 */
[----:B------:R-:W-:Y:S01]  /*114e0*/  UIADD3 UR18, UR8, -0x1, URZ ;  /* 0xffffffff08127890 */ /* 0x000fe2000fffe03f */
[----:B------:R-:W3:Y:S03]  /*114f0*/  LDL.64 R240, [R1+0x80] ;  /* 0x0000800001f07983 */ /* 0x000ee60000100a00 */
[----:B------:R-:W-:Y:S02]  /*11500*/  USHF.R.S32.HI UR15, URZ, 0x1f, UR18 ;  /* 0x0000001f3f0f7899 */ /* 0x000fe40008011412 */
[----:B------:R-:W-:Y:S02]  /*11510*/  UIMAD.WIDE.U32 UR20, UR18, UR4, URZ ;  /* 0x00000004121472a5 */ /* 0x000fe4000f8e003f */
[----:B------:R-:W-:Y:S04]  /*11520*/  UIMAD UR15, UR15, UR4, URZ ;  /* 0x000000040f0f72a4 */ /* 0x000fe8000f8e023f */
[----:B------:R-:W-:Y:S01]  /*11530*/  UIMAD UR15, UR18, UR5, UR15 ;  /* 0x00000005120f72a4 */ /* 0x000fe2000f8e020f */
[----:B------:R-:W-:Y:S02]  /*11540*/  IMAD.U32 R0, RZ, RZ, UR20 ;  /* 0x00000014ff007e24 */ /* 0x000fe4000f8e00ff */
[----:B------:R-:W-:Y:S01]  /*11550*/  IMAD.U32 R3, RZ, RZ, UR20 ;  /* 0x00000014ff037e24 */ /* 0x000fe2000f8e00ff */
[----:B------:R-:W-:Y:S06]  /*11560*/  UIADD3 UR15, UR21, UR15, URZ ;  /* 0x0000000f150f7290 */ /* 0x000fec000fffe03f */
[----:B------:R-:W-:Y:S01]  /*11570*/  IMAD.U32 R2, RZ, RZ, UR15 ;  /* 0x0000000fff027e24 */ /* 0x000fe2000f8e00ff */
        /* <DEDUP_REMOVED lines=23> */
.L_x_35:
[----:B------:R-:W2:Y:S01]  /*116f0*/  LDL.64 R4, [R1+0x68] ;  /* 0x0000680001047983 */ /* 0x000ea20000100a00 */
[----:B------:R-:W-:Y:S04]  /*11700*/  DEPBAR.LE SB0, 0x0 ;  /* 0x000080000000791a */ /* 0x000fe80000000000 */
[----:B------:R-:W-:Y:S01]  /*11710*/  USHF.R.S32.HI UR5, URZ, 0x1f, UR8 ;  /* 0x0000001f3f057899 */ /* 0x000fe20008011408 */
[----:B------:R-:W-:Y:S01]  /*11720*/  BAR.SYNC.DEFER_BLOCKING 0x0 ;  /* 0x0000000000007b1d */ /* 0x000fe20000010000 */
[----:B------:R-:W-:Y:S01]  /*11730*/  UIMAD UR4, UR11, UR8, URZ ;  /* 0x000000080b0472a4 */ /* 0x000fe2000f8e023f */
[----:B-1----:R-:W-:Y:S03]  /*11740*/  IMAD.U32 R2, RZ, RZ, UR8 ;  /* 0x00000008ff027e24 */ /* 0x002fe6000f8e00ff */
[----:B------:R-:W-:Y:S01]  /*11750*/  UIMAD UR4, UR5, UR14, UR4 ;  /* 0x0000000e050472a4 */ /* 0x000fe2000f8e0204 */
[----:B--2---:R-:W-:Y:S05]  /*11760*/  IMAD.WIDE.U32 R2, R2, UR14, R4 ;  /* 0x0000000e02027c25 */ /* 0x004fea000f8e0004 */
[C---:B------:R-:W-:Y:S02]  /*11770*/  LEA R6, P0, R2.reuse, c[0x0][0x170], 0x1 ;  /* 0x00005c0002067a11 */ /* 0x040fe400078008ff */
[----:B------:R-:W-:Y:S04]  /*11780*/  IADD3 R0, R3, UR4, RZ ;  /* 0x0000000403007c10 */ /* 0x000fe8000fffe0ff */
[----:B------:R-:W-:Y:S02]  /*11790*/  LEA.HI.X R7, R2, c[0x0][0x174], R0, 0x1, P0 ;  /* 0x00005d0002077a11 */ /* 0x000fe400000f0c00 */
[----:B------:R-:W-:Y:S03]  /*117a0*/  IADD3 R4, P0, R6, UR13, RZ ;  /* 0x0000000d06047c10 */ /* 0x000fe6000ff1e0ff */
[----:B------:R-:W-:Y:S01]  /*117b0*/  @!PT LDS RZ, [RZ] ;  /* 0x00000000fffff984 */ /* 0x000fe20000000800 */
[----:B------:R-:W-:Y:S01]  /*117c0*/  @!PT LDS RZ, [RZ] ;  /* 0x00000000fffff984 */ /* 0x000fe20000000800 */
[----:B------:R-:W-:Y:S01]  /*117d0*/  @!PT LDS RZ, [RZ] ;  /* 0x00000000fffff984 */ /* 0x000fe20000000800 */
[----:B------:R1:W-:Y:S01]  /*117e0*/  LDGSTS.E.BYPASS.LTC128B.128 [R239+0xc000], [R6.64] ;  /* 0x0c00000006ef7fae */ /* 0x0003e2000b901d50 */
[----:B------:R-:W-:Y:S02]  /*117f0*/  IADD3.X R5, R7, UR12, RZ, P0, !PT ;  /* 0x0000000c07057c10 */ /* 0x000fe400087fe4ff */
[----:B------:R-:W-:Y:S03]  /*11800*/  IADD3 R2, P0, R4, UR13, RZ ;  /* 0x0000000d04027c10 */ /* 0x000fe6000ff1e0ff */
[----:B------:R1:W-:Y:S01]  /*11810*/  LDGSTS.E.BYPASS.LTC128B.128 [R239+0xe000], [R6.64+0x80] ;  /* 0x0e00008006ef7fae */ /* 0x0003e2000b901d50 */
[----:B------:R-:W-:Y:S02]  /*11820*/  IADD3.X R3, R5, UR12, RZ, P0, !PT ;  /* 0x0000000c05037c10 */ /* 0x000fe400087fe4ff */
[----:B------:R-:W-:Y:S03]  /*11830*/  IADD3 R8, P0, R2, UR13, RZ ;  /* 0x0000000d02087c10 */ /* 0x000fe6000ff1e0ff */
[----:B------:R1:W-:Y:S01]  /*11840*/  LDGSTS.E.BYPASS.LTC128B.128 [R239+0xc800], [R4.64] ;  /* 0x0c80000004ef7fae */ /* 0x0003e2000b901d50 */
[----:B------:R-:W-:Y:S02]  /*11850*/  IADD3.X R9, R3, UR12, RZ, P0, !PT ;  /* 0x0000000c03097c10 */ /* 0x000fe400087fe4ff */
[----:B------:R-:W-:Y:S03]  /*11860*/  ISETP.LT.AND P0, PT, RZ, UR8, PT ;  /* 0x00000008ff007c0c */ /* 0x000fe6000bf01270 */
[----:B------:R1:W-:Y:S06]  /*11870*/  LDGSTS.E.BYPASS.LTC128B.128 [R239+0xe800], [R4.64+0x80] ;  /* 0x0e80008004ef7fae */ /* 0x0003ec000b901d50 */
[----:B------:R2:W-:Y:S06]  /*11880*/  LDGSTS.E.BYPASS.LTC128B.128 [R239+0xd000], [R2.64] ;  /* 0x0d00000002ef7fae */ /* 0x0005ec000b901d50 */
[----:B------:R2:W-:Y:S06]  /*11890*/  LDGSTS.E.BYPASS.LTC128B.128 [R239+0xf000], [R2.64+0x80] ;  /* 0x0f00008002ef7fae */ /* 0x0005ec000b901d50 */
[----:B------:R3:W-:Y:S06]  /*118a0*/  LDGSTS.E.BYPASS.LTC128B.128 [R239+0xd800], [R8.64] ;  /* 0x0d80000008ef7fae */ /* 0x0007ec000b901d50 */
[----:B------:R3:W-:Y:S06]  /*118b0*/  LDGSTS.E.BYPASS.LTC128B.128 [R239+0xf800], [R8.64+0x80] ;  /* 0x0f80008008ef7fae */ /* 0x0007ec000b901d50 */
[----:B-----5:R-:W-:Y:S06]  /*118c0*/  LDSM.16.M88.4 R64, [R227] ;  /* 0x00000000e340783b */ /* 0x020fec0000000200 */
[----:B------:R-:W1:Y:S06]  /*118d0*/  LDSM.16.M88.4 R16, [R220+0x8000] ;  /* 0x00800000dc10783b */ /* 0x000e6c0000000200 */
        /* <DEDUP_REMOVED lines=9> */
[----:B------:R-:W3:Y:S05]  /*11970*/  LDSM.16.M88.4 R216, [R228+0x2000] ;  /* 0x00200000e4d8783b */ /* 0x000eea0000000200 */
        /* <DEDUP_REMOVED lines=30> */
[-C--:B--2---:R-:W-:Y:S08]  /*11b60*/  HMMA.16816.F32.BF16 R52, R208, R204.reuse, R52 ;  /* 0x000000ccd034723c */ /* 0x084ff00000041834 */
[C---:B------:R-:W-:Y:S08]  /*11b70*/  HMMA.16816.F32.BF16 R56, R216.reuse, R204, R56 ;  /* 0x000000ccd838723c */ /* 0x040ff00000041838 */
[-C--:B------:R-:W-:Y:S01]  /*11b80*/  HMMA.16816.F32.BF16 R60, R216, R206.reuse, R60 ;  /* 0x000000ced83c723c */ /* 0x080fe2000004183c */
[----:B------:R-:W1:Y:S07]  /*11b90*/  LDSM.16.M88.4 R216, [R226+0x8000] ;  /* 0x00800000e2d8783b */ /* 0x000e6e0000000200 */
[----:B------:R-:W-:Y:S01]  /*11ba0*/  HMMA.16816.F32.BF16 R64, R208, R206, R64 ;  /* 0x000000ced040723c */ /* 0x000fe20000041840 */
[----:B------:R-:W2:Y:S06]  /*11bb0*/  LDSM.16.M88.4 R204, [R230+0x2000] ;  /* 0x00200000e6cc783b */ /* 0x000eac0000000200 */
[----:B------:R-:W3:Y:S01]  /*11bc0*/  LDSM.16.M88.4 R208, [R226+0x8800] ;  /* 0x00880000e2d0783b */ /* 0x000ee20000000200 */
[-C--:B-1----:R-:W-:Y:S08]  /*11bd0*/  HMMA.16816.F32.BF16 R4, R212, R216.reuse, R4 ;  /* 0x000000d8d404723c */ /* 0x082ff00000041804 */
[C---:B--2---:R-:W-:Y:S08]  /*11be0*/  HMMA.16816.F32.BF16 R8, R204.reuse, R216, R8 ;  /* 0x000000d8cc08723c */ /* 0x044ff00000041808 */
[-C--:B------:R-:W-:Y:S08]  /*11bf0*/  HMMA.16816.F32.BF16 R12, R204, R218.reuse, R12 ;  /* 0x000000dacc0c723c */ /* 0x080ff0000004180c */
[C---:B------:R-:W-:Y:S01]  /*11c00*/  HMMA.16816.F32.BF16 R16, R212.reuse, R218, R16 ;  /* 0x000000dad410723c */ /* 0x040fe20000041810 */
[----:B------:R-:W1:Y:S07]  /*11c10*/  LDSM.16.M88.4 R216, [R226+0x9000] ;  /* 0x00900000e2d8783b */ /* 0x000e6e0000000200 */
[-C--:B---3--:R-:W-:Y:S08]  /*11c20*/  HMMA.16816.F32.BF16 R20, R212, R208.reuse, R20 ;  /* 0x000000d0d414723c */ /* 0x088ff00000041814 */
[C---:B------:R-:W-:Y:S08]  /*11c30*/  HMMA.16816.F32.BF16 R24, R204.reuse, R208, R24 ;  /* 0x000000d0cc18723c */ /* 0x040ff00000041818 */
[-C--:B------:R-:W-:Y:S08]  /*11c40*/  HMMA.16816.F32.BF16 R28, R204, R210.reuse, R28 ;  /* 0x000000d2cc1c723c */ /* 0x080ff0000004181c */
[C---:B------:R-:W-:Y:S01]  /*11c50*/  HMMA.16816.F32.BF16 R32, R212.reuse, R210, R32 ;  /* 0x000000d2d420723c */ /* 0x040fe20000041820 */
[----:B------:R-:W2:Y:S07]  /*11c60*/  LDSM.16.M88.4 R208, [R226+0x9800] ;  /* 0x00980000e2d0783b */ /* 0x000eae0000000200 */
        /* <DEDUP_REMOVED lines=8> */
[----:B------:R-:W1:Y:S07]  /*11cf0*/  LDSM.16.M88.4 R204, [R229] ;  /* 0x00000000e5cc783b */ /* 0x000e6e0000000200 */
        /* <DEDUP_REMOVED lines=17> */
[----:B------:R-:W-:Y:S07]  /*11e10*/  LDSM.16.M88.4 R216, [R220+0xa000] ;  /* 0x00a00000dcd8783b */ /* 0x000fee0000000200 */
        /* <DEDUP_REMOVED lines=28> */
[----:B------:R-:W3:Y:S01]  /*11fe0*/  LDSM.16.M88.4 R212, [R234] ;  /* 0x00000000ead4783b */ /* 0x000ee20000000200 */
        /* <DEDUP_REMOVED lines=53> */
[----:B------:R-:W2:Y:S01]  /*12340*/  LDSM.16.M88.4 R212, [R225+0x3800] ;  /* 0x00380000e1d4783b */ /* 0x000ea20000000200 */
[----:B------:R-:W-:Y:S05]  /*12350*/  DEPBAR.LE SB0, 0x0 ;  /* 0x000080000000791a */ /* 0x000fea0000000000 */
[----:B------:R-:W-:Y:S01]  /*12360*/  BAR.SYNC.DEFER_BLOCKING 0x0 ;  /* 0x0000000000007b1d */ /* 0x000fe20000010000 */
[-C--:B-1----:R-:W-:Y:S08]  /*12370*/  HMMA.16816.F32.BF16 R36, R204, R216.reuse, R36 ;  /* 0x000000d8cc24723c */ /* 0x082ff00000041824 */
[C---:B------:R-:W-:Y:S08]  /*12380*/  HMMA.16816.F32.BF16 R40, R208.reuse, R216, R40 ;  /* 0x000000d8d028723c */ /* 0x040ff00000041828 */
[-C--:B------:R-:W-:Y:S08]  /*12390*/  HMMA.16816.F32.BF16 R44, R208, R218.reuse, R44 ;  /* 0x000000dad02c723c */ /* 0x080ff0000004182c */
[C---:B------:R-:W-:Y:S08]  /*123a0*/  HMMA.16816.F32.BF16 R48, R204.reuse, R218, R48 ;  /* 0x000000dacc30723c */ /* 0x040ff00000041830 */
[-C--:B--2---:R-:W-:Y:S08]  /*123b0*/  HMMA.16816.F32.BF16 R52, R204, R212.reuse, R52 ;  /* 0x000000d4cc34723c */ /* 0x084ff00000041834 */
[C---:B------:R-:W-:Y:S08]  /*123c0*/  HMMA.16816.F32.BF16 R56, R208.reuse, R212, R56 ;  /* 0x000000d4d038723c */ /* 0x040ff00000041838 */
[-C--:B------:R-:W-:Y:S08]  /*123d0*/  HMMA.16816.F32.BF16 R60, R208, R214.reuse, R60 ;  /* 0x000000d6d03c723c */ /* 0x080ff0000004183c */
[----:B------:R-:W-:Y:S01]  /*123e0*/  HMMA.16816.F32.BF16 R64, R204, R214, R64 ;  /* 0x000000d6cc40723c */ /* 0x000fe20000041840 */
[----:B------:R-:W-:-:S07]  /*123f0*/  @P0 BRA `(.L_x_37) ;  /* 0xfffff0c000000947 */ /* 0x000fce000383ffff */
.L_x_36:
[----:B------:R-:W-:Y:S01]  /*12400*/  FMNMX.FTZ R0, R4, R152, !PT ;  /* 0x0000009804007209 */ /* 0x000fe20007810000 */
[----:B------:R-:W-:Y:S01]  /*12410*/  STL [R1+0xec], R230 ;  /* 0x0000ece601007387 */ /* 0x000fe20000100800 */
[----:B------:R-:W-:Y:S02]  /*12420*/  UIADD3 UR8, UR8, -0x1, URZ ;  /* 0xffffffff08087890 */ /* 0x000fe4000fffe03f */
[----:B-1----:R-:W-:Y:S01]  /*12430*/  FMNMX.FTZ R2, R5, R0, !PT ;  /* 0x0000000005027209 */ /* 0x002fe20007810000 */
        /* <DEDUP_REMOVED lines=72> */
[----:B------:R-:W3:Y:S08]  /*128c0*/  SHFL.BFLY PT, R2, R0, 0x2, 0x1f ;  /* 0x0c401f0000027f89 */ /* 0x000ef000000e0000 */
[----:B------:R-:W4:Y:S01]  /*128d0*/  SHFL.BFLY PT, R154, R153, 0x2, 0x1f ;  /* 0x0c401f00999a7f89 */ /* 0x000f2200000e0000 */
[----:B-1----:R-:W-:Y:S04]  /*128e0*/  FMNMX.FTZ R156, R156, R204, !PT ;  /* 0x000000cc9c9c7209 */ /* 0x002fe80007810000 */
[----:B------:R-:W-:Y:S02]  /*128f0*/  FSETP.NEU.FTZ.AND P1, PT, R156, -INF , PT ;  /* 0xff8000009c00780b */ /* 0x000fe40003f3d000 */
[----:B--2---:R-:W-:Y:S05]  /*12900*/  FMNMX.FTZ R155, R3, R155, !PT ;  /* 0x0000009b039b7209 */ /* 0x004fea0007810000 */
[----:B------:R-:W1:Y:S01]  /*12910*/  SHFL.BFLY PT, R205, R155, 0x1, 0x1f ;  /* 0x0c201f009bcd7f89 */ /* 0x000e6200000e0000 */
[----:B---3--:R-:W-:Y:S01]  /*12920*/  FMNMX.FTZ R2, R0, R2, !PT ;  /* 0x0000000200027209 */ /* 0x008fe20007810000 */
[----:B------:R-:W-:Y:S04]  /*12930*/  FADD.FTZ R0, -R156, R152 ;  /* 0x000000989c007221 */ /* 0x000fe80000010100 */
[----:B------:R-:W-:Y:S02]  /*12940*/  FMUL.FTZ R0, R0, c[0x0][0x23c] ;  /* 0x00008f0000007a20 */ /* 0x000fe40000410000 */
[----:B------:R-:W2:Y:S01]  /*12950*/  SHFL.BFLY PT, R3, R2, 0x1, 0x1f ;  /* 0x0c201f0002037f89 */ /* 0x000ea200000e0000 */
[----:B----4-:R-:W-:Y:S02]  /*12960*/  FMNMX.FTZ R154, R153, R154, !PT ;  /* 0x0000009a999a7209 */ /* 0x010fe40007810000 */
[----:B------:R3:W4:Y:S05]  /*12970*/  MUFU.EX2 R153, R0 ;  /* 0x0000000000997308 */ /* 0x00072a0000000800 */
[----:B------:R-:W4:Y:S01]  /*12980*/  SHFL.BFLY PT, R206, R154, 0x1, 0x1f ;  /* 0x0c201f009ace7f89 */ /* 0x000f2200000e0000 */
[----:B-1----:R-:W-:Y:S02]  /*12990*/  FMNMX.FTZ R155, R155, R205, !PT ;  /* 0x000000cd9b9b7209 */ /* 0x002fe40007810000 */
[----:B--2---:R-:W-:Y:S03]  /*129a0*/  FMNMX.FTZ R3, R2, R3, !PT ;  /* 0x0000000302037209 */ /* 0x004fe60007810000 */
[----:B---3--:R-:W-:Y:S02]  /*129b0*/  FADD.FTZ R0, -R155, R157 ;  /* 0x0000009d9b007221 */ /* 0x008fe40000010100 */
[----:B------:R-:W-:Y:S02]  /*129c0*/  FMUL.FTZ R157, R156, c[0x0][0x23c] ;  /* 0x00008f009c9d7a20 */ /* 0x000fe40000410000 */
[----:B------:R-:W-:Y:S01]  /*129d0*/  FMUL.FTZ R0, R0, c[0x0][0x23c] ;  /* 0x00008f0000007a20 */ /* 0x000fe20000410000 */
[----:B----4-:R-:W-:Y:S01]  /*129e0*/  FMNMX.FTZ R154, R154, R206, !PT ;  /* 0x000000ce9a9a7209 */ /* 0x010fe20007810000 */
[----:B------:R-:W-:Y:S01]  /*129f0*/  FMUL.FTZ R72, R153, R72 ;  /* 0x0000004899487220 */ /* 0x000fe20000410000 */
[----:B------:R-:W-:Y:S01]  /*12a00*/  FSEL R157, R157, RZ, P1 ;  /* 0x000000ff9d9d7208 */ /* 0x000fe20000800000 */
[----:B------:R1:W-:Y:S01]  /*12a10*/  MUFU.EX2 R152, R0 ;  /* 0x0000000000987308 */ /* 0x0003e20000000800 */
[----:B------:R-:W-:Y:S01]  /*12a20*/  FSETP.NEU.FTZ.AND P1, PT, R155, -INF , PT ;  /* 0xff8000009b00780b */ /* 0x000fe20003f3d000 */
[----:B------:R-:W2:Y:S01]  /*12a30*/  LDSM.16.MT88.4 R204, [R221+0xc000] ;  /* 0x00c00000ddcc783b */ /* 0x000ea20000004200 */
[----:B------:R-:W-:Y:S02]  /*12a40*/  FMUL.FTZ R73, R153, R73 ;  /* 0x0000004999497220 */ /* 0x000fe40000410000 */
[--C-:B------:R-:W-:Y:S02]  /*12a50*/  FFMA.FTZ R4, R4, c[0x0][0x23c], -R157.reuse ;  /* 0x00008f0004047a23 */ /* 0x100fe4000001089d */
[--C-:B------:R-:W-:Y:S02]  /*12a60*/  FFMA.FTZ R5, R5, c[0x0][0x23c], -R157.reuse ;  /* 0x00008f0005057a23 */ /* 0x100fe4000001089d */
[--C-:B------:R-:W-:Y:S01]  /*12a70*/  FFMA.FTZ R16, R16, c[0x0][0x23c], -R157.reuse ;  /* 0x00008f0010107a23 */ /* 0x100fe2000001089d */
[----:B------:R3:W4:Y:S01]  /*12a80*/  MUFU.EX2 R209, R4 ;  /* 0x0000000400d17308 */ /* 0x0007220000000800 */
[--C-:B------:R-:W-:Y:S02]  /*12a90*/  FFMA.FTZ R17, R17, c[0x0][0x23c], -R157.reuse ;  /* 0x00008f0011117a23 */ /* 0x100fe4000001089d */
[--C-:B------:R-:W-:Y:S02]  /*12aa0*/  FFMA.FTZ R215, R20, c[0x0][0x23c], -R157.reuse ;  /* 0x00008f0014d77a23 */ /* 0x100fe4000001089d */
[--C-:B------:R-:W-:Y:S02]  /*12ab0*/  FFMA.FTZ R248, R52, c[0x0][0x23c], -R157.reuse ;  /* 0x00008f0034f87a23 */ /* 0x100fe4000001089d */
[--C-:B------:R-:W-:Y:S02]  /*12ac0*/  FFMA.FTZ R249, R53, c[0x0][0x23c], -R157.reuse ;  /* 0x00008f0035f97a23 */ /* 0x100fe4000001089d */
[--C-:B------:R-:W-:Y:S01]  /*12ad0*/  FFMA.FTZ R213, R32, c[0x0][0x23c], -R157.reuse ;  /* 0x00008f0020d57a23 */ /* 0x100fe2000001089d */
[----:B------:R-:W2:Y:S01]  /*12ae0*/  MUFU.EX2 R210, R5 ;  /* 0x0000000500d27308 */ /* 0x000ea20000000800 */
[--C-:B------:R-:W-:Y:S02]  /*12af0*/  FFMA.FTZ R212, R33, c[0x0][0x23c], -R157.reuse ;  /* 0x00008f0021d47a23 */ /* 0x100fe4000001089d */
[--C-:B------:R-:W-:Y:S02]  /*12b00*/  FFMA.FTZ R243, R36, c[0x0][0x23c], -R157.reuse ;  /* 0x00008f0024f37a23 */ /* 0x100fe4000001089d */
[C---:B-1----:R-:W-:Y:S02]  /*12b10*/  FADD.FTZ R0, -R154.reuse, R158 ;  /* 0x0000009e9a007221 */ /* 0x042fe40000010100 */
[----:B------:R-:W-:Y:S02]  /*12b20*/  FMUL.FTZ R158, R154, c[0x0][0x23c] ;  /* 0x00008f009a9e7a20 */ /* 0x000fe40000410000 */
[----:B------:R-:W-:Y:S01]  /*12b30*/  FMUL.FTZ R0, R0, c[0x0][0x23c] ;  /* 0x00008f0000007a20 */ /* 0x000fe20000410000 */
[----:B------:R-:W1:Y:S01]  /*12b40*/  MUFU.EX2 R208, R16 ;  /* 0x0000001000d07308 */ /* 0x000e620000000800 */
[--C-:B------:R-:W-:Y:S02]  /*12b50*/  FFMA.FTZ R242, R37, c[0x0][0x23c], -R157.reuse ;  /* 0x00008f0025f27a23 */ /* 0x100fe4000001089d */
[--C-:B------:R-:W-:Y:S02]  /*12b60*/  FFMA.FTZ R241, R48, c[0x0][0x23c], -R157.reuse ;  /* 0x00008f0030f17a23 */ /* 0x100fe4000001089d */
[----:B---3--:R-:W-:Y:S02]  /*12b70*/  FMUL.FTZ R4, R155, c[0x0][0x23c] ;  /* 0x00008f009b047a20 */ /* 0x008fe40000410000 */
[--C-:B------:R-:W-:Y:S01]  /*12b80*/  FFMA.FTZ R250, R64, c[0x0][0x23c], -R157.reuse ;  /* 0x00008f0040fa7a23 */ /* 0x100fe2000001089d */
[----:B----4-:R-:W-:Y:S01]  /*12b90*/  MOV R64, R209 ;  /* 0x000000d100407202 */ /* 0x010fe20000000f00 */
[--C-:B------:R-:W-:Y:S01]  /*12ba0*/  FFMA.FTZ R214, R21, c[0x0][0x23c], -R157.reuse ;  /* 0x00008f0015d67a23 */ /* 0x100fe2000001089d */
[----:B------:R3:W-:Y:S01]  /*12bb0*/  MUFU.EX2 R2, R0 ;  /* 0x0000000000027308 */ /* 0x0007e20000000800 */
[----:B------:R-:W-:Y:S01]  /*12bc0*/  FSEL R4, R4, RZ, P1 ;  /* 0x000000ff04047208 */ /* 0x000fe20000800000 */
[--C-:B------:R-:W-:Y:S01]  /*12bd0*/  FFMA.FTZ R240, R49, c[0x0][0x23c], -R157.reuse ;  /* 0x00008f0031f07a23 */ /* 0x100fe2000001089d */
[----:B------:R-:W-:Y:S01]  /*12be0*/  FSETP.NEU.FTZ.AND P1, PT, R154, -INF , PT ;  /* 0xff8000009a00780b */ /* 0x000fe20003f3d000 */
[----:B------:R-:W-:Y:S01]  /*12bf0*/  FFMA.FTZ R157, R65, c[0x0][0x23c], -R157 ;  /* 0x00008f00419d7a23 */ /* 0x000fe2000001089d */
[----:B--2---:R-:W-:Y:S01]  /*12c00*/  MOV R21, R210 ;  /* 0x000000d200157202 */ /* 0x004fe20000000f00 */
[--C-:B------:R-:W-:Y:S01]  /*12c10*/  FFMA.FTZ R7, R7, c[0x0][0x23c], -R4.reuse ;  /* 0x00008f0007077a23 */ /* 0x100fe20000010804 */
[----:B------:R-:W-:Y:S01]  /*12c20*/  FSEL R158, R158, RZ, P1 ;  /* 0x000000ff9e9e7208 */ /* 0x000fe20000800000 */
[--C-:B------:R-:W-:Y:S01]  /*12c30*/  FFMA.FTZ R18, R18, c[0x0][0x23c], -R4.reuse ;  /* 0x00008f0012127a23 */ /* 0x100fe20000010804 */
[----:B------:R-:W-:Y:S01]  /*12c40*/  FSETP.NEU.FTZ.AND P1, PT, R3, -INF , PT ;  /* 0xff8000000300780b */ /* 0x000fe20003f3d000 */
[----:B------:R-:W-:Y:S01]  /*12c50*/  FFMA.FTZ R19, R19, c[0x0][0x23c], -R4 ;  /* 0x00008f0013137a23 */ /* 0x000fe20000010804 */
[----:B------:R-:W2:Y:S01]  /*12c60*/  MUFU.EX2 R211, R7 ;  /* 0x0000000700d37308 */ /* 0x000ea20000000800 */
[----:B------:R-:W-:Y:S02]  /*12c70*/  FFMA.FTZ R9, R9, c[0x0][0x23c], -R158 ;  /* 0x00008f0009097a23 */ /* 0x000fe4000001089e */
[----:B------:R-:W-:Y:S01]  /*12c80*/  FFMA.FTZ R6, R6, c[0x0][0x23c], -R4 ;  /* 0x00008f0006067a23 */ /* 0x000fe20000010804 */
[----:B-1----:R-:W-:Y:S01]  /*12c90*/  MOV R65, R208 ;  /* 0x000000d000417202 */ /* 0x002fe20000000f00 */
[--C-:B------:R-:W-:Y:S02]  /*12ca0*/  FFMA.FTZ R8, R8, c[0x0][0x23c], -R158.reuse ;  /* 0x00008f0008087a23 */ /* 0x100fe4000001089e */
[--C-:B------:R-:W-:Y:S02]  /*12cb0*/  FFMA.FTZ R12, R12, c[0x0][0x23c], -R158.reuse ;  /* 0x00008f000c0c7a23 */ /* 0x100fe4000001089e */
[----:B------:R-:W-:Y:S01]  /*12cc0*/  FFMA.FTZ R13, R13, c[0x0][0x23c], -R158 ;  /* 0x00008f000d0d7a23 */ /* 0x000fe2000001089e */
[----:B------:R1:W-:Y:S01]  /*12cd0*/  MUFU.EX2 R227, R17 ;  /* 0x0000001100e37308 */ /* 0x0003e20000000800 */
[--C-:B------:R-:W-:Y:S02]  /*12ce0*/  FFMA.FTZ R245, R54, c[0x0][0x23c], -R4.reuse ;  /* 0x00008f0036f57a23 */ /* 0x100fe40000010804 */
[C---:B---3--:R-:W-:Y:S02]  /*12cf0*/  FADD.FTZ R0, -R3.reuse, R159 ;  /* 0x0000009f03007221 */ /* 0x048fe40000010100 */
[----:B------:R-:W-:Y:S02]  /*12d00*/  FMUL.FTZ R159, R3, c[0x0][0x23c] ;  /* 0x00008f00039f7a20 */ /* 0x000fe40000410000 */
[----:B------:R-:W-:Y:S02]  /*12d10*/  FMUL.FTZ R0, R0, c[0x0][0x23c] ;  /* 0x00008f0000007a20 */ /* 0x000fe40000410000 */
[--C-:B------:R-:W-:Y:S01]  /*12d20*/  FFMA.FTZ R247, R66, c[0x0][0x23c], -R4.reuse ;  /* 0x00008f0042f77a23 */ /* 0x100fe20000010804 */
[----:B------:R-:W-:Y:S01]  /*12d30*/  FSEL R159, R159, RZ, P1 ;  /* 0x000000ff9f9f7208 */ /* 0x000fe20000800000 */
[----:B------:R3:W-:Y:S01]  /*12d40*/  MUFU.EX2 R230, R18 ;  /* 0x0000001200e67308 */ /* 0x0007e20000000800 */
[----:B------:R-:W-:Y:S01]  /*12d50*/  FMUL.FTZ R5, R153, R165 ;  /* 0x000000a599057220 */ /* 0x000fe20000410000 */
[----:B--2---:R-:W-:Y:S02]  /*12d60*/  MOV R20, R211 ;  /* 0x000000d300147202 */ /* 0x004fe40000000f00 */
[--C-:B------:R-:W-:Y:S02]  /*12d70*/  FFMA.FTZ R11, R11, c[0x0][0x23c], -R159.reuse ;  /* 0x00008f000b0b7a23 */ /* 0x100fe4000001089f */
[--C-:B------:R-:W-:Y:S02]  /*12d80*/  FFMA.FTZ R10, R10, c[0x0][0x23c], -R159.reuse ;  /* 0x00008f000a0a7a23 */ /* 0x100fe4000001089f */
[--C-:B------:R-:W-:Y:S02]  /*12d90*/  FFMA.FTZ R14, R14, c[0x0][0x23c], -R159.reuse ;  /* 0x00008f000e0e7a23 */ /* 0x100fe4000001089f */
[----:B------:R-:W2:Y:S01]  /*12da0*/  MUFU.EX2 R226, R19 ;  /* 0x0000001300e27308 */ /* 0x000ea20000000800 */
[--C-:B------:R-:W-:Y:S02]  /*12db0*/  FFMA.FTZ R15, R15, c[0x0][0x23c], -R159.reuse ;  /* 0x00008f000f0f7a23 */ /* 0x100fe4000001089f */
[----:B------:R-:W-:Y:S02]  /*12dc0*/  FMUL.FTZ R7, R152, R167 ;  /* 0x000000a798077220 */ /* 0x000fe40000410000 */
[--C-:B------:R-:W-:Y:S02]  /*12dd0*/  FFMA.FTZ R211, R22, c[0x0][0x23c], -R4.reuse ;  /* 0x00008f0016d37a23 */ /* 0x100fe40000010804 */
[--C-:B------:R-:W-:Y:S02]  /*12de0*/  FFMA.FTZ R210, R23, c[0x0][0x23c], -R4.reuse ;  /* 0x00008f0017d27a23 */ /* 0x100fe40000010804 */
[--C-:B------:R-:W-:Y:S01]  /*12df0*/  FFMA.FTZ R209, R34, c[0x0][0x23c], -R4.reuse ;  /* 0x00008f0022d17a23 */ /* 0x100fe20000010804 */
[----:B------:R-:W4:Y:S01]  /*12e00*/  MUFU.EX2 R252, R6 ;  /* 0x0000000600fc7308 */ /* 0x000f220000000800 */
[--C-:B------:R-:W-:Y:S02]  /*12e10*/  FFMA.FTZ R208, R35, c[0x0][0x23c], -R4.reuse ;  /* 0x00008f0023d07a23 */ /* 0x100fe40000010804 */
[--C-:B------:R-:W-:Y:S02]  /*12e20*/  FFMA.FTZ R219, R38, c[0x0][0x23c], -R4.reuse ;  /* 0x00008f0026db7a23 */ /* 0x100fe40000010804 */
[--C-:B------:R-:W-:Y:S02]  /*12e30*/  FFMA.FTZ R218, R39, c[0x0][0x23c], -R4.reuse ;  /* 0x00008f0027da7a23 */ /* 0x100fe40000010804 */
[--C-:B------:R-:W-:Y:S02]  /*12e40*/  FFMA.FTZ R217, R50, c[0x0][0x23c], -R4.reuse ;  /* 0x00008f0032d97a23 */ /* 0x100fe40000010804 */
[--C-:B------:R-:W-:Y:S01]  /*12e50*/  FFMA.FTZ R216, R51, c[0x0][0x23c], -R4.reuse ;  /* 0x00008f0033d87a23 */ /* 0x100fe20000010804 */
[----:B------:R-:W4:Y:S01]  /*12e60*/  MUFU.EX2 R246, R9 ;  /* 0x0000000900f67308 */ /* 0x000f220000000800 */
[----:B-1----:R-:W-:Y:S02]  /*12e70*/  FMUL.FTZ R17, R153, R173 ;  /* 0x000000ad99117220 */ /* 0x002fe40000410000 */
[----:B---3--:R-:W-:Y:S01]  /*12e80*/  FMUL.FTZ R18, R152, R174 ;  /* 0x000000ae98127220 */ /* 0x008fe20000410000 */
[----:B--2---:R-:W-:Y:S01]  /*12e90*/  F2FP.BF16.PACK_AB R167, R226, R230 ;  /* 0x000000e6e2a7723e */ /* 0x004fe200000010ff */
[C---:B------:R-:W-:Y:S01]  /*12ea0*/  FMUL.FTZ R19, R152.reuse, R175 ;  /* 0x000000af98137220 */ /* 0x040fe20000410000 */
[----:B------:R-:W2:Y:S01]  /*12eb0*/  LDL.LU R173, [R1+0x4] ;  /* 0x0000040001ad7983 */ /* 0x000ea20000300800 */
[C---:B------:R-:W-:Y:S02]  /*12ec0*/  FMUL.FTZ R22, R152.reuse, R182 ;  /* 0x000000b698167220 */ /* 0x040fe40000410000 */
[----:B------:R-:W-:Y:S01]  /*12ed0*/  FMUL.FTZ R23, R152, R183 ;  /* 0x000000b798177220 */ /* 0x000fe20000410000 */
[----:B------:R-:W1:Y:S01]  /*12ee0*/  MUFU.EX2 R244, R11 ;  /* 0x0000000b00f47308 */ /* 0x000e620000000800 */
[C---:B------:R-:W-:Y:S02]  /*12ef0*/  FMUL.FTZ R32, R2.reuse, R176 ;  /* 0x000000b002207220 */ /* 0x040fe40000410000 */
[----:B------:R-:W-:Y:S01]  /*12f00*/  FMUL.FTZ R33, R2, R177 ;  /* 0x000000b102217220 */ /* 0x000fe20000410000 */
[----:B----4-:R-:W-:Y:S01]  /*12f10*/  F2FP.BF16.PACK_AB R165, R20, R252 ;  /* 0x000000fc14a5723e */ /* 0x010fe200000010ff */
[----:B------:R-:W-:Y:S01]  /*12f20*/  FMUL.FTZ R6, R152, R166 ;  /* 0x000000a698067220 */ /* 0x000fe20000410000 */
[----:B------:R-:W-:Y:S01]  /*12f30*/  F2FP.BF16.PACK_AB R166, R227, R65 ;  /* 0x00000041e3a6723e */ /* 0x000fe200000010ff */
[C---:B------:R-:W-:Y:S02]  /*12f40*/  FMUL.FTZ R36, R2.reuse, R184 ;  /* 0x000000b802247220 */ /* 0x040fe40000410000 */
[C---:B------:R-:W-:Y:S01]  /*12f50*/  FMUL.FTZ R37, R2.reuse, R185 ;  /* 0x000000b902257220 */ /* 0x040fe20000410000 */
[----:B------:R3:W-:Y:S01]  /*12f60*/  MUFU.EX2 R229, R12 ;  /* 0x0000000c00e57308 */ /* 0x0007e20000000800 */
[C---:B------:R-:W-:Y:S01]  /*12f70*/  FMUL.FTZ R48, R153.reuse, R188 ;  /* 0x000000bc99307220 */ /* 0x040fe20000410000 */
[----:B------:R-:W-:Y:S01]  /*12f80*/  MOV R188, R65 ;  /* 0x0000004100bc7202 */ /* 0x000fe20000000f00 */
[----:B------:R-:W-:Y:S01]  /*12f90*/  FMUL.FTZ R49, R153, R189 ;  /* 0x000000bd99317220 */ /* 0x000fe20000410000 */
[----:B------:R-:W-:Y:S01]  /*12fa0*/  MOV R66, R246 ;  /* 0x000000f600427202 */ /* 0x000fe20000000f00 */
[--C-:B------:R-:W-:Y:S02]  /*12fb0*/  FFMA.FTZ R246, R67, c[0x0][0x23c], -R4.reuse ;  /* 0x00008f0043f67a23 */ /* 0x100fe40000010804 */
[----:B------:R-:W-:Y:S02]  /*12fc0*/  FMUL.FTZ R9, R2, R161 ;  /* 0x000000a102097220 */ /* 0x000fe40000410000 */
[----:B------:R-:W-:Y:S01]  /*12fd0*/  FMUL.FTZ R50, R152, R190 ;  /* 0x000000be98327220 */ /* 0x000fe20000410000 */
[----:B------:R4:W-:Y:S01]  /*12fe0*/  MUFU.EX2 R225, R13 ;  /* 0x0000000d00e17308 */ /* 0x0009e20000000800 */
[----:B------:R-:W-:Y:S01]  /*12ff0*/  MOV R190, R66 ;  /* 0x0000004200be7202 */ /* 0x000fe20000000f00 */
[C---:B------:R-:W-:Y:S01]  /*13000*/  FMUL.FTZ R65, R2.reuse, R193 ;  /* 0x000000c102417220 */ /* 0x040fe20000410000 */
[----:B-1----:R-:W-:Y:S01]  /*13010*/  MOV R51, R244 ;  /* 0x000000f400337202 */ /* 0x002fe20000000f00 */
[----:B------:R-:W-:Y:S02]  /*13020*/  FFMA.FTZ R244, R55, c[0x0][0x23c], -R4 ;  /* 0x00008f0037f47a23 */ /* 0x000fe40000010804 */
[----:B------:R-:W-:Y:S01]  /*13030*/  FMUL.FTZ R4, R153, R164 ;  /* 0x000000a499047220 */ /* 0x000fe20000410000 */
[----:B------:R-:W-:Y:S01]  /*13040*/  F2FP.BF16.PACK_AB R164, R21, R64 ;  /* 0x0000004015a4723e */ /* 0x000fe200000010ff */
[----:B------:R-:W1:Y:S02]  /*13050*/  LDSM.16.MT88.4 R52, [R222+0xc000] ;  /* 0x00c00000de34783b */ /* 0x000e640000004200 */
[----:B------:R-:W-:Y:S01]  /*13060*/  MUFU.EX2 R228, R14 ;  /* 0x0000000e00e47308 */ /* 0x000fe20000000800 */
[----:B------:R-:W-:Y:S01]  /*13070*/  MOV R189, R51 ;  /* 0x0000003300bd7202 */ /* 0x000fe20000000f00 */
[C---:B------:R-:W-:Y:S02]  /*13080*/  FMUL.FTZ R68, R2.reuse, R68 ;  /* 0x0000004402447220 */ /* 0x040fe40000410000 */
[C---:B---3--:R-:W-:Y:S01]  /*13090*/  FMUL.FTZ R12, R2.reuse, R168 ;  /* 0x000000a8020c7220 */ /* 0x048fe20000410000 */
[-C--:B------:R-:W-:Y:S05]  /*130a0*/  HMMA.16816.F32.BF16 R4, R164, R204.reuse, R4 ;  /* 0x000000cca404723c */ /* 0x080fea0000041804 */
[----:B------:R-:W-:Y:S01]  /*130b0*/  MUFU.EX2 R220, R15 ;  /* 0x0000000f00dc7308 */ /* 0x000fe20000000800 */
[----:B------:R-:W-:Y:S02]  /*130c0*/  FMUL.FTZ R69, R2, R69 ;  /* 0x0000004502457220 */ /* 0x000fe40000410000 */
[----:B------:R-:W-:Y:S04]  /*130d0*/  FMUL.FTZ R74, R152, R74 ;  /* 0x0000004a984a7220 */ /* 0x000fe80000410000 */
[----:B----4-:R-:W-:Y:S02]  /*130e0*/  FMUL.FTZ R13, R2, R169 ;  /* 0x000000a9020d7220 */ /* 0x010fe40000410000 */
[C---:B------:R-:W-:Y:S01]  /*130f0*/  FMUL.FTZ R75, R152.reuse, R75 ;  /* 0x0000004b984b7220 */ /* 0x040fe20000410000 */
[----:B------:R-:W3:Y:S01]  /*13100*/  MUFU.EX2 R0, R0 ;  /* 0x0000000000007308 */ /* 0x000ee20000000800 */
[C---:B------:R-:W-:Y:S02]  /*13110*/  FMUL.FTZ R76, R153.reuse, R76 ;  /* 0x0000004c994c7220 */ /* 0x040fe40000410000 */
[C---:B------:R-:W-:Y:S02]  /*13120*/  FMUL.FTZ R77, R153.reuse, R77 ;  /* 0x0000004d994d7220 */ /* 0x040fe40000410000 */
[C---:B------:R-:W-:Y:S02]  /*13130*/  FMUL.FTZ R78, R152.reuse, R78 ;  /* 0x0000004e984e7220 */ /* 0x040fe40000410000 */
[----:B------:R-:W-:Y:S02]  /*13140*/  FMUL.FTZ R79, R152, R79 ;  /* 0x0000004f984f7220 */ /* 0x000fe40000410000 */
[C---:B------:R-:W-:Y:S01]  /*13150*/  FMUL.FTZ R80, R2.reuse, R80 ;  /* 0x0000005002507220 */ /* 0x040fe20000410000 */
[----:B------:R4:W1:Y:S01]  /*13160*/  MUFU.EX2 R251, R8 ;  /* 0x0000000800fb7308 */ /* 0x0008620000000800 */
[C---:B------:R-:W-:Y:S02]  /*13170*/  FMUL.FTZ R81, R2.reuse, R81 ;  /* 0x0000005102517220 */ /* 0x040fe40000410000 */
[C---:B------:R-:W-:Y:S02]  /*13180*/  FMUL.FTZ R84, R2.reuse, R84 ;  /* 0x0000005402547220 */ /* 0x040fe40000410000 */
[----:B------:R-:W-:Y:S02]  /*13190*/  FMUL.FTZ R85, R2, R85 ;  /* 0x0000005502557220 */ /* 0x000fe40000410000 */
[C---:B------:R-:W-:Y:S02]  /*131a0*/  FMUL.FTZ R88, R153.reuse, R88 ;  /* 0x0000005899587220 */ /* 0x040fe40000410000 */
[----:B------:R-:W-:Y:S01]  /*131b0*/  FMUL.FTZ R89, R153, R89 ;  /* 0x0000005999597220 */ /* 0x000fe20000410000 */
[----:B------:R-:W1:Y:S01]  /*131c0*/  MUFU.EX2 R16, R10 ;  /* 0x0000000a00107308 */ /* 0x000e620000000800 */
[C---:B------:R-:W-:Y:S02]  /*131d0*/  FMUL.FTZ R90, R152.reuse, R90 ;  /* 0x0000005a985a7220 */ /* 0x040fe40000410000 */
[----:B------:R-:W-:Y:S02]  /*131e0*/  FMUL.FTZ R91, R152, R91 ;  /* 0x0000005b985b7220 */ /* 0x000fe40000410000 */
[----:B---3--:R-:W-:Y:S01]  /*131f0*/  FMUL.FTZ R11, R0, R163 ;  /* 0x000000a3000b7220 */ /* 0x008fe20000410000 */
[----:B------:R-:W-:Y:S01]  /*13200*/  F2FP.BF16.PACK_AB R163, R220, R228 ;  /* 0x000000e4dca3723e */ /* 0x000fe200000010ff */
[C---:B------:R-:W-:Y:S02]  /*13210*/  FMUL.FTZ R14, R0.reuse, R170 ;  /* 0x000000aa000e7220 */ /* 0x040fe40000410000 */
[C---:B------:R-:W-:Y:S01]  /*13220*/  FMUL.FTZ R15, R0.reuse, R171 ;  /* 0x000000ab000f7220 */ /* 0x040fe20000410000 */
[----:B------:R3:W-:Y:S01]  /*13230*/  MUFU.EX2 R184, R215 ;  /* 0x000000d700b87308 */ /* 0x0007e20000000800 */
[----:B------:R-:W3:Y:S01]  /*13240*/  LDSM.16.MT88.4 R168, [R224+0xc000] ;  /* 0x00c00000e0a8783b */ /* 0x000ee20000004200 */
[----:B------:R-:W-:Y:S02]  /*13250*/  FMUL.FTZ R34, R0, R178 ;  /* 0x000000b200227220 */ /* 0x000fe40000410000 */
[----:B----4-:R-:W-:Y:S01]  /*13260*/  FMUL.FTZ R8, R2, R160 ;  /* 0x000000a002087220 */ /* 0x010fe20000410000 */
[----:B-1----:R-:W-:Y:S01]  /*13270*/  F2FP.BF16.PACK_AB R160, R66, R251 ;  /* 0x000000fb42a0723e */ /* 0x002fe200000010ff */
[C---:B------:R-:W-:Y:S02]  /*13280*/  FMUL.FTZ R35, R0.reuse, R179 ;  /* 0x000000b300237220 */ /* 0x040fe40000410000 */
[C---:B------:R-:W-:Y:S02]  /*13290*/  FMUL.FTZ R38, R0.reuse, R186 ;  /* 0x000000ba00267220 */ /* 0x040fe40000410000 */
[C---:B------:R-:W-:Y:S01]  /*132a0*/  FMUL.FTZ R39, R0.reuse, R187 ;  /* 0x000000bb00277220 */ /* 0x040fe20000410000 */
[----:B------:R-:W-:Y:S01]  /*132b0*/  MUFU.EX2 R183, R211 ;  /* 0x000000d300b77308 */ /* 0x000fe20000000800 */
[C---:B------:R-:W-:Y:S01]  /*132c0*/  FMUL.FTZ R66, R0.reuse, R194 ;  /* 0x000000c200427220 */ /* 0x040fe20000410000 */
[----:B------:R-:W-:Y:S01]  /*132d0*/  F2FP.BF16.PACK_AB R161, R51, R16 ;  /* 0x0000001033a1723e */ /* 0x000fe200000010ff */
[----:B------:R-:W-:Y:S01]  /*132e0*/  FMUL.FTZ R10, R0, R162 ;  /* 0x000000a2000a7220 */ /* 0x000fe20000410000 */
[----:B------:R-:W-:Y:S01]  /*132f0*/  F2FP.BF16.PACK_AB R162, R225, R229 ;  /* 0x000000e5e1a2723e */ /* 0x000fe200000010ff */
[----:B------:R-:W-:Y:S02]  /*13300*/  FMUL.FTZ R51, R152, R191 ;  /* 0x000000bf98337220 */ /* 0x000fe40000410000 */
[----:B------:R-:W4:Y:S01]  /*13310*/  LDL.LU R191, [R1+0xc] ;  /* 0x00000c0001bf7983 */ /* 0x000f220000300800 */
[C---:B------:R-:W-:Y:S02]  /*13320*/  FMUL.FTZ R96, R2.reuse, R96 ;  /* 0x0000006002607220 */ /* 0x040fe40000410000 */
[----:B------:R-:W-:Y:S01]  /*13330*/  MUFU.EX2 R186, R210 ;  /* 0x000000d200ba7308 */ /* 0x000fe20000000800 */
[C---:B------:R-:W-:Y:S01]  /*13340*/  FMUL.FTZ R97, R2.reuse, R97 ;  /* 0x0000006102617220 */ /* 0x040fe20000410000 */
[C---:B------:R-:W-:Y:S01]  /*13350*/  HMMA.16816.F32.BF16 R8, R160.reuse, R204, R8 ;  /* 0x000000cca008723c */ /* 0x040fe20000041808 */
[----:B---3--:R-:W3:Y:S03]  /*13360*/  LDL.LU R215, [R1+0x8] ;  /* 0x0000080001d77983 */ /* 0x008ee60000300800 */
[C---:B------:R-:W-:Y:S02]  /*13370*/  FMUL.FTZ R100, R2.reuse, R100 ;  /* 0x0000006402647220 */ /* 0x040fe40000410000 */
[C---:B------:R-:W-:Y:S01]  /*13380*/  FMUL.FTZ R101, R2.reuse, R101 ;  /* 0x0000006502657220 */ /* 0x040fe20000410000 */
[----:B------:R-:W-:Y:S01]  /*13390*/  MOV R204, R16 ;  /* 0x0000001000cc7202 */ /* 0x000fe20000000f00 */
[-C--:B------:R-:W-:Y:S01]  /*133a0*/  HMMA.16816.F32.BF16 R12, R160, R206.reuse, R12 ;  /* 0x000000cea00c723c */ /* 0x080fe2000004180c */
[----:B------:R1:W-:Y:S03]  /*133b0*/  MUFU.EX2 R185, R214 ;  /* 0x000000d600b97308 */ /* 0x0003e60000000800 */
[C---:B------:R-:W-:Y:S01]  /*133c0*/  FMUL.FTZ R16, R153.reuse, R172 ;  /* 0x000000ac99107220 */ /* 0x040fe20000410000 */
[----:B------:R-:W-:Y:S01]  /*133d0*/  MOV R205, R64 ;  /* 0x0000004000cd7202 */ /* 0x000fe20000000f00 */
[C---:B------:R-:W-:Y:S02]  /*133e0*/  FMUL.FTZ R64, R2.reuse, R192 ;  /* 0x000000c002407220 */ /* 0x040fe40000410000 */
[----:B------:R-:W-:Y:S03]  /*133f0*/  FMUL.FTZ R112, R2, R112 ;  /* 0x0000007002707220 */ /* 0x000fe60000410000 */
[C---:B------:R-:W-:Y:S01]  /*13400*/  HMMA.16816.F32.BF16 R16, R164.reuse, R206, R16 ;  /* 0x000000cea410723c */ /* 0x040fe20000041810 */
[----:B------:R-:W-:Y:S03]  /*13410*/  MUFU.EX2 R194, R208 ;  /* 0x000000d000c27308 */ /* 0x000fe60000000800 */
[C---:B------:R-:W-:Y:S02]  /*13420*/  FMUL.FTZ R67, R0.reuse, R195 ;  /* 0x000000c300437220 */ /* 0x040fe40000410000 */
[----:B------:R-:W-:Y:S01]  /*13430*/  FMUL.FTZ R70, R0, R70 ;  /* 0x0000004600467220 */ /* 0x000fe20000410000 */
[----:B------:R-:W-:Y:S01]  /*13440*/  MOV R207, R21 ;  /* 0x0000001500cf7202 */ /* 0x000fe20000000f00 */
[C---:B------:R-:W-:Y:S01]  /*13450*/  FMUL.FTZ R21, R153.reuse, R181 ;  /* 0x000000b599157220 */ /* 0x040fe20000410000 */
[----:B------:R-:W-:Y:S03]  /*13460*/  MOV R206, R20 ;  /* 0x0000001400ce7202 */ /* 0x000fe60000000f00 */
[C---:B------:R-:W-:Y:S02]  /*13470*/  FMUL.FTZ R20, R153.reuse, R180 ;  /* 0x000000b499147220 */ /* 0x040fe40000410000 */
[C---:B------:R-:W-:Y:S01]  /*13480*/  FMUL.FTZ R113, R2.reuse, R113 ;  /* 0x0000007102717220 */ /* 0x040fe20000410000 */
[----:B-1----:R-:W-:Y:S01]  /*13490*/  MOV R214, R205 ;  /* 0x000000cd00d67202 */ /* 0x002fe20000000f00 */
[C---:B------:R-:W-:Y:S02]  /*134a0*/  FMUL.FTZ R116, R2.reuse, R116 ;  /* 0x0000007402747220 */ /* 0x040fe40000410000 */
[C---:B------:R-:W-:Y:S01]  /*134b0*/  FMUL.FTZ R117, R2.reuse, R117 ;  /* 0x0000007502757220 */ /* 0x040fe20000410000 */
[-C--:B------:R-:W-:Y:S03]  /*134c0*/  HMMA.16816.F32.BF16 R20, R164, R52.reuse, R20 ;  /* 0x00000034a414723c */ /* 0x080fe60000041814 */
[C---:B------:R-:W-:Y:S02]  /*134d0*/  FMUL.FTZ R128, R2.reuse, R128 ;  /* 0x0000008002807220 */ /* 0x040fe40000410000 */
[C---:B------:R-:W-:Y:S02]  /*134e0*/  FMUL.FTZ R129, R2.reuse, R129 ;  /* 0x0000008102817220 */ /* 0x040fe40000410000 */
[C---:B------:R-:W-:Y:S01]  /*134f0*/  FMUL.FTZ R132, R2.reuse, R132 ;  /* 0x0000008402847220 */ /* 0x040fe20000410000 */
[C---:B------:R-:W-:Y:S04]  /*13500*/  HMMA.16816.F32.BF16 R32, R160.reuse, R52, R32 ;  /* 0x00000034a020723c */ /* 0x040fe80000041820 */
[C---:B------:R-:W-:Y:S02]  /*13510*/  FMUL.FTZ R133, R2.reuse, R133 ;  /* 0x0000008502857220 */ /* 0x040fe40000410000 */
[C---:B------:R-:W-:Y:S02]  /*13520*/  FMUL.FTZ R144, R2.reuse, R144 ;  /* 0x0000009002907220 */ /* 0x040fe40000410000 */
[-C--:B------:R-:W-:Y:S04]  /*13530*/  HMMA.16816.F32.BF16 R36, R160, R54.reuse, R36 ;  /* 0x00000036a024723c */ /* 0x080fe80000041824 */
[C---:B------:R-:W-:Y:S02]  /*13540*/  FMUL.FTZ R145, R2.reuse, R145 ;  /* 0x0000009102917220 */ /* 0x040fe40000410000 */
[----:B------:R-:W-:Y:S02]  /*13550*/  FMUL.FTZ R148, R2, R148 ;  /* 0x0000009402947220 */ /* 0x000fe40000410000 */
[C---:B------:R-:W-:Y:S04]  /*13560*/  HMMA.16816.F32.BF16 R48, R164.reuse, R54, R48 ;  /* 0x00000036a430723c */ /* 0x040fe80000041830 */
[C---:B------:R-:W-:Y:S02]  /*13570*/  FMUL.FTZ R52, R153.reuse, R196 ;  /* 0x000000c499347220 */ /* 0x040fe40000410000 */
[----:B------:R-:W-:Y:S02]  /*13580*/  FMUL.FTZ R53, R153, R197 ;  /* 0x000000c599357220 */ /* 0x000fe40000410000 */
[C---:B------:R-:W-:Y:S01]  /*13590*/  FMUL.FTZ R54, R152.reuse, R198 ;  /* 0x000000c698367220 */ /* 0x040fe20000410000 */
[----:B------:R-:W-:Y:S03]  /*135a0*/  MUFU.EX2 R197, R209 ;  /* 0x000000d100c57308 */ /* 0x000fe60000000800 */
[----:B------:R-:W-:Y:S02]  /*135b0*/  FMUL.FTZ R55, R152, R199 ;  /* 0x000000c798377220 */ /* 0x000fe40000410000 */
[----:B------:R-:W-:Y:S02]  /*135c0*/  FMUL.FTZ R149, R2, R149 ;  /* 0x0000009502957220 */ /* 0x000fe40000410000 */
[--C-:B------:R-:W-:Y:S02]  /*135d0*/  FFMA.FTZ R175, R56, c[0x0][0x23c], -R158.reuse ;  /* 0x00008f0038af7a23 */ /* 0x100fe4000001089e */
[----:B------:R-:W-:Y:S01]  /*135e0*/  FFMA.FTZ R177, R57, c[0x0][0x23c], -R158 ;  /* 0x00008f0039b17a23 */ /* 0x000fe2000001089e */
[-C--:B------:R-:W-:Y:S01]  /*135f0*/  HMMA.16816.F32.BF16 R52, R164, R168.reuse, R52 ;  /* 0x000000a8a434723c */ /* 0x080fe20000041834 */
[----:B------:R-:W-:Y:S02]  /*13600*/  MUFU.EX2 R199, R213 ;  /* 0x000000d500c77308 */ /* 0x000fe40000000800 */
[--C-:B------:R-:W-:Y:S02]  /*13610*/  FFMA.FTZ R172, R46, c[0x0][0x23c], -R159.reuse ;  /* 0x00008f002eac7a23 */ /* 0x100fe4000001089f */
[--C-:B------:R-:W-:Y:S02]  /*13620*/  FFMA.FTZ R174, R47, c[0x0][0x23c], -R159.reuse ;  /* 0x00008f002fae7a23 */ /* 0x100fe4000001089f */
[--C-:B------:R-:W-:Y:S01]  /*13630*/  FFMA.FTZ R176, R58, c[0x0][0x23c], -R159.reuse ;  /* 0x00008f003ab07a23 */ /* 0x100fe2000001089f */
[C---:B------:R-:W-:Y:S03]  /*13640*/  HMMA.16816.F32.BF16 R64, R160.reuse, R168, R64 ;  /* 0x000000a8a040723c */ /* 0x040fe60000041840 */
[----:B------:R-:W-:Y:S01]  /*13650*/  MUFU.EX2 R213, R177 ;  /* 0x000000b100d57308 */ /* 0x000fe20000000800 */
[----:B------:R-:W-:Y:S02]  /*13660*/  FMUL.FTZ R71, R0, R71 ;  /* 0x0000004700477220 */ /* 0x000fe40000410000 */
[--C-:B------:R-:W-:Y:S02]  /*13670*/  FFMA.FTZ R178, R59, c[0x0][0x23c], -R159.reuse ;  /* 0x00008f003bb27a23 */ /* 0x100fe4000001089f */
[----:B------:R-:W-:Y:S01]  /*13680*/  LDSM.16.MT88.4 R56, [R223+0xc800] ;  /* 0x00c80000df38783b */ /* 0x000fe20000004200 */
[--C-:B------:R-:W-:Y:S02]  /*13690*/  FFMA.FTZ R180, R62, c[0x0][0x23c], -R159.reuse ;  /* 0x00008f003eb47a23 */ /* 0x100fe4000001089f */
[-C--:B------:R-:W-:Y:S02]  /*136a0*/  HMMA.16816.F32.BF16 R68, R160, R170.reuse, R68 ;  /* 0x000000aaa044723c */ /* 0x080fe40000041844 */
[----:B------:R-:W-:Y:S01]  /*136b0*/  MUFU.EX2 R208, R180 ;  /* 0x000000b400d07308 */ /* 0x000fe20000000800 */
[C---:B------:R-:W-:Y:S02]  /*136c0*/  FMUL.FTZ R82, R0.reuse, R82 ;  /* 0x0000005200527220 */ /* 0x040fe40000410000 */
[C---:B------:R-:W-:Y:S02]  /*136d0*/  FMUL.FTZ R83, R0.reuse, R83 ;  /* 0x0000005300537220 */ /* 0x040fe40000410000 */
[C---:B------:R-:W-:Y:S01]  /*136e0*/  FMUL.FTZ R86, R0.reuse, R86 ;  /* 0x0000005600567220 */ /* 0x040fe20000410000 */
[C---:B------:R-:W-:Y:S01]  /*136f0*/  HMMA.16816.F32.BF16 R72, R164.reuse, R170, R72 ;  /* 0x000000aaa448723c */ /* 0x040fe20000041848 */
[----:B------:R-:W1:Y:S03]  /*13700*/  LDSM.16.MT88.4 R168, [R223+0xc000] ;  /* 0x00c00000dfa8783b */ /* 0x000e660000004200 */
[----:B------:R-:W-:Y:S01]  /*13710*/  FMUL.FTZ R87, R0, R87 ;  /* 0x0000005700577220 */ /* 0x000fe20000410000 */
[----:B------:R-:W-:Y:S01]  /*13720*/  MUFU.EX2 R198, R212 ;  /* 0x000000d400c67308 */ /* 0x000fe20000000800 */
[C---:B------:R-:W-:Y:S02]  /*13730*/  FMUL.FTZ R92, R153.reuse, R92 ;  /* 0x0000005c995c7220 */ /* 0x040fe40000410000 */
[C---:B------:R-:W-:Y:S04]  /*13740*/  FMUL.FTZ R93, R153.reuse, R93 ;  /* 0x0000005d995d7220 */ /* 0x040fe80000410000 */
[C---:B------:R-:W-:Y:S02]  /*13750*/  FMUL.FTZ R94, R152.reuse, R94 ;  /* 0x0000005e985e7220 */ /* 0x040fe40000410000 */
[----:B------:R-:W-:Y:S01]  /*13760*/  FMUL.FTZ R95, R152, R95 ;  /* 0x0000005f985f7220 */ /* 0x000fe20000410000 */
[----:B------:R-:W-:Y:S01]  /*13770*/  MUFU.EX2 R211, R178 ;  /* 0x000000b200d37308 */ /* 0x000fe20000000800 */
[C---:B------:R-:W-:Y:S02]  /*13780*/  FMUL.FTZ R98, R0.reuse, R98 ;  /* 0x0000006200627220 */ /* 0x040fe40000410000 */
[C---:B------:R-:W-:Y:S02]  /*13790*/  FMUL.FTZ R99, R0.reuse, R99 ;  /* 0x0000006300637220 */ /* 0x040fe40000410000 */
[C---:B------:R-:W-:Y:S02]  /*137a0*/  FMUL.FTZ R102, R0.reuse, R102 ;  /* 0x0000006600667220 */ /* 0x040fe40000410000 */
[----:B------:R-:W-:Y:S02]  /*137b0*/  FMUL.FTZ R103, R0, R103 ;  /* 0x0000006700677220 */ /* 0x000fe40000410000 */
[C---:B------:R-:W-:Y:S01]  /*137c0*/  FMUL.FTZ R104, R153.reuse, R104 ;  /* 0x0000006899687220 */ /* 0x040fe20000410000 */
[----:B------:R-:W-:Y:S01]  /*137d0*/  MUFU.EX2 R212, R176 ;  /* 0x000000b000d47308 */ /* 0x000fe20000000800 */
[C---:B------:R-:W-:Y:S02]  /*137e0*/  FMUL.FTZ R105, R153.reuse, R105 ;  /* 0x0000006999697220 */ /* 0x040fe40000410000 */
[C---:B------:R-:W-:Y:S02]  /*137f0*/  FMUL.FTZ R106, R152.reuse, R106 ;  /* 0x0000006a986a7220 */ /* 0x040fe40000410000 */
[C---:B------:R-:W-:Y:S02]  /*13800*/  FMUL.FTZ R107, R152.reuse, R107 ;  /* 0x0000006b986b7220 */ /* 0x040fe40000410000 */
[C---:B------:R-:W-:Y:S02]  /*13810*/  FMUL.FTZ R108, R153.reuse, R108 ;  /* 0x0000006c996c7220 */ /* 0x040fe40000410000 */
[C---:B------:R-:W-:Y:S02]  /*13820*/  FMUL.FTZ R109, R153.reuse, R109 ;  /* 0x0000006d996d7220 */ /* 0x040fe40000410000 */
[C---:B------:R-:W-:Y:S02]  /*13830*/  FMUL.FTZ R110, R152.reuse, R110 ;  /* 0x0000006e986e7220 */ /* 0x040fe40000410000 */
[----:B------:R-:W-:Y:S02]  /*13840*/  FMUL.FTZ R111, R152, R111 ;  /* 0x0000006f986f7220 */ /* 0x000fe40000410000 */
[C---:B------:R-:W-:Y:S01]  /*13850*/  FMUL.FTZ R114, R0.reuse, R114 ;  /* 0x0000007200727220 */ /* 0x040fe20000410000 */
[-C--:B-1----:R-:W-:Y:S03]  /*13860*/  HMMA.16816.F32.BF16 R76, R164, R168.reuse, R76 ;  /* 0x000000a8a44c723c */ /* 0x082fe6000004184c */
[C---:B------:R-:W-:Y:S02]  /*13870*/  FMUL.FTZ R115, R0.reuse, R115 ;  /* 0x0000007300737220 */ /* 0x040fe40000410000 */
[C---:B------:R-:W-:Y:S02]  /*13880*/  FMUL.FTZ R118, R0.reuse, R118 ;  /* 0x0000007600767220 */ /* 0x040fe40000410000 */
[----:B------:R-:W-:Y:S01]  /*13890*/  FMUL.FTZ R119, R0, R119 ;  /* 0x0000007700777220 */ /* 0x000fe20000410000 */
[C---:B------:R-:W-:Y:S04]  /*138a0*/  HMMA.16816.F32.BF16 R80, R160.reuse, R168, R80 ;  /* 0x000000a8a050723c */ /* 0x040fe80000041850 */
[C---:B------:R-:W-:Y:S02]  /*138b0*/  FMUL.FTZ R120, R153.reuse, R120 ;  /* 0x0000007899787220 */ /* 0x040fe40000410000 */
[C---:B------:R-:W-:Y:S02]  /*138c0*/  FMUL.FTZ R121, R153.reuse, R121 ;  /* 0x0000007999797220 */ /* 0x040fe40000410000 */
[-C--:B------:R-:W-:Y:S04]  /*138d0*/  HMMA.16816.F32.BF16 R84, R160, R170.reuse, R84 ;  /* 0x000000aaa054723c */ /* 0x080fe80000041854 */
[C---:B------:R-:W-:Y:S02]  /*138e0*/  FMUL.FTZ R122, R152.reuse, R122 ;  /* 0x0000007a987a7220 */ /* 0x040fe40000410000 */
[C---:B------:R-:W-:Y:S02]  /*138f0*/  FMUL.FTZ R123, R152.reuse, R123 ;  /* 0x0000007b987b7220 */ /* 0x040fe40000410000 */
[C---:B------:R-:W-:Y:S01]  /*13900*/  HMMA.16816.F32.BF16 R88, R164.reuse, R170, R88 ;  /* 0x000000aaa458723c */ /* 0x040fe20000041858 */
[----:B------:R-:W1:Y:S03]  /*13910*/  LDSM.16.MT88.4 R168, [R221+0xe000] ;  /* 0x00e00000dda8783b */ /* 0x000e660000004200 */
[C---:B------:R-:W-:Y:S02]  /*13920*/  FMUL.FTZ R124, R153.reuse, R124 ;  /* 0x0000007c997c7220 */ /* 0x040fe40000410000 */
[C---:B------:R-:W-:Y:S02]  /*13930*/  FMUL.FTZ R125, R153.reuse, R125 ;  /* 0x0000007d997d7220 */ /* 0x040fe40000410000 */
[C---:B------:R-:W-:Y:S04]  /*13940*/  FMUL.FTZ R126, R152.reuse, R126 ;  /* 0x0000007e987e7220 */ /* 0x040fe80000410000 */
[----:B------:R-:W-:Y:S02]  /*13950*/  FMUL.FTZ R127, R152, R127 ;  /* 0x0000007f987f7220 */ /* 0x000fe40000410000 */
[C---:B------:R-:W-:Y:S02]  /*13960*/  FMUL.FTZ R130, R0.reuse, R130 ;  /* 0x0000008200827220 */ /* 0x040fe40000410000 */
[C---:B------:R-:W-:Y:S02]  /*13970*/  FMUL.FTZ R131, R0.reuse, R131 ;  /* 0x0000008300837220 */ /* 0x040fe40000410000 */
[C---:B------:R-:W-:Y:S02]  /*13980*/  FMUL.FTZ R134, R0.reuse, R134 ;  /* 0x0000008600867220 */ /* 0x040fe40000410000 */
[C---:B--2---:R-:W-:Y:S01]  /*13990*/  FFMA.FTZ R173, R153.reuse, R173, R214 ;  /* 0x000000ad99ad7223 */ /* 0x044fe200000100d6 */
[----:B------:R-:W-:Y:S01]  /*139a0*/  MOV R214, R204 ;  /* 0x000000cc00d67202 */ /* 0x000fe20000000f00 */
[----:B------:R-:W-:Y:S02]  /*139b0*/  FMUL.FTZ R135, R0, R135 ;  /* 0x0000008700877220 */ /* 0x000fe40000410000 */
[C---:B------:R-:W-:Y:S02]  /*139c0*/  FMUL.FTZ R136, R153.reuse, R136 ;  /* 0x0000008899887220 */ /* 0x040fe40000410000 */
[----:B------:R-:W-:Y:S02]  /*139d0*/  FMUL.FTZ R137, R153, R137 ;  /* 0x0000008999897220 */ /* 0x000fe40000410000 */
[C---:B------:R-:W-:Y:S02]  /*139e0*/  FMUL.FTZ R138, R152.reuse, R138 ;  /* 0x0000008a988a7220 */ /* 0x040fe40000410000 */
[----:B------:R-:W-:Y:S02]  /*139f0*/  FMUL.FTZ R139, R152, R139 ;  /* 0x0000008b988b7220 */ /* 0x000fe40000410000 */
[--C-:B------:R-:W-:Y:S02]  /*13a00*/  FFMA.FTZ R26, R26, c[0x0][0x23c], -R159.reuse ;  /* 0x00008f001a1a7a23 */ /* 0x100fe4000001089f */
[--C-:B------:R-:W-:Y:S02]  /*13a10*/  FFMA.FTZ R27, R27, c[0x0][0x23c], -R159.reuse ;  /* 0x00008f001b1b7a23 */ /* 0x100fe4000001089f */
[C---:B------:R-:W-:Y:S01]  /*13a20*/  FMUL.FTZ R140, R153.reuse, R140 ;  /* 0x0000008c998c7220 */ /* 0x040fe20000410000 */
[----:B------:R2:W-:Y:S01]  /*13a30*/  MUFU.EX2 R181, R26 ;  /* 0x0000001a00b57308 */ /* 0x0005e20000000800 */
[----:B------:R-:W-:Y:S02]  /*13a40*/  FMUL.FTZ R141, R153, R141 ;  /* 0x0000008d998d7220 */ /* 0x000fe40000410000 */
[C---:B------:R-:W-:Y:S01]  /*13a50*/  FMUL.FTZ R142, R152.reuse, R142 ;  /* 0x0000008e988e7220 */ /* 0x040fe20000410000 */
[-C--:B-1----:R-:W-:Y:S03]  /*13a60*/  HMMA.16816.F32.BF16 R92, R164, R168.reuse, R92 ;  /* 0x000000a8a45c723c */ /* 0x082fe6000004185c */
[----:B------:R-:W-:Y:S02]  /*13a70*/  FMUL.FTZ R143, R152, R143 ;  /* 0x0000008f988f7220 */ /* 0x000fe40000410000 */
[C---:B------:R-:W-:Y:S01]  /*13a80*/  FMUL.FTZ R146, R0.reuse, R146 ;  /* 0x0000009200927220 */ /* 0x040fe20000410000 */
[----:B------:R1:W-:Y:S01]  /*13a90*/  MUFU.EX2 R192, R27 ;  /* 0x0000001b00c07308 */ /* 0x0003e20000000800 */
[C---:B------:R-:W-:Y:S01]  /*13aa0*/  FMUL.FTZ R147, R0.reuse, R147 ;  /* 0x0000009300937220 */ /* 0x040fe20000410000 */
[C---:B------:R-:W-:Y:S04]  /*13ab0*/  HMMA.16816.F32.BF16 R96, R160.reuse, R168, R96 ;  /* 0x000000a8a060723c */ /* 0x040fe80000041860 */
[C---:B------:R-:W-:Y:S02]  /*13ac0*/  FMUL.FTZ R150, R0.reuse, R150 ;  /* 0x0000009600967220 */ /* 0x040fe40000410000 */
[----:B------:R-:W-:Y:S02]  /*13ad0*/  FMUL.FTZ R151, R0, R151 ;  /* 0x0000009700977220 */ /* 0x000fe40000410000 */
[-C--:B------:R-:W-:Y:S04]  /*13ae0*/  HMMA.16816.F32.BF16 R100, R160, R170.reuse, R100 ;  /* 0x000000aaa064723c */ /* 0x080fe80000041864 */
[----:B--2---:R-:W-:Y:S02]  /*13af0*/  FMUL.FTZ R26, R152, R202 ;  /* 0x000000ca981a7220 */ /* 0x004fe40000410000 */
[--C-:B------:R-:W-:Y:S01]  /*13b00*/  FFMA.FTZ R30, R30, c[0x0][0x23c], -R159.reuse ;  /* 0x00008f001e1e7a23 */ /* 0x100fe2000001089f */
[----:B------:R-:W2:Y:S01]  /*13b10*/  MUFU.EX2 R202, R243 ;  /* 0x000000f300ca7308 */ /* 0x000ea20000000800 */
[C---:B------:R-:W-:Y:S01]  /*13b20*/  HMMA.16816.F32.BF16 R104, R164.reuse, R170, R104 ;  /* 0x000000aaa468723c */ /* 0x040fe20000041868 */
[----:B------:R-:W4:Y:S03]  /*13b30*/  LDSM.16.MT88.4 R168, [R222+0xe000] ;  /* 0x00e00000dea8783b */ /* 0x000f260000004200 */
[--C-:B------:R-:W-:Y:S02]  /*13b40*/  FFMA.FTZ R31, R31, c[0x0][0x23c], -R159.reuse ;  /* 0x00008f001f1f7a23 */ /* 0x100fe4000001089f */
[----:B-1----:R-:W-:Y:S02]  /*13b50*/  FMUL.FTZ R27, R152, R203 ;  /* 0x000000cb981b7220 */ /* 0x002fe40000410000 */
[--C-:B------:R-:W-:Y:S01]  /*13b60*/  FFMA.FTZ R179, R60, c[0x0][0x23c], -R158.reuse ;  /* 0x00008f003cb37a23 */ /* 0x100fe2000001089e */
[----:B------:R-:W1:Y:S03]  /*13b70*/  MUFU.EX2 R205, R31 ;  /* 0x0000001f00cd7308 */ /* 0x000e660000000800 */
[----:B------:R-:W-:Y:S02]  /*13b80*/  FFMA.FTZ R60, R43, c[0x0][0x23c], -R159 ;  /* 0x00008f002b3c7a23 */ /* 0x000fe4000001089f */
[--C-:B------:R-:W-:Y:S02]  /*13b90*/  FFMA.FTZ R24, R24, c[0x0][0x23c], -R158.reuse ;  /* 0x00008f0018187a23 */ /* 0x100fe4000001089e */
[--C-:B------:R-:W-:Y:S02]  /*13ba0*/  FFMA.FTZ R25, R25, c[0x0][0x23c], -R158.reuse ;  /* 0x00008f0019197a23 */ /* 0x100fe4000001089e */
[--C-:B------:R-:W-:Y:S01]  /*13bb0*/  FFMA.FTZ R28, R28, c[0x0][0x23c], -R158.reuse ;  /* 0x00008f001c1c7a23 */ /* 0x100fe2000001089e */
[----:B------:R-:W-:Y:S01]  /*13bc0*/  MUFU.EX2 R243, R174 ;  /* 0x000000ae00f37308 */ /* 0x000fe20000000800 */
[----:B------:R-:W-:Y:S01]  /*13bd0*/  FFMA.FTZ R29, R29, c[0x0][0x23c], -R158 ;  /* 0x00008f001d1d7a23 */ /* 0x000fe2000001089e */
[----:B--2---:R-:W-:Y:S08]  /*13be0*/  MOV R176, R202 ;  /* 0x000000ca00b07202 */ /* 0x004ff00000000f00 */
[----:B------:R2:W-:Y:S01]  /*13bf0*/  MUFU.EX2 R182, R24 ;  /* 0x0000001800b67308 */ /* 0x0005e20000000800 */
[----:B-1----:R-:W-:Y:S02]  /*13c00*/  MOV R177, R205 ;  /* 0x000000cd00b17202 */ /* 0x002fe40000000f00 */
[----:B------:R-:W-:Y:S07]  /*13c10*/  F2FP.BF16.PACK_AB R31, R194, R197 ;  /* 0x000000c5c21f723e */ /* 0x000fee00000010ff */
[----:B------:R-:W1:Y:S01]  /*13c20*/  MUFU.EX2 R187, R30 ;  /* 0x0000001e00bb7308 */ /* 0x000e620000000800 */
[-C--:B----4-:R-:W-:Y:S08]  /*13c30*/  HMMA.16816.F32.BF16 R108, R164, R168.reuse, R108 ;  /* 0x000000a8a46c723c */ /* 0x090ff0000004186c */
[C---:B------:R-:W-:Y:S01]  /*13c40*/  HMMA.16816.F32.BF16 R112, R160.reuse, R168, R112 ;  /* 0x000000a8a070723c */ /* 0x040fe20000041870 */
[----:B------:R4:W-:Y:S03]  /*13c50*/  MUFU.EX2 R193, R25 ;  /* 0x0000001900c17308 */ /* 0x0009e60000000800 */
[----:B--2---:R-:W-:Y:S04]  /*13c60*/  FMUL.FTZ R24, R153, R200 ;  /* 0x000000c899187220 */ /* 0x004fe80000410000 */
[-C--:B------:R-:W-:Y:S03]  /*13c70*/  HMMA.16816.F32.BF16 R116, R160, R170.reuse, R116 ;  /* 0x000000aaa074723c */ /* 0x080fe60000041874 */
[----:B------:R2:W-:Y:S01]  /*13c80*/  MUFU.EX2 R196, R28 ;  /* 0x0000001c00c47308 */ /* 0x0005e20000000800 */
[----:B-1----:R-:W-:Y:S04]  /*13c90*/  F2FP.BF16.PACK_AB R43, R205, R187 ;  /* 0x000000bbcd2b723e */ /* 0x002fe800000010ff */
[C---:B------:R-:W-:Y:S01]  /*13ca0*/  HMMA.16816.F32.BF16 R120, R164.reuse, R170, R120 ;  /* 0x000000aaa478723c */ /* 0x040fe20000041878 */
[----:B------:R-:W1:Y:S03]  /*13cb0*/  LDSM.16.MT88.4 R168, [R224+0xe000] ;  /* 0x00e00000e0a8783b */ /* 0x000e660000004200 */
[----:B------:R-:W-:Y:S01]  /*13cc0*/  F2FP.BF16.PACK_AB R30, R198, R199 ;  /* 0x000000c7c61e723e */ /* 0x000fe200000010ff */
[----:B------:R2:W-:Y:S01]  /*13cd0*/  MUFU.EX2 R195, R29 ;  /* 0x0000001d00c37308 */ /* 0x0005e20000000800 */
[----:B----4-:R-:W-:Y:S02]  /*13ce0*/  FMUL.FTZ R25, R153, R201 ;  /* 0x000000c999197220 */ /* 0x010fe40000410000 */
[----:B---3--:R-:W-:Y:S01]  /*13cf0*/  FFMA.FTZ R153, R152, R215, R252 ;  /* 0x000000d798997223 */ /* 0x008fe200000100fc */
[----:B------:R-:W-:Y:S03]  /*13d00*/  MOV R215, R207 ;  /* 0x000000cf00d77202 */ /* 0x000fe60000000f00 */
[----:B------:R-:W-:Y:S01]  /*13d10*/  FFMA.FTZ R152, R2, R191, R251 ;  /* 0x000000bf02987223 */ /* 0x000fe200000100fb */
[----:B------:R-:W-:Y:S01]  /*13d20*/  MOV R191, R206 ;  /* 0x000000ce00bf7202 */ /* 0x000fe20000000f00 */
[----:B------:R-:W3:Y:S01]  /*13d30*/  LDL.LU R2, [R1+0x58] ;  /* 0x0000580001027983 */ /* 0x000ee20000300800 */
[----:B------:R-:W-:Y:S01]  /*13d40*/  MUFU.EX2 R206, R60 ;  /* 0x0000003c00ce7308 */ /* 0x000fe20000000800 */
[----:B--2---:R-:W-:Y:S09]  /*13d50*/  F2FP.BF16.PACK_AB R28, R185, R184 ;  /* 0x000000b8b91c723e */ /* 0x004ff200000010ff */
[----:B------:R-:W-:Y:S01]  /*13d60*/  MUFU.EX2 R207, R241 ;  /* 0x000000f100cf7308 */ /* 0x000fe20000000800 */
[----:B------:R-:W-:Y:S09]  /*13d70*/  F2FP.BF16.PACK_AB R29, R186, R183 ;  /* 0x000000b7ba1d723e */ /* 0x000ff200000010ff */
[----:B------:R-:W-:Y:S01]  /*13d80*/  MUFU.EX2 R251, R172 ;  /* 0x000000ac00fb7308 */ /* 0x000fe20000000800 */
[-C--:B-1----:R-:W-:Y:S09]  /*13d90*/  HMMA.16816.F32.BF16 R124, R164, R168.reuse, R124 ;  /* 0x000000a8a47c723c */ /* 0x082ff2000004187c */
[----:B------:R-:W-:Y:S01]  /*13da0*/  MUFU.EX2 R241, R246 ;  /* 0x000000f600f17308 */ /* 0x000fe20000000800 */
[C---:B------:R-:W-:Y:S08]  /*13db0*/  HMMA.16816.F32.BF16 R128, R160.reuse, R168, R128 ;  /* 0x000000a8a080723c */ /* 0x040ff00000041880 */
[-C--:B------:R-:W-:Y:S01]  /*13dc0*/  HMMA.16816.F32.BF16 R132, R160, R170.reuse, R132 ;  /* 0x000000aaa084723c */ /* 0x080fe20000041884 */
[----:B------:R-:W-:Y:S07]  /*13dd0*/  MUFU.EX2 R201, R242 ;  /* 0x000000f200c97308 */ /* 0x000fee0000000800 */
[C---:B------:R-:W-:Y:S01]  /*13de0*/  HMMA.16816.F32.BF16 R136, R164.reuse, R170, R136 ;  /* 0x000000aaa488723c */ /* 0x040fe20000041888 */
[----:B------:R-:W1:Y:S02]  /*13df0*/  LDSM.16.MT88.4 R168, [R223+0xe000] ;  /* 0x00e00000dfa8783b */ /* 0x000e640000004200 */
[----:B------:R-:W-:Y:S10]  /*13e00*/  MUFU.EX2 R242, R157 ;  /* 0x0000009d00f27308 */ /* 0x000ff40000000800 */
[----:B------:R-:W2:Y:S10]  /*13e10*/  MUFU.EX2 R203, R219 ;  /* 0x000000db00cb7308 */ /* 0x000eb40000000800 */
[----:B------:R4:W-:Y:S10]  /*13e20*/  MUFU.EX2 R219, R250 ;  /* 0x000000fa00db7308 */ /* 0x0009f40000000800 */
[----:B------:R-:W-:Y:S01]  /*13e30*/  MUFU.EX2 R200, R218 ;  /* 0x000000da00c87308 */ /* 0x000fe20000000800 */
[----:B--2---:R-:W-:Y:S01]  /*13e40*/  MOV R178, R203 ;  /* 0x000000cb00b27202 */ /* 0x004fe20000000f00 */
[-C--:B-1----:R-:W-:Y:S08]  /*13e50*/  HMMA.16816.F32.BF16 R140, R164, R168.reuse, R140 ;  /* 0x000000a8a48c723c */ /* 0x082ff0000004188c */
[----:B------:R-:W-:Y:S01]  /*13e60*/  MUFU.EX2 R218, R244 ;  /* 0x000000f400da7308 */ /* 0x000fe20000000800 */
[----:B----4-:R-:W-:Y:S01]  /*13e70*/  MOV R250, R207 ;  /* 0x000000cf00fa7202 */ /* 0x010fe20000000f00 */
[C---:B------:R-:W-:Y:S08]  /*13e80*/  HMMA.16816.F32.BF16 R144, R160.reuse, R168, R144 ;  /* 0x000000a8a090723c */ /* 0x040ff00000041890 */
[----:B------:R-:W-:Y:S01]  /*13e90*/  MUFU.EX2 R210, R179 ;  /* 0x000000b300d27308 */ /* 0x000fe20000000800 */
[--C-:B------:R-:W-:Y:S01]  /*13ea0*/  FFMA.FTZ R169, R40, c[0x0][0x23c], -R158.reuse ;  /* 0x00008f0028a97a23 */ /* 0x100fe2000001089e */
[-C--:B------:R-:W-:Y:S01]  /*13eb0*/  HMMA.16816.F32.BF16 R148, R160, R170.reuse, R148 ;  /* 0x000000aaa094723c */ /* 0x080fe20000041894 */
[----:B------:R-:W1:Y:S02]  /*13ec0*/  LDSM.16.MT88.4 R160, [R221+0xc800] ;  /* 0x00c80000dda0783b */ /* 0x000e640000004200 */
[----:B------:R-:W-:Y:S01]  /*13ed0*/  F2FP.BF16.PACK_AB R40, R193, R182 ;  /* 0x000000b6c128723e */ /* 0x000fe200000010ff */
[--C-:B------:R-:W-:Y:S04]  /*13ee0*/  FFMA.FTZ R168, R41, c[0x0][0x23c], -R158.reuse ;  /* 0x00008f0029a87a23 */ /* 0x100fe8000001089e */
[----:B------:R-:W2:Y:S01]  /*13ef0*/  MUFU.EX2 R169, R169 ;  /* 0x000000a900a97308 */ /* 0x000ea20000000800 */
[----:B------:R-:W-:Y:S01]  /*13f00*/  F2FP.BF16.PACK_AB R41, R192, R181 ;  /* 0x000000b5c029723e */ /* 0x000fe200000010ff */
[----:B------:R-:W-:Y:S01]  /*13f10*/  HMMA.16816.F32.BF16 R24, R164, R170, R24 ;  /* 0x000000aaa418723c */ /* 0x000fe20000041818 */
[----:B------:R-:W4:Y:S06]  /*13f20*/  LDSM.16.MT88.4 R164, [R222+0xc800] ;  /* 0x00c80000dea4783b */ /* 0x000f2c0000004200 */
[--C-:B------:R-:W-:Y:S01]  /*13f30*/  FFMA.FTZ R170, R44, c[0x0][0x23c], -R158.reuse ;  /* 0x00008f002caa7a23 */ /* 0x100fe2000001089e */
[----:B------:R-:W1:Y:S01]  /*13f40*/  MUFU.EX2 R168, R168 ;  /* 0x000000a800a87308 */ /* 0x000e620000000800 */
[--C-:B------:R-:W-:Y:S02]  /*13f50*/  FFMA.FTZ R171, R45, c[0x0][0x23c], -R158.reuse ;  /* 0x00008f002dab7a23 */ /* 0x100fe4000001089e */
[----:B------:R-:W4:Y:S01]  /*13f60*/  LDSM.16.MT88.4 R44, [R224+0xc800] ;  /* 0x00c80000e02c783b */ /* 0x000f220000004200 */
[----:B------:R-:W-:Y:S02]  /*13f70*/  FFMA.FTZ R158, R61, c[0x0][0x23c], -R158 ;  /* 0x00008f003d9e7a23 */ /* 0x000fe4000001089e */
[--C-:B------:R-:W-:Y:S01]  /*13f80*/  FFMA.FTZ R61, R42, c[0x0][0x23c], -R159.reuse ;  /* 0x00008f002a3d7a23 */ /* 0x100fe2000001089f */
[----:B------:R-:W-:Y:S01]  /*13f90*/  F2FP.BF16.PACK_AB R42, R195, R196 ;  /* 0x000000c4c32a723e */ /* 0x000fe200000010ff */
[----:B------:R-:W-:Y:S02]  /*13fa0*/  FFMA.FTZ R159, R63, c[0x0][0x23c], -R159 ;  /* 0x00008f003f9f7a23 */ /* 0x000fe4000001089f */
[----:B------:R1:W1:Y:S01]  /*13fb0*/  MUFU.EX2 R204, R61 ;  /* 0x0000003d00cc7308 */ /* 0x0002620000000800 */
[----:B--2---:R-:W-:Y:S09]  /*13fc0*/  MOV R179, R169 ;  /* 0x000000a900b37202 */ /* 0x004ff20000000f00 */
[----:B------:R-:W-:Y:S01]  /*13fd0*/  MUFU.EX2 R170, R170 ;  /* 0x000000aa00aa7308 */ /* 0x000fe20000000800 */
[----:B-1----:R-:W-:Y:S01]  /*13fe0*/  MOV R246, R168 ;  /* 0x000000a800f67202 */ /* 0x002fe20000000f00 */
[-C--:B------:R-:W-:Y:S08]  /*13ff0*/  HMMA.16816.F32.BF16 R4, R28, R160.reuse, R4 ;  /* 0x000000a01c04723c */ /* 0x080ff00000041804 */
[----:B------:R-:W-:Y:S01]  /*14000*/  MUFU.EX2 R252, R171 ;  /* 0x000000ab00fc7308 */ /* 0x000fe20000000800 */
[C---:B------:R-:W-:Y:S01]  /*14010*/  HMMA.16816.F32.BF16 R8, R40.reuse, R160, R8 ;  /* 0x000000a02808723c */ /* 0x040fe20000041808 */
[----:B------:R-:W-:Y:S03]  /*14020*/  LDSM.16.MT88.4 R60, [R222+0xd000] ;  /* 0x00d00000de3c783b */ /* 0x000fe60000004200 */
[----:B------:R-:W-:Y:S05]  /*14030*/  MOV R180, R204 ;  /* 0x000000cc00b47202 */ /* 0x000fea0000000f00 */
[----:B------:R-:W-:Y:S01]  /*14040*/  MUFU.EX2 R209, R158 ;  /* 0x0000009e00d17308 */ /* 0x000fe20000000800 */
[-C--:B------:R-:W-:Y:S08]  /*14050*/  HMMA.16816.F32.BF16 R12, R40, R162.reuse, R12 ;  /* 0x000000a2280c723c */ /* 0x080ff0000004180c */
[C---:B------:R-:W-:Y:S01]  /*14060*/  HMMA.16816.F32.BF16 R16, R28.reuse, R162, R16 ;  /* 0x000000a21c10723c */ /* 0x040fe20000041810 */
[----:B------:R-:W-:Y:S01]  /*14070*/  LDSM.16.MT88.4 R160, [R224+0xd000] ;  /* 0x00d00000e0a0783b */ /* 0x000fe20000004200 */
[----:B------:R-:W-:Y:S06]  /*14080*/  MUFU.EX2 R159, R159 ;  /* 0x0000009f009f7308 */ /* 0x000fec0000000800 */
[-C--:B----4-:R-:W-:Y:S08]  /*14090*/  HMMA.16816.F32.BF16 R20, R28, R164.reuse, R20 ;  /* 0x000000a41c14723c */ /* 0x090ff00000041814 */
[C---:B------:R-:W-:Y:S01]  /*140a0*/  HMMA.16816.F32.BF16 R32, R40.reuse, R164, R32 ;  /* 0x000000a42820723c */ /* 0x040fe20000041820 */
[----:B------:R-:W-:Y:S07]  /*140b0*/  MUFU.EX2 R164, R240 ;  /* 0x000000f000a47308 */ /* 0x000fee0000000800 */
[-C--:B------:R-:W-:Y:S03]  /*140c0*/  HMMA.16816.F32.BF16 R36, R40, R166.reuse, R36 ;  /* 0x000000a62824723c */ /* 0x080fe60000041824 */
[----:B------:R-:W1:Y:S05]  /*140d0*/  MUFU.EX2 R165, R217 ;  /* 0x000000d900a57308 */ /* 0x000e6a0000000800 */
[C---:B------:R-:W-:Y:S05]  /*140e0*/  HMMA.16816.F32.BF16 R48, R28.reuse, R166, R48 ;  /* 0x000000a61c30723c */ /* 0x040fea0000041830 */
[----:B------:R-:W2:Y:S03]  /*140f0*/  MUFU.EX2 R167, R216 ;  /* 0x000000d800a77308 */ /* 0x000ea60000000800 */
[-C--:B------:R-:W-:Y:S07]  /*14100*/  HMMA.16816.F32.BF16 R52, R28, R44.reuse, R52 ;  /* 0x0000002c1c34723c */ /* 0x080fee0000041834 */
[----:B------:R4:W2:Y:S01]  /*14110*/  MUFU.EX2 R240, R247 ;  /* 0x000000f700f07308 */ /* 0x0008a20000000800 */
[C---:B------:R-:W-:Y:S04]  /*14120*/  HMMA.16816.F32.BF16 R64, R40.reuse, R44, R64 ;  /* 0x0000002c2840723c */ /* 0x040fe80000041840 */
[----:B-1----:R-:W-:Y:S04]  /*14130*/  MOV R244, R165 ;  /* 0x000000a500f47202 */ /* 0x002fe80000000f00 */
[-C--:B------:R-:W-:Y:S01]  /*14140*/  HMMA.16816.F32.BF16 R68, R40, R46.reuse, R68 ;  /* 0x0000002e2844723c */ /* 0x080fe20000041844 */
[----:B------:R1:W-:Y:S07]  /*14150*/  MUFU.EX2 R217, R249 ;  /* 0x000000f900d97308 */ /* 0x0003ee0000000800 */
[C---:B------:R-:W-:Y:S01]  /*14160*/  HMMA.16816.F32.BF16 R72, R28.reuse, R46, R72 ;  /* 0x0000002e1c48723c */ /* 0x040fe20000041848 */
[----:B------:R-:W2:Y:S02]  /*14170*/  LDSM.16.MT88.4 R44, [R221+0xe800] ;  /* 0x00e80000dd2c783b */ /* 0x000ea40000004200 */
[----:B------:R1:W1:Y:S01]  /*14180*/  MUFU.EX2 R216, R245 ;  /* 0x000000f500d87308 */ /* 0x0002620000000800 */
[----:B----4-:R-:W-:Y:S04]  /*14190*/  MOV R247, R206 ;  /* 0x000000ce00f77202 */ /* 0x010fe80000000f00 */
[-C--:B------:R-:W-:Y:S08]  /*141a0*/  HMMA.16816.F32.BF16 R76, R28, R56.reuse, R76 ;  /* 0x000000381c4c723c */ /* 0x080ff0000004184c */
[C---:B------:R-:W-:Y:S04]  /*141b0*/  HMMA.16816.F32.BF16 R80, R40.reuse, R56, R80 ;  /* 0x000000382850723c */ /* 0x040fe80000041850 */
[----:B-1----:R-:W-:Y:S04]  /*141c0*/  MOV R249, R164 ;  /* 0x000000a400f97202 */ /* 0x002fe80000000f00 */
[-C--:B------:R-:W-:Y:S04]  /*141d0*/  HMMA.16816.F32.BF16 R84, R40, R58.reuse, R84 ;  /* 0x0000003a2854723c */ /* 0x080fe80000041854 */
[----:B------:R-:W-:Y:S04]  /*141e0*/  MOV R245, R170 ;  /* 0x000000aa00f57202 */ /* 0x000fe80000000f00 */
[C---:B------:R-:W-:Y:S01]  /*141f0*/  HMMA.16816.F32.BF16 R88, R28.reuse, R58, R88 ;  /* 0x0000003a1c58723c */ /* 0x040fe20000041858 */
[----:B------:R-:W1:Y:S07]  /*14200*/  LDSM.16.MT88.4 R56, [R222+0xe800] ;  /* 0x00e80000de38783b */ /* 0x000e6e0000004200 */
[-C--:B--2---:R-:W-:Y:S08]  /*14210*/  HMMA.16816.F32.BF16 R92, R28, R44.reuse, R92 ;  /* 0x0000002c1c5c723c */ /* 0x084ff0000004185c */
[C---:B------:R-:W-:Y:S08]  /*14220*/  HMMA.16816.F32.BF16 R96, R40.reuse, R44, R96 ;  /* 0x0000002c2860723c */ /* 0x040ff00000041860 */
[-C--:B------:R-:W-:Y:S08]  /*14230*/  HMMA.16816.F32.BF16 R100, R40, R46.reuse, R100 ;  /* 0x0000002e2864723c */ /* 0x080ff00000041864 */
[C---:B------:R-:W-:Y:S01]  /*14240*/  HMMA.16816.F32.BF16 R104, R28.reuse, R46, R104 ;  /* 0x0000002e1c68723c */ /* 0x040fe20000041868 */
[----:B------:R-:W2:Y:S03]  /*14250*/  LDSM.16.MT88.4 R44, [R224+0xe800] ;  /* 0x00e80000e02c783b */ /* 0x000ea60000004200 */
[----:B---3--:R-:W-:Y:S02]  /*14260*/  FFMA.FTZ R0, R0, R2, R214 ;  /* 0x0000000200007223 */ /* 0x008fe400000100d6 */
[----:B------:R-:W-:Y:S01]  /*14270*/  FADD.FTZ R2, R215, R173 ;  /* 0x000000add7027221 */ /* 0x000fe20000010000 */
[----:B------:R3:W4:Y:S01]  /*14280*/  MUFU.EX2 R214, R248 ;  /* 0x000000f800d67308 */ /* 0x0007220000000800 */
[-C--:B-1----:R-:W-:Y:S04]  /*14290*/  HMMA.16816.F32.BF16 R108, R28, R56.reuse, R108 ;  /* 0x000000381c6c723c */ /* 0x082fe8000004186c */
[----:B------:R-:W-:Y:S04]  /*142a0*/  FADD.FTZ R0, R189, R0 ;  /* 0x00000000bd007221 */ /* 0x000fe80000010000 */
[C---:B------:R-:W-:Y:S01]  /*142b0*/  HMMA.16816.F32.BF16 R112, R40.reuse, R56, R112 ;  /* 0x000000382870723c */ /* 0x040fe20000041870 */
[----:B------:R1:W1:Y:S03]  /*142c0*/  MUFU.EX2 R215, R175 ;  /* 0x000000af00d77308 */ /* 0x0002660000000800 */
[----:B------:R-:W-:Y:S04]  /*142d0*/  FADD.FTZ R0, R228, R0 ;  /* 0x00000000e4007221 */ /* 0x000fe80000010000 */
[-C--:B------:R-:W-:Y:S04]  /*142e0*/  HMMA.16816.F32.BF16 R116, R40, R58.reuse, R116 ;  /* 0x0000003a2874723c */ /* 0x080fe80000041874 */
[----:B---3--:R-:W-:Y:S04]  /*142f0*/  MOV R248, R167 ;  /* 0x000000a700f87202 */ /* 0x008fe80000000f00 */
[C---:B------:R-:W-:Y:S01]  /*14300*/  HMMA.16816.F32.BF16 R120, R28.reuse, R58, R120 ;  /* 0x0000003a1c78723c */ /* 0x040fe20000041878 */
[----:B------:R-:W3:Y:S07]  /*14310*/  LDSM.16.MT88.4 R56, [R223+0xe800] ;  /* 0x00e80000df38783b */ /* 0x000eee0000004200 */
[-C--:B--2---:R-:W-:Y:S01]  /*14320*/  HMMA.16816.F32.BF16 R124, R28, R44.reuse, R124 ;  /* 0x0000002c1c7c723c */ /* 0x084fe2000004187c */
[----:B-1----:R-:W-:Y:S07]  /*14330*/  LDSM.16.MT88.4 R172, [R221+0xd800] ;  /* 0x00d80000ddac783b */ /* 0x002fee0000004200 */
[C---:B------:R-:W-:Y:S08]  /*14340*/  HMMA.16816.F32.BF16 R128, R40.reuse, R44, R128 ;  /* 0x0000002c2880723c */ /* 0x040ff00000041880 */
[-C--:B------:R-:W-:Y:S08]  /*14350*/  HMMA.16816.F32.BF16 R132, R40, R46.reuse, R132 ;  /* 0x0000002e2884723c */ /* 0x080ff00000041884 */
[C---:B------:R-:W-:Y:S01]  /*14360*/  HMMA.16816.F32.BF16 R136, R28.reuse, R46, R136 ;  /* 0x0000002e1c88723c */ /* 0x040fe20000041888 */
[----:B------:R-:W1:Y:S07]  /*14370*/  LDSM.16.MT88.4 R44, [R221+0xd000] ;  /* 0x00d00000dd2c783b */ /* 0x000e6e0000004200 */
[-C--:B---3--:R-:W-:Y:S08]  /*14380*/  HMMA.16816.F32.BF16 R140, R28, R56.reuse, R140 ;  /* 0x000000381c8c723c */ /* 0x088ff0000004188c */
[C---:B------:R-:W-:Y:S08]  /*14390*/  HMMA.16816.F32.BF16 R144, R40.reuse, R56, R144 ;  /* 0x000000382890723c */ /* 0x040ff00000041890 */
[-C--:B------:R-:W-:Y:S07]  /*143a0*/  HMMA.16816.F32.BF16 R148, R40, R58.reuse, R148 ;  /* 0x0000003a2894723c */ /* 0x080fee0000041894 */
[----:B------:R-:W-:Y:S01]  /*143b0*/  FADD.FTZ R40, R191, R153 ;  /* 0x00000099bf287221 */ /* 0x000fe20000010000 */
[----:B------:R-:W-:Y:S01]  /*143c0*/  HMMA.16816.F32.BF16 R24, R28, R58, R24 ;  /* 0x0000003a1c18723c */ /* 0x000fe20000041818 */
[----:B------:R-:W2:Y:S03]  /*143d0*/  LDSM.16.MT88.4 R56, [R223+0xd000] ;  /* 0x00d00000df38783b */ /* 0x000ea60000004200 */
[----:B------:R-:W-:Y:S01]  /*143e0*/  FADD.FTZ R153, R190, R152 ;  /* 0x00000098be997221 */ /* 0x000fe20000010000 */
[----:B------:R-:W-:Y:S01]  /*143f0*/  F2FP.BF16.PACK_AB R41, R206, R204 ;  /* 0x000000ccce29723e */ /* 0x000fe200000010ff */
[----:B------:R-:W-:Y:S01]  /*14400*/  FADD.FTZ R152, R188, R2 ;  /* 0x00000002bc987221 */ /* 0x000fe20000010000 */
[----:B------:R-:W-:Y:S01]  /*14410*/  F2FP.BF16.PACK_AB R30, R164, R207 ;  /* 0x000000cfa41e723e */ /* 0x000fe200000010ff */
[----:B------:R-:W-:Y:S01]  /*14420*/  FADD.FTZ R2, R230, R40 ;  /* 0x00000028e6027221 */ /* 0x000fe20000010000 */
[----:B------:R-:W-:Y:S01]  /*14430*/  F2FP.BF16.PACK_AB R28, R201, R202 ;  /* 0x000000cac91c723e */ /* 0x000fe200000010ff */
[----:B------:R-:W-:Y:S02]  /*14440*/  LDSM.16.MT88.4 R188, [R222+0xd800] ;  /* 0x00d80000debc783b */ /* 0x000fe40000004200 */
[----:B------:R-:W-:Y:S02]  /*14450*/  F2FP.BF16.PACK_AB R29, R200, R203 ;  /* 0x000000cbc81d723e */ /* 0x000fe400000010ff */
[----:B------:R-:W-:Y:S02]  /*14460*/  F2FP.BF16.PACK_AB R31, R167, R165 ;  /* 0x000000a5a71f723e */ /* 0x000fe400000010ff */
[----:B------:R-:W-:Y:S02]  /*14470*/  F2FP.BF16.PACK_AB R40, R168, R169 ;  /* 0x000000a9a828723e */ /* 0x000fe400000010ff */
[----:B------:R-:W-:Y:S01]  /*14480*/  LDSM.16.MT88.4 R204, [R224+0xf800] ;  /* 0x00f80000e0cc783b */ /* 0x000fe20000004200 */
[----:B------:R-:W-:Y:S02]  /*14490*/  F2FP.BF16.PACK_AB R42, R252, R170 ;  /* 0x000000aafc2a723e */ /* 0x000fe400000010ff */
[-C--:B-1----:R-:W-:Y:S03]  /*144a0*/  HMMA.16816.F32.BF16 R4, R28, R44.reuse, R4 ;  /* 0x0000002c1c04723c */ /* 0x082fe60000041804 */
[----:B------:R-:W-:Y:S02]  /*144b0*/  F2FP.BF16.PACK_AB R43, R243, R251 ;  /* 0x000000fbf32b723e */ /* 0x000fe400000010ff */
[----:B------:R1:W5:Y:S01]  /*144c0*/  LDL.LU R230, [R1+0xec] ;  /* 0x0000ec0001e67983 */ /* 0x0003620000300800 */
[----:B------:R-:W-:Y:S02]  /*144d0*/  F2FP.BF16.PACK_AB R202, R242, R219 ;  /* 0x000000dbf2ca723e */ /* 0x000fe400000010ff */
[----:B------:R-:W-:Y:S02]  /*144e0*/  F2FP.BF16.PACK_AB R203, R241, R240 ;  /* 0x000000f0f1cb723e */ /* 0x000fe400000010ff */
[C---:B------:R-:W-:Y:S08]  /*144f0*/  HMMA.16816.F32.BF16 R8, R40.reuse, R44, R8 ;  /* 0x0000002c2808723c */ /* 0x040ff00000041808 */
[-C--:B------:R-:W-:Y:S08]  /*14500*/  HMMA.16816.F32.BF16 R12, R40, R46.reuse, R12 ;  /* 0x0000002e280c723c */ /* 0x080ff0000004180c */
[C---:B------:R-:W-:Y:S01]  /*14510*/  HMMA.16816.F32.BF16 R16, R28.reuse, R46, R16 ;  /* 0x0000002e1c10723c */ /* 0x040fe20000041810 */
[----:B------:R-:W3:Y:S07]  /*14520*/  LDSM.16.MT88.4 R44, [R221+0xf000] ;  /* 0x00f00000dd2c783b */ /* 0x000eee0000004200 */
[-C--:B------:R-:W-:Y:S08]  /*14530*/  HMMA.16816.F32.BF16 R20, R28, R60.reuse, R20 ;  /* 0x0000003c1c14723c */ /* 0x080ff00000041814 */
[C---:B------:R-:W-:Y:S08]  /*14540*/  HMMA.16816.F32.BF16 R32, R40.reuse, R60, R32 ;  /* 0x0000003c2820723c */ /* 0x040ff00000041820 */
[-C--:B------:R-:W-:Y:S08]  /*14550*/  HMMA.16816.F32.BF16 R36, R40, R62.reuse, R36 ;  /* 0x0000003e2824723c */ /* 0x080ff00000041824 */
[C---:B------:R-:W-:Y:S01]  /*14560*/  HMMA.16816.F32.BF16 R48, R28.reuse, R62, R48 ;  /* 0x0000003e1c30723c */ /* 0x040fe20000041830 */
[----:B------:R-:W1:Y:S07]  /*14570*/  LDSM.16.MT88.4 R60, [R222+0xf000] ;  /* 0x00f00000de3c783b */ /* 0x000e6e0000004200 */
[-C--:B------:R-:W-:Y:S08]  /*14580*/  HMMA.16816.F32.BF16 R52, R28, R160.reuse, R52 ;  /* 0x000000a01c34723c */ /* 0x080ff00000041834 */
        /* <DEDUP_REMOVED lines=9> */
[-C--:B---3--:R-:W-:Y:S08]  /*14620*/  HMMA.16816.F32.BF16 R92, R28, R44.reuse, R92 ;  /* 0x0000002c1c5c723c */ /* 0x088ff0000004185c */
[C---:B------:R-:W-:Y:S07]  /*14630*/  HMMA.16816.F32.BF16 R96, R40.reuse, R44, R96 ;  /* 0x0000002c2860723c */ /* 0x040fee0000041860 */
[----:B------:R-:W-:Y:S01]  /*14640*/  FADD.FTZ R45, R229, R153 ;  /* 0x00000099e52d7221 */ /* 0x000fe20000010000 */
[-C--:B------:R-:W-:Y:S01]  /*14650*/  HMMA.16816.F32.BF16 R100, R40, R46.reuse, R100 ;  /* 0x0000002e2864723c */ /* 0x080fe20000041864 */
[----:B------:R3:W5:Y:S03]  /*14660*/  LDL.LU R229, [R1+0xe8] ;  /* 0x0000e80001e57983 */ /* 0x0007660000300800 */
[----:B------:R-:W-:Y:S01]  /*14670*/  FADD.FTZ R44, R227, R152 ;  /* 0x00000098e32c7221 */ /* 0x000fe20000010000 */
[----:B------:R3:W5:Y:S01]  /*14680*/  LDL.LU R228, [R1+0xe4] ;  /* 0x0000e40001e47983 */ /* 0x0007620000300800 */
[----:B------:R-:W-:Y:S02]  /*14690*/  FADD.FTZ R45, R225, R45 ;  /* 0x0000002de12d7221 */ /* 0x000fe40000010000 */
[C---:B------:R-:W-:Y:S01]  /*146a0*/  HMMA.16816.F32.BF16 R104, R28.reuse, R46, R104 ;  /* 0x0000002e1c68723c */ /* 0x040fe20000041868 */
[----:B------:R3:W5:Y:S03]  /*146b0*/  LDL.LU R227, [R1+0xe0] ;  /* 0x0000e00001e37983 */ /* 0x0007660000300800 */
[----:B------:R-:W-:Y:S04]  /*146c0*/  FADD.FTZ R157, R182, R45 ;  /* 0x0000002db69d7221 */ /* 0x000fe80000010000 */
[-C--:B-1----:R-:W-:Y:S08]  /*146d0*/  HMMA.16816.F32.BF16 R108, R28, R60.reuse, R108 ;  /* 0x0000003c1c6c723c */ /* 0x082ff0000004186c */
[C---:B------:R-:W-:Y:S07]  /*146e0*/  HMMA.16816.F32.BF16 R112, R40.reuse, R60, R112 ;  /* 0x0000003c2870723c */ /* 0x040fee0000041870 */
[----:B------:R-:W-:Y:S01]  /*146f0*/  FADD.FTZ R60, R226, R2 ;  /* 0x00000002e23c7221 */ /* 0x000fe20000010000 */
[-C--:B------:R-:W-:Y:S01]  /*14700*/  HMMA.16816.F32.BF16 R116, R40, R62.reuse, R116 ;  /* 0x0000003e2874723c */ /* 0x080fe20000041874 */
[----:B------:R3:W5:Y:S03]  /*14710*/  LDL.LU R226, [R1+0xdc] ;  /* 0x0000dc0001e27983 */ /* 0x0007660000300800 */
[----:B------:R-:W-:Y:S01]  /*14720*/  FADD.FTZ R2, R220, R0 ;  /* 0x00000000dc027221 */ /* 0x000fe20000010000 */
[----:B------:R3:W5:Y:S01]  /*14730*/  LDL.LU R225, [R1+0xd8] ;  /* 0x0000d80001e17983 */ /* 0x0007620000300800 */
[----:B------:R-:W-:Y:S01]  /*14740*/  FADD.FTZ R0, R184, R44 ;  /* 0x0000002cb8007221 */ /* 0x000fe20000010000 */
[----:B------:R-:W-:Y:S01]  /*14750*/  MOV R184, R201 ;  /* 0x000000c900b87202 */ /* 0x000fe20000000f00 */
[C---:B------:R-:W-:Y:S01]  /*14760*/  HMMA.16816.F32.BF16 R120, R28.reuse, R62, R120 ;  /* 0x0000003e1c78723c */ /* 0x040fe20000041878 */
[----:B------:R-:W-:Y:S03]  /*14770*/  LDSM.16.MT88.4 R44, [R223+0xd800] ;  /* 0x00d80000df2c783b */ /* 0x000fe60000004200 */
[----:B------:R-:W-:Y:S01]  /*14780*/  FADD.FTZ R60, R183, R60 ;  /* 0x0000003cb73c7221 */ /* 0x000fe20000010000 */
[----:B------:R-:W-:Y:S01]  /*14790*/  F2FP.BF16.PACK_AB R201, R218, R216 ;  /* 0x000000d8dac9723e */ /* 0x000fe200000010ff */
[----:B------:R-:W-:Y:S01]  /*147a0*/  FADD.FTZ R153, R181, R2 ;  /* 0x00000002b5997221 */ /* 0x000fe20000010000 */
[----:B------:R-:W-:Y:S01]  /*147b0*/  MOV R183, R200 ;  /* 0x000000c800b77202 */ /* 0x000fe20000000f00 */
[-C--:B------:R-:W-:Y:S01]  /*147c0*/  HMMA.16816.F32.BF16 R124, R28, R160.reuse, R124 ;  /* 0x000000a01c7c723c */ /* 0x080fe2000004187c */
[----:B------:R3:W5:Y:S03]  /*147d0*/  LDL.LU R220, [R1+0xd4] ;  /* 0x0000d40001dc7983 */ /* 0x0007660000300800 */
[----:B------:R-:W-:Y:S01]  /*147e0*/  FADD.FTZ R152, R186, R60 ;  /* 0x0000003cba987221 */ /* 0x000fe20000010000 */
[----:B----4-:R-:W-:Y:S01]  /*147f0*/  F2FP.BF16.PACK_AB R200, R217, R214 ;  /* 0x000000d6d9c8723e */ /* 0x010fe200000010ff */
[----:B------:R-:W-:Y:S01]  /*14800*/  LDSM.16.MT88.4 R60, [R222+0xf800] ;  /* 0x00f80000de3c783b */ /* 0x000fe20000004200 */
[----:B------:R-:W-:Y:S01]  /*14810*/  FADD.FTZ R158, R185, R0 ;  /* 0x00000000b99e7221 */ /* 0x000fe20000010000 */
[C---:B------:R-:W-:Y:S04]  /*14820*/  HMMA.16816.F32.BF16 R128, R40.reuse, R160, R128 ;  /* 0x000000a02880723c */ /* 0x040fe80000041880 */
[----:B------:R-:W-:Y:S02]  /*14830*/  MOV R2, R193 ;  /* 0x000000c100027202 */ /* 0x000fe40000000f00 */
[----:B------:R-:W-:Y:S02]  /*14840*/  MOV R0, R192 ;  /* 0x000000c000007202 */ /* 0x000fe40000000f00 */
[-C--:B------:R-:W-:Y:S04]  /*14850*/  HMMA.16816.F32.BF16 R132, R40, R162.reuse, R132 ;  /* 0x000000a22884723c */ /* 0x080fe80000041884 */
[----:B------:R-:W-:Y:S01]  /*14860*/  FADD.FTZ R2, R2, R157 ;  /* 0x0000009d02027221 */ /* 0x000fe20000010000 */
[----:B------:R-:W-:Y:S01]  /*14870*/  MOV R157, R155 ;  /* 0x0000009b009d7202 */ /* 0x000fe20000000f00 */
[----:B------:R-:W-:Y:S02]  /*14880*/  FADD.FTZ R0, R0, R153 ;  /* 0x0000009900007221 */ /* 0x000fe40000010000 */
[C---:B------:R-:W-:Y:S08]  /*14890*/  HMMA.16816.F32.BF16 R136, R28.reuse, R162, R136 ;  /* 0x000000a21c88723c */ /* 0x040ff00000041888 */
[-C--:B--2---:R-:W-:Y:S08]  /*148a0*/  HMMA.16816.F32.BF16 R140, R28, R56.reuse, R140 ;  /* 0x000000381c8c723c */ /* 0x084ff0000004188c */
[C---:B------:R-:W-:Y:S08]  /*148b0*/  HMMA.16816.F32.BF16 R144, R40.reuse, R56, R144 ;  /* 0x000000382890723c */ /* 0x040ff00000041890 */
[-C--:B------:R-:W-:Y:S01]  /*148c0*/  HMMA.16816.F32.BF16 R148, R40, R58.reuse, R148 ;  /* 0x0000003a2894723c */ /* 0x080fe20000041894 */
[----:B------:R-:W1:Y:S07]  /*148d0*/  LDSM.16.MT88.4 R40, [R224+0xd800] ;  /* 0x00d80000e028783b */ /* 0x000e6e0000004200 */
[----:B------:R-:W-:Y:S01]  /*148e0*/  HMMA.16816.F32.BF16 R24, R28, R58, R24 ;  /* 0x0000003a1c18723c */ /* 0x000fe20000041818 */
[----:B------:R-:W2:Y:S06]  /*148f0*/  LDSM.16.MT88.4 R56, [R221+0xf800] ;  /* 0x00f80000dd38783b */ /* 0x000eac0000004200 */
[----:B------:R-:W-:Y:S01]  /*14900*/  F2FP.BF16.PACK_AB R28, R213, R215 ;  /* 0x000000d7d51c723e */ /* 0x000fe200000010ff */
[-C--:B------:R-:W-:Y:S01]  /*14910*/  HMMA.16816.F32.BF16 R164, R200, R172.reuse, R4 ;  /* 0x000000acc8a4723c */ /* 0x080fe20000041804 */
[----:B------:R-:W4:Y:S04]  /*14920*/  LDSM.16.MT88.4 R4, [R223+0xf800] ;  /* 0x00f80000df04783b */ /* 0x000f280000004200 */
[----:B------:R-:W-:Y:S02]  /*14930*/  F2FP.BF16.PACK_AB R29, R211, R212 ;  /* 0x000000d4d31d723e */ /* 0x000fe400000010ff */
[----:B------:R-:W-:Y:S02]  /*14940*/  F2FP.BF16.PACK_AB R30, R209, R210 ;  /* 0x000000d2d11e723e */ /* 0x000fe400000010ff */
[----:B------:R-:W-:Y:S07]  /*14950*/  F2FP.BF16.PACK_AB R31, R159, R208 ;  /* 0x000000d09f1f723e */ /* 0x000fee00000010ff */
[C---:B------:R-:W-:Y:S07]  /*14960*/  HMMA.16816.F32.BF16 R160, R28.reuse, R172, R8 ;  /* 0x000000ac1ca0723c */ /* 0x040fee0000041808 */
[----:B------:R-:W-:Y:S01]  /*14970*/  MOV R8, R197 ;  /* 0x000000c500087202 */ /* 0x000fe20000000f00 */
[-C--:B------:R-:W-:Y:S04]  /*14980*/  HMMA.16816.F32.BF16 R168, R28, R174.reuse, R12 ;  /* 0x000000ae1ca8723c */ /* 0x080fe8000004180c */
[----:B------:R-:W-:Y:S01]  /*14990*/  MOV R9, R177 ;  /* 0x000000b100097202 */ /* 0x000fe20000000f00 */
[----:B------:R-:W-:Y:S01]  /*149a0*/  FADD.FTZ R8, R8, R152 ;  /* 0x0000009808087221 */ /* 0x000fe20000010000 */
[----:B------:R-:W-:Y:S02]  /*149b0*/  MOV R10, R195 ;  /* 0x000000c3000a7202 */ /* 0x000fe40000000f00 */
[C---:B------:R-:W-:Y:S04]  /*149c0*/  HMMA.16816.F32.BF16 R172, R200.reuse, R174, R16 ;  /* 0x000000aec8ac723c */ /* 0x040fe80000041810 */
[----:B------:R-:W-:Y:S02]  /*149d0*/  MOV R15, R183 ;  /* 0x000000b7000f7202 */ /* 0x000fe40000000f00 */
[----:B------:R-:W-:Y:S02]  /*149e0*/  MOV R13, R180 ;  /* 0x000000b4000d7202 */ /* 0x000fe40000000f00 */
[-C--:B------:R-:W-:Y:S04]  /*149f0*/  HMMA.16816.F32.BF16 R180, R200, R188.reuse, R20 ;  /* 0x000000bcc8b4723c */ /* 0x080fe80000041814 */
[----:B------:R-:W-:Y:S02]  /*14a00*/  MOV R19, R179 ;  /* 0x000000b300137202 */ /* 0x000fe40000000f00 */
[----:B------:R-:W-:Y:S02]  /*14a10*/  MOV R18, R178 ;  /* 0x000000b200127202 */ /* 0x000fe40000000f00 */
[----:B------:R-:W-:Y:S02]  /*14a20*/  MOV R17, R176 ;  /* 0x000000b000117202 */ /* 0x000fe40000000f00 */
[C---:B------:R-:W-:Y:S04]  /*14a30*/  HMMA.16816.F32.BF16 R176, R28.reuse, R188, R32 ;  /* 0x000000bc1cb0723c */ /* 0x040fe80000041820 */
[----:B------:R-:W-:Y:S02]  /*14a40*/  MOV R14, R184 ;  /* 0x000000b8000e7202 */ /* 0x000fe40000000f00 */
[----:B------:R-:W-:Y:S02]  /*14a50*/  MOV R23, R187 ;  /* 0x000000bb00177202 */ /* 0x000fe40000000f00 */
[-C--:B------:R-:W-:Y:S04]  /*14a60*/  HMMA.16816.F32.BF16 R184, R28, R190.reuse, R36 ;  /* 0x000000be1cb8723c */ /* 0x080fe80000041824 */
[----:B------:R-:W-:Y:S01]  /*14a70*/  MOV R12, R199 ;  /* 0x000000c7000c7202 */ /* 0x000fe20000000f00 */
[----:B------:R-:W-:Y:S01]  /*14a80*/  FADD.FTZ R0, R23, R0 ;  /* 0x0000000017007221 */ /* 0x000fe20000010000 */
[----:B------:R-:W-:Y:S02]  /*14a90*/  MOV R16, R198 ;  /* 0x000000c600107202 */ /* 0x000fe40000000f00 */
[C---:B------:R-:W-:Y:S04]  /*14aa0*/  HMMA.16816.F32.BF16 R188, R200.reuse, R190, R48 ;  /* 0x000000bec8bc723c */ /* 0x040fe80000041830 */
[----:B------:R-:W-:Y:S01]  /*14ab0*/  MOV R22, R196 ;  /* 0x000000c400167202 */ /* 0x000fe20000000f00 */
[----:B------:R-:W-:Y:S01]  /*14ac0*/  FADD.FTZ R9, R9, R0 ;  /* 0x0000000009097221 */ /* 0x000fe20000010000 */
[----:B------:R-:W-:Y:S01]  /*14ad0*/  MOV R11, R194 ;  /* 0x000000c2000b7202 */ /* 0x000fe20000000f00 */
[----:B------:R-:W-:Y:S01]  /*14ae0*/  FADD.FTZ R12, R12, R158 ;  /* 0x0000009e0c0c7221 */ /* 0x000fe20000010000 */
[-C--:B-1----:R-:W-:Y:S04]  /*14af0*/  HMMA.16816.F32.BF16 R196, R200, R40.reuse, R52 ;  /* 0x00000028c8c4723c */ /* 0x082fe80000041834 */
[----:B------:R-:W-:Y:S01]  /*14b00*/  FADD.FTZ R2, R22, R2 ;  /* 0x0000000216027221 */ /* 0x000fe20000010000 */
[----:B------:R-:W-:Y:S01]  /*14b10*/  MOV R152, R156 ;  /* 0x0000009c00987202 */ /* 0x000fe20000000f00 */
[----:B------:R-:W-:Y:S01]  /*14b20*/  FADD.FTZ R12, R16, R12 ;  /* 0x0000000c100c7221 */ /* 0x000fe20000010000 */
        /* <DEDUP_REMOVED lines=22> */
[-C--:B--2---:R-:W-:Y:S04]  /*14c90*/  HMMA.16816.F32.BF16 R92, R200, R56.reuse, R92 ;  /* 0x00000038c85c723c */ /* 0x084fe8000004185c */
[----:B------:R-:W-:Y:S04]  /*14ca0*/  FADD.FTZ R9, R216, R9 ;  /* 0x00000009d8097221 */ /* 0x000fe80000010000 */
        /* <DEDUP_REMOVED lines=11> */
[-C--:B----4-:R-:W-:Y:S08]  /*14d60*/  HMMA.16816.F32.BF16 R140, R200, R4.reuse, R140 ;  /* 0x00000004c88c723c */ /* 0x090ff0000004188c */
        /* <DEDUP_REMOVED lines=17> */
[----:B------:R3:W-:Y:S01]  /*14e80*/  STL [R1+0x4], R6 ;  /* 0x0000040601007387 */ /* 0x0007e20000100800 */
[----:B------:R-:W-:Y:S02]  /*14e90*/  FADD.FTZ R2, R210, R0 ;  /* 0x00000000d2027221 */ /* 0x000fe40000010000 */
[----:B------:R-:W-:Y:S02]  /*14ea0*/  FADD.FTZ R0, R208, R4 ;  /* 0x00000004d0007221 */ /* 0x000fe40000010000 */
[----:B------:R-:W-:Y:S02]  /*14eb0*/  FADD.FTZ R4, R241, R5 ;  /* 0x00000005f1047221 */ /* 0x000fe40000010000 */
[----:B------:R-:W-:Y:S02]  /*14ec0*/  FADD.FTZ R2, R209, R2 ;  /* 0x00000002d1027221 */ /* 0x000fe40000010000 */
[----:B------:R-:W-:Y:S01]  /*14ed0*/  FADD.FTZ R0, R159, R0 ;  /* 0x000000009f007221 */ /* 0x000fe20000010000 */
[----:B------:R3:W-:Y:S01]  /*14ee0*/  STL [R1+0x8], R4 ;  /* 0x0000080401007387 */ /* 0x0007e20000100800 */
[----:B------:R-:W-:Y:S03]  /*14ef0*/  MOV R159, R3 ;  /* 0x00000003009f7202 */ /* 0x000fe60000000f00 */
[----:B------:R3:W-:Y:S04]  /*14f00*/  STL [R1+0xc], R2 ;  /* 0x00000c0201007387 */ /* 0x0007e80000100800 */
[----:B------:R3:W-:Y:S02]  /*14f10*/  STL [R1+0x58], R0 ;  /* 0x0000580001007387 */ /* 0x0007e40000100800 */
[----:B---3-5:R-:W-:-:S05]  /*14f20*/  @P0 BRA `(.L_x_35) ;  /* 0xffffc7c000000947 */ /* 0x028fca000383ffff */
.L_x_34:
[----:B---3--:R-:W2:Y:S01]  /*14f30*/  LDL.LU R2, [R1+0x4] ;  /* 0x0000040001027983 */ /* 0x008ea20000300800 */
[----:B------:R-:W1:Y:S01]  /*14f40*/  S2UR UR6, SR_CTAID.Y ;  /* 0x00000000000679c3 */ /* 0x000e620000002600 */
[----:B------:R-:W-:-:S02]  /*14f50*/  UISETP.NE.AND UP0, UPT, UR9, -0x1, UPT ;  /* 0xffffffff0900788c */ /* 0x000fc4000bf05270 */
[----:B------:R-:W3:Y:S01]  /*14f60*/  LDL.LU R9, [R1+0x8] ;  /* 0x0000080001097983 */ /* 0x000ee20000300800 */
[----:B------:R-:W-:-:S03]  /*14f70*/  ULDC.64 UR4, c[0x0][0x1e8] ;  /* 0x00007a0000047ab9 */ /* 0x000fc60000000a00 */
[----:B------:R-:W4:Y:S04]  /*14f80*/  LDL.LU R8, [R1+0xc] ;  /* 0x00000c0001087983 */ /* 0x000f280000300800 */
[----:B------:R-:W4:Y:S01]  /*14f90*/  LDL.LU R7, [R1+0x58] ;  /* 0x0000580001077983 */ /* 0x000f220000300800 */
[----:B------:R-:W-:Y:S01]  /*14fa0*/  @UP0 UIMAD.WIDE.U32 UR14, UR9, UR4, URZ ;  /* 0x00000004090e02a5 */ /* 0x000fe2000f8e003f */
[----:B------:R-:W1:Y:S01]  /*14fb0*/  S2UR UR11, SR_CTAID.X ;  /* 0x00000000000b79c3 */ /* 0x000e620000002500 */
[----:B------:R-:W-:Y:S01]  /*14fc0*/  ULDC UR8, c[0x0][0x214] ;  /* 0x0000850000087ab9 */ /* 0x000fe20000000800 */
[----:B------:R-:W-:Y:S01]  /*14fd0*/  BSSY B0, `(.L_x_38) ;  /* 0x00001ae000007945 */ /* 0x000fe20003800000 */
[----:B------:R-:W-:Y:S02]  /*14fe0*/  @UP0 UIMAD UR7, UR9, UR5, UR15 ;  /* 0x00000005090702a4 */ /* 0x000fe4000f8e020f */
[----:B------:R-:W-:-:S02]  /*14ff0*/  UMOV UR24, URZ ;  /* 0x0000003f00187c82 */ /* 0x000fc40008000000 */
[----:B------:R-:W-:Y:S01]  /*15000*/  ULDC.64 UR4, c[0x0][0x1e0] ;  /* 0x0000780000047ab9 */ /* 0x000fe20000000a00 */
[----:B------:R-:W1:Y:S01]  /*15010*/  S2UR UR12, SR_CTAID.Z ;  /* 0x00000000000c79c3 */ /* 0x000e620000002700 */
[----:B------:R-:W-:Y:S02]  /*15020*/  UMOV UR25, URZ ;  /* 0x0000003f00197c82 */ /* 0x000fe40008000000 */
[----:B-1----:R-:W-:Y:S02]  /*15030*/  @!UP0 USHF.R.S32.HI UR13, URZ, 0x1f, UR6 ;  /* 0x0000001f3f0d8899 */ /* 0x002fe40008011406 */
[----:B------:R-:W-:Y:S02]  /*15040*/  @!UP0 UIMAD.WIDE.U32 UR22, UR6, UR4, URZ ;  /* 0x00000004061682a5 */ /* 0x000fe4000f8e003f */
[----:B------:R-:W-:-:S03]  /*15050*/  @!UP0 UIMAD UR13, UR13, UR4, URZ ;  /* 0x000000040d0d82a4 */ /* 0x000fc6000f8e023f */
[----:B------:R-:W-:Y:S02]  /*15060*/  ULDC.U8 UR4, c[0x0][0x329] ;  /* 0x0000ca4000047ab9 */ /* 0x000fe40000000000 */
[----:B------:R-:W-:Y:S02]  /*15070*/  UISETP.NE.AND UP1, UPT, UR4, URZ, UPT ;  /* 0x0000003f0400728c */ /* 0x000fe4000bf25270 */
[----:B------:R-:W-:Y:S02]  /*15080*/  @!UP0 UIMAD UR13, UR6, UR5, UR13 ;  /* 0x00000005060d82a4 */ /* 0x000fe4000f8e020d */
[----:B------:R-:W-:Y:S02]  /*15090*/  @!UP0 UMOV UR14, UR22 ;  /* 0x00000016000e8c82 */ /* 0x000fe40008000000 */
[----:B------:R-:W-:Y:S02]  /*150a0*/  ULDC.U8 UR5, c[0x0][0x328] ;  /* 0x0000ca0000057ab9 */ /* 0x000fe40000000000 */
[----:B------:R-:W-:-:S02]  /*150b0*/  UISETP.NE.AND UP2, UPT, UR5, URZ, UPT ;  /* 0x0000003f0500728c */ /* 0x000fc4000bf45270 */
[----:B------:R-:W-:Y:S02]  /*150c0*/  @!UP0 UIADD3 UR7, UR23, UR13, URZ ;  /* 0x0000000d17078290 */ /* 0x000fe4000fffe03f */
[----:B------:R-:W-:Y:S02]  /*150d0*/  UISETP.NE.OR UP3, UPT, UR4, URZ, !UP2 ;  /* 0x0000003f0400728c */ /* 0x000fe4000d765670 */
[----:B------:R-:W-:Y:S02]  /*150e0*/  @UP1 ULDC UR15, c[0x0][0x210] ;  /* 0x00008400000f1ab9 */ /* 0x000fe40000000800 */
[----:B------:R-:W-:Y:S02]  /*150f0*/  ULDC UR5, c[0x0][0x234] ;  /* 0x00008d0000057ab9 */ /* 0x000fe40000000800 */
[----:B------:R-:W-:Y:S02]  /*15100*/  @UP1 UIMAD UR15, UR15, UR8, URZ ;  /* 0x000000080f0f12a4 */ /* 0x000fe4000f8e023f */
[----:B------:R-:W-:-:S02]  /*15110*/  @!UP1 USEL UR15, UR8, UR5, !UP2 ;  /* 0x00000005080f9287 */ /* 0x000fc4000d000000 */
[----:B------:R-:W-:Y:S02]  /*15120*/  ULDC UR4, c[0x0][0x1c0] ;  /* 0x0000700000047ab9 */ /* 0x000fe40000000800 */
[----:B------:R-:W-:Y:S02]  /*15130*/  @UP1 UMOV UR18, 0x1 ;  /* 0x0000000100121882 */ /* 0x000fe40000000000 */
[----:B------:R-:W-:Y:S02]  /*15140*/  @!UP1 UIMAD UR18, UR15, UR4, URZ ;  /* 0x000000040f1292a4 */ /* 0x000fe4000f8e023f */
[----:B------:R-:W-:Y:S02]  /*15150*/  @!UP3 UIMAD UR20, UR6, UR8, URZ ;  /* 0x000000080614b2a4 */ /* 0x000fe4000f8e023f */
[----:B------:R-:W-:Y:S02]  /*15160*/  @UP1 ULDC UR19, c[0x0][0x210] ;  /* 0x0000840000131ab9 */ /* 0x000fe40000000800 */
[----:B------:R-:W-:-:S02]  /*15170*/  UIMAD UR4, UR6, UR18, URZ ;  /* 0x00000012060472a4 */ /* 0x000fc4000f8e023f */
[----:B------:R-:W-:Y:S02]  /*15180*/  @!UP1 UMOV UR19, 0x1 ;  /* 0x0000000100139882 */ /* 0x000fe40000000000 */
[----:B------:R-:W-:Y:S02]  /*15190*/  @!UP3 USEL UR20, UR20, UR9, !UP0 ;  /* 0x000000091414b287 */ /* 0x000fe4000c000000 */
[----:B------:R-:W-:Y:S02]  /*151a0*/  UIMAD UR11, UR11, UR19, URZ ;  /* 0x000000130b0b72a4 */ /* 0x000fe4000f8e023f */
[----:B------:R-:W-:Y:S02]  /*151b0*/  USEL UR4, UR4, URZ, UP3 ;  /* 0x0000003f04047287 */ /* 0x000fe40009800000 */
[----:B------:R-:W-:Y:S02]  /*151c0*/  USHF.L.U32 UR11, UR11, 0x7, URZ ;  /* 0x000000070b0b7899 */ /* 0x000fe4000800063f */
[----:B------:R-:W-:-:S02]  /*151d0*/  UIMAD UR15, UR12, UR15, UR4 ;  /* 0x0000000f0c0f72a4 */ /* 0x000fc4000f8e0204 */
[----:B------:R-:W-:Y:S02]  /*151e0*/  @!UP3 UMOV UR24, UR20 ;  /* 0x000000140018bc82 */ /* 0x000fe40008000000 */
[----:B------:R-:W-:Y:S02]  /*151f0*/  USHF.R.S32.HI UR4, URZ, 0x1f, UR11 ;  /* 0x0000001f3f047899 */ /* 0x000fe4000801140b */
[----:B------:R-:W-:Y:S02]  /*15200*/  @!UP3 USHF.R.S32.HI UR25, URZ, 0x1f, UR20 ;  /* 0x0000001f3f19b899 */ /* 0x000fe40008011414 */
[----:B------:R-:W-:Y:S02]  /*15210*/  USHF.R.S32.HI UR5, URZ, 0x1f, UR15 ;  /* 0x0000001f3f057899 */ /* 0x000fe4000801140f */
[----:B------:R-:W-:-:S04]  /*15220*/  UIADD3 UR11, UP2, UP1, UR11, UR24, UR15 ;  /* 0x000000180b0b7290 */ /* 0x000fc8000f95e00f */
[----:B------:R-:W-:Y:S01]  /*15230*/  UIADD3.X UR4, UR4, UR25, UR5, UP2, UP1 ;  /* 0x0000001904047290 */ /* 0x000fe200097e2405 */
[----:B--2---:R-:W1:Y:S04]  /*15240*/  SHFL.BFLY PT, R0, R2, 0x2, 0x1f ;  /* 0x0c401f0002007f89 */ /* 0x004e6800000e0000 */
[----:B---3--:R-:W2:Y:S04]  /*15250*/  SHFL.BFLY PT, R4, R9, 0x2, 0x1f ;  /* 0x0c401f0009047f89 */ /* 0x008ea800000e0000 */
[----:B----4-:R-:W3:Y:S04]  /*15260*/  SHFL.BFLY PT, R5, R8, 0x2, 0x1f ;  /* 0x0c401f0008057f89 */ /* 0x010ee800000e0000 */
[----:B------:R-:W-:Y:S01]  /*15270*/  SHFL.BFLY PT, R6, R7, 0x2, 0x1f ;  /* 0x0c401f0007067f89 */ /* 0x000fe200000e0000 */
[----:B-1----:R-:W-:-:S02]  /*15280*/  FADD.FTZ R0, R0, R2 ;  /* 0x0000000200007221 */ /* 0x002fc40000010000 */
[----:B--2---:R-:W-:-:S03]  /*15290*/  FADD.FTZ R4, R4, R9 ;  /* 0x0000000904047221 */ /* 0x004fc60000010000 */
[----:B------:R-:W1:Y:S01]  /*152a0*/  SHFL.BFLY PT, R2, R0, 0x1, 0x1f ;  /* 0x0c201f0000027f89 */ /* 0x000e6200000e0000 */
[----:B---3--:R-:W-:-:S03]  /*152b0*/  FADD.FTZ R5, R5, R8 ;  /* 0x0000000805057221 */ /* 0x008fc60000010000 */
[----:B------:R-:W2:Y:S01]  /*152c0*/  SHFL.BFLY PT, R152, R4, 0x1, 0x1f ;  /* 0x0c201f0004987f89 */ /* 0x000ea200000e0000 */
[----:B-1----:R-:W-:Y:S01]  /*152d0*/  FADD.FTZ R153, R0, R2 ;  /* 0x0000000200997221 */ /* 0x002fe20000010000 */
[----:B------:R-:W-:Y:S01]  /*152e0*/  MOV R0, 0x3f800000 ;  /* 0x3f80000000007802 */ /* 0x000fe20000000f00 */
[----:B------:R-:W-:Y:S02]  /*152f0*/  FADD.FTZ R2, R6, R7 ;  /* 0x0000000706027221 */ /* 0x000fe40000010000 */
[----:B------:R-:W1:Y:S01]  /*15300*/  SHFL.BFLY PT, R7, R5, 0x1, 0x1f ;  /* 0x0c201f0005077f89 */ /* 0x000e6200000e0000 */
[----:B------:R-:W-:Y:S01]  /*15310*/  FSETP.NE.FTZ.AND P5, PT, R153, RZ, PT ;  /* 0x000000ff9900720b */ /* 0x000fe20003fb5000 */
[----:B--2---:R-:W-:Y:S01]  /*15320*/  FADD.FTZ R152, R4, R152 ;  /* 0x0000009804987221 */ /* 0x004fe20000010000 */
[----:B------:R-:W-:Y:S01]  /*15330*/  MOV R4, 0x3f800000 ;  /* 0x3f80000000047802 */ /* 0x000fe20000000f00 */
[----:B------:R-:W2:Y:S03]  /*15340*/  SHFL.BFLY PT, R6, R2, 0x1, 0x1f ;  /* 0x0c201f0002067f89 */ /* 0x000ea600000e0000 */
[----:B------:R-:W-:-:S07]  /*15350*/  FSETP.NE.FTZ.AND P4, PT, R152, RZ, PT ;  /* 0x000000ff9800720b */ /* 0x000fce0003f95000 */
[----:B------:R-:W3:Y:S08]  /*15360*/  @P5 MUFU.RCP R0, R153 ;  /* 0x0000009900005308 */ /* 0x000ef00000001000 */
[----:B------:R-:W-:Y:S01]  /*15370*/  @P4 MUFU.RCP R4, R152 ;  /* 0x0000009800044308 */ /* 0x000fe20000001000 */
[----:B-1----:R-:W-:Y:S02]  /*15380*/  FADD.FTZ R158, R5, R7 ;  /* 0x00000007059e7221 */ /* 0x002fe40000010000 */
[----:B--2---:R-:W-:-:S03]  /*15390*/  FADD.FTZ R157, R2, R6 ;  /* 0x00000006029d7221 */ /* 0x004fc60000010000 */
[----:B------:R-:W-:Y:S01]  /*153a0*/  FSETP.NE.FTZ.AND P3, PT, R158, RZ, PT ;  /* 0x000000ff9e00720b */ /* 0x000fe20003f75000 */
[C---:B---3--:R-:W-:Y:S01]  /*153b0*/  FMUL.FTZ R62, R0.reuse, R89 ;  /* 0x00000059003e7220 */ /* 0x048fe20000410000 */
[----:B------:R-:W-:Y:S01]  /*153c0*/  MOV R2, 0x3f800000 ;  /* 0x3f80000000027802 */ /* 0x000fe20000000f00 */
[C---:B------:R-:W-:Y:S01]  /*153d0*/  FMUL.FTZ R164, R0.reuse, R164 ;  /* 0x000000a400a47220 */ /* 0x040fe20000410000 */
[----:B------:R-:W-:Y:S01]  /*153e0*/  FSETP.NE.FTZ.AND P0, PT, R157, RZ, PT ;  /* 0x000000ff9d00720b */ /* 0x000fe20003f15000 */
[C---:B------:R-:W-:Y:S01]  /*153f0*/  FMUL.FTZ R7, R0.reuse, R165 ;  /* 0x000000a500077220 */ /* 0x040fe20000410000 */
[----:B------:R-:W1:Y:S01]  /*15400*/  S2R R89, SR_TID.X ;  /* 0x0000000000597919 */ /* 0x000e620000002100 */
[C---:B------:R-:W-:Y:S02]  /*15410*/  FMUL.FTZ R172, R0.reuse, R172 ;  /* 0x000000ac00ac7220 */ /* 0x040fe40000410000 */
[C---:B------:R-:W-:Y:S01]  /*15420*/  FMUL.FTZ R5, R0.reuse, R173 ;  /* 0x000000ad00057220 */ /* 0x040fe20000410000 */
[----:B------:R-:W-:Y:S01]  /*15430*/  F2FP.BF16.PACK_AB R7, R7, R164 ;  /* 0x000000a40707723e */ /* 0x000fe200000010ff */
[----:B------:R-:W-:-:S02]  /*15440*/  FMUL.FTZ R180, R0, R180 ;  /* 0x000000b400b47220 */ /* 0x000fc40000410000 */
[C---:B------:R-:W-:Y:S01]  /*15450*/  FMUL.FTZ R13, R0.reuse, R181 ;  /* 0x000000b5000d7220 */ /* 0x040fe20000410000 */
[----:B------:R-:W2:Y:S01]  /*15460*/  @P3 MUFU.RCP R2, R158 ;  /* 0x0000009e00023308 */ /* 0x000ea20000001000 */
[C---:B------:R-:W-:Y:S01]  /*15470*/  FMUL.FTZ R188, R0.reuse, R188 ;  /* 0x000000bc00bc7220 */ /* 0x040fe20000410000 */
[----:B------:R-:W-:Y:S01]  /*15480*/  F2FP.BF16.PACK_AB R5, R5, R172 ;  /* 0x000000ac0505723e */ /* 0x000fe200000010ff */
[C---:B------:R-:W-:Y:S01]  /*15490*/  FMUL.FTZ R16, R0.reuse, R189 ;  /* 0x000000bd00107220 */ /* 0x040fe20000410000 */
[----:B------:R-:W-:Y:S01]  /*154a0*/  F2FP.BF16.PACK_AB R13, R13, R180 ;  /* 0x000000b40d0d723e */ /* 0x000fe200000010ff */
[C---:B------:R-:W-:Y:S02]  /*154b0*/  FMUL.FTZ R196, R0.reuse, R196 ;  /* 0x000000c400c47220 */ /* 0x040fe40000410000 */
[----:B-----5:R-:W-:Y:S01]  /*154c0*/  FMUL.FTZ R23, R0, R197 ;  /* 0x000000c500177220 */ /* 0x020fe20000410000 */
        /* <DEDUP_REMOVED lines=32> */
[----:B------:R-:W-:Y:S01]  /*156d0*/  MOV R0, 0x3f800000 ;  /* 0x3f80000000007802 */ /* 0x000fe20000000f00 */
[----:B--2---:R-:W-:Y:S01]  /*156e0*/  FMUL.FTZ R26, R2, R68 ;  /* 0x00000044021a7220 */ /* 0x004fe20000410000 */
[----:B------:R-:W-:Y:S01]  /*156f0*/  F2FP.BF16.PACK_AB R34, R34, R140 ;  /* 0x0000008c2222723e */ /* 0x000fe200000010ff */
[----:B------:R-:W-:Y:S01]  /*15700*/  FMUL.FTZ R166, R4, R166 ;  /* 0x000000a604a67220 */ /* 0x000fe20000410000 */
[----:B------:R-:W-:Y:S01]  /*15710*/  F2FP.BF16.PACK_AB R30, R30, R200 ;  /* 0x000000c81e1e723e */ /* 0x000fe200000010ff */
[C---:B------:R-:W-:Y:S01]  /*15720*/  FMUL.FTZ R6, R4.reuse, R167 ;  /* 0x000000a704067220 */ /* 0x040fe20000410000 */
[----:B------:R-:W2:Y:S01]  /*15730*/  @P0 MUFU.RCP R0, R157 ;  /* 0x0000009d00000308 */ /* 0x000ea20000001000 */
        /* <DEDUP_REMOVED lines=12> */
[----:B--2---:R-:W-:Y:S01]  /*15800*/  FMUL.FTZ R67, R0, R70 ;  /* 0x0000004600437220 */ /* 0x004fe20000410000 */
[----:B-1----:R-:W-:Y:S01]  /*15810*/  SHF.R.S32.HI R70, RZ, 0x1f, R89 ;  /* 0x0000001fff467819 */ /* 0x002fe20000011459 */
[----:B------:R-:W-:Y:S01]  /*15820*/  FMUL.FTZ R74, R4, R74 ;  /* 0x0000004a044a7220 */ /* 0x000fe20000410000 */
[----:B------:R-:W-:Y:S01]  /*15830*/  F2FP.BF16.PACK_AB R22, R22, R198 ;  /* 0x000000c61616723e */ /* 0x000fe200000010ff */
[----:B------:R-:W-:Y:S01]  /*15840*/  FMUL.FTZ R19, R4, R75 ;  /* 0x0000004b04137220 */ /* 0x000fe20000410000 */
[----:B------:R-:W-:Y:S01]  /*15850*/  LEA.HI R28, R70, R89, RZ, 0x2 ;  /* 0x00000059461c7211 */ /* 0x000fe200078f10ff */
        /* <DEDUP_REMOVED lines=28> */
[----:B------:R-:W-:Y:S01]  /*15a20*/  FMUL.FTZ R29, R4, R203 ;  /* 0x000000cb041d7220 */ /* 0x000fe20000410000 */
[----:B------:R-:W-:Y:S01]  /*15a30*/  SHF.R.S32.HI R4, RZ, 0x1f, R28 ;  /* 0x0000001fff047819 */ /* 0x000fe2000001141c */
[C---:B------:R-:W-:Y:S01]  /*15a40*/  FMUL.FTZ R160, R2.reuse, R160 ;  /* 0x000000a002a07220 */ /* 0x040fe20000410000 */
[----:B------:R-:W-:Y:S01]  /*15a50*/  F2FP.BF16.PACK_AB R33, R33, R142 ;  /* 0x0000008e2121723e */ /* 0x000fe200000010ff */
        /* <DEDUP_REMOVED lines=26> */
[----:B------:R-:W-:Y:S01]  /*15c00*/  LEA.HI R84, R70, R89, RZ, 0x5 ;  /* 0x0000005946547211 */ /* 0x000fe200078f28ff */
[----:B------:R-:W-:Y:S01]  /*15c10*/  FMUL.FTZ R52, R2, R101 ;  /* 0x0000006502347220 */ /* 0x000fe20000410000 */
[----:B------:R-:W-:Y:S01]  /*15c20*/  F2FP.BF16.PACK_AB R56, R56, R96 ;  /* 0x000000603838723e */ /* 0x000fe200000010ff */
[C---:B------:R-:W-:Y:S01]  /*15c30*/  FMUL.FTZ R112, R2.reuse, R112 ;  /* 0x0000007002707220 */ /* 0x040fe20000410000 */
[----:B------:R-:W-:Y:S01]  /*15c40*/  SHF.R.S32.HI R26, RZ, 0x5, R84 ;  /* 0x00000005ff1a7819 */ /* 0x000fe20000011454 */
        /* <DEDUP_REMOVED lines=16> */
[----:B------:R-:W-:Y:S01]  /*15d50*/  SHF.R.S32.HI R2, RZ, 0x2, R28 ;  /* 0x00000002ff027819 */ /* 0x000fe2000001141c */
[----:B------:R-:W-:Y:S01]  /*15d60*/  FMUL.FTZ R163, R0, R163 ;  /* 0x000000a300a37220 */ /* 0x000fe20000410000 */
[----:B------:R-:W-:Y:S01]  /*15d70*/  F2FP.BF16.PACK_AB R32, R32, R144 ;  /* 0x000000902020723e */ /* 0x000fe200000010ff */
[----:B------:R-:W-:Y:S01]  /*15d80*/  FMUL.FTZ R9, R0, R162 ;  /* 0x000000a200097220 */ /* 0x000fe20000410000 */
[----:B------:R-:W-:Y:S01]  /*15d90*/  LEA.HI R4, R4, R2, RZ, 0x3 ;  /* 0x0000000204047211 */ /* 0x000fe200078f18ff */
[----:B------:R-:W-:-:S02]  /*15da0*/  FMUL.FTZ R171, R0, R171 ;  /* 0x000000ab00ab7220 */ /* 0x000fc40000410000 */
[----:B------:R-:W-:Y:S01]  /*15db0*/  FMUL.FTZ R14, R0, R170 ;  /* 0x000000aa000e7220 */ /* 0x000fe20000410000 */
[----:B------:R-:W-:Y:S01]  /*15dc0*/  LOP3.LUT R4, R4, 0xfffffff8, RZ, 0xc0, !PT ;  /* 0xfffffff804047812 */ /* 0x000fe200078ec0ff */
[C---:B------:R-:W-:Y:S01]  /*15dd0*/  FMUL.FTZ R179, R0.reuse, R179 ;  /* 0x000000b300b37220 */ /* 0x040fe20000410000 */
[----:B------:R-:W-:Y:S01]  /*15de0*/  F2FP.BF16.PACK_AB R9, R163, R9 ;  /* 0x00000009a309723e */ /* 0x000fe200000010ff */
[----:B------:R-:W-:Y:S01]  /*15df0*/  FMUL.FTZ R18, R0, R178 ;  /* 0x000000b200127220 */ /* 0x000fe20000410000 */
[----:B------:R-:W-:Y:S01]  /*15e00*/  IADD3 R4, R2, -R4, RZ ;  /* 0x8000000402047210 */ /* 0x000fe20007ffe0ff */
[C---:B------:R-:W-:Y:S01]  /*15e10*/  FMUL.FTZ R187, R0.reuse, R187 ;  /* 0x000000bb00bb7220 */ /* 0x040fe20000410000 */
[----:B------:R-:W-:Y:S01]  /*15e20*/  F2FP.BF16.PACK_AB R14, R171, R14 ;  /* 0x0000000eab0e723e */ /* 0x000fe200000010ff */
[----:B------:R-:W-:Y:S01]  /*15e30*/  FMUL.FTZ R24, R0, R186 ;  /* 0x000000ba00187220 */ /* 0x000fe20000410000 */
[----:B------:R-:W-:Y:S01]  /*15e40*/  SHF.L.U32 R2, R4, 0x6, RZ ;  /* 0x0000000604027819 */ /* 0x000fe200000006ff */
[C---:B------:R-:W-:Y:S01]  /*15e50*/  FMUL.FTZ R195, R0.reuse, R195 ;  /* 0x000000c300c37220 */ /* 0x040fe20000410000 */
[----:B------:R-:W-:Y:S01]  /*15e60*/  F2FP.BF16.PACK_AB R18, R179, R18 ;  /* 0x00000012b312723e */ /* 0x000fe200000010ff */
[C---:B------:R-:W-:Y:S01]  /*15e70*/  FMUL.FTZ R27, R0.reuse, R194 ;  /* 0x000000c2001b7220 */ /* 0x040fe20000410000 */
[----:B------:R-:W-:Y:S01]  /*15e80*/  F2FP.BF16.PACK_AB R24, R187, R24 ;  /* 0x00000018bb18723e */ /* 0x000fe200000010ff */
[----:B------:R-:W-:-:S02]  /*15e90*/  FMUL.FTZ R71, R0, R71 ;  /* 0x0000004700477220 */ /* 0x000fc40000410000 */
[C---:B------:R-:W-:Y:S01]  /*15ea0*/  FMUL.FTZ R83, R0.reuse, R83 ;  /* 0x0000005300537220 */ /* 0x040fe20000410000 */
[----:B------:R-:W-:Y:S01]  /*15eb0*/  F2FP.BF16.PACK_AB R27, R195, R27 ;  /* 0x0000001bc31b723e */ /* 0x000fe200000010ff */
        /* <DEDUP_REMOVED lines=28> */
[----:B------:R-:W-:Y:S02]  /*16080*/  LOP3.LUT R0, R28, 0x3ffffffc, RZ, 0xc0, !PT ;  /* 0x3ffffffc1c007812 */ /* 0x000fe400078ec0ff */
[----:B------:R-:W-:Y:S02]  /*16090*/  F2FP.BF16.PACK_AB R31, R147, R31 ;  /* 0x0000001f931f723e */ /* 0x000fe400000010ff */
[----:B------:R-:W-:Y:S02]  /*160a0*/  IADD3 R28, -R0, R89, RZ ;  /* 0x00000059001c7210 */ /* 0x000fe40007ffe1ff */
[----:B------:R-:W-:Y:S02]  /*160b0*/  LOP3.LUT R0, R2, 0x1c0, RZ, 0xc0, !PT ;  /* 0x000001c002007812 */ /* 0x000fe400078ec0ff */
[----:B------:R-:W-:Y:S02]  /*160c0*/  LOP3.LUT R2, R4, 0x1, RZ, 0xc0, !PT ;  /* 0x0000000104027812 */ /* 0x000fe400078ec0ff */
[----:B------:R-:W-:-:S02]  /*160d0*/  LEA R28, R26, R28, 0x9 ;  /* 0x0000001c1a1c7211 */ /* 0x000fc400078e48ff */
[----:B------:R-:W-:Y:S02]  /*160e0*/  LEA.HI R0, R0, R0, RZ, 0x1d ;  /* 0x0000000000007211 */ /* 0x000fe400078fe8ff */
[----:B------:R-:W-:Y:S02]  /*160f0*/  ISETP.NE.U32.AND P1, PT, R2, 0x1, PT ;  /* 0x000000010200780c */ /* 0x000fe40003f25070 */
[----:B------:R-:W-:Y:S02]  /*16100*/  LEA R0, R28, R0, 0x1 ;  /* 0x000000001c007211 */ /* 0x000fe400078e08ff */
[----:B------:R-:W-:Y:S02]  /*16110*/  F2FP.BF16.PACK_AB R28, R149, R148 ;  /* 0x00000094951c723e */ /* 0x000fe400000010ff */
[----:B------:R-:W-:Y:S02]  /*16120*/  SHF.L.U32 R0, R0, 0x1, RZ ;  /* 0x0000000100007819 */ /* 0x000fe400000006ff */
[----:B------:R-:W-:-:S02]  /*16130*/  F2FP.BF16.PACK_AB R69, R151, R69 ;  /* 0x000000459745723e */ /* 0x000fc400000010ff */
[C---:B------:R-:W-:Y:S01]  /*16140*/  IADD3 R2, R0.reuse, -0x10, RZ ;  /* 0xfffffff000027810 */ /* 0x040fe20007ffe0ff */
[----:B------:R1:W-:Y:S02]  /*16150*/  STS [R0+0x400], R6 ;  /* 0x0004000600007388 */ /* 0x0003e40000000800 */
[----:B------:R-:W-:Y:S02]  /*16160*/  @P1 IADD3 R2, R0, 0x10, RZ ;  /* 0x0000001000021810 */ /* 0x000fe40007ffe0ff */
[----:B------:R-:W-:Y:S01]  /*16170*/  R2P PR, R4, 0x6 ;  /* 0x0000000604007804 */ /* 0x000fe20000000000 */
[----:B------:R-:W-:Y:S01]  /*16180*/  STS [R0], R7 ;  /* 0x0000000700007388 */ /* 0x000fe20000000800 */
[----:B------:R-:W-:-:S03]  /*16190*/  MOV R4, 0x20 ;  /* 0x0000002000047802 */ /* 0x000fc60000000f00 */
[----:B------:R2:W-:Y:S01]  /*161a0*/  STS [R2], R5 ;  /* 0x0000000502007388 */ /* 0x0005e20000000800 */
[----:B------:R-:W-:-:S03]  /*161b0*/  SEL R4, R4, 0xffffffe0, !P1 ;  /* 0xffffffe004047807 */ /* 0x000fc60004800000 */
[----:B------:R3:W-:Y:S04]  /*161c0*/  STS [R2+0x400], R8 ;  /* 0x0004000802007388 */ /* 0x0007e80000000800 */
[----:B------:R-:W-:Y:S04]  /*161d0*/  STS [R0+0x2000], R10 ;  /* 0x0020000a00007388 */ /* 0x000fe80000000800 */
[----:B------:R4:W-:Y:S01]  /*161e0*/  STS [R0+0x2400], R9 ;  /* 0x0024000900007388 */ /* 0x0009e20000000800 */
[----:B-1----:R-:W-:-:S03]  /*161f0*/  MOV R6, 0x40 ;  /* 0x0000004000067802 */ /* 0x002fc60000000f00 */
[----:B------:R-:W-:Y:S01]  /*16200*/  STS [R2+0x2000], R11 ;  /* 0x0020000b02007388 */ /* 0x000fe20000000800 */
[----:B------:R-:W-:-:S03]  /*16210*/  SEL R6, R6, 0xffffffc0, !P2 ;  /* 0xffffffc006067807 */ /* 0x000fc60005000000 */
[----:B------:R1:W-:Y:S01]  /*16220*/  STS [R2+0x2400], R14 ;  /* 0x0024000e02007388 */ /* 0x0003e20000000800 */
[----:B--2---:R-:W-:Y:S02]  /*16230*/  IADD3 R5, R0, R4, RZ ;  /* 0x0000000400057210 */ /* 0x004fe40007ffe0ff */
[----:B------:R-:W-:Y:S02]  /*16240*/  IADD3 R4, R4, R2, RZ ;  /* 0x0000000204047210 */ /* 0x000fe40007ffe0ff */
[-C--:B---3--:R-:W-:Y:S01]  /*16250*/  IADD3 R8, R0, R6.reuse, RZ ;  /* 0x0000000600087210 */ /* 0x088fe20007ffe0ff */
[----:B------:R2:W-:Y:S01]  /*16260*/  STS [R5], R13 ;  /* 0x0000000d05007388 */ /* 0x0005e20000000800 */
[----:B------:R-:W-:-:S03]  /*16270*/  IADD3 R7, R5, R6, RZ ;  /* 0x0000000605077210 */ /* 0x000fc60007ffe0ff */
[----:B------:R3:W-:Y:S01]  /*16280*/  STS [R5+0x400], R12 ;  /* 0x0004000c05007388 */ /* 0x0007e20000000800 */
[----:B----4-:R-:W-:-:S03]  /*16290*/  IADD3 R9, R6, R2, RZ ;  /* 0x0000000206097210 */ /* 0x010fc60007ffe0ff */
[----:B------:R-:W-:Y:S01]  /*162a0*/  STS [R4], R16 ;  /* 0x0000001004007388 */ /* 0x000fe20000000800 */
[----:B------:R-:W-:-:S03]  /*162b0*/  IADD3 R6, R4, R6, RZ ;  /* 0x0000000604067210 */ /* 0x000fc60007ffe0ff */
[----:B------:R-:W-:Y:S04]  /*162c0*/  STS [R4+0x400], R15 ;  /* 0x0004000f04007388 */ /* 0x000fe80000000800 */
[----:B------:R-:W-:Y:S01]  /*162d0*/  STS [R5+0x2000], R17 ;  /* 0x0020001105007388 */ /* 0x000fe20000000800 */
[----:B-1----:R-:W-:-:S03]  /*162e0*/  MOV R14, 0x7f800000 ;  /* 0x7f800000000e7802 */ /* 0x002fc60000000f00 */
[----:B------:R-:W-:Y:S04]  /*162f0*/  STS [R5+0x2400], R18 ;  /* 0x0024001205007388 */ /* 0x000fe80000000800 */
[----:B------:R-:W-:Y:S01]  /*16300*/  STS [R4+0x2000], R25 ;  /* 0x0020001904007388 */ /* 0x000fe20000000800 */
[----:B--2---:R-:W-:-:S03]  /*16310*/  MOV R13, 0x7f800000 ;  /* 0x7f800000000d7802 */ /* 0x004fc60000000f00 */
[----:B------:R-:W-:Y:S01]  /*16320*/  STS [R4+0x2400], R24 ;  /* 0x0024001804007388 */ /* 0x000fe20000000800 */
[----:B---3--:R-:W-:-:S03]  /*16330*/  MOV R12, 0x7f800000 ;  /* 0x7f800000000c7802 */ /* 0x008fc60000000f00 */
[----:B------:R-:W-:Y:S04]  /*16340*/  STS [R8], R23 ;  /* 0x0000001708007388 */ /* 0x000fe80000000800 */
[----:B------:R-:W-:Y:S04]  /*16350*/  STS [R8+0x400], R22 ;  /* 0x0004001608007388 */ /* 0x000fe80000000800 */
[----:B------:R-:W-:Y:S04]  /*16360*/  STS [R9], R20 ;  /* 0x0000001409007388 */ /* 0x000fe80000000800 */
[----:B------:R-:W-:Y:S04]  /*16370*/  STS [R9+0x400], R19 ;  /* 0x0004001309007388 */ /* 0x000fe80000000800 */
[----:B------:R-:W-:Y:S04]  /*16380*/  STS [R8+0x2000], R21 ;  /* 0x0020001508007388 */ /* 0x000fe80000000800 */
[----:B------:R-:W-:Y:S04]  /*16390*/  STS [R8+0x2400], R27 ;  /* 0x0024001b08007388 */ /* 0x000fe80000000800 */
[----:B------:R-:W-:Y:S04]  /*163a0*/  STS [R9+0x2000], R68 ;  /* 0x0020004409007388 */ /* 0x000fe80000000800 */
[----:B------:R-:W-:Y:S04]  /*163b0*/  STS [R9+0x2400], R67 ;  /* 0x0024004309007388 */ /* 0x000fe80000000800 */
        /* <DEDUP_REMOVED lines=15> */
[----:B------:R2:W-:Y:S04]  /*164b0*/  STS [R2+0x6400], R51 ;  /* 0x0064003302007388 */ /* 0x0005e80000000800 */
[----:B------:R-:W-:Y:S04]  /*164c0*/  STS [R5+0x4000], R50 ;  /* 0x0040003205007388 */ /* 0x000fe80000000800 */
[----:B------:R-:W-:Y:S04]  /*164d0*/  STS [R5+0x4400], R49 ;  /* 0x0044003105007388 */ /* 0x000fe80000000800 */
[----:B------:R-:W-:Y:S04]  /*164e0*/  STS [R4+0x4000], R46 ;  /* 0x0040002e04007388 */ /* 0x000fe80000000800 */
[----:B------:R-:W-:Y:S01]  /*164f0*/  STS [R4+0x4400], R45 ;  /* 0x0044002d04007388 */ /* 0x000fe20000000800 */
[----:B-1----:R-:W-:-:S03]  /*16500*/  LOP3.LUT R0, R84, 0xffffffe0, RZ, 0xc0, !PT ;  /* 0xffffffe054007812 */ /* 0x002fc600078ec0ff */
[----:B------:R-:W-:Y:S01]  /*16510*/  STS [R5+0x6000], R48 ;  /* 0x0060003005007388 */ /* 0x000fe20000000800 */
[----:B------:R-:W-:-:S03]  /*16520*/  IADD3 R0, -R0, R89, RZ ;  /* 0x0000005900007210 */ /* 0x000fc60007ffe1ff */
[----:B------:R1:W-:Y:S01]  /*16530*/  STS [R5+0x6400], R47 ;  /* 0x0064002f05007388 */ /* 0x0003e20000000800 */
[----:B--2---:R-:W-:Y:S01]  /*16540*/  @P4 MUFU.LG2 R2, R152 ;  /* 0x0000009800024308 */ /* 0x004fe20000000c00 */
[----:B------:R-:W-:Y:S02]  /*16550*/  LOP3.LUT P1, RZ, R0, 0x3, RZ, 0xc0, !PT ;  /* 0x0000000300ff7812 */ /* 0x000fe4000782c0ff */
[----:B------:R-:W-:Y:S04]  /*16560*/  STS [R4+0x6000], R44 ;  /* 0x0060002c04007388 */ /* 0x000fe80000000800 */
[----:B------:R2:W-:Y:S01]  /*16570*/  STS [R4+0x6400], R43 ;  /* 0x0064002b04007388 */ /* 0x0005e20000000800 */
[----:B------:R-:W3:Y:S03]  /*16580*/  @P0 MUFU.LG2 R0, R157 ;  /* 0x0000009d00000308 */ /* 0x000ee60000000c00 */
[----:B------:R-:W-:Y:S04]  /*16590*/  STS [R8+0x4000], R42 ;  /* 0x0040002a08007388 */ /* 0x000fe80000000800 */
[----:B------:R-:W-:Y:S04]  /*165a0*/  STS [R8+0x4400], R41 ;  /* 0x0044002908007388 */ /* 0x000fe80000000800 */
[----:B------:R-:W-:Y:S04]  /*165b0*/  STS [R9+0x4000], R38 ;  /* 0x0040002609007388 */ /* 0x000fe80000000800 */
[----:B------:R-:W-:Y:S01]  /*165c0*/  STS [R9+0x4400], R37 ;  /* 0x0044002509007388 */ /* 0x000fe20000000800 */
[----:B-1----:R-:W-:Y:S01]  /*165d0*/  @P3 MUFU.LG2 R5, R158 ;  /* 0x0000009e00053308 */ /* 0x002fe20000000c00 */
[----:B---3--:R-:W-:-:S02]  /*165e0*/  @P0 FMUL.FTZ R0, R0, 0.69314718246459960938 ;  /* 0x3f31721800000820 */ /* 0x008fc40000410000 */
[----:B------:R-:W-:Y:S02]  /*165f0*/  STS [R8+0x6000], R40 ;  /* 0x0060002808007388 */ /* 0x000fe40000000800 */
[----:B------:R-:W-:Y:S02]  /*16600*/  @P0 FFMA.FTZ R12, R3, c[0x0][0x238], R0 ;  /* 0x00008e00030c0a23 */ /* 0x000fe40000010000 */
[----:B------:R-:W-:Y:S01]  /*16610*/  STS [R8+0x6400], R39 ;  /* 0x0064002708007388 */ /* 0x000fe20000000800 */
[----:B--2---:R-:W1:Y:S03]  /*16620*/  @P5 MUFU.LG2 R4, R153 ;  /* 0x0000009900045308 */ /* 0x004e660000000c00 */
        /* <DEDUP_REMOVED lines=8> */
[----:B--2---:R-:W-:-:S03]  /*166b0*/  MOV R9, 0x7f800000 ;  /* 0x7f80000000097802 */ /* 0x004fc60000000f00 */
[----:B------:R-:W-:Y:S04]  /*166c0*/  STS [R6+0x6000], R28 ;  /* 0x0060001c06007388 */ /* 0x000fe80000000800 */
[----:B------:R1:W-:Y:S04]  /*166d0*/  STS [R6+0x6400], R69 ;  /* 0x0064004506007388 */ /* 0x0003e80000000800 */
[----:B------:R-:W-:Y:S01]  /*166e0*/  BAR.SYNC.DEFER_BLOCKING 0x0 ;  /* 0x0000000000007b1d */ /* 0x000fe20000010000 */
[----:B-1----:R-:W-:Y:S02]  /*166f0*/  @P5 FMUL.FTZ R6, R4, 0.69314718246459960938 ;  /* 0x3f31721804065820 */ /* 0x002fe40000410000 */
[----:B------:R-:W-:-:S03]  /*16700*/  @P4 FMUL.FTZ R4, R2, 0.69314718246459960938 ;  /* 0x3f31721802044820 */ /* 0x000fc60000410000 */
[----:B------:R1:W2:Y:S01]  /*16710*/  LDS.128 R20, [R239] ;  /* 0x00000000ef147984 */ /* 0x0002a20000000c00 */
[----:B------:R-:W-:Y:S02]  /*16720*/  @P3 FMUL.FTZ R2, R5, 0.69314718246459960938 ;  /* 0x3f31721805023820 */ /* 0x000fe40000410000 */
[----:B------:R-:W-:Y:S01]  /*16730*/  @P5 FFMA.FTZ R13, R156, c[0x0][0x238], R6 ;  /* 0x00008e009c0d5a23 */ /* 0x000fe20000010006 */
[----:B------:R1:W3:Y:S01]  /*16740*/  LDS.128 R32, [R239+0x800] ;  /* 0x00080000ef207984 */ /* 0x0002e20000000c00 */
[----:B------:R-:W-:Y:S02]  /*16750*/  @P4 FFMA.FTZ R14, R155, c[0x0][0x238], R4 ;  /* 0x00008e009b0e4a23 */ /* 0x000fe40000010004 */
[----:B------:R-:W-:Y:S01]  /*16760*/  @P3 FFMA.FTZ R9, R154, c[0x0][0x238], R2 ;  /* 0x00008e009a093a23 */ /* 0x000fe20000010002 */
[----:B------:R1:W4:Y:S04]  /*16770*/  LDS.128 R40, [R239+0x1000] ;  /* 0x00100000ef287984 */ /* 0x0003280000000c00 */
[----:B------:R1:W1:Y:S04]  /*16780*/  LDS.128 R48, [R239+0x1800] ;  /* 0x00180000ef307984 */ /* 0x0002680000000c00 */
        /* <DEDUP_REMOVED lines=13> */
[----:B--234-:R-:W2:Y:S01]  /*16860*/  LDL.LU R159, [R1+0xd0] ;  /* 0x0000d000019f7983 */ /* 0x01cea20000300800 */
[----:B------:R-:W-:-:S04]  /*16870*/  SHF.R.S32.HI R0, RZ, 0x1f, R26 ;  /* 0x0000001fff007819 */ /* 0x000fc8000001141a */
[----:B------:R-:W-:-:S04]  /*16880*/  LEA.HI R0, R0, R26, RZ, 0x2 ;  /* 0x0000001a00007211 */ /* 0x000fc800078f10ff */
[----:B------:R-:W-:-:S05]  /*16890*/  LOP3.LUT R0, R0, 0xffffffc, RZ, 0xc0, !PT ;  /* 0x0ffffffc00007812 */ /* 0x000fca00078ec0ff */
[----:B------:R-:W-:-:S04]  /*168a0*/  IMAD.IADD R0, R26, 0x1, -R0 ;  /* 0x000000011a007824 */ /* 0x000fc800078e0a00 */
[----:B--2---:R-:W-:-:S05]  /*168b0*/  IMAD R0, R0, 0x10, R159 ;  /* 0x0000001000007824 */ /* 0x004fca00078e029f */
[C---:B------:R-:W-:Y:S02]  /*168c0*/  ISETP.GE.AND P6, PT, R0.reuse, UR10, PT ;  /* 0x0000000a00007c0c */ /* 0x040fe4000bfc6270 */
[C---:B------:R-:W-:Y:S02]  /*168d0*/  IADD3 R2, R0.reuse, 0x8, RZ ;  /* 0x0000000800027810 */ /* 0x040fe40007ffe0ff */
[----:B------:R-:W-:Y:S02]  /*168e0*/  IADD3 R5, R0, 0x40, RZ ;  /* 0x0000004000057810 */ /* 0x000fe40007ffe0ff */
[----:B------:R-:W-:Y:S02]  /*168f0*/  ISETP.GE.AND P5, PT, R2, UR10, PT ;  /* 0x0000000a02007c0c */ /* 0x000fe4000bfa6270 */
[----:B------:R-:W-:Y:S02]  /*16900*/  IADD3 R4, R0, 0x48, RZ ;  /* 0x0000004800047810 */ /* 0x000fe40007ffe0ff */
[----:B------:R-:W-:-:S02]  /*16910*/  ISETP.GE.AND P4, PT, R5, UR10, PT ;  /* 0x0000000a05007c0c */ /* 0x000fc4000bf86270 */
[----:B------:R-:W-:Y:S01]  /*16920*/  ISETP.GE.AND P3, PT, R4, UR10, PT ;  /* 0x0000000a04007c0c */ /* 0x000fe2000bf66270 */
[----:B------:R-:W-:-:S05]  /*16930*/  @!P6 IMAD R3, R0, UR19, RZ ;  /* 0x000000130003ec24 */ /* 0x000fca000f8e02ff */
[----:B------:R-:W-:Y:S01]  /*16940*/  @!P6 IADD3 R0, P0, R3, UR11, RZ ;  /* 0x0000000b0300ec10 */ /* 0x000fe2000ff1e0ff */
[----:B------:R-:W-:-:S03]  /*16950*/  @!P5 IMAD R2, R2, UR19, RZ ;  /* 0x000000130202dc24 */ /* 0x000fc6000f8e02ff */
[----:B------:R-:W-:Y:S01]  /*16960*/  @!P6 LEA.HI.X.SX32 R6, R3, UR4, 0x1, P0 ;  /* 0x000000040306ec11 */ /* 0x000fe200080f0eff */
[----:B------:R-:W-:Y:S01]  /*16970*/  @!P4 IMAD R5, R5, UR19, RZ ;  /* 0x000000130505cc24 */ /* 0x000fe2000f8e02ff */
[----:B------:R-:W-:Y:S01]  /*16980*/  @!P6 LEA R10, P1, R0, c[0x0][0x200], 0x2 ;  /* 0x00008000000aea11 */ /* 0x000fe200078210ff */
[----:B------:R-:W-:Y:S01]  /*16990*/  @!P3 IMAD R3, R4, UR19, RZ ;  /* 0x000000130403bc24 */ /* 0x000fe2000f8e02ff */
[----:B------:R-:W-:Y:S02]  /*169a0*/  @!P5 IADD3 R7, P0, R2, UR11, RZ ;  /* 0x0000000b0207dc10 */ /* 0x000fe4000ff1e0ff */
[----:B------:R-:W-:Y:S02]  /*169b0*/  @!P6 LEA.HI.X R11, R0, c[0x0][0x204], R6, 0x2, P1 ;  /* 0x00008100000bea11 */ /* 0x000fe400008f1406 */
[----:B------:R-:W-:Y:S02]  /*169c0*/  @!P5 LEA.HI.X.SX32 R2, R2, UR4, 0x1, P0 ;  /* 0x000000040202dc11 */ /* 0x000fe400080f0eff */
[----:B------:R-:W-:Y:S01]  /*169d0*/  @!P4 IADD3 R0, P1, R5, UR11, RZ ;  /* 0x0000000b0500cc10 */ /* 0x000fe2000ff3e0ff */
[----:B------:R2:W-:Y:S01]  /*169e0*/  @!P6 STG.E [R10.64], R13 ;  /* 0x0000000d0a00e986 */ /* 0x0005e2000c101910 */
[----:B------:R-:W-:-:S02]  /*169f0*/  @!P5 LEA R6, P2, R7, c[0x0][0x200], 0x2 ;  /* 0x000080000706da11 */ /* 0x000fc400078410ff */
[----:B------:R-:W-:Y:S02]  /*16a00*/  @!P3 IADD3 R8, P0, R3, UR11, RZ ;  /* 0x0000000b0308bc10 */ /* 0x000fe4000ff1e0ff */
[----:B------:R-:W-:Y:S02]  /*16a10*/  @!P4 LEA.HI.X.SX32 R5, R5, UR4, 0x1, P1 ;  /* 0x000000040505cc11 */ /* 0x000fe400088f0eff */
[----:B------:R-:W-:Y:S02]  /*16a20*/  @!P5 LEA.HI.X R7, R7, c[0x0][0x204], R2, 0x2, P2 ;  /* 0x000081000707da11 */ /* 0x000fe400010f1402 */
[----:B------:R-:W-:Y:S02]  /*16a30*/  @!P3 LEA.HI.X.SX32 R3, R3, UR4, 0x1, P0 ;  /* 0x000000040303bc11 */ /* 0x000fe400080f0eff */
[----:B------:R-:W-:Y:S01]  /*16a40*/  @!P4 LEA R4, P1, R0, c[0x0][0x200], 0x2 ;  /* 0x000080000004ca11 */ /* 0x000fe200078210ff */
[----:B------:R2:W-:Y:S01]  /*16a50*/  @!P5 STG.E [R6.64], R14 ;  /* 0x0000000e0600d986 */ /* 0x0005e2000c101910 */
[----:B------:R-:W-:-:S02]  /*16a60*/  @!P3 LEA R2, P0, R8, c[0x0][0x200], 0x2 ;  /* 0x000080000802ba11 */ /* 0x000fc400078010ff */
[----:B------:R-:W-:Y:S02]  /*16a70*/  @!P4 LEA.HI.X R5, R0, c[0x0][0x204], R5, 0x2, P1 ;  /* 0x000081000005ca11 */ /* 0x000fe400008f1405 */
[----:B------:R-:W-:-:S03]  /*16a80*/  @!P3 LEA.HI.X R3, R8, c[0x0][0x204], R3, 0x2, P0 ;  /* 0x000081000803ba11 */ /* 0x000fc600000f1403 */
[----:B------:R2:W-:Y:S04]  /*16a90*/  @!P4 STG.E [R4.64], R9 ;  /* 0x000000090400c986 */ /* 0x0005e8000c101910 */
[----:B------:R2:W-:Y:S02]  /*16aa0*/  @!P3 STG.E [R2.64], R12 ;  /* 0x0000000c0200b986 */ /* 0x0005e4000c101910 */
.L_x_39:
[----:B--234-:R-:W-:Y:S05]  /*16ab0*/  BSYNC B0 ;  /* 0x0000000000007941 */ /* 0x01cfea0003800000 */
.L_x_38:
[----:B------:R-:W2:Y:S04]  /*16ac0*/  LDL.LU.64 R4, [R1+0xa8] ;  /* 0x0000a80001047983 */ /* 0x000ea80000300a00 */
[----:B------:R-:W3:Y:S04]  /*16ad0*/  S2R R3, SR_TID.X ;  /* 0x0000000000037919 */ /* 0x000ee80000002100 */
[----:B------:R-:W4:Y:S01]  /*16ae0*/  S2R R8, SR_CTAID.Z ;  /* 0x0000000000087919 */ /* 0x000f220000002700 */
[----:B------:R-:W-:-:S02]  /*16af0*/  USHF.R.S32.HI UR6, URZ, 0x1f, UR12 ;  /* 0x0000001f3f067899 */ /* 0x000fc4000801140c */
[----:B------:R-:W-:Y:S01]  /*16b00*/  ULDC.64 UR4, c[0x0][0x1f0] ;  /* 0x00007c0000047ab9 */ /* 0x000fe20000000a00 */
[----:B------:R1:W5:Y:S01]  /*16b10*/  LDL.64 R12, [R1+0x70] ;  /* 0x00007000010c7983 */ /* 0x0003620000100a00 */
[----:B------:R-:W-:Y:S01]  /*16b20*/  UIMAD UR4, UR6, UR4, URZ ;  /* 0x00000004060472a4 */ /* 0x000fe2000f8e023f */
[----:B------:R-:W-:Y:S03]  /*16b30*/  BSSY B0, `(.L_x_40) ;  /* 0x0000014000007945 */ /* 0x000fe60003800000 */
[----:B------:R-:W-:Y:S01]  /*16b40*/  UIMAD UR4, UR12, UR5, UR4 ;  /* 0x000000050c0472a4 */ /* 0x000fe2000f8e0204 */
[----:B---3--:R-:W-:-:S04]  /*16b50*/  SHF.R.S32.HI R0, RZ, 0x1f, R3 ;  /* 0x0000001fff007819 */ /* 0x008fc80000011403 */
[----:B------:R-:W-:-:S04]  /*16b60*/  LEA.HI R0, R0, R3, RZ, 0x3 ;  /* 0x0000000300007211 */ /* 0x000fc800078f18ff */
[----:B------:R-:W-:Y:S02]  /*16b70*/  SHF.R.S32.HI R10, RZ, 0x3, R0 ;  /* 0x00000003ff0a7819 */ /* 0x000fe40000011400 */
[----:B--2---:R-:W-:-:S04]  /*16b80*/  IADD3 R2, P0, R4, UR14, RZ ;  /* 0x0000000e04027c10 */ /* 0x004fc8000ff1e0ff */
[----:B------:R-:W-:Y:S02]  /*16b90*/  IADD3.X R3, R5, UR7, RZ, P0, !PT ;  /* 0x0000000705037c10 */ /* 0x000fe400087fe4ff */
[----:B------:R-:W-:-:S03]  /*16ba0*/  ISETP.GE.AND P0, PT, R10, UR10, PT ;  /* 0x0000000a0a007c0c */ /* 0x000fc6000bf06270 */
[----:B----4-:R-:W-:-:S05]  /*16bb0*/  IMAD.WIDE.U32 R8, R8, c[0x0][0x1f0], R2 ;  /* 0x00007c0008087a25 */ /* 0x010fca00078e0002 */
[----:B------:R-:W-:-:S05]  /*16bc0*/  IADD3 R7, R9, UR4, RZ ;  /* 0x0000000409077c10 */ /* 0x000fca000fffe0ff */
[----:B------:R-:W-:Y:S05]  /*16bd0*/  @P0 BRA `(.L_x_41) ;  /* 0x0000009000000947 */ /* 0x000fea0003800000 */
[----:B-1----:R-:W-:Y:S01]  /*16be0*/  MOV R6, R8 ;  /* 0x0000000800067202 */ /* 0x002fe20000000f00 */
[----:B-----5:R-:W-:-:S04]  /*16bf0*/  IMAD R0, R13, c[0x0][0x1e8], RZ ;  /* 0x00007a000d007a24 */ /* 0x020fc800078e02ff */
[----:B------:R-:W-:-:S04]  /*16c00*/  IMAD.WIDE.U32 R2, R12, c[0x0][0x1e8], R6 ;  /* 0x00007a000c027a25 */ /* 0x000fc800078e0006 */
[----:B------:R-:W-:Y:S01]  /*16c10*/  IMAD R0, R12, c[0x0][0x1ec], R0 ;  /* 0x00007b000c007a24 */ /* 0x000fe200078e0200 */
[----:B------:R-:W-:-:S04]  /*16c20*/  LEA R4, P0, R2, c[0x0][0x1d0], 0x1 ;  /* 0x0000740002047a11 */ /* 0x000fc800078008ff */
[----:B------:R-:W-:-:S04]  /*16c30*/  IADD3 R0, R3, R0, RZ ;  /* 0x0000000003007210 */ /* 0x000fc80007ffe0ff */
[----:B------:R-:W-:-:S05]  /*16c40*/  LEA.HI.X R5, R2, c[0x0][0x1d4], R0, 0x1, P0 ;  /* 0x0000750002057a11 */ /* 0x000fca00000f0c00 */
[----:B------:R1:W-:Y:S04]  /*16c50*/  STG.E.128 [R4.64], R20 ;  /* 0x0000001404007986 */ /* 0x0003e8000c101d10 */
[----:B------:R1:W-:Y:S02]  /*16c60*/  STG.E.128 [R4.64+0x80], R16 ;  /* 0x0000801004007986 */ /* 0x0003e4000c101d10 */
.L_x_41:
[----:B-1----:R-:W-:Y:S05]  /*16c70*/  BSYNC B0 ;  /* 0x0000000000007941 */ /* 0x002fea0003800000 */
.L_x_40:
[----:B------:R-:W-:Y:S01]  /*16c80*/  IADD3 R0, R10, 0x10, RZ ;  /* 0x000000100a007810 */ /* 0x000fe20007ffe0ff */
[----:B------:R-:W-:Y:S03]  /*16c90*/  BSSY B0, `(.L_x_42) ;  /* 0x000000f000007945 */ /* 0x000fe60003800000 */
[----:B------:R-:W-:-:S13]  /*16ca0*/  ISETP.GE.AND P0, PT, R0, UR10, PT ;  /* 0x0000000a00007c0c */ /* 0x000fda000bf06270 */
[----:B------:R-:W-:Y:S05]  /*16cb0*/  @P0 BRA `(.L_x_43) ;  /* 0x000000c000000947 */ /* 0x000fea0003800000 */
[----:B-----5:R-:W-:Y:S01]  /*16cc0*/  IADD3 R4, P0, R12, 0x10, RZ ;  /* 0x000000100c047810 */ /* 0x020fe20007f1e0ff */
[----:B------:R-:W-:Y:S01]  /*16cd0*/  IMAD.MOV.U32 R2, RZ, RZ, R8 ;  /* 0x000000ffff027224 */ /* 0x000fe200078e0008 */
[----:B------:R-:W-:-:S03]  /*16ce0*/  MOV R3, R7 ;  /* 0x0000000700037202 */ /* 0x000fc60000000f00 */
[----:B------:R-:W-:Y:S02]  /*16cf0*/  IMAD.X R0, RZ, RZ, R13, P0 ;  /* 0x000000ffff007224 */ /* 0x000fe400000e060d */
[----:B------:R-:W-:-:S04]  /*16d00*/  IMAD.WIDE.U32 R2, R4, c[0x0][0x1e8], R2 ;  /* 0x00007a0004027a25 */ /* 0x000fc800078e0002 */
[----:B------:R-:W-:-:S04]  /*16d10*/  IMAD R0, R0, c[0x0][0x1e8], RZ ;  /* 0x00007a0000007a24 */ /* 0x000fc800078e02ff */
[----:B------:R-:W-:Y:S01]  /*16d20*/  IMAD R0, R4, c[0x0][0x1ec], R0 ;  /* 0x00007b0004007a24 */ /* 0x000fe200078e0200 */
[----:B------:R-:W-:-:S04]  /*16d30*/  LEA R4, P0, R2, c[0x0][0x1d0], 0x1 ;  /* 0x0000740002047a11 */ /* 0x000fc800078008ff */
[----:B------:R-:W-:-:S04]  /*16d40*/  IADD3 R0, R3, R0, RZ ;  /* 0x0000000003007210 */ /* 0x000fc80007ffe0ff */
[----:B------:R-:W-:-:S05]  /*16d50*/  LEA.HI.X R5, R2, c[0x0][0x1d4], R0, 0x1, P0 ;  /* 0x0000750002057a11 */ /* 0x000fca00000f0c00 */
[----:B------:R1:W-:Y:S04]  /*16d60*/  STG.E.128 [R4.64], R32 ;  /* 0x0000002004007986 */ /* 0x0003e8000c101d10 */
[----:B------:R1:W-:Y:S02]  /*16d70*/  STG.E.128 [R4.64+0x80], R28 ;  /* 0x0000801c04007986 */ /* 0x0003e4000c101d10 */
.L_x_43:
[----:B------:R-:W-:Y:S05]  /*16d80*/  BSYNC B0 ;  /* 0x0000000000007941 */ /* 0x000fea0003800000 */
.L_x_42:
[----:B------:R-:W-:Y:S01]  /*16d90*/  IADD3 R0, R10, 0x20, RZ ;  /* 0x000000200a007810 */ /* 0x000fe20007ffe0ff */
[----:B------:R-:W-:Y:S03]  /*16da0*/  BSSY B0, `(.L_x_44) ;  /* 0x000000f000007945 */ /* 0x000fe60003800000 */
[----:B------:R-:W-:-:S13]  /*16db0*/  ISETP.GE.AND P0, PT, R0, UR10, PT ;  /* 0x0000000a00007c0c */ /* 0x000fda000bf06270 */
[----:B------:R-:W-:Y:S05]  /*16dc0*/  @P0 BRA `(.L_x_45) ;  /* 0x000000c000000947 */ /* 0x000fea0003800000 */
[----:B-1---5:R-:W-:Y:S01]  /*16dd0*/  IADD3 R4, P0, R12, 0x20, RZ ;  /* 0x000000200c047810 */ /* 0x022fe20007f1e0ff */
        /* <DEDUP_REMOVED lines=11> */
.L_x_45:
[----:B------:R-:W-:Y:S05]  /*16e90*/  BSYNC B0 ;  /* 0x0000000000007941 */ /* 0x000fea0003800000 */
.L_x_44:
[----:B------:R-:W2:Y:S01]  /*16ea0*/  LDL.LU R0, [R1+0xa4] ;  /* 0x0000a40001007983 */ /* 0x000ea20000300800 */
[----:B------:R-:W-:Y:S01]  /*16eb0*/  BSSY B0, `(.L_x_46) ;  /* 0x000000f000007945 */ /* 0x000fe20003800000 */
[----:B--2---:R-:W-:-:S13]  /*16ec0*/  ISETP.GE.AND P0, PT, R0, UR10, PT ;  /* 0x0000000a00007c0c */ /* 0x004fda000bf06270 */
        /* <DEDUP_REMOVED lines=13> */
.L_x_47:
[----:B------:R-:W-:Y:S05]  /*16fa0*/  BSYNC B0 ;  /* 0x0000000000007941 */ /* 0x000fea0003800000 */
.L_x_46:
        /* <DEDUP_REMOVED lines=16> */
.L_x_49:
[----:B------:R-:W-:Y:S05]  /*170b0*/  BSYNC B0 ;  /* 0x0000000000007941 */ /* 0x000fea0003800000 */
.L_x_48:
        /* <DEDUP_REMOVED lines=16> */
.L_x_51:
[----:B------:R-:W-:Y:S05]  /*171c0*/  BSYNC B0 ;  /* 0x0000000000007941 */ /* 0x000fea0003800000 */
.L_x_50:
        /* <DEDUP_REMOVED lines=16> */
.L_x_53:
[----:B------:R-:W-:Y:S05]  /*172d0*/  BSYNC B0 ;  /* 0x0000000000007941 */ /* 0x000fea0003800000 */
.L_x_52:
[----:B------:R-:W2:Y:S02]  /*172e0*/  LDL.LU R0, [R1+0xc8] ;  /* 0x0000c80001007983 */ /* 0x000ea40000300800 */
[----:B--2---:R-:W-:-:S13]  /*172f0*/  ISETP.GE.AND P0, PT, R0, UR10, PT ;  /* 0x0000000a00007c0c */ /* 0x004fda000bf06270 */
[----:B------:R-:W-:Y:S05]  /*17300*/  @P0 EXIT ;  /* 0x000000000000094d */ /* 0x000fea0003800000 */
[----:B-----5:R-:W-:Y:S01]  /*17310*/  IADD3 R6, P0, R12, 0x70, RZ ;  /* 0x000000700c067810 */ /* 0x020fe20007f1e0ff */
[----:B------:R-:W-:Y:S01]  /*17320*/  IMAD.MOV.U32 R2, RZ, RZ, R8 ;  /* 0x000000ffff027224 */ /* 0x000fe200078e0008 */
[----:B------:R-:W-:-:S03]  /*17330*/  MOV R3, R7 ;  /* 0x0000000700037202 */ /* 0x000fc60000000f00 */
[----:B------:R-:W-:Y:S02]  /*17340*/  IMAD.X R0, RZ, RZ, R13, P0 ;  /* 0x000000ffff007224 */ /* 0x000fe400000e060d */
[----:B-1----:R-:W-:-:S04]  /*17350*/  IMAD.WIDE.U32 R4, R6, c[0x0][0x1e8], R2 ;  /* 0x00007a0006047a25 */ /* 0x002fc800078e0002 */
[----:B------:R-:W-:Y:S01]  /*17360*/  IMAD R0, R0, c[0x0][0x1e8], RZ ;  /* 0x00007a0000007a24 */ /* 0x000fe200078e02ff */
[----:B------:R-:W-:-:S03]  /*17370*/  LEA R2, P0, R4, c[0x0][0x1d0], 0x1 ;  /* 0x0000740004027a11 */ /* 0x000fc600078008ff */
[----:B------:R-:W-:-:S05]  /*17380*/  IMAD R0, R6, c[0x0][0x1ec], R0 ;  /* 0x00007b0006007a24 */ /* 0x000fca00078e0200 */
[----:B------:R-:W-:-:S04]  /*17390*/  IADD3 R0, R5, R0, RZ ;  /* 0x0000000005007210 */ /* 0x000fc80007ffe0ff */
[----:B------:R-:W-:-:S05]  /*173a0*/  LEA.HI.X R3, R4, c[0x0][0x1d4], R0, 0x1, P0 ;  /* 0x0000750004037a11 */ /* 0x000fca00000f0c00 */
[----:B------:R-:W-:Y:S04]  /*173b0*/  STG.E.128 [R2.64], R80 ;  /* 0x0000005002007986 */ /* 0x000fe8000c101d10 */
[----:B------:R-:W-:Y:S01]  /*173c0*/  STG.E.128 [R2.64+0x80], R76 ;  /* 0x0000804c02007986 */ /* 0x000fe2000c101d10 */
[----:B------:R-:W-:Y:S05]  /*173d0*/  EXIT ;  /* 0x000000000000794d */ /* 0x000fea0003800000 */
.L_x_26:
[----:B-1----:R-:W-:Y:S01]  /*173e0*/  UISETP.NE.AND UP4, UPT, UR9, -0x1, UPT ;  /* 0xffffffff0900788c */ /* 0x002fe2000bf85270 */
[----:B------:R-:W-:Y:S01]  /*173f0*/  SHF.R.S32.HI R8, RZ, 0x1f, R156 ;  /* 0x0000001fff087819 */ /* 0x000fe2000001149c */
[----:B------:R-:W-:Y:S01]  /*17400*/  ULDC.64 UR6, c[0x0][0x1e8] ;  /* 0x00007a0000067ab9 */ /* 0x000fe20000000a00 */
[----:B------:R-:W1:Y:S01]  /*17410*/  S2R R12, SR_CTAID.Z ;  /* 0x00000000000c7919 */ /* 0x000e620000002700 */
[----:B------:R-:W-:Y:S01]  /*17420*/  ULDC.64 UR4, c[0x0][0x1e0] ;  /* 0x0000780000047ab9 */ /* 0x000fe20000000a00 */
[----:B------:R-:W-:Y:S01]  /*17430*/  LEA.HI R8, R8, R156, RZ, 0x3 ;  /* 0x0000009c08087211 */ /* 0x000fe200078f18ff */
[----:B------:R-:W-:Y:S01]  /*17440*/  ULDC.U8 UR20, c[0x0][0x328] ;  /* 0x0000ca0000147ab9 */ /* 0x000fe20000000000 */
[----:B------:R-:W2:Y:S01]  /*17450*/  S2R R6, SR_CTAID.X ;  /* 0x0000000000067919 */ /* 0x000ea20000002500 */
[----:B------:R-:W-:Y:S01]  /*17460*/  USHF.R.S32.HI UR14, URZ, 0x1f, UR11 ;  /* 0x0000001f3f0e7899 */ /* 0x000fe2000801140b */
[----:B------:R-:W-:Y:S01]  /*17470*/  LOP3.LUT R0, R8, 0x1ffffff8, RZ, 0xc0, !PT ;  /* 0x1ffffff808007812 */ /* 0x000fe200078ec0ff */
[----:B------:R-:W-:Y:S01]  /*17480*/  UISETP.NE.AND UP3, UPT, UR20, URZ, UPT ;  /* 0x0000003f1400728c */ /* 0x000fe2000bf65270 */
[----:B------:R-:W-:Y:S01]  /*17490*/  SHF.R.S32.HI R8, RZ, 0x3, R8 ;  /* 0x00000003ff087819 */ /* 0x000fe20000011408 */
[----:B------:R-:W-:Y:S01]  /*174a0*/  @UP4 UIMAD.WIDE.U32 UR18, UR9, UR6, URZ ;  /* 0x00000006091242a5 */ /* 0x000fe2000f8e003f */
[----:B------:R-:W-:Y:S01]  /*174b0*/  BSSY B0, `(.L_x_54) ;  /* 0x000003a000007945 */ /* 0x000fe20003800000 */
[----:B------:R-:W-:Y:S01]  /*174c0*/  @!UP4 USHF.R.S32.HI UR21, URZ, 0x1f, UR10 ;  /* 0x0000001f3f15c899 */ /* 0x000fe2000801140a */
[----:B------:R-:W-:Y:S01]  /*174d0*/  IMAD.IADD R0, R156, 0x1, -R0 ;  /* 0x000000019c007824 */ /* 0x000fe200078e0a00 */
[----:B------:R-:W-:Y:S01]  /*174e0*/  @UP4 UIMAD UR7, UR9, UR7, UR19 ;  /* 0x00000007090742a4 */ /* 0x000fe2000f8e0213 */
[----:B------:R-:W-:Y:S01]  /*174f0*/  SHF.R.S32.HI R9, RZ, 0x1f, R8 ;  /* 0x0000001fff097819 */ /* 0x000fe20000011408 */
[----:B------:R-:W-:Y:S01]  /*17500*/  @!UP4 UIMAD UR21, UR21, UR4, URZ ;  /* 0x000000041515c2a4 */ /* 0x000fe2000f8e023f */
[----:B------:R-:W-:Y:S01]  /*17510*/  IMAD.SHL.U32 R0, R0, 0x8, RZ ;  /* 0x0000000800007824 */ /* 0x000fe200078e00ff */
[----:B------:R-:W-:-:S02]  /*17520*/  ULDC.U8 UR19, c[0x0][0x329] ;  /* 0x0000ca4000137ab9 */ /* 0x000fc40000000000 */
[----:B------:R-:W-:Y:S02]  /*17530*/  UISETP.NE.AND UP1, UPT, UR19, URZ, UPT ;  /* 0x0000003f1300728c */ /* 0x000fe4000bf25270 */
[----:B------:R-:W-:Y:S02]  /*17540*/  @!UP4 UIMAD.WIDE.U32 UR22, UR10, UR4, URZ ;  /* 0x000000040a16c2a5 */ /* 0x000fe4000f8e003f */
[----:B------:R-:W-:Y:S02]  /*17550*/  @!UP4 UIMAD UR21, UR10, UR5, UR21 ;  /* 0x000000050a15c2a4 */ /* 0x000fe4000f8e0215 */
[----:B------:R-:W-:Y:S02]  /*17560*/  UISETP.NE.OR UP2, UPT, UR19, URZ, !UP3 ;  /* 0x0000003f1300728c */ /* 0x000fe4000df45670 */
[----:B------:R-:W-:Y:S01]  /*17570*/  ULDC.64 UR4, c[0x0][0x1f0] ;  /* 0x00007c0000047ab9 */ /* 0x000fe20000000a00 */
[----:B--2---:R-:W-:Y:S01]  /*17580*/  IMAD.WIDE R6, R6, 0x80, R8 ;  /* 0x0000008006067825 */ /* 0x004fe200078e0208 */
[----:B------:R-:W-:-:S02]  /*17590*/  UIMAD UR4, UR14, UR4, URZ ;  /* 0x000000040e0472a4 */ /* 0x000fc4000f8e023f */
[----:B------:R-:W-:Y:S02]  /*175a0*/  ULDC UR13, c[0x0][0x214] ;  /* 0x00008500000d7ab9 */ /* 0x000fe40000000800 */
[----:B------:R-:W-:Y:S02]  /*175b0*/  @UP1 ULDC UR14, c[0x0][0x210] ;  /* 0x00008400000e1ab9 */ /* 0x000fe40000000800 */
[----:B------:R-:W-:Y:S02]  /*175c0*/  ULDC UR8, c[0x0][0x234] ;  /* 0x00008d0000087ab9 */ /* 0x000fe40000000800 */
[----:B------:R-:W-:Y:S02]  /*175d0*/  @UP1 UIMAD UR14, UR14, UR13, URZ ;  /* 0x0000000d0e0e12a4 */ /* 0x000fe4000f8e023f */
[----:B------:R-:W-:Y:S02]  /*175e0*/  UISETP.NE.OR UP0, UPT, UR9, -0x1, UP2 ;  /* 0xffffffff0900788c */ /* 0x000fe40009705670 */
[----:B------:R-:W-:-:S02]  /*175f0*/  @!UP1 USEL UR14, UR13, UR8, !UP3 ;  /* 0x000000080d0e9287 */ /* 0x000fc4000d800000 */
[----:B------:R-:W-:Y:S02]  /*17600*/  ULDC UR6, c[0x0][0x1c0] ;  /* 0x0000700000067ab9 */ /* 0x000fe40000000800 */
[----:B------:R-:W-:Y:S02]  /*17610*/  @UP1 UMOV UR19, 0x1 ;  /* 0x0000000100131882 */ /* 0x000fe40000000000 */
[----:B------:R-:W-:Y:S02]  /*17620*/  @!UP1 UIMAD UR19, UR14, UR6, URZ ;  /* 0x000000060e1392a4 */ /* 0x000fe4000f8e023f */
[----:B------:R-:W-:Y:S02]  /*17630*/  @!UP4 UMOV UR18, UR22 ;  /* 0x000000160012cc82 */ /* 0x000fe40008000000 */
[----:B------:R-:W-:Y:S01]  /*17640*/  @!UP4 UIADD3 UR7, UR23, UR21, URZ ;  /* 0x000000151707c290 */ /* 0x000fe2000fffe03f */
[----:B------:R-:W-:Y:S01]  /*17650*/  IADD3 R2, P0, R0, UR18, RZ ;  /* 0x0000001200027c10 */ /* 0x000fe2000ff1e0ff */
[----:B------:R-:W-:-:S02]  /*17660*/  UIADD3 UR15, -UR12, UR15, URZ ;  /* 0x0000000f0c0f7290 */ /* 0x000fc4000fffe13f */
[----:B------:R-:W-:Y:S02]  /*17670*/  UIMAD UR19, UR10, UR19, URZ ;  /* 0x000000130a1372a4 */ /* 0x000fe4000f8e023f */
[----:B------:R-:W-:Y:S01]  /*17680*/  @!UP0 UIMAD UR9, UR10, UR13, URZ ;  /* 0x0000000d0a0982a4 */ /* 0x000fe2000f8e023f */
[----:B------:R-:W-:Y:S01]  /*17690*/  LEA.HI.X.SX32 R3, R0, UR7, 0x1, P0 ;  /* 0x0000000700037c11 */ /* 0x000fe200080f0eff */
[----:B------:R-:W-:Y:S01]  /*176a0*/  @UP1 ULDC UR20, c[0x0][0x210] ;  /* 0x0000840000141ab9 */ /* 0x000fe20000000800 */
[----:B------:R-:W-:Y:S01]  /*176b0*/  ISETP.GE.AND P0, PT, R8, UR15, PT ;  /* 0x0000000f08007c0c */ /* 0x000fe2000bf06270 */
[----:B------:R-:W-:Y:S02]  /*176c0*/  USEL UR19, UR19, URZ, UP2 ;  /* 0x0000003f13137287 */ /* 0x000fe40009000000 */
[----:B------:R-:W-:Y:S01]  /*176d0*/  @!UP1 UMOV UR20, 0x1 ;  /* 0x0000000100149882 */ /* 0x000fe20000000000 */
[----:B-1----:R-:W-:Y:S01]  /*176e0*/  IMAD.WIDE.U32 R12, R12, c[0x0][0x1f0], R2 ;  /* 0x00007c000c0c7a25 */ /* 0x002fe200078e0002 */
[----:B------:R-:W-:-:S02]  /*176f0*/  UIMAD UR12, UR12, UR20, URZ ;  /* 0x000000140c0c72a4 */ /* 0x000fc4000f8e023f */
[----:B------:R-:W-:Y:S02]  /*17700*/  UIMAD UR19, UR11, UR14, UR19 ;  /* 0x0000000e0b1372a4 */ /* 0x000fe4000f8e0213 */
[----:B------:R-:W-:Y:S02]  /*17710*/  UMOV UR24, URZ ;  /* 0x0000003f00187c82 */ /* 0x000fe40008000000 */
[----:B------:R-:W-:Y:S02]  /*17720*/  @!UP2 UMOV UR24, UR9 ;  /* 0x000000090018ac82 */ /* 0x000fe40008000000 */
[----:B------:R-:W-:Y:S02]  /*17730*/  UIMAD UR4, UR11, UR5, UR4 ;  /* 0x000000050b0472a4 */ /* 0x000fe4000f8e0204 */
[----:B------:R-:W-:Y:S02]  /*17740*/  UMOV UR25, URZ ;  /* 0x0000003f00197c82 */ /* 0x000fe40008000000 */
[----:B------:R-:W-:-:S02]  /*17750*/  USHF.R.S32.HI UR6, URZ, 0x1f, UR12 ;  /* 0x0000001f3f067899 */ /* 0x000fc4000801140c */
[----:B------:R-:W-:Y:S01]  /*17760*/  @!UP2 USHF.R.S32.HI UR25, URZ, 0x1f, UR9 ;  /* 0x0000001f3f19a899 */ /* 0x000fe20008011409 */
[----:B------:R-:W-:Y:S01]  /*17770*/  IADD3 R11, R13, UR4, RZ ;  /* 0x000000040d0b7c10 */ /* 0x000fe2000fffe0ff */
[----:B------:R-:W-:Y:S02]  /*17780*/  USHF.R.S32.HI UR7, URZ, 0x1f, UR19 ;  /* 0x0000001f3f077899 */ /* 0x000fe40008011413 */
[----:B------:R-:W-:-:S04]  /*17790*/  UIADD3 UR12, UP1, UP0, UR12, UR24, UR19 ;  /* 0x000000180c0c7290 */ /* 0x000fc8000f83e013 */
[----:B------:R-:W-:Y:S01]  /*177a0*/  UIADD3.X UR6, UR6, UR25, UR7, UP1, UP0 ;  /* 0x0000001906067290 */ /* 0x000fe20008fe0407 */
[----:B------:R-:W-:Y:S06]  /*177b0*/  @P0 BRA `(.L_x_55) ;  /* 0x0000009000000947 */ /* 0x000fec0003800000 */
[----:B------:R-:W-:Y:S01]  /*177c0*/  MOV R10, R12 ;  /* 0x0000000c000a7202 */ /* 0x000fe20000000f00 */
[----:B------:R-:W-:-:S04]  /*177d0*/  IMAD R0, R7, c[0x0][0x1e8], RZ ;  /* 0x00007a0007007a24 */ /* 0x000fc800078e02ff */
[----:B------:R-:W-:-:S04]  /*177e0*/  IMAD.WIDE.U32 R2, R6, c[0x0][0x1e8], R10 ;  /* 0x00007a0006027a25 */ /* 0x000fc800078e000a */
[----:B------:R-:W-:Y:S01]  /*177f0*/  IMAD R0, R6, c[0x0][0x1ec], R0 ;  /* 0x00007b0006007a24 */ /* 0x000fe200078e0200 */
[----:B------:R-:W-:-:S04]  /*17800*/  LEA R4, P0, R2, c[0x0][0x1d0], 0x1 ;  /* 0x0000740002047a11 */ /* 0x000fc800078008ff */
[----:B------:R-:W-:-:S04]  /*17810*/  IADD3 R0, R0, R3, RZ ;  /* 0x0000000300007210 */ /* 0x000fc80007ffe0ff */
[----:B------:R-:W-:-:S05]  /*17820*/  LEA.HI.X R5, R2, c[0x0][0x1d4], R0, 0x1, P0 ;  /* 0x0000750002057a11 */ /* 0x000fca00000f0c00 */
[----:B------:R1:W-:Y:S04]  /*17830*/  STG.E.128 [R4.64], RZ ;  /* 0x000000ff04007986 */ /* 0x0003e8000c101d10 */
[----:B------:R1:W-:Y:S02]  /*17840*/  STG.E.128 [R4.64+0x80], RZ ;  /* 0x000080ff04007986 */ /* 0x0003e4000c101d10 */
.L_x_55:
[----:B------:R-:W-:Y:S05]  /*17850*/  BSYNC B0 ;  /* 0x0000000000007941 */ /* 0x000fea0003800000 */
.L_x_54:
[----:B------:R-:W-:Y:S01]  /*17860*/  IADD3 R20, R8, 0x10, RZ ;  /* 0x0000001008147810 */ /* 0x000fe20007ffe0ff */
[----:B------:R-:W-:Y:S03]  /*17870*/  BSSY B0, `(.L_x_56) ;  /* 0x000000f000007945 */ /* 0x000fe60003800000 */
[----:B------:R-:W-:-:S13]  /*17880*/  ISETP.GE.AND P0, PT, R20, UR15, PT ;  /* 0x0000000f14007c0c */ /* 0x000fda000bf06270 */
[----:B------:R-:W-:Y:S05]  /*17890*/  @P0 BRA `(.L_x_57) ;  /* 0x000000c000000947 */ /* 0x000fea0003800000 */
[----:B------:R-:W-:Y:S02]  /*178a0*/  IADD3 R0, P0, R6, 0x10, RZ ;  /* 0x0000001006007810 */ /* 0x000fe40007f1e0ff */
[----:B------:R-:W-:-:S03]  /*178b0*/  MOV R3, R11 ;  /* 0x0000000b00037202 */ /* 0x000fc60000000f00 */
[----:B------:R-:W-:-:S04]  /*178c0*/  IMAD.X R2, RZ, RZ, R7, P0 ;  /* 0x000000ffff027224 */ /* 0x000fc800000e0607 */
[----:B-1----:R-:W-:Y:S02]  /*178d0*/  IMAD R4, R2, c[0x0][0x1e8], RZ ;  /* 0x00007a0002047a24 */ /* 0x002fe400078e02ff */
[----:B------:R-:W-:-:S04]  /*178e0*/  IMAD.MOV.U32 R2, RZ, RZ, R12 ;  /* 0x000000ffff027224 */ /* 0x000fc800078e000c */
[----:B------:R-:W-:-:S04]  /*178f0*/  IMAD.WIDE.U32 R2, R0, c[0x0][0x1e8], R2 ;  /* 0x00007a0000027a25 */ /* 0x000fc800078e0002 */
[----:B------:R-:W-:Y:S01]  /*17900*/  IMAD R0, R0, c[0x0][0x1ec], R4 ;  /* 0x00007b0000007a24 */ /* 0x000fe200078e0204 */
[----:B------:R-:W-:-:S04]  /*17910*/  LEA R4, P0, R2, c[0x0][0x1d0], 0x1 ;  /* 0x0000740002047a11 */ /* 0x000fc800078008ff */
[----:B------:R-:W-:-:S04]  /*17920*/  IADD3 R0, R0, R3, RZ ;  /* 0x0000000300007210 */ /* 0x000fc80007ffe0ff */
[----:B------:R-:W-:-:S05]  /*17930*/  LEA.HI.X R5, R2, c[0x0][0x1d4], R0, 0x1, P0 ;  /* 0x0000750002057a11 */ /* 0x000fca00000f0c00 */
[----:B------:R1:W-:Y:S04]  /*17940*/  STG.E.128 [R4.64], RZ ;  /* 0x000000ff04007986 */ /* 0x0003e8000c101d10 */
[----:B------:R1:W-:Y:S02]  /*17950*/  STG.E.128 [R4.64+0x80], RZ ;  /* 0x000080ff04007986 */ /* 0x0003e4000c101d10 */
.L_x_57:
[----:B------:R-:W-:Y:S05]  /*17960*/  BSYNC B0 ;  /* 0x0000000000007941 */ /* 0x000fea0003800000 */
.L_x_56:
        /* <DEDUP_REMOVED lines=16> */
.L_x_59:
[----:B------:R-:W-:Y:S05]  /*17a70*/  BSYNC B0 ;  /* 0x0000000000007941 */ /* 0x000fea0003800000 */
.L_x_58:
        /* <DEDUP_REMOVED lines=16> */
.L_x_61:
[----:B------:R-:W-:Y:S05]  /*17b80*/  BSYNC B0 ;  /* 0x0000000000007941 */ /* 0x000fea0003800000 */
.L_x_60:
        /* <DEDUP_REMOVED lines=16> */
.L_x_63:
[----:B------:R-:W-:Y:S05]  /*17c90*/  BSYNC B0 ;  /* 0x0000000000007941 */ /* 0x000fea0003800000 */
.L_x_62:
        /* <DEDUP_REMOVED lines=16> */
.L_x_65:
[----:B------:R-:W-:Y:S05]  /*17da0*/  BSYNC B0 ;  /* 0x0000000000007941 */ /* 0x000fea0003800000 */
.L_x_64:
        /* <DEDUP_REMOVED lines=16> */
.L_x_67:
[----:B------:R-:W-:Y:S05]  /*17eb0*/  BSYNC B0 ;  /* 0x0000000000007941 */ /* 0x000fea0003800000 */
.L_x_66:
[----:B------:R-:W-:Y:S01]  /*17ec0*/  IADD3 R15, R8, 0x70, RZ ;  /* 0x00000070080f7810 */ /* 0x000fe20007ffe0ff */
[----:B------:R-:W-:Y:S03]  /*17ed0*/  BSSY B0, `(.L_x_68) ;  /* 0x000000f000007945 */ /* 0x000fe60003800000 */
[----:B------:R-:W-:-:S13]  /*17ee0*/  ISETP.GE.AND P0, PT, R15, UR15, PT ;  /* 0x0000000f0f007c0c */ /* 0x000fda000bf06270 */
[----:B------:R-:W-:Y:S05]  /*17ef0*/  @P0 BRA `(.L_x_69) ;  /* 0x000000c000000947 */ /* 0x000fea0003800000 */
[----:B------:R-:W-:Y:S01]  /*17f00*/  IADD3 R0, P0, R6, 0x70, RZ ;  /* 0x0000007006007810 */ /* 0x000fe20007f1e0ff */
        /* <DEDUP_REMOVED lines=9> */
[----:B------:R1:W-:Y:S04]  /*17fa0*/  STG.E.128 [R2.64], RZ ;  /* 0x000000ff02007986 */ /* 0x0003e8000c101d10 */
[----:B------:R1:W-:Y:S02]  /*17fb0*/  STG.E.128 [R2.64+0x80], RZ ;  /* 0x000080ff02007986 */ /* 0x0003e4000c101d10 */
.L_x_69:
[----:B------:R-:W-:Y:S05]  /*17fc0*/  BSYNC B0 ;  /* 0x0000000000007941 */ /* 0x000fea0003800000 */
.L_x_68:
[----:B------:R-:W-:-:S04]  /*17fd0*/  LOP3.LUT P6, RZ, R156, 0x7, RZ, 0xc0, !PT ;  /* 0x000000079cff7812 */ /* 0x000fc800078cc0ff */
[----:B------:R-:W-:Y:S02]  /*17fe0*/  ISETP.GE.OR P2, PT, R8, UR15, P6 ;  /* 0x0000000f08007c0c */ /* 0x000fe4000b746670 */
[----:B------:R-:W-:Y:S02]  /*17ff0*/  ISETP.GE.OR P1, PT, R20, UR15, P6 ;  /* 0x0000000f14007c0c */ /* 0x000fe4000b726670 */
[----:B------:R-:W-:Y:S02]  /*18000*/  ISETP.GE.OR P5, PT, R19, UR15, P6 ;  /* 0x0000000f13007c0c */ /* 0x000fe4000b7a6670 */
[----:B------:R-:W-:Y:S02]  /*18010*/  ISETP.GE.OR P4, PT, R18, UR15, P6 ;  /* 0x0000000f12007c0c */ /* 0x000fe4000b786670 */
[----:B------:R-:W-:-:S05]  /*18020*/  ISETP.GE.OR P3, PT, R17, UR15, P6 ;  /* 0x0000000f11007c0c */ /* 0x000fca000b766670 */
[----:B------:R-:W-:Y:S02]  /*18030*/  @!P2 IMAD R0, R8, UR20, RZ ;  /* 0x000000140800ac24 */ /* 0x000fe4000f8e02ff */
[----:B-1----:R-:W-:Y:S02]  /*18040*/  @!P2 IMAD.MOV.U32 R5, RZ, RZ, 0x7f800000 ;  /* 0x7f800000ff05a424 */ /* 0x002fe400078e00ff */
[----:B------:R-:W-:Y:S01]  /*18050*/  @!P5 IMAD R6, R19, UR20, RZ ;  /* 0x000000141306dc24 */ /* 0x000fe2000f8e02ff */
[----:B------:R-:W-:Y:S01]  /*18060*/  @!P2 IADD3 R3, P0, R0, UR12, RZ ;  /* 0x0000000c0003ac10 */ /* 0x000fe2000ff1e0ff */
[----:B------:R-:W-:-:S03]  /*18070*/  @!P5 IMAD.MOV.U32 R12, RZ, RZ, 0x7f800000 ;  /* 0x7f800000ff0cd424 */ /* 0x000fc600078e00ff */
[----:B------:R-:W-:Y:S01]  /*18080*/  @!P2 LEA.HI.X.SX32 R4, R0, UR6, 0x1, P0 ;  /* 0x000000060004ac11 */ /* 0x000fe200080f0eff */
[----:B------:R-:W-:Y:S01]  /*18090*/  @!P1 IMAD R0, R20, UR20, RZ ;  /* 0x0000001414009c24 */ /* 0x000fe2000f8e02ff */
[----:B------:R-:W-:-:S04]  /*180a0*/  @!P2 LEA R2, P0, R3, c[0x0][0x200], 0x2 ;  /* 0x000080000302aa11 */ /* 0x000fc800078010ff */
[----:B------:R-:W-:Y:S02]  /*180b0*/  @!P2 LEA.HI.X R3, R3, c[0x0][0x204], R4, 0x2, P0 ;  /* 0x000081000303aa11 */ /* 0x000fe400000f1404 */
[----:B------:R-:W-:-:S03]  /*180c0*/  @!P1 IADD3 R4, P0, R0, UR12, RZ ;  /* 0x0000000c00049c10 */ /* 0x000fc6000ff1e0ff */
[----:B------:R1:W-:Y:S02]  /*180d0*/  @!P2 STG.E [R2.64], R5 ;  /* 0x000000050200a986 */ /* 0x0003e4000c101910 */
[----:B-1----:R-:W-:Y:S01]  /*180e0*/  @!P1 LEA.HI.X.SX32 R3, R0, UR6, 0x1, P0 ;  /* 0x0000000600039c11 */ /* 0x002fe200080f0eff */
[----:B------:R-:W-:Y:S01]  /*180f0*/  @!P4 IMAD R5, R18, UR20, RZ ;  /* 0x000000141205cc24 */ /* 0x000fe2000f8e02ff */
[----:B------:R-:W-:Y:S02]  /*18100*/  @!P1 LEA R2, P2, R4, c[0x0][0x200], 0x2 ;  /* 0x0000800004029a11 */ /* 0x000fe400078410ff */
[----:B------:R-:W-:Y:S02]  /*18110*/  @!P5 IADD3 R0, P0, R6, UR12, RZ ;  /* 0x0000000c0600dc10 */ /* 0x000fe4000ff1e0ff */
[----:B------:R-:W-:Y:S02]  /*18120*/  @!P1 LEA.HI.X R3, R4, c[0x0][0x204], R3, 0x2, P2 ;  /* 0x0000810004039a11 */ /* 0x000fe400010f1403 */
[----:B------:R-:W-:-:S02]  /*18130*/  @!P5 LEA.HI.X.SX32 R6, R6, UR6, 0x1, P0 ;  /* 0x000000060606dc11 */ /* 0x000fc400080f0eff */
[C---:B------:R-:W-:Y:S02]  /*18140*/  @!P5 LEA R10, P2, R0.reuse, c[0x0][0x200], 0x2 ;  /* 0x00008000000ada11 */ /* 0x040fe400078410ff */
[C---:B------:R-:W-:Y:S02]  /*18150*/  @!P4 IADD3 R4, P0, R5.reuse, UR12, RZ ;  /* 0x0000000c0504cc10 */ /* 0x040fe4000ff1e0ff */
[----:B------:R-:W-:Y:S01]  /*18160*/  @!P5 LEA.HI.X R11, R0, c[0x0][0x204], R6, 0x2, P2 ;  /* 0x00008100000bda11 */ /* 0x000fe200010f1406 */
[----:B------:R-:W-:Y:S01]  /*18170*/  @!P1 IMAD.MOV.U32 R6, RZ, RZ, 0x7f800000 ;  /* 0x7f800000ff069424 */ /* 0x000fe200078e00ff */
[----:B------:R-:W-:Y:S02]  /*18180*/  ISETP.GE.OR P2, PT, R16, UR15, P6 ;  /* 0x0000000f10007c0c */ /* 0x000fe4000b746670 */
[----:B------:R-:W-:Y:S01]  /*18190*/  @!P4 LEA.HI.X.SX32 R0, R5, UR6, 0x1, P0 ;  /* 0x000000060500cc11 */ /* 0x000fe200080f0eff */
[----:B------:R-:W-:Y:S01]  /*181a0*/  @!P3 IMAD R5, R17, UR20, RZ ;  /* 0x000000141105bc24 */ /* 0x000fe2000f8e02ff */
[----:B------:R-:W-:Y:S01]  /*181b0*/  @!P4 LEA R8, P0, R4, c[0x0][0x200], 0x2 ;  /* 0x000080000408ca11 */ /* 0x000fe200078010ff */
[----:B------:R1:W-:Y:S01]  /*181c0*/  @!P1 STG.E [R2.64], R6 ;  /* 0x0000000602009986 */ /* 0x0003e2000c101910 */
[----:B------:R-:W-:-:S02]  /*181d0*/  ISETP.GE.OR P1, PT, R14, UR15, P6 ;  /* 0x0000000f0e007c0c */ /* 0x000fc4000b726670 */
[----:B------:R-:W-:Y:S01]  /*181e0*/  @!P4 LEA.HI.X R9, R4, c[0x0][0x204], R0, 0x2, P0 ;  /* 0x000081000409ca11 */ /* 0x000fe200000f1400 */
[----:B------:R2:W-:Y:S01]  /*181f0*/  @!P5 STG.E [R10.64], R12 ;  /* 0x0000000c0a00d986 */ /* 0x0005e2000c101910 */
[----:B------:R-:W-:Y:S02]  /*18200*/  @!P3 IADD3 R0, P0, R5, UR12, RZ ;  /* 0x0000000c0500bc10 */ /* 0x000fe4000ff1e0ff */
[----:B------:R-:W-:Y:S02]  /*18210*/  ISETP.GE.OR P6, PT, R15, UR15, P6 ;  /* 0x0000000f0f007c0c */ /* 0x000fe4000b7c6670 */
[----:B-1----:R-:W-:Y:S01]  /*18220*/  @!P3 LEA.HI.X.SX32 R3, R5, UR6, 0x1, P0 ;  /* 0x000000060503bc11 */ /* 0x002fe200080f0eff */
[----:B------:R-:W-:Y:S01]  /*18230*/  @!P2 IMAD R2, R16, UR20, RZ ;  /* 0x000000141002ac24 */ /* 0x000fe2000f8e02ff */
[----:B------:R-:W-:Y:S01]  /*18240*/  @!P3 LEA R6, P0, R0, c[0x0][0x200], 0x2 ;  /* 0x000080000006ba11 */ /* 0x000fe200078010ff */
[----:B--2---:R-:W-:-:S03]  /*18250*/  @!P3 IMAD.MOV.U32 R10, RZ, RZ, 0x7f800000 ;  /* 0x7f800000ff0ab424 */ /* 0x004fc600078e00ff */
[----:B------:R-:W-:Y:S01]  /*18260*/  @!P3 LEA.HI.X R7, R0, c[0x0][0x204], R3, 0x2, P0 ;  /* 0x000081000007ba11 */ /* 0x000fe200000f1403 */
[----:B------:R-:W-:Y:S01]  /*18270*/  @!P1 IMAD R3, R14, UR20, RZ ;  /* 0x000000140e039c24 */ /* 0x000fe2000f8e02ff */
[----:B------:R-:W-:-:S04]  /*18280*/  @!P2 IADD3 R0, P0, R2, UR12, RZ ;  /* 0x0000000c0200ac10 */ /* 0x000fc8000ff1e0ff */
[----:B------:R-:W-:Y:S02]  /*18290*/  @!P2 LEA.HI.X.SX32 R2, R2, UR6, 0x1, P0 ;  /* 0x000000060202ac11 */ /* 0x000fe400080f0eff */
[----:B------:R-:W-:-:S04]  /*182a0*/  @!P2 LEA R4, P0, R0, c[0x0][0x200], 0x2 ;  /* 0x000080000004aa11 */ /* 0x000fc800078010ff */
[----:B------:R-:W-:Y:S02]  /*182b0*/  @!P2 LEA.HI.X R5, R0, c[0x0][0x204], R2, 0x2, P0 ;  /* 0x000081000005aa11 */ /* 0x000fe400000f1402 */
[----:B------:R-:W-:-:S04]  /*182c0*/  @!P1 IADD3 R0, P0, R3, UR12, RZ ;  /* 0x0000000c03009c10 */ /* 0x000fc8000ff1e0ff */
[----:B------:R-:W-:Y:S02]  /*182d0*/  @!P1 LEA.HI.X.SX32 R3, R3, UR6, 0x1, P0 ;  /* 0x0000000603039c11 */ /* 0x000fe400080f0eff */
[----:B------:R-:W-:-:S04]  /*182e0*/  @!P1 LEA R2, P0, R0, c[0x0][0x200], 0x2 ;  /* 0x0000800000029a11 */ /* 0x000fc800078010ff */
[----:B------:R-:W-:Y:S01]  /*182f0*/  @!P1 LEA.HI.X R3, R0, c[0x0][0x204], R3, 0x2, P0 ;  /* 0x0000810000039a11 */ /* 0x000fe200000f1403 */
[----:B------:R-:W-:-:S05]  /*18300*/  @!P4 IMAD.MOV.U32 R0, RZ, RZ, 0x7f800000 ;  /* 0x7f800000ff00c424 */ /* 0x000fca00078e00ff */
[----:B------:R1:W-:Y:S04]  /*18310*/  @!P4 STG.E [R8.64], R0 ;  /* 0x000000000800c986 */ /* 0x0003e8000c101910 */
[----:B------:R2:W-:Y:S01]  /*18320*/  @!P3 STG.E [R6.64], R10 ;  /* 0x0000000a0600b986 */ /* 0x0005e2000c101910 */
[----:B-1----:R-:W-:Y:S02]  /*18330*/  @!P2 IMAD.MOV.U32 R8, RZ, RZ, 0x7f800000 ;  /* 0x7f800000ff08a424 */ /* 0x002fe400078e00ff */
[----:B------:R-:W-:-:S03]  /*18340*/  @!P1 IMAD.MOV.U32 R0, RZ, RZ, 0x7f800000 ;  /* 0x7f800000ff009424 */ /* 0x000fc600078e00ff */
[----:B------:R2:W-:Y:S04]  /*18350*/  @!P2 STG.E [R4.64], R8 ;  /* 0x000000080400a986 */ /* 0x0005e8000c101910 */
[----:B------:R2:W-:Y:S01]  /*18360*/  @!P1 STG.E [R2.64], R0 ;  /* 0x0000000002009986 */ /* 0x0005e2000c101910 */
[----:B------:R-:W-:Y:S05]  /*18370*/  @P6 EXIT ;  /* 0x000000000000694d */ /* 0x000fea0003800000 */
[----:B--2---:R-:W-:-:S05]  /*18380*/  IMAD R0, R15, UR20, RZ ;  /* 0x000000140f007c24 */ /* 0x004fca000f8e02ff */
[----:B------:R-:W-:-:S04]  /*18390*/  IADD3 R3, P0, R0, UR12, RZ ;  /* 0x0000000c00037c10 */ /* 0x000fc8000ff1e0ff */
[----:B------:R-:W-:Y:S02]  /*183a0*/  LEA.HI.X.SX32 R0, R0, UR6, 0x1, P0 ;  /* 0x0000000600007c11 */ /* 0x000fe400080f0eff */
[----:B------:R-:W-:-:S04]  /*183b0*/  LEA R2, P0, R3, c[0x0][0x200], 0x2 ;  /* 0x0000800003027a11 */ /* 0x000fc800078010ff */
[----:B------:R-:W-:Y:S01]  /*183c0*/  LEA.HI.X R3, R3, c[0x0][0x204], R0, 0x2, P0 ;  /* 0x0000810003037a11 */ /* 0x000fe200000f1400 */
[----:B------:R-:W-:-:S05]  /*183d0*/  IMAD.MOV.U32 R0, RZ, RZ, 0x7f800000 ;  /* 0x7f800000ff007424 */ /* 0x000fca00078e00ff */
[----:B------:R-:W-:Y:S01]  /*183e0*/  STG.E [R2.64], R0 ;  /* 0x0000000002007986 */ /* 0x000fe2000c101910 */
[----:B------:R-:W-:Y:S05]  /*183f0*/  EXIT ;  /* 0x000000000000794d */ /* 0x000fea0003800000 */
.L_x_70:
        /* <DEDUP_REMOVED lines=16> */
.L_x_1394:


//--------------------- .text._ZN5flash16flash_fwd_kernelI23Flash_fwd_kernel_traitsILi128ELi128ELi64ELi4ELb0ELb0EN7cutlass10bfloat16_tE19Flash_kernel_traitsILi128ELi128ELi64ELi4ES3_EELb0ELb1ELb0ELb0ELb0ELb1ELb1ELb0EEEvNS_16Flash_fwd_paramsE --------------------------
	.section	.text._ZN5flash16flash_fwd_kernelI23Flash_fwd_kernel_traitsILi128ELi128ELi64ELi4ELb0ELb0EN7cutlass10bfloat16_tE19Flash_kernel_traitsILi128ELi128ELi64ELi4ES3_EELb0ELb1ELb0ELb0ELb0ELb1ELb1ELb0EEEvNS_16Flash_fwd_paramsE,"ax",@progbits
	.sectioninfo	@"SHI_REGISTERS=255"
	.align	128
        .global         _ZN5flash16flash_fwd_kernelI23Flash_fwd_kernel_traitsILi128ELi128ELi64ELi4ELb0ELb0EN7cutlass10bfloat16_tE19Flash_kernel_traitsILi128ELi128ELi64ELi4ES3_EELb0ELb1ELb0ELb0ELb0ELb1ELb1ELb0EEEvNS_16Flash_fwd_paramsE
        .type           _ZN5flash16flash_fwd_kernelI23Flash_fwd_kernel_traitsILi128ELi128ELi64ELi4ELb0ELb0EN7cutlass10bfloat16_tE19Flash_kernel_traitsILi128ELi128ELi64ELi4ES3_EELb0ELb1ELb0ELb0ELb0ELb1ELb1ELb0EEEvNS_16Flash_fwd_paramsE,@function
        .size           _ZN5flash16flash_fwd_kernelI23Flash_fwd_kernel_traitsILi128ELi128ELi64ELi4ELb0ELb0EN7cutlass10bfloat16_tE19Flash_kernel_traitsILi128ELi128ELi64ELi4ES3_EELb0ELb1ELb0ELb0ELb0ELb1ELb1ELb0EEEvNS_16Flash_fwd_paramsE,(.L_x_1395 - _ZN5flash16flash_fwd_kernelI23Flash_fwd_kernel_traitsILi128ELi128ELi64ELi4ELb0ELb0EN7cutlass10bfloat16_tE19Flash_kernel_traitsILi128ELi128ELi64ELi4ES3_EELb0ELb1ELb0ELb0ELb0ELb1ELb1ELb0EEEvNS_16Flash_fwd_paramsE)
        .other          _ZN5flash16flash_fwd_kernelI23Flash_fwd_kernel_traitsILi128ELi128ELi64ELi4ELb0ELb0EN7cutlass10bfloat16_tE19Flash_kernel_traitsILi128ELi128ELi64ELi4ES3_EELb0ELb1ELb0ELb0ELb0ELb1ELb1ELb0EEEvNS_16Flash_fwd_paramsE,@"STO_CUDA_ENTRY STV_DEFAULT"
_ZN5flash16flash_fwd_kernelI23Flash_fwd_kernel_traitsILi128ELi128ELi64ELi4ELb0ELb0EN7cutlass10bfloat16_tE19Flash_kernel_traitsILi128ELi128ELi64ELi4ES3_EELb0ELb1ELb0ELb0ELb0ELb1ELb1ELb0EEEvNS_16Flash_fwd_paramsE:
.text._ZN5flash16flash_fwd_kernelI23Flash_fwd_kernel_traitsILi128ELi128ELi64ELi4ELb0ELb0EN7cutlass10bfloat16_tE19Flash_kernel_traitsILi128ELi128ELi64ELi4ES3_EELb0ELb1ELb0ELb0ELb0ELb1ELb1ELb0EEEvNS_16Flash_fwd_paramsE:
        /* <DEDUP_REMOVED lines=56> */
.L_x_71:
[----:B------:R-:W-:Y:S02]  /*0380*/  ULDC UR6, c[0x0][0x218] ;  /* 0x0000860000067ab9 */ /* 0x000fe40000000800 */
.L_x_72:
        /* <DEDUP_REMOVED lines=70> */
.L_x_74:
        /* <DEDUP_REMOVED lines=46> */
.L_x_75:
[----:B------:R-:W1:Y:S01]  /*0ad0*/  S2R R4, SR_CTAID.X ;  /* 0x0000000000047919 */ /* 0x000e620000002500 */
[----:B------:R-:W-:Y:S01]  /*0ae0*/  SHF.R.S32.HI R25, RZ, 0x1f, R155 ;  /* 0x0000001fff197819 */ /* 0x000fe2000001149b */
[----:B------:R-:W-:Y:S01]  /*0af0*/  UIADD3 UR10, -UR12, UR15, URZ ;  /* 0x0000000f0c0a7290 */ /* 0x000fe2000fffe13f */
[----:B------:R-:W-:Y:S01]  /*0b00*/  IMAD.MOV.U32 R161, RZ, RZ, c[0x0][0x19c] ;  /* 0x00006700ffa17624 */ /* 0x000fe200078e00ff */
[----:B------:R-:W2:Y:S01]  /*0b10*/  S2R R8, SR_CTAID.Z ;  /* 0x0000000000087919 */ /* 0x000ea20000002700 */
[CC--:B------:R-:W-:Y:S01]  /*0b20*/  LEA.HI R0, R25.reuse, R155.reuse, RZ, 0x3 ;  /* 0x0000009b19007211 */ /* 0x0c0fe200078f18ff */
[----:B------:R-:W-:Y:S01]  /*0b30*/  ULDC.64 UR4, c[0x0][0x1a8] ;  /* 0x00006a0000047ab9 */ /* 0x000fe20000000a00 */
[----:B------:R-:W-:Y:S01]  /*0b40*/  LEA.HI R7, R25, R155, RZ, 0x6 ;  /* 0x0000009b19077211 */ /* 0x000fe200078f30ff */
[----:B------:R-:W-:Y:S01]  /*0b50*/  UIMAD UR4, UR19, UR4, URZ ;  /* 0x00000004130472a4 */ /* 0x000fe2000f8e023f */
[----:B------:R-:W-:Y:S01]  /*0b60*/  SHF.R.S32.HI R2, RZ, 0x3, R0 ;  /* 0x00000003ff027819 */ /* 0x000fe20000011400 */
[----:B------:R-:W-:Y:S01]  /*0b70*/  UIADD3 UR14, UR8, -0x1, URZ ;  /* 0xffffffff080e7890 */ /* 0x000fe2000fffe03f */
[----:B------:R-:W-:Y:S01]  /*0b80*/  LOP3.LUT R0, R0, 0xfffffff8, RZ, 0xc0, !PT ;  /* 0xfffffff800007812 */ /* 0x000fe200078ec0ff */
[----:B------:R-:W-:Y:S01]  /*0b90*/  UIMAD UR4, UR11, UR5, UR4 ;  /* 0x000000050b0472a4 */ /* 0x000fe2000f8e0204 */
[C---:B------:R-:W-:Y:S01]  /*0ba0*/  IADD3 R23, R2.reuse, 0x10, RZ ;  /* 0x0000001002177810 */ /* 0x040fe20007ffe0ff */
[----:B------:R-:W-:Y:S01]  /*0bb0*/  UIMAD UR11, UR14, -0x40, UR13 ;  /* 0xffffffc00e0b78a4 */ /* 0x000fe2000f8e020d */
[----:B------:R-:W-:Y:S01]  /*0bc0*/  SHF.R.S32.HI R3, RZ, 0x1f, R2 ;  /* 0x0000001fff037819 */ /* 0x000fe20000011402 */
[----:B------:R-:W-:Y:S01]  /*0bd0*/  IMAD.IADD R60, R155, 0x1, -R0 ;  /* 0x000000019b3c7824 */ /* 0x000fe200078e0a00 */
[----:B------:R-:W-:Y:S01]  /*0be0*/  ISETP.GE.AND P0, PT, R23, UR10, PT ;  /* 0x0000000a17007c0c */ /* 0x000fe2000bf06270 */
[C---:B------:R-:W-:Y:S01]  /*0bf0*/  IMAD.SHL.U32 R0, R2.reuse, 0x40, RZ ;  /* 0x0000004002007824 */ /* 0x040fe200078e00ff */
[----:B------:R-:W-:Y:S01]  /*0c00*/  IADD3 R24, R2, 0x20, RZ ;  /* 0x0000002002187810 */ /* 0x000fe20007ffe0ff */
[----:B------:R-:W-:Y:S01]  /*0c10*/  IMAD.SHL.U32 R30, R60, 0x8, RZ ;  /* 0x000000083c1e7824 */ /* 0x000fe200078e00ff */
[----:B------:R-:W-:Y:S01]  /*0c20*/  IADD3 R28, R2, 0x30, RZ ;  /* 0x00000030021c7810 */ /* 0x000fe20007ffe0ff */
[----:B------:R-:W-:Y:S01]  /*0c30*/  UISETP.GE.AND UP0, UPT, UR8, 0x2, UPT ;  /* 0x000000020800788c */ /* 0x000fe2000bf06270 */
[----:B------:R-:W-:Y:S01]  /*0c40*/  LOP3.LUT R0, R0, 0x1c0, RZ, 0xc0, !PT ;  /* 0x000001c000007812 */ /* 0x000fe200078ec0ff */
[----:B-1----:R-:W-:Y:S01]  /*0c50*/  IMAD.WIDE R32, R4, 0x80, R2 ;  /* 0x0000008004207825 */ /* 0x002fe200078e0202 */
[----:B------:R-:W-:-:S02]  /*0c60*/  SHF.R.S32.HI R31, RZ, 0x1f, R30 ;  /* 0x0000001fff1f7819 */ /* 0x000fc4000001141e */
[----:B------:R-:W-:Y:S02]  /*0c70*/  IADD3 R4, P2, R30, UR6, RZ ;  /* 0x000000061e047c10 */ /* 0x000fe4000ff5e0ff */
[----:B------:R-:W-:Y:S01]  /*0c80*/  ISETP.GE.AND P1, PT, R2, UR10, PT ;  /* 0x0000000a02007c0c */ /* 0x000fe2000bf26270 */
[----:B------:R-:W-:Y:S01]  /*0c90*/  STL.64 [R1+0xa8], R32 ;  /* 0x0000a82001007387 */ /* 0x000fe20000100a00 */
[----:B------:R-:W-:Y:S02]  /*0ca0*/  SHF.R.U32.HI R6, RZ, 0x3, R0 ;  /* 0x00000003ff067819 */ /* 0x000fe40000011600 */
[----:B------:R-:W-:Y:S01]  /*0cb0*/  LOP3.LUT R0, R0, 0x38, R30, 0xf8, !PT ;  /* 0x0000003800007812 */ /* 0x000fe200078ef81e */
[----:B------:R-:W-:Y:S01]  /*0cc0*/  STL [R1+0xd8], R28 ;  /* 0x0000d81c01007387 */ /* 0x000fe20000100800 */
[----:B------:R-:W-:Y:S01]  /*0cd0*/  IADD3.X R5, R31, UR18, RZ, P2, !PT ;  /* 0x000000121f057c10 */ /* 0x000fe200097fe4ff */
[----:B------:R-:W-:Y:S01]  /*0ce0*/  UMOV UR18, 0x6 ;  /* 0x0000000600127882 */ /* 0x000fe20000000000 */
[----:B------:R-:W-:Y:S01]  /*0cf0*/  ISETP.GE.AND P5, PT, R24, UR10, PT ;  /* 0x0000000a18007c0c */ /* 0x000fe2000bfa6270 */
[----:B------:R-:W-:Y:S01]  /*0d00*/  STL.64 [R1+0xc0], R30 ;  /* 0x0000c01e01007387 */ /* 0x000fe20000100a00 */
[----:B------:R-:W-:Y:S01]  /*0d10*/  ISETP.GE.AND P3, PT, R28, UR10, PT ;  /* 0x0000000a1c007c0c */ /* 0x000fe2000bf66270 */
[----:B--2---:R-:W-:Y:S01]  /*0d20*/  IMAD.WIDE.U32 R4, R8, c[0x0][0x1a8], R4 ;  /* 0x00006a0008047a25 */ /* 0x004fe200078e0004 */
[----:B------:R-:W-:-:S02]  /*0d30*/  @!P0 IADD3 R12, P2, R32, 0x10, RZ ;  /* 0x00000010200c8810 */ /* 0x000fc40007f5e0ff */
[----:B------:R-:W-:Y:S01]  /*0d40*/  LOP3.LUT R0, R0, R6, RZ, 0x3c, !PT ;  /* 0x0000000600007212 */ /* 0x000fe200078e3cff */
[----:B------:R-:W-:Y:S01]  /*0d50*/  IMAD.SHL.U32 R6, R7, 0x8, RZ ;  /* 0x0000000807067824 */ /* 0x000fe200078e00ff */
[----:B------:R-:W-:Y:S01]  /*0d60*/  IADD3 R5, R5, UR4, RZ ;  /* 0x0000000405057c10 */ /* 0x000fe2000fffe0ff */
[----:B------:R-:W-:Y:S01]  /*0d70*/  @!P0 IMAD.X R7, RZ, RZ, R33, P2 ;  /* 0x000000ffff078224 */ /* 0x000fe200010e0621 */
[----:B------:R-:W-:Y:S02]  /*0d80*/  IADD3 R18, R2, 0x40, RZ ;  /* 0x0000004002127810 */ /* 0x000fe40007ffe0ff */
[----:B------:R-:W-:Y:S01]  /*0d90*/  LOP3.LUT R243, R0, 0xfffffe00, R6, 0xf8, !PT ;  /* 0xfffffe0000f37812 */ /* 0x000fe200078ef806 */
[----:B------:R-:W-:Y:S01]  /*0da0*/  @!P0 IMAD R6, R7, c[0x0][0x190], RZ ;  /* 0x0000640007068a24 */ /* 0x000fe200078e02ff */
[C---:B------:R-:W-:Y:S01]  /*0db0*/  @!P5 IADD3 R8, P4, R32.reuse, 0x20, RZ ;  /* 0x000000202008d810 */ /* 0x040fe20007f9e0ff */
[----:B------:R-:W-:Y:S01]  /*0dc0*/  @!P1 IMAD R0, R33, c[0x0][0x190], RZ ;  /* 0x0000640021009a24 */ /* 0x000fe200078e02ff */
[----:B------:R-:W-:Y:S01]  /*0dd0*/  @!P3 IADD3 R11, P2, R32, 0x30, RZ ;  /* 0x00000030200bb810 */ /* 0x000fe20007f5e0ff */
[----:B------:R-:W-:Y:S01]  /*0de0*/  @!P0 IMAD R16, R12, c[0x0][0x194], R6 ;  /* 0x000065000c108a24 */ /* 0x000fe200078e0206 */
[----:B------:R1:W-:Y:S01]  /*0df0*/  STL [R1+0xe0], R18 ;  /* 0x0000e01201007387 */ /* 0x0003e20000100800 */
[C---:B------:R-:W-:Y:S01]  /*0e00*/  @!P1 IMAD R9, R32.reuse, c[0x0][0x194], R0 ;  /* 0x0000650020099a24 */ /* 0x040fe200078e0200 */
[----:B------:R-:W-:Y:S01]  /*0e10*/  LEA.HI R154, R25, R155, RZ, 0x5 ;  /* 0x0000009b199a7211 */ /* 0x000fe200078f28ff */
[----:B------:R-:W-:-:S03]  /*0e20*/  @!P1 IMAD.WIDE.U32 R6, R32, c[0x0][0x190], R4 ;  /* 0x0000640020069a25 */ /* 0x000fc600078e0004 */
[----:B------:R-:W-:Y:S01]  /*0e30*/  SHF.R.S32.HI R153, RZ, 0x5, R154 ;  /* 0x00000005ff997819 */ /* 0x000fe2000001149a */
[--C-:B------:R-:W-:Y:S01]  /*0e40*/  @!P5 IMAD.X R0, RZ, RZ, R33.reuse, P4 ;  /* 0x000000ffff00d224 */ /* 0x100fe200020e0621 */
[----:B------:R-:W-:Y:S01]  /*0e50*/  ISETP.GE.AND P4, PT, R18, UR10, PT ;  /* 0x0000000a12007c0c */ /* 0x000fe2000bf86270 */
[----:B------:R-:W-:Y:S01]  /*0e60*/  @!P3 IMAD.X R10, RZ, RZ, R33, P2 ;  /* 0x000000ffff0ab224 */ /* 0x000fe200010e0621 */
[----:B------:R-:W-:Y:S01]  /*0e70*/  @!P1 LEA R14, P2, R6, c[0x0][0x160], 0x1 ;  /* 0x00005800060e9a11 */ /* 0x000fe200078408ff */
[----:B------:R-:W-:Y:S02]  /*0e80*/  @!P1 IMAD.IADD R7, R7, 0x1, R9 ;  /* 0x0000000107079824 */ /* 0x000fe400078e0209 */
[----:B------:R-:W-:Y:S02]  /*0e90*/  @!P5 IMAD R0, R0, c[0x0][0x190], RZ ;  /* 0x000064000000da24 */ /* 0x000fe400078e02ff */
[----:B------:R-:W-:Y:S01]  /*0ea0*/  @!P0 IMAD.WIDE.U32 R12, R12, c[0x0][0x190], R4 ;  /* 0x000064000c0c8a25 */ /* 0x000fe200078e0004 */
[----:B------:R-:W-:-:S03]  /*0eb0*/  @!P1 LEA.HI.X R15, R6, c[0x0][0x164], R7, 0x1, P2 ;  /* 0x00005900060f9a11 */ /* 0x000fc600010f0c07 */
[----:B------:R-:W-:Y:S01]  /*0ec0*/  @!P3 IMAD R6, R10, c[0x0][0x190], RZ ;  /* 0x000064000a06ba24 */ /* 0x000fe200078e02ff */
[----:B------:R-:W-:Y:S01]  /*0ed0*/  @!P0 LEA R10, P2, R12, c[0x0][0x160], 0x1 ;  /* 0x000058000c0a8a11 */ /* 0x000fe200078408ff */
[----:B------:R-:W-:Y:S02]  /*0ee0*/  @!P5 IMAD R17, R8, c[0x0][0x194], R0 ;  /* 0x000065000811da24 */ /* 0x000fe400078e0200 */
[----:B------:R-:W-:Y:S01]  /*0ef0*/  @!P0 IMAD.IADD R0, R13, 0x1, R16 ;  /* 0x000000010d008824 */ /* 0x000fe200078e0210 */
[----:B------:R-:W-:Y:S01]  /*0f00*/  IADD3 R16, R2, 0x50, RZ ;  /* 0x0000005002107810 */ /* 0x000fe20007ffe0ff */
[----:B------:R-:W-:Y:S02]  /*0f10*/  @!P3 IMAD R13, R11, c[0x0][0x194], R6 ;  /* 0x000065000b0dba24 */ /* 0x000fe400078e0206 */
[----:B------:R-:W-:Y:S02]  /*0f20*/  @!P3 IMAD.MOV.U32 R6, RZ, RZ, R4 ;  /* 0x000000ffff06b224 */ /* 0x000fe400078e0004 */
[----:B------:R-:W-:Y:S01]  /*0f30*/  @!P3 IMAD.MOV.U32 R7, RZ, RZ, R5 ;  /* 0x000000ffff07b224 */ /* 0x000fe200078e0005 */
[----:B------:R-:W-:Y:S01]  /*0f40*/  STL [R1+0xdc], R16 ;  /* 0x0000dc1001007387 */ /* 0x000fe20000100800 */
[----:B------:R-:W-:-:S02]  /*0f50*/  IMAD.SHL.U32 R243, R243, 0x2, RZ ;  /* 0x00000002f3f37824 */ /* 0x000fc400078e00ff */
[----:B------:R-:W-:-:S03]  /*0f60*/  @!P5 IMAD.WIDE.U32 R8, R8, c[0x0][0x190], R4 ;  /* 0x000064000808da25 */ /* 0x000fc600078e0004 */
[----:B------:R-:W-:Y:S01]  /*0f70*/  @!PT LDS RZ, [RZ] ;  /* 0x00000000fffff984 */ /* 0x000fe20000000800 */
[----:B------:R-:W-:Y:S01]  /*0f80*/  @!PT LDS RZ, [RZ] ;  /* 0x00000000fffff984 */ /* 0x000fe20000000800 */
[----:B------:R-:W-:Y:S01]  /*0f90*/  @!PT LDS RZ, [RZ] ;  /* 0x00000000fffff984 */ /* 0x000fe20000000800 */
[----:B------:R2:W-:Y:S01]  /*0fa0*/  @!P1 LDGSTS.E.BYPASS.LTC128B.128 [R243], [R14.64] ;  /* 0x000000000ef39fae */ /* 0x0005e2000b901d50 */
[----:B------:R-:W-:Y:S01]  /*0fb0*/  @!P3 IMAD.WIDE.U32 R6, R11, c[0x0][0x190], R6 ;  /* 0x000064000b06ba25 */ /* 0x000fe200078e0006 */
[----:B------:R-:W-:Y:S02]  /*0fc0*/  @!P0 LEA.HI.X R11, R12, c[0x0][0x164], R0, 0x1, P2 ;  /* 0x000059000c0b8a11 */ /* 0x000fe400010f0c00 */
[----:B------:R-:W-:Y:S01]  /*0fd0*/  ISETP.GE.AND P2, PT, R16, UR10, PT ;  /* 0x0000000a10007c0c */ /* 0x000fe2000bf46270 */
[----:B------:R2:W-:Y:S01]  /*0fe0*/  @!P1 LDGSTS.E.BYPASS.LTC128B.128 [R243+0x4000], [R14.64+0x80] ;  /* 0x040000800ef39fae */ /* 0x0005e2000b901d50 */
[----:B------:R-:W-:Y:S01]  /*0ff0*/  @!P5 IMAD.IADD R0, R9, 0x1, R17 ;  /* 0x000000010900d824 */ /* 0x000fe200078e0211 */
[----:B-1----:R-:W-:Y:S01]  /*1000*/  @!P5 LEA R18, P1, R8, c[0x0][0x160], 0x1 ;  /* 0x000058000812da11 */ /* 0x002fe200078208ff */
[----:B------:R-:W-:Y:S01]  /*1010*/  @!P3 IMAD.IADD R7, R7, 0x1, R13 ;  /* 0x000000010707b824 */ /* 0x000fe200078e020d */
[----:B------:R-:W-:Y:S01]  /*1020*/  @!P3 LEA R20, P6, R6, c[0x0][0x160], 0x1 ;  /* 0x000058000614ba11 */ /* 0x000fe200078c08ff */
[----:B------:R1:W-:Y:S01]  /*1030*/  @!P0 LDGSTS.E.BYPASS.LTC128B.128 [R243+0x800], [R10.64] ;  /* 0x008000000af38fae */ /* 0x0003e2000b901d50 */
[----:B------:R-:W-:-:S02]  /*1040*/  IADD3 R12, R2, 0x60, RZ ;  /* 0x00000060020c7810 */ /* 0x000fc40007ffe0ff */
[----:B------:R-:W-:Y:S01]  /*1050*/  @!P5 LEA.HI.X R19, R8, c[0x0][0x164], R0, 0x1, P1 ;  /* 0x000059000813da11 */ /* 0x000fe200008f0c00 */
[----:B------:R1:W-:Y:S01]  /*1060*/  @!P0 LDGSTS.E.BYPASS.LTC128B.128 [R243+0x4800], [R10.64+0x80] ;  /* 0x048000800af38fae */ /* 0x0003e2000b901d50 */
[----:B------:R-:W-:Y:S02]  /*1070*/  @!P3 LEA.HI.X R21, R6, c[0x0][0x164], R7, 0x1, P6 ;  /* 0x000059000615ba11 */ /* 0x000fe400030f0c07 */
[----:B------:R-:W-:Y:S01]  /*1080*/  ISETP.GE.AND P1, PT, R12, UR10, PT ;  /* 0x0000000a0c007c0c */ /* 0x000fe2000bf26270 */
[----:B------:R3:W-:Y:S01]  /*1090*/  STL [R1+0xe4], R12 ;  /* 0x0000e40c01007387 */ /* 0x0007e20000100800 */
[C---:B------:R-:W-:Y:S02]  /*10a0*/  @!P4 IADD3 R6, P6, R32.reuse, 0x40, RZ ;  /* 0x000000402006c810 */ /* 0x040fe40007fde0ff */
[----:B------:R-:W-:Y:S01]  /*10b0*/  @!P2 IADD3 R8, P0, R32, 0x50, RZ ;  /* 0x000000502008a810 */ /* 0x000fe20007f1e0ff */
[----:B------:R4:W-:Y:S01]  /*10c0*/  @!P5 LDGSTS.E.BYPASS.LTC128B.128 [R243+0x1000], [R18.64] ;  /* 0x0100000012f3dfae */ /* 0x0009e2000b901d50 */
[----:B------:R-:W-:Y:S01]  /*10d0*/  IADD3 R9, R2, 0x70, RZ ;  /* 0x0000007002097810 */ /* 0x000fe20007ffe0ff */
[----:B------:R-:W-:-:S02]  /*10e0*/  @!P4 IMAD.X R0, RZ, RZ, R33, P6 ;  /* 0x000000ffff00c224 */ /* 0x000fc400030e0621 */
[----:B------:R4:W-:Y:S01]  /*10f0*/  @!P5 LDGSTS.E.BYPASS.LTC128B.128 [R243+0x5000], [R18.64+0x80] ;  /* 0x0500008012f3dfae */ /* 0x0009e2000b901d50 */
[----:B------:R-:W-:-:S03]  /*1100*/  ISETP.GE.AND P5, PT, R23, UR11, PT ;  /* 0x0000000b17007c0c */ /* 0x000fc6000bfa6270 */
[----:B------:R5:W-:Y:S04]  /*1110*/  STL [R1+0xe8], R9 ;  /* 0x0000e80901007387 */ /* 0x000be80000100800 */
[----:B------:R4:W-:Y:S04]  /*1120*/  @!P3 LDGSTS.E.BYPASS.LTC128B.128 [R243+0x1800], [R20.64] ;  /* 0x0180000014f3bfae */ /* 0x0009e8000b901d50 */
[----:B------:R4:W-:Y:S01]  /*1130*/  @!P3 LDGSTS.E.BYPASS.LTC128B.128 [R243+0x5800], [R20.64+0x80] ;  /* 0x0580008014f3bfae */ /* 0x0009e2000b901d50 */
[----:B------:R-:W-:Y:S01]  /*1140*/  ISETP.GE.AND P3, PT, R23, UR11, PT ;  /* 0x0000000b17007c0c */ /* 0x000fe2000bf66270 */
[----:B-1----:R-:W-:Y:S01]  /*1150*/  @!P4 IMAD R11, R0, c[0x0][0x190], RZ ;  /* 0x00006400000bca24 */ /* 0x002fe200078e02ff */
[----:B------:R-:W-:Y:S01]  /*1160*/  @!P1 IADD3 R10, P6, R32, 0x60, RZ ;  /* 0x00000060200a9810 */ /* 0x000fe20007fde0ff */
[----:B------:R-:W-:Y:S01]  /*1170*/  @!P2 IMAD.X R0, RZ, RZ, R33, P0 ;  /* 0x000000ffff00a224 */ /* 0x000fe200000e0621 */
[----:B------:R-:W-:Y:S01]  /*1180*/  ISETP.GE.AND P0, PT, R9, UR10, PT ;  /* 0x0000000a09007c0c */ /* 0x000fe2000bf06270 */
[----:B------:R-:W-:-:S02]  /*1190*/  @!P4 IMAD R11, R6, c[0x0][0x194], R11 ;  /* 0x00006500060bca24 */ /* 0x000fc400078e020b */
[----:B------:R-:W-:-:S04]  /*11a0*/  @!P4 IMAD.WIDE.U32 R6, R6, c[0x0][0x190], R4 ;  /* 0x000064000606ca25 */ /* 0x000fc800078e0004 */
[----:B---3--:R-:W-:Y:S02]  /*11b0*/  @!P2 IMAD R12, R0, c[0x0][0x190], RZ ;  /* 0x00006400000caa24 */ /* 0x008fe400078e02ff */
[----:B------:R-:W-:Y:S02]  /*11c0*/  @!P4 IMAD.IADD R0, R7, 0x1, R11 ;  /* 0x000000010700c824 */ /* 0x000fe400078e020b */
[----:B-----5:R-:W-:Y:S01]  /*11d0*/  @!P1 IMAD.X R9, RZ, RZ, R33, P6 ;  /* 0x000000ffff099224 */ /* 0x020fe200030e0621 */
[----:B------:R-:W-:Y:S01]  /*11e0*/  @!P4 LEA R16, P6, R6, c[0x0][0x160], 0x1 ;  /* 0x000058000610ca11 */ /* 0x000fe200078c08ff */
[----:B------:R-:W-:Y:S02]  /*11f0*/  @!P2 IMAD R13, R8, c[0x0][0x194], R12 ;  /* 0x00006500080daa24 */ /* 0x000fe400078e020c */
[----:B--2---:R-:W-:Y:S01]  /*1200*/  @!P1 IMAD R14, R9, c[0x0][0x190], RZ ;  /* 0x00006400090e9a24 */ /* 0x004fe200078e02ff */
[----:B------:R-:W-:Y:S01]  /*1210*/  @!P4 LEA.HI.X R17, R6, c[0x0][0x164], R0, 0x1, P6 ;  /* 0x000059000611ca11 */ /* 0x000fe200030f0c00 */
[----:B------:R-:W-:Y:S01]  /*1220*/  @!P2 IMAD.WIDE.U32 R8, R8, c[0x0][0x190], R4 ;  /* 0x000064000808aa25 */ /* 0x000fe200078e0004 */
[----:B------:R-:W-:-:S03]  /*1230*/  @!P0 IADD3 R12, P6, R32, 0x70, RZ ;  /* 0x00000070200c8810 */ /* 0x000fc60007fde0ff */
[C---:B------:R-:W-:Y:S01]  /*1240*/  @!P1 IMAD R11, R10.reuse, c[0x0][0x194], R14 ;  /* 0x000065000a0b9a24 */ /* 0x040fe200078e020e */
[----:B------:R1:W-:Y:S01]  /*1250*/  @!P4 LDGSTS.E.BYPASS.LTC128B.128 [R243+0x2000], [R16.64] ;  /* 0x0200000010f3cfae */ /* 0x0003e2000b901d50 */
[----:B------:R-:W-:-:S03]  /*1260*/  @!P1 IMAD.WIDE.U32 R6, R10, c[0x0][0x190], R4 ;  /* 0x000064000a069a25 */ /* 0x000fc600078e0004 */
[----:B------:R1:W-:Y:S01]  /*1270*/  @!P4 LDGSTS.E.BYPASS.LTC128B.128 [R243+0x6000], [R16.64+0x80] ;  /* 0x0600008010f3cfae */ /* 0x0003e2000b901d50 */
[----:B------:R-:W-:Y:S01]  /*1280*/  @!P0 IMAD.X R10, RZ, RZ, R33, P6 ;  /* 0x000000ffff0a8224 */ /* 0x000fe200030e0621 */
[----:B------:R-:W-:Y:S01]  /*1290*/  @!P2 LEA R14, P6, R8, c[0x0][0x160], 0x1 ;  /* 0x00005800080eaa11 */ /* 0x000fe200078c08ff */
[----:B------:R-:W-:Y:S02]  /*12a0*/  @!P2 IMAD.IADD R0, R9, 0x1, R13 ;  /* 0x000000010900a824 */ /* 0x000fe400078e020d */
[----:B------:R-:W-:-:S03]  /*12b0*/  @!P0 IMAD R10, R10, c[0x0][0x190], RZ ;  /* 0x000064000a0a8a24 */ /* 0x000fc600078e02ff */
[----:B------:R-:W-:Y:S01]  /*12c0*/  @!P2 LEA.HI.X R15, R8, c[0x0][0x164], R0, 0x1, P6 ;  /* 0x00005900080faa11 */ /* 0x000fe200030f0c00 */
[----:B------:R-:W-:Y:S01]  /*12d0*/  @!P1 IMAD.IADD R0, R7, 0x1, R11 ;  /* 0x0000000107009824 */ /* 0x000fe200078e020b */
[----:B------:R-:W-:Y:S01]  /*12e0*/  @!P1 LEA R8, P6, R6, c[0x0][0x160], 0x1 ;  /* 0x0000580006089a11 */ /* 0x000fe200078c08ff */
[C---:B------:R-:W-:Y:S02]  /*12f0*/  @!P0 IMAD R7, R12.reuse, c[0x0][0x194], R10 ;  /* 0x000065000c078a24 */ /* 0x040fe400078e020a */
[----:B------:R-:W-:Y:S01]  /*1300*/  @!P0 IMAD.WIDE.U32 R12, R12, c[0x0][0x190], R4 ;  /* 0x000064000c0c8a25 */ /* 0x000fe200078e0004 */
[----:B------:R-:W-:Y:S01]  /*1310*/  @!P1 LEA.HI.X R9, R6, c[0x0][0x164], R0, 0x1, P6 ;  /* 0x0000590006099a11 */ /* 0x000fe200030f0c00 */
[----:B------:R2:W-:Y:S02]  /*1320*/  @!P2 LDGSTS.E.BYPASS.LTC128B.128 [R243+0x2800], [R14.64] ;  /* 0x028000000ef3afae */ /* 0x0005e4000b901d50 */
[----:B------:R-:W-:Y:S01]  /*1330*/  @!P0 IMAD.IADD R6, R13, 0x1, R7 ;  /* 0x000000010d068824 */ /* 0x000fe200078e0207 */
[----:B------:R-:W-:Y:S01]  /*1340*/  @!P0 LEA R10, P6, R12, c[0x0][0x160], 0x1 ;  /* 0x000058000c0a8a11 */ /* 0x000fe200078c08ff */
[----:B------:R-:W-:Y:S01]  /*1350*/  IMAD R0, R3, c[0x0][0x198], RZ ;  /* 0x0000660003007a24 */ /* 0x000fe200078e02ff */
[----:B------:R-:W-:Y:S01]  /*1360*/  SHF.R.S32.HI R13, RZ, 0x1f, R22 ;  /* 0x0000001fff0d7819 */ /* 0x000fe20000011416 */
[----:B------:R-:W-:Y:S01]  /*1370*/  IMAD.WIDE.U32 R4, R2, c[0x0][0x198], R30 ;  /* 0x0000660002047a25 */ /* 0x000fe200078e001e */
[----:B------:R-:W-:Y:S01]  /*1380*/  @!P0 LEA.HI.X R11, R12, c[0x0][0x164], R6, 0x1, P6 ;  /* 0x000059000c0b8a11 */ /* 0x000fe200030f0c06 */
[----:B------:R2:W-:Y:S01]  /*1390*/  @!P2 LDGSTS.E.BYPASS.LTC128B.128 [R243+0x6800], [R14.64+0x80] ;  /* 0x068000800ef3afae */ /* 0x0005e2000b901d50 */
[----:B------:R-:W-:Y:S01]  /*13a0*/  ISETP.GE.AND P2, PT, R24, UR11, PT ;  /* 0x0000000b18007c0c */ /* 0x000fe2000bf46270 */
[----:B------:R-:W-:Y:S01]  /*13b0*/  IMAD R0, R2, c[0x0][0x19c], R0 ;  /* 0x0000670002007a24 */ /* 0x000fe200078e0200 */
[----:B------:R-:W-:Y:S01]  /*13c0*/  IADD3 R6, P6, R4, UR20, RZ ;  /* 0x0000001404067c10 */ /* 0x000fe2000ffde0ff */
[----:B-1----:R-:W-:Y:S01]  /*13d0*/  IMAD.MOV.U32 R17, RZ, RZ, c[0x0][0x198] ;  /* 0x00006600ff117624 */ /* 0x002fe200078e00ff */
[----:B------:R1:W-:Y:S02]  /*13e0*/  @!P1 LDGSTS.E.BYPASS.LTC128B.128 [R243+0x3000], [R8.64] ;  /* 0x0300000008f39fae */ /* 0x0003e4000b901d50 */
[----:B------:R-:W-:Y:S01]  /*13f0*/  IADD3.X R7, R5, UR7, R0, P6, !PT ;  /* 0x0000000705077c10 */ /* 0x000fe2000b7fe400 */
[----:B------:R-:W-:Y:S01]  /*1400*/  IMAD R0, R3, c[0x0][0x1a0], RZ ;  /* 0x0000680003007a24 */ /* 0x000fe200078e02ff */
[----:B------:R-:W-:Y:S01]  /*1410*/  ULDC.64 UR6, c[0x0][0x198] ;  /* 0x0000660000067ab9 */ /* 0x000fe20000000a00 */
[C---:B------:R-:W-:Y:S01]  /*1420*/  IMAD.WIDE.U32 R4, R2.reuse, c[0x0][0x1a0], R30 ;  /* 0x0000680002047a25 */ /* 0x040fe200078e001e */
[----:B------:R-:W-:Y:S01]  /*1430*/  USHF.L.U64.HI UR20, UR6, UR18, UR7 ;  /* 0x0000001206147299 */ /* 0x000fe20008010207 */
[----:B------:R1:W-:Y:S01]  /*1440*/  @!P1 LDGSTS.E.BYPASS.LTC128B.128 [R243+0x7000], [R8.64+0x80] ;  /* 0x0700008008f39fae */ /* 0x0003e2000b901d50 */
[----:B------:R-:W-:Y:S01]  /*1450*/  USHF.R.S32.HI UR7, URZ, 0x1f, UR14 ;  /* 0x0000001f3f077899 */ /* 0x000fe2000801140e */
[----:B------:R-:W-:Y:S01]  /*1460*/  IMAD R0, R2, c[0x0][0x1a4], R0 ;  /* 0x0000690002007a24 */ /* 0x000fe200078e0200 */
[----:B----4-:R-:W-:Y:S01]  /*1470*/  IADD3 R18, P6, R4, UR22, RZ ;  /* 0x0000001604127c10 */ /* 0x010fe2000ffde0ff */
[----:B------:R-:W-:Y:S01]  /*1480*/  IMAD.WIDE.U32 R6, R22, c[0x0][0x1b0], R6 ;  /* 0x00006c0016067a25 */ /* 0x000fe200078e0006 */
[----:B------:R-:W-:Y:S01]  /*1490*/  UIMAD UR4, UR20, UR14, URZ ;  /* 0x0000000e140472a4 */ /* 0x000fe2000f8e023f */
[----:B------:R3:W-:Y:S01]  /*14a0*/  @!P0 LDGSTS.E.BYPASS.LTC128B.128 [R243+0x3800], [R10.64] ;  /* 0x038000000af38fae */ /* 0x0007e2000b901d50 */
[----:B------:R-:W-:Y:S01]  /*14b0*/  IADD3.X R19, R5, UR21, R0, P6, !PT ;  /* 0x0000001505137c10 */ /* 0x000fe2000b7fe400 */
[----:B------:R-:W-:Y:S01]  /*14c0*/  IMAD R0, R13, c[0x0][0x1b0], RZ ;  /* 0x00006c000d007a24 */ /* 0x000fe200078e02ff */
[----:B------:R-:W-:Y:S01]  /*14d0*/  USHF.L.U32 UR21, UR6, 0x6, URZ ;  /* 0x0000000606157899 */ /* 0x000fe2000800063f */
[----:B------:R-:W-:Y:S01]  /*14e0*/  IMAD.MOV.U32 R162, RZ, RZ, R6 ;  /* 0x000000ffffa27224 */ /* 0x000fe200078e0006 */
[----:B------:R-:W-:Y:S01]  /*14f0*/  ISETP.GE.AND P6, PT, R2, UR11, PT ;  /* 0x0000000b02007c0c */ /* 0x000fe2000bfc6270 */
[----:B------:R-:W-:Y:S01]  /*1500*/  IMAD R0, R22, c[0x0][0x1b4], R0 ;  /* 0x00006d0016007a24 */ /* 0x000fe200078e0200 */
[----:B------:R-:W-:Y:S01]  /*1510*/  UIMAD UR4, UR7, UR21, UR4 ;  /* 0x00000015070472a4 */ /* 0x000fe2000f8e0204 */
[----:B------:R4:W-:Y:S01]  /*1520*/  STL.64 [R1+0xb8], R6 ;  /* 0x0000b80601007387 */ /* 0x0009e20000100a00 */
[----:B------:R-:W-:Y:S01]  /*1530*/  IMAD.U32 R160, RZ, RZ, UR21 ;  /* 0x00000015ffa07e24 */ /* 0x000fe2000f8e00ff */
[----:B--2---:R-:W-:Y:S01]  /*1540*/  LEA.HI R14, R25, R155, RZ, 0x4 ;  /* 0x0000009b190e7211 */ /* 0x004fe200078f20ff */
[----:B------:R-:W-:Y:S01]  /*1550*/  IMAD.IADD R163, R7, 0x1, R0 ;  /* 0x0000000107a37824 */ /* 0x000fe200078e0200 */
[----:B------:R3:W-:Y:S01]  /*1560*/  @!P0 LDGSTS.E.BYPASS.LTC128B.128 [R243+0x7800], [R10.64+0x80] ;  /* 0x078000800af38fae */ /* 0x0007e2000b901d50 */
[----:B------:R-:W-:Y:S01]  /*1570*/  ISETP.GE.AND P0, PT, R28, UR11, PT ;  /* 0x0000000b1c007c0c */ /* 0x000fe2000bf06270 */
[----:B------:R-:W-:Y:S01]  /*1580*/  IMAD.WIDE.U32 R18, R22, c[0x0][0x1b8], R18 ;  /* 0x00006e0016127a25 */ /* 0x000fe200078e0012 */
[----:B------:R-:W-:Y:S01]  /*1590*/  SHF.R.S32.HI R3, RZ, 0x4, R14 ;  /* 0x00000004ff037819 */ /* 0x000fe2000001140e */
[----:B------:R-:W-:Y:S02]  /*15a0*/  STL.64 [R1+0xb0], R162 ;  /* 0x0000b0a201007387 */ /* 0x000fe40000100a00 */
[----:B------:R-:W-:-:S02]  /*15b0*/  IMAD.WIDE.U32 R4, R160, UR14, R162 ;  /* 0x0000000ea0047c25 */ /* 0x000fc4000f8e00a2 */
[----:B------:R-:W-:Y:S02]  /*15c0*/  STL.64 [R1+0xd0], R18 ;  /* 0x0000d01201007387 */ /* 0x000fe40000100a00 */
[----:B------:R-:W-:Y:S01]  /*15d0*/  IMAD.MOV.U32 R26, RZ, RZ, R18 ;  /* 0x000000ffff1a7224 */ /* 0x000fe200078e0012 */
[----:B------:R-:W-:Y:S01]  /*15e0*/  IADD3 R5, R5, UR4, RZ ;  /* 0x0000000405057c10 */ /* 0x000fe2000fffe0ff */
[----:B------:R-:W-:Y:S01]  /*15f0*/  UIMAD.WIDE.U32 UR4, UR6, 0x20, URZ ;  /* 0x00000020060478a5 */ /* 0x000fe2000f8e003f */
[----:B------:R-:W-:-:S04]  /*1600*/  @!P3 LEA R0, P1, R17, R4, 0x4 ;  /* 0x000000041100b211 */ /* 0x000fc800078220ff */
[----:B----4-:R-:W-:Y:S02]  /*1610*/  @!P3 LEA.HI.X R7, R17, R5, R161, 0x4, P1 ;  /* 0x000000051107b211 */ /* 0x010fe400008f24a1 */
[----:B-1----:R-:W-:Y:S02]  /*1620*/  @!P3 LEA R8, P1, R0, c[0x0][0x168], 0x1 ;  /* 0x00005a000008ba11 */ /* 0x002fe400078208ff */
[----:B---3--:R-:W-:Y:S01]  /*1630*/  LEA.HI R10, R14, R3, RZ, 0x1 ;  /* 0x000000030e0a7211 */ /* 0x008fe200078f08ff */
[----:B------:R-:W-:Y:S01]  /*1640*/  IMAD.SHL.U32 R11, R161, 0x20, RZ ;  /* 0x00000020a10b7824 */ /* 0x000fe200078e00ff */
[----:B------:R-:W-:Y:S02]  /*1650*/  @!P3 LEA.HI.X R9, R0, c[0x0][0x16c], R7, 0x1, P1 ;  /* 0x00005b000009ba11 */ /* 0x000fe400008f0c07 */
[----:B------:R-:W-:Y:S02]  /*1660*/  LOP3.LUT R0, R10, 0xfffffffe, RZ, 0xc0, !PT ;  /* 0xfffffffe0a007812 */ /* 0x000fe400078ec0ff */
[----:B------:R-:W-:-:S02]  /*1670*/  LOP3.LUT R10, R14, 0xfffffff0, RZ, 0xc0, !PT ;  /* 0xfffffff00e0a7812 */ /* 0x000fc400078ec0ff */
[C---:B------:R-:W-:Y:S01]  /*1680*/  @!P6 LEA R6, P4, R4.reuse, c[0x0][0x168], 0x1 ;  /* 0x00005a000406ea11 */ /* 0x040fe200078808ff */
[----:B------:R-:W-:Y:S01]  /*1690*/  IMAD.IADD R15, R3, 0x1, -R0 ;  /* 0x00000001030f7824 */ /* 0x000fe200078e0a00 */
[C---:B------:R-:W-:Y:S01]  /*16a0*/  @!P2 IADD3 R12, P1, R4.reuse, UR4, RZ ;  /* 0x00000004040cac10 */ /* 0x040fe2000ff3e0ff */
[----:B------:R-:W-:Y:S01]  /*16b0*/  IMAD.IADD R10, R155, 0x1, -R10 ;  /* 0x000000019b0a7824 */ /* 0x000fe200078e0a0a */
[----:B------:R-:W-:Y:S01]  /*16c0*/  @!P6 LEA.HI.X R7, R4, c[0x0][0x16c], R5, 0x1, P4 ;  /* 0x00005b000407ea11 */ /* 0x000fe200020f0c05 */
[----:B------:R-:W-:Y:S01]  /*16d0*/  IMAD.SHL.U32 R0, R60, 0x40, RZ ;  /* 0x000000403c007824 */ /* 0x000fe200078e00ff */
[----:B------:R-:W-:Y:S01]  /*16e0*/  @!P2 IADD3.X R14, R5, UR5, R11, P1, !PT ;  /* 0x00000005050eac10 */ /* 0x000fe20008ffe40b */
[----:B------:R-:W-:Y:S01]  /*16f0*/  ULDC.64 UR4, c[0x0][0x1a0] ;  /* 0x0000680000047ab9 */ /* 0x000fe20000000a00 */
[----:B------:R-:W-:Y:S01]  /*1700*/  SHF.R.S32.HI R3, RZ, 0x1f, R10 ;  /* 0x0000001fff037819 */ /* 0x000fe2000001140a */
[----:B------:R1:W-:Y:S01]  /*1710*/  @!P6 LDGSTS.E.BYPASS.LTC128B.128 [R243+0x8000], [R6.64] ;  /* 0x0800000006f3efae */ /* 0x0003e2000b901d50 */
[----:B------:R-:W-:Y:S01]  /*1720*/  LOP3.LUT R0, R0, 0x1c0, RZ, 0xc0, !PT ;  /* 0x000001c000007812 */ /* 0x000fe200078ec0ff */
[----:B------:R-:W-:Y:S01]  /*1730*/  USHF.L.U64.HI UR18, UR4, UR18, UR5 ;  /* 0x0000001204127299 */ /* 0x000fe20008010205 */
[----:B------:R-:W-:Y:S01]  /*1740*/  LEA.HI R16, R3, R10, RZ, 0x3 ;  /* 0x0000000a03107211 */ /* 0x000fe200078f18ff */
[----:B------:R1:W-:Y:S01]  /*1750*/  @!P6 LDGSTS.E.BYPASS.LTC128B.128 [R243+0xa000], [R6.64+0x80] ;  /* 0x0a00008006f3efae */ /* 0x0003e2000b901d50 */
[----:B------:R-:W-:Y:S01]  /*1760*/  ISETP.GE.AND P6, PT, R2, UR11, PT ;  /* 0x0000000b02007c0c */ /* 0x000fe2000bfc6270 */
[----:B------:R-:W-:Y:S01]  /*1770*/  USHF.L.U32 UR19, UR4, 0x6, URZ ;  /* 0x0000000604137899 */ /* 0x000fe2000800063f */
[----:B------:R-:W-:Y:S01]  /*1780*/  ISETP.GE.AND P4, PT, R24, UR11, PT ;  /* 0x0000000b18007c0c */ /* 0x000fe2000bf86270 */
[----:B------:R2:W-:Y:S01]  /*1790*/  @!P3 LDGSTS.E.BYPASS.LTC128B.128 [R243+0x8800], [R8.64] ;  /* 0x0880000008f3bfae */ /* 0x0005e2000b901d50 */
[----:B------:R-:W-:-:S02]  /*17a0*/  UIMAD UR5, UR18, UR14, URZ ;  /* 0x0000000e120572a4 */ /* 0x000fc4000f8e023f */
[----:B------:R-:W-:Y:S01]  /*17b0*/  UIMAD.WIDE.U32 UR22, UR4, 0x20, URZ ;  /* 0x00000020041678a5 */ /* 0x000fe2000f8e003f */
[----:B------:R2:W-:Y:S01]  /*17c0*/  @!P3 LDGSTS.E.BYPASS.LTC128B.128 [R243+0xa800], [R8.64+0x80] ;  /* 0x0a80008008f3bfae */ /* 0x0005e2000b901d50 */
[----:B------:R-:W-:Y:S01]  /*17d0*/  ISETP.GE.AND P3, PT, R28, UR11, PT ;  /* 0x0000000b1c007c0c */ /* 0x000fe2000bf66270 */
[----:B------:R-:W-:Y:S01]  /*17e0*/  UIMAD UR5, UR7, UR19, UR5 ;  /* 0x00000013070572a4 */ /* 0x000fe2000f8e0205 */
[----:B-1----:R-:W-:Y:S02]  /*17f0*/  IMAD.SHL.U32 R6, R2, 0x8, RZ ;  /* 0x0000000802067824 */ /* 0x002fe400078e00ff */
[----:B------:R-:W-:Y:S01]  /*1800*/  @!P0 IMAD.WIDE.U32 R2, R17, 0x30, R4 ;  /* 0x0000003011028825 */ /* 0x000fe200078e0004 */
[----:B------:R-:W-:Y:S02]  /*1810*/  LOP3.LUT R5, R16, 0xfffffff8, RZ, 0xc0, !PT ;  /* 0xfffffff810057812 */ /* 0x000fe400078ec0ff */
[----:B------:R-:W-:Y:S01]  /*1820*/  LOP3.LUT R11, R0, 0x8, R6, 0xf8, !PT ;  /* 0x00000008000b7812 */ /* 0x000fe200078ef806 */
[----:B------:R-:W-:Y:S01]  /*1830*/  @!P0 IMAD R6, R161, 0x30, RZ ;  /* 0x00000030a1068824 */ /* 0x000fe200078e02ff */
[----:B------:R-:W-:Y:S01]  /*1840*/  SHF.R.U32.HI R0, RZ, 0x3, R0 ;  /* 0x00000003ff007819 */ /* 0x000fe20000011600 */
[----:B------:R-:W-:Y:S01]  /*1850*/  IMAD.IADD R20, R10, 0x1, -R5 ;  /* 0x000000010a147824 */ /* 0x000fe200078e0a05 */
[C---:B------:R-:W-:Y:S01]  /*1860*/  @!P2 LEA R4, P1, R12.reuse, c[0x0][0x168], 0x1 ;  /* 0x00005a000c04aa11 */ /* 0x040fe200078208ff */
[----:B------:R-:W-:Y:S01]  /*1870*/  IMAD R7, R13, c[0x0][0x1b8], RZ ;  /* 0x00006e000d077a24 */ /* 0x000fe200078e02ff */
[----:B------:R-:W-:Y:S01]  /*1880*/  LOP3.LUT R11, R11, R0, RZ, 0x3c, !PT ;  /* 0x000000000b0b7212 */ /* 0x000fe200078e3cff */
[----:B------:R-:W-:Y:S01]  /*1890*/  @!P0 IMAD.IADD R0, R3, 0x1, R6 ;  /* 0x0000000103008824 */ /* 0x000fe200078e0206 */
[----:B------:R-:W-:Y:S01]  /*18a0*/  @!P2 LEA.HI.X R5, R12, c[0x0][0x16c], R14, 0x1, P1 ;  /* 0x00005b000c05aa11 */ /* 0x000fe200008f0c0e */
[----:B------:R-:W-:Y:S01]  /*18b0*/  IMAD R10, R22, c[0x0][0x1bc], R7 ;  /* 0x00006f00160a7a24 */ /* 0x000fe200078e0207 */
[----:B------:R-:W-:Y:S01]  /*18c0*/  @!P0 LEA R6, P1, R2, c[0x0][0x168], 0x1 ;  /* 0x00005a0002068a11 */ /* 0x000fe200078208ff */
[----:B------:R-:W-:-:S02]  /*18d0*/  IMAD.MOV.U32 R12, RZ, RZ, c[0x0][0x1a4] ;  /* 0x00006900ff0c7624 */ /* 0x000fc400078e00ff */
[----:B------:R1:W-:Y:S01]  /*18e0*/  @!P2 LDGSTS.E.BYPASS.LTC128B.128 [R243+0x9000], [R4.64] ;  /* 0x0900000004f3afae */ /* 0x0003e2000b901d50 */
[----:B------:R-:W-:Y:S01]  /*18f0*/  @!P0 LEA.HI.X R7, R2, c[0x0][0x16c], R0, 0x1, P1 ;  /* 0x00005b0002078a11 */ /* 0x000fe200008f0c00 */
[----:B------:R-:W-:Y:S02]  /*1900*/  IMAD.U32 R2, RZ, RZ, UR14 ;  /* 0x0000000eff027e24 */ /* 0x000fe4000f8e00ff */
[----:B------:R1:W-:Y:S01]  /*1910*/  @!P2 LDGSTS.E.BYPASS.LTC128B.128 [R243+0xb000], [R4.64+0x80] ;  /* 0x0b00008004f3afae */ /* 0x0003e2000b901d50 */
[----:B------:R-:W-:Y:S02]  /*1920*/  IMAD.IADD R27, R19, 0x1, R10 ;  /* 0x00000001131b7824 */ /* 0x000fe400078e020a */
[----:B------:R-:W-:Y:S01]  /*1930*/  IMAD.SHL.U32 R10, R15, 0x8, RZ ;  /* 0x000000080f0a7824 */ /* 0x000fe200078e00ff */
[----:B------:R3:W-:Y:S01]  /*1940*/  @!P0 LDGSTS.E.BYPASS.LTC128B.128 [R243+0x9800], [R6.64] ;  /* 0x0980000006f38fae */ /* 0x0007e2000b901d50 */
[----:B------:R-:W-:-:S03]  /*1950*/  IMAD.WIDE.U32 R2, R2, UR19, R26 ;  /* 0x0000001302027c25 */ /* 0x000fc6000f8e001a */
[----:B------:R3:W-:Y:S01]  /*1960*/  @!P0 LDGSTS.E.BYPASS.LTC128B.128 [R243+0xb800], [R6.64+0x80] ;  /* 0x0b80008006f38fae */ /* 0x0007e2000b901d50 */
[----:B------:R-:W-:Y:S01]  /*1970*/  IMAD.SHL.U32 R14, R12, 0x20, RZ ;  /* 0x000000200c0e7824 */ /* 0x000fe200078e00ff */
[----:B------:R-:W-:Y:S01]  /*1980*/  IADD3 R3, R3, UR5, RZ ;  /* 0x0000000503037c10 */ /* 0x000fe2000fffe0ff */
[----:B------:R-:W-:Y:S01]  /*1990*/  IMAD R0, R15, 0x200, R11 ;  /* 0x000002000f007824 */ /* 0x000fe200078e020b */
[----:B------:R-:W0:Y:S01]  /*19a0*/  LDGDEPBAR ;  /* 0x00000000000079af */ /* 0x000e220000000000 */
[C---:B--2---:R-:W-:Y:S02]  /*19b0*/  @!P6 LEA R8, P2, R2.reuse, c[0x0][0x170], 0x1 ;  /* 0x00005c000208ea11 */ /* 0x044fe400078408ff */
[----:B------:R-:W-:Y:S01]  /*19c0*/  @!P4 IADD3 R13, P0, R2, UR22, RZ ;  /* 0x00000016020dcc10 */ /* 0x000fe2000ff1e0ff */
[----:B------:R-:W-:Y:S01]  /*19d0*/  IMAD.SHL.U32 R224, R0, 0x2, RZ ;  /* 0x0000000200e07824 */ /* 0x000fe200078e00ff */
[----:B------:R-:W-:Y:S01]  /*19e0*/  @!P6 LEA.HI.X R9, R2, c[0x0][0x174], R3, 0x1, P2 ;  /* 0x00005d000209ea11 */ /* 0x000fe200010f0c03 */
[----:B------:R-:W-:Y:S03]  /*19f0*/  STL.64 [R1+0xc8], R26 ;  /* 0x0000c81a01007387 */ /* 0x000fe60000100a00 */
[----:B------:R-:W-:-:S02]  /*1a00*/  IADD3 R0, R224, 0x8000, RZ ;  /* 0x00008000e0007810 */ /* 0x000fc40007ffe0ff */
[----:B------:R-:W-:Y:S01]  /*1a10*/  IADD3 R235, R224, 0x8020, RZ ;  /* 0x00008020e0eb7810 */ /* 0x000fe20007ffe0ff */
[----:B-1----:R-:W-:-:S04]  /*1a20*/  IMAD.U32 R4, RZ, RZ, UR4 ;  /* 0x00000004ff047e24 */ /* 0x002fc8000f8e00ff */
[----:B------:R-:W-:-:S04]  /*1a30*/  @!P3 IMAD.WIDE.U32 R4, R4, 0x30, R2 ;  /* 0x000000300404b825 */ /* 0x000fc800078e0002 */
[----:B---3--:R-:W-:Y:S01]  /*1a40*/  IMAD.U32 R7, RZ, RZ, UR4 ;  /* 0x00000004ff077e24 */ /* 0x008fe2000f8e00ff */
        /* <DEDUP_REMOVED lines=18> */
[----:B------:R-:W-:Y:S02]  /*1b70*/  @!P3 LEA R10, P0, R4, c[0x0][0x170], 0x1 ;  /* 0x00005c00040aba11 */ /* 0x000fe400078008ff */
[----:B------:R-:W-:Y:S01]  /*1b80*/  LOP3.LUT R144, R12, 0xfffffe00, RZ, 0xc0, !PT ;  /* 0xfffffe000c907812 */ /* 0x000fe200078ec0ff */
[----:B------:R-:W-:Y:S01]  /*1b90*/  @P6 STS.128 [R243+0xe000], RZ ;  /* 0x00e000fff3006388 */ /* 0x000fe20000000c00 */
[----:B------:R-:W-:-:S02]  /*1ba0*/  @!P4 LEA.HI.X R7, R13, c[0x0][0x174], R11, 0x1, P1 ;  /* 0x00005d000d07ca11 */ /* 0x000fc400008f0c0b */
[----:B------:R-:W-:Y:S01]  /*1bb0*/  @!P3 LEA.HI.X R11, R4, c[0x0][0x174], R5, 0x1, P0 ;  /* 0x00005d00040bba11 */ /* 0x000fe200000f0c05 */
[----:B------:R-:W-:Y:S01]  /*1bc0*/  @!PT LDS RZ, [RZ] ;  /* 0x00000000fffff984 */ /* 0x000fe20000000800 */
[----:B------:R-:W-:Y:S01]  /*1bd0*/  @!PT LDS RZ, [RZ] ;  /* 0x00000000fffff984 */ /* 0x000fe20000000800 */
[----:B------:R-:W-:Y:S01]  /*1be0*/  @!PT LDS RZ, [RZ] ;  /* 0x00000000fffff984 */ /* 0x000fe20000000800 */
[----:B------:R1:W-:Y:S01]  /*1bf0*/  @!P6 LDGSTS.E.BYPASS.LTC128B.128 [R243+0xc000], [R8.64] ;  /* 0x0c00000008f3efae */ /* 0x0003e2000b901d50 */
[----:B------:R-:W-:Y:S01]  /*1c00*/  IMAD R4, R153, 0x400, R144 ;  /* 0x0000040099047824 */ /* 0x000fe200078e0290 */
[----:B------:R-:W-:Y:S02]  /*1c10*/  LOP3.LUT P0, RZ, R60, 0x2, RZ, 0xc0, !PT ;  /* 0x000000023cff7812 */ /* 0x000fe4000780c0ff */
[----:B------:R1:W-:Y:S02]  /*1c20*/  @!P6 LDGSTS.E.BYPASS.LTC128B.128 [R243+0xe000], [R8.64+0x80] ;  /* 0x0e00008008f3efae */ /* 0x0003e4000b901d50 */
[----:B------:R-:W-:Y:S02]  /*1c30*/  R2P PR, R20, 0x6 ;  /* 0x0000000614007804 */ /* 0x000fe40000000000 */
[----:B------:R-:W-:Y:S04]  /*1c40*/  @P5 STS.128 [R243+0xc800], RZ ;  /* 0x00c800fff3005388 */ /* 0x000fe80000000c00 */
[----:B------:R-:W-:Y:S03]  /*1c50*/  @P5 STS.128 [R243+0xe800], RZ ;  /* 0x00e800fff3005388 */ /* 0x000fe60000000c00 */
[----:B------:R-:W-:Y:S01]  /*1c60*/  @P0 IADD3 R235, R0, -0x20, RZ ;  /* 0xffffffe000eb0810 */ /* 0x000fe20007ffe0ff */
[----:B------:R-:W-:Y:S01]  /*1c70*/  @!PT LDS RZ, [RZ] ;  /* 0x00000000fffff984 */ /* 0x000fe20000000800 */
[----:B------:R-:W-:Y:S01]  /*1c80*/  @!PT LDS RZ, [RZ] ;  /* 0x00000000fffff984 */ /* 0x000fe20000000800 */
[----:B------:R-:W-:Y:S01]  /*1c90*/  @!PT LDS RZ, [RZ] ;  /* 0x00000000fffff984 */ /* 0x000fe20000000800 */
[----:B------:R2:W-:Y:S01]  /*1ca0*/  @!P5 LDGSTS.E.BYPASS.LTC128B.128 [R243+0xc800], [R2.64] ;  /* 0x0c80000002f3dfae */ /* 0x0005e2000b901d50 */
[----:B------:R-:W-:Y:S01]  /*1cb0*/  IMAD.MOV.U32 R0, RZ, RZ, 0x20 ;  /* 0x00000020ff007424 */ /* 0x000fe200078e00ff */
[----:B------:R-:W-:-:S02]  /*1cc0*/  LOP3.LUT P0, RZ, R60, 0x4, RZ, 0xc0, !PT ;  /* 0x000000043cff7812 */ /* 0x000fc4000780c0ff */
[----:B------:R2:W-:Y:S01]  /*1cd0*/  @!P5 LDGSTS.E.BYPASS.LTC128B.128 [R243+0xe800], [R2.64+0x80] ;  /* 0x0e80008002f3dfae */ /* 0x0005e2000b901d50 */
[C---:B------:R-:W-:Y:S02]  /*1ce0*/  IADD3 R242, R235.reuse, 0x800, RZ ;  /* 0x00000800ebf27810 */ /* 0x040fe40007ffe0ff */
        /* <DEDUP_REMOVED lines=20> */
[----:B------:R-:W-:-:S03]  /*1e30*/  IMAD.SHL.U32 R231, R2, 0x2, RZ ;  /* 0x0000000202e77824 */ /* 0x000fc600078e00ff */
[----:B------:R1:W-:Y:S01]  /*1e40*/  @!P3 LDGSTS.E.BYPASS.LTC128B.128 [R243+0xf800], [R10.64+0x80] ;  /* 0x0f8000800af3bfae */ /* 0x0003e2000b901d50 */
[C---:B------:R-:W-:Y:S02]  /*1e50*/  SEL R2, R0.reuse, 0xffffffe0, !P2 ;  /* 0xffffffe000027807 */ /* 0x040fe40005000000 */
[----:B------:R-:W-:Y:S01]  /*1e60*/  SEL R0, R0, 0xffffffe0, !P0 ;  /* 0xffffffe000007807 */ /* 0x000fe20004000000 */
[----:B------:R-:W-:Y:S02]  /*1e70*/  LDSM.16.M88.4 R12, [R231] ;  /* 0x00000000e70c783b */ /* 0x000fe40000000200 */
[----:B------:R-:W-:Y:S02]  /*1e80*/  IMAD R234, R2, 0x2, R231 ;  /* 0x0000000202ea7824 */ /* 0x000fe400078e02e7 */
[----:B------:R-:W2:Y:S01]  /*1e90*/  LDSM.16.M88.4 R24, [R224+0x8800] ;  /* 0x00880000e018783b */ /* 0x000ea20000000200 */
[C---:B------:R-:W-:Y:S02]  /*1ea0*/  IMAD R230, R0.reuse, 0x2, R224 ;  /* 0x0000000200e67824 */ /* 0x040fe400078e02e0 */
[----:B------:R-:W-:Y:S01]  /*1eb0*/  IMAD R229, R0, 0x2, R235 ;  /* 0x0000000200e57824 */ /* 0x000fe200078e02eb */
[----:B---3--:R-:W3:Y:S04]  /*1ec0*/  LDSM.16.M88.4 R4, [R224+0x8000] ;  /* 0x00800000e004783b */ /* 0x008ee80000000200 */
[----:B------:R-:W-:Y:S04]  /*1ed0*/  LDSM.16.M88.4 R16, [R224+0x9000] ;  /* 0x00900000e010783b */ /* 0x000fe80000000200 */
[----:B------:R-:W-:Y:S04]  /*1ee0*/  LDSM.16.M88.4 R28, [R224+0x9800] ;  /* 0x00980000e01c783b */ /* 0x000fe80000000200 */
[----:B------:R-:W-:Y:S04]  /*1ef0*/  LDSM.16.M88.4 R32, [R235] ;  /* 0x00000000eb20783b */ /* 0x000fe80000000200 */
[----:B-1----:R-:W1:Y:S04]  /*1f00*/  LDSM.16.M88.4 R8, [R231+0x2000] ;  /* 0x00200000e708783b */ /* 0x002e680000000200 */
[----:B------:R-:W-:Y:S04]  /*1f10*/  LDSM.16.M88.4 R48, [R235+0x800] ;  /* 0x00080000eb30783b */ /* 0x000fe80000000200 */
[----:B------:R-:W-:Y:S04]  /*1f20*/  LDSM.16.M88.4 R36, [R235+0x1800] ;  /* 0x00180000eb24783b */ /* 0x000fe80000000200 */
[----:B------:R-:W-:Y:S04]  /*1f30*/  LDSM.16.M88.4 R44, [R235+0x1000] ;  /* 0x00100000eb2c783b */ /* 0x000fe80000000200 */
[----:B------:R-:W-:Y:S01]  /*1f40*/  LDSM.16.M88.4 R88, [R230+0x8800] ;  /* 0x00880000e658783b */ /* 0x000fe20000000200 */
[C---:B--2---:R-:W-:Y:S03]  /*1f50*/  HMMA.16816.F32.BF16 R120, R12.reuse, R24, RZ ;  /* 0x000000180c78723c */ /* 0x044fe600000418ff */
[----:B------:R-:W-:Y:S04]  /*1f60*/  LDSM.16.M88.4 R100, [R230+0x9000] ;  /* 0x00900000e664783b */ /* 0x000fe80000000200 */
[----:B------:R-:W-:Y:S01]  /*1f70*/  LDSM.16.M88.4 R96, [R230+0x9800] ;  /* 0x00980000e660783b */ /* 0x000fe20000000200 */
[C---:B---3--:R-:W-:Y:S03]  /*1f80*/  HMMA.16816.F32.BF16 R52, R12.reuse, R4, RZ ;  /* 0x000000040c34723c */ /* 0x048fe600000418ff */
[----:B------:R-:W0:Y:S05]  /*1f90*/  LDGDEPBAR ;  /* 0x00000000000079af */ /* 0x000e2a0000000000 */
[----:B------:R-:W-:Y:S08]  /*1fa0*/  HMMA.16816.F32.BF16 R124, R12, R26, RZ ;  /* 0x0000001a0c7c723c */ /* 0x000ff000000418ff */
[C---:B-1----:R-:W-:Y:S07]  /*1fb0*/  HMMA.16816.F32.BF16 R40, R8.reuse, R4, RZ ;  /* 0x000000040828723c */ /* 0x042fee00000418ff */
[----:B------:R-:W-:Y:S01]  /*1fc0*/  IMAD.MOV.U32 R4, RZ, RZ, 0x10 ;  /* 0x00000010ff047424 */ /* 0x000fe200078e00ff */
[----:B------:R-:W-:Y:S04]  /*1fd0*/  HMMA.16816.F32.BF16 R72, R8, R6, RZ ;  /* 0x000000060848723c */ /* 0x000fe800000418ff */
[----:B------:R-:W-:-:S04]  /*1fe0*/  SEL R4, R4, 0xfffffff0, !P1 ;  /* 0xfffffff004047807 */ /* 0x000fc80004800000 */
[----:B------:R-:W-:Y:S01]  /*1ff0*/  HMMA.16816.F32.BF16 R64, R8, R24, RZ ;  /* 0x000000180840723c */ /* 0x000fe200000418ff */
[----:B------:R-:W-:-:S04]  /*2000*/  IMAD R232, R4, 0x2, R231 ;  /* 0x0000000204e87824 */ /* 0x000fc800078e02e7 */
[----:B------:R-:W-:Y:S01]  /*2010*/  IMAD R233, R2, 0x2, R232 ;  /* 0x0000000202e97824 */ /* 0x000fe200078e02e8 */
[----:B------:R-:W1:Y:S02]  /*2020*/  LDSM.16.M88.4 R20, [R232] ;  /* 0x00000000e814783b */ /* 0x000e640000000200 */
[C---:B------:R-:W-:Y:S08]  /*2030*/  HMMA.16816.F32.BF16 R56, R8.reuse, R16, RZ ;  /* 0x000000100838723c */ /* 0x040ff000000418ff */
[C---:B------:R-:W-:Y:S08]  /*2040*/  HMMA.16816.F32.BF16 R68, R8.reuse, R28, RZ ;  /* 0x0000001c0844723c */ /* 0x040ff000000418ff */
[C---:B------:R-:W-:Y:S01]  /*2050*/  HMMA.16816.F32.BF16 R76, R8.reuse, R26, RZ ;  /* 0x0000001a084c723c */ /* 0x040fe200000418ff */
[----:B------:R-:W-:Y:S07]  /*2060*/  LDSM.16.M88.4 R24, [R230+0x8000] ;  /* 0x00800000e618783b */ /* 0x000fee0000000200 */
[C---:B------:R-:W-:Y:S08]  /*2070*/  HMMA.16816.F32.BF16 R80, R8.reuse, R18, RZ ;  /* 0x000000120850723c */ /* 0x040ff000000418ff */
[----:B------:R-:W-:Y:S01]  /*2080*/  HMMA.16816.F32.BF16 R104, R8, R30, RZ ;  /* 0x0000001e0868723c */ /* 0x000fe200000418ff */
[----:B------:R-:W2:Y:S07]  /*2090*/  LDSM.16.M88.4 R8, [R232+0x2000] ;  /* 0x00200000e808783b */ /* 0x000eae0000000200 */
[C---:B------:R-:W-:Y:S08]  /*20a0*/  HMMA.16816.F32.BF16 R112, R12.reuse, R16, RZ ;  /* 0x000000100c70723c */ /* 0x040ff000000418ff */
[C---:B------:R-:W-:Y:S01]  /*20b0*/  HMMA.16816.F32.BF16 R116, R12.reuse, R18, RZ ;  /* 0x000000120c74723c */ /* 0x040fe200000418ff */
[----:B------:R-:W3:Y:S07]  /*20c0*/  LDSM.16.M88.4 R16, [R234] ;  /* 0x00000000ea10783b */ /* 0x000eee0000000200 */
[C---:B------:R-:W-:Y:S08]  /*20d0*/  HMMA.16816.F32.BF16 R128, R12.reuse, R6, RZ ;  /* 0x000000060c80723c */ /* 0x040ff000000418ff */
[C---:B------:R-:W-:Y:S08]  /*20e0*/  HMMA.16816.F32.BF16 R108, R12.reuse, R28, RZ ;  /* 0x0000001c0c6c723c */ /* 0x040ff000000418ff */
[----:B------:R-:W-:Y:S01]  /*20f0*/  HMMA.16816.F32.BF16 R92, R12, R30, RZ ;  /* 0x0000001e0c5c723c */ /* 0x000fe200000418ff */
[----:B------:R-:W4:Y:S07]  /*2100*/  LDSM.16.M88.4 R12, [R234+0x2000] ;  /* 0x00200000ea0c783b */ /* 0x000f2e0000000200 */
[-C--:B-1----:R-:W-:Y:S08]  /*2110*/  HMMA.16816.F32.BF16 R84, R20, R32.reuse, R52 ;  /* 0x000000201454723c */ /* 0x082ff00000041834 */
[C---:B--2---:R-:W-:Y:S01]  /*2120*/  HMMA.16816.F32.BF16 R28, R8.reuse, R32, R40 ;  /* 0x00000020081c723c */ /* 0x044fe20000041828 */
[----:B------:R-:W-:Y:S07]  /*2130*/  LDSM.16.M88.4 R40, [R233] ;  /* 0x00000000e928783b */ /* 0x000fee0000000200 */
[C---:B------:R-:W-:Y:S08]  /*2140*/  HMMA.16816.F32.BF16 R64, R8.reuse, R48, R64 ;  /* 0x000000300840723c */ /* 0x040ff00000041840 */
[C---:B------:R-:W-:Y:S01]  /*2150*/  HMMA.16816.F32.BF16 R60, R8.reuse, R50, R76 ;  /* 0x00000032083c723c */ /* 0x040fe2000004184c */
[----:B------:R-:W1:Y:S07]  /*2160*/  LDSM.16.M88.4 R76, [R229] ;  /* 0x00000000e54c783b */ /* 0x000e6e0000000200 */
        /* <DEDUP_REMOVED lines=9> */
[C---:B------:R-:W-:Y:S01]  /*2200*/  HMMA.16816.F32.BF16 R112, R20.reuse, R50, R124 ;  /* 0x000000321470723c */ /* 0x040fe2000004187c */
[----:B------:R-:W-:Y:S07]  /*2210*/  LDSM.16.M88.4 R48, [R229+0x1000] ;  /* 0x00100000e530783b */ /* 0x000fee0000000200 */
[C---:B------:R-:W-:Y:S08]  /*2220*/  HMMA.16816.F32.BF16 R120, R20.reuse, R46, R116 ;  /* 0x0000002e1478723c */ /* 0x040ff00000041874 */
[----:B------:R-:W-:Y:S01]  /*2230*/  HMMA.16816.F32.BF16 R108, R20, R38, R92 ;  /* 0x00000026146c723c */ /* 0x000fe2000004185c */
[----:B------:R-:W-:Y:S07]  /*2240*/  LDSM.16.M88.4 R36, [R232+0x4000] ;  /* 0x00400000e824783b */ /* 0x000fee0000000200 */
[----:B---3--:R-:W-:Y:S08]  /*2250*/  HMMA.16816.F32.BF16 R20, R16, R24, R84 ;  /* 0x000000181014723c */ /* 0x008ff00000041854 */
[----:B------:R-:W-:Y:S01]  /*2260*/  HMMA.16816.F32.BF16 R56, R8, R44, R56 ;  /* 0x0000002c0838723c */ /* 0x000fe20000041838 */
[----:B------:R-:W2:Y:S07]  /*2270*/  LDSM.16.M88.4 R8, [R233+0x2000] ;  /* 0x00200000e908783b */ /* 0x000eae0000000200 */
[C---:B----4-:R-:W-:Y:S01]  /*2280*/  HMMA.16816.F32.BF16 R124, R12.reuse, R88, R64 ;  /* 0x000000580c7c723c */ /* 0x050fe20000041840 */
[----:B------:R-:W3:Y:S07]  /*2290*/  LDSM.16.M88.4 R64, [R224+0xa000] ;  /* 0x00a00000e040783b */ /* 0x000eee0000000200 */
[----:B------:R-:W-:Y:S08]  /*22a0*/  HMMA.16816.F32.BF16 R44, R12, R24, R28 ;  /* 0x000000180c2c723c */ /* 0x000ff0000004181c */
[----:B-1----:R-:W-:Y:S08]  /*22b0*/  HMMA.16816.F32.BF16 R20, R40, R76, R20 ;  /* 0x0000004c2814723c */ /* 0x002ff00000041814 */
[-C--:B------:R-:W-:Y:S08]  /*22c0*/  HMMA.16816.F32.BF16 R28, R12, R26.reuse, R68 ;  /* 0x0000001a0c1c723c */ /* 0x080ff00000041844 */
[----:B------:R-:W-:Y:S01]  /*22d0*/  HMMA.16816.F32.BF16 R68, R16, R26, R104 ;  /* 0x0000001a1044723c */ /* 0x000fe20000041868 */
[----:B------:R-:W1:Y:S07]  /*22e0*/  LDSM.16.M88.4 R24, [R231+0x6000] ;  /* 0x00600000e718783b */ /* 0x000e6e0000000200 */
[C---:B------:R-:W-:Y:S08]  /*22f0*/  HMMA.16816.F32.BF16 R84, R12.reuse, R102, R72 ;  /* 0x000000660c54723c */ /* 0x040ff00000041848 */
[C---:B------:R-:W-:Y:S08]  /*2300*/  HMMA.16816.F32.BF16 R128, R12.reuse, R100, R56 ;  /* 0x000000640c80723c */ /* 0x040ff00000041838 */
[C---:B------:R-:W-:Y:S01]  /*2310*/  HMMA.16816.F32.BF16 R116, R12.reuse, R96, R52 ;  /* 0x000000600c74723c */ /* 0x040fe20000041834 */
[----:B------:R-:W-:Y:S07]  /*2320*/  LDSM.16.M88.4 R52, [R229+0x1800] ;  /* 0x00180000e534783b */ /* 0x000fee0000000200 */
[C---:B------:R-:W-:Y:S01]  /*2330*/  HMMA.16816.F32.BF16 R92, R12.reuse, R90, R60 ;  /* 0x0000005a0c5c723c */ /* 0x040fe2000004183c */
[----:B------:R-:W-:Y:S07]  /*2340*/  LDSM.16.M88.4 R60, [R235+0x2000] ;  /* 0x00200000eb3c783b */ /* 0x000fee0000000200 */
[----:B------:R-:W-:Y:S01]  /*2350*/  HMMA.16816.F32.BF16 R72, R12, R98, R80 ;  /* 0x000000620c48723c */ /* 0x000fe20000041850 */
[----:B------:R-:W4:Y:S07]  /*2360*/  LDSM.16.M88.4 R12, [R229+0x800] ;  /* 0x00080000e50c783b */ /* 0x000f2e0000000200 */
[----:B--2---:R-:W-:Y:S08]  /*2370*/  HMMA.16816.F32.BF16 R44, R8, R76, R44 ;  /* 0x0000004c082c723c */ /* 0x004ff0000004182c */
[C---:B------:R-:W-:Y:S08]  /*2380*/  HMMA.16816.F32.BF16 R104, R16.reuse, R100, R136 ;  /* 0x000000641068723c */ /* 0x040ff00000041888 */
[C---:B------:R-:W-:Y:S08]  /*2390*/  HMMA.16816.F32.BF16 R100, R16.reuse, R102, R120 ;  /* 0x000000661064723c */ /* 0x040ff00000041878 */
[C---:B------:R-:W-:Y:S08]  /*23a0*/  HMMA.16816.F32.BF16 R56, R16.reuse, R88, R132 ;  /* 0x000000581038723c */ /* 0x040ff00000041884 */
[C---:B------:R-:W-:Y:S01]  /*23b0*/  HMMA.16816.F32.BF16 R80, R16.reuse, R90, R112 ;  /* 0x0000005a1050723c */ /* 0x040fe20000041870 */
[----:B------:R-:W-:Y:S07]  /*23c0*/  LDSM.16.M88.4 R88, [R230+0xa000] ;  /* 0x00a00000e658783b */ /* 0x000fee0000000200 */
[C---:B------:R-:W-:Y:S08]  /*23d0*/  HMMA.16816.F32.BF16 R120, R16.reuse, R96, R140 ;  /* 0x000000601078723c */ /* 0x040ff0000004188c */
[----:B------:R-:W-:Y:S08]  /*23e0*/  HMMA.16816.F32.BF16 R108, R16, R98, R108 ;  /* 0x00000062106c723c */ /* 0x000ff0000004186c */
[----:B---3--:R-:W-:Y:S01]  /*23f0*/  HMMA.16816.F32.BF16 R16, R32, R64, R20 ;  /* 0x000000402010723c */ /* 0x008fe20000041814 */
[----:B------:R-:W2:Y:S07]  /*2400*/  LDSM.16.M88.4 R20, [R232+0x6000] ;  /* 0x00600000e814783b */ /* 0x000eae0000000200 */
[-C--:B------:R-:W-:Y:S01]  /*2410*/  HMMA.16816.F32.BF16 R96, R8, R78.reuse, R28 ;  /* 0x0000004e0860723c */ /* 0x080fe2000004181c */
[----:B------:R-:W3:Y:S07]  /*2420*/  LDSM.16.M88.4 R28, [R234+0x4000] ;  /* 0x00400000ea1c783b */ /* 0x000eee0000000200 */
[----:B------:R-:W-:Y:S08]  /*2430*/  HMMA.16816.F32.BF16 R76, R40, R78, R68 ;  /* 0x0000004e284c723c */ /* 0x000ff00000041844 */
[----:B-1----:R-:W-:Y:S01]  /*2440*/  HMMA.16816.F32.BF16 R68, R24, R64, R44 ;  /* 0x000000401844723c */ /* 0x002fe2000004182c */
[----:B------:R-:W-:Y:S07]  /*2450*/  LDSM.16.M88.4 R44, [R224+0xa800] ;  /* 0x00a80000e02c783b */ /* 0x000fee0000000200 */
[C---:B----4-:R-:W-:Y:S08]  /*2460*/  HMMA.16816.F32.BF16 R124, R8.reuse, R12, R124 ;  /* 0x0000000c087c723c */ /* 0x050ff0000004187c */
[C---:B------:R-:W-:Y:S08]  /*2470*/  HMMA.16816.F32.BF16 R112, R8.reuse, R14, R92 ;  /* 0x0000000e0870723c */ /* 0x040ff0000004185c */
[C---:B------:R-:W-:Y:S08]  /*2480*/  HMMA.16816.F32.BF16 R128, R8.reuse, R48, R128 ;  /* 0x000000300880723c */ /* 0x040ff00000041880 */
[C---:B------:R-:W-:Y:S08]  /*2490*/  HMMA.16816.F32.BF16 R132, R8.reuse, R50, R84 ;  /* 0x000000320884723c */ /* 0x040ff00000041854 */
[C---:B------:R-:W-:Y:S08]  /*24a0*/  HMMA.16816.F32.BF16 R136, R8.reuse, R52, R116 ;  /* 0x000000340888723c */ /* 0x040ff00000041874 */
[----:B------:R-:W-:Y:S08]  /*24b0*/  HMMA.16816.F32.BF16 R140, R8, R54, R72 ;  /* 0x00000036088c723c */ /* 0x000ff00000041848 */
[----:B------:R-:W-:Y:S01]  /*24c0*/  HMMA.16816.F32.BF16 R8, R36, R60, R16 ;  /* 0x0000003c2408723c */ /* 0x000fe20000041810 */
[----:B------:R-:W1:Y:S07]  /*24d0*/  LDSM.16.M88.4 R16, [R234+0x6000] ;  /* 0x00600000ea10783b */ /* 0x000e6e0000000200 */
[C---:B------:R-:W-:Y:S01]  /*24e0*/  HMMA.16816.F32.BF16 R92, R40.reuse, R12, R56 ;  /* 0x0000000c285c723c */ /* 0x040fe20000041838 */
[----:B------:R-:W-:Y:S07]  /*24f0*/  LDSM.16.M88.4 R56, [R229+0x2000] ;  /* 0x00200000e538783b */ /* 0x000fee0000000200 */
[----:B------:R-:W-:Y:S01]  /*2500*/  HMMA.16816.F32.BF16 R84, R40, R14, R80 ;  /* 0x0000000e2854723c */ /* 0x000fe20000041850 */
[----:B------:R-:W4:Y:S07]  /*2510*/  LDSM.16.M88.4 R12, [R233+0x4000] ;  /* 0x00400000e90c783b */ /* 0x000f2e0000000200 */
[----:B------:R-:W-:Y:S08]  /*2520*/  HMMA.16816.F32.BF16 R76, R32, R66, R76 ;  /* 0x00000042204c723c */ /* 0x000ff0000004184c */
[C---:B------:R-:W-:Y:S08]  /*2530*/  HMMA.16816.F32.BF16 R104, R40.reuse, R48, R104 ;  /* 0x000000302868723c */ /* 0x040ff00000041868 */
[----:B------:R-:W-:Y:S08]  /*2540*/  HMMA.16816.F32.BF16 R116, R40, R50, R100 ;  /* 0x000000322874723c */ /* 0x000ff00000041864 */
[----:B--2---:R-:W-:Y:S08]  /*2550*/  HMMA.16816.F32.BF16 R48, R20, R60, R68 ;  /* 0x0000003c1430723c */ /* 0x004ff00000041844 */
[----:B---3--:R-:W-:Y:S01]  /*2560*/  HMMA.16816.F32.BF16 R72, R28, R88, R8 ;  /* 0x000000581c48723c */ /* 0x008fe20000041808 */
[----:B------:R-:W2:Y:S07]  /*2570*/  LDSM.16.M88.4 R8, [R233+0x6000] ;  /* 0x00600000e908783b */ /* 0x000eae0000000200 */
[----:B------:R-:W-:Y:S08]  /*2580*/  HMMA.16816.F32.BF16 R68, R24, R66, R96 ;  /* 0x000000421844723c */ /* 0x000ff00000041860 */
[----:B------:R-:W-:Y:S08]  /*2590*/  HMMA.16816.F32.BF16 R64, R36, R62, R76 ;  /* 0x0000003e2440723c */ /* 0x000ff0000004184c */
[----:B-1----:R-:W-:Y:S08]  /*25a0*/  HMMA.16816.F32.BF16 R48, R16, R88, R48 ;  /* 0x000000581030723c */ /* 0x002ff00000041830 */
[C---:B------:R-:W-:Y:S08]  /*25b0*/  HMMA.16816.F32.BF16 R120, R40.reuse, R52, R120 ;  /* 0x000000342878723c */ /* 0x040ff00000041878 */
[----:B------:R-:W-:Y:S01]  /*25c0*/  HMMA.16816.F32.BF16 R108, R40, R54, R108 ;  /* 0x00000036286c723c */ /* 0x000fe2000004186c */
[----:B------:R-:W1:Y:S04]  /*25d0*/  LDSM.16.M88.4 R40, [R235+0x2800] ;  /* 0x00280000eb28783b */ /* 0x000e680000000200 */
[----:B------:R-:W-:Y:S03]  /*25e0*/  LDSM.16.M88.4 R52, [R224+0xb000] ;  /* 0x00b00000e034783b */ /* 0x000fe60000000200 */
[----:B----4-:R-:W-:Y:S08]  /*25f0*/  HMMA.16816.F32.BF16 R80, R12, R56, R72 ;  /* 0x000000380c50723c */ /* 0x010ff00000041848 */
[----:B------:R-:W-:Y:S08]  /*2600*/  HMMA.16816.F32.BF16 R60, R20, R62, R68 ;  /* 0x0000003e143c723c */ /* 0x000ff00000041844 */
[-C--:B------:R-:W-:Y:S08]  /*2610*/  HMMA.16816.F32.BF16 R72, R32, R44.reuse, R92 ;  /* 0x0000002c2048723c */ /* 0x080ff0000004185c */
[----:B------:R-:W-:Y:S01]  /*2620*/  HMMA.16816.F32.BF16 R76, R24, R44, R124 ;  /* 0x0000002c184c723c */ /* 0x000fe2000004187c */
[----:B------:R-:W-:-:S04]  /*2630*/  FMUL.FTZ R0, R80, c[0x0][0x2ec] ;  /* 0x0000bb0050007a20 */ /* 0x000fc80000410000 */
[----:B------:R3:W-:Y:S03]  /*2640*/  MUFU.TANH R159, R0 ;  /* 0x00000000009f7308 */ /* 0x0007e60000002400 */
[-C--:B------:R-:W-:Y:S08]  /*2650*/  HMMA.16816.F32.BF16 R96, R24, R46.reuse, R112 ;  /* 0x0000002e1860723c */ /* 0x080ff00000041870 */
[----:B------:R-:W-:Y:S01]  /*2660*/  HMMA.16816.F32.BF16 R92, R32, R46, R84 ;  /* 0x0000002e205c723c */ /* 0x000fe20000041854 */
[----:B---3--:R-:W-:-:S07]  /*2670*/  FMUL.FTZ R0, R81, c[0x0][0x2ec] ;  /* 0x0000bb0051007a20 */ /* 0x008fce0000410000 */
[----:B------:R-:W-:Y:S01]  /*2680*/  HMMA.16816.F32.BF16 R44, R28, R90, R64 ;  /* 0x0000005a1c2c723c */ /* 0x000fe20000041840 */
[----:B------:R3:W4:Y:S07]  /*2690*/  MUFU.TANH R152, R0 ;  /* 0x0000000000987308 */ /* 0x00072e0000002400 */
[----:B--2---:R-:W-:Y:S01]  /*26a0*/  HMMA.16816.F32.BF16 R84, R8, R56, R48 ;  /* 0x000000380854723c */ /* 0x004fe20000041830 */
[----:B------:R-:W2:Y:S07]  /*26b0*/  LDSM.16.M88.4 R48, [R230+0xa800] ;  /* 0x00a80000e630783b */ /* 0x000eae0000000200 */
[----:B------:R-:W-:Y:S01]  /*26c0*/  HMMA.16816.F32.BF16 R60, R16, R90, R60 ;  /* 0x0000005a103c723c */ /* 0x000fe2000004183c */
[----:B---3--:R-:W-:-:S04]  /*26d0*/  FMUL.FTZ R0, R82, c[0x0][0x2ec] ;  /* 0x0000bb0052007a20 */ /* 0x008fc80000410000 */
[----:B------:R3:W-:Y:S03]  /*26e0*/  MUFU.TANH R158, R0 ;  /* 0x00000000009e7308 */ /* 0x0007e60000002400 */
[----:B-1----:R-:W-:Y:S08]  /*26f0*/  HMMA.16816.F32.BF16 R64, R36, R40, R72 ;  /* 0x000000282440723c */ /* 0x002ff00000041848 */
[----:B------:R-:W-:Y:S01]  /*2700*/  HMMA.16816.F32.BF16 R72, R12, R58, R44 ;  /* 0x0000003a0c48723c */ /* 0x000fe2000004182c */
[----:B------:R-:W-:Y:S01]  /*2710*/  LDSM.16.M88.4 R44, [R229+0x2800] ;  /* 0x00280000e52c783b */ /* 0x000fe20000000200 */
[----:B---3--:R-:W-:-:S06]  /*2720*/  FMUL.FTZ R0, R83, c[0x0][0x2ec] ;  /* 0x0000bb0053007a20 */ /* 0x008fcc0000410000 */
[----:B------:R-:W-:Y:S01]  /*2730*/  HMMA.16816.F32.BF16 R80, R8, R58, R60 ;  /* 0x0000003a0850723c */ /* 0x000fe2000004183c */
[----:B------:R1:W-:Y:S01]  /*2740*/  MUFU.TANH R151, R0 ;  /* 0x0000000000977308 */ /* 0x0003e20000002400 */
[----:B------:R-:W3:Y:S06]  /*2750*/  LDSM.16.M88.4 R56, [R224+0xb800] ;  /* 0x00b80000e038783b */ /* 0x000eec0000000200 */
[----:B------:R-:W-:Y:S08]  /*2760*/  HMMA.16816.F32.BF16 R68, R20, R40, R76 ;  /* 0x000000281444723c */ /* 0x000ff0000004184c */
[----:B--2---:R-:W-:Y:S01]  /*2770*/  HMMA.16816.F32.BF16 R60, R28, R48, R64 ;  /* 0x000000301c3c723c */ /* 0x004fe20000041840 */
[----:B-1----:R-:W-:-:S04]  /*2780*/  FMUL.FTZ R0, R84, c[0x0][0x2ec] ;  /* 0x0000bb0054007a20 */ /* 0x002fc80000410000 */
[----:B------:R1:W-:Y:S03]  /*2790*/  MUFU.TANH R157, R0 ;  /* 0x00000000009d7308 */ /* 0x0003e60000002400 */
[-C--:B------:R-:W-:Y:S08]  /*27a0*/  HMMA.16816.F32.BF16 R76, R20, R42.reuse, R96 ;  /* 0x0000002a144c723c */ /* 0x080ff00000041860 */
[----:B------:R-:W-:Y:S01]  /*27b0*/  HMMA.16816.F32.BF16 R64, R36, R42, R92 ;  /* 0x0000002a2440723c */ /* 0x000fe2000004185c */
[----:B------:R-:W2:Y:S01]  /*27c0*/  LDSM.16.M88.4 R40, [R235+0x3000] ;  /* 0x00300000eb28783b */ /* 0x000ea20000000200 */
[----:B-1----:R-:W-:-:S06]  /*27d0*/  FMUL.FTZ R0, R85, c[0x0][0x2ec] ;  /* 0x0000bb0055007a20 */ /* 0x002fcc0000410000 */
[-C--:B------:R-:W-:Y:S01]  /*27e0*/  HMMA.16816.F32.BF16 R100, R24, R52.reuse, R128 ;  /* 0x000000341864723c */ /* 0x080fe20000041880 */
[----:B------:R1:W5:Y:S07]  /*27f0*/  MUFU.TANH R150, R0 ;  /* 0x0000000000967308 */ /* 0x00036e0000002400 */
[----:B------:R-:W-:Y:S08]  /*2800*/  HMMA.16816.F32.BF16 R88, R32, R52, R104 ;  /* 0x000000342058723c */ /* 0x000ff00000041868 */
[----:B------:R-:W-:Y:S01]  /*2810*/  HMMA.16816.F32.BF16 R68, R16, R48, R68 ;  /* 0x000000301044723c */ /* 0x000fe20000041844 */
[----:B-1----:R-:W-:-:S04]  /*2820*/  FMUL.FTZ R0, R86, c[0x0][0x2ec] ;  /* 0x0000bb0056007a20 */ /* 0x002fc80000410000 */
[----:B------:R1:W-:Y:S03]  /*2830*/  MUFU.TANH R156, R0 ;  /* 0x00000000009c7308 */ /* 0x0003e60000002400 */
[C---:B------:R-:W-:Y:S08]  /*2840*/  HMMA.16816.F32.BF16 R92, R24.reuse, R54, R132 ;  /* 0x00000036185c723c */ /* 0x040ff00000041884 */
[----:B---3--:R-:W-:Y:S01]  /*2850*/  HMMA.16816.F32.BF16 R96, R24, R56, R136 ;  /* 0x000000381860723c */ /* 0x008fe20000041888 */
[----:B-1----:R-:W-:-:S07]  /*2860*/  FMUL.FTZ R0, R87, c[0x0][0x2ec] ;  /* 0x0000bb0057007a20 */ /* 0x002fce0000410000 */
[----:B------:R-:W-:Y:S01]  /*2870*/  HMMA.16816.F32.BF16 R76, R16, R50, R76 ;  /* 0x00000032104c723c */ /* 0x000fe2000004184c */
[----:B------:R1:W3:Y:S07]  /*2880*/  MUFU.TANH R148, R0 ;  /* 0x0000000000947308 */ /* 0x0002ee0000002400 */
[----:B------:R-:W-:Y:S08]  /*2890*/  HMMA.16816.F32.BF16 R84, R8, R44, R68 ;  /* 0x0000002c0854723c */ /* 0x000ff00000041844 */
[----:B------:R-:W-:Y:S01]  /*28a0*/  HMMA.16816.F32.BF16 R52, R32, R54, R116 ;  /* 0x000000362034723c */ /* 0x000fe20000041874 */
[----:B-1----:R-:W-:-:S04]  /*28b0*/  FMUL.FTZ R0, R72, c[0x0][0x2ec] ;  /* 0x0000bb0048007a20 */ /* 0x002fc80000410000 */
[----:B------:R1:W1:Y:S03]  /*28c0*/  MUFU.TANH R147, R0 ;  /* 0x0000000000937308 */ /* 0x0002660000002400 */
[----:B------:R-:W-:Y:S01]  /*28d0*/  HMMA.16816.F32.BF16 R76, R8, R46, R76 ;  /* 0x0000002e084c723c */ /* 0x000fe2000004184c */
[----:B-1----:R-:W-:-:S04]  /*28e0*/  FMUL.FTZ R0, R73, c[0x0][0x2ec] ;  /* 0x0000bb0049007a20 */ /* 0x002fc80000410000 */
[----:B------:R1:W-:Y:S02]  /*28f0*/  MUFU.TANH R149, R0 ;  /* 0x0000000000957308 */ /* 0x0003e40000002400 */
[----:B-1----:R-:W-:-:S06]  /*2900*/  FMUL.FTZ R0, R74, c[0x0][0x2ec] ;  /* 0x0000bb004a007a20 */ /* 0x002fcc0000410000 */
[----:B------:R1:W1:Y:S02]  /*2910*/  MUFU.TANH R146, R0 ;  /* 0x0000000000927308 */ /* 0x0002640000002400 */
[----:B-1----:R-:W-:Y:S02]  /*2920*/  FMUL.FTZ R0, R75, c[0x0][0x2ec] ;  /* 0x0000bb004b007a20 */ /* 0x002fe40000410000 */
[----:B------:R-:W-:Y:S04]  /*2930*/  HMMA.16816.F32.BF16 R72, R12, R44, R60 ;  /* 0x0000002c0c48723c */ /* 0x000fe8000004183c */
[----:B------:R1:W-:Y:S04]  /*2940*/  MUFU.TANH R131, R0 ;  /* 0x0000000000837308 */ /* 0x0003e80000002400 */
[----:B------:R-:W-:Y:S08]  /*2950*/  HMMA.16816.F32.BF16 R60, R28, R50, R64 ;  /* 0x000000321c3c723c */ /* 0x000ff00000041840 */
[----:B--2---:R-:W-:Y:S01]  /*2960*/  HMMA.16816.F32.BF16 R64, R36, R40, R88 ;  /* 0x000000282440723c */ /* 0x004fe20000041858 */
[----:B-1----:R-:W-:-:S04]  /*2970*/  FMUL.FTZ R0, R80, c[0x0][0x2ec] ;  /* 0x0000bb0050007a20 */ /* 0x002fc80000410000 */
[----:B------:R1:W2:Y:S03]  /*2980*/  MUFU.TANH R129, R0 ;  /* 0x0000000000817308 */ /* 0x0002a60000002400 */
[----:B------:R-:W-:Y:S08]  /*2990*/  HMMA.16816.F32.BF16 R48, R20, R40, R100 ;  /* 0x000000281430723c */ /* 0x000ff00000041864 */
[----:B------:R-:W-:Y:S01]  /*29a0*/  HMMA.16816.F32.BF16 R68, R12, R46, R60 ;  /* 0x0000002e0c44723c */ /* 0x000fe2000004183c */
[----:B------:R-:W-:Y:S01]  /*29b0*/  LDSM.16.M88.4 R60, [R229+0x3000] ;  /* 0x00300000e53c783b */ /* 0x000fe20000000200 */
[----:B-1----:R-:W-:-:S04]  /*29c0*/  FMUL.FTZ R0, R81, c[0x0][0x2ec] ;  /* 0x0000bb0051007a20 */ /* 0x002fc80000410000 */
[----:B------:R1:W-:Y:S02]  /*29d0*/  MUFU.TANH R130, R0 ;  /* 0x0000000000827308 */ /* 0x0003e40000002400 */
[----:B-1----:R-:W-:-:S06]  /*29e0*/  FMUL.FTZ R0, R82, c[0x0][0x2ec] ;  /* 0x0000bb0052007a20 */ /* 0x002fcc0000410000 */
[----:B------:R1:W1:Y:S02]  /*29f0*/  MUFU.TANH R126, R0 ;  /* 0x00000000007e7308 */ /* 0x0002640000002400 */
[----:B-1----:R-:W-:Y:S02]  /*2a00*/  FMUL.FTZ R0, R83, c[0x0][0x2ec] ;  /* 0x0000bb0053007a20 */ /* 0x002fe40000410000 */
[----:B------:R-:W-:Y:S01]  /*2a10*/  HMMA.16816.F32.BF16 R80, R24, R58, R140 ;  /* 0x0000003a1850723c */ /* 0x000fe2000004188c */
[----:B------:R-:W1:Y:S03]  /*2a20*/  LDSM.16.M88.4 R24, [R230+0xb000] ;  /* 0x00b00000e618783b */ /* 0x000e660000000200 */
[----:B------:R2:W1:Y:S02]  /*2a30*/  MUFU.TANH R128, R0 ;  /* 0x0000000000807308 */ /* 0x0004640000002400 */
[----:B--2---:R-:W-:-:S06]  /*2a40*/  FMUL.FTZ R0, R72, c[0x0][0x2ec] ;  /* 0x0000bb0048007a20 */ /* 0x004fcc0000410000 */
[----:B------:R2:W1:Y:S02]  /*2a50*/  MUFU.TANH R125, R0 ;  /* 0x00000000007d7308 */ /* 0x0004640000002400 */
[----:B--2---:R-:W-:Y:S01]  /*2a60*/  FMUL.FTZ R0, R73, c[0x0][0x2ec] ;  /* 0x0000bb0049007a20 */ /* 0x004fe20000410000 */
[----:B-1----:R-:W-:Y:S05]  /*2a70*/  HMMA.16816.F32.BF16 R44, R28, R24, R64 ;  /* 0x000000181c2c723c */ /* 0x002fea0000041840 */
[----:B------:R1:W-:Y:S01]  /*2a80*/  MUFU.TANH R127, R0 ;  /* 0x00000000007f7308 */ /* 0x0003e20000002400 */
[----:B------:R-:W2:Y:S01]  /*2a90*/  LDSM.16.M88.4 R64, [R235+0x3800] ;  /* 0x00380000eb40783b */ /* 0x000ea20000000200 */
[----:B-1----:R-:W-:-:S06]  /*2aa0*/  FMUL.FTZ R0, R74, c[0x0][0x2ec] ;  /* 0x0000bb004a007a20 */ /* 0x002fcc0000410000 */
[----:B------:R1:W1:Y:S02]  /*2ab0*/  MUFU.TANH R115, R0 ;  /* 0x0000000000737308 */ /* 0x0002640000002400 */
[----:B-1----:R-:W-:Y:S02]  /*2ac0*/  FMUL.FTZ R0, R75, c[0x0][0x2ec] ;  /* 0x0000bb004b007a20 */ /* 0x002fe40000410000 */
[----:B------:R-:W-:Y:S04]  /*2ad0*/  HMMA.16816.F32.BF16 R72, R32, R56, R120 ;  /* 0x000000382048723c */ /* 0x000fe80000041878 */
[----:B------:R1:W-:Y:S02]  /*2ae0*/  MUFU.TANH R124, R0 ;  /* 0x00000000007c7308 */ /* 0x0003e40000002400 */
[----:B-1----:R-:W-:-:S06]  /*2af0*/  FMUL.FTZ R0, R84, c[0x0][0x2ec] ;  /* 0x0000bb0054007a20 */ /* 0x002fcc0000410000 */
[----:B------:R1:W1:Y:S02]  /*2b00*/  MUFU.TANH R113, R0 ;  /* 0x0000000000717308 */ /* 0x0002640000002400 */
[----:B-1----:R-:W-:-:S06]  /*2b10*/  FMUL.FTZ R0, R85, c[0x0][0x2ec] ;  /* 0x0000bb0055007a20 */ /* 0x002fcc0000410000 */
[----:B------:R1:W-:Y:S02]  /*2b20*/  MUFU.TANH R114, R0 ;  /* 0x0000000000727308 */ /* 0x0003e40000002400 */
[----:B-1----:R-:W-:-:S06]  /*2b30*/  FMUL.FTZ R0, R86, c[0x0][0x2ec] ;  /* 0x0000bb0056007a20 */ /* 0x002fcc0000410000 */
[----:B------:R1:W1:Y:S02]  /*2b40*/  MUFU.TANH R106, R0 ;  /* 0x00000000006a7308 */ /* 0x0002640000002400 */
[----:B-1----:R-:W-:Y:S02]  /*2b50*/  FMUL.FTZ R0, R87, c[0x0][0x2ec] ;  /* 0x0000bb0057007a20 */ /* 0x002fe40000410000 */
[----:B------:R-:W-:Y:S04]  /*2b60*/  HMMA.16816.F32.BF16 R84, R32, R58, R108 ;  /* 0x0000003a2054723c */ /* 0x000fe8000004186c */
[----:B------:R1:W1:Y:S04]  /*2b70*/  MUFU.TANH R112, R0 ;  /* 0x0000000000707308 */ /* 0x0002680000002400 */
[----:B------:R-:W-:Y:S08]  /*2b80*/  HMMA.16816.F32.BF16 R32, R16, R24, R48 ;  /* 0x000000181020723c */ /* 0x000ff00000041830 */
[----:B------:R-:W-:Y:S01]  /*2b90*/  HMMA.16816.F32.BF16 R48, R12, R60, R44 ;  /* 0x0000003c0c30723c */ /* 0x000fe2000004182c */
[----:B-1----:R-:W-:-:S04]  /*2ba0*/  FMUL.FTZ R0, R68, c[0x0][0x2ec] ;  /* 0x0000bb0044007a20 */ /* 0x002fc80000410000 */
[----:B------:R1:W1:Y:S03]  /*2bb0*/  MUFU.TANH R105, R0 ;  /* 0x0000000000697308 */ /* 0x0002660000002400 */
[----:B------:R-:W-:Y:S08]  /*2bc0*/  HMMA.16816.F32.BF16 R44, R36, R42, R52 ;  /* 0x0000002a242c723c */ /* 0x000ff00000041834 */
[----:B------:R-:W-:Y:S01]  /*2bd0*/  HMMA.16816.F32.BF16 R56, R8, R60, R32 ;  /* 0x0000003c0838723c */ /* 0x000fe20000041820 */
[----:B-1----:R-:W-:-:S07]  /*2be0*/  FMUL.FTZ R0, R69, c[0x0][0x2ec] ;  /* 0x0000bb0045007a20 */ /* 0x002fce0000410000 */
[----:B------:R-:W-:Y:S01]  /*2bf0*/  HMMA.16816.F32.BF16 R40, R20, R42, R92 ;  /* 0x0000002a1428723c */ /* 0x000fe2000004185c */
[----:B------:R-:W-:Y:S01]  /*2c00*/  FMUL.FTZ R3, R50, c[0x0][0x2ec] ;  /* 0x0000bb0032037a20 */ /* 0x000fe20000410000 */
[----:B------:R1:W-:Y:S01]  /*2c10*/  MUFU.TANH R107, R0 ;  /* 0x00000000006b7308 */ /* 0x0003e20000002400 */
[----:B------:R-:W-:-:S05]  /*2c20*/  FMUL.FTZ R5, R51, c[0x0][0x2ec] ;  /* 0x0000bb0033057a20 */ /* 0x000fca0000410000 */
[----:B------:R-:W-:Y:S02]  /*2c30*/  HMMA.16816.F32.BF16 R32, R28, R26, R44 ;  /* 0x0000001a1c20723c */ /* 0x000fe4000004182c */
[----:B------:R-:W-:Y:S06]  /*2c40*/  MUFU.TANH R93, R3 ;  /* 0x00000003005d7308 */ /* 0x000fec0000002400 */
[----:B--2---:R-:W-:Y:S01]  /*2c50*/  HMMA.16816.F32.BF16 R44, R36, R64, R72 ;  /* 0x00000040242c723c */ /* 0x004fe20000041848 */
[----:B------:R-:W-:Y:S01]  /*2c60*/  FMUL.FTZ R6, R57, c[0x0][0x2ec] ;  /* 0x0000bb0039067a20 */ /* 0x000fe20000410000 */
[----:B------:R2:W-:Y:S01]  /*2c70*/  MUFU.TANH R92, R5 ;  /* 0x00000005005c7308 */ /* 0x0005e20000002400 */
[----:B-1----:R-:W-:-:S05]  /*2c80*/  FMUL.FTZ R0, R70, c[0x0][0x2ec] ;  /* 0x0000bb0046007a20 */ /* 0x002fca0000410000 */
[----:B------:R-:W-:Y:S02]  /*2c90*/  HMMA.16816.F32.BF16 R36, R36, R66, R84 ;  /* 0x000000422424723c */ /* 0x000fe40000041854 */
[----:B------:R1:W1:Y:S06]  /*2ca0*/  MUFU.TANH R103, R0 ;  /* 0x0000000000677308 */ /* 0x00026c0000002400 */
[----:B------:R-:W-:Y:S01]  /*2cb0*/  HMMA.16816.F32.BF16 R52, R12, R62, R32 ;  /* 0x0000003e0c34723c */ /* 0x000fe20000041820 */
[----:B------:R-:W3:Y:S01]  /*2cc0*/  LDSM.16.M88.4 R32, [R230+0xb800] ;  /* 0x00b80000e620783b */ /* 0x000ee20000000200 */
[----:B--2---:R-:W-:Y:S01]  /*2cd0*/  FMUL.FTZ R5, R56, c[0x0][0x2ec] ;  /* 0x0000bb0038057a20 */ /* 0x004fe20000410000 */
[----:B------:R-:W-:Y:S01]  /*2ce0*/  MUFU.TANH R90, R6 ;  /* 0x00000006005a7308 */ /* 0x000fe20000002400 */
[----:B-1----:R-:W-:-:S07]  /*2cf0*/  FMUL.FTZ R0, R71, c[0x0][0x2ec] ;  /* 0x0000bb0047007a20 */ /* 0x002fce0000410000 */
[----:B------:R-:W-:Y:S01]  /*2d00*/  MUFU.TANH R91, R5 ;  /* 0x00000005005b7308 */ /* 0x000fe20000002400 */
[----:B------:R-:W-:Y:S07]  /*2d10*/  HMMA.16816.F32.BF16 R68, R20, R64, R96 ;  /* 0x000000401444723c */ /* 0x000fee0000041860 */
[----:B------:R1:W-:Y:S02]  /*2d20*/  MUFU.TANH R104, R0 ;  /* 0x0000000000687308 */ /* 0x0003e40000002400 */
[----:B-1----:R-:W-:-:S06]  /*2d30*/  FMUL.FTZ R0, R76, c[0x0][0x2ec] ;  /* 0x0000bb004c007a20 */ /* 0x002fcc0000410000 */
[----:B------:R1:W2:Y:S01]  /*2d40*/  MUFU.TANH R101, R0 ;  /* 0x0000000000657308 */ /* 0x0002a20000002400 */
[C---:B---3--:R-:W-:Y:S08]  /*2d50*/  HMMA.16816.F32.BF16 R44, R28.reuse, R32, R44 ;  /* 0x000000201c2c723c */ /* 0x048ff0000004182c */
[----:B------:R-:W-:Y:S01]  /*2d60*/  HMMA.16816.F32.BF16 R28, R28, R34, R36 ;  /* 0x000000221c1c723c */ /* 0x000fe20000041824 */
[----:B-1----:R-:W-:-:S04]  /*2d70*/  FMUL.FTZ R0, R77, c[0x0][0x2ec] ;  /* 0x0000bb004d007a20 */ /* 0x002fc80000410000 */
[----:B------:R1:W-:Y:S02]  /*2d80*/  MUFU.TANH R102, R0 ;  /* 0x0000000000667308 */ /* 0x0003e40000002400 */
[----:B-1----:R-:W-:-:S06]  /*2d90*/  FMUL.FTZ R0, R78, c[0x0][0x2ec] ;  /* 0x0000bb004e007a20 */ /* 0x002fcc0000410000 */
[----:B------:R1:W3:Y:S02]  /*2da0*/  MUFU.TANH R95, R0 ;  /* 0x00000000005f7308 */ /* 0x0002e40000002400 */
[----:B-1----:R-:W-:Y:S02]  /*2db0*/  FMUL.FTZ R0, R79, c[0x0][0x2ec] ;  /* 0x0000bb004f007a20 */ /* 0x002fe40000410000 */
[----:B------:R-:W-:Y:S04]  /*2dc0*/  HMMA.16816.F32.BF16 R76, R20, R66, R80 ;  /* 0x00000042144c723c */ /* 0x000fe80000041850 */
[----:B------:R1:W1:Y:S03]  /*2dd0*/  MUFU.TANH R100, R0 ;  /* 0x0000000000647308 */ /* 0x0002660000002400 */
[----:B------:R-:W-:-:S05]  /*2de0*/  FMUL.FTZ R21, R59, c[0x0][0x2ec] ;  /* 0x0000bb003b157a20 */ /* 0x000fca0000410000 */
[----:B------:R-:W-:Y:S01]  /*2df0*/  MUFU.TANH R88, R21 ;  /* 0x0000001500587308 */ /* 0x000fe20000002400 */
[----:B-1----:R-:W-:-:S07]  /*2e00*/  FMUL.FTZ R0, R48, c[0x0][0x2ec] ;  /* 0x0000bb0030007a20 */ /* 0x002fce0000410000 */
[----:B------:R1:W1:Y:S02]  /*2e10*/  MUFU.TANH R94, R0 ;  /* 0x00000000005e7308 */ /* 0x0002640000002400 */
[----:B-1----:R-:W-:Y:S02]  /*2e20*/  FMUL.FTZ R0, R49, c[0x0][0x2ec] ;  /* 0x0000bb0031007a20 */ /* 0x002fe40000410000 */
[----:B------:R-:W-:Y:S01]  /*2e30*/  HMMA.16816.F32.BF16 R48, R16, R26, R40 ;  /* 0x0000001a1030723c */ /* 0x000fe20000041828 */
[----:B------:R-:W1:Y:S03]  /*2e40*/  LDSM.16.M88.4 R40, [R229+0x3800] ;  /* 0x00380000e528783b */ /* 0x000e660000000200 */
[----:B------:R2:W-:Y:S01]  /*2e50*/  MUFU.TANH R167, R0 ;  /* 0x0000000000a77308 */ /* 0x0005e20000002400 */
[----:B------:R-:W-:-:S04]  /*2e60*/  DEPBAR.LE SB0, 0x0 ;  /* 0x000080000000791a */ /* 0x000fc80000000000 */
[----:B--2---:R-:W-:-:S05]  /*2e70*/  LOP3.LUT R0, R154, 0xffffffe0, RZ, 0xc0, !PT ;  /* 0xffffffe09a007812 */ /* 0x004fca00078ec0ff */
[----:B------:R-:W-:-:S10]  /*2e80*/  IMAD.IADD R0, R155, 0x1, -R0 ;  /* 0x000000019b007824 */ /* 0x000fd400078e0a00 */
[----:B------:R-:W-:Y:S01]  /*2e90*/  HMMA.16816.F32.BF16 R60, R8, R62, R48 ;  /* 0x0000003e083c723c */ /* 0x000fe20000041830 */
[----:B------:R-:W-:Y:S01]  /*2ea0*/  IMAD.SHL.U32 R155, R155, 0x2, RZ ;  /* 0x000000029b9b7824 */ /* 0x000fe200078e00ff */
[----:B------:R-:W-:-:S04]  /*2eb0*/  SHF.R.S32.HI R3, RZ, 0x1f, R0 ;  /* 0x0000001fff037819 */ /* 0x000fc80000011400 */
[----:B------:R-:W-:Y:S02]  /*2ec0*/  LOP3.LUT R7, R155, 0x6, RZ, 0xc0, !PT ;  /* 0x000000069b077812 */ /* 0x000fe400078ec0ff */
[----:B------:R-:W-:Y:S01]  /*2ed0*/  LEA.HI R3, R3, R0, RZ, 0x2 ;  /* 0x0000000003037211 */ /* 0x000fe200078f10ff */
[----:B------:R-:W-:Y:S01]  /*2ee0*/  HMMA.16816.F32.BF16 R48, R16, R32, R68 ;  /* 0x000000201030723c */ /* 0x000fe20000041844 */
[----:B------:R-:W-:Y:S02]  /*2ef0*/  LEA R0, R153, UR12, 0x4 ;  /* 0x0000000c99007c11 */ /* 0x000fe4000f8e20ff */
[----:B------:R-:W-:Y:S01]  /*2f00*/  SHF.R.S32.HI R164, RZ, 0x2, R3 ;  /* 0x00000002ffa47819 */ /* 0x000fe20000011403 */
[----:B------:R-:W-:-:S03]  /*2f10*/  IMAD.U32 R3, RZ, RZ, UR15 ;  /* 0x0000000fff037e24 */ /* 0x000fc6000f8e00ff */
[----:B------:R-:W-:Y:S01]  /*2f20*/  IADD3 R0, R0, 0x1, R164 ;  /* 0x0000000100007810 */ /* 0x000fe20007ffe0a4 */
[----:B------:R-:W-:Y:S01]  /*2f30*/  HMMA.16816.F32.BF16 R16, R16, R34, R76 ;  /* 0x000000221010723c */ /* 0x000fe2000004184c */
[----:B------:R2:W-:Y:S02]  /*2f40*/  STL [R1+0xec], R164 ;  /* 0x0000eca401007387 */ /* 0x0005e40000100800 */
[----:B------:R-:W-:Y:S01]  /*2f50*/  IADD3 R5, R0, UR13, -R3 ;  /* 0x0000000d00057c10 */ /* 0x000fe2000fffe803 */
[----:B------:R-:W-:Y:S02]  /*2f60*/  IMAD.U32 R3, RZ, RZ, UR14 ;  /* 0x0000000eff037e24 */ /* 0x000fe4000f8e00ff */
[----:B------:R-:W-:Y:S01]  /*2f70*/  IMAD.IADD R0, R144, 0x1, R145 ;  /* 0x0000000190007824 */ /* 0x000fe200078e0291 */
[----:B------:R-:W-:Y:S01]  /*2f80*/  IADD3 R5, R5, c[0x0][0x2e8], RZ ;  /* 0x0000ba0005057a10 */ /* 0x000fe20007ffe0ff */
[----:B------:R-:W-:Y:S01]  /*2f90*/  IMAD R3, R3, 0x40, R7 ;  /* 0x0000004003037824 */ /* 0x000fe200078e0207 */
[----:B-1----:R-:W-:Y:S01]  /*2fa0*/  HMMA.16816.F32.BF16 R44, R12, R40, R44 ;  /* 0x000000280c2c723c */ /* 0x002fe2000004182c */
[----:B------:R-:W-:Y:S01]  /*2fb0*/  FMUL.FTZ R7, R58, c[0x0][0x2ec] ;  /* 0x0000bb003a077a20 */ /* 0x000fe20000410000 */
[----:B------:R-:W-:-:S02]  /*2fc0*/  IMNMX R23, R5, UR13, PT ;  /* 0x0000000d05177c17 */ /* 0x000fc4000b800200 */
[----:B------:R-:W-:Y:S01]  /*2fd0*/  IADD3 R20, R5, 0x40, RZ ;  /* 0x0000004005147810 */ /* 0x000fe20007ffe0ff */
[----:B------:R1:W1:Y:S01]  /*2fe0*/  MUFU.TANH R89, R7 ;  /* 0x0000000700597308 */ /* 0x0002620000002400 */
[----:B------:R-:W-:Y:S02]  /*2ff0*/  IADD3 R6, R3, 0x1, RZ ;  /* 0x0000000103067810 */ /* 0x000fe40007ffe0ff */
[----:B------:R-:W-:Y:S01]  /*3000*/  IMNMX R26, R20, UR13, PT ;  /* 0x0000000d141a7c17 */ /* 0x000fe2000b800200 */
[----:B------:R-:W-:Y:S01]  /*3010*/  HMMA.16816.F32.BF16 R48, R8, R40, R48 ;  /* 0x000000280830723c */ /* 0x000fe20000041830 */
[C---:B------:R-:W-:Y:S02]  /*3020*/  ISETP.GE.AND P1, PT, R6.reuse, R23, PT ;  /* 0x000000170600720c */ /* 0x040fe40003f26270 */
[----:B------:R-:W-:Y:S02]  /*3030*/  ISETP.GE.AND P4, PT, R6, R26, PT ;  /* 0x0000001a0600720c */ /* 0x000fe40003f86270 */
[----:B----4-:R-:W-:-:S02]  /*3040*/  FSEL R56, R152, -INF , !P1 ;  /* 0xff80000098387808 */ /* 0x010fc40004800000 */
[----:B-----5:R-:W-:Y:S01]  /*3050*/  FSEL R72, R150, -INF , !P4 ;  /* 0xff80000096487808 */ /* 0x020fe20006000000 */
[----:B------:R-:W-:Y:S01]  /*3060*/  HMMA.16816.F32.BF16 R12, R12, R42, R28 ;  /* 0x0000002a0c0c723c */ /* 0x000fe2000004181c */
[C---:B-1----:R-:W-:Y:S02]  /*3070*/  IADD3 R7, R5.reuse, 0x8, RZ ;  /* 0x0000000805077810 */ /* 0x042fe40007ffe0ff */
[----:B------:R-:W-:-:S04]  /*3080*/  IADD3 R5, R5, 0x48, RZ ;  /* 0x0000004805057810 */ /* 0x000fc80007ffe0ff */
[----:B------:R-:W-:Y:S01]  /*3090*/  FMUL.FTZ R47, R47, c[0x0][0x2ec] ;  /* 0x0000bb002f2f7a20 */ /* 0x000fe20000410000 */
[----:B------:R-:W-:Y:S01]  /*30a0*/  IMNMX R24, R7, UR13, PT ;  /* 0x0000000d07187c17 */ /* 0x000fe2000b800200 */
[----:B------:R-:W-:Y:S01]  /*30b0*/  FMUL.FTZ R7, R53, c[0x0][0x2ec] ;  /* 0x0000bb0035077a20 */ /* 0x000fe20000410000 */
[----:B------:R-:W-:Y:S01]  /*30c0*/  IMNMX R25, R5, UR13, PT ;  /* 0x0000000d05197c17 */ /* 0x000fe2000b800200 */
[----:B------:R-:W-:Y:S01]  /*30d0*/  FMUL.FTZ R5, R52, c[0x0][0x2ec] ;  /* 0x0000bb0034057a20 */ /* 0x000fe20000410000 */
[CC--:B------:R-:W-:Y:S01]  /*30e0*/  ISETP.GE.AND P0, PT, R6.reuse, R24.reuse, PT ;  /* 0x000000180600720c */ /* 0x0c0fe20003f06270 */
[----:B------:R1:W-:Y:S01]  /*30f0*/  MUFU.TANH R83, R7 ;  /* 0x0000000700537308 */ /* 0x0003e20000002400 */
[----:B------:R-:W-:Y:S01]  /*3100*/  ISETP.GE.AND P2, PT, R6, R25, PT ;  /* 0x000000190600720c */ /* 0x000fe20003f46270 */
[----:B------:R-:W-:Y:S01]  /*3110*/  HMMA.16816.F32.BF16 R8, R8, R42, R16 ;  /* 0x0000002a0808723c */ /* 0x000fe20000041810 */
[----:B------:R-:W-:Y:S01]  /*3120*/  IADD3 R6, R3, 0x8, RZ ;  /* 0x0000000803067810 */ /* 0x000fe20007ffe0ff */
[----:B------:R-:W-:Y:S01]  /*3130*/  FMUL.FTZ R49, R49, c[0x0][0x2ec] ;  /* 0x0000bb0031317a20 */ /* 0x000fe20000410000 */
[----:B------:R-:W-:Y:S01]  /*3140*/  FSEL R65, R151, -INF , !P0 ;  /* 0xff80000097417808 */ /* 0x000fe20004000000 */
[----:B------:R-:W-:Y:S01]  /*3150*/  FMUL.FTZ R48, R48, c[0x0][0x2ec] ;  /* 0x0000bb0030307a20 */ /* 0x000fe20000410000 */
[C---:B------:R-:W-:Y:S01]  /*3160*/  ISETP.GE.AND P6, PT, R6.reuse, R23, PT ;  /* 0x000000170600720c */ /* 0x040fe20003fc6270 */
[----:B------:R4:W2:Y:S01]  /*3170*/  MUFU.TANH R82, R5 ;  /* 0x0000000500527308 */ /* 0x0008a20000002400 */
[----:B------:R-:W-:-:S02]  /*3180*/  ISETP.GE.AND P5, PT, R6, R24, PT ;  /* 0x000000180600720c */ /* 0x000fc40003fa6270 */
[----:B------:R-:W-:Y:S01]  /*3190*/  ISETP.GE.AND P3, PT, R6, R26, PT ;  /* 0x0000001a0600720c */ /* 0x000fe20003f66270 */
[----:B------:R-:W-:Y:S01]  /*31a0*/  FMUL.FTZ R12, R12, c[0x0][0x2ec] ;  /* 0x0000bb000c0c7a20 */ /* 0x000fe20000410000 */
[----:B------:R-:W-:Y:S01]  /*31b0*/  ISETP.GE.AND P1, PT, R6, R25, PT ;  /* 0x000000190600720c */ /* 0x000fe20003f26270 */
[----:B------:R-:W-:Y:S01]  /*31c0*/  FMUL.FTZ R6, R54, c[0x0][0x2ec] ;  /* 0x0000bb0036067a20 */ /* 0x000fe20000410000 */
[----:B------:R-:W-:Y:S01]  /*31d0*/  FSEL R73, R148, -INF , !P2 ;  /* 0xff80000094497808 */ /* 0x000fe20005000000 */
[----:B-1----:R-:W-:Y:S01]  /*31e0*/  FMUL.FTZ R7, R55, c[0x0][0x2ec] ;  /* 0x0000bb0037077a20 */ /* 0x002fe20000410000 */
[----:B------:R-:W-:Y:S01]  /*31f0*/  FSEL R57, R147, -INF , !P6 ;  /* 0xff80000093397808 */ /* 0x000fe20007000000 */
[----:B------:R1:W-:Y:S01]  /*3200*/  MUFU.TANH R81, R6 ;  /* 0x0000000600517308 */ /* 0x0003e20000002400 */
[----:B------:R-:W-:Y:S01]  /*3210*/  FSEL R64, R146, -INF , !P5 ;  /* 0xff80000092407808 */ /* 0x000fe20006800000 */
[----:B------:R-:W-:Y:S01]  /*3220*/  FMUL.FTZ R14, R14, c[0x0][0x2ec] ;  /* 0x0000bb000e0e7a20 */ /* 0x000fe20000410000 */
[----:B------:R-:W-:Y:S01]  /*3230*/  FSEL R68, R129, -INF , !P3 ;  /* 0xff80000081447808 */ /* 0x000fe20005800000 */
[----:B------:R-:W-:Y:S01]  /*3240*/  FMUL.FTZ R13, R13, c[0x0][0x2ec] ;  /* 0x0000bb000d0d7a20 */ /* 0x000fe20000410000 */
[----:B------:R-:W-:Y:S01]  /*3250*/  FSEL R69, R126, -INF , !P1 ;  /* 0xff8000007e457808 */ /* 0x000fe20004800000 */
[----:B------:R-:W-:Y:S01]  /*3260*/  FMUL.FTZ R15, R15, c[0x0][0x2ec] ;  /* 0x0000bb000f0f7a20 */ /* 0x000fe20000410000 */
[----:B----4-:R-:W-:Y:S01]  /*3270*/  IADD3 R5, R3, 0x9, RZ ;  /* 0x0000000903057810 */ /* 0x010fe20007ffe0ff */
[----:B------:R4:W-:Y:S01]  /*3280*/  MUFU.TANH R75, R7 ;  /* 0x00000007004b7308 */ /* 0x0009e20000002400 */
[----:B------:R-:W-:-:S02]  /*3290*/  FMUL.FTZ R8, R8, c[0x0][0x2ec] ;  /* 0x0000bb0008087a20 */ /* 0x000fc40000410000 */
[C---:B------:R-:W-:Y:S01]  /*32a0*/  ISETP.GE.AND P0, PT, R5.reuse, R23, PT ;  /* 0x000000170500720c */ /* 0x040fe20003f06270 */
[----:B------:R-:W-:Y:S01]  /*32b0*/  FMUL.FTZ R10, R10, c[0x0][0x2ec] ;  /* 0x0000bb000a0a7a20 */ /* 0x000fe20000410000 */
[----:B------:R-:W-:Y:S01]  /*32c0*/  ISETP.GE.AND P4, PT, R5, R24, PT ;  /* 0x000000180500720c */ /* 0x000fe20003f86270 */
[----:B------:R-:W-:Y:S01]  /*32d0*/  FMUL.FTZ R9, R9, c[0x0][0x2ec] ;  /* 0x0000bb0009097a20 */ /* 0x000fe20000410000 */
[----:B------:R-:W-:Y:S01]  /*32e0*/  ISETP.GE.AND P2, PT, R5, R26, PT ;  /* 0x0000001a0500720c */ /* 0x000fe20003f46270 */
[----:B------:R-:W-:Y:S01]  /*32f0*/  MUFU.TANH R49, R49 ;  /* 0x0000003100317308 */ /* 0x000fe20000002400 */
[----:B-1----:R-:W-:Y:S01]  /*3300*/  IADD3 R6, R3, 0x10, RZ ;  /* 0x0000001003067810 */ /* 0x002fe20007ffe0ff */
[----:B------:R-:W-:Y:S01]  /*3310*/  FMUL.FTZ R11, R11, c[0x0][0x2ec] ;  /* 0x0000bb000b0b7a20 */ /* 0x000fe20000410000 */
[----:B------:R-:W-:Y:S02]  /*3320*/  ISETP.GE.AND P6, PT, R5, R25, PT ;  /* 0x000000190500720c */ /* 0x000fe40003fc6270 */
[----:B------:R-:W-:-:S02]  /*3330*/  ISETP.GE.AND P5, PT, R6, R23, PT ;  /* 0x000000170600720c */ /* 0x000fc40003fa6270 */
[----:B------:R-:W-:Y:S01]  /*3340*/  IADD3 R5, R3, 0x11, RZ ;  /* 0x0000001103057810 */ /* 0x000fe20007ffe0ff */
[----:B----4-:R-:W-:Y:S01]  /*3350*/  FMUL.FTZ R7, R60, c[0x0][0x2ec] ;  /* 0x0000bb003c077a20 */ /* 0x010fe20000410000 */
[----:B------:R-:W-:Y:S01]  /*3360*/  FSEL R54, R149, -INF , !P0 ;  /* 0xff80000095367808 */ /* 0x000fe20004000000 */
[----:B------:R-:W-:Y:S01]  /*3370*/  MUFU.TANH R48, R48 ;  /* 0x0000003000307308 */ /* 0x000fe20000002400 */
[C---:B------:R-:W-:Y:S02]  /*3380*/  ISETP.GE.AND P3, PT, R6.reuse, R24, PT ;  /* 0x000000180600720c */ /* 0x040fe40003f66270 */
[C---:B------:R-:W-:Y:S02]  /*3390*/  ISETP.GE.AND P1, PT, R6.reuse, R26, PT ;  /* 0x0000001a0600720c */ /* 0x040fe40003f26270 */
[----:B------:R-:W-:Y:S01]  /*33a0*/  ISETP.GE.AND P0, PT, R6, R25, PT ;  /* 0x000000190600720c */ /* 0x000fe20003f06270 */
[----:B------:R-:W-:Y:S01]  /*33b0*/  FMUL.FTZ R6, R61, c[0x0][0x2ec] ;  /* 0x0000bb003d067a20 */ /* 0x000fe20000410000 */
[----:B------:R-:W-:Y:S01]  /*33c0*/  FSEL R59, R131, -INF , !P4 ;  /* 0xff800000833b7808 */ /* 0x000fe20006000000 */
[----:B------:R1:W-:Y:S01]  /*33d0*/  MUFU.TANH R74, R7 ;  /* 0x00000007004a7308 */ /* 0x0003e20000002400 */
[----:B------:R-:W-:-:S02]  /*33e0*/  FSEL R60, R130, -INF , !P2 ;  /* 0xff800000823c7808 */ /* 0x000fc40005000000 */
[----:B------:R-:W-:Y:S02]  /*33f0*/  FSEL R61, R128, -INF , !P6 ;  /* 0xff800000803d7808 */ /* 0x000fe40007000000 */
[----:B------:R-:W-:Y:S02]  /*3400*/  FSEL R53, R125, -INF , !P5 ;  /* 0xff8000007d357808 */ /* 0x000fe40006800000 */
[C---:B------:R-:W-:Y:S01]  /*3410*/  ISETP.GE.AND P4, PT, R5.reuse, R23, PT ;  /* 0x000000170500720c */ /* 0x040fe20003f86270 */
[----:B------:R4:W-:Y:S01]  /*3420*/  MUFU.TANH R71, R6 ;  /* 0x0000000600477308 */ /* 0x0009e20000002400 */
[C---:B------:R-:W-:Y:S02]  /*3430*/  ISETP.GE.AND P2, PT, R5.reuse, R24, PT ;  /* 0x000000180500720c */ /* 0x040fe40003f46270 */
[C---:B------:R-:W-:Y:S02]  /*3440*/  ISETP.GE.AND P6, PT, R5.reuse, R26, PT ;  /* 0x0000001a0500720c */ /* 0x040fe40003fc6270 */
[----:B------:R-:W-:-:S02]  /*3450*/  ISETP.GE.AND P5, PT, R5, R25, PT ;  /* 0x000000190500720c */ /* 0x000fc40003fa6270 */
[----:B------:R-:W-:Y:S01]  /*3460*/  IADD3 R5, R3, 0x18, RZ ;  /* 0x0000001803057810 */ /* 0x000fe20007ffe0ff */
[----:B-1----:R-:W-:Y:S01]  /*3470*/  FMUL.FTZ R7, R63, c[0x0][0x2ec] ;  /* 0x0000bb003f077a20 */ /* 0x002fe20000410000 */
[----:B------:R-:W-:Y:S01]  /*3480*/  FSEL R55, R115, -INF , !P3 ;  /* 0xff80000073377808 */ /* 0x000fe20005800000 */
[----:B------:R-:W-:Y:S01]  /*3490*/  MUFU.TANH R47, R47 ;  /* 0x0000002f002f7308 */ /* 0x000fe20000002400 */
[----:B------:R-:W-:Y:S02]  /*34a0*/  FSEL R58, R113, -INF , !P1 ;  /* 0xff800000713a7808 */ /* 0x000fe40004800000 */
[----:B------:R-:W-:Y:S02]  /*34b0*/  FSEL R66, R106, -INF , !P0 ;  /* 0xff8000006a427808 */ /* 0x000fe40004000000 */
[----:B------:R-:W-:Y:S01]  /*34c0*/  FSEL R52, R127, -INF , !P4 ;  /* 0xff8000007f347808 */ /* 0x000fe20006000000 */
[----:B----4-:R-:W-:Y:S01]  /*34d0*/  FMUL.FTZ R6, R62, c[0x0][0x2ec] ;  /* 0x0000bb003e067a20 */ /* 0x010fe20000410000 */
[C---:B------:R-:W-:Y:S01]  /*34e0*/  ISETP.GE.AND P3, PT, R5.reuse, R23, PT ;  /* 0x000000170500720c */ /* 0x040fe20003f66270 */
[----:B------:R1:W4:Y:S01]  /*34f0*/  MUFU.TANH R67, R7 ;  /* 0x0000000700437308 */ /* 0x0003220000002400 */
[----:B------:R-:W-:-:S02]  /*3500*/  ISETP.GE.AND P1, PT, R5, R24, PT ;  /* 0x000000180500720c */ /* 0x000fc40003f26270 */
[C---:B------:R-:W-:Y:S02]  /*3510*/  ISETP.GE.AND P0, PT, R5.reuse, R26, PT ;  /* 0x0000001a0500720c */ /* 0x040fe40003f06270 */
[----:B------:R-:W-:Y:S02]  /*3520*/  ISETP.GE.AND P4, PT, R5, R25, PT ;  /* 0x000000190500720c */ /* 0x000fe40003f86270 */
[----:B------:R-:W-:Y:S01]  /*3530*/  IADD3 R5, R3, 0x19, RZ ;  /* 0x0000001903057810 */ /* 0x000fe20007ffe0ff */
[----:B------:R5:W2:Y:S01]  /*3540*/  MUFU.TANH R70, R6 ;  /* 0x0000000600467308 */ /* 0x000aa20000002400 */
[----:B------:R-:W-:Y:S02]  /*3550*/  FSEL R40, R124, -INF , !P2 ;  /* 0xff8000007c287808 */ /* 0x000fe40005000000 */
[----:B------:R-:W-:Y:S02]  /*3560*/  FSEL R41, R114, -INF , !P6 ;  /* 0xff80000072297808 */ /* 0x000fe40007000000 */
[----:B------:R-:W-:-:S02]  /*3570*/  FSEL R80, R112, -INF , !P5 ;  /* 0xff80000070507808 */ /* 0x000fc40006800000 */
[----:B------:R-:W-:Y:S01]  /*3580*/  FSEL R32, R105, -INF , !P3 ;  /* 0xff80000069207808 */ /* 0x000fe20005800000 */
[----:B-1----:R-:W-:Y:S01]  /*3590*/  FMUL.FTZ R7, R51, c[0x0][0x2ec] ;  /* 0x0000bb0033077a20 */ /* 0x002fe20000410000 */
[C---:B------:R-:W-:Y:S01]  /*35a0*/  ISETP.GE.AND P2, PT, R5.reuse, R23, PT ;  /* 0x000000170500720c */ /* 0x040fe20003f46270 */
[----:B------:R-:W-:Y:S01]  /*35b0*/  MUFU.TANH R12, R12 ;  /* 0x0000000c000c7308 */ /* 0x000fe20000002400 */
[C---:B------:R-:W-:Y:S02]  /*35c0*/  ISETP.GE.AND P6, PT, R5.reuse, R24, PT ;  /* 0x000000180500720c */ /* 0x040fe40003fc6270 */
[C---:B------:R-:W-:Y:S02]  /*35d0*/  ISETP.GE.AND P5, PT, R5.reuse, R26, PT ;  /* 0x0000001a0500720c */ /* 0x040fe40003fa6270 */
[----:B------:R-:W-:Y:S01]  /*35e0*/  ISETP.GE.AND P3, PT, R5, R25, PT ;  /* 0x000000190500720c */ /* 0x000fe20003f66270 */
[----:B-----5:R-:W-:Y:S01]  /*35f0*/  FMUL.FTZ R6, R44, c[0x0][0x2ec] ;  /* 0x0000bb002c067a20 */ /* 0x020fe20000410000 */
[----:B------:R-:W-:Y:S01]  /*3600*/  IADD3 R5, R3, 0x20, RZ ;  /* 0x0000002003057810 */ /* 0x000fe20007ffe0ff */
[----:B------:R-:W-:Y:S01]  /*3610*/  MUFU.TANH R7, R7 ;  /* 0x0000000700077308 */ /* 0x000fe20000002400 */
[----:B------:R-:W-:-:S02]  /*3620*/  FSEL R36, R103, -INF , !P1 ;  /* 0xff80000067247808 */ /* 0x000fc40004800000 */
[----:B------:R-:W-:Y:S02]  /*3630*/  FSEL R44, R101, -INF , !P0 ;  /* 0xff800000652c7808 */ /* 0x000fe40004000000 */
[----:B---3--:R-:W-:Y:S02]  /*3640*/  FSEL R63, R95, -INF , !P4 ;  /* 0xff8000005f3f7808 */ /* 0x008fe40006000000 */
[----:B------:R-:W-:Y:S01]  /*3650*/  FSEL R27, R107, -INF , !P2 ;  /* 0xff8000006b1b7808 */ /* 0x000fe20005000000 */
[----:B------:R1:W3:Y:S01]  /*3660*/  MUFU.TANH R62, R6 ;  /* 0x00000006003e7308 */ /* 0x0002e20000002400 */
[C---:B------:R-:W-:Y:S02]  /*3670*/  ISETP.GE.AND P1, PT, R5.reuse, R23, PT ;  /* 0x000000170500720c */ /* 0x040fe40003f26270 */
[C---:B------:R-:W-:Y:S02]  /*3680*/  ISETP.GE.AND P0, PT, R5.reuse, R24, PT ;  /* 0x000000180500720c */ /* 0x040fe40003f06270 */
[----:B------:R-:W-:-:S02]  /*3690*/  ISETP.GE.AND P4, PT, R5, R26, PT ;  /* 0x0000001a0500720c */ /* 0x000fc40003f86270 */
[----:B------:R-:W-:Y:S01]  /*36a0*/  ISETP.GE.AND P2, PT, R5, R25, PT ;  /* 0x000000190500720c */ /* 0x000fe20003f46270 */
[----:B------:R-:W-:Y:S01]  /*36b0*/  MUFU.TANH R14, R14 ;  /* 0x0000000e000e7308 */ /* 0x000fe20000002400 */
[----:B------:R-:W-:Y:S02]  /*36c0*/  IADD3 R5, R3, 0x21, RZ ;  /* 0x0000002103057810 */ /* 0x000fe40007ffe0ff */
[----:B------:R-:W-:Y:S02]  /*36d0*/  FSEL R33, R104, -INF , !P6 ;  /* 0xff80000068217808 */ /* 0x000fe40007000000 */
[----:B------:R-:W-:Y:S02]  /*36e0*/  FSEL R34, R102, -INF , !P5 ;  /* 0xff80000066227808 */ /* 0x000fe40006800000 */
[----:B------:R-:W-:Y:S01]  /*36f0*/  FSEL R35, R100, -INF , !P3 ;  /* 0xff80000064237808 */ /* 0x000fe20005800000 */
[----:B-1----:R-:W-:Y:S01]  /*3700*/  FMUL.FTZ R6, R45, c[0x0][0x2ec] ;  /* 0x0000bb002d067a20 */ /* 0x002fe20000410000 */
[----:B------:R-:W-:Y:S01]  /*3710*/  FSEL R174, R94, -INF , !P1 ;  /* 0xff8000005eae7808 */ /* 0x000fe20004800000 */
[----:B------:R-:W-:Y:S01]  /*3720*/  MUFU.TANH R8, R8 ;  /* 0x0000000800087308 */ /* 0x000fe20000002400 */
[----:B------:R-:W-:-:S02]  /*3730*/  ISETP.GE.AND P6, PT, R5, R23, PT ;  /* 0x000000170500720c */ /* 0x000fc40003fc6270 */
[C---:B------:R-:W-:Y:S02]  /*3740*/  ISETP.GE.AND P5, PT, R5.reuse, R24, PT ;  /* 0x000000180500720c */ /* 0x040fe40003fa6270 */
[C---:B------:R-:W-:Y:S02]  /*3750*/  ISETP.GE.AND P3, PT, R5.reuse, R26, PT ;  /* 0x0000001a0500720c */ /* 0x040fe40003f66270 */
[----:B------:R-:W-:Y:S01]  /*3760*/  ISETP.GE.AND P1, PT, R5, R25, PT ;  /* 0x000000190500720c */ /* 0x000fe20003f26270 */
[----:B------:R1:W-:Y:S01]  /*3770*/  MUFU.TANH R22, R6 ;  /* 0x0000000600167308 */ /* 0x0003e20000002400 */
[----:B------:R-:W-:Y:S02]  /*3780*/  IADD3 R5, R3, 0x28, RZ ;  /* 0x0000002803057810 */ /* 0x000fe40007ffe0ff */
[----:B------:R-:W-:Y:S02]  /*3790*/  FSEL R170, R93, -INF , !P0 ;  /* 0xff8000005daa7808 */ /* 0x000fe40004000000 */
[----:B------:R-:W-:-:S02]  /*37a0*/  FSEL R171, R91, -INF , !P4 ;  /* 0xff8000005bab7808 */ /* 0x000fc40006000000 */
[----:B------:R-:W-:Y:S01]  /*37b0*/  FSEL R172, R89, -INF , !P2 ;  /* 0xff80000059ac7808 */ /* 0x000fe20005000000 */
[----:B------:R-:W-:Y:S01]  /*37c0*/  MUFU.TANH R10, R10 ;  /* 0x0000000a000a7308 */ /* 0x000fe20000002400 */
[----:B------:R-:W-:Y:S02]  /*37d0*/  FSEL R167, R167, -INF , !P6 ;  /* 0xff800000a7a77808 */ /* 0x000fe40007000000 */
[C---:B------:R-:W-:Y:S02]  /*37e0*/  ISETP.GE.AND P0, PT, R5.reuse, R23, PT ;  /* 0x000000170500720c */ /* 0x040fe40003f06270 */
[C---:B------:R-:W-:Y:S02]  /*37f0*/  ISETP.GE.AND P4, PT, R5.reuse, R24, PT ;  /* 0x000000180500720c */ /* 0x040fe40003f86270 */
[C---:B------:R-:W-:Y:S01]  /*3800*/  ISETP.GE.AND P2, PT, R5.reuse, R26, PT ;  /* 0x0000001a0500720c */ /* 0x040fe20003f46270 */
[----:B-1----:R-:W-:Y:S01]  /*3810*/  FMUL.FTZ R6, R46, c[0x0][0x2ec] ;  /* 0x0000bb002e067a20 */ /* 0x002fe20000410000 */
[----:B------:R-:W-:Y:S01]  /*3820*/  ISETP.GE.AND P6, PT, R5, R25, PT ;  /* 0x000000190500720c */ /* 0x000fe20003fc6270 */
[----:B------:R-:W-:Y:S01]  /*3830*/  MUFU.TANH R13, R13 ;  /* 0x0000000d000d7308 */ /* 0x000fe20000002400 */
[----:B------:R-:W-:-:S02]  /*3840*/  IADD3 R5, R3, 0x29, RZ ;  /* 0x0000002903057810 */ /* 0x000fc40007ffe0ff */
[----:B--2---:R-:W-:Y:S02]  /*3850*/  FSEL R164, R82, -INF , !P0 ;  /* 0xff80000052a47808 */ /* 0x004fe40004000000 */
[----:B------:R-:W-:Y:S02]  /*3860*/  ISETP.GE.AND P0, PT, R5, R25, PT ;  /* 0x000000190500720c */ /* 0x000fe40003f06270 */
[----:B------:R-:W-:Y:S01]  /*3870*/  FSEL R166, R92, -INF , !P5 ;  /* 0xff8000005ca67808 */ /* 0x000fe20006800000 */
[----:B------:R1:W2:Y:S01]  /*3880*/  MUFU.TANH R21, R6 ;  /* 0x0000000600157308 */ /* 0x0002a20000002400 */
[----:B----4-:R-:W-:Y:S02]  /*3890*/  FSEL R165, R67, -INF , !P0 ;  /* 0xff80000043a57808 */ /* 0x010fe40004000000 */
[----:B------:R-:W-:Y:S02]  /*38a0*/  FSEL R169, R90, -INF , !P3 ;  /* 0xff8000005aa97808 */ /* 0x000fe40005800000 */
[----:B------:R-:W-:-:S02]  /*38b0*/  FSEL R173, R88, -INF , !P1 ;  /* 0xff80000058ad7808 */ /* 0x000fc40004800000 */
[C---:B------:R-:W-:Y:S01]  /*38c0*/  ISETP.GE.AND P5, PT, R5.reuse, R23, PT ;  /* 0x000000170500720c */ /* 0x040fe20003fa6270 */
[----:B------:R-:W-:Y:S01]  /*38d0*/  MUFU.TANH R15, R15 ;  /* 0x0000000f000f7308 */ /* 0x000fe20000002400 */
[C---:B------:R-:W-:Y:S02]  /*38e0*/  ISETP.GE.AND P3, PT, R5.reuse, R24, PT ;  /* 0x000000180500720c */ /* 0x040fe40003f66270 */
[----:B------:R-:W-:Y:S02]  /*38f0*/  ISETP.GE.AND P1, PT, R5, R26, PT ;  /* 0x0000001a0500720c */ /* 0x000fe40003f26270 */
[----:B------:R-:W-:Y:S02]  /*3900*/  IADD3 R5, R3, 0x30, RZ ;  /* 0x0000003003057810 */ /* 0x000fe40007ffe0ff */
[----:B------:R-:W-:Y:S01]  /*3910*/  FSEL R152, R81, -INF , !P4 ;  /* 0xff80000051987808 */ /* 0x000fe20006000000 */
[----:B-1----:R-:W-:Y:S01]  /*3920*/  FMUL.FTZ R6, R50, c[0x0][0x2ec] ;  /* 0x0000bb0032067a20 */ /* 0x002fe20000410000 */
[----:B------:R-:W-:Y:S01]  /*3930*/  FSEL R154, R74, -INF , !P2 ;  /* 0xff8000004a9a7808 */ /* 0x000fe20005000000 */
[----:B------:R-:W-:Y:S01]  /*3940*/  MUFU.TANH R9, R9 ;  /* 0x0000000900097308 */ /* 0x000fe20000002400 */
[----:B------:R-:W-:-:S02]  /*3950*/  FSEL R168, R70, -INF , !P6 ;  /* 0xff80000046a87808 */ /* 0x000fc40007000000 */
[----:B------:R-:W-:Y:S02]  /*3960*/  FSEL R145, R83, -INF , !P5 ;  /* 0xff80000053917808 */ /* 0x000fe40006800000 */
[C---:B------:R-:W-:Y:S02]  /*3970*/  ISETP.GE.AND P4, PT, R5.reuse, R23, PT ;  /* 0x000000170500720c */ /* 0x040fe40003f86270 */
[C---:B------:R-:W-:Y:S01]  /*3980*/  ISETP.GE.AND P2, PT, R5.reuse, R24, PT ;  /* 0x000000180500720c */ /* 0x040fe20003f46270 */
[----:B------:R1:W4:Y:S01]  /*3990*/  MUFU.TANH R20, R6 ;  /* 0x0000000600147308 */ /* 0x0003220000002400 */
[C---:B------:R-:W-:Y:S02]  /*39a0*/  ISETP.GE.AND P6, PT, R5.reuse, R26, PT ;  /* 0x0000001a0500720c */ /* 0x040fe40003fc6270 */
[----:B------:R-:W-:Y:S02]  /*39b0*/  ISETP.GE.AND P5, PT, R5, R25, PT ;  /* 0x000000190500720c */ /* 0x000fe40003fa6270 */
[----:B------:R-:W-:-:S02]  /*39c0*/  IADD3 R5, R3, 0x38, RZ ;  /* 0x0000003803057810 */ /* 0x000fc40007ffe0ff */
[----:B------:R-:W-:Y:S01]  /*39d0*/  FSEL R146, R75, -INF , !P3 ;  /* 0xff8000004b927808 */ /* 0x000fe20005800000 */
[----:B------:R-:W5:Y:S01]  /*39e0*/  MUFU.TANH R11, R11 ;  /* 0x0000000b000b7308 */ /* 0x000f620000002400 */
[----:B------:R-:W-:Y:S02]  /*39f0*/  FSEL R149, R71, -INF , !P1 ;  /* 0xff80000047957808 */ /* 0x000fe40004800000 */
[----:B---3--:R-:W-:Y:S02]  /*3a00*/  FSEL R147, R62, -INF , !P4 ;  /* 0xff8000003e937808 */ /* 0x008fe40006000000 */
[----:B--2---:R-:W-:Y:S01]  /*3a10*/  FSEL R151, R21, -INF , !P2 ;  /* 0xff80000015977808 */ /* 0x004fe20005000000 */
[----:B------:R-:W-:Y:S01]  /*3a20*/  BAR.SYNC.DEFER_BLOCKING 0x0 ;  /* 0x0000000000007b1d */ /* 0x000fe20000010000 */
[----:B------:R-:W-:Y:S02]  /*3a30*/  ISETP.GE.AND P2, PT, R5, R23, PT ;  /* 0x000000170500720c */ /* 0x000fe40003f46270 */
[----:B-1----:R-:W-:-:S02]  /*3a40*/  IADD3 R6, R3, 0x31, RZ ;  /* 0x0000003103067810 */ /* 0x002fc40007ffe0ff */
[----:B------:R-:W-:Y:S02]  /*3a50*/  FSEL R153, R48, -INF , !P6 ;  /* 0xff80000030997808 */ /* 0x000fe40007000000 */
[C---:B------:R-:W-:Y:S02]  /*3a60*/  ISETP.GE.AND P0, PT, R6.reuse, R26, PT ;  /* 0x0000001a0600720c */ /* 0x040fe40003f06270 */
[C---:B------:R-:W-:Y:S02]  /*3a70*/  ISETP.GE.AND P3, PT, R6.reuse, R23, PT ;  /* 0x000000170600720c */ /* 0x040fe40003f66270 */
[----:B------:R-:W-:Y:S02]  /*3a80*/  FSEL R148, R49, -INF , !P0 ;  /* 0xff80000031947808 */ /* 0x000fe40004000000 */
[-C--:B------:R-:W-:Y:S02]  /*3a90*/  ISETP.GE.AND P0, PT, R3, R24.reuse, PT ;  /* 0x000000180300720c */ /* 0x080fe40003f06270 */
[----:B------:R-:W-:-:S02]  /*3aa0*/  ISETP.GE.AND P1, PT, R6, R24, PT ;  /* 0x000000180600720c */ /* 0x000fc40003f26270 */
[----:B------:R-:W-:Y:S02]  /*3ab0*/  FSEL R16, R158, -INF , !P0 ;  /* 0xff8000009e107808 */ /* 0x000fe40004000000 */
[----:B------:R-:W-:Y:S02]  /*3ac0*/  PLOP3.LUT P0, PT, PT, PT, UP0, 0x80, 0x0 ;  /* 0x000000000000781c */ /* 0x000fe40003f0f008 */
[----:B------:R-:W-:Y:S02]  /*3ad0*/  ISETP.GE.AND P4, PT, R6, R25, PT ;  /* 0x000000190600720c */ /* 0x000fe40003f86270 */
[----:B------:R-:W-:Y:S02]  /*3ae0*/  ISETP.GE.AND P6, PT, R5, R24, PT ;  /* 0x000000180500720c */ /* 0x000fe40003fc6270 */
[----:B----4-:R-:W-:Y:S02]  /*3af0*/  FSEL R155, R20, -INF , !P5 ;  /* 0xff800000149b7808 */ /* 0x010fe40006800000 */
[----:B------:R-:W-:-:S02]  /*3b00*/  FSEL R141, R22, -INF , !P3 ;  /* 0xff800000168d7808 */ /* 0x000fc40005800000 */
[----:B------:R-:W-:Y:S02]  /*3b10*/  FSEL R144, R47, -INF , !P1 ;  /* 0xff8000002f907808 */ /* 0x000fe40004800000 */
[----:B------:R-:W-:Y:S02]  /*3b20*/  FSEL R150, R7, -INF , !P4 ;  /* 0xff80000007967808 */ /* 0x000fe40006000000 */
[----:B------:R-:W-:Y:S02]  /*3b30*/  FSEL R137, R12, -INF , !P2 ;  /* 0xff8000000c897808 */ /* 0x000fe40005000000 */
[C---:B------:R-:W-:Y:S02]  /*3b40*/  ISETP.GE.AND P5, PT, R5.reuse, R26, PT ;  /* 0x0000001a0500720c */ /* 0x040fe40003fa6270 */
[----:B------:R-:W-:Y:S02]  /*3b50*/  ISETP.GE.AND P3, PT, R5, R25, PT ;  /* 0x000000190500720c */ /* 0x000fe40003f66270 */
[----:B------:R-:W-:-:S02]  /*3b60*/  ISETP.GE.AND P1, PT, R3, R23, PT ;  /* 0x000000170300720c */ /* 0x000fc40003f26270 */
[C---:B------:R-:W-:Y:S02]  /*3b70*/  ISETP.GE.AND P4, PT, R3.reuse, R26, PT ;  /* 0x0000001a0300720c */ /* 0x040fe40003f86270 */
[C---:B------:R-:W-:Y:S02]  /*3b80*/  ISETP.GE.AND P2, PT, R3.reuse, R25, PT ;  /* 0x000000190300720c */ /* 0x040fe40003f46270 */
[----:B------:R-:W-:Y:S02]  /*3b90*/  IADD3 R3, R3, 0x39, RZ ;  /* 0x0000003903037810 */ /* 0x000fe40007ffe0ff */
[----:B------:R-:W-:Y:S02]  /*3ba0*/  FSEL R139, R14, -INF , !P6 ;  /* 0xff8000000e8b7808 */ /* 0x000fe40007000000 */
[----:B------:R-:W-:Y:S02]  /*3bb0*/  FSEL R142, R8, -INF , !P5 ;  /* 0xff800000088e7808 */ /* 0x000fe40006800000 */
[----:B------:R-:W-:-:S02]  /*3bc0*/  FSEL R143, R10, -INF , !P3 ;  /* 0xff8000000a8f7808 */ /* 0x000fc40005800000 */
[----:B------:R-:W-:Y:S02]  /*3bd0*/  FSEL R14, R159, -INF , !P1 ;  /* 0xff8000009f0e7808 */ /* 0x000fe40004800000 */
[C---:B------:R-:W-:Y:S02]  /*3be0*/  ISETP.GE.AND P6, PT, R3.reuse, R23, PT ;  /* 0x000000170300720c */ /* 0x040fe40003fc6270 */
[C---:B------:R-:W-:Y:S02]  /*3bf0*/  ISETP.GE.AND P5, PT, R3.reuse, R24, PT ;  /* 0x000000180300720c */ /* 0x040fe40003fa6270 */
[C---:B------:R-:W-:Y:S02]  /*3c00*/  ISETP.GE.AND P3, PT, R3.reuse, R26, PT ;  /* 0x0000001a0300720c */ /* 0x040fe40003f66270 */
[----:B------:R-:W-:Y:S02]  /*3c10*/  ISETP.GE.AND P1, PT, R3, R25, PT ;  /* 0x000000190300720c */ /* 0x000fe40003f26270 */
[----:B------:R-:W-:-:S02]  /*3c20*/  FSEL R17, R157, -INF , !P4 ;  /* 0xff8000009d117808 */ /* 0x000fc40006000000 */
[----:B------:R-:W-:Y:S02]  /*3c30*/  FSEL R18, R156, -INF , !P2 ;  /* 0xff8000009c127808 */ /* 0x000fe40005000000 */
[----:B------:R-:W-:Y:S02]  /*3c40*/  FSEL R132, R13, -INF , !P6 ;  /* 0xff8000000d847808 */ /* 0x000fe40007000000 */
[----:B------:R-:W-:Y:S02]  /*3c50*/  FSEL R133, R15, -INF , !P5 ;  /* 0xff8000000f857808 */ /* 0x000fe40006800000 */
[----:B------:R-:W-:Y:S02]  /*3c60*/  FSEL R138, R9, -INF , !P3 ;  /* 0xff800000098a7808 */ /* 0x000fe40005800000 */
[----:B-----5:R-:W-:Y:S01]  /*3c70*/  FSEL R140, R11, -INF , !P1 ;  /* 0xff8000000b8c7808 */ /* 0x020fe20004800000 */
[----:B------:R-:W-:Y:S05]  /*3c80*/  @!P0 BRA `(.L_x_76) ;  /* 0x000001d000008947 */ /* 0x000fea0003800000 */
[----:B------:R-:W-:Y:S01]  /*3c90*/  UIADD3 UR7, UR8, -0x2, URZ ;  /* 0xfffffffe08077890 */ /* 0x000fe2000fffe03f */
[----:B------:R-:W-:-:S03]  /*3ca0*/  IMAD.U32 R3, RZ, RZ, UR6 ;  /* 0x00000006ff037e24 */ /* 0x000fc6000f8e00ff */
[----:B------:R-:W-:Y:S02]  /*3cb0*/  USHF.R.S32.HI UR5, URZ, 0x1f, UR7 ;  /* 0x0000001f3f057899 */ /* 0x000fe40008011407 */
[----:B------:R-:W-:Y:S01]  /*3cc0*/  UIMAD UR20, UR20, UR7, URZ ;  /* 0x00000007141472a4 */ /* 0x000fe2000f8e023f */
[----:B------:R-:W-:Y:S01]  /*3cd0*/  IMAD.WIDE.U32 R6, R160, UR7, R162 ;  /* 0x00000007a0067c25 */ /* 0x000fe2000f8e00a2 */
[----:B------:R-:W-:Y:S01]  /*3ce0*/  USHF.L.U32 UR7, UR6, 0x5, URZ ;  /* 0x0000000506077899 */ /* 0x000fe2000800063f */
[----:B------:R-:W-:Y:S01]  /*3cf0*/  SHF.L.U64.HI R3, R3, 0x5, R161 ;  /* 0x0000000503037819 */ /* 0x000fe200000102a1 */
[----:B------:R-:W-:Y:S02]  /*3d00*/  UIMAD UR5, UR5, UR21, UR20 ;  /* 0x00000015050572a4 */ /* 0x000fe4000f8e0214 */
[----:B------:R-:W-:-:S04]  /*3d10*/  LEA R10, P2, R6, c[0x0][0x168], 0x1 ;  /* 0x00005a00060a7a11 */ /* 0x000fc800078408ff */
[----:B------:R-:W-:Y:S02]  /*3d20*/  IADD3 R5, R7, UR5, RZ ;  /* 0x0000000507057c10 */ /* 0x000fe4000fffe0ff */
[----:B------:R-:W-:Y:S02]  /*3d30*/  IADD3 R8, P1, R10, UR7, RZ ;  /* 0x000000070a087c10 */ /* 0x000fe4000ff3e0ff */
[----:B------:R-:W-:Y:S02]  /*3d40*/  LEA.HI.X R11, R6, c[0x0][0x16c], R5, 0x1, P2 ;  /* 0x00005b00060b7a11 */ /* 0x000fe400010f0c05 */
[----:B------:R-:W-:-:S03]  /*3d50*/  IADD3 R6, P2, R8, UR7, RZ ;  /* 0x0000000708067c10 */ /* 0x000fc6000ff5e0ff */
[----:B------:R-:W-:Y:S01]  /*3d60*/  IMAD.X R9, R3, 0x1, R11, P1 ;  /* 0x0000000103097824 */ /* 0x000fe200008e060b */
[----:B------:R-:W-:Y:S01]  /*3d70*/  IADD3 R12, P1, R6, UR7, RZ ;  /* 0x00000007060c7c10 */ /* 0x000fe2000ff3e0ff */
[----:B------:R-:W-:Y:S01]  /*3d80*/  @!PT LDS RZ, [RZ] ;  /* 0x00000000fffff984 */ /* 0x000fe20000000800 */
[----:B------:R-:W-:Y:S01]  /*3d90*/  @!PT LDS RZ, [RZ] ;  /* 0x00000000fffff984 */ /* 0x000fe20000000800 */
[----:B------:R-:W-:Y:S01]  /*3da0*/  @!PT LDS RZ, [RZ] ;  /* 0x00000000fffff984 */ /* 0x000fe20000000800 */
[----:B------:R1:W-:Y:S02]  /*3db0*/  LDGSTS.E.BYPASS.LTC128B.128 [R243+0x8000], [R10.64] ;  /* 0x080000000af37fae */ /* 0x0003e4000b901d50 */
[--C-:B------:R-:W-:Y:S02]  /*3dc0*/  IMAD.X R7, R9, 0x1, R3.reuse, P2 ;  /* 0x0000000109077824 */ /* 0x100fe400010e0603 */
[----:B------:R1:W-:Y:S02]  /*3dd0*/  LDGSTS.E.BYPASS.LTC128B.128 [R243+0xa000], [R10.64+0x80] ;  /* 0x0a0000800af37fae */ /* 0x0003e4000b901d50 */
[----:B------:R-:W-:Y:S02]  /*3de0*/  IMAD.X R13, R7, 0x1, R3, P1 ;  /* 0x00000001070d7824 */ /* 0x000fe400008e0603 */
[----:B------:R1:W-:Y:S04]  /*3df0*/  LDGSTS.E.BYPASS.LTC128B.128 [R243+0x8800], [R8.64] ;  /* 0x0880000008f37fae */ /* 0x0003e8000b901d50 */
[----:B------:R1:W-:Y:S04]  /*3e00*/  LDGSTS.E.BYPASS.LTC128B.128 [R243+0xa800], [R8.64+0x80] ;  /* 0x0a80008008f37fae */ /* 0x0003e8000b901d50 */
[----:B------:R1:W-:Y:S04]  /*3e10*/  LDGSTS.E.BYPASS.LTC128B.128 [R243+0x9000], [R6.64] ;  /* 0x0900000006f37fae */ /* 0x0003e8000b901d50 */
[----:B------:R1:W-:Y:S04]  /*3e20*/  LDGSTS.E.BYPASS.LTC128B.128 [R243+0xb000], [R6.64+0x80] ;  /* 0x0b00008006f37fae */ /* 0x0003e8000b901d50 */
[----:B------:R1:W-:Y:S04]  /*3e30*/  LDGSTS.E.BYPASS.LTC128B.128 [R243+0x9800], [R12.64] ;  /* 0x098000000cf37fae */ /* 0x0003e8000b901d50 */
[----:B------:R1:W-:Y:S04]  /*3e40*/  LDGSTS.E.BYPASS.LTC128B.128 [R243+0xb800], [R12.64+0x80] ;  /* 0x0b8000800cf37fae */ /* 0x0003e8000b901d50 */
[----:B------:R-:W0:Y:S02]  /*3e50*/  LDGDEPBAR ;  /* 0x00000000000079af */ /* 0x000e240000000000 */
.L_x_76:
        /* <DEDUP_REMOVED lines=33> */
[----:B------:R-:W-:Y:S01]  /*4070*/  FMNMX.FTZ R136, R137, R136, !PT ;  /* 0x0000008889887209 */ /* 0x000fe20007810000 */
[----:B------:R-:W-:Y:S02]  /*4080*/  LDSM.16.MT88.4 R48, [R225+0xc800] ;  /* 0x00c80000e130783b */ /* 0x000fe40000004200 */
[----:B------:R-:W-:Y:S01]  /*4090*/  IMAD R227, R2, 0x2, R226 ;  /* 0x0000000202e37824 */ /* 0x000fe200078e02e2 */
[----:B------:R-:W-:Y:S01]  /*40a0*/  FMNMX.FTZ R136, R132, R136, !PT ;  /* 0x0000008884887209 */ /* 0x000fe20007810000 */
        /* <DEDUP_REMOVED lines=46> */
[C---:B------:R-:W-:Y:S01]  /*4390*/  FSETP.NEU.FTZ.AND P1, PT, R135.reuse, -INF , PT ;  /* 0xff8000008700780b */ /* 0x040fe20003f3d000 */
[----:B------:R-:W-:Y:S01]  /*43a0*/  FMUL.FTZ R21, R135, c[0x0][0x23c] ;  /* 0x00008f0087157a20 */ /* 0x000fe20000410000 */
[----:B------:R-:W-:Y:S01]  /*43b0*/  FMNMX.FTZ R3, R80, R3, !PT ;  /* 0x0000000350037209 */ /* 0x000fe20007810000 */
[----:B-1----:R-:W1:Y:S03]  /*43c0*/  SHFL.BFLY PT, R6, R134, 0x2, 0x1f ;  /* 0x0c401f0086067f89 */ /* 0x002e6600000e0000 */
[----:B------:R-:W-:-:S02]  /*43d0*/  FMNMX.FTZ R3, R63, R3, !PT ;  /* 0x000000033f037209 */ /* 0x000fc40007810000 */
[----:B------:R-:W-:Y:S02]  /*43e0*/  FSEL R21, R21, RZ, P1 ;  /* 0x000000ff15157208 */ /* 0x000fe40000800000 */
[----:B--2---:R-:W-:Y:S01]  /*43f0*/  FMNMX.FTZ R5, R35, R3, !PT ;  /* 0x0000000323057209 */ /* 0x004fe20007810000 */
[----:B------:R-:W-:-:S03]  /*4400*/  FFMA.FTZ R3, R53, c[0x0][0x23c], -R22 ;  /* 0x00008f0035037a23 */ /* 0x000fc60000010816 */
[----:B------:R-:W-:Y:S01]  /*4410*/  FMNMX.FTZ R5, R172, R5, !PT ;  /* 0x00000005ac057209 */ /* 0x000fe20007810000 */
[----:B------:R2:W-:Y:S03]  /*4420*/  MUFU.EX2 R217, R3 ;  /* 0x0000000300d97308 */ /* 0x0005e60000000800 */
[----:B------:R-:W-:-:S04]  /*4430*/  FMNMX.FTZ R5, R173, R5, !PT ;  /* 0x00000005ad057209 */ /* 0x000fc80007810000 */
[----:B------:R-:W-:Y:S02]  /*4440*/  FMNMX.FTZ R5, R168, R5, !PT ;  /* 0x00000005a8057209 */ /* 0x000fe40007810000 */
[----:B-1----:R-:W-:Y:S02]  /*4450*/  FMNMX.FTZ R134, R134, R6, !PT ;  /* 0x0000000686867209 */ /* 0x002fe40007810000 */
[----:B------:R-:W-:-:S03]  /*4460*/  FMNMX.FTZ R5, R165, R5, !PT ;  /* 0x00000005a5057209 */ /* 0x000fc60007810000 */
[----:B------:R-:W1:Y:S01]  /*4470*/  SHFL.BFLY PT, R6, R134, 0x1, 0x1f ;  /* 0x0c201f0086067f89 */ /* 0x000e6200000e0000 */
[----:B------:R-:W-:Y:S01]  /*4480*/  FMNMX.FTZ R5, R155, R5, !PT ;  /* 0x000000059b057209 */ /* 0x000fe20007810000 */
[----:B--2---:R-:W-:-:S03]  /*4490*/  FFMA.FTZ R3, R52, c[0x0][0x23c], -R22 ;  /* 0x00008f0034037a23 */ /* 0x004fc60000010816 */
[----:B------:R-:W-:Y:S01]  /*44a0*/  FMNMX.FTZ R5, R150, R5, !PT ;  /* 0x0000000596057209 */ /* 0x000fe20007810000 */
[----:B------:R2:W-:Y:S02]  /*44b0*/  MUFU.EX2 R220, R3 ;  /* 0x0000000300dc7308 */ /* 0x0005e40000000800 */
[----:B--2---:R-:W-:Y:S01]  /*44c0*/  FFMA.FTZ R3, R32, c[0x0][0x23c], -R22 ;  /* 0x00008f0020037a23 */ /* 0x004fe20000010816 */
[----:B-1----:R-:W-:-:S05]  /*44d0*/  FMNMX.FTZ R134, R134, R6, !PT ;  /* 0x0000000686867209 */ /* 0x002fca0007810000 */
[----:B------:R1:W-:Y:S01]  /*44e0*/  MUFU.EX2 R214, R3 ;  /* 0x0000000300d67308 */ /* 0x0003e20000000800 */
[C---:B------:R-:W-:Y:S01]  /*44f0*/  FSETP.NEU.FTZ.AND P1, PT, R134.reuse, -INF , PT ;  /* 0xff8000008600780b */ /* 0x040fe20003f3d000 */
[----:B------:R-:W-:-:S05]  /*4500*/  FMUL.FTZ R20, R134, c[0x0][0x23c] ;  /* 0x00008f0086147a20 */ /* 0x000fca0000410000 */
[----:B------:R-:W-:Y:S01]  /*4510*/  FSEL R20, R20, RZ, P1 ;  /* 0x000000ff14147208 */ /* 0x000fe20000800000 */
[----:B-1----:R-:W-:-:S04]  /*4520*/  FFMA.FTZ R3, R27, c[0x0][0x23c], -R22 ;  /* 0x00008f001b037a23 */ /* 0x002fc80000010816 */
[----:B------:R1:W-:Y:S02]  /*4530*/  MUFU.EX2 R10, R3 ;  /* 0x00000003000a7308 */ /* 0x0003e40000000800 */
[----:B-1----:R-:W-:Y:S01]  /*4540*/  FMNMX.FTZ R3, R143, R5, !PT ;  /* 0x000000058f037209 */ /* 0x002fe20007810000 */
[--C-:B------:R-:W-:Y:S01]  /*4550*/  FFMA.FTZ R5, R16, c[0x0][0x23c], -R21.reuse ;  /* 0x00008f0010057a23 */ /* 0x100fe20000010815 */
[----:B----4-:R-:W-:Y:S02]  /*4560*/  F2FP.BF16.PACK_AB R16, R199, R200 ;  /* 0x000000c8c710723e */ /* 0x010fe400000010ff */
[----:B------:R-:W-:Y:S02]  /*4570*/  FMNMX.FTZ R3, R140, R3, !PT ;  /* 0x000000038c037209 */ /* 0x000fe40007810000 */
[----:B------:R1:W-:Y:S03]  /*4580*/  MUFU.EX2 R198, R5 ;  /* 0x0000000500c67308 */ /* 0x0003e60000000800 */
[----:B------:R-:W2:Y:S01]  /*4590*/  SHFL.BFLY PT, R7, R3, 0x2, 0x1f ;  /* 0x0c401f0003077f89 */ /* 0x000ea200000e0000 */
[----:B-1----:R-:W-:-:S04]  /*45a0*/  FFMA.FTZ R5, R65, c[0x0][0x23c], -R21 ;  /* 0x00008f0041057a23 */ /* 0x002fc80000010815 */
[----:B------:R1:W-:Y:S01]  /*45b0*/  MUFU.EX2 R197, R5 ;  /* 0x0000000500c57308 */ /* 0x0003e20000000800 */
[----:B--2---:R-:W-:-:S05]  /*45c0*/  FMNMX.FTZ R3, R3, R7, !PT ;  /* 0x0000000703037209 */ /* 0x004fca0007810000 */
[----:B------:R-:W2:Y:S01]  /*45d0*/  SHFL.BFLY PT, R6, R3, 0x1, 0x1f ;  /* 0x0c201f0003067f89 */ /* 0x000ea200000e0000 */
[----:B-1----:R-:W-:-:S04]  /*45e0*/  FFMA.FTZ R5, R64, c[0x0][0x23c], -R21 ;  /* 0x00008f0040057a23 */ /* 0x002fc80000010815 */
[----:B------:R1:W-:Y:S02]  /*45f0*/  MUFU.EX2 R24, R5 ;  /* 0x0000000500187308 */ /* 0x0003e40000000800 */
[----:B-1----:R-:W-:Y:S01]  /*4600*/  FFMA.FTZ R5, R59, c[0x0][0x23c], -R21 ;  /* 0x00008f003b057a23 */ /* 0x002fe20000010815 */
[----:B--2---:R-:W-:Y:S01]  /*4610*/  FMNMX.FTZ R3, R3, R6, !PT ;  /* 0x0000000603037209 */ /* 0x004fe20007810000 */
[----:B------:R-:W-:-:S04]  /*4620*/  FFMA.FTZ R6, R58, c[0x0][0x23c], -R20 ;  /* 0x00008f003a067a23 */ /* 0x000fc80000010814 */
[----:B------:R1:W2:Y:S01]  /*4630*/  MUFU.EX2 R212, R5 ;  /* 0x0000000500d47308 */ /* 0x0002a20000000800 */
[----:B------:R-:W-:-:S07]  /*4640*/  FSETP.NEU.FTZ.AND P1, PT, R3, -INF , PT ;  /* 0xff8000000300780b */ /* 0x000fce0003f3d000 */
[----:B------:R-:W-:Y:S01]  /*4650*/  MUFU.EX2 R222, R6 ;  /* 0x0000000600de7308 */ /* 0x000fe20000000800 */
[--C-:B-1----:R-:W-:Y:S01]  /*4660*/  FFMA.FTZ R5, R55, c[0x0][0x23c], -R21.reuse ;  /* 0x00008f0037057a23 */ /* 0x102fe20000010815 */
[----:B--2---:R-:W-:Y:S01]  /*4670*/  F2FP.BF16.PACK_AB R19, R212, R24 ;  /* 0x00000018d413723e */ /* 0x004fe200000010ff */
[----:B------:R-:W-:Y:S05]  /*4680*/  LDSM.16.MT88.4 R52, [R225+0xc000] ;  /* 0x00c00000e134783b */ /* 0x000fea0000004200 */
[----:B------:R1:W-:Y:S02]  /*4690*/  MUFU.EX2 R216, R5 ;  /* 0x0000000500d87308 */ /* 0x0003e40000000800 */
[----:B-1----:R-:W-:-:S06]  /*46a0*/  FFMA.FTZ R5, R40, c[0x0][0x23c], -R21 ;  /* 0x00008f0028057a23 */ /* 0x002fcc0000010815 */
[----:B------:R1:W-:Y:S02]  /*46b0*/  MUFU.EX2 R202, R5 ;  /* 0x0000000500ca7308 */ /* 0x0003e40000000800 */
[--C-:B-1----:R-:W-:Y:S02]  /*46c0*/  FFMA.FTZ R5, R36, c[0x0][0x23c], -R21.reuse ;  /* 0x00008f0024057a23 */ /* 0x102fe40000010815 */
[----:B------:R-:W1:Y:S04]  /*46d0*/  LDSM.16.MT88.4 R36, [R226+0xc000] ;  /* 0x00c00000e224783b */ /* 0x000e680000004200 */
[----:B------:R2:W-:Y:S02]  /*46e0*/  MUFU.EX2 R219, R5 ;  /* 0x0000000500db7308 */ /* 0x0005e40000000800 */
[----:B--2---:R-:W-:-:S06]  /*46f0*/  FFMA.FTZ R5, R33, c[0x0][0x23c], -R21 ;  /* 0x00008f0021057a23 */ /* 0x004fcc0000010815 */
[----:B------:R2:W-:Y:S02]  /*4700*/  MUFU.EX2 R9, R5 ;  /* 0x0000000500097308 */ /* 0x0005e40000000800 */
[----:B--2---:R-:W-:Y:S01]  /*4710*/  FFMA.FTZ R5, R17, c[0x0][0x23c], -R20 ;  /* 0x00008f0011057a23 */ /* 0x004fe20000010814 */
[----:B------:R-:W-:-:S05]  /*4720*/  F2FP.BF16.PACK_AB R17, R197, R198 ;  /* 0x000000c6c511723e */ /* 0x000fca00000010ff */
[----:B------:R2:W-:Y:S02]  /*4730*/  MUFU.EX2 R196, R5 ;  /* 0x0000000500c47308 */ /* 0x0005e40000000800 */
[----:B--2---:R-:W-:-:S06]  /*4740*/  FFMA.FTZ R5, R72, c[0x0][0x23c], -R20 ;  /* 0x00008f0048057a23 */ /* 0x004fcc0000010814 */
[----:B------:R2:W3:Y:S02]  /*4750*/  MUFU.EX2 R175, R5 ;  /* 0x0000000500af7308 */ /* 0x0004e40000000800 */
[----:B--2---:R-:W-:Y:S01]  /*4760*/  FFMA.FTZ R5, R68, c[0x0][0x23c], -R20 ;  /* 0x00008f0044057a23 */ /* 0x004fe20000010814 */
[----:B---3--:R-:W-:-:S05]  /*4770*/  F2FP.BF16.PACK_AB R12, R175, R196 ;  /* 0x000000c4af0c723e */ /* 0x008fca00000010ff */
[----:B------:R2:W-:Y:S02]  /*4780*/  MUFU.EX2 R23, R5 ;  /* 0x0000000500177308 */ /* 0x0005e40000000800 */
[----:B--2---:R-:W-:-:S06]  /*4790*/  FFMA.FTZ R5, R60, c[0x0][0x23c], -R20 ;  /* 0x00008f003c057a23 */ /* 0x004fcc0000010814 */
[----:B------:R2:W3:Y:S02]  /*47a0*/  MUFU.EX2 R224, R5 ;  /* 0x0000000500e07308 */ /* 0x0004e40000000800 */
[----:B--2---:R-:W-:Y:S01]  /*47b0*/  FMUL.FTZ R5, R3, c[0x0][0x23c] ;  /* 0x00008f0003057a20 */ /* 0x004fe20000410000 */
[----:B---3--:R-:W-:-:S04]  /*47c0*/  F2FP.BF16.PACK_AB R14, R224, R23 ;  /* 0x00000017e00e723e */ /* 0x008fc800000010ff */
[----:B------:R-:W-:Y:S01]  /*47d0*/  FSEL R0, R5, RZ, P1 ;  /* 0x000000ff05007208 */ /* 0x000fe20000800000 */
[----:B------:R-:W-:-:S04]  /*47e0*/  FFMA.FTZ R5, R41, c[0x0][0x23c], -R20 ;  /* 0x00008f0029057a23 */ /* 0x000fc80000010814 */
[--C-:B------:R-:W-:Y:S01]  /*47f0*/  FFMA.FTZ R4, R69, c[0x0][0x23c], -R0.reuse ;  /* 0x00008f0045047a23 */ /* 0x100fe20000010800 */
[----:B------:R2:W-:Y:S08]  /*4800*/  MUFU.EX2 R203, R5 ;  /* 0x0000000500cb7308 */ /* 0x0005f00000000800 */
[----:B------:R3:W-:Y:S01]  /*4810*/  MUFU.EX2 R215, R4 ;  /* 0x0000000400d77308 */ /* 0x0007e20000000800 */
[----:B--2---:R-:W-:Y:S01]  /*4820*/  FFMA.FTZ R5, R18, c[0x0][0x23c], -R0 ;  /* 0x00008f0012057a23 */ /* 0x004fe20000010800 */
[----:B------:R-:W-:-:S06]  /*4830*/  F2FP.BF16.PACK_AB R18, R213, R25 ;  /* 0x00000019d512723e */ /* 0x000fcc00000010ff */
[----:B------:R2:W-:Y:S01]  /*4840*/  MUFU.EX2 R221, R5 ;  /* 0x0000000500dd7308 */ /* 0x0005e20000000800 */
[--C-:B---3--:R-:W-:Y:S01]  /*4850*/  FFMA.FTZ R4, R61, c[0x0][0x23c], -R0.reuse ;  /* 0x00008f003d047a23 */ /* 0x108fe20000010800 */
[C---:B-1----:R-:W-:Y:S06]  /*4860*/  HMMA.16816.F32.BF16 R56, R16.reuse, R36, RZ ;  /* 0x000000241038723c */ /* 0x042fec00000418ff */
[----:B------:R1:W3:Y:S02]  /*4870*/  MUFU.EX2 R218, R4 ;  /* 0x0000000400da7308 */ /* 0x0002e40000000800 */
[----:B------:R-:W-:Y:S01]  /*4880*/  HMMA.16816.F32.BF16 R108, R16, R84, RZ ;  /* 0x00000054106c723c */ /* 0x000fe200000418ff */
[----:B--2---:R-:W-:-:S05]  /*4890*/  FFMA.FTZ R5, R73, c[0x0][0x23c], -R0 ;  /* 0x00008f0049057a23 */ /* 0x004fca0000010800 */
[----:B------:R-:W2:Y:S02]  /*48a0*/  MUFU.EX2 R229, R5 ;  /* 0x0000000500e57308 */ /* 0x000ea40000000800 */
[C---:B------:R-:W-:Y:S01]  /*48b0*/  HMMA.16816.F32.BF16 R72, R16.reuse, R52, RZ ;  /* 0x000000341048723c */ /* 0x040fe200000418ff */
[----:B-1----:R-:W-:Y:S01]  /*48c0*/  FFMA.FTZ R4, R44, c[0x0][0x23c], -R20 ;  /* 0x00008f002c047a23 */ /* 0x002fe20000010814 */
[----:B---3--:R-:W-:Y:S01]  /*48d0*/  F2FP.BF16.PACK_AB R15, R218, R215 ;  /* 0x000000d7da0f723e */ /* 0x008fe200000010ff */
[----:B------:R-:W1:Y:S03]  /*48e0*/  LDSM.16.MT88.4 R44, [R226+0xc800] ;  /* 0x00c80000e22c783b */ /* 0x000e660000004200 */
[----:B------:R3:W4:Y:S02]  /*48f0*/  MUFU.EX2 R8, R4 ;  /* 0x0000000400087308 */ /* 0x0007240000000800 */
[----:B------:R-:W-:Y:S01]  /*4900*/  HMMA.16816.F32.BF16 R92, R16, R112, RZ ;  /* 0x00000070105c723c */ /* 0x000fe200000418ff */
[----:B--2---:R-:W-:-:S07]  /*4910*/  F2FP.BF16.PACK_AB R13, R229, R221 ;  /* 0x000000dde50d723e */ /* 0x004fce00000010ff */
[C---:B------:R-:W-:Y:S01]  /*4920*/  HMMA.16816.F32.BF16 R68, R12.reuse, R52, RZ ;  /* 0x000000340c44723c */ /* 0x040fe200000418ff */
[----:B---3--:R-:W-:Y:S01]  /*4930*/  FFMA.FTZ R4, R34, c[0x0][0x23c], -R20 ;  /* 0x00008f0022047a23 */ /* 0x008fe20000010814 */
[----:B----4-:R-:W-:Y:S02]  /*4940*/  MOV R2, R8 ;  /* 0x0000000800027202 */ /* 0x010fe40000000f00 */
[----:B------:R-:W-:Y:S01]  /*4950*/  F2FP.BF16.PACK_AB R8, R220, R217 ;  /* 0x000000d9dc08723e */ /* 0x000fe200000010ff */
[----:B------:R2:W3:Y:S02]  /*4960*/  MUFU.EX2 R252, R4 ;  /* 0x0000000400fc7308 */ /* 0x0004e40000000800 */
[----:B------:R-:W-:Y:S01]  /*4970*/  IMAD.MOV.U32 R52, RZ, RZ, R10 ;  /* 0x000000ffff347224 */ /* 0x000fe200078e000a */
[----:B------:R-:W-:Y:S01]  /*4980*/  HMMA.16816.F32.BF16 R40, R12, R36, RZ ;  /* 0x000000240c28723c */ /* 0x000fe200000418ff */
[----:B------:R-:W-:Y:S02]  /*4990*/  MOV R53, R9 ;  /* 0x0000000900357202 */ /* 0x000fe40000000f00 */
[----:B------:R-:W-:-:S02]  /*49a0*/  F2FP.BF16.PACK_AB R9, R202, R216 ;  /* 0x000000d8ca09723e */ /* 0x000fc400000010ff */
[----:B------:R-:W-:Y:S02]  /*49b0*/  F2FP.BF16.PACK_AB R10, R52, R214 ;  /* 0x000000d6340a723e */ /* 0x000fe400000010ff */
[----:B------:R-:W-:Y:S01]  /*49c0*/  F2FP.BF16.PACK_AB R11, R53, R219 ;  /* 0x000000db350b723e */ /* 0x000fe200000010ff */
[----:B------:R-:W-:Y:S01]  /*49d0*/  HMMA.16816.F32.BF16 R88, R12, R28, RZ ;  /* 0x0000001c0c58723c */ /* 0x000fe200000418ff */
[--C-:B--2---:R-:W-:Y:S01]  /*49e0*/  FFMA.FTZ R4, R66, c[0x0][0x23c], -R0.reuse ;  /* 0x00008f0042047a23 */ /* 0x104fe20000010800 */
[----:B---3--:R-:W-:Y:S01]  /*49f0*/  F2FP.BF16.PACK_AB R6, R252, R2 ;  /* 0x00000002fc06723e */ /* 0x008fe200000010ff */
[----:B------:R-:W2:Y:S05]  /*4a00*/  LDSM.16.MT88.4 R64, [R225+0xe000] ;  /* 0x00e00000e140783b */ /* 0x000eaa0000004200 */
[C---:B------:R-:W-:Y:S01]  /*4a10*/  HMMA.16816.F32.BF16 R156, R8.reuse, R48, R72 ;  /* 0x00000030089c723c */ /* 0x040fe20000041848 */
[----:B------:R3:W-:Y:S01]  /*4a20*/  MUFU.EX2 R26, R4 ;  /* 0x00000004001a7308 */ /* 0x0007e20000000800 */
[----:B------:R-:W-:Y:S06]  /*4a30*/  LDSM.16.MT88.4 R72, [R228+0xe800] ;  /* 0x00e80000e448783b */ /* 0x000fec0000004200 */
[----:B-1----:R-:W-:Y:S01]  /*4a40*/  HMMA.16816.F32.BF16 R180, R8, R44, R56 ;  /* 0x0000002c08b4723c */ /* 0x002fe20000041838 */
[----:B------:R-:W1:Y:S07]  /*4a50*/  LDSM.16.MT88.4 R56, [R226+0xe800] ;  /* 0x00e80000e238783b */ /* 0x000e6e0000004200 */
[----:B------:R-:W-:Y:S01]  /*4a60*/  HMMA.16816.F32.BF16 R104, R12, R84, RZ ;  /* 0x000000540c68723c */ /* 0x000fe200000418ff */
[----:B---3--:R-:W-:-:S02]  /*4a70*/  FFMA.FTZ R4, R80, c[0x0][0x23c], -R0 ;  /* 0x00008f0050047a23 */ /* 0x008fc40000010800 */
[----:B------:R-:W3:Y:S02]  /*4a80*/  LDSM.16.MT88.4 R80, [R228+0xe000] ;  /* 0x00e00000e450783b */ /* 0x000ee40000004200 */
[----:B------:R4:W4:Y:S02]  /*4a90*/  MUFU.EX2 R201, R4 ;  /* 0x0000000400c97308 */ /* 0x0009240000000800 */
[----:B------:R-:W-:Y:S01]  /*4aa0*/  IMAD.MOV.U32 R85, RZ, RZ, R217 ;  /* 0x000000ffff557224 */ /* 0x000fe200078e00d9 */
[----:B------:R-:W-:Y:S01]  /*4ab0*/  MOV R84, R216 ;  /* 0x000000d800547202 */ /* 0x000fe20000000f00 */
[--C-:B----4-:R-:W-:Y:S01]  /*4ac0*/  FFMA.FTZ R4, R63, c[0x0][0x23c], -R0.reuse ;  /* 0x00008f003f047a23 */ /* 0x110fe20000010800 */
[----:B------:R-:W-:Y:S01]  /*4ad0*/  F2FP.BF16.PACK_AB R5, R201, R26 ;  /* 0x0000001ac905723e */ /* 0x000fe200000010ff */
[----:B------:R-:W4:Y:S01]  /*4ae0*/  LDSM.16.MT88.4 R60, [R227+0xc000] ;  /* 0x00c00000e33c783b */ /* 0x000f220000004200 */
[-C--:B--2---:R-:W-:Y:S01]  /*4af0*/  HMMA.16816.F32.BF16 R120, R16, R64.reuse, RZ ;  /* 0x000000401078723c */ /* 0x084fe200000418ff */
[----:B------:R2:W-:Y:S07]  /*4b00*/  MUFU.EX2 R27, R4 ;  /* 0x00000004001b7308 */ /* 0x0005ee0000000800 */
[----:B------:R-:W-:Y:S07]  /*4b10*/  HMMA.16816.F32.BF16 R116, R12, R64, RZ ;  /* 0x000000400c74723c */ /* 0x000fee00000418ff */
[----:B------:R-:W-:Y:S01]  /*4b20*/  IMAD.MOV.U32 R65, RZ, RZ, R219 ;  /* 0x000000ffff417224 */ /* 0x000fe200078e00db */
[----:B------:R-:W-:Y:S01]  /*4b30*/  MOV R64, R218 ;  /* 0x000000da00407202 */ /* 0x000fe20000000f00 */
[----:B--2---:R-:W-:Y:S01]  /*4b40*/  FFMA.FTZ R4, R35, c[0x0][0x23c], -R0 ;  /* 0x00008f0023047a23 */ /* 0x004fe20000010800 */
[----:B-1----:R-:W-:Y:S03]  /*4b50*/  HMMA.16816.F32.BF16 R216, R8, R56, R108 ;  /* 0x0000003808d8723c */ /* 0x002fe6000004186c */
[----:B------:R1:W2:Y:S05]  /*4b60*/  MUFU.EX2 R36, R4 ;  /* 0x0000000400247308 */ /* 0x0002aa0000000800 */
[C---:B------:R-:W-:Y:S07]  /*4b70*/  HMMA.16816.F32.BF16 R32, R16.reuse, R28, RZ ;  /* 0x0000001c1020723c */ /* 0x040fee00000418ff */
[----:B------:R-:W-:Y:S01]  /*4b80*/  IMAD.MOV.U32 R29, RZ, RZ, R215 ;  /* 0x000000ffff1d7224 */ /* 0x000fe200078e00d7 */
[----:B---3--:R-:W-:Y:S01]  /*4b90*/  HMMA.16816.F32.BF16 R100, R16, R80, RZ ;  /* 0x000000501064723c */ /* 0x008fe200000418ff */
[----:B------:R-:W-:-:S02]  /*4ba0*/  MOV R28, R214 ;  /* 0x000000d6001c7202 */ /* 0x000fc40000000f00 */
[----:B-1----:R-:W-:Y:S02]  /*4bb0*/  F2FP.BF16.PACK_AB R4, R203, R222 ;  /* 0x000000decb04723e */ /* 0x002fe400000010ff */
[----:B--2---:R-:W-:-:S03]  /*4bc0*/  F2FP.BF16.PACK_AB R7, R36, R27 ;  /* 0x0000001b2407723e */ /* 0x004fc600000010ff */
[----:B----4-:R-:W-:Y:S08]  /*4bd0*/  HMMA.16816.F32.BF16 R128, R16, R60, RZ ;  /* 0x0000003c1080723c */ /* 0x010ff000000418ff */
[C---:B------:R-:W-:Y:S01]  /*4be0*/  HMMA.16816.F32.BF16 R160, R4.reuse, R48, R68 ;  /* 0x0000003004a0723c */ /* 0x040fe20000041844 */
[----:B------:R-:W1:Y:S06]  /*4bf0*/  LDSM.16.MT88.4 R68, [R227+0xe800] ;  /* 0x00e80000e344783b */ /* 0x000e6c0000004200 */
[----:B------:R-:W-:Y:S01]  /*4c00*/  IMAD.MOV.U32 R49, RZ, RZ, R213 ;  /* 0x000000ffff317224 */ /* 0x000fe200078e00d5 */
[----:B------:R-:W-:Y:S01]  /*4c10*/  HMMA.16816.F32.BF16 R184, R4, R76, R88 ;  /* 0x0000004c04b8723c */ /* 0x000fe20000041858 */
[----:B------:R-:W-:-:S07]  /*4c20*/  MOV R48, R212 ;  /* 0x000000d400307202 */ /* 0x000fce0000000f00 */
[----:B------:R-:W-:Y:S07]  /*4c30*/  HMMA.16816.F32.BF16 R88, R12, R112, RZ ;  /* 0x000000700c58723c */ /* 0x000fee00000418ff */
[----:B------:R-:W-:Y:S01]  /*4c40*/  MOV R113, R222 ;  /* 0x000000de00717202 */ /* 0x000fe20000000f00 */
[----:B------:R-:W-:Y:S01]  /*4c50*/  HMMA.16816.F32.BF16 R188, R8, R76, R32 ;  /* 0x0000004c08bc723c */ /* 0x000fe20000041820 */
[----:B------:R-:W2:Y:S01]  /*4c60*/  LDSM.16.MT88.4 R32, [R225+0xe800] ;  /* 0x00e80000e120783b */ /* 0x000ea20000004200 */
[----:B------:R-:W-:-:S06]  /*4c70*/  IMAD.MOV.U32 R112, RZ, RZ, R28 ;  /* 0x000000ffff707224 */ /* 0x000fcc00078e001c */
[----:B------:R-:W-:Y:S01]  /*4c80*/  HMMA.16816.F32.BF16 R176, R4, R44, R40 ;  /* 0x0000002c04b0723c */ /* 0x000fe20000041828 */
[----:B------:R-:W3:Y:S07]  /*4c90*/  LDSM.16.MT88.4 R40, [R227+0xc800] ;  /* 0x00c80000e328783b */ /* 0x000eee0000004200 */
[----:B------:R-:W-:Y:S07]  /*4ca0*/  HMMA.16816.F32.BF16 R124, R12, R60, RZ ;  /* 0x0000003c0c7c723c */ /* 0x000fee00000418ff */
[----:B------:R-:W-:Y:S01]  /*4cb0*/  IMAD.MOV.U32 R61, RZ, RZ, R221 ;  /* 0x000000ffff3d7224 */ /* 0x000fe200078e00dd */
[----:B-1----:R-:W-:Y:S01]  /*4cc0*/  HMMA.16816.F32.BF16 R244, R4, R68, R88 ;  /* 0x0000004404f4723c */ /* 0x002fe20000041858 */
[----:B------:R-:W-:-:S07]  /*4cd0*/  MOV R60, R220 ;  /* 0x000000dc003c7202 */ /* 0x000fce0000000f00 */
[----:B------:R-:W-:Y:S07]  /*4ce0*/  HMMA.16816.F32.BF16 R96, R12, R80, RZ ;  /* 0x000000500c60723c */ /* 0x000fee00000418ff */
[----:B------:R-:W-:Y:S01]  /*4cf0*/  IMAD.MOV.U32 R80, RZ, RZ, R2 ;  /* 0x000000ffff507224 */ /* 0x000fe200078e0002 */
[----:B------:R-:W-:Y:S01]  /*4d00*/  HMMA.16816.F32.BF16 R100, R8, R72, R100 ;  /* 0x000000480864723c */ /* 0x000fe20000041864 */
[----:B------:R-:W-:Y:S01]  /*4d10*/  FFMA.FTZ R2, R174, c[0x0][0x23c], -R22 ;  /* 0x00008f00ae027a23 */ /* 0x000fe20000010816 */
[----:B------:R-:W-:-:S06]  /*4d20*/  MOV R81, R27 ;  /* 0x0000001b00517202 */ /* 0x000fcc0000000f00 */
[----:B------:R-:W-:Y:S08]  /*4d30*/  HMMA.16816.F32.BF16 R88, R12, R86, RZ ;  /* 0x000000560c58723c */ /* 0x000ff000000418ff */
[-C--:B--2---:R-:W-:Y:S08]  /*4d40*/  HMMA.16816.F32.BF16 R208, R8, R32.reuse, R120 ;  /* 0x0000002008d0723c */ /* 0x084ff00000041878 */
[----:B------:R-:W-:Y:S07]  /*4d50*/  HMMA.16816.F32.BF16 R204, R4, R32, R116 ;  /* 0x0000002004cc723c */ /* 0x000fee0000041874 */
[----:B------:R-:W-:Y:S01]  /*4d60*/  IMAD.MOV.U32 R33, RZ, RZ, R36 ;  /* 0x000000ffff217224 */ /* 0x000fe200078e0024 */
[----:B---3--:R-:W-:Y:S01]  /*4d70*/  HMMA.16816.F32.BF16 R128, R8, R40, R128 ;  /* 0x000000280880723c */ /* 0x008fe20000041880 */
[----:B------:R-:W-:Y:S01]  /*4d80*/  IMAD.MOV.U32 R36, RZ, RZ, R101 ;  /* 0x000000ffff247224 */ /* 0x000fe200078e0065 */
[----:B------:R-:W-:-:S06]  /*4d90*/  MOV R32, R102 ;  /* 0x0000006600207202 */ /* 0x000fcc0000000f00 */
[C---:B------:R-:W-:Y:S07]  /*4da0*/  HMMA.16816.F32.BF16 R192, R4.reuse, R40, R124 ;  /* 0x0000002804c0723c */ /* 0x040fee000004187c */
[----:B------:R-:W-:Y:S01]  /*4db0*/  IMAD.MOV.U32 R41, RZ, RZ, R103 ;  /* 0x000000ffff297224 */ /* 0x000fe200078e0067 */
[----:B------:R-:W-:Y:S01]  /*4dc0*/  HMMA.16816.F32.BF16 R212, R4, R56, R104 ;  /* 0x0000003804d4723c */ /* 0x000fe20000041868 */
[----:B------:R-:W-:-:S07]  /*4dd0*/  MOV R40, R100 ;  /* 0x0000006400287202 */ /* 0x000fce0000000f00 */
[----:B------:R-:W-:Y:S08]  /*4de0*/  HMMA.16816.F32.BF16 R220, R4, R72, R96 ;  /* 0x0000004804dc723c */ /* 0x000ff00000041860 */
[----:B------:R-:W-:Y:S08]  /*4df0*/  HMMA.16816.F32.BF16 R248, R8, R68, R92 ;  /* 0x0000004408f8723c */ /* 0x000ff0000004185c */
[----:B------:R-:W-:Y:S08]  /*4e00*/  HMMA.16816.F32.BF16 R116, R4, R58, R88 ;  /* 0x0000003a0474723c */ /* 0x000ff00000041858 */
[C---:B------:R-:W-:Y:S08]  /*4e10*/  HMMA.16816.F32.BF16 R108, R12.reuse, R54, RZ ;  /* 0x000000360c6c723c */ /* 0x040ff000000418ff */
        /* <DEDUP_REMOVED lines=8> */
[----:B------:R-:W-:Y:S07]  /*4ea0*/  HMMA.16816.F32.BF16 R124, R4, R70, R12 ;  /* 0x00000046047c723c */ /* 0x000fee000004180c */
[----:B------:R-:W-:Y:S01]  /*4eb0*/  IMAD.MOV.U32 R13, RZ, RZ, R36 ;  /* 0x000000ffff0d7224 */ /* 0x000fe200078e0024 */
[----:B------:R-:W-:Y:S01]  /*4ec0*/  MOV R14, R53 ;  /* 0x00000035000e7202 */ /* 0x000fe20000000f00 */
[----:B------:R-:W-:Y:S01]  /*4ed0*/  IMAD.MOV.U32 R15, RZ, RZ, R52 ;  /* 0x000000ffff0f7224 */ /* 0x000fe200078e0034 */
[----:B------:R-:W-:Y:S01]  /*4ee0*/  HMMA.16816.F32.BF16 R36, R16, R38, RZ ;  /* 0x000000261024723c */ /* 0x000fe200000418ff */
[----:B------:R-:W-:-:S02]  /*4ef0*/  MOV R12, R32 ;  /* 0x00000020000c7202 */ /* 0x000fc40000000f00 */
[----:B------:R-:W-:-:S05]  /*4f00*/  MOV R32, R29 ;  /* 0x0000001d00207202 */ /* 0x000fca0000000f00 */
[C---:B------:R-:W-:Y:S08]  /*4f10*/  HMMA.16816.F32.BF16 R100, R4.reuse, R78, R100 ;  /* 0x0000004e0464723c */ /* 0x040ff00000041864 */
[C---:B------:R-:W-:Y:S08]  /*4f20*/  HMMA.16816.F32.BF16 R96, R4.reuse, R42, R96 ;  /* 0x0000002a0460723c */ /* 0x040ff00000041860 */
[C---:B------:R-:W-:Y:S08]  /*4f30*/  HMMA.16816.F32.BF16 R92, R4.reuse, R34, R92 ;  /* 0x00000022045c723c */ /* 0x040ff0000004185c */
[----:B------:R-:W-:Y:S08]  /*4f40*/  HMMA.16816.F32.BF16 R120, R4, R74, R88 ;  /* 0x0000004a0478723c */ /* 0x000ff00000041858 */
[C---:B------:R-:W-:Y:S08]  /*4f50*/  HMMA.16816.F32.BF16 R52, R16.reuse, R54, RZ ;  /* 0x000000361034723c */ /* 0x040ff000000418ff */
[----:B------:R-:W-:Y:S07]  /*4f60*/  HMMA.16816.F32.BF16 R4, R16, R62, RZ ;  /* 0x0000003e1004723c */ /* 0x000fee00000418ff */
[----:B------:R-:W-:Y:S01]  /*4f70*/  MOV R63, R12 ;  /* 0x0000000c003f7202 */ /* 0x000fe20000000f00 */
[----:B------:R-:W-:Y:S01]  /*4f80*/  HMMA.16816.F32.BF16 R88, R8, R46, R36 ;  /* 0x0000002e0858723c */ /* 0x000fe20000041824 */
[----:B------:R-:W-:-:S06]  /*4f90*/  IMAD.MOV.U32 R62, RZ, RZ, R13 ;  /* 0x000000ffff3e7224 */ /* 0x000fcc00078e000d */
[----:B------:R-:W-:Y:S01]  /*4fa0*/  IMAD.MOV.U32 R38, RZ, RZ, R48 ;  /* 0x000000ffff267224 */ /* 0x000fe200078e0030 */
[----:B------:R-:W-:Y:S01]  /*4fb0*/  HMMA.16816.F32.BF16 R52, R8, R50, R52 ;  /* 0x000000320834723c */ /* 0x000fe20000041834 */
[----:B------:R-:W-:Y:S01]  /*4fc0*/  MOV R39, R49 ;  /* 0x0000003100277202 */ /* 0x000fe20000000f00 */
[----:B------:R-:W-:-:S06]  /*4fd0*/  FFMA.FTZ R36, R147, c[0x0][0x23c], -R22 ;  /* 0x00008f0093247a23 */ /* 0x000fcc0000010816 */
[----:B------:R-:W-:Y:S07]  /*4fe0*/  HMMA.16816.F32.BF16 R48, R8, R42, R4 ;  /* 0x0000002a0830723c */ /* 0x000fee0000041804 */
[----:B------:R-:W-:Y:S01]  /*4ff0*/  MOV R43, R14 ;  /* 0x0000000e002b7202 */ /* 0x000fe20000000f00 */
[----:B------:R-:W-:Y:S01]  /*5000*/  HMMA.16816.F32.BF16 R4, R16, R66, RZ ;  /* 0x000000421004723c */ /* 0x000fe200000418ff */
[----:B------:R-:W-:Y:S02]  /*5010*/  IMAD.MOV.U32 R42, RZ, RZ, R15 ;  /* 0x000000ffff2a7224 */ /* 0x000fe400078e000f */
[----:B------:R-:W1:Y:S01]  /*5020*/  LDSM.16.MT88.4 R12, [R225+0xd000] ;  /* 0x00d00000e10c783b */ /* 0x000e620000004200 */
[----:B------:R-:W-:-:S04]  /*5030*/  IMAD.MOV.U32 R174, RZ, RZ, R43 ;  /* 0x000000ffffae7224 */ /* 0x000fc800078e002b */
[----:B------:R-:W-:Y:S11]  /*5040*/  HMMA.16816.F32.BF16 R28, R16, R30, RZ ;  /* 0x0000001e101c723c */ /* 0x000ff600000418ff */
[----:B------:R-:W-:Y:S05]  /*5050*/  @!UPT UIADD3 URZ, URZ, URZ, URZ ;  /* 0x0000003f3f3ff290 */ /* 0x000fea000fffe03f */
[----:B------:R-:W-:Y:S07]  /*5060*/  HMMA.16816.F32.BF16 R44, R8, R34, R4 ;  /* 0x00000022082c723c */ /* 0x000fee0000041804 */
[--C-:B------:R-:W-:Y:S01]  /*5070*/  FFMA.FTZ R35, R141, c[0x0][0x23c], -R22.reuse ;  /* 0x00008f008d237a23 */ /* 0x100fe20000010816 */
[----:B------:R-:W-:Y:S01]  /*5080*/  HMMA.16816.F32.BF16 R4, R16, R86, RZ ;  /* 0x000000561004723c */ /* 0x000fe200000418ff */
[----:B------:R-:W-:-:S07]  /*5090*/  FFMA.FTZ R34, R137, c[0x0][0x23c], -R22 ;  /* 0x00008f0089227a23 */ /* 0x000fce0000010816 */
[----:B------:R-:W-:Y:S07]  /*50a0*/  HMMA.16816.F32.BF16 R76, R8, R78, R28 ;  /* 0x0000004e084c723c */ /* 0x000fee000004181c */
[--C-:B------:R-:W-:Y:S02]  /*50b0*/  FFMA.FTZ R28, R133, c[0x0][0x23c], -R21.reuse ;  /* 0x00008f00851c7a23 */ /* 0x100fe40000010815 */
[--C-:B------:R-:W-:Y:S02]  /*50c0*/  FFMA.FTZ R29, R139, c[0x0][0x23c], -R21.reuse ;  /* 0x00008f008b1d7a23 */ /* 0x100fe40000010815 */
[----:B------:R-:W-:-:S02]  /*50d0*/  FFMA.FTZ R31, R151, c[0x0][0x23c], -R21 ;  /* 0x00008f00971f7a23 */ /* 0x000fc40000010815 */
[----:B------:R-:W-:-:S03]  /*50e0*/  FFMA.FTZ R30, R144, c[0x0][0x23c], -R21 ;  /* 0x00008f00901e7a23 */ /* 0x000fc60000010815 */
[----:B------:R-:W-:Y:S08]  /*50f0*/  HMMA.16816.F32.BF16 R56, R8, R58, R4 ;  /* 0x0000003a0838723c */ /* 0x000ff00000041804 */
[C---:B------:R-:W-:Y:S07]  /*5100*/  HMMA.16816.F32.BF16 R4, R16.reuse, R82, RZ ;  /* 0x000000521004723c */ /* 0x040fee00000418ff */
[----:B------:R-:W-:Y:S01]  /*5110*/  MOV R82, R33 ;  /* 0x0000002100527202 */ /* 0x000fe20000000f00 */
[----:B------:R-:W-:Y:S01]  /*5120*/  HMMA.16816.F32.BF16 R16, R16, R114, RZ ;  /* 0x000000721010723c */ /* 0x000fe200000418ff */
[----:B------:R2:W-:Y:S01]  /*5130*/  MUFU.EX2 R114, R2 ;  /* 0x0000000200727308 */ /* 0x0005e20000000800 */
[--C-:B------:R-:W-:Y:S11]  /*5140*/  FFMA.FTZ R33, R132, c[0x0][0x23c], -R22.reuse ;  /* 0x00008f0084217a23 */ /* 0x100ff60000010816 */
[----:B------:R-:W-:Y:S03]  /*5150*/  @!UPT UIADD3 URZ, URZ, URZ, URZ ;  /* 0x0000003f3f3ff290 */ /* 0x000fe6000fffe03f */
[----:B------:R-:W-:Y:S01]  /*5160*/  HMMA.16816.F32.BF16 R72, R8, R74, R4 ;  /* 0x0000004a0848723c */ /* 0x000fe20000041804 */
[----:B--2---:R-:W-:-:S06]  /*5170*/  FFMA.FTZ R2, R167, c[0x0][0x23c], -R22 ;  /* 0x00008f00a7027a23 */ /* 0x004fcc0000010816 */
[----:B------:R-:W-:Y:S01]  /*5180*/  IMAD.MOV.U32 R4, RZ, RZ, R82 ;  /* 0x000000ffff047224 */ /* 0x000fe200078e0052 */
[----:B------:R-:W-:Y:S01]  /*5190*/  HMMA.16816.F32.BF16 R68, R8, R70, R16 ;  /* 0x000000460844723c */ /* 0x000fe20000041810 */
[----:B------:R2:W-:Y:S01]  /*51a0*/  MUFU.EX2 R18, R2 ;  /* 0x0000000200127308 */ /* 0x0005e20000000800 */
[----:B------:R-:W-:Y:S01]  /*51b0*/  IMAD.MOV.U32 R6, RZ, RZ, R38 ;  /* 0x000000ffff067224 */ /* 0x000fe200078e0026 */
[----:B------:R-:W-:Y:S01]  /*51c0*/  MOV R7, R39 ;  /* 0x0000002700077202 */ /* 0x000fe20000000f00 */
[--C-:B------:R-:W-:Y:S01]  /*51d0*/  FFMA.FTZ R38, R143, c[0x0][0x23c], -R0.reuse ;  /* 0x00008f008f267a23 */ /* 0x100fe20000010800 */
[----:B------:R-:W-:Y:S01]  /*51e0*/  MOV R82, R80 ;  /* 0x0000005000527202 */ /* 0x000fe20000000f00 */
[----:B------:R-:W-:Y:S01]  /*51f0*/  FFMA.FTZ R39, R140, c[0x0][0x23c], -R0 ;  /* 0x00008f008c277a23 */ /* 0x000fe20000010800 */
[----:B------:R-:W-:Y:S01]  /*5200*/  MOV R140, R7 ;  /* 0x00000007008c7202 */ /* 0x000fe20000000f00 */
[----:B------:R-:W-:Y:S02]  /*5210*/  IMAD.MOV.U32 R16, RZ, RZ, R40 ;  /* 0x000000ffff107224 */ /* 0x000fe400078e0028 */
[----:B------:R-:W-:-:S02]  /*5220*/  FADD.FTZ R80, R198, R197 ;  /* 0x000000c5c6507221 */ /* 0x000fc40000010000 */
[----:B--2---:R-:W-:-:S04]  /*5230*/  FFMA.FTZ R2, R164, c[0x0][0x23c], -R22 ;  /* 0x00008f00a4027a23 */ /* 0x004fc80000010816 */
[----:B------:R2:W-:Y:S02]  /*5240*/  MUFU.EX2 R86, R2 ;  /* 0x0000000200567308 */ /* 0x0005e40000000800 */
[----:B--2---:R-:W-:Y:S02]  /*5250*/  FFMA.FTZ R2, R145, c[0x0][0x23c], -R22 ;  /* 0x00008f0091027a23 */ /* 0x004fe40000010816 */
[----:B------:R-:W-:-:S04]  /*5260*/  FFMA.FTZ R22, R148, c[0x0][0x23c], -R20 ;  /* 0x00008f0094167a23 */ /* 0x000fc80000010814 */
[----:B------:R2:W3:Y:S02]  /*5270*/  MUFU.EX2 R67, R2 ;  /* 0x0000000200437308 */ /* 0x0004e40000000800 */
[----:B--2---:R-:W-:Y:S01]  /*5280*/  FFMA.FTZ R2, R170, c[0x0][0x23c], -R21 ;  /* 0x00008f00aa027a23 */ /* 0x004fe20000010815 */
[----:B---3--:R-:W-:-:S05]  /*5290*/  F2FP.BF16.PACK_AB R10, R67, R86 ;  /* 0x00000056430a723e */ /* 0x008fca00000010ff */
[----:B------:R2:W3:Y:S02]  /*52a0*/  MUFU.EX2 R37, R2 ;  /* 0x0000000200257308 */ /* 0x0004e40000000800 */
[----:B--2---:R-:W-:Y:S02]  /*52b0*/  FFMA.FTZ R2, R166, c[0x0][0x23c], -R21 ;  /* 0x00008f00a6027a23 */ /* 0x004fe40000010815 */
[----:B---3--:R-:W-:-:S04]  /*52c0*/  IMAD.MOV.U32 R141, RZ, RZ, R37 ;  /* 0x000000ffff8d7224 */ /* 0x008fc800078e0025 */
[----:B------:R2:W3:Y:S01]  /*52d0*/  MUFU.EX2 R19, R2 ;  /* 0x0000000200137308 */ /* 0x0004e20000000800 */
[----:B------:R-:W-:-:S05]  /*52e0*/  IMAD.MOV.U32 R37, RZ, RZ, R252 ;  /* 0x000000ffff257224 */ /* 0x000fca00078e00fc */
[----:B------:R-:W-:Y:S01]  /*52f0*/  MOV R5, R37 ;  /* 0x0000002500057202 */ /* 0x000fe20000000f00 */
[----:B------:R-:W-:Y:S02]  /*5300*/  FFMA.FTZ R37, R150, c[0x0][0x23c], -R0 ;  /* 0x00008f0096257a23 */ /* 0x000fe40000010800 */
[----:B--2---:R-:W-:Y:S01]  /*5310*/  FFMA.FTZ R2, R152, c[0x0][0x23c], -R21 ;  /* 0x00008f0098027a23 */ /* 0x004fe20000010815 */
[----:B---3--:R-:W-:-:S03]  /*5320*/  F2FP.BF16.PACK_AB R9, R19, R141 ;  /* 0x0000008d1309723e */ /* 0x008fc600000010ff */
[----:B------:R2:W-:Y:S02]  /*5330*/  MUFU.EX2 R87, R2 ;  /* 0x0000000200577308 */ /* 0x0005e40000000800 */
[----:B--2---:R-:W-:Y:S02]  /*5340*/  FFMA.FTZ R2, R146, c[0x0][0x23c], -R21 ;  /* 0x00008f0092027a23 */ /* 0x004fe40000010815 */
[----:B------:R-:W-:-:S04]  /*5350*/  FFMA.FTZ R21, R142, c[0x0][0x23c], -R20 ;  /* 0x00008f008e157a23 */ /* 0x000fc80000010814 */
[----:B------:R2:W-:Y:S01]  /*5360*/  MUFU.EX2 R115, R2 ;  /* 0x0000000200737308 */ /* 0x0005e20000000800 */
[----:B------:R-:W-:Y:S02]  /*5370*/  IMAD.MOV.U32 R142, RZ, RZ, R114 ;  /* 0x000000ffff8e7224 */ /* 0x000fe400078e0072 */
[----:B------:R-:W-:Y:S02]  /*5380*/  IMAD.MOV.U32 R114, RZ, RZ, R32 ;  /* 0x000000ffff727224 */ /* 0x000fe400078e0020 */
[----:B------:R-:W-:Y:S01]  /*5390*/  FFMA.FTZ R32, R155, c[0x0][0x23c], -R0 ;  /* 0x00008f009b207a23 */ /* 0x000fe20000010800 */
[----:B------:R-:W-:Y:S01]  /*53a0*/  F2FP.BF16.PACK_AB R8, R18, R142 ;  /* 0x0000008e1208723e */ /* 0x000fe200000010ff */
[----:B------:R-:W-:Y:S01]  /*53b0*/  IMAD.MOV.U32 R143, RZ, RZ, R114 ;  /* 0x000000ffff8f7224 */ /* 0x000fe200078e0072 */
[----:B------:R-:W-:Y:S01]  /*53c0*/  MOV R114, R42 ;  /* 0x0000002a00727202 */ /* 0x000fe20000000f00 */
[----:B--2---:R-:W-:-:S04]  /*53d0*/  FFMA.FTZ R2, R171, c[0x0][0x23c], -R20 ;  /* 0x00008f00ab027a23 */ /* 0x004fc80000010814 */
[----:B------:R2:W-:Y:S02]  /*53e0*/  MUFU.EX2 R17, R2 ;  /* 0x0000000200117308 */ /* 0x0005e40000000800 */
[----:B--2---:R-:W-:-:S06]  /*53f0*/  FFMA.FTZ R2, R169, c[0x0][0x23c], -R20 ;  /* 0x00008f00a9027a23 */ /* 0x004fcc0000010814 */
[----:B------:R2:W-:Y:S02]  /*5400*/  MUFU.EX2 R83, R2 ;  /* 0x0000000200537308 */ /* 0x0005e40000000800 */
[----:B--2---:R-:W-:-:S06]  /*5410*/  FFMA.FTZ R2, R154, c[0x0][0x23c], -R20 ;  /* 0x00008f009a027a23 */ /* 0x004fcc0000010814 */
[----:B------:R2:W-:Y:S02]  /*5420*/  MUFU.EX2 R66, R2 ;  /* 0x0000000200427308 */ /* 0x0005e40000000800 */
[----:B--2---:R-:W-:-:S06]  /*5430*/  FFMA.FTZ R2, R149, c[0x0][0x23c], -R20 ;  /* 0x00008f0095027a23 */ /* 0x004fcc0000010814 */
[----:B------:R2:W3:Y:S02]  /*5440*/  MUFU.EX2 R27, R2 ;  /* 0x00000002001b7308 */ /* 0x0004e40000000800 */
[----:B--2---:R-:W-:Y:S01]  /*5450*/  FFMA.FTZ R2, R172, c[0x0][0x23c], -R0 ;  /* 0x00008f00ac027a23 */ /* 0x004fe20000010800 */
[----:B---3--:R-:W-:Y:S01]  /*5460*/  MOV R139, R27 ;  /* 0x0000001b008b7202 */ /* 0x008fe20000000f00 */
[----:B------:R-:W-:Y:S01]  /*5470*/  FFMA.FTZ R27, R153, c[0x0][0x23c], -R20 ;  /* 0x00008f00991b7a23 */ /* 0x000fe20000010814 */
[----:B------:R-:W-:-:S03]  /*5480*/  MOV R172, R5 ;  /* 0x0000000500ac7202 */ /* 0x000fc60000000f00 */
[----:B------:R2:W-:Y:S01]  /*5490*/  MUFU.EX2 R252, R2 ;  /* 0x0000000200fc7308 */ /* 0x0005e20000000800 */
[----:B------:R-:W-:Y:S01]  /*54a0*/  FFMA.FTZ R20, R138, c[0x0][0x23c], -R20 ;  /* 0x00008f008a147a23 */ /* 0x000fe20000010814 */
[----:B------:R-:W-:Y:S01]  /*54b0*/  MOV R138, R115 ;  /* 0x00000073008a7202 */ /* 0x000fe20000000f00 */
[----:B------:R-:W-:Y:S02]  /*54c0*/  IMAD.MOV.U32 R115, RZ, RZ, R81 ;  /* 0x000000ffff737224 */ /* 0x000fe400078e0051 */
[----:B------:R-:W-:Y:S01]  /*54d0*/  FADD.FTZ R81, R196, R175 ;  /* 0x000000afc4517221 */ /* 0x000fe20000010000 */
[----:B------:R-:W-:Y:S01]  /*54e0*/  F2FP.BF16.PACK_AB R11, R138, R87 ;  /* 0x000000578a0b723e */ /* 0x000fe200000010ff */
[----:B------:R-:W-:-:S06]  /*54f0*/  IMAD.MOV.U32 R175, RZ, RZ, R142 ;  /* 0x000000ffffaf7224 */ /* 0x000fcc00078e008e */
[----:B-1----:R-:W-:Y:S01]  /*5500*/  HMMA.16816.F32.BF16 R148, R8, R12, R156 ;  /* 0x0000000c0894723c */ /* 0x002fe2000004189c */
[----:B--2---:R-:W-:Y:S02]  /*5510*/  FFMA.FTZ R2, R173, c[0x0][0x23c], -R0 ;  /* 0x00008f00ad027a23 */ /* 0x004fe40000010800 */
[----:B------:R-:W-:Y:S02]  /*5520*/  IMAD.MOV.U32 R173, RZ, RZ, R4 ;  /* 0x000000ffffad7224 */ /* 0x000fe400078e0004 */
[----:B------:R1:W2:Y:S02]  /*5530*/  MUFU.EX2 R137, R2 ;  /* 0x0000000200897308 */ /* 0x0002a40000000800 */
[----:B------:R-:W-:Y:S01]  /*5540*/  MOV R158, R17 ;  /* 0x00000011009e7202 */ /* 0x000fe20000000f00 */
[----:B------:R-:W-:Y:S01]  /*5550*/  IMAD.MOV.U32 R157, RZ, RZ, R16 ;  /* 0x000000ffff9d7224 */ /* 0x000fe200078e0010 */
[----:B------:R-:W-:Y:S01]  /*5560*/  MOV R17, R62 ;  /* 0x0000003e00117202 */ /* 0x000fe20000000f00 */
[----:B------:R-:W-:Y:S01]  /*5570*/  IMAD.MOV.U32 R62, RZ, RZ, R63 ;  /* 0x000000ffff3e7224 */ /* 0x000fe200078e003f */
[----:B------:R-:W-:-:S02]  /*5580*/  F2FP.BF16.PACK_AB R4, R83, R158 ;  /* 0x0000009e5304723e */ /* 0x000fc400000010ff */
[----:B------:R-:W-:Y:S01]  /*5590*/  MOV R63, R41 ;  /* 0x00000029003f7202 */ /* 0x000fe20000000f00 */
[----:B------:R-:W-:Y:S01]  /*55a0*/  IMAD.MOV.U32 R16, RZ, RZ, R62 ;  /* 0x000000ffff107224 */ /* 0x000fe200078e003e */
[----:B------:R-:W-:Y:S01]  /*55b0*/  HMMA.16816.F32.BF16 R40, R8, R14, R52 ;  /* 0x0000000e0828723c */ /* 0x000fe20000041834 */
[----:B------:R-:W-:Y:S02]  /*55c0*/  MOV R156, R143 ;  /* 0x0000008f009c7202 */ /* 0x000fe40000000f00 */
[----:B------:R-:W-:Y:S02]  /*55d0*/  MOV R159, R141 ;  /* 0x0000008d009f7202 */ /* 0x000fe40000000f00 */
[----:B------:R-:W-:Y:S01]  /*55e0*/  MOV R62, R203 ;  /* 0x000000cb003e7202 */ /* 0x000fe20000000f00 */
[----:B-1----:R-:W-:Y:S01]  /*55f0*/  FFMA.FTZ R2, R168, c[0x0][0x23c], -R0 ;  /* 0x00008f00a8027a23 */ /* 0x002fe20000010800 */
[----:B--2---:R-:W-:-:S03]  /*5600*/  F2FP.BF16.PACK_AB R5, R137, R252 ;  /* 0x000000fc8905723e */ /* 0x004fc600000010ff */
[----:B------:R1:W-:Y:S02]  /*5610*/  MUFU.EX2 R133, R2 ;  /* 0x0000000200857308 */ /* 0x0003e40000000800 */
[----:B-1----:R-:W-:Y:S02]  /*5620*/  FFMA.FTZ R2, R165, c[0x0][0x23c], -R0 ;  /* 0x00008f00a5027a23 */ /* 0x002fe40000010800 */
[----:B------:R-:W-:-:S04]  /*5630*/  FADD.FTZ R0, R200, R199 ;  /* 0x000000c7c8007221 */ /* 0x000fc80000010000 */
[----:B------:R-:W1:Y:S01]  /*5640*/  MUFU.EX2 R132, R2 ;  /* 0x0000000200847308 */ /* 0x000e620000000800 */
[----:B------:R-:W-:Y:S01]  /*5650*/  IMAD.MOV.U32 R200, RZ, RZ, R6 ;  /* 0x000000ffffc87224 */ /* 0x000fe200078e0006 */
[----:B------:R-:W-:Y:S02]  /*5660*/  F2FP.BF16.PACK_AB R6, R139, R66 ;  /* 0x000000428b06723e */ /* 0x000fe400000010ff */
[----:B-1----:R-:W-:Y:S02]  /*5670*/  F2FP.BF16.PACK_AB R7, R132, R133 ;  /* 0x000000858407723e */ /* 0x002fe400000010ff */
[----:B------:R-:W-:Y:S02]  /*5680*/  MOV R2, R17 ;  /* 0x0000001100027202 */ /* 0x000fe40000000f00 */
[----:B------:R-:W-:Y:S01]  /*5690*/  MOV R17, R63 ;  /* 0x0000003f00117202 */ /* 0x000fe20000000f00 */
[----:B------:R-:W-:Y:S02]  /*56a0*/  IMAD.MOV.U32 R63, RZ, RZ, R202 ;  /* 0x000000ffff3f7224 */ /* 0x000fe400078e00ca */
[C---:B------:R-:W-:Y:S08]  /*56b0*/  HMMA.16816.F32.BF16 R144, R4.reuse, R12, R160 ;  /* 0x0000000c0490723c */ /* 0x040ff000000418a0 */
[----:B------:R-:W-:Y:S01]  /*56c0*/  HMMA.16816.F32.BF16 R152, R4, R14, R108 ;  /* 0x0000000e0498723c */ /* 0x000fe2000004186c */
[----:B------:R-:W1:Y:S06]  /*56d0*/  LDSM.16.MT88.4 R12, [R226+0xd000] ;  /* 0x00d00000e20c783b */ /* 0x000e6c0000004200 */
[----:B------:R-:W-:Y:S01]  /*56e0*/  IMAD.MOV.U32 R111, RZ, RZ, R140 ;  /* 0x000000ffff6f7224 */ /* 0x000fe200078e008c */
[-C--:B-1----:R-:W-:Y:S08]  /*56f0*/  HMMA.16816.F32.BF16 R164, R8, R12.reuse, R180 ;  /* 0x0000000c08a4723c */ /* 0x082ff000000418b4 */
[C---:B------:R-:W-:Y:S08]  /*5700*/  HMMA.16816.F32.BF16 R160, R4.reuse, R12, R176 ;  /* 0x0000000c04a0723c */ /* 0x040ff000000418b0 */
[-C--:B------:R-:W-:Y:S08]  /*5710*/  HMMA.16816.F32.BF16 R168, R4, R14.reuse, R104 ;  /* 0x0000000e04a8723c */ /* 0x080ff00000041868 */
[----:B------:R-:W-:Y:S01]  /*5720*/  HMMA.16816.F32.BF16 R52, R8, R14, R88 ;  /* 0x0000000e0834723c */ /* 0x000fe20000041858 */
[----:B------:R-:W1:Y:S07]  /*5730*/  LDSM.16.MT88.4 R12, [R228+0xd000] ;  /* 0x00d00000e40c783b */ /* 0x000e6e0000004200 */
[-C--:B-1----:R-:W-:Y:S08]  /*5740*/  HMMA.16816.F32.BF16 R176, R4, R12.reuse, R184 ;  /* 0x0000000c04b0723c */ /* 0x082ff000000418b8 */
[----:B------:R-:W-:Y:S07]  /*5750*/  HMMA.16816.F32.BF16 R180, R8, R12, R188 ;  /* 0x0000000c08b4723c */ /* 0x000fee00000418bc */
[----:B------:R-:W-:Y:S01]  /*5760*/  IMAD.MOV.U32 R191, RZ, RZ, R113 ;  /* 0x000000ffffbf7224 */ /* 0x000fe200078e0071 */
[----:B------:R-:W-:Y:S01]  /*5770*/  HMMA.16816.F32.BF16 R184, R4, R14, R100 ;  /* 0x0000000e04b8723c */ /* 0x000fe20000041864 */
[----:B------:R-:W-:Y:S01]  /*5780*/  MOV R113, R201 ;  /* 0x000000c900717202 */ /* 0x000fe20000000f00 */
[----:B------:R-:W-:Y:S01]  /*5790*/  IMAD.MOV.U32 R190, RZ, RZ, R83 ;  /* 0x000000ffffbe7224 */ /* 0x000fe200078e0053 */
[----:B------:R-:W-:Y:S01]  /*57a0*/  MOV R83, R65 ;  /* 0x0000004100537202 */ /* 0x000fe20000000f00 */
[----:B------:R-:W-:Y:S01]  /*57b0*/  IMAD.MOV.U32 R188, RZ, RZ, R87 ;  /* 0x000000ffffbc7224 */ /* 0x000fe200078e0057 */
[----:B------:R-:W-:-:S02]  /*57c0*/  MOV R189, R86 ;  /* 0x0000005600bd7202 */ /* 0x000fc40000000f00 */
[----:B------:R-:W-:Y:S01]  /*57d0*/  MOV R101, R2 ;  /* 0x0000000200657202 */ /* 0x000fe20000000f00 */
[C---:B------:R-:W-:Y:S01]  /*57e0*/  HMMA.16816.F32.BF16 R76, R8.reuse, R14, R76 ;  /* 0x0000000e084c723c */ /* 0x040fe2000004184c */
[----:B------:R-:W1:Y:S01]  /*57f0*/  LDSM.16.MT88.4 R12, [R227+0xd000] ;  /* 0x00d00000e30c783b */ /* 0x000e620000004200 */
[----:B------:R-:W-:Y:S01]  /*5800*/  IMAD.MOV.U32 R2, RZ, RZ, R61 ;  /* 0x000000ffff027224 */ /* 0x000fe200078e003d */
[----:B------:R-:W-:Y:S01]  /*5810*/  MOV R103, R17 ;  /* 0x0000001100677202 */ /* 0x000fe20000000f00 */
[----:B------:R-:W-:Y:S02]  /*5820*/  IMAD.MOV.U32 R100, RZ, RZ, R157 ;  /* 0x000000ffff647224 */ /* 0x000fe400078e009d */
[----:B------:R-:W-:Y:S02]  /*5830*/  IMAD.MOV.U32 R102, RZ, RZ, R16 ;  /* 0x000000ffff667224 */ /* 0x000fe400078e0010 */
[----:B------:R-:W-:Y:S01]  /*5840*/  IMAD.MOV.U32 R157, RZ, RZ, R18 ;  /* 0x000000ffff9d7224 */ /* 0x000fe200078e0012 */
[-C--:B-1----:R-:W-:Y:S07]  /*5850*/  HMMA.16816.F32.BF16 R196, R8, R12.reuse, R128 ;  /* 0x0000000c08c4723c */ /* 0x082fee0000041880 */
[----:B------:R-:W-:Y:S01]  /*5860*/  MOV R130, R200 ;  /* 0x000000c800827202 */ /* 0x000fe20000000f00 */
[----:B------:R-:W-:Y:S01]  /*5870*/  HMMA.16816.F32.BF16 R192, R4, R12, R192 ;  /* 0x0000000c04c0723c */ /* 0x000fe200000418c0 */
[----:B------:R-:W-:Y:S01]  /*5880*/  MOV R129, R66 ;  /* 0x0000004200817202 */ /* 0x000fe20000000f00 */
[----:B------:R-:W-:Y:S01]  /*5890*/  IMAD.MOV.U32 R128, RZ, RZ, R67 ;  /* 0x000000ffff807224 */ /* 0x000fe200078e0043 */
[----:B------:R-:W-:-:S05]  /*58a0*/  MOV R131, R60 ;  /* 0x0000003c00837202 */ /* 0x000fca0000000f00 */
[-C--:B------:R-:W-:Y:S07]  /*58b0*/  HMMA.16816.F32.BF16 R200, R4, R14.reuse, R96 ;  /* 0x0000000e04c8723c */ /* 0x080fee0000041860 */
[----:B------:R-:W-:Y:S01]  /*58c0*/  MOV R99, R62 ;  /* 0x0000003e00637202 */ /* 0x000fe20000000f00 */
[----:B------:R-:W-:Y:S01]  /*58d0*/  HMMA.16816.F32.BF16 R140, R8, R14, R48 ;  /* 0x0000000e088c723c */ /* 0x000fe20000041830 */
[----:B------:R-:W1:Y:S01]  /*58e0*/  LDSM.16.MT88.4 R12, [R225+0xf000] ;  /* 0x00f00000e10c783b */ /* 0x000e620000004200 */
[----:B------:R-:W-:Y:S01]  /*58f0*/  IMAD.MOV.U32 R98, RZ, RZ, R63 ;  /* 0x000000ffff627224 */ /* 0x000fe200078e003f */
[----:B------:R-:W-:-:S02]  /*5900*/  MOV R97, R84 ;  /* 0x0000005400617202 */ /* 0x000fc40000000f00 */
[----:B------:R-:W-:-:S03]  /*5910*/  MOV R96, R85 ;  /* 0x0000005500607202 */ /* 0x000fc60000000f00 */
[-C--:B-1----:R-:W-:Y:S07]  /*5920*/  HMMA.16816.F32.BF16 R48, R4, R12.reuse, R204 ;  /* 0x0000000c0430723c */ /* 0x082fee00000418cc */
[----:B------:R-:W-:Y:S01]  /*5930*/  IMAD.MOV.U32 R207, RZ, RZ, R64 ;  /* 0x000000ffffcf7224 */ /* 0x000fe200078e0040 */
[----:B------:R-:W-:Y:S01]  /*5940*/  HMMA.16816.F32.BF16 R208, R8, R12, R208 ;  /* 0x0000000c08d0723c */ /* 0x000fe200000418d0 */
[----:B------:R-:W-:Y:S01]  /*5950*/  MOV R205, R156 ;  /* 0x0000009c00cd7202 */ /* 0x000fe20000000f00 */
[----:B------:R-:W-:Y:S01]  /*5960*/  IMAD.MOV.U32 R206, RZ, RZ, R111 ;  /* 0x000000ffffce7224 */ /* 0x000fe200078e006f */
[----:B------:R-:W-:-:S02]  /*5970*/  MOV R156, R19 ;  /* 0x00000013009c7202 */ /* 0x000fc40000000f00 */
[----:B------:R-:W1:Y:S01]  /*5980*/  LDSM.16.MT88.4 R16, [R228+0xf000] ;  /* 0x00f00000e410783b */ /* 0x000e620000004200 */
[----:B------:R-:W-:Y:S02]  /*5990*/  MOV R204, R229 ;  /* 0x000000e500cc7202 */ /* 0x000fe40000000f00 */
[-C--:B------:R-:W-:Y:S01]  /*59a0*/  HMMA.16816.F32.BF16 R60, R4, R14.reuse, R92 ;  /* 0x0000000e043c723c */ /* 0x080fe2000004185c */
[----:B------:R-:W-:Y:S01]  /*59b0*/  FADD.FTZ R0, R25, R0 ;  /* 0x0000000019007221 */ /* 0x000fe20000010000 */
[----:B------:R-:W-:Y:S01]  /*59c0*/  MUFU.EX2 R36, R36 ;  /* 0x0000002400247308 */ /* 0x000fe20000000800 */
[----:B------:R2:W5:Y:S05]  /*59d0*/  LDL.LU R229, [R1+0x104] ;  /* 0x0001040001e57983 */ /* 0x00056a0000300800 */
[----:B------:R-:W-:Y:S01]  /*59e0*/  HMMA.16816.F32.BF16 R64, R8, R14, R44 ;  /* 0x0000000e0840723c */ /* 0x000fe2000004182c */
[----:B------:R-:W3:Y:S07]  /*59f0*/  LDSM.16.MT88.4 R12, [R226+0xf000] ;  /* 0x00f00000e20c783b */ /* 0x000eee0000004200 */
[C---:B-1----:R-:W-:Y:S08]  /*5a00*/  HMMA.16816.F32.BF16 R108, R4.reuse, R18, R120 ;  /* 0x00000012046c723c */ /* 0x042ff00000041878 */
[----:B------:R-:W-:Y:S08]  /*5a10*/  HMMA.16816.F32.BF16 R104, R4, R16, R220 ;  /* 0x000000100468723c */ /* 0x000ff000000418dc */
[-C--:B---3--:R-:W-:Y:S07]  /*5a20*/  HMMA.16816.F32.BF16 R84, R8, R12.reuse, R216 ;  /* 0x0000000c0854723c */ /* 0x088fee00000418d8 */
[----:B------:R-:W-:Y:S01]  /*5a30*/  MOV R218, R204 ;  /* 0x000000cc00da7202 */ /* 0x000fe20000000f00 */
[----:B------:R-:W-:Y:S01]  /*5a40*/  HMMA.16816.F32.BF16 R88, R4, R12, R212 ;  /* 0x0000000c0458723c */ /* 0x000fe200000418d4 */
[----:B------:R-:W-:Y:S01]  /*5a50*/  IMAD.MOV.U32 R219, RZ, RZ, R205 ;  /* 0x000000ffffdb7224 */ /* 0x000fe200078e00cd */
[----:B------:R-:W-:Y:S01]  /*5a60*/  MOV R204, R206 ;  /* 0x000000ce00cc7202 */ /* 0x000fe20000000f00 */
[----:B------:R-:W-:Y:S01]  /*5a70*/  IMAD.MOV.U32 R206, RZ, RZ, R224 ;  /* 0x000000ffffce7224 */ /* 0x000fe200078e00e0 */
[----:B------:R-:W-:-:S04]  /*5a80*/  MOV R205, R130 ;  /* 0x0000008200cd7202 */ /* 0x000fc80000000f00 */
[-C--:B------:R-:W-:Y:S08]  /*5a90*/  HMMA.16816.F32.BF16 R92, R4, R14.reuse, R116 ;  /* 0x0000000e045c723c */ /* 0x080ff00000041874 */
[C---:B------:R-:W-:Y:S01]  /*5aa0*/  HMMA.16816.F32.BF16 R56, R8.reuse, R14, R56 ;  /* 0x0000000e0838723c */ /* 0x040fe20000041838 */
[----:B------:R-:W1:Y:S01]  /*5ab0*/  LDSM.16.MT88.4 R12, [R227+0xf000] ;  /* 0x00f00000e30c783b */ /* 0x000e620000004200 */
[----:B------:R-:W-:Y:S01]  /*5ac0*/  FADD.FTZ R2, R2, R218 ;  /* 0x000000da02027221 */ /* 0x000fe20000010000 */
[----:B------:R-:W-:Y:S01]  /*5ad0*/  MOV R216, R204 ;  /* 0x000000cc00d87202 */ /* 0x000fe20000000f00 */
[----:B------:R-:W-:Y:S01]  /*5ae0*/  IMAD.MOV.U32 R217, RZ, RZ, R205 ;  /* 0x000000ffffd97224 */ /* 0x000fe200078e00cd */
[----:B------:R-:W-:Y:S01]  /*5af0*/  MOV R218, R206 ;  /* 0x000000ce00da7202 */ /* 0x000fe20000000f00 */
[----:B------:R-:W-:Y:S01]  /*5b00*/  IMAD.MOV.U32 R204, RZ, RZ, R96 ;  /* 0x000000ffffcc7224 */ /* 0x000fe200078e0060 */
[----:B------:R-:W-:Y:S01]  /*5b10*/  MOV R205, R97 ;  /* 0x0000006100cd7202 */ /* 0x000fe20000000f00 */
[C---:B------:R-:W-:Y:S01]  /*5b20*/  HMMA.16816.F32.BF16 R100, R8.reuse, R16, R100 ;  /* 0x000000100864723c */ /* 0x040fe20000041864 */
        /* <DEDUP_REMOVED lines=9> */
[----:B------:R-:W-:Y:S01]  /*5bc0*/  FADD.FTZ R0, R204, R0 ;  /* 0x00000000cc007221 */ /* 0x000fe20000010000 */
[----:B------:R-:W-:Y:S01]  /*5bd0*/  MOV R213, R206 ;  /* 0x000000ce00d57202 */ /* 0x000fe20000000f00 */
[----:B------:R-:W3:Y:S01]  /*5be0*/  MUFU.EX2 R35, R35 ;  /* 0x0000002300237308 */ /* 0x000ee20000000800 */
[----:B------:R-:W-:Y:S01]  /*5bf0*/  MOV R204, R129 ;  /* 0x0000008100cc7202 */ /* 0x000fe20000000f00 */
[----:B------:R2:W5:Y:S01]  /*5c00*/  LDL.LU R224, [R1+0x100] ;  /* 0x0001000001e07983 */ /* 0x0005620000300800 */
[----:B------:R-:W-:Y:S01]  /*5c10*/  MOV R130, R26 ;  /* 0x0000001a00827202 */ /* 0x000fe20000000f00 */
[----:B------:R-:W-:Y:S08]  /*5c20*/  HMMA.16816.F32.BF16 R16, R8, R18, R72 ;  /* 0x000000120810723c */ /* 0x000ff00000041848 */
[C---:B-1----:R-:W-:Y:S08]  /*5c30*/  HMMA.16816.F32.BF16 R120, R4.reuse, R12, R244 ;  /* 0x0000000c0478723c */ /* 0x042ff000000418f4 */
[----:B------:R-:W-:Y:S08]  /*5c40*/  HMMA.16816.F32.BF16 R44, R4, R14, R124 ;  /* 0x0000000e042c723c */ /* 0x000ff0000004187c */
[----:B------:R-:W-:Y:S01]  /*5c50*/  HMMA.16816.F32.BF16 R116, R8, R12, R248 ;  /* 0x0000000c0874723c */ /* 0x000fe200000418f8 */
[----:B------:R-:W-:Y:S01]  /*5c60*/  FADD.FTZ R5, R24, R80 ;  /* 0x0000005018057221 */ /* 0x000fe20000010000 */
[----:B------:R-:W-:Y:S01]  /*5c70*/  MUFU.EX2 R34, R34 ;  /* 0x0000002200227308 */ /* 0x000fe20000000800 */
[----:B------:R-:W-:Y:S01]  /*5c80*/  FADD.FTZ R4, R219, R2 ;  /* 0x00000002db047221 */ /* 0x000fe20000010000 */
[----:B------:R-:W-:Y:S01]  /*5c90*/  MOV R219, R207 ;  /* 0x000000cf00db7202 */ /* 0x000fe20000000f00 */
[----:B------:R-:W-:-:S05]  /*5ca0*/  FADD.FTZ R6, R23, R81 ;  /* 0x0000005117067221 */ /* 0x000fca0000010000 */
[----:B------:R-:W-:Y:S01]  /*5cb0*/  MUFU.EX2 R33, R33 ;  /* 0x0000002100217308 */ /* 0x000fe20000000800 */
[----:B------:R-:W-:Y:S01]  /*5cc0*/  IMAD.MOV.U32 R207, RZ, RZ, R99 ;  /* 0x000000ffffcf7224 */ /* 0x000fe200078e0063 */
        /* <DEDUP_REMOVED lines=18> */
[----:B------:R-:W-:Y:S01]  /*5df0*/  HMMA.16816.F32.BF16 R12, R8, R14, R68 ;  /* 0x0000000e080c723c */ /* 0x000fe20000041844 */
[----:B------:R-:W-:Y:S01]  /*5e00*/  FADD.FTZ R2, R191, R6 ;  /* 0x00000006bf027221 */ /* 0x000fe20000010000 */
[----:B------:R-:W-:Y:S01]  /*5e10*/  MOV R223, R207 ;  /* 0x000000cf00df7202 */ /* 0x000fe20000000f00 */
[----:B------:R-:W1:Y:S01]  /*5e20*/  LDSM.16.MT88.4 R188, [R228+0xd800] ;  /* 0x00d80000e4bc783b */ /* 0x000e620000004200 */
[----:B------:R-:W-:Y:S01]  /*5e30*/  IMAD.MOV.U32 R212, RZ, RZ, R206 ;  /* 0x000000ffffd47224 */ /* 0x000fe200078e00ce */
[----:B------:R-:W-:Y:S01]  /*5e40*/  MOV R222, R96 ;  /* 0x0000006000de7202 */ /* 0x000fe20000000f00 */
[----:B------:R-:W-:Y:S01]  /*5e50*/  IMAD.MOV.U32 R221, RZ, RZ, R97 ;  /* 0x000000ffffdd7224 */ /* 0x000fe200078e0061 */
        /* <DEDUP_REMOVED lines=9> */
[----:B------:R-:W4:Y:S01]  /*5ef0*/  LDSM.16.MT88.4 R156, [R225+0xd800] ;  /* 0x00d80000e19c783b */ /* 0x000f220000004200 */
[----:B------:R-:W-:Y:S01]  /*5f00*/  MOV R244, R82 ;  /* 0x0000005200f47202 */ /* 0x000fe20000000f00 */
[----:B------:R-:W-:Y:S01]  /*5f10*/  FADD.FTZ R11, R130, R5 ;  /* 0x00000005820b7221 */ /* 0x000fe20000010000 */
[----:B------:R-:W-:Y:S01]  /*5f20*/  MOV R250, R112 ;  /* 0x0000007000fa7202 */ /* 0x000fe20000000f00 */
[----:B------:R-:W1:Y:S01]  /*5f30*/  LDSM.16.MT88.4 R172, [R226+0xd800] ;  /* 0x00d80000e2ac783b */ /* 0x000e620000004200 */
[----:B------:R-:W-:-:S03]  /*5f40*/  MOV R249, R113 ;  /* 0x0000007100f97202 */ /* 0x000fc60000000f00 */
[----:B------:R-:W1:Y:S04]  /*5f50*/  LDSM.16.MT88.4 R204, [R227+0xd800] ;  /* 0x00d80000e3cc783b */ /* 0x000e680000004200 */
[----:B------:R-:W1:Y:S04]  /*5f60*/  LDSM.16.MT88.4 R80, [R225+0xf800] ;  /* 0x00f80000e150783b */ /* 0x000e680000004200 */
[----:B------:R-:W1:Y:S04]  /*5f70*/  LDSM.16.MT88.4 R96, [R226+0xf800] ;  /* 0x00f80000e260783b */ /* 0x000e680000004200 */
[----:B------:R-:W1:Y:S04]  /*5f80*/  LDSM.16.MT88.4 R112, [R228+0xf800] ;  /* 0x00f80000e470783b */ /* 0x000e680000004200 */
[----:B------:R-:W1:Y:S01]  /*5f90*/  LDSM.16.MT88.4 R4, [R227+0xf800] ;  /* 0x00f80000e304783b */ /* 0x000e620000004200 */
        /* <DEDUP_REMOVED lines=8> */
[----:B------:R-:W-:Y:S08]  /*6020*/  MUFU.EX2 R32, R32 ;  /* 0x0000002000207308 */ /* 0x000ff00000000800 */
[----:B------:R-:W1:Y:S08]  /*6030*/  MUFU.EX2 R37, R37 ;  /* 0x0000002500257308 */ /* 0x000e700000000800 */
[----:B------:R-:W-:Y:S08]  /*6040*/  MUFU.EX2 R38, R38 ;  /* 0x0000002600267308 */ /* 0x000ff00000000800 */
[----:B------:R-:W2:Y:S01]  /*6050*/  MUFU.EX2 R39, R39 ;  /* 0x0000002700277308 */ /* 0x000ea20000000800 */
[----:B------:R-:W-:Y:S01]  /*6060*/  MOV R215, R128 ;  /* 0x0000008000d77202 */ /* 0x000fe20000000f00 */
[----:B------:R-:W-:Y:S01]  /*6070*/  FADD.FTZ R10, R131, R0 ;  /* 0x00000000830a7221 */ /* 0x000fe20000010000 */
[----:B---3--:R-:W-:Y:S01]  /*6080*/  F2FP.BF16.PACK_AB R128, R35, R36 ;  /* 0x000000242380723e */ /* 0x008fe200000010ff */
[----:B------:R3:W5:Y:S01]  /*6090*/  LDL.LU R26, [R1+0xfc] ;  /* 0x0000fc00011a7983 */ /* 0x0007620000300800 */
[----:B-1----:R-:W-:-:S02]  /*60a0*/  F2FP.BF16.PACK_AB R129, R30, R31 ;  /* 0x0000001f1e81723e */ /* 0x002fc400000010ff */
[----:B------:R-:W-:Y:S02]  /*60b0*/  F2FP.BF16.PACK_AB R130, R33, R34 ;  /* 0x000000222182723e */ /* 0x000fe400000010ff */
[----:B------:R-:W-:Y:S02]  /*60c0*/  F2FP.BF16.PACK_AB R131, R28, R29 ;  /* 0x0000001d1c83723e */ /* 0x000fe400000010ff */
[----:B------:R-:W-:Y:S02]  /*60d0*/  F2FP.BF16.PACK_AB R124, R22, R27 ;  /* 0x0000001b167c723e */ /* 0x000fe400000010ff */
[----:B------:R-:W-:Y:S02]  /*60e0*/  F2FP.BF16.PACK_AB R125, R37, R32 ;  /* 0x00000020257d723e */ /* 0x000fe400000010ff */
[----:B------:R-:W-:Y:S02]  /*60f0*/  F2FP.BF16.PACK_AB R126, R20, R21 ;  /* 0x00000015147e723e */ /* 0x000fe400000010ff */
[----:B--2---:R-:W-:Y:S01]  /*6100*/  F2FP.BF16.PACK_AB R127, R39, R38 ;  /* 0x00000026277f723e */ /* 0x004fe200000010ff */
[----:B------:R-:W-:Y:S01]  /*6110*/  HMMA.16816.F32.BF16 R180, R128, R188, R180 ;  /* 0x000000bc80b4723c */ /* 0x000fe200000418b4 */
[----:B------:R-:W-:Y:S01]  /*6120*/  FADD.FTZ R0, R249, R11 ;  /* 0x0000000bf9007221 */ /* 0x000fe20000010000 */
[----:B------:R3:W5:Y:S01]  /*6130*/  LDL.LU R25, [R1+0xf8] ;  /* 0x0000f80001197983 */ /* 0x0007620000300800 */
[----:B------:R-:W-:-:S03]  /*6140*/  FADD.FTZ R2, R251, R9 ;  /* 0x00000009fb027221 */ /* 0x000fc60000010000 */
[----:B------:R3:W5:Y:S02]  /*6150*/  LDL.LU R24, [R1+0xf4] ;  /* 0x0000f40001187983 */ /* 0x0007640000300800 */
[C---:B------:R-:W-:Y:S08]  /*6160*/  HMMA.16816.F32.BF16 R176, R124.reuse, R188, R176 ;  /* 0x000000bc7cb0723c */ /* 0x040ff000000418b0 */
[-C--:B------:R-:W-:Y:S01]  /*6170*/  HMMA.16816.F32.BF16 R184, R124, R190.reuse, R184 ;  /* 0x000000be7cb8723c */ /* 0x080fe200000418b8 */
[----:B------:R-:W-:Y:S01]  /*6180*/  FADD.FTZ R2, R247, R2 ;  /* 0x00000002f7027221 */ /* 0x000fe20000010000 */
[----:B------:R3:W5:Y:S06]  /*6190*/  LDL.LU R23, [R1+0xf0] ;  /* 0x0000f00001177983 */ /* 0x00076c0000300800 */
[C---:B------:R-:W-:Y:S08]  /*61a0*/  HMMA.16816.F32.BF16 R188, R128.reuse, R190, R76 ;  /* 0x000000be80bc723c */ /* 0x040ff0000004184c */
[-C--:B----4-:R-:W-:Y:S08]  /*61b0*/  HMMA.16816.F32.BF16 R148, R128, R156.reuse, R148 ;  /* 0x0000009c8094723c */ /* 0x090ff00000041894 */
[C---:B------:R-:W-:Y:S08]  /*61c0*/  HMMA.16816.F32.BF16 R144, R124.reuse, R156, R144 ;  /* 0x0000009c7c90723c */ /* 0x040ff00000041890 */
[----:B------:R-:W-:Y:S08]  /*61d0*/  HMMA.16816.F32.BF16 R152, R124, R158, R152 ;  /* 0x0000009e7c98723c */ /* 0x000ff00000041898 */
        /* <DEDUP_REMOVED lines=74> */
[----:B------:R-:W-:Y:S01]  /*6680*/  IMAD.U32 R0, RZ, RZ, UR4 ;  /* 0x00000004ff007e24 */ /* 0x000fe2000f8e00ff */
[----:B------:R-:W-:Y:S02]  /*6690*/  UISETP.NE.AND UP0, UPT, UR8, 0x2, UPT ;  /* 0x000000020800788c */ /* 0x000fe4000bf05270 */
[----:B------:R-:W-:Y:S02]  /*66a0*/  UIMAD UR5, UR5, UR19, UR6 ;  /* 0x00000013050572a4 */ /* 0x000fe4000f8e0206 */
[----:B------:R-:W-:Y:S01]  /*66b0*/  USHF.L.U32 UR6, UR4, 0x5, URZ ;  /* 0x0000000504067899 */ /* 0x000fe2000800063f */
[----:B------:R-:W-:Y:S01]  /*66c0*/  BAR.SYNC.DEFER_BLOCKING 0x0 ;  /* 0x0000000000007b1d */ /* 0x000fe20000010000 */
[----:B--2---:R-:W-:-:S04]  /*66d0*/  IMAD.WIDE.U32 R4, R4, UR19, R138 ;  /* 0x0000001304047c25 */ /* 0x004fc8000f8e008a */
[----:B------:R-:W-:Y:S01]  /*66e0*/  IMAD.MOV.U32 R139, RZ, RZ, c[0x0][0x1a4] ;  /* 0x00006900ff8b7624 */ /* 0x000fe200078e00ff */
[----:B------:R-:W-:Y:S02]  /*66f0*/  IADD3 R2, R5, UR5, RZ ;  /* 0x0000000505027c10 */ /* 0x000fe4000fffe0ff */
[----:B------:R-:W-:Y:S02]  /*6700*/  LEA R8, P0, R4, c[0x0][0x170], 0x1 ;  /* 0x00005c0004087a11 */ /* 0x000fe400078008ff */
[----:B------:R-:W-:Y:S02]  /*6710*/  SHF.L.U64.HI R0, R0, 0x5, R139 ;  /* 0x0000000500007819 */ /* 0x000fe4000001028b */
[----:B------:R-:W-:Y:S01]  /*6720*/  LEA.HI.X R9, R4, c[0x0][0x174], R2, 0x1, P0 ;  /* 0x00005d0004097a11 */ /* 0x000fe200000f0c02 */
[----:B------:R-:W1:Y:S01]  /*6730*/  S2R R139, SR_TID.X ;  /* 0x00000000008b7919 */ /* 0x000e620000002100 */
[----:B------:R-:W-:-:S03]  /*6740*/  IADD3 R6, P0, R8, UR6, RZ ;  /* 0x0000000608067c10 */ /* 0x000fc6000ff1e0ff */
[----:B------:R-:W-:Y:S01]  /*6750*/  @!PT LDS RZ, [RZ] ;  /* 0x00000000fffff984 */ /* 0x000fe20000000800 */
[----:B------:R-:W-:Y:S01]  /*6760*/  @!PT LDS RZ, [RZ] ;  /* 0x00000000fffff984 */ /* 0x000fe20000000800 */
[----:B------:R-:W-:Y:S01]  /*6770*/  @!PT LDS RZ, [RZ] ;  /* 0x00000000fffff984 */ /* 0x000fe20000000800 */
[----:B------:R2:W-:Y:S02]  /*6780*/  LDGSTS.E.BYPASS.LTC128B.128 [R243+0xc000], [R8.64] ;  /* 0x0c00000008f37fae */ /* 0x0005e4000b901d50 */
[----:B------:R-:W-:Y:S01]  /*6790*/  IMAD.X R7, R0, 0x1, R9, P0 ;  /* 0x0000000100077824 */ /* 0x000fe200000e0609 */
[----:B------:R-:W-:Y:S01]  /*67a0*/  IADD3 R4, P0, R6, UR6, RZ ;  /* 0x0000000606047c10 */ /* 0x000fe2000ff1e0ff */
[----:B------:R2:W-:Y:S03]  /*67b0*/  LDGSTS.E.BYPASS.LTC128B.128 [R243+0xe000], [R8.64+0x80] ;  /* 0x0e00008008f37fae */ /* 0x0005e6000b901d50 */
[----:B------:R-:W-:Y:S01]  /*67c0*/  IADD3.X R5, R7, R0, RZ, P0, !PT ;  /* 0x0000000007057210 */ /* 0x000fe200007fe4ff */
[----:B------:R3:W-:Y:S01]  /*67d0*/  LDGSTS.E.BYPASS.LTC128B.128 [R243+0xc800], [R6.64] ;  /* 0x0c80000006f37fae */ /* 0x0007e2000b901d50 */
[----:B------:R-:W-:-:S03]  /*67e0*/  IADD3 R10, P0, R4, UR6, RZ ;  /* 0x00000006040a7c10 */ /* 0x000fc6000ff1e0ff */
[----:B------:R3:W-:Y:S02]  /*67f0*/  LDGSTS.E.BYPASS.LTC128B.128 [R243+0xe800], [R6.64+0x80] ;  /* 0x0e80008006f37fae */ /* 0x0007e4000b901d50 */
[----:B------:R-:W-:Y:S02]  /*6800*/  IMAD.X R11, R5, 0x1, R0, P0 ;  /* 0x00000001050b7824 */ /* 0x000fe400000e0600 */
[----:B------:R3:W-:Y:S04]  /*6810*/  LDGSTS.E.BYPASS.LTC128B.128 [R243+0xd000], [R4.64] ;  /* 0x0d00000004f37fae */ /* 0x0007e8000b901d50 */
[----:B------:R3:W-:Y:S01]  /*6820*/  LDGSTS.E.BYPASS.LTC128B.128 [R243+0xf000], [R4.64+0x80] ;  /* 0x0f00008004f37fae */ /* 0x0007e2000b901d50 */
[----:B-1----:R-:W-:-:S03]  /*6830*/  SHF.L.U32 R139, R139, 0x1, RZ ;  /* 0x000000018b8b7819 */ /* 0x002fc600000006ff */
[----:B------:R2:W-:Y:S01]  /*6840*/  LDGSTS.E.BYPASS.LTC128B.128 [R243+0xd800], [R10.64] ;  /* 0x0d8000000af37fae */ /* 0x0005e2000b901d50 */
[----:B------:R-:W-:-:S03]  /*6850*/  LOP3.LUT R139, R139, 0x6, RZ, 0xc0, !PT ;  /* 0x000000068b8b7812 */ /* 0x000fc600078ec0ff */
[----:B------:R2:W-:Y:S04]  /*6860*/  LDGSTS.E.BYPASS.LTC128B.128 [R243+0xf800], [R10.64+0x80] ;  /* 0x0f8000800af37fae */ /* 0x0005e8000b901d50 */
[----:B------:R-:W-:Y:S04]  /*6870*/  LDSM.16.M88.4 R16, [R231] ;  /* 0x00000000e710783b */ /* 0x000fe80000000200 */
[----:B------:R-:W-:Y:S04]  /*6880*/  LDSM.16.M88.4 R12, [R231+0x2000] ;  /* 0x00200000e70c783b */ /* 0x000fe80000000200 */
[----:B-----5:R-:W1:Y:S04]  /*6890*/  LDSM.16.M88.4 R48, [R224+0x9000] ;  /* 0x00900000e030783b */ /* 0x020e680000000200 */
[----:B------:R-:W4:Y:S04]  /*68a0*/  LDSM.16.M88.4 R44, [R224+0x9800] ;  /* 0x00980000e02c783b */ /* 0x000f280000000200 */
[----:B------:R-:W4:Y:S04]  /*68b0*/  LDSM.16.M88.4 R56, [R224+0x8000] ;  /* 0x00800000e038783b */ /* 0x000f280000000200 */
[----:B------:R-:W4:Y:S04]  /*68c0*/  LDSM.16.M88.4 R52, [R224+0x8800] ;  /* 0x00880000e034783b */ /* 0x000f280000000200 */
[----:B--2---:R-:W-:Y:S04]  /*68d0*/  LDSM.16.M88.4 R8, [R232] ;  /* 0x00000000e808783b */ /* 0x004fe80000000200 */
[----:B---3--:R-:W-:Y:S04]  /*68e0*/  LDSM.16.M88.4 R4, [R232+0x2000] ;  /* 0x00200000e804783b */ /* 0x008fe80000000200 */
[----:B------:R-:W2:Y:S04]  /*68f0*/  LDSM.16.M88.4 R32, [R241] ;  /* 0x00000000f120783b */ /* 0x000ea80000000200 */
[----:B------:R-:W3:Y:S04]  /*6900*/  LDSM.16.M88.4 R28, [R240] ;  /* 0x00000000f01c783b */ /* 0x000ee80000000200 */
[----:B------:R-:W2:Y:S04]  /*6910*/  LDSM.16.M88.4 R40, [R235] ;  /* 0x00000000eb28783b */ /* 0x000ea80000000200 */
[----:B------:R-:W2:Y:S01]  /*6920*/  LDSM.16.M88.4 R36, [R242] ;  /* 0x00000000f224783b */ /* 0x000ea20000000200 */
[----:B-1----:R-:W-:Y:S03]  /*6930*/  HMMA.16816.F32.BF16 R140, R12, R48, RZ ;  /* 0x000000300c8c723c */ /* 0x002fe600000418ff */
        /* <DEDUP_REMOVED lines=8> */
[----:B--2---:R-:W-:Y:S08]  /*69c0*/  HMMA.16816.F32.BF16 R140, R4, R32, R140 ;  /* 0x00000020048c723c */ /* 0x004ff0000004188c */
[-C--:B---3--:R-:W-:Y:S08]  /*69d0*/  HMMA.16816.F32.BF16 R64, R8, R28.reuse, R64 ;  /* 0x0000001c0840723c */ /* 0x088ff00000041840 */
        /* <DEDUP_REMOVED lines=16> */
[----:B------:R-:W-:Y:S01]  /*6ae0*/  MOV R33, R64 ;  /* 0x0000004000217202 */ /* 0x000fe20000000f00 */
[----:B------:R-:W-:Y:S01]  /*6af0*/  IMAD.MOV.U32 R32, RZ, RZ, R65 ;  /* 0x000000ffff207224 */ /* 0x000fe200078e0041 */
[C---:B------:R-:W-:Y:S08]  /*6b00*/  HMMA.16816.F32.BF16 R140, R12.reuse, R58, RZ ;  /* 0x0000003a0c8c723c */ /* 0x040ff000000418ff */
[C---:B------:R-:W-:Y:S07]  /*6b10*/  HMMA.16816.F32.BF16 R64, R12.reuse, R54, RZ ;  /* 0x000000360c40723c */ /* 0x040fee00000418ff */
[----:B------:R-:W-:Y:S01]  /*6b20*/  IMAD.MOV.U32 R21, RZ, RZ, R208 ;  /* 0x000000ffff157224 */ /* 0x000fe200078e00d0 */
[----:B------:R-:W-:Y:S01]  /*6b30*/  HMMA.16816.F32.BF16 R60, R12, R50, RZ ;  /* 0x000000320c3c723c */ /* 0x000fe200000418ff */
[----:B------:R-:W-:Y:S01]  /*6b40*/  IMAD.MOV.U32 R20, RZ, RZ, R209 ;  /* 0x000000ffff147224 */ /* 0x000fe200078e00d1 */
[----:B------:R-:W-:Y:S01]  /*6b50*/  MOV R0, R211 ;  /* 0x000000d300007202 */ /* 0x000fe20000000f00 */
[----:B------:R-:W-:-:S05]  /*6b60*/  IMAD.MOV.U32 R2, RZ, RZ, R210 ;  /* 0x000000ffff027224 */ /* 0x000fca00078e00d2 */
        /* <DEDUP_REMOVED lines=8> */
[----:B------:R-:W-:Y:S01]  /*6bf0*/  MOV R133, R14 ;  /* 0x0000000e00857202 */ /* 0x000fe20000000f00 */
[----:B------:R-:W-:Y:S01]  /*6c00*/  IMAD.MOV.U32 R137, RZ, RZ, R13 ;  /* 0x000000ffff897224 */ /* 0x000fe200078e000d */
[----:B------:R-:W-:Y:S01]  /*6c10*/  HMMA.16816.F32.BF16 R56, R8, R42, R56 ;  /* 0x0000002a0838723c */ /* 0x000fe20000041838 */
[----:B------:R-:W-:-:S02]  /*6c20*/  IMAD.MOV.U32 R132, RZ, RZ, R15 ;  /* 0x000000ffff847224 */ /* 0x000fc400078e000f */
[----:B------:R-:W-:Y:S05]  /*6c30*/  LDSM.16.M88.4 R12, [R230+0x8000] ;  /* 0x00800000e60c783b */ /* 0x000fea0000000200 */
        /* <DEDUP_REMOVED lines=20> */
[----:B------:R-:W-:Y:S01]  /*6d80*/  MOV R140, R41 ;  /* 0x00000029008c7202 */ /* 0x000fe20000000f00 */
[----:B------:R-:W-:Y:S02]  /*6d90*/  IMAD.MOV.U32 R141, RZ, RZ, R40 ;  /* 0x000000ffff8d7224 */ /* 0x000fe400078e0028 */
[----:B------:R-:W-:Y:S02]  /*6da0*/  IMAD.MOV.U32 R142, RZ, RZ, R37 ;  /* 0x000000ffff8e7224 */ /* 0x000fe400078e0025 */
[----:B------:R-:W-:Y:S01]  /*6db0*/  IMAD.MOV.U32 R143, RZ, RZ, R36 ;  /* 0x000000ffff8f7224 */ /* 0x000fe200078e0024 */
[-C--:B-1----:R-:W-:Y:S07]  /*6dc0*/  HMMA.16816.F32.BF16 R40, R8, R12.reuse, R248 ;  /* 0x0000000c0828723c */ /* 0x082fee00000418f8 */
[----:B------:R-:W-:Y:S01]  /*6dd0*/  MOV R248, R33 ;  /* 0x0000002100f87202 */ /* 0x000fe20000000f00 */
[----:B------:R-:W-:Y:S01]  /*6de0*/  IMAD.MOV.U32 R249, RZ, RZ, R32 ;  /* 0x000000fffff97224 */ /* 0x000fe200078e0020 */
[----:B------:R-:W-:Y:S01]  /*6df0*/  HMMA.16816.F32.BF16 R36, R4, R12, R212 ;  /* 0x0000000c0424723c */ /* 0x000fe200000418d4 */
[----:B------:R-:W-:-:S02]  /*6e00*/  IMAD.MOV.U32 R250, RZ, RZ, R27 ;  /* 0x000000fffffa7224 */ /* 0x000fc400078e001b */
[----:B------:R-:W-:-:S04]  /*6e10*/  IMAD.MOV.U32 R251, RZ, RZ, R22 ;  /* 0x000000fffffb7224 */ /* 0x000fc800078e0016 */
[----:B------:R-:W-:Y:S01]  /*6e20*/  MOV R212, R21 ;  /* 0x0000001500d47202 */ /* 0x000fe20000000f00 */
        /* <DEDUP_REMOVED lines=16> */
[----:B------:R-:W-:Y:S01]  /*6f30*/  MOV R49, R208 ;  /* 0x000000d000317202 */ /* 0x000fe20000000f00 */
[----:B------:R-:W-:-:S02]  /*6f40*/  IMAD.MOV.U32 R48, RZ, RZ, R209 ;  /* 0x000000ffff307224 */ /* 0x000fc400078e00d1 */
[----:B------:R-:W1:Y:S01]  /*6f50*/  LDSM.16.M88.4 R8, [R233] ;  /* 0x00000000e908783b */ /* 0x000e620000000200 */
[----:B------:R-:W-:Y:S02]  /*6f60*/  IMAD.MOV.U32 R27, RZ, RZ, R210 ;  /* 0x000000ffff1b7224 */ /* 0x000fe400078e00d2 */
[----:B------:R-:W-:Y:S01]  /*6f70*/  MOV R133, R4 ;  /* 0x0000000400857202 */ /* 0x000fe20000000f00 */
[----:B------:R-:W-:Y:S02]  /*6f80*/  IMAD.MOV.U32 R132, RZ, RZ, R5 ;  /* 0x000000ffff847224 */ /* 0x000fe400078e0005 */
[----:B------:R-:W-:Y:S02]  /*6f90*/  IMAD.MOV.U32 R51, RZ, RZ, R6 ;  /* 0x000000ffff337224 */ /* 0x000fe400078e0006 */
[----:B------:R-:W-:Y:S02]  /*6fa0*/  IMAD.MOV.U32 R50, RZ, RZ, R7 ;  /* 0x000000ffff327224 */ /* 0x000fe400078e0007 */
[----:B------:R-:W2:Y:S01]  /*6fb0*/  LDSM.16.M88.4 R4, [R233+0x2000] ;  /* 0x00200000e904783b */ /* 0x000ea20000000200 */
[----:B------:R-:W-:Y:S01]  /*6fc0*/  IMAD.MOV.U32 R22, RZ, RZ, R211 ;  /* 0x000000ffff167224 */ /* 0x000fe200078e00d3 */
[C---:B-1----:R-:W-:Y:S08]  /*6fd0*/  HMMA.16816.F32.BF16 R52, R8.reuse, R12, R52 ;  /* 0x0000000c0834723c */ /* 0x042ff00000041834 */
[----:B------:R-:W-:Y:S08]  /*6fe0*/  HMMA.16816.F32.BF16 R208, R8, R14, R28 ;  /* 0x0000000e08d0723c */ /* 0x000ff0000004181c */
[C---:B--2---:R-:W-:Y:S08]  /*6ff0*/  HMMA.16816.F32.BF16 R60, R4.reuse, R12, R60 ;  /* 0x0000000c043c723c */ /* 0x044ff0000004183c */
[----:B------:R-:W-:Y:S01]  /*7000*/  HMMA.16816.F32.BF16 R244, R4, R14, R44 ;  /* 0x0000000e04f4723c */ /* 0x000fe2000004182c */
[----:B------:R-:W1:Y:S01]  /*7010*/  LDSM.16.M88.4 R12, [R229+0x800] ;  /* 0x00080000e50c783b */ /* 0x000e620000000200 */
[----:B------:R-:W-:Y:S01]  /*7020*/  IMAD.MOV.U32 R17, RZ, RZ, R54 ;  /* 0x000000ffff117224 */ /* 0x000fe200078e0036 */
[----:B------:R-:W-:Y:S01]  /*7030*/  MOV R19, R52 ;  /* 0x0000003400137202 */ /* 0x000fe20000000f00 */
[----:B------:R-:W-:Y:S01]  /*7040*/  IMAD.MOV.U32 R16, RZ, RZ, R55 ;  /* 0x000000ffff107224 */ /* 0x000fe200078e0037 */
[----:B------:R-:W-:Y:S01]  /*7050*/  MOV R52, R49 ;  /* 0x0000003100347202 */ /* 0x000fe20000000f00 */
[----:B------:R-:W-:-:S02]  /*7060*/  IMAD.MOV.U32 R18, RZ, RZ, R53 ;  /* 0x000000ffff127224 */ /* 0x000fc400078e0035 */
[----:B------:R-:W-:Y:S02]  /*7070*/  IMAD.MOV.U32 R54, RZ, RZ, R27 ;  /* 0x000000ffff367224 */ /* 0x000fe400078e001b */
[----:B------:R-:W-:Y:S02]  /*7080*/  IMAD.MOV.U32 R55, RZ, RZ, R22 ;  /* 0x000000ffff377224 */ /* 0x000fe400078e0016 */
[----:B------:R-:W-:-:S04]  /*7090*/  IMAD.MOV.U32 R53, RZ, RZ, R48 ;  /* 0x000000ffff357224 */ /* 0x000fc800078e0030 */
[----:B------:R-:W-:Y:S01]  /*70a0*/  MOV R21, R60 ;  /* 0x0000003c00157202 */ /* 0x000fe20000000f00 */
[----:B------:R-:W-:Y:S01]  /*70b0*/  IMAD.MOV.U32 R20, RZ, RZ, R61 ;  /* 0x000000ffff147224 */ /* 0x000fe200078e003d */
[----:B------:R-:W-:Y:S01]  /*70c0*/  MOV R60, R133 ;  /* 0x00000085003c7202 */ /* 0x000fe20000000f00 */
[----:B------:R-:W-:Y:S02]  /*70d0*/  IMAD.MOV.U32 R2, RZ, RZ, R62 ;  /* 0x000000ffff027224 */ /* 0x000fe400078e003e */
[----:B------:R-:W-:Y:S02]  /*70e0*/  IMAD.MOV.U32 R0, RZ, RZ, R63 ;  /* 0x000000ffff007224 */ /* 0x000fe400078e003f */
[----:B------:R-:W-:Y:S02]  /*70f0*/  IMAD.MOV.U32 R61, RZ, RZ, R132 ;  /* 0x000000ffff3d7224 */ /* 0x000fe400078e0084 */
[----:B------:R-:W-:Y:S02]  /*7100*/  IMAD.MOV.U32 R62, RZ, RZ, R51 ;  /* 0x000000ffff3e7224 */ /* 0x000fe400078e0033 */
[----:B------:R-:W-:Y:S01]  /*7110*/  IMAD.MOV.U32 R63, RZ, RZ, R50 ;  /* 0x000000ffff3f7224 */ /* 0x000fe200078e0032 */
[-C--:B-1----:R-:W-:Y:S08]  /*7120*/  HMMA.16816.F32.BF16 R40, R8, R12.reuse, R40 ;  /* 0x0000000c0828723c */ /* 0x082ff00000041828 */
[----:B------:R-:W-:Y:S08]  /*7130*/  HMMA.16816.F32.BF16 R48, R4, R12, R36 ;  /* 0x0000000c0430723c */ /* 0x000ff00000041824 */
[----:B------:R-:W-:Y:S08]  /*7140*/  HMMA.16816.F32.BF16 R28, R8, R14, R56 ;  /* 0x0000000e081c723c */ /* 0x000ff00000041838 */
[----:B------:R-:W-:Y:S01]  /*7150*/  MOV R133, R40 ;  /* 0x0000002800857202 */ /* 0x000fe20000000f00 */
[----:B------:R-:W-:-:S02]  /*7160*/  IMAD.MOV.U32 R132, RZ, RZ, R41 ;  /* 0x000000ffff847224 */ /* 0x000fc400078e0029 */
[----:B------:R-:W-:Y:S02]  /*7170*/  IMAD.MOV.U32 R27, RZ, RZ, R42 ;  /* 0x000000ffff1b7224 */ /* 0x000fe400078e002a */
[----:B------:R-:W-:Y:S02]  /*7180*/  IMAD.MOV.U32 R22, RZ, RZ, R43 ;  /* 0x000000ffff167224 */ /* 0x000fe400078e002b */
[C---:B------:R-:W-:Y:S01]  /*7190*/  HMMA.16816.F32.BF16 R40, R4.reuse, R14, R32 ;  /* 0x0000000e0428723c */ /* 0x040fe20000041820 */
[----:B------:R-:W1:Y:S07]  /*71a0*/  LDSM.16.M88.4 R12, [R229+0x1000] ;  /* 0x00100000e50c783b */ /* 0x000e6e0000000200 */
[----:B-1----:R-:W-:Y:S07]  /*71b0*/  HMMA.16816.F32.BF16 R32, R4, R14, R216 ;  /* 0x0000000e0420723c */ /* 0x002fee00000418d8 */
[----:B------:R-:W-:Y:S01]  /*71c0*/  MOV R216, R19 ;  /* 0x0000001300d87202 */ /* 0x000fe20000000f00 */
[----:B------:R-:W-:Y:S01]  /*71d0*/  IMAD.MOV.U32 R217, RZ, RZ, R18 ;  /* 0x000000ffffd97224 */ /* 0x000fe200078e0012 */
[----:B------:R-:W-:Y:S01]  /*71e0*/  HMMA.16816.F32.BF16 R44, R8, R12, R64 ;  /* 0x0000000c082c723c */ /* 0x000fe20000041840 */
[----:B------:R-:W-:-:S02]  /*71f0*/  IMAD.MOV.U32 R218, RZ, RZ, R17 ;  /* 0x000000ffffda7224 */ /* 0x000fc400078e0011 */
[----:B------:R-:W-:-:S05]  /*7200*/  IMAD.MOV.U32 R219, RZ, RZ, R16 ;  /* 0x000000ffffdb7224 */ /* 0x000fca00078e0010 */
[----:B------:R-:W-:Y:S07]  /*7210*/  HMMA.16816.F32.BF16 R36, R4, R12, R140 ;  /* 0x0000000c0424723c */ /* 0x000fee000004188c */
[----:B------:R-:W-:Y:S01]  /*7220*/  MOV R140, R133 ;  /* 0x00000085008c7202 */ /* 0x000fe20000000f00 */
[----:B------:R-:W-:Y:S01]  /*7230*/  HMMA.16816.F32.BF16 R16, R8, R14, R212 ;  /* 0x0000000e0810723c */ /* 0x000fe200000418d4 */
[----:B------:R-:W1:Y:S01]  /*7240*/  LDSM.16.M88.4 R12, [R229+0x1800] ;  /* 0x00180000e50c783b */ /* 0x000e620000000200 */
        /* <DEDUP_REMOVED lines=17> */
[C---:B------:R-:W-:Y:S01]  /*7360*/  HMMA.16816.F32.BF16 R212, R8.reuse, R14, R208 ;  /* 0x0000000e08d4723c */ /* 0x040fe200000418d0 */
[----:B------:R-:W1:Y:S07]  /*7370*/  LDSM.16.M88.4 R12, [R224+0xa800] ;  /* 0x00a80000e00c783b */ /* 0x000e6e0000000200 */
[-C--:B-1----:R-:W-:Y:S08]  /*7380*/  HMMA.16816.F32.BF16 R140, R8, R12.reuse, R140 ;  /* 0x0000000c088c723c */ /* 0x082ff0000004188c */
[C---:B------:R-:W-:Y:S08]  /*7390*/  HMMA.16816.F32.BF16 R216, R4.reuse, R12, R48 ;  /* 0x0000000c04d8723c */ /* 0x040ff00000041830 */
[----:B------:R-:W-:Y:S08]  /*73a0*/  HMMA.16816.F32.BF16 R208, R4, R14, R40 ;  /* 0x0000000e04d0723c */ /* 0x000ff00000041828 */
[----:B------:R-:W-:Y:S01]  /*73b0*/  MOV R133, R140 ;  /* 0x0000008c00857202 */ /* 0x000fe20000000f00 */
[----:B------:R-:W-:-:S02]  /*73c0*/  IMAD.MOV.U32 R132, RZ, RZ, R141 ;  /* 0x000000ffff847224 */ /* 0x000fc400078e008d */
[----:B------:R-:W-:Y:S02]  /*73d0*/  IMAD.MOV.U32 R27, RZ, RZ, R142 ;  /* 0x000000ffff1b7224 */ /* 0x000fe400078e008e */
[----:B------:R-:W-:Y:S02]  /*73e0*/  IMAD.MOV.U32 R22, RZ, RZ, R143 ;  /* 0x000000ffff167224 */ /* 0x000fe400078e008f */
[C---:B------:R-:W-:Y:S01]  /*73f0*/  HMMA.16816.F32.BF16 R140, R8.reuse, R14, R28 ;  /* 0x0000000e088c723c */ /* 0x040fe2000004181c */
[----:B------:R-:W1:Y:S07]  /*7400*/  LDSM.16.M88.4 R12, [R224+0xb000] ;  /* 0x00b00000e00c783b */ /* 0x000e6e0000000200 */
[-C--:B-1----:R-:W-:Y:S08]  /*7410*/  HMMA.16816.F32.BF16 R44, R8, R12.reuse, R44 ;  /* 0x0000000c082c723c */ /* 0x082ff0000004182c */
[C---:B------:R-:W-:Y:S11]  /*7420*/  HMMA.16816.F32.BF16 R48, R4.reuse, R12, R36 ;  /* 0x0000000c0430723c */ /* 0x040ff60000041824 */
[----:B------:R-:W-:Y:S05]  /*7430*/  @!UPT UIADD3 URZ, URZ, URZ, URZ ;  /* 0x0000003f3f3ff290 */ /* 0x000fea000fffe03f */
[----:B------:R-:W-:Y:S01]  /*7440*/  MOV R21, R44 ;  /* 0x0000002c00157202 */ /* 0x000fe20000000f00 */
[----:B------:R-:W-:Y:S02]  /*7450*/  IMAD.MOV.U32 R20, RZ, RZ, R45 ;  /* 0x000000ffff147224 */ /* 0x000fe400078e002d */
[----:B------:R-:W-:Y:S02]  /*7460*/  IMAD.MOV.U32 R2, RZ, RZ, R46 ;  /* 0x000000ffff027224 */ /* 0x000fe400078e002e */
[----:B------:R-:W-:Y:S02]  /*7470*/  IMAD.MOV.U32 R0, RZ, RZ, R47 ;  /* 0x000000ffff007224 */ /* 0x000fe400078e002f */
[-C--:B------:R-:W-:Y:S08]  /*7480*/  HMMA.16816.F32.BF16 R44, R4, R14.reuse, R32 ;  /* 0x0000000e042c723c */ /* 0x080ff00000041820 */
[C---:B------:R-:W-:Y:S01]  /*7490*/  HMMA.16816.F32.BF16 R32, R8.reuse, R14, R16 ;  /* 0x0000000e0820723c */ /* 0x040fe20000041810 */
[----:B------:R-:W1:Y:S07]  /*74a0*/  LDSM.16.M88.4 R12, [R224+0xb800] ;  /* 0x00b80000e00c783b */ /* 0x000e6e0000000200 */
[-C--:B-1----:R-:W-:Y:S08]  /*74b0*/  HMMA.16816.F32.BF16 R40, R8, R12.reuse, R56 ;  /* 0x0000000c0828723c */ /* 0x082ff00000041838 */
[C---:B------:R-:W-:Y:S07]  /*74c0*/  HMMA.16816.F32.BF16 R36, R4.reuse, R12, R64 ;  /* 0x0000000c0424723c */ /* 0x040fee0000041840 */
[----:B------:R-:W-:Y:S01]  /*74d0*/  IMAD.MOV.U32 R66, RZ, RZ, R27 ;  /* 0x000000ffff427224 */ /* 0x000fe200078e001b */
[----:B------:R-:W-:Y:S01]  /*74e0*/  HMMA.16816.F32.BF16 R28, R4, R14, R60 ;  /* 0x0000000e041c723c */ /* 0x000fe2000004183c */
[----:B------:R-:W-:Y:S01]  /*74f0*/  LDSM.16.M88.4 R4, [R232+0x6000] ;  /* 0x00600000e804783b */ /* 0x000fe20000000200 */
[----:B------:R-:W-:Y:S01]  /*7500*/  IMAD.MOV.U32 R67, RZ, RZ, R22 ;  /* 0x000000ffff437224 */ /* 0x000fe200078e0016 */
[----:B------:R-:W-:Y:S01]  /*7510*/  MOV R64, R133 ;  /* 0x0000008500407202 */ /* 0x000fe20000000f00 */
[----:B------:R-:W-:-:S04]  /*7520*/  IMAD.MOV.U32 R65, RZ, RZ, R132 ;  /* 0x000000ffff417224 */ /* 0x000fc800078e0084 */
        /* <DEDUP_REMOVED lines=10> */
[C---:B------:R-:W-:Y:S01]  /*75d0*/  HMMA.16816.F32.BF16 R56, R8.reuse, R12, R220 ;  /* 0x0000000c0838723c */ /* 0x040fe200000418dc */
[----:B------:R-:W1:Y:S07]  /*75e0*/  LDSM.16.M88.4 R12, [R238] ;  /* 0x00000000ee0c783b */ /* 0x000e6e0000000200 */
[-C--:B-1----:R-:W-:Y:S08]  /*75f0*/  HMMA.16816.F32.BF16 R220, R8, R12.reuse, R64 ;  /* 0x0000000c08dc723c */ /* 0x082ff00000041840 */
[----:B------:R-:W-:Y:S07]  /*7600*/  HMMA.16816.F32.BF16 R244, R4, R12, R216 ;  /* 0x0000000c04f4723c */ /* 0x000fee00000418d8 */
[----:B------:R-:W-:Y:S01]  /*7610*/  MOV R216, R21 ;  /* 0x0000001500d87202 */ /* 0x000fe20000000f00 */
[----:B------:R-:W-:Y:S01]  /*7620*/  HMMA.16816.F32.BF16 R212, R8, R14, R140 ;  /* 0x0000000e08d4723c */ /* 0x000fe2000004188c */
[----:B------:R-:W-:-:S02]  /*7630*/  IMAD.MOV.U32 R217, RZ, RZ, R20 ;  /* 0x000000ffffd97224 */ /* 0x000fc400078e0014 */
[----:B------:R-:W-:Y:S02]  /*7640*/  IMAD.MOV.U32 R218, RZ, RZ, R2 ;  /* 0x000000ffffda7224 */ /* 0x000fe400078e0002 */
[----:B------:R-:W-:-:S03]  /*7650*/  IMAD.MOV.U32 R219, RZ, RZ, R0 ;  /* 0x000000ffffdb7224 */ /* 0x000fc600078e0000 */
[----:B------:R-:W-:Y:S01]  /*7660*/  MOV R65, R220 ;  /* 0x000000dc00417202 */ /* 0x000fe20000000f00 */
[----:B------:R-:W-:Y:S02]  /*7670*/  IMAD.MOV.U32 R64, RZ, RZ, R221 ;  /* 0x000000ffff407224 */ /* 0x000fe400078e00dd */
[----:B------:R-:W-:Y:S02]  /*7680*/  IMAD.MOV.U32 R55, RZ, RZ, R222 ;  /* 0x000000ffff377224 */ /* 0x000fe400078e00de */
[----:B------:R-:W-:Y:S02]  /*7690*/  IMAD.MOV.U32 R54, RZ, RZ, R223 ;  /* 0x000000ffff367224 */ /* 0x000fe400078e00df */
[----:B------:R-:W-:Y:S01]  /*76a0*/  HMMA.16816.F32.BF16 R220, R4, R14, R208 ;  /* 0x0000000e04dc723c */ /* 0x000fe200000418d0 */
[----:B------:R-:W1:Y:S07]  /*76b0*/  LDSM.16.M88.4 R12, [R237] ;  /* 0x00000000ed0c783b */ /* 0x000e6e0000000200 */
[----:B-1----:R-:W-:Y:S08]  /*76c0*/  HMMA.16816.F32.BF16 R216, R8, R12, R216 ;  /* 0x0000000c08d8723c */ /* 0x002ff000000418d8 */
[-C--:B------:R-:W-:Y:S08]  /*76d0*/  HMMA.16816.F32.BF16 R208, R4, R14.reuse, R44 ;  /* 0x0000000e04d0723c */ /* 0x080ff0000004182c */
[----:B------:R-:W-:Y:S07]  /*76e0*/  HMMA.16816.F32.BF16 R140, R8, R14, R32 ;  /* 0x0000000e088c723c */ /* 0x000fee0000041820 */
[----:B------:R-:W-:Y:S01]  /*76f0*/  MOV R32, R53 ;  /* 0x0000003500207202 */ /* 0x000fe20000000f00 */
[----:B------:R-:W-:Y:S01]  /*7700*/  IMAD.MOV.U32 R20, RZ, RZ, R217 ;  /* 0x000000ffff147224 */ /* 0x000fe200078e00d9 */
[----:B------:R-:W-:Y:S01]  /*7710*/  MOV R21, R216 ;  /* 0x000000d800157202 */ /* 0x000fe20000000f00 */
[----:B------:R-:W-:-:S02]  /*7720*/  IMAD.MOV.U32 R2, RZ, RZ, R218 ;  /* 0x000000ffff027224 */ /* 0x000fc400078e00da */
[----:B------:R-:W-:Y:S02]  /*7730*/  IMAD.MOV.U32 R0, RZ, RZ, R219 ;  /* 0x000000ffff007224 */ /* 0x000fe400078e00db */
[----:B------:R-:W-:Y:S01]  /*7740*/  HMMA.16816.F32.BF16 R216, R4, R12, R48 ;  /* 0x0000000c04d8723c */ /* 0x000fe20000041830 */
[----:B------:R-:W1:Y:S01]  /*7750*/  LDSM.16.M88.4 R12, [R236] ;  /* 0x00000000ec0c783b */ /* 0x000e620000000200 */
[----:B------:R-:W-:Y:S02]  /*7760*/  IMAD.MOV.U32 R33, RZ, RZ, R52 ;  /* 0x000000ffff217224 */ /* 0x000fe400078e0034 */
[----:B------:R-:W-:Y:S02]  /*7770*/  IMAD.MOV.U32 R34, RZ, RZ, R27 ;  /* 0x000000ffff227224 */ /* 0x000fe400078e001b */
[----:B------:R-:W-:Y:S01]  /*7780*/  IMAD.MOV.U32 R35, RZ, RZ, R22 ;  /* 0x000000ffff237224 */ /* 0x000fe200078e0016 */
[----:B------:R-:W-:Y:S01]  /*7790*/  MOV R48, R65 ;  /* 0x0000004100307202 */ /* 0x000fe20000000f00 */
[----:B------:R-:W-:-:S02]  /*77a0*/  IMAD.MOV.U32 R49, RZ, RZ, R64 ;  /* 0x000000ffff317224 */ /* 0x000fc400078e0040 */
[----:B------:R-:W-:Y:S02]  /*77b0*/  IMAD.MOV.U32 R50, RZ, RZ, R55 ;  /* 0x000000ffff327224 */ /* 0x000fe400078e0037 */
[----:B------:R-:W-:Y:S01]  /*77c0*/  IMAD.MOV.U32 R51, RZ, RZ, R54 ;  /* 0x000000ffff337224 */ /* 0x000fe200078e0036 */
[-C--:B-1----:R-:W-:Y:S08]  /*77d0*/  HMMA.16816.F32.BF16 R64, R8, R12.reuse, R40 ;  /* 0x0000000c0840723c */ /* 0x082ff00000041828 */
[C---:B------:R-:W-:Y:S08]  /*77e0*/  HMMA.16816.F32.BF16 R52, R4.reuse, R12, R36 ;  /* 0x0000000c0434723c */ /* 0x040ff00000041824 */
[-C--:B------:R-:W-:Y:S01]  /*77f0*/  HMMA.16816.F32.BF16 R44, R4, R14.reuse, R28 ;  /* 0x0000000e042c723c */ /* 0x080fe2000004181c */
[----:B------:R-:W-:Y:S07]  /*7800*/  LDSM.16.M88.4 R4, [R234+0x6000] ;  /* 0x00600000ea04783b */ /* 0x000fee0000000200 */
[----:B------:R-:W-:Y:S01]  /*7810*/  HMMA.16816.F32.BF16 R16, R8, R14, R16 ;  /* 0x0000000e0810723c */ /* 0x000fe20000041810 */
[----:B------:R-:W1:Y:S04]  /*7820*/  LDSM.16.M88.4 R12, [R230+0xa000] ;  /* 0x00a00000e60c783b */ /* 0x000e680000000200 */
[----:B------:R-:W2:Y:S03]  /*7830*/  LDSM.16.M88.4 R8, [R234+0x4000] ;  /* 0x00400000ea08783b */ /* 0x000ea60000000200 */
[-C--:B-1----:R-:W-:Y:S08]  /*7840*/  HMMA.16816.F32.BF16 R32, R4, R12.reuse, R32 ;  /* 0x0000000c0420723c */ /* 0x082ff00000041820 */
[C---:B--2---:R-:W-:Y:S08]  /*7850*/  HMMA.16816.F32.BF16 R36, R8.reuse, R12, R56 ;  /* 0x0000000c0824723c */ /* 0x044ff00000041838 */
[----:B------:R-:W-:Y:S08]  /*7860*/  HMMA.16816.F32.BF16 R28, R8, R14, R60 ;  /* 0x0000000e081c723c */ /* 0x000ff0000004183c */
[----:B------:R-:W-:Y:S01]  /*7870*/  MOV R133, R32 ;  /* 0x0000002000857202 */ /* 0x000fe20000000f00 */
[----:B------:R-:W-:-:S02]  /*7880*/  IMAD.MOV.U32 R132, RZ, RZ, R33 ;  /* 0x000000ffff847224 */ /* 0x000fc400078e0021 */
        /* <DEDUP_REMOVED lines=8> */
[----:B-1----:R-:W-:Y:S08]  /*7910*/  HMMA.16816.F32.BF16 R40, R8, R12, R48 ;  /* 0x0000000c0828723c */ /* 0x002ff00000041830 */
[-C--:B------:R-:W-:Y:S07]  /*7920*/  HMMA.16816.F32.BF16 R48, R4, R14.reuse, R220 ;  /* 0x0000000e0430723c */ /* 0x080fee00000418dc */
        /* <DEDUP_REMOVED lines=10> */
[----:B------:R-:W1:Y:S07]  /*79d0*/  LDSM.16.M88.4 R12, [R230+0xb000] ;  /* 0x00b00000e60c783b */ /* 0x000e6e0000000200 */
[-C--:B-1----:R-:W-:Y:S08]  /*79e0*/  HMMA.16816.F32.BF16 R60, R8, R12.reuse, R248 ;  /* 0x0000000c083c723c */ /* 0x082ff000000418f8 */
[----:B------:R-:W-:Y:S08]  /*79f0*/  HMMA.16816.F32.BF16 R248, R4, R12, R216 ;  /* 0x0000000c04f8723c */ /* 0x000ff000000418d8 */
[----:B------:R-:W-:Y:S07]  /*7a00*/  HMMA.16816.F32.BF16 R244, R8, R14, R140 ;  /* 0x0000000e08f4723c */ /* 0x000fee000004188c */
[----:B------:R-:W-:Y:S01]  /*7a10*/  MOV R140, R21 ;  /* 0x00000015008c7202 */ /* 0x000fe20000000f00 */
[----:B------:R-:W-:Y:S01]  /*7a20*/  IMAD.MOV.U32 R132, RZ, RZ, R61 ;  /* 0x000000ffff847224 */ /* 0x000fe200078e003d */
[----:B------:R-:W-:Y:S01]  /*7a30*/  MOV R133, R60 ;  /* 0x0000003c00857202 */ /* 0x000fe20000000f00 */
[----:B------:R-:W-:-:S02]  /*7a40*/  IMAD.MOV.U32 R27, RZ, RZ, R62 ;  /* 0x000000ffff1b7224 */ /* 0x000fc400078e003e */
[----:B------:R-:W-:Y:S02]  /*7a50*/  IMAD.MOV.U32 R22, RZ, RZ, R63 ;  /* 0x000000ffff167224 */ /* 0x000fe400078e003f */
[----:B------:R-:W-:Y:S01]  /*7a60*/  HMMA.16816.F32.BF16 R60, R4, R14, R208 ;  /* 0x0000000e043c723c */ /* 0x000fe200000418d0 */
[----:B------:R-:W1:Y:S01]  /*7a70*/  LDSM.16.M88.4 R12, [R230+0xb800] ;  /* 0x00b80000e60c783b */ /* 0x000e620000000200 */
[----:B------:R-:W-:Y:S02]  /*7a80*/  IMAD.MOV.U32 R141, RZ, RZ, R20 ;  /* 0x000000ffff8d7224 */ /* 0x000fe400078e0014 */
[----:B------:R-:W-:Y:S02]  /*7a90*/  IMAD.MOV.U32 R142, RZ, RZ, R2 ;  /* 0x000000ffff8e7224 */ /* 0x000fe400078e0002 */
[----:B------:R-:W-:Y:S02]  /*7aa0*/  IMAD.MOV.U32 R143, RZ, RZ, R0 ;  /* 0x000000ffff8f7224 */ /* 0x000fe400078e0000 */
[-C--:B-1----:R-:W-:Y:S08]  /*7ab0*/  HMMA.16816.F32.BF16 R64, R8, R12.reuse, R64 ;  /* 0x0000000c0840723c */ /* 0x082ff00000041840 */
[C---:B------:R-:W-:Y:S11]  /*7ac0*/  HMMA.16816.F32.BF16 R52, R4.reuse, R12, R52 ;  /* 0x0000000c0434723c */ /* 0x040ff60000041834 */
[----:B------:R-:W-:Y:S05]  /*7ad0*/  @!UPT UIADD3 URZ, URZ, URZ, URZ ;  /* 0x0000003f3f3ff290 */ /* 0x000fea000fffe03f */
[----:B------:R-:W-:Y:S01]  /*7ae0*/  MOV R21, R64 ;  /* 0x0000004000157202 */ /* 0x000fe20000000f00 */
[----:B------:R-:W-:Y:S02]  /*7af0*/  IMAD.MOV.U32 R20, RZ, RZ, R65 ;  /* 0x000000ffff147224 */ /* 0x000fe400078e0041 */
[----:B------:R-:W-:Y:S02]  /*7b00*/  IMAD.MOV.U32 R2, RZ, RZ, R66 ;  /* 0x000000ffff027224 */ /* 0x000fe400078e0042 */
[----:B------:R-:W-:Y:S02]  /*7b10*/  IMAD.MOV.U32 R0, RZ, RZ, R67 ;  /* 0x000000ffff007224 */ /* 0x000fe400078e0043 */
[-C--:B------:R-:W-:Y:S01]  /*7b20*/  HMMA.16816.F32.BF16 R64, R4, R14.reuse, R44 ;  /* 0x0000000e0440723c */ /* 0x080fe2000004182c */
[----:B------:R-:W-:Y:S07]  /*7b30*/  LDSM.16.M88.4 R4, [R233+0x6000] ;  /* 0x00600000e904783b */ /* 0x000fee0000000200 */
[----:B------:R-:W-:Y:S01]  /*7b40*/  HMMA.16816.F32.BF16 R44, R8, R14, R16 ;  /* 0x0000000e082c723c */ /* 0x000fe20000041810 */
[----:B------:R-:W1:Y:S04]  /*7b50*/  LDSM.16.M88.4 R12, [R229+0x2000] ;  /* 0x00200000e50c783b */ /* 0x000e680000000200 */
[----:B------:R-:W2:Y:S02]  /*7b60*/  LDSM.16.M88.4 R8, [R233+0x4000] ;  /* 0x00400000e908783b */ /* 0x000ea40000000200 */
[----:B------:R-:W-:Y:S01]  /*7b70*/  MOV R16, R133 ;  /* 0x0000008500107202 */ /* 0x000fe20000000f00 */
[----:B------:R-:W-:-:S02]  /*7b80*/  IMAD.MOV.U32 R17, RZ, RZ, R132 ;  /* 0x000000ffff117224 */ /* 0x000fc400078e0084 */
[----:B------:R-:W-:Y:S02]  /*7b90*/  IMAD.MOV.U32 R18, RZ, RZ, R27 ;  /* 0x000000ffff127224 */ /* 0x000fe400078e001b */
[----:B------:R-:W-:Y:S01]  /*7ba0*/  IMAD.MOV.U32 R19, RZ, RZ, R22 ;  /* 0x000000ffff137224 */ /* 0x000fe200078e0016 */
[-C--:B-1----:R-:W-:Y:S08]  /*7bb0*/  HMMA.16816.F32.BF16 R220, R4, R12.reuse, R220 ;  /* 0x0000000c04dc723c */ /* 0x082ff000000418dc */
[----:B--2---:R-:W-:Y:S08]  /*7bc0*/  HMMA.16816.F32.BF16 R216, R8, R12, R36 ;  /* 0x0000000c08d8723c */ /* 0x004ff00000041824 */
[-C--:B------:R-:W-:Y:S08]  /*7bd0*/  HMMA.16816.F32.BF16 R212, R4, R14.reuse, R32 ;  /* 0x0000000e04d4723c */ /* 0x080ff00000041820 */
[----:B------:R-:W-:Y:S01]  /*7be0*/  HMMA.16816.F32.BF16 R208, R8, R14, R28 ;  /* 0x0000000e08d0723c */ /* 0x000fe2000004181c */
[----:B------:R-:W1:Y:S01]  /*7bf0*/  LDSM.16.M88.4 R12, [R229+0x2800] ;  /* 0x00280000e50c783b */ /* 0x000e620000000200 */
[----:B------:R-:W-:-:S02]  /*7c00*/  FMUL.FTZ R221, R221, c[0x0][0x2ec] ;  /* 0x0000bb00dddd7a20 */ /* 0x000fc40000410000 */
[----:B------:R-:W-:Y:S02]  /*7c10*/  FMUL.FTZ R223, R223, c[0x0][0x2ec] ;  /* 0x0000bb00dfdf7a20 */ /* 0x000fe40000410000 */
[----:B------:R-:W-:Y:S02]  /*7c20*/  FMUL.FTZ R220, R220, c[0x0][0x2ec] ;  /* 0x0000bb00dcdc7a20 */ /* 0x000fe40000410000 */
[----:B------:R-:W-:Y:S01]  /*7c30*/  FMUL.FTZ R217, R217, c[0x0][0x2ec] ;  /* 0x0000bb00d9d97a20 */ /* 0x000fe20000410000 */
[----:B------:R-:W-:Y:S01]  /*7c40*/  MUFU.TANH R221, R221 ;  /* 0x000000dd00dd7308 */ /* 0x000fe20000002400 */
[----:B------:R-:W-:Y:S02]  /*7c50*/  FMUL.FTZ R219, R219, c[0x0][0x2ec] ;  /* 0x0000bb00dbdb7a20 */ /* 0x000fe40000410000 */
[----:B------:R-:W-:Y:S02]  /*7c60*/  FMUL.FTZ R218, R218, c[0x0][0x2ec] ;  /* 0x0000bb00dada7a20 */ /* 0x000fe40000410000 */
[----:B------:R-:W-:-:S02]  /*7c70*/  FMUL.FTZ R222, R222, c[0x0][0x2ec] ;  /* 0x0000bb00dede7a20 */ /* 0x000fc40000410000 */
[----:B------:R-:W-:Y:S01]  /*7c80*/  FMUL.FTZ R214, R214, c[0x0][0x2ec] ;  /* 0x0000bb00d6d67a20 */ /* 0x000fe20000410000 */
[----:B------:R-:W2:Y:S01]  /*7c90*/  MUFU.TANH R27, R223 ;  /* 0x000000df001b7308 */ /* 0x000ea20000002400 */
[----:B------:R-:W-:Y:S02]  /*7ca0*/  FMUL.FTZ R212, R212, c[0x0][0x2ec] ;  /* 0x0000bb00d4d47a20 */ /* 0x000fe40000410000 */
[----:B------:R-:W-:Y:S02]  /*7cb0*/  FMUL.FTZ R213, R213, c[0x0][0x2ec] ;  /* 0x0000bb00d5d57a20 */ /* 0x000fe40000410000 */
[----:B------:R-:W-:Y:S02]  /*7cc0*/  FMUL.FTZ R215, R215, c[0x0][0x2ec] ;  /* 0x0000bb00d7d77a20 */ /* 0x000fe40000410000 */
[----:B------:R-:W-:Y:S01]  /*7cd0*/  FMUL.FTZ R208, R208, c[0x0][0x2ec] ;  /* 0x0000bb00d0d07a20 */ /* 0x000fe20000410000 */
[----:B------:R-:W-:Y:S01]  /*7ce0*/  MUFU.TANH R22, R214 ;  /* 0x000000d600167308 */ /* 0x000fe20000002400 */
[----:B------:R-:W-:-:S02]  /*7cf0*/  FMUL.FTZ R210, R210, c[0x0][0x2ec] ;  /* 0x0000bb00d2d27a20 */ /* 0x000fc40000410000 */
[----:B------:R-:W-:Y:S02]  /*7d00*/  FMUL.FTZ R209, R209, c[0x0][0x2ec] ;  /* 0x0000bb00d1d17a20 */ /* 0x000fe40000410000 */
[----:B------:R-:W-:Y:S02]  /*7d10*/  FMUL.FTZ R211, R211, c[0x0][0x2ec] ;  /* 0x0000bb00d3d37a20 */ /* 0x000fe40000410000 */
[----:B------:R-:W-:Y:S01]  /*7d20*/  FMUL.FTZ R216, R216, c[0x0][0x2ec] ;  /* 0x0000bb00d8d87a20 */ /* 0x000fe20000410000 */
[----:B------:R-:W-:Y:S01]  /*7d30*/  MUFU.TANH R210, R210 ;  /* 0x000000d200d27308 */ /* 0x000fe20000002400 */
[-C--:B-1----:R-:W-:Y:S07]  /*7d40*/  HMMA.16816.F32.BF16 R140, R8, R12.reuse, R140 ;  /* 0x0000000c088c723c */ /* 0x082fee000004188c */
[----:B------:R-:W-:Y:S01]  /*7d50*/  MUFU.TANH R211, R211 ;  /* 0x000000d300d37308 */ /* 0x000fe20000002400 */
[C---:B------:R-:W-:Y:S07]  /*7d60*/  HMMA.16816.F32.BF16 R40, R4.reuse, R12, R40 ;  /* 0x0000000c0428723c */ /* 0x040fee0000041828 */
[----:B------:R-:W-:Y:S01]  /*7d70*/  MUFU.TANH R213, R213 ;  /* 0x000000d500d57308 */ /* 0x000fe20000002400 */
[-C--:B------:R-:W-:Y:S08]  /*7d80*/  HMMA.16816.F32.BF16 R36, R4, R14.reuse, R48 ;  /* 0x0000000e0424723c */ /* 0x080ff00000041830 */
[----:B------:R-:W-:Y:S01]  /*7d90*/  HMMA.16816.F32.BF16 R28, R8, R14, R56 ;  /* 0x0000000e081c723c */ /* 0x000fe20000041838 */
[----:B------:R-:W1:Y:S01]  /*7da0*/  LDSM.16.M88.4 R12, [R229+0x3000] ;  /* 0x00300000e50c783b */ /* 0x000e620000000200 */
[----:B------:R-:W-:-:S02]  /*7db0*/  FMUL.FTZ R140, R140, c[0x0][0x2ec] ;  /* 0x0000bb008c8c7a20 */ /* 0x000fc40000410000 */
[----:B------:R-:W-:Y:S02]  /*7dc0*/  FMUL.FTZ R141, R141, c[0x0][0x2ec] ;  /* 0x0000bb008d8d7a20 */ /* 0x000fe40000410000 */
[----:B------:R-:W-:Y:S01]  /*7dd0*/  FMUL.FTZ R142, R142, c[0x0][0x2ec] ;  /* 0x0000bb008e8e7a20 */ /* 0x000fe20000410000 */
[----:B------:R-:W-:Y:S01]  /*7de0*/  MOV R56, R21 ;  /* 0x0000001500387202 */ /* 0x000fe20000000f00 */
[----:B------:R-:W-:Y:S01]  /*7df0*/  IMAD.MOV.U32 R57, RZ, RZ, R20 ;  /* 0x000000ffff397224 */ /* 0x000fe200078e0014 */
[----:B------:R-:W-:Y:S01]  /*7e00*/  MUFU.TANH R140, R140 ;  /* 0x0000008c008c7308 */ /* 0x000fe20000002400 */
[----:B------:R-:W-:Y:S02]  /*7e10*/  IMAD.MOV.U32 R58, RZ, RZ, R2 ;  /* 0x000000ffff3a7224 */ /* 0x000fe400078e0002 */
[----:B------:R-:W-:Y:S02]  /*7e20*/  IMAD.MOV.U32 R59, RZ, RZ, R0 ;  /* 0x000000ffff3b7224 */ /* 0x000fe400078e0000 */
[----:B------:R-:W-:-:S02]  /*7e30*/  IMAD.U32 R0, RZ, RZ, UR14 ;  /* 0x0000000eff007e24 */ /* 0x000fc4000f8e00ff */
[----:B------:R-:W-:Y:S01]  /*7e40*/  FMUL.FTZ R40, R40, c[0x0][0x2ec] ;  /* 0x0000bb0028287a20 */ /* 0x000fe20000410000 */
[----:B------:R-:W3:Y:S01]  /*7e50*/  MUFU.TANH R20, R212 ;  /* 0x000000d400147308 */ /* 0x000ee20000002400 */
[----:B------:R-:W-:Y:S02]  /*7e60*/  IMAD R0, R0, 0x40, R139 ;  /* 0x0000004000007824 */ /* 0x000fe400078e028b */
[----:B------:R-:W-:Y:S02]  /*7e70*/  FMUL.FTZ R41, R41, c[0x0][0x2ec] ;  /* 0x0000bb0029297a20 */ /* 0x000fe40000410000 */
[----:B------:R-:W-:Y:S01]  /*7e80*/  FMUL.FTZ R42, R42, c[0x0][0x2ec] ;  /* 0x0000bb002a2a7a20 */ /* 0x000fe20000410000 */
[----:B------:R-:W-:Y:S01]  /*7e90*/  IADD3 R2, R0, 0x1, RZ ;  /* 0x0000000100027810 */ /* 0x000fe20007ffe0ff */
[----:B------:R-:W-:Y:S01]  /*7ea0*/  FMUL.FTZ R143, R143, c[0x0][0x2ec] ;  /* 0x0000bb008f8f7a20 */ /* 0x000fe20000410000 */
[----:B------:R-:W-:Y:S01]  /*7eb0*/  MUFU.TANH R40, R40 ;  /* 0x0000002800287308 */ /* 0x000fe20000002400 */
[----:B------:R-:W-:Y:S01]  /*7ec0*/  FMUL.FTZ R43, R43, c[0x0][0x2ec] ;  /* 0x0000bb002b2b7a20 */ /* 0x000fe20000410000 */
[----:B------:R-:W-:Y:S01]  /*7ed0*/  ISETP.GE.AND P1, PT, R2, R23, PT ;  /* 0x000000170200720c */ /* 0x000fe20003f26270 */
[----:B------:R-:W-:Y:S01]  /*7ee0*/  FMUL.FTZ R28, R28, c[0x0][0x2ec] ;  /* 0x0000bb001c1c7a20 */ /* 0x000fe20000410000 */
[C---:B------:R-:W-:Y:S01]  /*7ef0*/  ISETP.GE.AND P0, PT, R2.reuse, R24, PT ;  /* 0x000000180200720c */ /* 0x040fe20003f06270 */
[----:B------:R-:W-:Y:S01]  /*7f00*/  FMUL.FTZ R29, R29, c[0x0][0x2ec] ;  /* 0x0000bb001d1d7a20 */ /* 0x000fe20000410000 */
[----:B------:R-:W-:Y:S01]  /*7f10*/  ISETP.GE.AND P4, PT, R2, R26, PT ;  /* 0x0000001a0200720c */ /* 0x000fe20003f86270 */
[----:B------:R-:W-:Y:S01]  /*7f20*/  FMUL.FTZ R30, R30, c[0x0][0x2ec] ;  /* 0x0000bb001e1e7a20 */ /* 0x000fe20000410000 */
[----:B------:R-:W-:Y:S01]  /*7f30*/  ISETP.GE.AND P2, PT, R2, R25, PT ;  /* 0x000000190200720c */ /* 0x000fe20003f46270 */
[----:B------:R-:W-:Y:S01]  /*7f40*/  MUFU.TANH R141, R141 ;  /* 0x0000008d008d7308 */ /* 0x000fe20000002400 */
[----:B------:R-:W-:Y:S01]  /*7f50*/  IADD3 R2, R0, 0x8, RZ ;  /* 0x0000000800027810 */ /* 0x000fe20007ffe0ff */
[----:B------:R-:W-:Y:S01]  /*7f60*/  FMUL.FTZ R36, R36, c[0x0][0x2ec] ;  /* 0x0000bb0024247a20 */ /* 0x000fe20000410000 */
[----:B--2---:R-:W-:Y:S01]  /*7f70*/  FSEL R27, R27, -INF , !P2 ;  /* 0xff8000001b1b7808 */ /* 0x004fe20005000000 */
[----:B------:R-:W-:Y:S01]  /*7f80*/  FMUL.FTZ R38, R38, c[0x0][0x2ec] ;  /* 0x0000bb0026267a20 */ /* 0x000fe20000410000 */
[C---:B------:R-:W-:Y:S01]  /*7f90*/  ISETP.GE.AND P6, PT, R2.reuse, R23, PT ;  /* 0x000000170200720c */ /* 0x040fe20003fc6270 */
[----:B------:R-:W-:Y:S01]  /*7fa0*/  FMUL.FTZ R31, R31, c[0x0][0x2ec] ;  /* 0x0000bb001f1f7a20 */ /* 0x000fe20000410000 */
[----:B-1----:R-:W-:Y:S01]  /*7fb0*/  HMMA.16816.F32.BF16 R16, R8, R12, R16 ;  /* 0x0000000c0810723c */ /* 0x002fe20000041810 */
[C---:B------:R-:W-:Y:S01]  /*7fc0*/  ISETP.GE.AND P5, PT, R2.reuse, R24, PT ;  /* 0x000000180200720c */ /* 0x040fe20003fa6270 */
[----:B------:R-:W-:Y:S01]  /*7fd0*/  MUFU.TANH R21, R215 ;  /* 0x000000d700157308 */ /* 0x000fe20000002400 */
[----:B------:R-:W-:Y:S01]  /*7fe0*/  ISETP.GE.AND P3, PT, R2, R26, PT ;  /* 0x0000001a0200720c */ /* 0x000fe20003f66270 */
[----:B------:R-:W-:-:S02]  /*7ff0*/  FMUL.FTZ R37, R37, c[0x0][0x2ec] ;  /* 0x0000bb0025257a20 */ /* 0x000fc40000410000 */
[----:B------:R-:W-:Y:S01]  /*8000*/  FMUL.FTZ R39, R39, c[0x0][0x2ec] ;  /* 0x0000bb0027277a20 */ /* 0x000fe20000410000 */
[----:B---3--:R-:W-:Y:S01]  /*8010*/  FSEL R20, R20, -INF , !P3 ;  /* 0xff80000014147808 */ /* 0x008fe20005800000 */
[C---:B------:R-:W-:Y:S02]  /*8020*/  HMMA.16816.F32.BF16 R32, R4.reuse, R12, R248 ;  /* 0x0000000c0420723c */ /* 0x040fe400000418f8 */
[----:B------:R-:W-:Y:S06]  /*8030*/  MUFU.TANH R41, R41 ;  /* 0x0000002900297308 */ /* 0x000fec0000002400 */
[-C--:B------:R-:W-:Y:S02]  /*8040*/  HMMA.16816.F32.BF16 R60, R4, R14.reuse, R60 ;  /* 0x0000000e043c723c */ /* 0x080fe4000004183c */
[----:B------:R-:W-:Y:S06]  /*8050*/  MUFU.TANH R142, R142 ;  /* 0x0000008e008e7308 */ /* 0x000fec0000002400 */
[----:B------:R-:W-:Y:S01]  /*8060*/  HMMA.16816.F32.BF16 R48, R8, R14, R244 ;  /* 0x0000000e0830723c */ /* 0x000fe200000418f4 */
[----:B------:R-:W1:Y:S01]  /*8070*/  LDSM.16.M88.4 R12, [R229+0x3800] ;  /* 0x00380000e50c783b */ /* 0x000e620000000200 */
[----:B------:R-:W-:Y:S01]  /*8080*/  FMUL.FTZ R18, R18, c[0x0][0x2ec] ;  /* 0x0000bb0012127a20 */ /* 0x000fe20000410000 */
[----:B------:R-:W-:Y:S01]  /*8090*/  MUFU.TANH R42, R42 ;  /* 0x0000002a002a7308 */ /* 0x000fe20000002400 */
[----:B------:R-:W-:Y:S01]  /*80a0*/  FMUL.FTZ R16, R16, c[0x0][0x2ec] ;  /* 0x0000bb0010107a20 */ /* 0x000fe20000410000 */
[----:B------:R-:W-:-:S04]  /*80b0*/  DEPBAR.LE SB0, 0x0 ;  /* 0x000080000000791a */ /* 0x000fc80000000000 */
[----:B------:R-:W-:Y:S02]  /*80c0*/  FMUL.FTZ R17, R17, c[0x0][0x2ec] ;  /* 0x0000bb0011117a20 */ /* 0x000fe40000410000 */
[----:B------:R-:W-:Y:S01]  /*80d0*/  MUFU.TANH R143, R143 ;  /* 0x0000008f008f7308 */ /* 0x000fe20000002400 */
        /* <DEDUP_REMOVED lines=14> */
[----:B------:R-:W-:Y:S01]  /*81c0*/  MUFU.TANH R28, R28 ;  /* 0x0000001c001c7308 */ /* 0x000fe20000002400 */
[----:B------:R-:W-:Y:S01]  /*81d0*/  FMUL.FTZ R63, R63, c[0x0][0x2ec] ;  /* 0x0000bb003f3f7a20 */ /* 0x000fe20000410000 */
[C---:B-1----:R-:W-:Y:S06]  /*81e0*/  HMMA.16816.F32.BF16 R52, R4.reuse, R12, R52 ;  /* 0x0000000c0434723c */ /* 0x042fec0000041834 */
[----:B------:R-:W-:Y:S02]  /*81f0*/  MUFU.TANH R29, R29 ;  /* 0x0000001d001d7308 */ /* 0x000fe40000002400 */
[----:B------:R-:W-:Y:S06]  /*8200*/  HMMA.16816.F32.BF16 R64, R4, R14, R64 ;  /* 0x0000000e0440723c */ /* 0x000fec0000041840 */
[----:B------:R-:W1:Y:S02]  /*8210*/  MUFU.TANH R7, R217 ;  /* 0x000000d900077308 */ /* 0x000e640000002400 */
[C---:B------:R-:W-:Y:S06]  /*8220*/  HMMA.16816.F32.BF16 R56, R8.reuse, R12, R56 ;  /* 0x0000000c0838723c */ /* 0x040fec0000041838 */
[----:B------:R2:W-:Y:S02]  /*8230*/  MUFU.TANH R4, R18 ;  /* 0x0000001200047308 */ /* 0x0005e40000002400 */
[----:B------:R-:W-:Y:S01]  /*8240*/  HMMA.16816.F32.BF16 R44, R8, R14, R44 ;  /* 0x0000000e082c723c */ /* 0x000fe2000004182c */
[----:B------:R-:W-:-:S05]  /*8250*/  FMUL.FTZ R52, R52, c[0x0][0x2ec] ;  /* 0x0000bb0034347a20 */ /* 0x000fca0000410000 */
[----:B------:R-:W3:Y:S01]  /*8260*/  MUFU.TANH R15, R219 ;  /* 0x000000db000f7308 */ /* 0x000ee20000002400 */
[----:B-1----:R-:W-:Y:S01]  /*8270*/  FSEL R7, R7, -INF , !P1 ;  /* 0xff80000007077808 */ /* 0x002fe20004800000 */
[----:B------:R-:W-:Y:S01]  /*8280*/  FMUL.FTZ R54, R54, c[0x0][0x2ec] ;  /* 0x0000bb0036367a20 */ /* 0x000fe20000410000 */
[----:B------:R-:W-:Y:S01]  /*8290*/  ISETP.GE.AND P1, PT, R2, R25, PT ;  /* 0x000000190200720c */ /* 0x000fe20003f26270 */
[----:B------:R-:W-:Y:S01]  /*82a0*/  FMUL.FTZ R53, R53, c[0x0][0x2ec] ;  /* 0x0000bb0035357a20 */ /* 0x000fe20000410000 */
[----:B------:R-:W-:Y:S01]  /*82b0*/  IADD3 R2, R0, 0x9, RZ ;  /* 0x0000000900027810 */ /* 0x000fe20007ffe0ff */
[----:B------:R-:W-:Y:S01]  /*82c0*/  FMUL.FTZ R55, R55, c[0x0][0x2ec] ;  /* 0x0000bb0037377a20 */ /* 0x000fe20000410000 */
[----:B------:R-:W-:Y:S01]  /*82d0*/  FSEL R22, R22, -INF , !P1 ;  /* 0xff80000016167808 */ /* 0x000fe20004800000 */
[----:B------:R-:W1:Y:S01]  /*82e0*/  MUFU.TANH R8, R208 ;  /* 0x000000d000087308 */ /* 0x000e620000002400 */
[----:B--2---:R-:W-:Y:S02]  /*82f0*/  FSEL R18, R221, -INF , !P4 ;  /* 0xff800000dd127808 */ /* 0x004fe40006000000 */
[----:B------:R-:W-:-:S02]  /*8300*/  ISETP.GE.AND P4, PT, R2, R24, PT ;  /* 0x000000180200720c */ /* 0x000fc40003f86270 */
[-C--:B------:R-:W-:Y:S01]  /*8310*/  ISETP.GE.AND P2, PT, R2, R26.reuse, PT ;  /* 0x0000001a0200720c */ /* 0x080fe20003f46270 */
[----:B------:R-:W-:Y:S01]  /*8320*/  FMUL.FTZ R56, R56, c[0x0][0x2ec] ;  /* 0x0000bb0038387a20 */ /* 0x000fe20000410000 */
[----:B------:R-:W-:Y:S01]  /*8330*/  FSEL R17, R211, -INF , !P4 ;  /* 0xff800000d3117808 */ /* 0x000fe20006000000 */
[----:B------:R-:W2:Y:S01]  /*8340*/  MUFU.TANH R11, R209 ;  /* 0x000000d1000b7308 */ /* 0x000ea20000002400 */
[----:B---3--:R-:W-:Y:S01]  /*8350*/  FSEL R15, R15, -INF , !P0 ;  /* 0xff8000000f0f7808 */ /* 0x008fe20004000000 */
[----:B------:R-:W-:Y:S01]  /*8360*/  FMUL.FTZ R57, R57, c[0x0][0x2ec] ;  /* 0x0000bb0039397a20 */ /* 0x000fe20000410000 */
[----:B------:R-:W-:Y:S01]  /*8370*/  ISETP.GE.AND P0, PT, R2, R23, PT ;  /* 0x000000170200720c */ /* 0x000fe20003f06270 */
[----:B------:R-:W-:Y:S02]  /*8380*/  FMUL.FTZ R58, R58, c[0x0][0x2ec] ;  /* 0x0000bb003a3a7a20 */ /* 0x000fe40000410000 */
[----:B------:R-:W-:Y:S01]  /*8390*/  FMUL.FTZ R9, R46, c[0x0][0x2ec] ;  /* 0x0000bb002e097a20 */ /* 0x000fe20000410000 */
[----:B-1----:R-:W-:Y:S01]  /*83a0*/  FSEL R8, R8, -INF , !P6 ;  /* 0xff80000008087808 */ /* 0x002fe20007000000 */
[----:B------:R1:W-:Y:S01]  /*83b0*/  MUFU.TANH R5, R16 ;  /* 0x0000001000057308 */ /* 0x0003e20000002400 */
[----:B------:R-:W-:Y:S01]  /*83c0*/  ISETP.GE.AND P6, PT, R2, R25, PT ;  /* 0x000000190200720c */ /* 0x000fe20003fc6270 */
[----:B------:R-:W-:Y:S01]  /*83d0*/  FMUL.FTZ R59, R59, c[0x0][0x2ec] ;  /* 0x0000bb003b3b7a20 */ /* 0x000fe20000410000 */
[----:B------:R-:W-:Y:S01]  /*83e0*/  IADD3 R2, R0, 0x10, RZ ;  /* 0x0000001000027810 */ /* 0x000fe20007ffe0ff */
[----:B------:R-:W-:Y:S01]  /*83f0*/  FMUL.FTZ R44, R44, c[0x0][0x2ec] ;  /* 0x0000bb002c2c7a20 */ /* 0x000fe20000410000 */
[----:B------:R-:W-:Y:S01]  /*8400*/  FSEL R21, R21, -INF , !P6 ;  /* 0xff80000015157808 */ /* 0x000fe20007000000 */
[----:B------:R-:W-:Y:S01]  /*8410*/  FMUL.FTZ R45, R45, c[0x0][0x2ec] ;  /* 0x0000bb002d2d7a20 */ /* 0x000fe20000410000 */
[C---:B------:R-:W-:Y:S01]  /*8420*/  ISETP.GE.AND P1, PT, R2.reuse, R26, PT ;  /* 0x0000001a0200720c */ /* 0x040fe20003f26270 */
[----:B------:R-:W3:Y:S01]  /*8430*/  MUFU.TANH R30, R30 ;  /* 0x0000001e001e7308 */ /* 0x000ee20000002400 */
[----:B--2---:R-:W-:Y:S01]  /*8440*/  FSEL R11, R11, -INF , !P0 ;  /* 0xff8000000b0b7808 */ /* 0x004fe20004000000 */
[----:B------:R-:W-:Y:S01]  /*8450*/  FMUL.FTZ R47, R47, c[0x0][0x2ec] ;  /* 0x0000bb002f2f7a20 */ /* 0x000fe20000410000 */
[----:B------:R-:W-:-:S02]  /*8460*/  ISETP.GE.AND P3, PT, R2, R24, PT ;  /* 0x000000180200720c */ /* 0x000fc40003f66270 */
[----:B------:R-:W-:Y:S02]  /*8470*/  ISETP.GE.AND P0, PT, R2, R25, PT ;  /* 0x000000190200720c */ /* 0x000fe40003f06270 */
[----:B------:R-:W-:Y:S01]  /*8480*/  FSEL R142, R142, -INF , !P3 ;  /* 0xff8000008e8e7808 */ /* 0x000fe20005800000 */
[----:B------:R-:W2:Y:S01]  /*8490*/  MUFU.TANH R36, R36 ;  /* 0x0000002400247308 */ /* 0x000ea20000002400 */
[----:B-1----:R-:W-:Y:S02]  /*84a0*/  FSEL R16, R210, -INF , !P5 ;  /* 0xff800000d2107808 */ /* 0x002fe40006800000 */
[-C--:B------:R-:W-:Y:S02]  /*84b0*/  ISETP.GE.AND P5, PT, R2, R23.reuse, PT ;  /* 0x000000170200720c */ /* 0x080fe40003fa6270 */
[----:B------:R-:W-:Y:S02]  /*84c0*/  IADD3 R2, R0, 0x11, RZ ;  /* 0x0000001100027810 */ /* 0x000fe40007ffe0ff */
[----:B------:R-:W-:Y:S01]  /*84d0*/  FSEL R6, R140, -INF , !P5 ;  /* 0xff8000008c067808 */ /* 0x000fe20006800000 */
[----:B------:R-:W-:Y:S01]  /*84e0*/  MUFU.TANH R38, R38 ;  /* 0x0000002600267308 */ /* 0x000fe20000002400 */
[----:B------:R-:W-:-:S02]  /*84f0*/  ISETP.GE.AND P4, PT, R2, R23, PT ;  /* 0x000000170200720c */ /* 0x000fc40003f86270 */
[C---:B------:R-:W-:Y:S01]  /*8500*/  ISETP.GE.AND P6, PT, R2.reuse, R26, PT ;  /* 0x0000001a0200720c */ /* 0x040fe20003fc6270 */
[----:B------:R1:W-:Y:S01]  /*8510*/  STL [R1+0x30], R6 ;  /* 0x0000300601007387 */ /* 0x0003e20000100800 */
[----:B------:R-:W-:Y:S02]  /*8520*/  ISETP.GE.AND P5, PT, R2, R25, PT ;  /* 0x000000190200720c */ /* 0x000fe40003fa6270 */
[----:B------:R-:W-:Y:S01]  /*8530*/  FSEL R42, R42, -INF , !P0 ;  /* 0xff8000002a2a7808 */ /* 0x000fe20004000000 */
[----:B------:R4:W-:Y:S08]  /*8540*/  MUFU.TANH R247, R19 ;  /* 0x0000001300f77308 */ /* 0x0009f00000002400 */
[----:B------:R-:W-:Y:S01]  /*8550*/  MUFU.TANH R31, R31 ;  /* 0x0000001f001f7308 */ /* 0x000fe20000002400 */
[----:B----4-:R-:W-:-:S07]  /*8560*/  FSEL R19, R213, -INF , !P2 ;  /* 0xff800000d5137808 */ /* 0x010fce0005000000 */
[----:B------:R-:W4:Y:S01]  /*8570*/  MUFU.TANH R37, R37 ;  /* 0x0000002500257308 */ /* 0x000f220000002400 */
[-C--:B------:R-:W-:Y:S02]  /*8580*/  ISETP.GE.AND P2, PT, R2, R24.reuse, PT ;  /* 0x000000180200720c */ /* 0x080fe40003f46270 */
[----:B------:R-:W-:Y:S02]  /*8590*/  IADD3 R2, R0, 0x18, RZ ;  /* 0x0000001800027810 */ /* 0x000fe40007ffe0ff */
[----:B-1----:R-:W-:Y:S02]  /*85a0*/  FSEL R6, R40, -INF , !P1 ;  /* 0xff80000028067808 */ /* 0x002fe40004800000 */
[C---:B------:R-:W-:Y:S01]  /*85b0*/  ISETP.GE.AND P3, PT, R2.reuse, R23, PT ;  /* 0x000000170200720c */ /* 0x040fe20003f66270 */
[----:B------:R-:W1:Y:S01]  /*85c0*/  MUFU.TANH R39, R39 ;  /* 0x0000002700277308 */ /* 0x000e620000002400 */
[C---:B------:R-:W-:Y:S01]  /*85d0*/  ISETP.GE.AND P1, PT, R2.reuse, R24, PT ;  /* 0x000000180200720c */ /* 0x040fe20003f26270 */
[----:B------:R1:W-:Y:S01]  /*85e0*/  STL [R1+0x34], R6 ;  /* 0x0000340601007387 */ /* 0x0003e20000100800 */
[----:B------:R-:W-:-:S02]  /*85f0*/  ISETP.GE.AND P0, PT, R2, R26, PT ;  /* 0x0000001a0200720c */ /* 0x000fc40003f06270 */
[----:B------:R-:W-:Y:S02]  /*8600*/  FSEL R143, R143, -INF , !P2 ;  /* 0xff8000008f8f7808 */ /* 0x000fe40005000000 */
[----:B---3--:R-:W-:Y:S01]  /*8610*/  FSEL R30, R30, -INF , !P1 ;  /* 0xff8000001e1e7808 */ /* 0x008fe20004800000 */
[----:B------:R-:W3:Y:S01]  /*8620*/  MUFU.TANH R32, R32 ;  /* 0x0000002000207308 */ /* 0x000ee20000002400 */
[----:B--2---:R-:W-:-:S07]  /*8630*/  FSEL R36, R36, -INF , !P0 ;  /* 0xff80000024247808 */ /* 0x004fce0004000000 */
[----:B------:R-:W2:Y:S08]  /*8640*/  MUFU.TANH R34, R34 ;  /* 0x0000002200227308 */ /* 0x000eb00000002400 */
[----:B------:R-:W2:Y:S01]  /*8650*/  MUFU.TANH R33, R33 ;  /* 0x0000002100217308 */ /* 0x000ea20000002400 */
[----:B-1----:R-:W-:Y:S02]  /*8660*/  FSEL R6, R141, -INF , !P4 ;  /* 0xff8000008d067808 */ /* 0x002fe40006000000 */
[----:B------:R-:W-:-:S02]  /*8670*/  ISETP.GE.AND P4, PT, R2, R25, PT ;  /* 0x000000190200720c */ /* 0x000fc40003f86270 */
[----:B------:R-:W-:Y:S01]  /*8680*/  IADD3 R2, R0, 0x19, RZ ;  /* 0x0000001900027810 */ /* 0x000fe20007ffe0ff */
[----:B------:R1:W-:Y:S01]  /*8690*/  STL [R1+0x20], R6 ;  /* 0x0000200601007387 */ /* 0x0003e20000100800 */
[----:B------:R-:W-:Y:S01]  /*86a0*/  FSEL R141, R43, -INF , !P5 ;  /* 0xff8000002b8d7808 */ /* 0x000fe20006800000 */
[----:B------:R-:W1:Y:S01]  /*86b0*/  MUFU.TANH R35, R35 ;  /* 0x0000002300237308 */ /* 0x000e620000002400 */
[C---:B------:R-:W-:Y:S02]  /*86c0*/  ISETP.GE.AND P2, PT, R2.reuse, R23, PT ;  /* 0x000000170200720c */ /* 0x040fe40003f46270 */
[----:B------:R-:W-:Y:S02]  /*86d0*/  ISETP.GE.AND P5, PT, R2, R26, PT ;  /* 0x0000001a0200720c */ /* 0x000fe40003fa6270 */
[----:B------:R-:W-:Y:S02]  /*86e0*/  FSEL R140, R29, -INF , !P2 ;  /* 0xff8000001d8c7808 */ /* 0x000fe40005000000 */
[----:B----4-:R-:W-:Y:S01]  /*86f0*/  FSEL R37, R37, -INF , !P5 ;  /* 0xff80000025257808 */ /* 0x010fe20006800000 */
[----:B------:R-:W4:Y:S08]  /*8700*/  MUFU.TANH R48, R48 ;  /* 0x0000003000307308 */ /* 0x000f300000002400 */
[----:B------:R-:W-:Y:S01]  /*8710*/  MUFU.TANH R49, R49 ;  /* 0x0000003100317308 */ /* 0x000fe20000002400 */
[----:B-1----:R-:W-:-:S07]  /*8720*/  FSEL R6, R41, -INF , !P6 ;  /* 0xff80000029067808 */ /* 0x002fce0007000000 */
[----:B------:R-:W1:Y:S01]  /*8730*/  MUFU.TANH R50, R50 ;  /* 0x0000003200327308 */ /* 0x000e620000002400 */
[----:B------:R-:W-:Y:S01]  /*8740*/  ISETP.GE.AND P6, PT, R2, R24, PT ;  /* 0x000000180200720c */ /* 0x000fe20003fc6270 */
[----:B------:R1:W-:Y:S03]  /*8750*/  STL [R1+0x28], R6 ;  /* 0x0000280601007387 */ /* 0x0003e60000100800 */
[----:B------:R-:W-:-:S03]  /*8760*/  FSEL R252, R31, -INF , !P6 ;  /* 0xff8000001ffc7808 */ /* 0x000fc60007000000 */
[----:B------:R-:W1:Y:S08]  /*8770*/  MUFU.TANH R60, R60 ;  /* 0x0000003c003c7308 */ /* 0x000e700000002400 */
[----:B------:R-:W2:Y:S08]  /*8780*/  MUFU.TANH R62, R62 ;  /* 0x0000003e003e7308 */ /* 0x000eb00000002400 */
[----:B------:R-:W-:Y:S01]  /*8790*/  MUFU.TANH R51, R51 ;  /* 0x0000003300337308 */ /* 0x000fe20000002400 */
[----:B-1----:R-:W-:-:S02]  /*87a0*/  FSEL R6, R28, -INF , !P3 ;  /* 0xff8000001c067808 */ /* 0x002fc40005800000 */
[----:B------:R-:W-:-:S05]  /*87b0*/  ISETP.GE.AND P3, PT, R2, R25, PT ;  /* 0x000000190200720c */ /* 0x000fca0003f66270 */
[----:B------:R-:W-:Y:S01]  /*87c0*/  MUFU.TANH R61, R61 ;  /* 0x0000003d003d7308 */ /* 0x000fe20000002400 */
[----:B------:R-:W-:Y:S01]  /*87d0*/  IADD3 R2, R0, 0x20, RZ ;  /* 0x0000002000027810 */ /* 0x000fe20007ffe0ff */
[----:B------:R1:W-:Y:S01]  /*87e0*/  STL [R1+0x14], R6 ;  /* 0x0000140601007387 */ /* 0x0003e20000100800 */
[----:B------:R-:W-:Y:S02]  /*87f0*/  FSEL R28, R38, -INF , !P4 ;  /* 0xff800000261c7808 */ /* 0x000fe40006000000 */
[C---:B------:R-:W-:Y:S02]  /*8800*/  ISETP.GE.AND P1, PT, R2.reuse, R23, PT ;  /* 0x000000170200720c */ /* 0x040fe40003f26270 */
[C---:B------:R-:W-:Y:S01]  /*8810*/  ISETP.GE.AND P0, PT, R2.reuse, R24, PT ;  /* 0x000000180200720c */ /* 0x040fe20003f06270 */
[----:B------:R-:W1:Y:S01]  /*8820*/  MUFU.TANH R63, R63 ;  /* 0x0000003f003f7308 */ /* 0x000e620000002400 */
[C---:B------:R-:W-:Y:S02]  /*8830*/  ISETP.GE.AND P4, PT, R2.reuse, R26, PT ;  /* 0x0000001a0200720c */ /* 0x040fe40003f86270 */
[----:B------:R-:W-:-:S02]  /*8840*/  ISETP.GE.AND P2, PT, R2, R25, PT ;  /* 0x000000190200720c */ /* 0x000fc40003f46270 */
[----:B------:R-:W-:Y:S02]  /*8850*/  IADD3 R2, R0, 0x21, RZ ;  /* 0x0000002100027810 */ /* 0x000fe40007ffe0ff */
[----:B------:R-:W-:Y:S01]  /*8860*/  FSEL R40, R39, -INF , !P3 ;  /* 0xff80000027287808 */ /* 0x000fe20005800000 */
[----:B------:R-:W2:Y:S01]  /*8870*/  MUFU.TANH R56, R56 ;  /* 0x0000003800387308 */ /* 0x000ea20000002400 */
[----:B------:R-:W-:Y:S01]  /*8880*/  FSEL R249, R5, -INF , !P1 ;  /* 0xff80000005f97808 */ /* 0x000fe20004800000 */
[----:B------:R-:W-:Y:S01]  /*8890*/  FMUL.FTZ R5, R65, c[0x0][0x2ec] ;  /* 0x0000bb0041057a20 */ /* 0x000fe20000410000 */
[C---:B------:R-:W-:Y:S02]  /*88a0*/  ISETP.GE.AND P6, PT, R2.reuse, R23, PT ;  /* 0x000000170200720c */ /* 0x040fe40003fc6270 */
[C---:B------:R-:W-:Y:S02]  /*88b0*/  ISETP.GE.AND P5, PT, R2.reuse, R24, PT ;  /* 0x000000180200720c */ /* 0x040fe40003fa6270 */
[C---:B------:R-:W-:Y:S01]  /*88c0*/  ISETP.GE.AND P3, PT, R2.reuse, R26, PT ;  /* 0x0000001a0200720c */ /* 0x040fe20003f66270 */
[----:B------:R4:W-:Y:S01]  /*88d0*/  MUFU.TANH R10, R220 ;  /* 0x000000dc000a7308 */ /* 0x0009e20000002400 */
[----:B------:R-:W-:-:S02]  /*88e0*/  ISETP.GE.AND P1, PT, R2, R25, PT ;  /* 0x000000190200720c */ /* 0x000fc40003f26270 */
[----:B------:R-:W-:Y:S01]  /*88f0*/  IADD3 R2, R0, 0x28, RZ ;  /* 0x0000002800027810 */ /* 0x000fe20007ffe0ff */
[----:B-1----:R-:W-:Y:S01]  /*8900*/  FMUL.FTZ R6, R64, c[0x0][0x2ec] ;  /* 0x0000bb0040067a20 */ /* 0x002fe20000410000 */
[----:B------:R-:W-:Y:S01]  /*8910*/  FSEL R251, R4, -INF , !P0 ;  /* 0xff80000004fb7808 */ /* 0x000fe20004000000 */
[----:B------:R-:W-:Y:S01]  /*8920*/  FMUL.FTZ R4, R67, c[0x0][0x2ec] ;  /* 0x0000bb0043047a20 */ /* 0x000fe20000410000 */
[----:B---3--:R-:W-:Y:S01]  /*8930*/  FSEL R41, R32, -INF , !P4 ;  /* 0xff80000020297808 */ /* 0x008fe20006000000 */
[----:B------:R-:W-:Y:S01]  /*8940*/  MUFU.TANH R57, R57 ;  /* 0x0000003900397308 */ /* 0x000fe20000002400 */
[----:B--2---:R-:W-:Y:S02]  /*8950*/  FSEL R43, R34, -INF , !P2 ;  /* 0xff800000222b7808 */ /* 0x004fe40005000000 */
[----:B------:R-:W-:Y:S02]  /*8960*/  FSEL R245, R245, -INF , !P6 ;  /* 0xff800000f5f57808 */ /* 0x000fe40007000000 */
[----:B------:R-:W-:-:S02]  /*8970*/  ISETP.GE.AND P0, PT, R2, R23, PT ;  /* 0x000000170200720c */ /* 0x000fc40003f06270 */
[C---:B------:R-:W-:Y:S01]  /*8980*/  ISETP.GE.AND P4, PT, R2.reuse, R24, PT ;  /* 0x000000180200720c */ /* 0x040fe20003f86270 */
[----:B------:R-:W1:Y:S01]  /*8990*/  MUFU.TANH R58, R58 ;  /* 0x0000003a003a7308 */ /* 0x000e620000002400 */
[C---:B------:R-:W-:Y:S02]  /*89a0*/  ISETP.GE.AND P2, PT, R2.reuse, R26, PT ;  /* 0x0000001a0200720c */ /* 0x040fe40003f46270 */
[----:B------:R-:W-:Y:S02]  /*89b0*/  ISETP.GE.AND P6, PT, R2, R25, PT ;  /* 0x000000190200720c */ /* 0x000fe40003fc6270 */
[----:B------:R-:W-:Y:S02]  /*89c0*/  IADD3 R2, R0, 0x29, RZ ;  /* 0x0000002900027810 */ /* 0x000fe40007ffe0ff */
[----:B------:R-:W-:Y:S01]  /*89d0*/  FSEL R247, R247, -INF , !P5 ;  /* 0xff800000f7f77808 */ /* 0x000fe20006800000 */
[----:B------:R-:W2:Y:S01]  /*89e0*/  MUFU.TANH R52, R52 ;  /* 0x0000003400347308 */ /* 0x000ea20000002400 */
[----:B------:R-:W-:-:S02]  /*89f0*/  FSEL R248, R33, -INF , !P3 ;  /* 0xff80000021f87808 */ /* 0x000fc40005800000 */
[----:B------:R-:W-:Y:S02]  /*8a00*/  FSEL R35, R35, -INF , !P1 ;  /* 0xff80000023237808 */ /* 0x000fe40004800000 */
[----:B----4-:R-:W-:Y:S02]  /*8a10*/  FSEL R220, R48, -INF , !P0 ;  /* 0xff80000030dc7808 */ /* 0x010fe40004000000 */
[C---:B------:R-:W-:Y:S01]  /*8a20*/  ISETP.GE.AND P5, PT, R2.reuse, R23, PT ;  /* 0x000000170200720c */ /* 0x040fe20003fa6270 */
[----:B------:R-:W3:Y:S01]  /*8a30*/  MUFU.TANH R54, R54 ;  /* 0x0000003600367308 */ /* 0x000ee20000002400 */
[C---:B------:R-:W-:Y:S02]  /*8a40*/  ISETP.GE.AND P3, PT, R2.reuse, R24, PT ;  /* 0x000000180200720c */ /* 0x040fe40003f66270 */
[C---:B------:R-:W-:Y:S02]  /*8a50*/  ISETP.GE.AND P1, PT, R2.reuse, R26, PT ;  /* 0x0000001a0200720c */ /* 0x040fe40003f26270 */
[----:B------:R-:W-:-:S02]  /*8a60*/  ISETP.GE.AND P0, PT, R2, R25, PT ;  /* 0x000000190200720c */ /* 0x000fc40003f06270 */
[----:B------:R-:W-:Y:S01]  /*8a70*/  IADD3 R2, R0, 0x30, RZ ;  /* 0x0000003000027810 */ /* 0x000fe20007ffe0ff */
[----:B------:R-:W4:Y:S01]  /*8a80*/  MUFU.TANH R53, R53 ;  /* 0x0000003500357308 */ /* 0x000f220000002400 */
[----:B------:R-:W-:Y:S02]  /*8a90*/  FSEL R223, R50, -INF , !P4 ;  /* 0xff80000032df7808 */ /* 0x000fe40006000000 */
[----:B------:R-:W-:Y:S02]  /*8aa0*/  FSEL R244, R60, -INF , !P2 ;  /* 0xff8000003cf47808 */ /* 0x000fe40005000000 */
[----:B------:R-:W-:Y:S02]  /*8ab0*/  FSEL R250, R62, -INF , !P6 ;  /* 0xff8000003efa7808 */ /* 0x000fe40007000000 */
[----:B------:R-:W-:Y:S01]  /*8ac0*/  FSEL R217, R49, -INF , !P5 ;  /* 0xff80000031d97808 */ /* 0x000fe20006800000 */
[----:B------:R1:W-:Y:S01]  /*8ad0*/  MUFU.TANH R12, R218 ;  /* 0x000000da000c7308 */ /* 0x0003e20000002400 */
        /* <DEDUP_REMOVED lines=8> */
[C---:B------:R-:W-:Y:S01]  /*8b60*/  ISETP.GE.AND P0, PT, R2.reuse, R26, PT ;  /* 0x0000001a0200720c */ /* 0x040fe20003f06270 */
[----:B------:R-:W3:Y:S01]  /*8b70*/  MUFU.TANH R9, R9 ;  /* 0x0000000900097308 */ /* 0x000ee20000002400 */
[----:B-1----:R-:W-:Y:S02]  /*8b80*/  FSEL R218, R51, -INF , !P3 ;  /* 0xff80000033da7808 */ /* 0x002fe40005800000 */
[C---:B------:R-:W-:Y:S02]  /*8b90*/  ISETP.GE.AND P3, PT, R2.reuse, R23, PT ;  /* 0x000000170200720c */ /* 0x040fe40003f66270 */
[----:B------:R-:W-:Y:S02]  /*8ba0*/  ISETP.GE.AND P4, PT, R2, R25, PT ;  /* 0x000000190200720c */ /* 0x000fe40003f86270 */
[----:B------:R-:W-:Y:S01]  /*8bb0*/  FSEL R215, R58, -INF , !P2 ;  /* 0xff8000003ad77808 */ /* 0x000fe20005000000 */
[----:B------:R-:W1:Y:S01]  /*8bc0*/  MUFU.TANH R59, R59 ;  /* 0x0000003b003b7308 */ /* 0x000e620000002400 */
[----:B--2---:R-:W-:-:S02]  /*8bd0*/  FSEL R222, R61, -INF , !P1 ;  /* 0xff8000003dde7808 */ /* 0x004fc40004800000 */
[----:B------:R-:W-:Y:S02]  /*8be0*/  ISETP.GE.AND P1, PT, R2, R24, PT ;  /* 0x000000180200720c */ /* 0x000fe40003f26270 */
[----:B------:R-:W-:Y:S02]  /*8bf0*/  IADD3 R2, R0, 0x38, RZ ;  /* 0x0000003800027810 */ /* 0x000fe40007ffe0ff */
[----:B------:R-:W-:Y:S01]  /*8c00*/  FSEL R219, R52, -INF , !P6 ;  /* 0xff80000034db7808 */ /* 0x000fe20007000000 */
[----:B------:R-:W-:Y:S01]  /*8c10*/  MUFU.TANH R55, R55 ;  /* 0x0000003700377308 */ /* 0x000fe20000002400 */
[----:B---3--:R-:W-:Y:S02]  /*8c20*/  FSEL R221, R54, -INF , !P5 ;  /* 0xff80000036dd7808 */ /* 0x008fe40006800000 */
[----:B------:R-:W-:Y:S02]  /*8c30*/  FSEL R209, R57, -INF , !P3 ;  /* 0xff80000039d17808 */ /* 0x000fe40005800000 */
[----:B------:R-:W-:-:S02]  /*8c40*/  ISETP.GE.AND P2, PT, R2, R23, PT ;  /* 0x000000170200720c */ /* 0x000fc40003f46270 */
[C---:B------:R-:W-:Y:S01]  /*8c50*/  ISETP.GE.AND P6, PT, R2.reuse, R24, PT ;  /* 0x000000180200720c */ /* 0x040fe20003fc6270 */
[----:B------:R-:W2:Y:S01]  /*8c60*/  MUFU.TANH R44, R44 ;  /* 0x0000002c002c7308 */ /* 0x000ea20000002400 */
[C---:B------:R-:W-:Y:S02]  /*8c70*/  ISETP.GE.AND P5, PT, R2.reuse, R26, PT ;  /* 0x0000001a0200720c */ /* 0x040fe40003fa6270 */
[----:B------:R-:W-:Y:S01]  /*8c80*/  ISETP.GE.AND P3, PT, R2, R25, PT ;  /* 0x000000190200720c */ /* 0x000fe20003f66270 */
[----:B------:R-:W-:Y:S01]  /*8c90*/  FMUL.FTZ R2, R66, c[0x0][0x2ec] ;  /* 0x0000bb0042027a20 */ /* 0x000fe20000410000 */
[----:B----4-:R-:W-:Y:S02]  /*8ca0*/  FSEL R214, R53, -INF , !P0 ;  /* 0xff80000035d67808 */ /* 0x010fe40004000000 */
[----:B------:R-:W-:Y:S01]  /*8cb0*/  ISETP.GE.AND P0, PT, R0, R24, PT ;  /* 0x000000180000720c */ /* 0x000fe20003f06270 */
[----:B------:R-:W3:Y:S01]  /*8cc0*/  MUFU.TANH R6, R6 ;  /* 0x0000000600067308 */ /* 0x000ee20000002400 */
[----:B------:R-:W-:-:S02]  /*8cd0*/  FSEL R138, R9, -INF , !P6 ;  /* 0xff800000098a7808 */ /* 0x000fc40007000000 */
[----:B------:R-:W-:Y:S02]  /*8ce0*/  FSEL R9, R12, -INF , !P0 ;  /* 0xff8000000c097808 */ /* 0x000fe40004000000 */
[----:B------:R-:W-:Y:S02]  /*8cf0*/  PLOP3.LUT P0, PT, PT, PT, UP0, 0x80, 0x0 ;  /* 0x000000000000781c */ /* 0x000fe40003f0f008 */
[----:B-1----:R-:W-:Y:S01]  /*8d00*/  FSEL R208, R59, -INF , !P1 ;  /* 0xff8000003bd07808 */ /* 0x002fe20004800000 */
[----:B------:R1:W4:Y:S01]  /*8d10*/  MUFU.TANH R13, R216 ;  /* 0x000000d8000d7308 */ /* 0x0003220000002400 */
[----:B--2---:R-:W-:Y:S02]  /*8d20*/  FSEL R137, R44, -INF , !P2 ;  /* 0xff8000002c897808 */ /* 0x004fe40005000000 */
[C---:B------:R-:W-:Y:S02]  /*8d30*/  ISETP.GE.AND P1, PT, R0.reuse, R23, PT ;  /* 0x000000170000720c */ /* 0x040fe40003f26270 */
[----:B------:R-:W-:-:S03]  /*8d40*/  ISETP.GE.AND P2, PT, R0, R25, PT ;  /* 0x000000190000720c */ /* 0x000fc60003f46270 */
[----:B------:R-:W2:Y:S01]  /*8d50*/  MUFU.TANH R2, R2 ;  /* 0x0000000200027308 */ /* 0x000ea20000002400 */
[----:B---3--:R-:W-:Y:S02]  /*8d60*/  FSEL R211, R6, -INF , !P5 ;  /* 0xff80000006d37808 */ /* 0x008fe40006800000 */
[----:B------:R-:W-:-:S05]  /*8d70*/  FSEL R14, R14, -INF , !P2 ;  /* 0xff8000000e0e7808 */ /* 0x000fca0005000000 */
[----:B------:R-:W3:Y:S01]  /*8d80*/  MUFU.TANH R45, R45 ;  /* 0x0000002d002d7308 */ /* 0x000ee20000002400 */
[----:B-1----:R-:W-:Y:S01]  /*8d90*/  FSEL R216, R55, -INF , !P4 ;  /* 0xff80000037d87808 */ /* 0x002fe20006000000 */
[----:B------:R-:W-:Y:S01]  /*8da0*/  BAR.SYNC.DEFER_BLOCKING 0x0 ;  /* 0x0000000000007b1d */ /* 0x000fe20000010000 */
[C---:B------:R-:W-:Y:S02]  /*8db0*/  ISETP.GE.AND P4, PT, R0.reuse, R26, PT ;  /* 0x0000001a0000720c */ /* 0x040fe40003f86270 */
[----:B------:R-:W-:Y:S02]  /*8dc0*/  IADD3 R0, R0, 0x39, RZ ;  /* 0x0000003900007810 */ /* 0x000fe40007ffe0ff */
[----:B----4-:R-:W-:Y:S01]  /*8dd0*/  FSEL R6, R13, -INF , !P1 ;  /* 0xff8000000d067808 */ /* 0x010fe20004800000 */
[----:B------:R-:W1:Y:S01]  /*8de0*/  MUFU.TANH R47, R47 ;  /* 0x0000002f002f7308 */ /* 0x000e620000002400 */
[----:B--2---:R-:W-:Y:S02]  /*8df0*/  FSEL R212, R2, -INF , !P3 ;  /* 0xff80000002d47808 */ /* 0x004fe40005800000 */
[----:B------:R-:W-:-:S02]  /*8e00*/  ISETP.GE.AND P6, PT, R0, R23, PT ;  /* 0x000000170000720c */ /* 0x000fc40003fc6270 */
[C---:B------:R-:W-:Y:S02]  /*8e10*/  ISETP.GE.AND P5, PT, R0.reuse, R24, PT ;  /* 0x000000180000720c */ /* 0x040fe40003fa6270 */
[C---:B------:R-:W-:Y:S01]  /*8e20*/  ISETP.GE.AND P3, PT, R0.reuse, R26, PT ;  /* 0x0000001a0000720c */ /* 0x040fe20003f66270 */
[----:B------:R-:W2:Y:S01]  /*8e30*/  MUFU.TANH R5, R5 ;  /* 0x0000000500057308 */ /* 0x000ea20000002400 */
[----:B------:R-:W-:Y:S02]  /*8e40*/  ISETP.GE.AND P1, PT, R0, R25, PT ;  /* 0x000000190000720c */ /* 0x000fe40003f26270 */
[----:B------:R-:W-:Y:S02]  /*8e50*/  FSEL R10, R10, -INF , !P4 ;  /* 0xff8000000a0a7808 */ /* 0x000fe40006000000 */
[----:B---3--:R-:W-:-:S03]  /*8e60*/  FSEL R132, R45, -INF , !P6 ;  /* 0xff8000002d847808 */ /* 0x008fc60007000000 */
[----:B------:R-:W3:Y:S01]  /*8e70*/  MUFU.TANH R4, R4 ;  /* 0x0000000400047308 */ /* 0x000ee20000002400 */
[----:B-1----:R-:W-:Y:S02]  /*8e80*/  FSEL R133, R47, -INF , !P5 ;  /* 0xff8000002f857808 */ /* 0x002fe40006800000 */
[----:B--2---:R-:W-:Y:S02]  /*8e90*/  FSEL R139, R5, -INF , !P3 ;  /* 0xff800000058b7808 */ /* 0x004fe40005800000 */
[----:B---3--:R-:W-:Y:S01]  /*8ea0*/  FSEL R210, R4, -INF , !P1 ;  /* 0xff80000004d27808 */ /* 0x008fe20004800000 */
[----:B------:R-:W-:Y:S05]  /*8eb0*/  @!P0 BRA `(.L_x_78) ;  /* 0x0000024000008947 */ /* 0x000fea0003800000 */
[----:B------:R-:W2:Y:S04]  /*8ec0*/  LDL.64 R32, [R1+0xb8] ;  /* 0x0000b80001207983 */ /* 0x000ea80000100a00 */
[----:B------:R-:W3:Y:S01]  /*8ed0*/  LDL.64 R38, [R1+0xb0] ;  /* 0x0000b00001267983 */ /* 0x000ee20000100a00 */
[----:B------:R-:W-:-:S02]  /*8ee0*/  UIADD3 UR7, UR8, -0x3, URZ ;  /* 0xfffffffd08077890 */ /* 0x000fc4000fffe03f */
[----:B------:R-:W-:Y:S02]  /*8ef0*/  ULDC.64 UR4, c[0x0][0x198] ;  /* 0x0000660000047ab9 */ /* 0x000fe40000000a00 */
[----:B------:R-:W-:Y:S02]  /*8f00*/  USHF.R.S32.HI UR6, URZ, 0x1f, UR7 ;  /* 0x0000001f3f067899 */ /* 0x000fe40008011407 */
[----:B------:R-:W-:Y:S02]  /*8f10*/  UIMAD.WIDE.U32 UR12, UR7, UR4, URZ ;  /* 0x00000004070c72a5 */ /* 0x000fe4000f8e003f */
[----:B------:R-:W-:-:S04]  /*8f20*/  UIMAD UR6, UR6, UR4, URZ ;  /* 0x00000004060672a4 */ /* 0x000fc8000f8e023f */
[----:B------:R-:W-:Y:S01]  /*8f30*/  UIMAD UR6, UR7, UR5, UR6 ;  /* 0x00000005070672a4 */ /* 0x000fe2000f8e0206 */
[----:B------:R-:W-:Y:S02]  /*8f40*/  IMAD.U32 R0, RZ, RZ, UR12 ;  /* 0x0000000cff007e24 */ /* 0x000fe4000f8e00ff */
[----:B------:R-:W-:Y:S01]  /*8f50*/  IMAD.U32 R4, RZ, RZ, UR12 ;  /* 0x0000000cff047e24 */ /* 0x000fe2000f8e00ff */
[----:B------:R-:W-:-:S06]  /*8f60*/  UIADD3 UR6, UR13, UR6, URZ ;  /* 0x000000060d067290 */ /* 0x000fcc000fffe03f */
[----:B------:R-:W-:Y:S01]  /*8f70*/  IMAD.U32 R2, RZ, RZ, UR6 ;  /* 0x00000006ff027e24 */ /* 0x000fe2000f8e00ff */
[----:B------:R-:W-:Y:S02]  /*8f80*/  USHF.L.U32 UR6, UR4, 0x5, URZ ;  /* 0x0000000504067899 */ /* 0x000fe4000800063f */
[----:B------:R-:W-:Y:S01]  /*8f90*/  USHF.L.U64.HI UR4, UR4, 0x5, UR5 ;  /* 0x0000000504047899 */ /* 0x000fe20008010205 */
[----:B--2---:R-:W-:-:S04]  /*8fa0*/  LEA R0, P0, R0, R32, 0x6 ;  /* 0x0000002000007211 */ /* 0x004fc800078030ff */
        /* <DEDUP_REMOVED lines=21> */
.L_x_78:
[----:B------:R-:W2:Y:S04]  /*9100*/  LDL.LU R44, [R1+0x14] ;  /* 0x00001400012c7983 */ /* 0x000ea80000300800 */
[----:B------:R-:W3:Y:S01]  /*9110*/  LDL.LU R51, [R1+0x20] ;  /* 0x0000200001337983 */ /* 0x000ee20000300800 */
[----:B------:R-:W-:-:S03]  /*9120*/  MOV R39, R30 ;  /* 0x0000001e00277202 */ /* 0x000fc60000000f00 */
[----:B------:R-:W4:Y:S01]  /*9130*/  LDL.LU R38, [R1+0x30] ;  /* 0x0000300001267983 */ /* 0x000f220000300800 */
[----:B------:R-:W-:Y:S02]  /*9140*/  MOV R45, R28 ;  /* 0x0000001c002d7202 */ /* 0x000fe40000000f00 */
[----:B------:R-:W-:Y:S01]  /*9150*/  MOV R50, R35 ;  /* 0x0000002300327202 */ /* 0x000fe20000000f00 */
[----:B------:R-:W5:Y:S01]  /*9160*/  LDL.LU R46, [R1+0x28] ;  /* 0x00002800012e7983 */ /* 0x000f620000300800 */
[----:B------:R-:W-:-:S03]  /*9170*/  MOV R47, R141 ;  /* 0x0000008d002f7202 */ /* 0x000fc60000000f00 */
[----:B------:R-:W2:Y:S01]  /*9180*/  LDL.LU R48, [R1+0x34] ;  /* 0x0000340001307983 */ /* 0x000ea20000300800 */
[----:B------:R-:W-:Y:S02]  /*9190*/  FMNMX.FTZ R0, R136, R6, !PT ;  /* 0x0000000688007209 */ /* 0x000fe40007810000 */
[----:B------:R-:W-:Y:S01]  /*91a0*/  MOV R49, R37 ;  /* 0x0000002500317202 */ /* 0x000fe20000000f00 */
[----:B------:R-:W5:Y:S01]  /*91b0*/  LDL.LU R30, [R1+0x9c] ;  /* 0x00009c00011e7983 */ /* 0x000f620000300800 */
[----:B------:R-:W-:Y:S02]  /*91c0*/  FMNMX.FTZ R2, R7, R0, !PT ;  /* 0x0000000007027209 */ /* 0x000fe40007810000 */
[----:B------:R-:W-:Y:S01]  /*91d0*/  FMNMX.FTZ R0, R135, R9, !PT ;  /* 0x0000000987007209 */ /* 0x000fe20007810000 */
[----:B------:R-:W5:Y:S01]  /*91e0*/  LDL.LU R28, [R1+0x7c] ;  /* 0x00007c00011c7983 */ /* 0x000f620000300800 */
[----:B------:R-:W-:Y:S02]  /*91f0*/  FMNMX.FTZ R2, R8, R2, !PT ;  /* 0x0000000208027209 */ /* 0x000fe40007810000 */
[----:B------:R-:W-:-:S02]  /*9200*/  FMNMX.FTZ R0, R15, R0, !PT ;  /* 0x000000000f007209 */ /* 0x000fc40007810000 */
[----:B------:R-:W-:Y:S02]  /*9210*/  FMNMX.FTZ R2, R11, R2, !PT ;  /* 0x000000020b027209 */ /* 0x000fe40007810000 */
        /* <DEDUP_REMOVED lines=12> */
[----:B-1----:R-:W-:-:S04]  /*92e0*/  FMNMX.FTZ R4, R138, R0, !PT ;  /* 0x000000008a047209 */ /* 0x002fc80007810000 */
[----:B------:R-:W-:-:S05]  /*92f0*/  FMNMX.FTZ R4, R133, R4, !PT ;  /* 0x0000000485047209 */ /* 0x000fca0007810000 */
[----:B------:R-:W-:Y:S01]  /*9300*/  SHFL.BFLY PT, R5, R4, 0x2, 0x1f ;  /* 0x0c401f0004057f89 */ /* 0x000fe200000e0000 */
[----:B----4-:R-:W-:-:S04]  /*9310*/  FMNMX.FTZ R2, R38, R2, !PT ;  /* 0x0000000226027209 */ /* 0x010fc80007810000 */
[----:B---3--:R-:W-:-:S04]  /*9320*/  FMNMX.FTZ R2, R51, R2, !PT ;  /* 0x0000000233027209 */ /* 0x008fc80007810000 */
[----:B--2---:R-:W-:-:S04]  /*9330*/  FMNMX.FTZ R2, R44, R2, !PT ;  /* 0x000000022c027209 */ /* 0x004fc80007810000 */
        /* <DEDUP_REMOVED lines=8> */
[----:B------:R-:W-:-:S05]  /*93c0*/  FMNMX.FTZ R0, R132, R2, !PT ;  /* 0x0000000284007209 */ /* 0x000fca0007810000 */
[----:B------:R-:W1:Y:S02]  /*93d0*/  SHFL.BFLY PT, R2, R0, 0x2, 0x1f ;  /* 0x0c401f0000027f89 */ /* 0x000e6400000e0000 */
[----:B-1----:R-:W-:Y:S02]  /*93e0*/  FMNMX.FTZ R2, R0, R2, !PT ;  /* 0x0000000200027209 */ /* 0x002fe40007810000 */
[----:B------:R-:W-:-:S03]  /*93f0*/  FMNMX.FTZ R0, R4, R5, !PT ;  /* 0x0000000504007209 */ /* 0x000fc60007810000 */
[----:B------:R-:W1:Y:S04]  /*9400*/  SHFL.BFLY PT, R5, R2, 0x1, 0x1f ;  /* 0x0c201f0002057f89 */ /* 0x000e6800000e0000 */
[----:B------:R-:W2:Y:S01]  /*9410*/  SHFL.BFLY PT, R4, R0, 0x1, 0x1f ;  /* 0x0c201f0000047f89 */ /* 0x000ea200000e0000 */
[----:B-1----:R-:W-:Y:S02]  /*9420*/  FMNMX.FTZ R33, R2, R5, !PT ;  /* 0x0000000502217209 */ /* 0x002fe40007810000 */
[----:B------:R-:W-:Y:S02]  /*9430*/  FMNMX.FTZ R2, R134, R10, !PT ;  /* 0x0000000a86027209 */ /* 0x000fe40007810000 */
[----:B--2---:R-:W-:Y:S01]  /*9440*/  FMNMX.FTZ R37, R0, R4, !PT ;  /* 0x0000000400257209 */ /* 0x004fe20007810000 */
[----:B------:R-:W-:Y:S01]  /*9450*/  STL [R1+0x6c], R33 ;  /* 0x00006c2101007387 */ /* 0x000fe20000100800 */
[----:B------:R-:W-:Y:S01]  /*9460*/  FMNMX.FTZ R0, R3, R14, !PT ;  /* 0x0000000e03007209 */ /* 0x000fe20007810000 */
[----:B------:R-:W-:Y:S01]  /*9470*/  FMUL.FTZ R13, R33, c[0x0][0x23c] ;  /* 0x00008f00210d7a20 */ /* 0x000fe20000410000 */
        /* <DEDUP_REMOVED lines=9> */
[----:B-----5:R-:W-:Y:S02]  /*9510*/  FMNMX.FTZ R2, R46, R2, !PT ;  /* 0x000000022e027209 */ /* 0x020fe40007810000 */
[----:B------:R-:W-:Y:S02]  /*9520*/  FMNMX.FTZ R0, R47, R0, !PT ;  /* 0x000000002f007209 */ /* 0x000fe40007810000 */
[----:B------:R-:W-:Y:S02]  /*9530*/  FMNMX.FTZ R2, R36, R2, !PT ;  /* 0x0000000224027209 */ /* 0x000fe40007810000 */
[----:B------:R-:W-:Y:S02]  /*9540*/  FMNMX.FTZ R0, R45, R0, !PT ;  /* 0x000000002d007209 */ /* 0x000fe40007810000 */
[----:B------:R-:W-:Y:S02]  /*9550*/  FSETP.NEU.FTZ.AND P1, PT, R33, -INF , PT ;  /* 0xff8000002100780b */ /* 0x000fe40003f3d000 */
[----:B------:R-:W-:-:S02]  /*9560*/  FMNMX.FTZ R2, R49, R2, !PT ;  /* 0x0000000231027209 */ /* 0x000fc40007810000 */
[----:B------:R-:W-:Y:S02]  /*9570*/  FMNMX.FTZ R0, R40, R0, !PT ;  /* 0x0000000028007209 */ /* 0x000fe40007810000 */
[----:B------:R-:W-:Y:S02]  /*9580*/  FSEL R4, R33, RZ, P1 ;  /* 0x000000ff21047208 */ /* 0x000fe40000800000 */
[----:B------:R-:W-:Y:S02]  /*9590*/  FMNMX.FTZ R2, R41, R2, !PT ;  /* 0x0000000229027209 */ /* 0x000fe40007810000 */
[----:B------:R-:W-:Y:S01]  /*95a0*/  FMNMX.FTZ R0, R43, R0, !PT ;  /* 0x000000002b007209 */ /* 0x000fe20007810000 */
[----:B------:R-:W-:Y:S01]  /*95b0*/  FADD.FTZ R5, R136, -R4 ;  /* 0x8000000488057221 */ /* 0x000fe20000010000 */
[----:B------:R-:W-:Y:S02]  /*95c0*/  FSETP.NEU.FTZ.AND P0, PT, R37, -INF , PT ;  /* 0xff8000002500780b */ /* 0x000fe40003f1d000 */
[----:B------:R-:W-:Y:S01]  /*95d0*/  FMNMX.FTZ R2, R248, R2, !PT ;  /* 0x00000002f8027209 */ /* 0x000fe20007810000 */
[----:B------:R-:W-:Y:S01]  /*95e0*/  FMUL.FTZ R5, R5, c[0x0][0x23c] ;  /* 0x00008f0005057a20 */ /* 0x000fe20000410000 */
[----:B------:R-:W-:-:S02]  /*95f0*/  FMNMX.FTZ R0, R50, R0, !PT ;  /* 0x0000000032007209 */ /* 0x000fc40007810000 */
[----:B------:R-:W-:Y:S02]  /*9600*/  FSEL R4, R37, RZ, P0 ;  /* 0x000000ff25047208 */ /* 0x000fe40000000000 */
[----:B------:R-:W-:Y:S02]  /*9610*/  FMNMX.FTZ R2, R244, R2, !PT ;  /* 0x00000002f4027209 */ /* 0x000fe40007810000 */
[----:B------:R-:W-:Y:S01]  /*9620*/  FMNMX.FTZ R0, R250, R0, !PT ;  /* 0x00000000fa007209 */ /* 0x000fe20007810000 */
[----:B------:R-:W-:Y:S01]  /*9630*/  FADD.FTZ R12, R135, -R4 ;  /* 0x80000004870c7221 */ /* 0x000fe20000010000 */
[----:B------:R-:W-:Y:S02]  /*9640*/  FMNMX.FTZ R4, R222, R2, !PT ;  /* 0x00000002de047209 */ /* 0x000fe40007810000 */
[----:B------:R-:W-:Y:S02]  /*9650*/  FMNMX.FTZ R2, R246, R0, !PT ;  /* 0x00000000f6027209 */ /* 0x000fe40007810000 */
[----:B------:R-:W1:Y:S01]  /*9660*/  MUFU.EX2 R0, R5 ;  /* 0x0000000500007308 */ /* 0x000e620000000800 */
[----:B------:R-:W-:-:S02]  /*9670*/  FSEL R13, R13, RZ, P1 ;  /* 0x000000ff0d0d7208 */ /* 0x000fc40000800000 */
[----:B------:R-:W-:Y:S02]  /*9680*/  FMNMX.FTZ R4, R219, R4, !PT ;  /* 0x00000004db047209 */ /* 0x000fe40007810000 */
[----:B------:R-:W-:Y:S01]  /*9690*/  FMNMX.FTZ R2, R221, R2, !PT ;  /* 0x00000002dd027209 */ /* 0x000fe20007810000 */
[----:B------:R-:W-:Y:S01]  /*96a0*/  FFMA.FTZ R6, R6, c[0x0][0x23c], -R13 ;  /* 0x00008f0006067a23 */ /* 0x000fe2000001080d */
[----:B------:R-:W-:Y:S02]  /*96b0*/  FMNMX.FTZ R4, R214, R4, !PT ;  /* 0x00000004d6047209 */ /* 0x000fe40007810000 */
[----:B------:R-:W-:Y:S01]  /*96c0*/  FMNMX.FTZ R2, R216, R2, !PT ;  /* 0x00000002d8027209 */ /* 0x000fe20007810000 */
[----:B------:R-:W2:Y:S01]  /*96d0*/  MUFU.EX2 R136, R6 ;  /* 0x0000000600887308 */ /* 0x000ea20000000800 */
[----:B------:R-:W-:Y:S01]  /*96e0*/  FMNMX.FTZ R4, R211, R4, !PT ;  /* 0x00000004d3047209 */ /* 0x000fe20007810000 */
[-C--:B-1----:R-:W-:Y:S02]  /*96f0*/  FMUL.FTZ R60, R172, R0.reuse ;  /* 0x00000000ac3c7220 */ /* 0x082fe40000410000 */
[----:B------:R-:W-:-:S02]  /*9700*/  FMUL.FTZ R172, R96, R0 ;  /* 0x0000000060ac7220 */ /* 0x000fc40000410000 */
[----:B------:R-:W3:Y:S01]  /*9710*/  LDL.LU R96, [R1+0x80] ;  /* 0x0000800001607983 */ /* 0x000ee20000300800 */
[----:B------:R-:W-:Y:S02]  /*9720*/  FFMA.FTZ R5, R7, c[0x0][0x23c], -R13 ;  /* 0x00008f0007057a23 */ /* 0x000fe4000001080d */
[-C--:B------:R-:W-:Y:S02]  /*9730*/  FMUL.FTZ R53, R189, R0.reuse ;  /* 0x00000000bd357220 */ /* 0x080fe40000410000 */
[----:B------:R1:W-:Y:S01]  /*9740*/  MUFU.EX2 R34, R5 ;  /* 0x0000000500227308 */ /* 0x0003e20000000800 */
[-C--:B------:R-:W-:Y:S02]  /*9750*/  FMUL.FTZ R64, R156, R0.reuse ;  /* 0x000000009c407220 */ /* 0x080fe40000410000 */
[-C--:B------:R-:W-:Y:S02]  /*9760*/  FMUL.FTZ R65, R157, R0.reuse ;  /* 0x000000009d417220 */ /* 0x080fe40000410000 */
[----:B------:R-:W-:Y:S01]  /*9770*/  FMUL.FTZ R189, R85, R0 ;  /* 0x0000000055bd7220 */ /* 0x000fe20000410000 */
[----:B------:R-:W-:Y:S01]  /*9780*/  MOV R85, R140 ;  /* 0x0000008c00557202 */ /* 0x000fe20000000f00 */
[----:B--2---:R-:W-:-:S02]  /*9790*/  FFMA.FTZ R135, R28, R0, R136 ;  /* 0x000000001c877223 */ /* 0x004fc40000010088 */
[-C--:B------:R-:W-:Y:S02]  /*97a0*/  FMUL.FTZ R61, R173, R0.reuse ;  /* 0x00000000ad3d7220 */ /* 0x080fe40000410000 */
[-C--:B------:R-:W-:Y:S02]  /*97b0*/  FMUL.FTZ R56, R180, R0.reuse ;  /* 0x00000000b4387220 */ /* 0x080fe40000410000 */
[-C--:B------:R-:W-:Y:S02]  /*97c0*/  FMUL.FTZ R57, R181, R0.reuse ;  /* 0x00000000b5397220 */ /* 0x080fe40000410000 */
[----:B------:R-:W-:Y:S01]  /*97d0*/  FMUL.FTZ R52, R188, R0 ;  /* 0x00000000bc347220 */ /* 0x000fe20000410000 */
[----:B-1----:R-:W-:Y:S01]  /*97e0*/  FMNMX.FTZ R5, R212, R2, !PT ;  /* 0x00000002d4057209 */ /* 0x002fe20007810000 */
[----:B------:R-:W-:Y:S01]  /*97f0*/  FMUL.FTZ R156, R116, R0 ;  /* 0x00000000749c7220 */ /* 0x000fe20000410000 */
[----:B------:R-:W-:Y:S01]  /*9800*/  FMNMX.FTZ R2, R139, R4, !PT ;  /* 0x000000048b027209 */ /* 0x000fe20007810000 */
[----:B------:R-:W-:Y:S01]  /*9810*/  FMUL.FTZ R4, R12, c[0x0][0x23c] ;  /* 0x00008f000c047a20 */ /* 0x000fe20000410000 */
[----:B------:R-:W-:Y:S01]  /*9820*/  FMNMX.FTZ R5, R210, R5, !PT ;  /* 0x00000005d2057209 */ /* 0x000fe20007810000 */
[----:B------:R-:W-:-:S02]  /*9830*/  FMUL.FTZ R157, R117, R0 ;  /* 0x00000000759d7220 */ /* 0x000fc40000410000 */
[-C--:B------:R-:W-:Y:S01]  /*9840*/  FMUL.FTZ R148, R148, R0.reuse ;  /* 0x0000000094947220 */ /* 0x080fe20000410000 */
[----:B------:R-:W1:Y:S01]  /*9850*/  SHFL.BFLY PT, R7, R2, 0x2, 0x1f ;  /* 0x0c401f0002077f89 */ /* 0x000e6200000e0000 */
[-C--:B------:R-:W-:Y:S02]  /*9860*/  FMUL.FTZ R149, R149, R0.reuse ;  /* 0x0000000095957220 */ /* 0x080fe40000410000 */
[-C--:B------:R-:W-:Y:S02]  /*9870*/  FMUL.FTZ R164, R164, R0.reuse ;  /* 0x00000000a4a47220 */ /* 0x080fe40000410000 */
[-C--:B------:R-:W-:Y:S02]  /*9880*/  FMUL.FTZ R165, R165, R0.reuse ;  /* 0x00000000a5a57220 */ /* 0x080fe40000410000 */
[-C--:B------:R-:W-:Y:S02]  /*9890*/  FMUL.FTZ R196, R196, R0.reuse ;  /* 0x00000000c4c47220 */ /* 0x080fe40000410000 */
[----:B------:R-:W-:-:S02]  /*98a0*/  FMUL.FTZ R197, R197, R0 ;  /* 0x00000000c5c57220 */ /* 0x000fc40000410000 */
[-C--:B------:R-:W-:Y:S02]  /*98b0*/  FMUL.FTZ R204, R204, R0.reuse ;  /* 0x00000000cccc7220 */ /* 0x080fe40000410000 */
[-C--:B------:R-:W-:Y:S02]  /*98c0*/  FMUL.FTZ R205, R205, R0.reuse ;  /* 0x00000000cdcd7220 */ /* 0x080fe40000410000 */
[----:B------:R-:W-:Y:S01]  /*98d0*/  FMUL.FTZ R28, R68, R0 ;  /* 0x00000000441c7220 */ /* 0x000fe20000410000 */
[----:B------:R-:W-:Y:S01]  /*98e0*/  MOV R68, R142 ;  /* 0x0000008e00447202 */ /* 0x000fe20000000f00 */
[-C--:B------:R-:W-:Y:S02]  /*98f0*/  FMUL.FTZ R29, R69, R0.reuse ;  /* 0x00000000451d7220 */ /* 0x080fe40000410000 */
[-C--:B------:R-:W-:Y:S02]  /*9900*/  FMUL.FTZ R80, R80, R0.reuse ;  /* 0x0000000050507220 */ /* 0x080fe40000410000 */
[----:B------:R-:W-:-:S02]  /*9910*/  FMUL.FTZ R81, R81, R0 ;  /* 0x0000000051517220 */ /* 0x000fc40000410000 */
[----:B------:R-:W-:Y:S01]  /*9920*/  FMUL.FTZ R188, R84, R0 ;  /* 0x0000000054bc7220 */ /* 0x000fe20000410000 */
[----:B------:R-:W-:Y:S01]  /*9930*/  MOV R84, R30 ;  /* 0x0000001e00547202 */ /* 0x000fe20000000f00 */
[-C--:B------:R-:W-:Y:S02]  /*9940*/  FMUL.FTZ R173, R97, R0.reuse ;  /* 0x0000000061ad7220 */ /* 0x080fe40000410000 */
[-C--:B------:R-:W-:Y:S02]  /*9950*/  FMUL.FTZ R180, R100, R0.reuse ;  /* 0x0000000064b47220 */ /* 0x080fe40000410000 */
[-C--:B------:R-:W-:Y:S02]  /*9960*/  FMUL.FTZ R181, R101, R0.reuse ;  /* 0x0000000065b57220 */ /* 0x080fe40000410000 */
[-C--:B------:R-:W-:Y:S02]  /*9970*/  FMUL.FTZ R140, R112, R0.reuse ;  /* 0x00000000708c7220 */ /* 0x080fe40000410000 */
[----:B------:R-:W-:-:S02]  /*9980*/  FMUL.FTZ R141, R113, R0 ;  /* 0x00000000718d7220 */ /* 0x000fc40000410000 */
[-C--:B------:R-:W-:Y:S02]  /*9990*/  FMUL.FTZ R116, R128, R0.reuse ;  /* 0x0000000080747220 */ /* 0x080fe40000410000 */
[----:B------:R-:W-:Y:S02]  /*99a0*/  FMUL.FTZ R117, R129, R0 ;  /* 0x0000000081757220 */ /* 0x000fe40000410000 */
[----:B------:R2:W4:Y:S01]  /*99b0*/  MUFU.EX2 R0, R4 ;  /* 0x0000000400007308 */ /* 0x0005220000000800 */
[----:B------:R-:W-:Y:S02]  /*99c0*/  FFMA.FTZ R6, R8, c[0x0][0x23c], -R13 ;  /* 0x00008f0008067a23 */ /* 0x000fe4000001080d */
[----:B------:R-:W-:-:S05]  /*99d0*/  IMAD.MOV.U32 R69, RZ, RZ, R143 ;  /* 0x000000ffff457224 */ /* 0x000fca00078e008f */
[----:B------:R5:W-:Y:S01]  /*99e0*/  MUFU.EX2 R35, R6 ;  /* 0x0000000600237308 */ /* 0x000be20000000800 */
[----:B--2---:R-:W-:-:S05]  /*99f0*/  FMUL.FTZ R4, R37, c[0x0][0x23c] ;  /* 0x00008f0025047a20 */ /* 0x004fca0000410000 */
[----:B------:R-:W-:Y:S01]  /*9a00*/  FSEL R12, R4, RZ, P0 ;  /* 0x000000ff040c7208 */ /* 0x000fe20000000000 */
[----:B-----5:R-:W-:-:S04]  /*9a10*/  FFMA.FTZ R6, R11, c[0x0][0x23c], -R13 ;  /* 0x00008f000b067a23 */ /* 0x020fc8000001080d */
[----:B------:R2:W-:Y:S02]  /*9a20*/  MUFU.EX2 R32, R6 ;  /* 0x0000000600207308 */ /* 0x0005e40000000800 */
[----:B--2---:R-:W-:-:S06]  /*9a30*/  FFMA.FTZ R6, R9, c[0x0][0x23c], -R12 ;  /* 0x00008f0009067a23 */ /* 0x004fcc000001080c */
[----:B------:R-:W3:Y:S01]  /*9a40*/  MUFU.EX2 R9, R6 ;  /* 0x0000000600097308 */ /* 0x000ee20000000800 */
[-C--:B----4-:R-:W-:Y:S02]  /*9a50*/  FMUL.FTZ R142, R114, R0.reuse ;  /* 0x00000000728e7220 */ /* 0x090fe40000410000 */
[----:B---3--:R-:W-:Y:S02]  /*9a60*/  FFMA.FTZ R114, R96, R0, R9 ;  /* 0x0000000060727223 */ /* 0x008fe40000010009 */
[----:B------:R-:W2:Y:S04]  /*9a70*/  LDL.LU R96, [R1+0x84] ;  /* 0x0000840001607983 */ /* 0x000ea80000300800 */
[----:B------:R-:W3:Y:S01]  /*9a80*/  SHFL.BFLY PT, R8, R5, 0x2, 0x1f ;  /* 0x0c401f0005087f89 */ /* 0x000ee200000e0000 */
[----:B-1----:R-:W-:-:S05]  /*9a90*/  FMNMX.FTZ R4, R2, R7, !PT ;  /* 0x0000000702047209 */ /* 0x002fca0007810000 */
[----:B------:R-:W1:Y:S01]  /*9aa0*/  SHFL.BFLY PT, R6, R4, 0x1, 0x1f ;  /* 0x0c201f0004067f89 */ /* 0x000e6200000e0000 */
[----:B---3--:R-:W-:-:S05]  /*9ab0*/  FMNMX.FTZ R2, R5, R8, !PT ;  /* 0x0000000805027209 */ /* 0x008fca0007810000 */
[----:B------:R-:W3:Y:S01]  /*9ac0*/  SHFL.BFLY PT, R5, R2, 0x1, 0x1f ;  /* 0x0c201f0002057f89 */ /* 0x000ee200000e0000 */
        /* <DEDUP_REMOVED lines=10> */
[----:B------:R-:W-:Y:S01]  /*9b70*/  FMUL.FTZ R119, R131, R0 ;  /* 0x0000000083777220 */ /* 0x000fe20000410000 */
[----:B-1----:R-:W-:Y:S01]  /*9b80*/  FMNMX.FTZ R131, R4, R6, !PT ;  /* 0x0000000604837209 */ /* 0x002fe20007810000 */
        /* <DEDUP_REMOVED lines=19> */
[----:B------:R-:W-:Y:S02]  /*9cc0*/  FMUL.FTZ R118, R130, R0 ;  /* 0x0000000082767220 */ /* 0x000fe40000410000 */
[--C-:B------:R-:W-:Y:S01]  /*9cd0*/  FFMA.FTZ R0, R16, c[0x0][0x23c], -R12.reuse ;  /* 0x00008f0010007a23 */ /* 0x100fe2000001080c */
[----:B---3--:R-:W-:Y:S01]  /*9ce0*/  FMNMX.FTZ R70, R2, R5, !PT ;  /* 0x0000000502467209 */ /* 0x008fe20007810000 */
[C---:B------:R-:W-:Y:S01]  /*9cf0*/  FMUL.FTZ R2, R131.reuse, c[0x0][0x23c] ;  /* 0x00008f0083027a20 */ /* 0x040fe20000410000 */
[----:B------:R-:W-:Y:S01]  /*9d00*/  FSETP.NEU.FTZ.AND P0, PT, R131, -INF , PT ;  /* 0xff8000008300780b */ /* 0x000fe20003f1d000 */
[----:B------:R1:W-:Y:S03]  /*9d10*/  MUFU.EX2 R130, R0 ;  /* 0x0000000000827308 */ /* 0x0003e60000000800 */
[----:B------:R-:W-:Y:S01]  /*9d20*/  FSEL R2, R2, RZ, P0 ;  /* 0x000000ff02027208 */ /* 0x000fe20000000000 */
[----:B-1----:R-:W-:-:S04]  /*9d30*/  FFMA.FTZ R0, R17, c[0x0][0x23c], -R12 ;  /* 0x00008f0011007a23 */ /* 0x002fc8000001080c */
[----:B------:R1:W-:Y:S01]  /*9d40*/  MUFU.EX2 R11, R0 ;  /* 0x00000000000b7308 */ /* 0x0003e20000000800 */
[----:B------:R-:W-:-:S07]  /*9d50*/  FFMA.FTZ R4, R10, c[0x0][0x23c], -R2 ;  /* 0x00008f000a047a23 */ /* 0x000fce0000010802 */
[----:B------:R3:W-:Y:S01]  /*9d60*/  MUFU.EX2 R6, R4 ;  /* 0x0000000400067308 */ /* 0x0007e20000000800 */
[----:B-1----:R-:W-:Y:S02]  /*9d70*/  FSEL R0, R131, RZ, P0 ;  /* 0x000000ff83007208 */ /* 0x002fe40000000000 */
[----:B------:R-:W-:-:S03]  /*9d80*/  FSETP.NEU.FTZ.AND P0, PT, R70, -INF , PT ;  /* 0xff8000004600780b */ /* 0x000fc60003f1d000 */
[----:B------:R-:W-:-:S04]  /*9d90*/  FADD.FTZ R0, R134, -R0 ;  /* 0x8000000086007221 */ /* 0x000fc80000010000 */
[----:B---3--:R-:W-:Y:S01]  /*9da0*/  FMUL.FTZ R4, R0, c[0x0][0x23c] ;  /* 0x00008f0000047a20 */ /* 0x008fe20000410000 */
[----:B------:R-:W-:-:S05]  /*9db0*/  FSEL R0, R70, RZ, P0 ;  /* 0x000000ff46007208 */ /* 0x000fca0000000000 */
[----:B------:R-:W-:Y:S02]  /*9dc0*/  FADD.FTZ R5, R3, -R0 ;  /* 0x8000000003057221 */ /* 0x000fe40000010000 */
[----:B------:R-:W-:Y:S02]  /*9dd0*/  FFMA.FTZ R3, R18, c[0x0][0x23c], -R2 ;  /* 0x00008f0012037a23 */ /* 0x000fe40000010802 */
[----:B------:R-:W-:Y:S02]  /*9de0*/  FMUL.FTZ R0, R70, c[0x0][0x23c] ;  /* 0x00008f0046007a20 */ /* 0x000fe40000410000 */
[----:B------:R1:W-:Y:S03]  /*9df0*/  MUFU.EX2 R134, R3 ;  /* 0x0000000300867308 */ /* 0x0003e60000000800 */
[----:B------:R-:W-:-:S05]  /*9e00*/  FSEL R0, R0, RZ, P0 ;  /* 0x000000ff00007208 */ /* 0x000fca0000000000 */
[----:B------:R-:W3:Y:S01]  /*9e10*/  MUFU.EX2 R4, R4 ;  /* 0x0000000400047308 */ /* 0x000ee20000000800 */
[----:B-1----:R-:W-:Y:S02]  /*9e20*/  FMUL.FTZ R3, R5, c[0x0][0x23c] ;  /* 0x00008f0005037a20 */ /* 0x002fe40000410000 */
[----:B------:R-:W-:-:S05]  /*9e30*/  FFMA.FTZ R5, R14, c[0x0][0x23c], -R0 ;  /* 0x00008f000e057a23 */ /* 0x000fca0000010800 */
[----:B------:R-:W1:Y:S01]  /*9e40*/  MUFU.EX2 R3, R3 ;  /* 0x0000000300037308 */ /* 0x000e620000000800 */
[----:B------:R-:W-:Y:S01]  /*9e50*/  FFMA.FTZ R7, R15, c[0x0][0x23c], -R12 ;  /* 0x00008f000f077a23 */ /* 0x000fe2000001080c */
[----:B------:R-:W-:Y:S01]  /*9e60*/  MOV R128, R85 ;  /* 0x0000005500807202 */ /* 0x000fe20000000f00 */
[----:B------:R-:W-:Y:S01]  /*9e70*/  IMAD.MOV.U32 R101, RZ, RZ, R49 ;  /* 0x000000ffff657224 */ /* 0x000fe200078e0031 */
[----:B------:R-:W-:-:S04]  /*9e80*/  MOV R112, R84 ;  /* 0x0000005400707202 */ /* 0x000fc80000000f00 */
[----:B------:R-:W4:Y:S01]  /*9e90*/  MUFU.EX2 R5, R5 ;  /* 0x0000000500057308 */ /* 0x000f220000000800 */
[----:B------:R-:W-:Y:S01]  /*9ea0*/  MOV R100, R48 ;  /* 0x0000003000647202 */ /* 0x000fe20000000f00 */
[----:B------:R-:W-:Y:S01]  /*9eb0*/  IMAD.MOV.U32 R129, RZ, RZ, R36 ;  /* 0x000000ffff817224 */ /* 0x000fe200078e0024 */
[----:B------:R-:W-:Y:S01]  /*9ec0*/  MOV R85, R45 ;  /* 0x0000002d00557202 */ /* 0x000fe20000000f00 */
[----:B---3--:R-:W-:Y:S01]  /*9ed0*/  FMUL.FTZ R144, R144, R4 ;  /* 0x0000000490907220 */ /* 0x008fe20000410000 */
[----:B------:R-:W-:Y:S01]  /*9ee0*/  MOV R84, R44 ;  /* 0x0000002c00547202 */ /* 0x000fe20000000f00 */
[-C--:B------:R-:W-:Y:S01]  /*9ef0*/  FMUL.FTZ R145, R145, R4.reuse ;  /* 0x0000000491917220 */ /* 0x080fe20000410000 */
[----:B------:R-:W-:Y:S01]  /*9f00*/  MOV R86, R37 ;  /* 0x0000002500567202 */ /* 0x000fe20000000f00 */
[-C--:B------:R-:W-:Y:S01]  /*9f10*/  FMUL.FTZ R152, R152, R4.reuse ;  /* 0x0000000498987220 */ /* 0x080fe20000410000 */
[----:B------:R-:W-:Y:S01]  /*9f20*/  MOV R15, R33 ;  /* 0x00000021000f7202 */ /* 0x000fe20000000f00 */
[-C--:B------:R-:W-:Y:S01]  /*9f30*/  FMUL.FTZ R153, R153, R4.reuse ;  /* 0x0000000499997220 */ /* 0x080fe20000410000 */
[----:B------:R-:W-:Y:S01]  /*9f40*/  MOV R87, R41 ;  /* 0x0000002900577202 */ /* 0x000fe20000000f00 */
[----:B------:R-:W-:Y:S01]  /*9f50*/  FMUL.FTZ R160, R160, R4 ;  /* 0x00000004a0a07220 */ /* 0x000fe20000410000 */
        /* <DEDUP_REMOVED lines=29> */
[----:B------:R-:W-:Y:S01]  /*a130*/  MOV R98, R42 ;  /* 0x0000002a00627202 */ /* 0x000fe20000000f00 */
[----:B------:R-:W-:Y:S02]  /*a140*/  IMAD.MOV.U32 R8, RZ, RZ, R43 ;  /* 0x000000ffff087224 */ /* 0x000fe400078e002b */
[----:B-1----:R-:W-:Y:S01]  /*a150*/  FMUL.FTZ R43, R107, R3 ;  /* 0x000000036b2b7220 */ /* 0x002fe20000410000 */
[----:B------:R-:W-:Y:S01]  /*a160*/  MOV R107, R99 ;  /* 0x00000063006b7202 */ /* 0x000fe20000000f00 */
[----:B------:R-:W-:Y:S01]  /*a170*/  IMAD.MOV.U32 R99, RZ, RZ, R8 ;  /* 0x000000ffff637224 */ /* 0x000fe200078e0008 */
[----:B------:R-:W-:Y:S02]  /*a180*/  MOV R103, R98 ;  /* 0x0000006200677202 */ /* 0x000fe40000000f00 */
[----:B------:R-:W-:Y:S01]  /*a190*/  MOV R98, R39 ;  /* 0x0000002700627202 */ /* 0x000fe20000000f00 */
[-C--:B------:R-:W-:Y:S01]  /*a1a0*/  FMUL.FTZ R39, R111, R3.reuse ;  /* 0x000000036f277220 */ /* 0x080fe20000410000 */
[----:B------:R-:W-:Y:S01]  /*a1b0*/  MOV R8, R38 ;  /* 0x0000002600087202 */ /* 0x000fe20000000f00 */
[----:B------:R-:W-:Y:S01]  /*a1c0*/  FMUL.FTZ R38, R110, R3 ;  /* 0x000000036e267220 */ /* 0x000fe20000410000 */
[----:B------:R-:W-:Y:S01]  /*a1d0*/  MOV R115, R87 ;  /* 0x0000005700737202 */ /* 0x000fe20000000f00 */
[----:B------:R-:W1:Y:S01]  /*a1e0*/  MUFU.EX2 R7, R7 ;  /* 0x0000000700077308 */ /* 0x000e620000000800 */
[----:B------:R-:W-:Y:S01]  /*a1f0*/  MOV R102, R86 ;  /* 0x0000005600667202 */ /* 0x000fe20000000f00 */
[----:B------:R-:W-:Y:S01]  /*a200*/  IMAD.MOV.U32 R111, RZ, RZ, R34 ;  /* 0x000000ffff6f7224 */ /* 0x000fe200078e0022 */
[----:B------:R-:W-:Y:S01]  /*a210*/  MOV R97, R47 ;  /* 0x0000002f00617202 */ /* 0x000fe20000000f00 */
[----:B------:R-:W-:Y:S01]  /*a220*/  FMUL.FTZ R146, R146, R3 ;  /* 0x0000000392927220 */ /* 0x000fe20000410000 */
        /* <DEDUP_REMOVED lines=12> */
[----:B--2---:R-:W-:Y:S02]  /*a2f0*/  FFMA.FTZ R113, R96, R4, R6 ;  /* 0x0000000460717223 */ /* 0x004fe40000010006 */
[----:B------:R-:W-:Y:S02]  /*a300*/  FFMA.FTZ R4, R19, c[0x0][0x23c], -R2 ;  /* 0x00008f0013047a23 */ /* 0x000fe40000010802 */
[----:B------:R-:W2:Y:S01]  /*a310*/  LDSM.16.MT88.4 R16, [R225+0xc000] ;  /* 0x00c00000e110783b */ /* 0x000ea20000004200 */
[----:B------:R-:W-:Y:S01]  /*a320*/  MOV R96, R46 ;  /* 0x0000002e00607202 */ /* 0x000fe20000000f00 */
        /* <DEDUP_REMOVED lines=19> */
[----:B----4-:R-:W-:Y:S02]  /*a460*/  FFMA.FTZ R112, R112, R3, R5 ;  /* 0x0000000370707223 */ /* 0x010fe40000010005 */
[----:B------:R-:W-:Y:S01]  /*a470*/  FFMA.FTZ R3, R20, c[0x0][0x23c], -R2 ;  /* 0x00008f0014037a23 */ /* 0x000fe20000010802 */
[----:B------:R-:W-:-:S03]  /*a480*/  MOV R127, R130 ;  /* 0x00000082007f7202 */ /* 0x000fc60000000f00 */
[----:B------:R3:W-:Y:S01]  /*a490*/  MUFU.EX2 R14, R3 ;  /* 0x00000003000e7308 */ /* 0x0007e20000000800 */
[----:B------:R-:W-:Y:S02]  /*a4a0*/  MOV R130, R115 ;  /* 0x0000007300827202 */ /* 0x000fe40000000f00 */
[----:B-1----:R-:W-:Y:S02]  /*a4b0*/  MOV R104, R7 ;  /* 0x0000000700687202 */ /* 0x002fe40000000f00 */
[----:B------:R-:W-:Y:S01]  /*a4c0*/  MOV R7, R102 ;  /* 0x0000006600077202 */ /* 0x000fe20000000f00 */
[----:B---3--:R-:W-:-:S04]  /*a4d0*/  FFMA.FTZ R3, R27, c[0x0][0x23c], -R0 ;  /* 0x00008f001b037a23 */ /* 0x008fc80000010800 */
[----:B------:R1:W3:Y:S01]  /*a4e0*/  MUFU.EX2 R115, R3 ;  /* 0x0000000300737308 */ /* 0x0002e20000000800 */
[----:B------:R-:W-:Y:S01]  /*a4f0*/  MOV R102, R99 ;  /* 0x0000006300667202 */ /* 0x000fe20000000f00 */
[----:B------:R-:W-:Y:S01]  /*a500*/  IMAD.MOV.U32 R99, RZ, RZ, R8 ;  /* 0x000000ffff637224 */ /* 0x000fe200078e0008 */
[----:B------:R-:W-:Y:S02]  /*a510*/  F2FP.BF16.PACK_AB R8, R111, R136 ;  /* 0x000000886f08723e */ /* 0x000fe400000010ff */
[----:B------:R-:W-:Y:S01]  /*a520*/  MOV R136, R11 ;  /* 0x0000000b00887202 */ /* 0x000fe20000000f00 */
[----:B-1----:R-:W-:-:S04]  /*a530*/  FFMA.FTZ R3, R22, c[0x0][0x23c], -R0 ;  /* 0x00008f0016037a23 */ /* 0x002fc80000010800 */
[----:B------:R1:W4:Y:S01]  /*a540*/  MUFU.EX2 R105, R3 ;  /* 0x0000000300697308 */ /* 0x0003220000000800 */
[----:B------:R-:W-:Y:S02]  /*a550*/  F2FP.BF16.PACK_AB R9, R104, R9 ;  /* 0x000000096809723e */ /* 0x000fe400000010ff */
[----:B------:R-:W-:-:S05]  /*a560*/  F2FP.BF16.PACK_AB R10, R107, R110 ;  /* 0x0000006e6b0a723e */ /* 0x000fca00000010ff */
[----:B------:R5:W2:Y:S01]  /*a570*/  MUFU.EX2 R126, R4 ;  /* 0x00000004007e7308 */ /* 0x000aa20000000800 */
[----:B-1----:R-:W-:-:S07]  /*a580*/  FFMA.FTZ R3, R21, c[0x0][0x23c], -R0 ;  /* 0x00008f0015037a23 */ /* 0x002fce0000010800 */
[----:B------:R-:W1:Y:S01]  /*a590*/  MUFU.EX2 R20, R3 ;  /* 0x0000000300147308 */ /* 0x000e620000000800 */
[----:B------:R-:W-:Y:S02]  /*a5a0*/  F2FP.BF16.PACK_AB R11, R136, R127 ;  /* 0x0000007f880b723e */ /* 0x000fe400000010ff */
[----:B------:R-:W-:-:S05]  /*a5b0*/  MOV R106, R7 ;  /* 0x00000007006a7202 */ /* 0x000fca0000000f00 */
[----:B--2---:R-:W-:Y:S01]  /*a5c0*/  HMMA.16816.F32.BF16 R76, R8, R16, R148 ;  /* 0x00000010084c723c */ /* 0x004fe20000041894 */
[----:B-----5:R-:W-:Y:S02]  /*a5d0*/  F2FP.BF16.PACK_AB R4, R134, R6 ;  /* 0x000000068604723e */ /* 0x020fe400000010ff */
[----:B---3--:R-:W-:-:S04]  /*a5e0*/  F2FP.BF16.PACK_AB R5, R115, R5 ;  /* 0x000000057305723e */ /* 0x008fc800000010ff */
[----:B----4-:R-:W-:Y:S02]  /*a5f0*/  MOV R150, R105 ;  /* 0x0000006900967202 */ /* 0x010fe40000000f00 */
[----:B------:R-:W-:Y:S02]  /*a600*/  F2FP.BF16.PACK_AB R6, R126, R14 ;  /* 0x0000000e7e06723e */ /* 0x000fe400000010ff */
[----:B-1----:R-:W-:Y:S01]  /*a610*/  F2FP.BF16.PACK_AB R7, R20, R150 ;  /* 0x000000961407723e */ /* 0x002fe200000010ff */
[----:B------:R-:W-:Y:S08]  /*a620*/  HMMA.16816.F32.BF16 R64, R8, R18, R64 ;  /* 0x000000120840723c */ /* 0x000ff00000041840 */
[C---:B------:R-:W-:Y:S08]  /*a630*/  HMMA.16816.F32.BF16 R144, R4.reuse, R16, R144 ;  /* 0x000000100490723c */ /* 0x040ff00000041890 */
[----:B------:R-:W-:Y:S01]  /*a640*/  HMMA.16816.F32.BF16 R152, R4, R18, R152 ;  /* 0x000000120498723c */ /* 0x000fe20000041898 */
[----:B------:R-:W1:Y:S01]  /*a650*/  LDSM.16.MT88.4 R16, [R226+0xc000] ;  /* 0x00c00000e210783b */ /* 0x000e620000004200 */
[----:B------:R-:W-:Y:S01]  /*a660*/  MOV R148, R104 ;  /* 0x0000006800947202 */ /* 0x000fe20000000f00 */
[----:B------:R-:W-:Y:S01]  /*a670*/  IMAD.MOV.U32 R125, RZ, RZ, R69 ;  /* 0x000000ffff7d7224 */ /* 0x000fe200078e0045 */
[----:B------:R-:W-:Y:S01]  /*a680*/  MOV R108, R103 ;  /* 0x00000067006c7202 */ /* 0x000fe20000000f00 */
[----:B------:R-:W-:Y:S01]  /*a690*/  STL [R1+0x68], R131 ;  /* 0x0000688301007387 */ /* 0x000fe20000100800 */
[----:B------:R-:W-:-:S02]  /*a6a0*/  MOV R103, R71 ;  /* 0x0000004700677202 */ /* 0x000fc40000000f00 */
[----:B------:R-:W-:Y:S01]  /*a6b0*/  MOV R104, R70 ;  /* 0x0000004600687202 */ /* 0x000fe20000000f00 */
[----:B------:R1:W-:Y:S01]  /*a6c0*/  STL [R1+0x64], R70 ;  /* 0x0000644601007387 */ /* 0x0003e20000100800 */
[----:B------:R-:W-:Y:S02]  /*a6d0*/  MOV R124, R68 ;  /* 0x00000044007c7202 */ /* 0x000fe40000000f00 */
[-C--:B-1----:R-:W-:Y:S08]  /*a6e0*/  HMMA.16816.F32.BF16 R68, R8, R16.reuse, R164 ;  /* 0x000000100844723c */ /* 0x082ff000000418a4 */
[C---:B------:R-:W-:Y:S08]  /*a6f0*/  HMMA.16816.F32.BF16 R160, R4.reuse, R16, R160 ;  /* 0x0000001004a0723c */ /* 0x040ff000000418a0 */
[-C--:B------:R-:W-:Y:S08]  /*a700*/  HMMA.16816.F32.BF16 R168, R4, R18.reuse, R168 ;  /* 0x0000001204a8723c */ /* 0x080ff000000418a8 */
[----:B------:R-:W-:Y:S01]  /*a710*/  HMMA.16816.F32.BF16 R60, R8, R18, R60 ;  /* 0x00000012083c723c */ /* 0x000fe2000004183c */
[----:B------:R-:W1:Y:S01]  /*a720*/  LDSM.16.MT88.4 R16, [R228+0xc000] ;  /* 0x00c00000e410783b */ /* 0x000e620000004200 */
[----:B------:R-:W-:-:S06]  /*a730*/  IMAD.MOV.U32 R109, RZ, RZ, R130 ;  /* 0x000000ffff6d7224 */ /* 0x000fcc00078e0082 */
        /* <DEDUP_REMOVED lines=8> */
[----:B------:R-:W-:Y:S01]  /*a7c0*/  IMAD.MOV.U32 R27, RZ, RZ, R109 ;  /* 0x000000ffff1b7224 */ /* 0x000fe200078e006d */
[----:B------:R-:W-:Y:S02]  /*a7d0*/  MOV R149, R110 ;  /* 0x0000006e00957202 */ /* 0x000fe40000000f00 */
[----:B------:R-:W-:Y:S02]  /*a7e0*/  MOV R22, R120 ;  /* 0x0000007800167202 */ /* 0x000fe40000000f00 */
[----:B------:R-:W-:Y:S02]  /*a7f0*/  MOV R151, R107 ;  /* 0x0000006b00977202 */ /* 0x000fe40000000f00 */
[----:B------:R-:W-:-:S02]  /*a800*/  MOV R21, R106 ;  /* 0x0000006a00157202 */ /* 0x000fc40000000f00 */
[----:B------:R-:W-:Y:S02]  /*a810*/  MOV R120, R104 ;  /* 0x0000006800787202 */ /* 0x000fe40000000f00 */
[----:B------:R-:W-:Y:S01]  /*a820*/  MOV R122, R102 ;  /* 0x00000066007a7202 */ /* 0x000fe20000000f00 */
[----:B-1----:R-:W-:Y:S07]  /*a830*/  HMMA.16816.F32.BF16 R128, R8, R16, R196 ;  /* 0x000000100880723c */ /* 0x002fee00000418c4 */
[----:B------:R-:W-:-:S02]  /*a840*/  MOV R199, R111 ;  /* 0x0000006f00c77202 */ /* 0x000fc40000000f00 */
[----:B------:R-:W-:Y:S02]  /*a850*/  MOV R196, R108 ;  /* 0x0000006c00c47202 */ /* 0x000fe40000000f00 */
[----:B------:R-:W-:Y:S01]  /*a860*/  HMMA.16816.F32.BF16 R108, R4, R16, R192 ;  /* 0x00000010046c723c */ /* 0x000fe200000418c0 */
[----:B------:R-:W-:Y:S01]  /*a870*/  MOV R198, R101 ;  /* 0x0000006500c67202 */ /* 0x000fe20000000f00 */
[----:B------:R-:W-:-:S05]  /*a880*/  IMAD.MOV.U32 R197, RZ, RZ, R100 ;  /* 0x000000ffffc57224 */ /* 0x000fca00078e0064 */
[----:B------:R-:W-:Y:S02]  /*a890*/  MOV R193, R105 ;  /* 0x0000006900c17202 */ /* 0x000fe40000000f00 */
[----:B------:R-:W-:Y:S07]  /*a8a0*/  HMMA.16816.F32.BF16 R104, R4, R18, R200 ;  /* 0x000000120468723c */ /* 0x000fee00000418c8 */
[----:B------:R-:W-:Y:S01]  /*a8b0*/  MOV R201, R125 ;  /* 0x0000007d00c97202 */ /* 0x000fe20000000f00 */
[----:B------:R-:W-:-:S02]  /*a8c0*/  IMAD.MOV.U32 R125, RZ, RZ, R103 ;  /* 0x000000ffff7d7224 */ /* 0x000fc400078e0067 */
[C---:B------:R-:W-:Y:S01]  /*a8d0*/  HMMA.16816.F32.BF16 R100, R8.reuse, R18, R204 ;  /* 0x000000120864723c */ /* 0x040fe200000418cc */
[----:B------:R-:W1:Y:S01]  /*a8e0*/  LDSM.16.MT88.4 R16, [R225+0xe000] ;  /* 0x00e00000e110783b */ /* 0x000e620000004200 */
[----:B------:R-:W-:Y:S02]  /*a8f0*/  MOV R3, R99 ;  /* 0x0000006300037202 */ /* 0x000fe40000000f00 */
        /* <DEDUP_REMOVED lines=19> */
[----:B------:R-:W-:-:S04]  /*aa30*/  FFMA.FTZ R3, R3, c[0x0][0x23c], -R13 ;  /* 0x00008f0003037a23 */ /* 0x000fc8000001080d */
[----:B------:R2:W-:Y:S02]  /*aa40*/  MUFU.EX2 R203, R3 ;  /* 0x0000000300cb7308 */ /* 0x0005e40000000800 */
[-C--:B-1----:R-:W-:Y:S08]  /*aa50*/  HMMA.16816.F32.BF16 R180, R8, R16.reuse, R180 ;  /* 0x0000001008b4723c */ /* 0x082ff000000418b4 */
[C---:B------:R-:W-:Y:S08]  /*aa60*/  HMMA.16816.F32.BF16 R40, R4.reuse, R16, R40 ;  /* 0x000000100428723c */ /* 0x040ff00000041828 */
[-C--:B------:R-:W-:Y:S08]  /*aa70*/  HMMA.16816.F32.BF16 R36, R4, R18.reuse, R36 ;  /* 0x000000120424723c */ /* 0x080ff00000041824 */
[----:B------:R-:W-:Y:S01]  /*aa80*/  HMMA.16816.F32.BF16 R164, R8, R18, R140 ;  /* 0x0000001208a4723c */ /* 0x000fe2000004188c */
[----:B------:R-:W1:Y:S01]  /*aa90*/  LDSM.16.MT88.4 R16, [R227+0xe000] ;  /* 0x00e00000e310783b */ /* 0x000e620000004200 */
[----:B--2---:R-:W-:Y:S01]  /*aaa0*/  FFMA.FTZ R3, R202, c[0x0][0x23c], -R13 ;  /* 0x00008f00ca037a23 */ /* 0x004fe2000001080d */
[----:B------:R-:W-:-:S03]  /*aab0*/  MOV R202, R197 ;  /* 0x000000c500ca7202 */ /* 0x000fc60000000f00 */
[----:B------:R2:W-:Y:S02]  /*aac0*/  MUFU.EX2 R197, R3 ;  /* 0x0000000300c57308 */ /* 0x0005e40000000800 */
[--C-:B--2---:R-:W-:Y:S01]  /*aad0*/  FFMA.FTZ R3, R207, c[0x0][0x23c], -R13.reuse ;  /* 0x00008f00cf037a23 */ /* 0x104fe2000001080d */
[C---:B-1----:R-:W-:Y:S08]  /*aae0*/  HMMA.16816.F32.BF16 R48, R4.reuse, R16, R48 ;  /* 0x000000100430723c */ /* 0x042ff00000041830 */
[----:B------:R-:W-:Y:S01]  /*aaf0*/  HMMA.16816.F32.BF16 R32, R4, R18, R32 ;  /* 0x000000120420723c */ /* 0x000fe20000041820 */
[----:B------:R1:W2:Y:S02]  /*ab00*/  MUFU.EX2 R4, R3 ;  /* 0x0000000300047308 */ /* 0x0002a40000000800 */
[----:B-1----:R-:W-:-:S06]  /*ab10*/  FFMA.FTZ R3, R195, c[0x0][0x23c], -R13 ;  /* 0x00008f00c3037a23 */ /* 0x002fcc000001080d */
[----:B------:R1:W-:Y:S01]  /*ab20*/  MUFU.EX2 R195, R3 ;  /* 0x0000000300c37308 */ /* 0x0003e20000000800 */
[----:B------:R-:W-:Y:S01]  /*ab30*/  HMMA.16816.F32.BF16 R156, R8, R16, R156 ;  /* 0x00000010089c723c */ /* 0x000fe2000004189c */
[----:B-1----:R-:W-:-:S06]  /*ab40*/  FFMA.FTZ R3, R200, c[0x0][0x23c], -R12 ;  /* 0x00008f00c8037a23 */ /* 0x002fcc000001080c */
[----:B------:R1:W-:Y:S02]  /*ab50*/  MUFU.EX2 R204, R3 ;  /* 0x0000000300cc7308 */ /* 0x0003e40000000800 */
[----:B-1----:R-:W-:-:S06]  /*ab60*/  FFMA.FTZ R3, R201, c[0x0][0x23c], -R12 ;  /* 0x00008f00c9037a23 */ /* 0x002fcc000001080c */
[----:B------:R1:W3:Y:S01]  /*ab70*/  MUFU.EX2 R7, R3 ;  /* 0x0000000300077308 */ /* 0x0002e20000000800 */
[----:B------:R-:W-:Y:S01]  /*ab80*/  MOV R206, R198 ;  /* 0x000000c600ce7202 */ /* 0x000fe20000000f00 */
[----:B-1----:R-:W-:-:S06]  /*ab90*/  FFMA.FTZ R3, R194, c[0x0][0x23c], -R12 ;  /* 0x00008f00c2037a23 */ /* 0x002fcc000001080c */
[----:B------:R1:W-:Y:S02]  /*aba0*/  MUFU.EX2 R16, R3 ;  /* 0x0000000300107308 */ /* 0x0003e40000000800 */
[----:B-1----:R-:W-:-:S06]  /*abb0*/  FFMA.FTZ R3, R252, c[0x0][0x23c], -R12 ;  /* 0x00008f00fc037a23 */ /* 0x002fcc000001080c */
[----:B------:R1:W4:Y:S01]  /*abc0*/  MUFU.EX2 R194, R3 ;  /* 0x0000000300c27308 */ /* 0x0003220000000800 */
[----:B------:R-:W-:Y:S01]  /*abd0*/  MOV R201, R123 ;  /* 0x0000007b00c97202 */ /* 0x000fe20000000f00 */
[----:B-1----:R-:W-:-:S06]  /*abe0*/  FFMA.FTZ R3, R202, c[0x0][0x23c], -R2 ;  /* 0x00008f00ca037a23 */ /* 0x002fcc0000010802 */
[----:B------:R1:W-:Y:S01]  /*abf0*/  MUFU.EX2 R198, R3 ;  /* 0x0000000300c67308 */ /* 0x0003e20000000800 */
[----:B------:R-:W-:Y:S01]  /*ac00*/  IMAD.MOV.U32 R207, RZ, RZ, R20 ;  /* 0x000000ffffcf7224 */ /* 0x000fe200078e0014 */
[----:B------:R-:W-:Y:S01]  /*ac10*/  MOV R92, R201 ;  /* 0x000000c9005c7202 */ /* 0x000fe20000000f00 */
[----:B-1----:R-:W-:-:S05]  /*ac20*/  FFMA.FTZ R3, R192, c[0x0][0x23c], -R2 ;  /* 0x00008f00c0037a23 */ /* 0x002fca0000010802 */
[----:B------:R1:W5:Y:S01]  /*ac30*/  MUFU.EX2 R6, R3 ;  /* 0x0000000300067308 */ /* 0x0003620000000800 */
[----:B------:R-:W-:Y:S01]  /*ac40*/  MOV R192, R124 ;  /* 0x0000007c00c07202 */ /* 0x000fe20000000f00 */
[--C-:B------:R-:W-:Y:S01]  /*ac50*/  FFMA.FTZ R124, R245, c[0x0][0x23c], -R13.reuse ;  /* 0x00008f00f57c7a23 */ /* 0x100fe2000001080d */
[----:B------:R-:W-:Y:S01]  /*ac60*/  MOV R202, R125 ;  /* 0x0000007d00ca7202 */ /* 0x000fe20000000f00 */
[--C-:B------:R-:W-:Y:S01]  /*ac70*/  FFMA.FTZ R125, R249, c[0x0][0x23c], -R13.reuse ;  /* 0x00008f00f97d7a23 */ /* 0x100fe2000001080d */
[----:B------:R-:W-:Y:S01]  /*ac80*/  MOV R95, R207 ;  /* 0x000000cf005f7202 */ /* 0x000fe20000000f00 */
[----:B-1----:R-:W-:Y:S01]  /*ac90*/  FFMA.FTZ R3, R193, c[0x0][0x23c], -R2 ;  /* 0x00008f00c1037a23 */ /* 0x002fe20000010802 */
[----:B------:R-:W-:Y:S02]  /*aca0*/  MOV R193, R196 ;  /* 0x000000c400c17202 */ /* 0x000fe40000000f00 */
[----:B------:R-:W-:Y:S01]  /*acb0*/  MOV R196, R199 ;  /* 0x000000c700c47202 */ /* 0x000fe20000000f00 */
[----:B------:R1:W1:Y:S01]  /*acc0*/  MUFU.EX2 R5, R3 ;  /* 0x0000000300057308 */ /* 0x0002620000000800 */
[----:B------:R-:W-:Y:S01]  /*acd0*/  IMAD.MOV.U32 R199, RZ, RZ, R148 ;  /* 0x000000ffffc77224 */ /* 0x000fe200078e0094 */
[----:B------:R-:W-:Y:S01]  /*ace0*/  MOV R148, R120 ;  /* 0x0000007800947202 */ /* 0x000fe20000000f00 */
[--C-:B------:R-:W-:Y:S01]  /*acf0*/  FFMA.FTZ R82, R223, c[0x0][0x23c], -R12.reuse ;  /* 0x00008f00df527a23 */ /* 0x100fe2000001080c */
[----:B------:R-:W-:Y:S01]  /*ad00*/  MOV R20, R122 ;  /* 0x0000007a00147202 */ /* 0x000fe20000000f00 */
[--C-:B------:R-:W-:Y:S01]  /*ad10*/  FFMA.FTZ R81, R218, c[0x0][0x23c], -R12.reuse ;  /* 0x00008f00da517a23 */ /* 0x100fe2000001080c */
[----:B------:R-:W-:Y:S01]  /*ad20*/  MOV R207, R148 ;  /* 0x0000009400cf7202 */ /* 0x000fe20000000f00 */
[----:B------:R-:W-:Y:S01]  /*ad30*/  FFMA.FTZ R245, R215, c[0x0][0x23c], -R12 ;  /* 0x00008f00d7f57a23 */ /* 0x000fe2000001080c */
[----:B------:R-:W-:Y:S01]  /*ad40*/  MOV R148, R15 ;  /* 0x0000000f00947202 */ /* 0x000fe20000000f00 */
[----:B------:R-:W-:-:S02]  /*ad50*/  FFMA.FTZ R123, R220, c[0x0][0x23c], -R13 ;  /* 0x00008f00dc7b7a23 */ /* 0x000fc4000001080d */
[----:B-1----:R-:W-:-:S04]  /*ad60*/  FFMA.FTZ R3, R206, c[0x0][0x23c], -R2 ;  /* 0x00008f00ce037a23 */ /* 0x002fc80000010802 */
[----:B------:R1:W-:Y:S01]  /*ad70*/  MUFU.EX2 R201, R3 ;  /* 0x0000000300c97308 */ /* 0x0003e20000000800 */
[--C-:B------:R-:W-:Y:S02]  /*ad80*/  FFMA.FTZ R122, R217, c[0x0][0x23c], -R13.reuse ;  /* 0x00008f00d97a7a23 */ /* 0x100fe4000001080d */
[--C-:B------:R-:W-:Y:S02]  /*ad90*/  FFMA.FTZ R205, R213, c[0x0][0x23c], -R13.reuse ;  /* 0x00008f00d5cd7a23 */ /* 0x100fe4000001080d */
[--C-:B------:R-:W-:Y:S02]  /*ada0*/  FFMA.FTZ R252, R209, c[0x0][0x23c], -R13.reuse ;  /* 0x00008f00d1fc7a23 */ /* 0x100fe4000001080d */
[--C-:B------:R-:W-:Y:S02]  /*adb0*/  FFMA.FTZ R249, R137, c[0x0][0x23c], -R13.reuse ;  /* 0x00008f0089f97a23 */ /* 0x100fe4000001080d */
[----:B------:R-:W-:Y:S02]  /*adc0*/  FFMA.FTZ R200, R132, c[0x0][0x23c], -R13 ;  /* 0x00008f0084c87a23 */ /* 0x000fe4000001080d */
[----:B------:R-:W-:-:S02]  /*add0*/  FFMA.FTZ R120, R251, c[0x0][0x23c], -R12 ;  /* 0x00008f00fb787a23 */ /* 0x000fc4000001080c */
[----:B------:R-:W-:Y:S02]  /*ade0*/  FFMA.FTZ R83, R247, c[0x0][0x23c], -R12 ;  /* 0x00008f00f7537a23 */ /* 0x000fe4000001080c */
[----:B-1----:R-:W-:Y:S01]  /*adf0*/  FFMA.FTZ R3, R193, c[0x0][0x23c], -R0 ;  /* 0x00008f00c1037a23 */ /* 0x002fe20000010800 */
[----:B------:R-:W-:Y:S01]  /*ae00*/  MOV R193, R199 ;  /* 0x000000c700c17202 */ /* 0x000fe20000000f00 */
[--C-:B------:R-:W-:Y:S02]  /*ae10*/  FFMA.FTZ R223, R208, c[0x0][0x23c], -R12.reuse ;  /* 0x00008f00d0df7a23 */ /* 0x100fe4000001080c */
[--C-:B------:R-:W-:Y:S02]  /*ae20*/  FFMA.FTZ R218, R138, c[0x0][0x23c], -R12.reuse ;  /* 0x00008f008ada7a23 */ /* 0x100fe4000001080c */
[----:B------:R-:W-:Y:S02]  /*ae30*/  FFMA.FTZ R215, R133, c[0x0][0x23c], -R12 ;  /* 0x00008f0085d77a23 */ /* 0x000fe4000001080c */
[----:B------:R-:W-:-:S02]  /*ae40*/  IMAD.MOV.U32 R199, RZ, RZ, R14 ;  /* 0x000000ffffc77224 */ /* 0x000fc400078e000e */
[----:B------:R-:W1:Y:S01]  /*ae50*/  LDSM.16.MT88.4 R12, [R225+0xc800] ;  /* 0x00c80000e10c783b */ /* 0x000e620000004200 */
[----:B------:R-:W-:Y:S02]  /*ae60*/  MOV R206, R196 ;  /* 0x000000c400ce7202 */ /* 0x000fe40000000f00 */
[----:B------:R2:W-:Y:S01]  /*ae70*/  MUFU.EX2 R196, R3 ;  /* 0x0000000300c47308 */ /* 0x0005e20000000800 */
[----:B------:R-:W-:Y:S02]  /*ae80*/  MOV R93, R192 ;  /* 0x000000c0005d7202 */ /* 0x000fe40000000f00 */
[----:B------:R-:W-:Y:S02]  /*ae90*/  MOV R94, R202 ;  /* 0x000000ca005e7202 */ /* 0x000fe40000000f00 */
[----:B------:R-:W-:Y:S01]  /*aea0*/  MOV R202, R21 ;  /* 0x0000001500ca7202 */ /* 0x000fe20000000f00 */
[--C-:B------:R-:W-:Y:S01]  /*aeb0*/  FFMA.FTZ R21, R222, c[0x0][0x23c], -R2.reuse ;  /* 0x00008f00de157a23 */ /* 0x100fe20000010802 */
[----:B------:R-:W-:Y:S01]  /*aec0*/  MOV R192, R22 ;  /* 0x0000001600c07202 */ /* 0x000fe20000000f00 */
[----:B------:R-:W-:-:S02]  /*aed0*/  FFMA.FTZ R80, R27, c[0x0][0x23c], -R2 ;  /* 0x00008f001b507a23 */ /* 0x000fc40000010802 */
[----:B--2---:R-:W-:-:S04]  /*aee0*/  FFMA.FTZ R3, R92, c[0x0][0x23c], -R0 ;  /* 0x00008f005c037a23 */ /* 0x004fc80000010800 */
[----:B------:R2:W-:Y:S01]  /*aef0*/  MUFU.EX2 R222, R3 ;  /* 0x0000000300de7308 */ /* 0x0005e20000000800 */
[--C-:B------:R-:W-:Y:S01]  /*af00*/  FFMA.FTZ R27, R248, c[0x0][0x23c], -R2.reuse ;  /* 0x00008f00f81b7a23 */ /* 0x100fe20000010802 */
[----:B------:R-:W-:Y:S01]  /*af10*/  MOV R248, R4 ;  /* 0x0000000400f87202 */ /* 0x000fe20000000f00 */
[--C-:B------:R-:W-:Y:S02]  /*af20*/  FFMA.FTZ R220, R214, c[0x0][0x23c], -R2.reuse ;  /* 0x00008f00d6dc7a23 */ /* 0x100fe40000010802 */
[--C-:B------:R-:W-:Y:S02]  /*af30*/  FFMA.FTZ R22, R244, c[0x0][0x23c], -R2.reuse ;  /* 0x00008f00f4167a23 */ /* 0x100fe40000010802 */
[--C-:B------:R-:W-:Y:S02]  /*af40*/  FFMA.FTZ R219, R219, c[0x0][0x23c], -R2.reuse ;  /* 0x00008f00dbdb7a23 */ /* 0x100fe40000010802 */
[--C-:B------:R-:W-:Y:S02]  /*af50*/  FFMA.FTZ R217, R211, c[0x0][0x23c], -R2.reuse ;  /* 0x00008f00d3d97a23 */ /* 0x100fe40000010802 */
[----:B------:R-:W-:-:S02]  /*af60*/  FFMA.FTZ R214, R139, c[0x0][0x23c], -R2 ;  /* 0x00008f008bd67a23 */ /* 0x000fc40000010802 */
[--C-:B--2---:R-:W-:Y:S01]  /*af70*/  FFMA.FTZ R3, R93, c[0x0][0x23c], -R0.reuse ;  /* 0x00008f005d037a23 */ /* 0x104fe20000010800 */
[----:B------:R-:W-:Y:S01]  /*af80*/  MOV R17, R126 ;  /* 0x0000007e00117202 */ /* 0x000fe20000000f00 */
[--C-:B------:R-:W-:Y:S02]  /*af90*/  FFMA.FTZ R2, R94, c[0x0][0x23c], -R0.reuse ;  /* 0x00008f005e027a23 */ /* 0x100fe40000010800 */
[----:B------:R-:W2:Y:S01]  /*afa0*/  MUFU.EX2 R4, R3 ;  /* 0x0000000300047308 */ /* 0x000ea20000000800 */
[----:B------:R-:W-:Y:S01]  /*afb0*/  FFMA.FTZ R126, R250, c[0x0][0x23c], -R0 ;  /* 0x00008f00fa7e7a23 */ /* 0x000fe20000010800 */
[----:B---3--:R-:W-:Y:S02]  /*afc0*/  MOV R251, R7 ;  /* 0x0000000700fb7202 */ /* 0x008fe40000000f00 */
[----:B------:R-:W-:Y:S01]  /*afd0*/  MOV R250, R202 ;  /* 0x000000ca00fa7202 */ /* 0x000fe20000000f00 */
[----:B------:R-:W-:Y:S03]  /*afe0*/  HMMA.16816.F32.BF16 R140, R8, R18, R116 ;  /* 0x00000012088c723c */ /* 0x000fe60000041874 */
[----:B------:R3:W1:Y:S04]  /*aff0*/  MUFU.EX2 R202, R2 ;  /* 0x0000000200ca7308 */ /* 0x0006680000000800 */
[----:B------:R-:W-:-:S02]  /*b000*/  F2FP.BF16.PACK_AB R8, R197, R203 ;  /* 0x000000cbc508723e */ /* 0x000fc400000010ff */
[----:B------:R-:W-:Y:S02]  /*b010*/  F2FP.BF16.PACK_AB R9, R251, R204 ;  /* 0x000000ccfb09723e */ /* 0x000fe400000010ff */
[----:B------:R-:W-:Y:S02]  /*b020*/  F2FP.BF16.PACK_AB R10, R195, R248 ;  /* 0x000000f8c30a723e */ /* 0x000fe400000010ff */
[----:B----4-:R-:W-:Y:S02]  /*b030*/  F2FP.BF16.PACK_AB R11, R194, R16 ;  /* 0x00000010c20b723e */ /* 0x010fe400000010ff */
[----:B------:R-:W-:Y:S02]  /*b040*/  MOV R93, R95 ;  /* 0x0000005f005d7202 */ /* 0x000fe40000000f00 */
[----:B------:R-:W-:Y:S01]  /*b050*/  MOV R92, R127 ;  /* 0x0000007f005c7202 */ /* 0x000fe20000000f00 */
[----:B------:R-:W-:Y:S01]  /*b060*/  FFMA.FTZ R127, R246, c[0x0][0x23c], -R0 ;  /* 0x00008f00f67f7a23 */ /* 0x000fe20000010800 */
[----:B------:R-:W-:-:S02]  /*b070*/  MOV R244, R207 ;  /* 0x000000cf00f47202 */ /* 0x000fc40000000f00 */
[----:B------:R-:W-:Y:S02]  /*b080*/  MOV R95, R199 ;  /* 0x000000c7005f7202 */ /* 0x000fe40000000f00 */
[----:B------:R-:W-:Y:S02]  /*b090*/  MOV R246, R148 ;  /* 0x0000009400f67202 */ /* 0x000fe40000000f00 */
[----:B---3--:R-:W-:Y:S02]  /*b0a0*/  MOV R2, R149 ;  /* 0x0000009500027202 */ /* 0x008fe40000000f00 */
[----:B------:R-:W-:Y:S02]  /*b0b0*/  MOV R199, R150 ;  /* 0x0000009600c77202 */ /* 0x000fe40000000f00 */
[----:B------:R-:W-:Y:S01]  /*b0c0*/  MOV R207, R151 ;  /* 0x0000009700cf7202 */ /* 0x000fe20000000f00 */
[----:B-----5:R-:W-:Y:S01]  /*b0d0*/  IMAD.MOV.U32 R247, RZ, RZ, R6 ;  /* 0x000000fffff77224 */ /* 0x020fe200078e0006 */
[----:B-1----:R-:W-:Y:S01]  /*b0e0*/  HMMA.16816.F32.BF16 R148, R8, R12, R76 ;  /* 0x0000000c0894723c */ /* 0x002fe2000004184c */
[----:B------:R-:W-:-:S06]  /*b0f0*/  FFMA.FTZ R20, R20, c[0x0][0x23c], -R0 ;  /* 0x00008f0014147a23 */ /* 0x000fcc0000010800 */
[----:B------:R-:W-:Y:S01]  /*b100*/  IMAD.MOV.U32 R77, RZ, RZ, R5 ;  /* 0x000000ffff4d7224 */ /* 0x000fe200078e0005 */
[----:B--2---:R-:W-:Y:S01]  /*b110*/  MOV R79, R4 ;  /* 0x00000004004f7202 */ /* 0x004fe20000000f00 */
[--C-:B------:R-:W-:Y:S01]  /*b120*/  FFMA.FTZ R121, R121, c[0x0][0x23c], -R0.reuse ;  /* 0x00008f0079797a23 */ /* 0x100fe20000010800 */
[----:B------:R-:W-:Y:S01]  /*b130*/  F2FP.BF16.PACK_AB R4, R247, R198 ;  /* 0x000000c6f704723e */ /* 0x000fe200000010ff */
[--C-:B------:R-:W-:Y:S01]  /*b140*/  FFMA.FTZ R221, R221, c[0x0][0x23c], -R0.reuse ;  /* 0x00008f00dddd7a23 */ /* 0x100fe20000010800 */
[----:B------:R-:W-:Y:S01]  /*b150*/  F2FP.BF16.PACK_AB R5, R222, R196 ;  /* 0x000000c4de05723e */ /* 0x000fe200000010ff */
[--C-:B------:R-:W-:Y:S01]  /*b160*/  FFMA.FTZ R216, R216, c[0x0][0x23c], -R0.reuse ;  /* 0x00008f00d8d87a23 */ /* 0x100fe20000010800 */
[----:B------:R-:W-:Y:S01]  /*b170*/  F2FP.BF16.PACK_AB R6, R201, R77 ;  /* 0x0000004dc906723e */ /* 0x000fe200000010ff */
[--C-:B------:R-:W-:Y:S01]  /*b180*/  FFMA.FTZ R212, R212, c[0x0][0x23c], -R0.reuse ;  /* 0x00008f00d4d47a23 */ /* 0x100fe20000010800 */
[----:B------:R-:W-:Y:S01]  /*b190*/  F2FP.BF16.PACK_AB R7, R202, R79 ;  /* 0x0000004fca07723e */ /* 0x000fe200000010ff */
[----:B------:R-:W-:-:S02]  /*b1a0*/  FFMA.FTZ R213, R210, c[0x0][0x23c], -R0 ;  /* 0x00008f00d2d57a23 */ /* 0x000fc40000010800 */
[----:B------:R-:W-:Y:S01]  /*b1b0*/  FADD.FTZ R0, R206, R135 ;  /* 0x00000087ce007221 */ /* 0x000fe20000010000 */
[----:B------:R-:W-:Y:S02]  /*b1c0*/  MOV R206, R136 ;  /* 0x0000008800ce7202 */ /* 0x000fe40000000f00 */
[----:B------:R-:W-:Y:S01]  /*b1d0*/  HMMA.16816.F32.BF16 R136, R8, R14, R64 ;  /* 0x0000000e0888723c */ /* 0x000fe20000041840 */
[----:B------:R-:W-:-:S06]  /*b1e0*/  MOV R78, R16 ;  /* 0x00000010004e7202 */ /* 0x000fcc0000000f00 */
[----:B------:R-:W-:Y:S01]  /*b1f0*/  MOV R65, R17 ;  /* 0x0000001100417202 */ /* 0x000fe20000000f00 */
[C---:B------:R-:W-:Y:S01]  /*b200*/  HMMA.16816.F32.BF16 R144, R4.reuse, R12, R144 ;  /* 0x0000000c0490723c */ /* 0x040fe20000041890 */
[----:B------:R-:W1:Y:S07]  /*b210*/  LDSM.16.MT88.4 R16, [R226+0xc800] ;  /* 0x00c80000e210783b */ /* 0x000e6e0000004200 */
[----:B------:R-:W-:Y:S01]  /*b220*/  HMMA.16816.F32.BF16 R152, R4, R14, R152 ;  /* 0x0000000e0498723c */ /* 0x000fe20000041898 */
[----:B------:R-:W2:Y:S01]  /*b230*/  LDSM.16.MT88.4 R12, [R228+0xc800] ;  /* 0x00c80000e40c783b */ /* 0x000ea20000004200 */
[----:B------:R-:W-:-:S02]  /*b240*/  IMAD.MOV.U32 R94, RZ, RZ, R192 ;  /* 0x000000ffff5e7224 */ /* 0x000fc400078e00c0 */
[----:B------:R-:W-:Y:S01]  /*b250*/  FADD.FTZ R192, R134, R113 ;  /* 0x0000007186c07221 */ /* 0x000fe20000010000 */
[----:B------:R-:W-:Y:S01]  /*b260*/  MOV R64, R92 ;  /* 0x0000005c00407202 */ /* 0x000fe20000000f00 */
[----:B------:R-:W-:Y:S01]  /*b270*/  FADD.FTZ R193, R193, R114 ;  /* 0x00000072c1c17221 */ /* 0x000fe20000010000 */
[----:B------:R-:W-:Y:S01]  /*b280*/  MOV R76, R93 ;  /* 0x0000005d004c7202 */ /* 0x000fe20000000f00 */
[----:B------:R-:W-:Y:S01]  /*b290*/  FADD.FTZ R3, R115, R112 ;  /* 0x0000007073037221 */ /* 0x000fe20000010000 */
[-C--:B-1----:R-:W-:Y:S07]  /*b2a0*/  HMMA.16816.F32.BF16 R132, R8, R16.reuse, R68 ;  /* 0x000000100884723c */ /* 0x082fee0000041844 */
[----:B------:R-:W-:Y:S01]  /*b2b0*/  MOV R71, R94 ;  /* 0x0000005e00477202 */ /* 0x000fe20000000f00 */
[----:B------:R-:W-:Y:S01]  /*b2c0*/  IMAD.MOV.U32 R70, RZ, RZ, R95 ;  /* 0x000000ffff467224 */ /* 0x000fe200078e005f */
[C---:B------:R-:W-:Y:S08]  /*b2d0*/  HMMA.16816.F32.BF16 R160, R4.reuse, R16, R160 ;  /* 0x0000001004a0723c */ /* 0x040ff000000418a0 */
        /* <DEDUP_REMOVED lines=11> */
[----:B------:R-:W-:Y:S02]  /*b390*/  MOV R60, R196 ;  /* 0x000000c4003c7202 */ /* 0x000fe40000000f00 */
[----:B------:R-:W-:Y:S01]  /*b3a0*/  MOV R55, R206 ;  /* 0x000000ce00377202 */ /* 0x000fe20000000f00 */
[----:B-1----:R-:W-:Y:S01]  /*b3b0*/  HMMA.16816.F32.BF16 R196, R8, R16, R128 ;  /* 0x0000001008c4723c */ /* 0x002fe20000041880 */
[----:B------:R-:W-:Y:S02]  /*b3c0*/  MOV R63, R205 ;  /* 0x000000cd003f7202 */ /* 0x000fe40000000f00 */
[----:B------:R-:W-:Y:S02]  /*b3d0*/  MOV R62, R204 ;  /* 0x000000cc003e7202 */ /* 0x000fe40000000f00 */
[----:B------:R-:W-:-:S03]  /*b3e0*/  MOV R66, R207 ;  /* 0x000000cf00427202 */ /* 0x000fc60000000f00 */
        /* <DEDUP_REMOVED lines=8> */
[----:B------:R-:W2:Y:S04]  /*b470*/  LDSM.16.MT88.4 R12, [R227+0xe800] ;  /* 0x00e80000e30c783b */ /* 0x000ea80000004200 */
[----:B------:R-:W3:Y:S01]  /*b480*/  LDSM.16.MT88.4 R28, [R226+0xe800] ;  /* 0x00e80000e21c783b */ /* 0x000ee20000004200 */
[----:B------:R-:W-:-:S02]  /*b490*/  MOV R44, R76 ;  /* 0x0000004c002c7202 */ /* 0x000fc40000000f00 */
[----:B------:R-:W-:Y:S02]  /*b4a0*/  MOV R45, R77 ;  /* 0x0000004d002d7202 */ /* 0x000fe40000000f00 */
[----:B------:R-:W-:Y:S02]  /*b4b0*/  MOV R46, R78 ;  /* 0x0000004e002e7202 */ /* 0x000fe40000000f00 */
[----:B------:R-:W-:Y:S02]  /*b4c0*/  MOV R47, R79 ;  /* 0x0000004f002f7202 */ /* 0x000fe40000000f00 */
[----:B-1----:R-:W-:Y:S07]  /*b4d0*/  HMMA.16816.F32.BF16 R76, R4, R16, R40 ;  /* 0x00000010044c723c */ /* 0x002fee0000041828 */
[----:B------:R-:W-:Y:S01]  /*b4e0*/  MOV R40, R70 ;  /* 0x0000004600287202 */ /* 0x000fe20000000f00 */
[----:B------:R-:W-:Y:S01]  /*b4f0*/  IMAD.MOV.U32 R41, RZ, RZ, R71 ;  /* 0x000000ffff297224 */ /* 0x000fe200078e0047 */
[----:B------:R-:W-:-:S02]  /*b500*/  MOV R42, R64 ;  /* 0x00000040002a7202 */ /* 0x000fc40000000f00 */
[----:B------:R-:W-:Y:S01]  /*b510*/  MOV R43, R65 ;  /* 0x00000041002b7202 */ /* 0x000fe20000000f00 */
[C---:B------:R-:W-:Y:S07]  /*b520*/  HMMA.16816.F32.BF16 R72, R4.reuse, R18, R36 ;  /* 0x000000120448723c */ /* 0x040fee0000041824 */
[----:B------:R-:W-:Y:S01]  /*b530*/  MOV R36, R60 ;  /* 0x0000003c00247202 */ /* 0x000fe20000000f00 */
[----:B------:R-:W-:Y:S01]  /*b540*/  IMAD.MOV.U32 R37, RZ, RZ, R61 ;  /* 0x000000ffff257224 */ /* 0x000fe200078e003d */
[----:B--2---:R-:W-:Y:S01]  /*b550*/  HMMA.16816.F32.BF16 R68, R4, R12, R48 ;  /* 0x0000000c0444723c */ /* 0x004fe20000041830 */
[----:B------:R-:W-:-:S06]  /*b560*/  MOV R38, R62 ;  /* 0x0000003e00267202 */ /* 0x000fcc0000000f00 */
[----:B------:R-:W-:Y:S02]  /*b570*/  MOV R50, R66 ;  /* 0x0000004200327202 */ /* 0x000fe40000000f00 */
[----:B------:R-:W-:Y:S02]  /*b580*/  MOV R51, R67 ;  /* 0x0000004300337202 */ /* 0x000fe40000000f00 */
[----:B------:R-:W-:Y:S01]  /*b590*/  HMMA.16816.F32.BF16 R64, R4, R14, R32 ;  /* 0x0000000e0440723c */ /* 0x000fe20000041820 */
[----:B------:R-:W-:-:S06]  /*b5a0*/  MOV R39, R63 ;  /* 0x0000003f00277202 */ /* 0x000fcc0000000f00 */
[----:B------:R-:W-:Y:S02]  /*b5b0*/  MOV R35, R59 ;  /* 0x0000003b00237202 */ /* 0x000fe40000000f00 */
[----:B---3--:R-:W-:Y:S01]  /*b5c0*/  HMMA.16816.F32.BF16 R56, R8, R30, R172 ;  /* 0x0000001e0838723c */ /* 0x008fe200000418ac */
[----:B------:R-:W-:-:S06]  /*b5d0*/  IMAD.MOV.U32 R34, RZ, RZ, R41 ;  /* 0x000000ffff227224 */ /* 0x000fcc00078e0029 */
[----:B------:R-:W-:Y:S01]  /*b5e0*/  MOV R172, R55 ;  /* 0x0000003700ac7202 */ /* 0x000fe20000000f00 */
[----:B------:R-:W-:Y:S01]  /*b5f0*/  HMMA.16816.F32.BF16 R88, R4, R28, R88 ;  /* 0x0000001c0458723c */ /* 0x000fe20000041858 */
[----:B------:R-:W-:Y:S02]  /*b600*/  MOV R173, R43 ;  /* 0x0000002b00ad7202 */ /* 0x000fe40000000f00 */
[----:B------:R-:W-:Y:S02]  /*b610*/  MOV R174, R44 ;  /* 0x0000002c00ae7202 */ /* 0x000fe40000000f00 */
[----:B------:R-:W-:-:S03]  /*b620*/  MOV R175, R45 ;  /* 0x0000002d00af7202 */ /* 0x000fc60000000f00 */
[----:B------:R-:W-:Y:S07]  /*b630*/  HMMA.16816.F32.BF16 R84, R4, R30, R84 ;  /* 0x0000001e0454723c */ /* 0x000fee0000041854 */
[----:B------:R-:W-:Y:S01]  /*b640*/  MOV R4, R40 ;  /* 0x0000002800047202 */ /* 0x000fe20000000f00 */
[C---:B------:R-:W-:Y:S07]  /*b650*/  HMMA.16816.F32.BF16 R52, R8.reuse, R16, R180 ;  /* 0x000000100834723c */ /* 0x040fee00000418b4 */
[----:B------:R-:W-:Y:S01]  /*b660*/  MOV R183, R50 ;  /* 0x0000003200b77202 */ /* 0x000fe20000000f00 */
[----:B------:R-:W-:Y:S01]  /*b670*/  HMMA.16816.F32.BF16 R60, R8, R28, R188 ;  /* 0x0000001c083c723c */ /* 0x000fe200000418bc */
[----:B------:R-:W-:Y:S01]  /*b680*/  MOV R182, R51 ;  /* 0x0000003300b67202 */ /* 0x000fe20000000f00 */
[----:B------:R-:W1:Y:S01]  /*b690*/  LDSM.16.MT88.4 R28, [R225+0xd000] ;  /* 0x00d00000e11c783b */ /* 0x000e620000004200 */
[----:B------:R-:W-:-:S04]  /*b6a0*/  MOV R181, R42 ;  /* 0x0000002a00b57202 */ /* 0x000fc80000000f00 */
[----:B------:R-:W-:Y:S01]  /*b6b0*/  MOV R188, R46 ;  /* 0x0000002e00bc7202 */ /* 0x000fe20000000f00 */
[----:B------:R-:W-:Y:S01]  /*b6c0*/  HMMA.16816.F32.BF16 R48, R8, R12, R156 ;  /* 0x0000000c0830723c */ /* 0x000fe2000004189c */
[----:B------:R-:W-:-:S07]  /*b6d0*/  MOV R189, R47 ;  /* 0x0000002f00bd7202 */ /* 0x000fce0000000f00 */
[C---:B------:R-:W-:Y:S01]  /*b6e0*/  HMMA.16816.F32.BF16 R40, R8.reuse, R14, R140 ;  /* 0x0000000e0828723c */ /* 0x040fe2000004188c */
[----:B------:R-:W2:Y:S07]  /*b6f0*/  LDSM.16.MT88.4 R12, [R228+0xd000] ;  /* 0x00d00000e40c783b */ /* 0x000eae0000004200 */
[----:B------:R-:W-:Y:S01]  /*b700*/  HMMA.16816.F32.BF16 R44, R8, R18, R164 ;  /* 0x00000012082c723c */ /* 0x000fe200000418a4 */
[----:B------:R-:W3:Y:S01]  /*b710*/  LDSM.16.MT88.4 R16, [R226+0xd000] ;  /* 0x00d00000e210783b */ /* 0x000ee20000004200 */
[----:B------:R-:W-:Y:S01]  /*b720*/  IMAD.MOV.U32 R190, RZ, RZ, R246 ;  /* 0x000000ffffbe7224 */ /* 0x000fe200078e00f6 */
[----:B------:R-:W-:Y:S01]  /*b730*/  MOV R191, R250 ;  /* 0x000000fa00bf7202 */ /* 0x000fe20000000f00 */
[----:B------:R-:W-:Y:S01]  /*b740*/  MUFU.EX2 R246, R120 ;  /* 0x0000007800f67308 */ /* 0x000fe20000000800 */
[----:B------:R-:W-:-:S02]  /*b750*/  MOV R6, R248 ;  /* 0x000000f800067202 */ /* 0x000fc40000000f00 */
[----:B------:R-:W-:Y:S02]  /*b760*/  MOV R5, R244 ;  /* 0x000000f400057202 */ /* 0x000fe40000000f00 */
[----:B------:R-:W-:-:S03]  /*b770*/  MOV R7, R222 ;  /* 0x000000de00077202 */ /* 0x000fc60000000f00 */
[----:B------:R-:W-:Y:S01]  /*b780*/  MUFU.EX2 R250, R125 ;  /* 0x0000007d00fa7308 */ /* 0x000fe20000000800 */
[----:B------:R-:W-:Y:S02]  /*b790*/  MOV R32, R247 ;  /* 0x000000f700207202 */ /* 0x000fe40000000f00 */
[----:B------:R-:W-:-:S05]  /*b7a0*/  MOV R33, R251 ;  /* 0x000000fb00217202 */ /* 0x000fca0000000f00 */
[----:B------:R-:W4:Y:S08]  /*b7b0*/  MUFU.EX2 R124, R124 ;  /* 0x0000007c007c7308 */ /* 0x000f300000000800 */
[----:B------:R-:W-:Y:S08]  /*b7c0*/  MUFU.EX2 R123, R123 ;  /* 0x0000007b007b7308 */ /* 0x000ff00000000800 */
[----:B------:R-:W-:Y:S08]  /*b7d0*/  MUFU.EX2 R122, R122 ;  /* 0x0000007a007a7308 */ /* 0x000ff00000000800 */
[----:B------:R-:W5:Y:S08]  /*b7e0*/  MUFU.EX2 R248, R83 ;  /* 0x0000005300f87308 */ /* 0x000f700000000800 */
[----:B------:R-:W-:Y:S08]  /*b7f0*/  MUFU.EX2 R125, R82 ;  /* 0x00000052007d7308 */ /* 0x000ff00000000800 */
[----:B------:R-:W1:Y:S08]  /*b800*/  MUFU.EX2 R120, R81 ;  /* 0x0000005100787308 */ /* 0x000e700000000800 */
[----:B------:R-:W-:Y:S08]  /*b810*/  MUFU.EX2 R222, R80 ;  /* 0x0000005000de7308 */ /* 0x000ff00000000800 */
[----:B------:R-:W1:Y:S08]  /*b820*/  MUFU.EX2 R244, R27 ;  /* 0x0000001b00f47308 */ /* 0x000e700000000800 */
[----:B------:R1:W-:Y:S08]  /*b830*/  MUFU.EX2 R247, R22 ;  /* 0x0000001600f77308 */ /* 0x0003f00000000800 */
[----:B------:R-:W-:Y:S08]  /*b840*/  MUFU.EX2 R251, R21 ;  /* 0x0000001500fb7308 */ /* 0x000ff00000000800 */
[----:B------:R1:W-:Y:S08]  /*b850*/  MUFU.EX2 R140, R20 ;  /* 0x00000014008c7308 */ /* 0x0003f00000000800 */
[----:B------:R1:W1:Y:S08]  /*b860*/  MUFU.EX2 R142, R121 ;  /* 0x00000079008e7308 */ /* 0x0002700000000800 */
[----:B------:R-:W-:Y:S08]  /*b870*/  MUFU.EX2 R141, R126 ;  /* 0x0000007e008d7308 */ /* 0x000ff00000000800 */
[----:B------:R-:W2:Y:S01]  /*b880*/  MUFU.EX2 R143, R127 ;  /* 0x0000007f008f7308 */ /* 0x000ea20000000800 */
[----:B------:R-:W-:-:S02]  /*b890*/  FADD.FTZ R2, R2, R0 ;  /* 0x0000000002027221 */ /* 0x000fc40000010000 */
[----:B------:R-:W-:Y:S02]  /*b8a0*/  FADD.FTZ R3, R182, R3 ;  /* 0x00000003b6037221 */ /* 0x000fe40000010000 */
[----:B------:R-:W-:Y:S01]  /*b8b0*/  FADD.FTZ R4, R4, R192 ;  /* 0x000000c004047221 */ /* 0x000fe20000010000 */
[----:B----4-:R-:W-:Y:S01]  /*b8c0*/  F2FP.BF16.PACK_AB R8, R124, R250 ;  /* 0x000000fa7c08723e */ /* 0x010fe200000010ff */
[----:B-1----:R-:W-:Y:S01]  /*b8d0*/  FADD.FTZ R22, R183, R2 ;  /* 0x00000002b7167221 */ /* 0x002fe20000010000 */
[----:B-----5:R-:W-:Y:S01]  /*b8e0*/  F2FP.BF16.PACK_AB R9, R248, R246 ;  /* 0x000000f6f809723e */ /* 0x020fe200000010ff */
[----:B------:R-:W-:Y:S01]  /*b8f0*/  FADD.FTZ R20, R174, R3 ;  /* 0x00000003ae147221 */ /* 0x000fe20000010000 */
[----:B------:R-:W-:Y:S01]  /*b900*/  F2FP.BF16.PACK_AB R10, R122, R123 ;  /* 0x0000007b7a0a723e */ /* 0x000fe200000010ff */
[----:B------:R-:W-:Y:S01]  /*b910*/  FADD.FTZ R2, R173, R4 ;  /* 0x00000004ad027221 */ /* 0x000fe20000010000 */
[----:B------:R-:W-:Y:S01]  /*b920*/  F2FP.BF16.PACK_AB R11, R120, R125 ;  /* 0x0000007d780b723e */ /* 0x000fe200000010ff */
[----:B------:R-:W-:Y:S01]  /*b930*/  IMAD.MOV.U32 R121, RZ, RZ, R7 ;  /* 0x000000ffff797224 */ /* 0x000fe200078e0007 */
[----:B------:R-:W-:-:S02]  /*b940*/  MOV R174, R5 ;  /* 0x0000000500ae7202 */ /* 0x000fc40000000f00 */
[----:B------:R-:W-:Y:S02]  /*b950*/  MOV R156, R6 ;  /* 0x00000006009c7202 */ /* 0x000fe40000000f00 */
[----:B------:R-:W-:Y:S02]  /*b960*/  F2FP.BF16.PACK_AB R4, R244, R222 ;  /* 0x000000def404723e */ /* 0x000fe400000010ff */
[----:B------:R-:W-:Y:S02]  /*b970*/  F2FP.BF16.PACK_AB R5, R142, R140 ;  /* 0x0000008c8e05723e */ /* 0x000fe400000010ff */
[----:B------:R-:W-:Y:S02]  /*b980*/  F2FP.BF16.PACK_AB R6, R251, R247 ;  /* 0x000000f7fb06723e */ /* 0x000fe400000010ff */
[----:B--2---:R-:W-:Y:S01]  /*b990*/  F2FP.BF16.PACK_AB R7, R143, R141 ;  /* 0x0000008d8f07723e */ /* 0x004fe200000010ff */
[----:B------:R-:W-:Y:S01]  /*b9a0*/  FADD.FTZ R0, R181, R193 ;  /* 0x000000c1b5007221 */ /* 0x000fe20000010000 */
[----:B------:R-:W-:Y:S01]  /*b9b0*/  HMMA.16816.F32.BF16 R80, R8, R30, R136 ;  /* 0x0000001e0850723c */ /* 0x000fe20000041888 */
[----:B------:R-:W-:Y:S01]  /*b9c0*/  IMAD.MOV.U32 R159, RZ, RZ, R175 ;  /* 0x000000ffff9f7224 */ /* 0x000fe200078e00af */
[----:B------:R-:W-:Y:S01]  /*b9d0*/  MOV R27, R39 ;  /* 0x00000027001b7202 */ /* 0x000fe20000000f00 */
[----:B------:R-:W-:Y:S01]  /*b9e0*/  IMAD.MOV.U32 R3, RZ, RZ, R38 ;  /* 0x000000ffff037224 */ /* 0x000fe200078e0026 */
[----:B------:R-:W-:-:S02]  /*b9f0*/  MOV R126, R32 ;  /* 0x00000020007e7202 */ /* 0x000fc40000000f00 */
[----:B------:R-:W-:Y:S02]  /*ba00*/  MOV R127, R33 ;  /* 0x00000021007f7202 */ /* 0x000fe40000000f00 */
[----:B------:R-:W-:Y:S01]  /*ba10*/  HMMA.16816.F32.BF16 R180, R8, R12, R112 ;  /* 0x0000000c08b4723c */ /* 0x000fe20000041870 */
[----:B------:R-:W-:-:S06]  /*ba20*/  MOV R175, R34 ;  /* 0x0000002200af7202 */ /* 0x000fcc0000000f00 */
[----:B------:R-:W-:Y:S01]  /*ba30*/  MOV R114, R36 ;  /* 0x0000002400727202 */ /* 0x000fe20000000f00 */
[-C--:B---3--:R-:W-:Y:S01]  /*ba40*/  HMMA.16816.F32.BF16 R164, R8, R16.reuse, R132 ;  /* 0x0000001008a4723c */ /* 0x088fe20000041884 */
[----:B------:R-:W-:Y:S02]  /*ba50*/  MOV R113, R37 ;  /* 0x0000002500717202 */ /* 0x000fe40000000f00 */
[----:B------:R-:W-:Y:S01]  /*ba60*/  MOV R115, R35 ;  /* 0x0000002300737202 */ /* 0x000fe20000000f00 */
[----:B------:R-:W-:Y:S04]  /*ba70*/  LDSM.16.MT88.4 R36, [R227+0xd000] ;  /* 0x00d00000e324783b */ /* 0x000fe80000004200 */
[C---:B------:R-:W-:Y:S01]  /*ba80*/  HMMA.16816.F32.BF16 R160, R4.reuse, R16, R160 ;  /* 0x0000001004a0723c */ /* 0x040fe200000418a0 */
[----:B------:R-:W1:Y:S07]  /*ba90*/  LDSM.16.MT88.4 R32, [R225+0xf000] ;  /* 0x00f00000e120783b */ /* 0x000e6e0000004200 */
[-C--:B------:R-:W-:Y:S08]  /*baa0*/  HMMA.16816.F32.BF16 R168, R4, R18.reuse, R168 ;  /* 0x0000001204a8723c */ /* 0x080ff000000418a8 */
[C---:B------:R-:W-:Y:S01]  /*bab0*/  HMMA.16816.F32.BF16 R136, R8.reuse, R18, R116 ;  /* 0x000000120888723c */ /* 0x040fe20000041874 */
[----:B------:R-:W2:Y:S07]  /*bac0*/  LDSM.16.MT88.4 R16, [R228+0xf000] ;  /* 0x00f00000e410783b */ /* 0x000eae0000004200 */
[-C--:B------:R-:W-:Y:S08]  /*bad0*/  HMMA.16816.F32.BF16 R148, R8, R28.reuse, R148 ;  /* 0x0000001c0894723c */ /* 0x080ff00000041894 */
[C---:B------:R-:W-:Y:S08]  /*bae0*/  HMMA.16816.F32.BF16 R144, R4.reuse, R28, R144 ;  /* 0x0000001c0490723c */ /* 0x040ff00000041890 */
[C---:B------:R-:W-:Y:S01]  /*baf0*/  HMMA.16816.F32.BF16 R152, R4.reuse, R30, R152 ;  /* 0x0000001e0498723c */ /* 0x040fe20000041898 */
[----:B------:R-:W3:Y:S07]  /*bb00*/  LDSM.16.MT88.4 R28, [R226+0xf000] ;  /* 0x00f00000e21c783b */ /* 0x000eee0000004200 */
[C---:B------:R-:W-:Y:S08]  /*bb10*/  HMMA.16816.F32.BF16 R176, R4.reuse, R12, R176 ;  /* 0x0000000c04b0723c */ /* 0x040ff000000418b0 */
[-C--:B------:R-:W-:Y:S08]  /*bb20*/  HMMA.16816.F32.BF16 R184, R4, R14.reuse, R184 ;  /* 0x0000000e04b8723c */ /* 0x080ff000000418b8 */
[----:B------:R-:W-:Y:S01]  /*bb30*/  HMMA.16816.F32.BF16 R132, R8, R14, R92 ;  /* 0x0000000e0884723c */ /* 0x000fe2000004185c */
[----:B------:R-:W4:Y:S01]  /*bb40*/  LDSM.16.MT88.4 R12, [R227+0xf000] ;  /* 0x00f00000e30c783b */ /* 0x000f220000004200 */
[----:B------:R-:W-:Y:S01]  /*bb50*/  FADD.FTZ R21, R172, R0 ;  /* 0x00000000ac157221 */ /* 0x000fe20000010000 */
[----:B------:R-:W-:-:S02]  /*bb60*/  MOV R158, R188 ;  /* 0x000000bc009e7202 */ /* 0x000fc40000000f00 */
[----:B------:R-:W-:Y:S02]  /*bb70*/  MOV R157, R189 ;  /* 0x000000bd009d7202 */ /* 0x000fe40000000f00 */
[----:B------:R-:W-:Y:S02]  /*bb80*/  MOV R112, R200 ;  /* 0x000000c800707202 */ /* 0x000fe40000000f00 */
[----:B------:R-:W-:Y:S02]  /*bb90*/  MOV R0, R203 ;  /* 0x000000cb00007202 */ /* 0x000fe40000000f00 */
[----:B------:R-:W-:Y:S02]  /*bba0*/  MOV R188, R202 ;  /* 0x000000ca00bc7202 */ /* 0x000fe40000000f00 */
[----:B------:R-:W-:Y:S01]  /*bbb0*/  MOV R189, R201 ;  /* 0x000000c900bd7202 */ /* 0x000fe20000000f00 */
[C---:B-1----:R-:W-:Y:S08]  /*bbc0*/  HMMA.16816.F32.BF16 R92, R4.reuse, R34, R96 ;  /* 0x00000022045c723c */ /* 0x042ff00000041860 */
[----:B------:R-:W-:Y:S01]  /*bbd0*/  HMMA.16816.F32.BF16 R200, R4, R38, R104 ;  /* 0x0000002604c8723c */ /* 0x000fe20000041868 */
[----:B------:R-:W-:-:S02]  /*bbe0*/  MOV R97, R113 ;  /* 0x0000007100617202 */ /* 0x000fc40000000f00 */
[----:B------:R-:W-:Y:S02]  /*bbf0*/  MOV R98, R114 ;  /* 0x0000007200627202 */ /* 0x000fe40000000f00 */
[----:B------:R-:W-:-:S03]  /*bc00*/  MOV R99, R115 ;  /* 0x0000007300637202 */ /* 0x000fc60000000f00 */
[----:B--2---:R-:W-:Y:S01]  /*bc10*/  HMMA.16816.F32.BF16 R104, R4, R16, R76 ;  /* 0x000000100468723c */ /* 0x004fe2000004184c */
[----:B------:R-:W-:Y:S01]  /*bc20*/  MOV R113, R126 ;  /* 0x0000007e00717202 */ /* 0x000fe20000000f00 */
[----:B------:R-:W-:Y:S01]  /*bc30*/  IMAD.MOV.U32 R115, RZ, RZ, R156 ;  /* 0x000000ffff737224 */ /* 0x000fe200078e009c */
[----:B------:R-:W-:Y:S02]  /*bc40*/  MOV R114, R121 ;  /* 0x0000007900727202 */ /* 0x000fe40000000f00 */
[----:B------:R-:W-:-:S03]  /*bc50*/  MOV R121, R157 ;  /* 0x0000009d00797202 */ /* 0x000fc60000000f00 */
[----:B------:R-:W-:Y:S01]  /*bc60*/  HMMA.16816.F32.BF16 R52, R8, R16, R52 ;  /* 0x000000100834723c */ /* 0x000fe20000041834 */
[----:B------:R1:W-:Y:S01]  /*bc70*/  MUFU.EX2 R16, R112 ;  /* 0x0000007000107308 */ /* 0x0003e20000000800 */
[----:B------:R-:W-:Y:S02]  /*bc80*/  MOV R126, R159 ;  /* 0x0000009f007e7202 */ /* 0x000fe40000000f00 */
[----:B-1----:R-:W-:Y:S02]  /*bc90*/  MOV R112, R127 ;  /* 0x0000007f00707202 */ /* 0x002fe40000000f00 */
[----:B------:R-:W-:Y:S02]  /*bca0*/  MOV R127, R158 ;  /* 0x0000009e007f7202 */ /* 0x000fe40000000f00 */
[----:B------:R-:W1:Y:S01]  /*bcb0*/  LDSM.16.MT88.4 R156, [R225+0xd800] ;  /* 0x00d80000e19c783b */ /* 0x000e620000004200 */
[----:B------:R-:W-:Y:S01]  /*bcc0*/  MUFU.EX2 R27, R27 ;  /* 0x0000001b001b7308 */ /* 0x000fe20000000800 */
[----:B------:R-:W-:Y:S01]  /*bcd0*/  MOV R172, R190 ;  /* 0x000000be00ac7202 */ /* 0x000fe20000000f00 */
[----:B------:R-:W-:-:S06]  /*bce0*/  FADD.FTZ R0, R0, R22 ;  /* 0x0000001600007221 */ /* 0x000fcc0000010000 */
[----:B------:R-:W-:Y:S01]  /*bcf0*/  MUFU.EX2 R252, R252 ;  /* 0x000000fc00fc7308 */ /* 0x000fe20000000800 */
[----:B------:R-:W-:Y:S01]  /*bd00*/  MOV R173, R191 ;  /* 0x000000bf00ad7202 */ /* 0x000fe20000000f00 */
[----:B------:R-:W-:-:S06]  /*bd10*/  FADD.FTZ R3, R3, R21 ;  /* 0x0000001503037221 */ /* 0x000fcc0000010000 */
[----:B------:R-:W-:Y:S01]  /*bd20*/  MUFU.EX2 R249, R249 ;  /* 0x000000f900f97308 */ /* 0x000fe20000000800 */
[----:B------:R-:W-:-:S07]  /*bd30*/  MOV R191, R195 ;  /* 0x000000c300bf7202 */ /* 0x000fce0000000f00 */
[----:B------:R-:W-:Y:S01]  /*bd40*/  MUFU.EX2 R245, R245 ;  /* 0x000000f500f57308 */ /* 0x000fe20000000800 */
[----:B------:R-:W-:-:S07]  /*bd50*/  IMAD.MOV.U32 R190, RZ, RZ, R194 ;  /* 0x000000ffffbe7224 */ /* 0x000fce00078e00c2 */
[----:B------:R-:W-:Y:S01]  /*bd60*/  MUFU.EX2 R223, R223 ;  /* 0x000000df00df7308 */ /* 0x000fe20000000800 */
[----:B------:R-:W-:-:S07]  /*bd70*/  FADD.FTZ R2, R97, R2 ;  /* 0x0000000261027221 */ /* 0x000fce0000010000 */
[----:B------:R-:W-:Y:S08]  /*bd80*/  MUFU.EX2 R218, R218 ;  /* 0x000000da00da7308 */ /* 0x000ff00000000800 */
[----:B------:R-:W-:Y:S08]  /*bd90*/  MUFU.EX2 R215, R215 ;  /* 0x000000d700d77308 */ /* 0x000ff00000000800 */
[----:B------:R-:W-:Y:S08]  /*bda0*/  MUFU.EX2 R219, R219 ;  /* 0x000000db00db7308 */ /* 0x000ff00000000800 */
[----:B------:R-:W2:Y:S08]  /*bdb0*/  MUFU.EX2 R220, R220 ;  /* 0x000000dc00dc7308 */ /* 0x000eb00000000800 */
[----:B------:R-:W-:Y:S08]  /*bdc0*/  MUFU.EX2 R217, R217 ;  /* 0x000000d900d97308 */ /* 0x000ff00000000800 */
[----:B------:R-:W-:Y:S08]  /*bdd0*/  MUFU.EX2 R214, R214 ;  /* 0x000000d600d67308 */ /* 0x000ff00000000800 */
[----:B------:R-:W-:Y:S08]  /*bde0*/  MUFU.EX2 R221, R221 ;  /* 0x000000dd00dd7308 */ /* 0x000ff00000000800 */
[----:B------:R-:W5:Y:S08]  /*bdf0*/  MUFU.EX2 R216, R216 ;  /* 0x000000d800d87308 */ /* 0x000f700000000800 */
[----:B------:R-:W-:Y:S08]  /*be00*/  MUFU.EX2 R212, R212 ;  /* 0x000000d400d47308 */ /* 0x000ff00000000800 */
[----:B------:R-:W1:Y:S01]  /*be10*/  MUFU.EX2 R213, R213 ;  /* 0x000000d500d57308 */ /* 0x000e620000000800 */
[----:B------:R-:W-:Y:S01]  /*be20*/  HMMA.16816.F32.BF16 R192, R4, R36, R108 ;  /* 0x0000002404c0723c */ /* 0x000fe2000004186c */
[----:B------:R-:W-:Y:S01]  /*be30*/  FADD.FTZ R0, R99, R0 ;  /* 0x0000000063007221 */ /* 0x000fe20000010000 */
[----:B------:R-:W-:-:S06]  /*be40*/  MOV R17, R124 ;  /* 0x0000007c00117202 */ /* 0x000fcc0000000f00 */
[----:B------:R-:W-:Y:S01]  /*be50*/  HMMA.16816.F32.BF16 R100, R4, R32, R100 ;  /* 0x000000200464723c */ /* 0x000fe20000041864 */
[----:B--2---:R-:W-:-:S07]  /*be60*/  F2FP.BF16.PACK_AB R124, R220, R219 ;  /* 0x000000dbdc7c723e */ /* 0x004fce00000010ff */
[C---:B---3--:R-:W-:Y:S08]  /*be70*/  HMMA.16816.F32.BF16 R88, R4.reuse, R28, R88 ;  /* 0x0000001c0458723c */ /* 0x048ff00000041858 */
[C---:B------:R-:W-:Y:S08]  /*be80*/  HMMA.16816.F32.BF16 R84, R4.reuse, R30, R84 ;  /* 0x0000001e0454723c */ /* 0x040ff00000041854 */
[C---:B------:R-:W-:Y:S08]  /*be90*/  HMMA.16816.F32.BF16 R108, R4.reuse, R18, R72 ;  /* 0x00000012046c723c */ /* 0x040ff00000041848 */
[C---:B----4-:R-:W-:Y:S08]  /*bea0*/  HMMA.16816.F32.BF16 R68, R4.reuse, R12, R68 ;  /* 0x0000000c0444723c */ /* 0x050ff00000041844 */
[----:B------:R-:W-:Y:S07]  /*beb0*/  HMMA.16816.F32.BF16 R64, R4, R14, R64 ;  /* 0x0000000e0440723c */ /* 0x000fee0000041840 */
[----:B------:R-:W-:Y:S01]  /*bec0*/  FADD.FTZ R5, R112, R3 ;  /* 0x0000000370057221 */ /* 0x000fe20000010000 */
[----:B------:R-:W-:Y:S01]  /*bed0*/  HMMA.16816.F32.BF16 R196, R8, R36, R196 ;  /* 0x0000002408c4723c */ /* 0x000fe200000418c4 */
[----:B------:R-:W-:-:S07]  /*bee0*/  FADD.FTZ R3, R113, R2 ;  /* 0x0000000271037221 */ /* 0x000fce0000010000 */
[C---:B------:R-:W-:Y:S01]  /*bef0*/  HMMA.16816.F32.BF16 R116, R8.reuse, R32, R204 ;  /* 0x000000200874723c */ /* 0x040fe200000418cc */
[----:B------:R-:W-:Y:S01]  /*bf00*/  FADD.FTZ R4, R98, R20 ;  /* 0x0000001462047221 */ /* 0x000fe20000010000 */
[----:B------:R-:W-:Y:S06]  /*bf10*/  LDSM.16.MT88.4 R204, [R227+0xd800] ;  /* 0x00d80000e3cc783b */ /* 0x000fec0000004200 */
[C---:B------:R-:W-:Y:S08]  /*bf20*/  HMMA.16816.F32.BF16 R36, R8.reuse, R38, R208 ;  /* 0x000000260824723c */ /* 0x040ff000000418d0 */
[C---:B------:R-:W-:Y:S01]  /*bf30*/  HMMA.16816.F32.BF16 R32, R8.reuse, R34, R128 ;  /* 0x000000220820723c */ /* 0x040fe20000041880 */
[----:B------:R-:W-:Y:S07]  /*bf40*/  LDSM.16.MT88.4 R96, [R226+0xf800] ;  /* 0x00f80000e260783b */ /* 0x000fee0000004200 */
[----:B------:R-:W-:Y:S01]  /*bf50*/  HMMA.16816.F32.BF16 R60, R8, R28, R60 ;  /* 0x0000001c083c723c */ /* 0x000fe2000004183c */
[----:B------:R-:W-:-:S02]  /*bf60*/  F2FP.BF16.PACK_AB R128, R252, R27 ;  /* 0x0000001bfc80723e */ /* 0x000fc400000010ff */
[----:B------:R-:W-:Y:S02]  /*bf70*/  F2FP.BF16.PACK_AB R129, R223, R245 ;  /* 0x000000f5df81723e */ /* 0x000fe400000010ff */
[----:B------:R-:W-:-:S03]  /*bf80*/  F2FP.BF16.PACK_AB R130, R16, R249 ;  /* 0x000000f91082723e */ /* 0x000fc600000010ff */
[----:B------:R-:W-:Y:S01]  /*bf90*/  HMMA.16816.F32.BF16 R56, R8, R30, R56 ;  /* 0x0000001e0838723c */ /* 0x000fe20000041838 */
[----:B------:R-:W-:-:S07]  /*bfa0*/  F2FP.BF16.PACK_AB R131, R215, R218 ;  /* 0x000000dad783723e */ /* 0x000fce00000010ff */
[----:B------:R-:W-:Y:S01]  /*bfb0*/  HMMA.16816.F32.BF16 R44, R8, R18, R44 ;  /* 0x00000012082c723c */ /* 0x000fe2000004182c */
[----:B------:R-:W-:Y:S02]  /*bfc0*/  MOV R31, R125 ;  /* 0x0000007d001f7202 */ /* 0x000fe40000000f00 */
[----:B-----5:R-:W-:-:S05]  /*bfd0*/  F2FP.BF16.PACK_AB R125, R216, R221 ;  /* 0x000000ddd87d723e */ /* 0x020fca00000010ff */
[C---:B------:R-:W-:Y:S08]  /*bfe0*/  HMMA.16816.F32.BF16 R48, R8.reuse, R12, R48 ;  /* 0x0000000c0830723c */ /* 0x040ff00000041830 */
[----:B------:R-:W-:Y:S07]  /*bff0*/  HMMA.16816.F32.BF16 R40, R8, R14, R40 ;  /* 0x0000000e0828723c */ /* 0x000fee0000041828 */
[----:B------:R-:W-:-:S02]  /*c000*/  FADD.FTZ R10, R115, R0 ;  /* 0x00000000730a7221 */ /* 0x000fc40000010000 */
[----:B------:R-:W-:Y:S01]  /*c010*/  FADD.FTZ R9, R127, R5 ;  /* 0x000000057f097221 */ /* 0x000fe20000010000 */
[----:B-1----:R-:W-:Y:S01]  /*c020*/  F2FP.BF16.PACK_AB R127, R213, R212 ;  /* 0x000000d4d57f723e */ /* 0x002fe200000010ff */
[----:B------:R-:W-:Y:S01]  /*c030*/  FADD.FTZ R0, R126, R3 ;  /* 0x000000037e007221 */ /* 0x000fe20000010000 */
[----:B------:R-:W-:Y:S01]  /*c040*/  F2FP.BF16.PACK_AB R126, R214, R217 ;  /* 0x000000d9d67e723e */ /* 0x000fe200000010ff */
[----:B------:R-:W-:Y:S01]  /*c050*/  FADD.FTZ R2, R114, R4 ;  /* 0x0000000472027221 */ /* 0x000fe20000010000 */
[-C--:B------:R-:W-:Y:S01]  /*c060*/  HMMA.16816.F32.BF16 R148, R128, R156.reuse, R148 ;  /* 0x0000009c8094723c */ /* 0x080fe20000041894 */
[----:B------:R-:W1:Y:S07]  /*c070*/  LDSM.16.MT88.4 R4, [R227+0xf800] ;  /* 0x00f80000e304783b */ /* 0x000e6e0000004200 */
[C---:B------:R-:W-:Y:S08]  /*c080*/  HMMA.16816.F32.BF16 R144, R124.reuse, R156, R144 ;  /* 0x0000009c7c90723c */ /* 0x040ff00000041890 */
[-C--:B------:R-:W-:Y:S01]  /*c090*/  HMMA.16816.F32.BF16 R152, R124, R158.reuse, R152 ;  /* 0x0000009e7c98723c */ /* 0x080fe20000041898 */
[----:B------:R-:W-:Y:S01]  /*c0a0*/  MOV R12, R191 ;  /* 0x000000bf000c7202 */ /* 0x000fe20000000f00 */
[----:B------:R-:W-:Y:S01]  /*c0b0*/  IMAD.MOV.U32 R18, RZ, RZ, R189 ;  /* 0x000000ffff127224 */ /* 0x000fe200078e00bd */
[----:B------:R-:W-:Y:S01]  /*c0c0*/  MOV R13, R190 ;  /* 0x000000be000d7202 */ /* 0x000fe20000000f00 */
[----:B------:R-:W-:Y:S01]  /*c0d0*/  IMAD.MOV.U32 R30, RZ, RZ, R123 ;  /* 0x000000ffff1e7224 */ /* 0x000fe200078e007b */
[----:B------:R-:W-:Y:S01]  /*c0e0*/  MOV R19, R188 ;  /* 0x000000bc00137202 */ /* 0x000fe20000000f00 */
[----:B------:R-:W-:Y:S02]  /*c0f0*/  LDSM.16.MT88.4 R112, [R228+0xf800] ;  /* 0x00f80000e470783b */ /* 0x000fe40000004200 */
[----:B------:R-:W-:Y:S02]  /*c100*/  HMMA.16816.F32.BF16 R156, R128, R158, R80 ;  /* 0x0000009e809c723c */ /* 0x000fe40000041850 */
[----:B------:R-:W2:Y:S01]  /*c110*/  LDSM.16.MT88.4 R80, [R225+0xf800] ;  /* 0x00f80000e150783b */ /* 0x000ea20000004200 */
        /* <DEDUP_REMOVED lines=8> */
[----:B------:R-:W-:Y:S01]  /*c1a0*/  LDSM.16.MT88.4 R188, [R228+0xd800] ;  /* 0x00d80000e4bc783b */ /* 0x000fe20000004200 */
[----:B-1----:R-:W-:Y:S01]  /*c1b0*/  HMMA.16816.F32.BF16 R120, R124, R4, R68 ;  /* 0x000000047c78723c */ /* 0x002fe20000041844 */
[----:B------:R-:W-:-:S02]  /*c1c0*/  MOV R210, R174 ;  /* 0x000000ae00d27202 */ /* 0x000fc40000000f00 */
[----:B------:R-:W-:Y:S02]  /*c1d0*/  MOV R211, R175 ;  /* 0x000000af00d37202 */ /* 0x000fe40000000f00 */
[----:B------:R-:W1:Y:S03]  /*c1e0*/  LDSM.16.MT88.4 R172, [R226+0xd800] ;  /* 0x00d80000e2ac783b */ /* 0x000e660000004200 */
[C---:B--2---:R-:W-:Y:S08]  /*c1f0*/  HMMA.16816.F32.BF16 R68, R128.reuse, R80, R116 ;  /* 0x000000508044723c */ /* 0x044ff00000041874 */
        /* <DEDUP_REMOVED lines=40> */
[C---:B------:R-:W-:Y:S08]  /*c480*/  HMMA.16816.F32.BF16 R76, R124.reuse, R82, R92 ;  /* 0x000000527c4c723c */ /* 0x040ff0000004185c */
[C---:B------:R-:W-:Y:S08]  /*c490*/  HMMA.16816.F32.BF16 R72, R124.reuse, R80, R100 ;  /* 0x000000507c48723c */ /* 0x040ff00000041864 */
[----:B------:R-:W-:Y:S01]  /*c4a0*/  HMMA.16816.F32.BF16 R92, R124, R98, R84 ;  /* 0x000000627c5c723c */ /* 0x000fe20000041854 */
[----:B--2---:R-:W-:-:S07]  /*c4b0*/  MOV R3, R210 ;  /* 0x000000d200037202 */ /* 0x004fce0000000f00 */
[C---:B-1----:R-:W-:Y:S08]  /*c4c0*/  HMMA.16816.F32.BF16 R160, R124.reuse, R172, R160 ;  /* 0x000000ac7ca0723c */ /* 0x042ff000000418a0 */
        /* <DEDUP_REMOVED lines=14> */
[----:B------:R-:W-:Y:S01]  /*c5b0*/  HMMA.16816.F32.BF16 R188, R128, R190, R132 ;  /* 0x000000be80bc723c */ /* 0x000fe20000041884 */
[----:B------:R-:W-:-:S07]  /*c5c0*/  MOV R136, R209 ;  /* 0x000000d100887202 */ /* 0x000fce0000000f00 */
[----:B------:R-:W-:Y:S01]  /*c5d0*/  HMMA.16816.F32.BF16 R204, R128, R206, R36 ;  /* 0x000000ce80cc723c */ /* 0x000fe20000041824 */
[----:B------:R-:W-:Y:S02]  /*c5e0*/  MOV R135, R208 ;  /* 0x000000d000877202 */ /* 0x000fe40000000f00 */
[----:B------:R-:W-:-:S05]  /*c5f0*/  MOV R134, R211 ;  /* 0x000000d300867202 */ /* 0x000fca0000000f00 */
[C---:B------:R-:W-:Y:S08]  /*c600*/  HMMA.16816.F32.BF16 R80, R128.reuse, R82, R32 ;  /* 0x000000528050723c */ /* 0x040ff00000041820 */
[C---:B------:R-:W-:Y:S08]  /*c610*/  HMMA.16816.F32.BF16 R96, R128.reuse, R98, R56 ;  /* 0x000000628060723c */ /* 0x040ff00000041838 */
[----:B------:R-:W-:Y:S08]  /*c620*/  HMMA.16816.F32.BF16 R112, R128, R114, R44 ;  /* 0x000000728070723c */ /* 0x000ff0000004182c */
[-C--:B------:R-:W-:Y:S08]  /*c630*/  HMMA.16816.F32.BF16 R124, R124, R6.reuse, R64 ;  /* 0x000000067c7c723c */ /* 0x080ff00000041840 */
[----:B------:R-:W-:Y:S01]  /*c640*/  HMMA.16816.F32.BF16 R128, R128, R6, R40 ;  /* 0x000000068080723c */ /* 0x000fe20000041828 */
[----:B------:R-:W-:Y:S11]  /*c650*/  @!P0 BRA `(.L_x_77) ;  /* 0x00005cb000008947 */ /* 0x000ff60003800000 */
[----:B---3--:R-:W2:Y:S04]  /*c660*/  LDL.64 R208, [R1+0xd0] ;  /* 0x0000d00001d07983 */ /* 0x008ea80000100a00 */
        /* <DEDUP_REMOVED lines=60> */
[----:B------:R-:W4:Y:S04]  /*ca30*/  LDSM.16.M88.4 R132, [R231+0x2000] ;  /* 0x00200000e784783b */ /* 0x000f280000000200 */
[----:B------:R-:W2:Y:S04]  /*ca40*/  LDSM.16.M88.4 R136, [R231] ;  /* 0x00000000e788783b */ /* 0x000ea80000000200 */
[----:B-1----:R-:W-:Y:S04]  /*ca50*/  LDSM.16.M88.4 R4, [R235] ;  /* 0x00000000eb04783b */ /* 0x002fe80000000200 */
[----:B------:R-:W-:Y:S04]  /*ca60*/  LDSM.16.M88.4 R60, [R232+0x2000] ;  /* 0x00200000e83c783b */ /* 0x000fe80000000200 */
[----:B------:R-:W-:Y:S04]  /*ca70*/  LDSM.16.M88.4 R64, [R232] ;  /* 0x00000000e840783b */ /* 0x000fe80000000200 */
[----:B---3--:R-:W1:Y:S04]  /*ca80*/  LDSM.16.M88.4 R8, [R224+0x8800] ;  /* 0x00880000e008783b */ /* 0x008e680000000200 */
[----:B------:R-:W3:Y:S04]  /*ca90*/  LDSM.16.M88.4 R16, [R242] ;  /* 0x00000000f210783b */ /* 0x000ee80000000200 */
[----:B------:R-:W-:Y:S04]  /*caa0*/  LDSM.16.M88.4 R52, [R234+0x2000] ;  /* 0x00200000ea34783b */ /* 0x000fe80000000200 */
[----:B------:R-:W-:Y:S04]  /*cab0*/  LDSM.16.M88.4 R56, [R234] ;  /* 0x00000000ea38783b */ /* 0x000fe80000000200 */
[----:B------:R-:W-:Y:S01]  /*cac0*/  LDSM.16.M88.4 R48, [R233] ;  /* 0x00000000e930783b */ /* 0x000fe20000000200 */
[----:B----4-:R-:W-:Y:S01]  /*cad0*/  HMMA.16816.F32.BF16 R28, R132, R12, RZ ;  /* 0x0000000c841c723c */ /* 0x010fe200000418ff */
[----:B------:R-:W-:-:S02]  /*cae0*/  UIADD3 UR4, UR8, -0x3, URZ ;  /* 0xfffffffd08047890 */ /* 0x000fc4000fffe03f */
[----:B------:R-:W0:Y:S05]  /*caf0*/  LDGDEPBAR ;  /* 0x00000000000079af */ /* 0x000e2a0000000000 */
[----:B--2---:R-:W-:Y:S08]  /*cb00*/  HMMA.16816.F32.BF16 R32, R136, R12, RZ ;  /* 0x0000000c8820723c */ /* 0x004ff000000418ff */
[-C--:B------:R-:W-:Y:S08]  /*cb10*/  HMMA.16816.F32.BF16 R36, R132, R14.reuse, RZ ;  /* 0x0000000e8424723c */ /* 0x080ff000000418ff */
[C---:B------:R-:W-:Y:S01]  /*cb20*/  HMMA.16816.F32.BF16 R44, R136.reuse, R14, RZ ;  /* 0x0000000e882c723c */ /* 0x040fe200000418ff */
[----:B------:R-:W2:Y:S07]  /*cb30*/  LDSM.16.M88.4 R12, [R230+0x8000] ;  /* 0x00800000e60c783b */ /* 0x000eae0000000200 */
[-C--:B-1----:R-:W-:Y:S08]  /*cb40*/  HMMA.16816.F32.BF16 R208, R136, R8.reuse, RZ ;  /* 0x0000000888d0723c */ /* 0x082ff000000418ff */
[C---:B------:R-:W-:Y:S08]  /*cb50*/  HMMA.16816.F32.BF16 R140, R132.reuse, R8, RZ ;  /* 0x00000008848c723c */ /* 0x040ff000000418ff */
[----:B------:R-:W-:Y:S08]  /*cb60*/  HMMA.16816.F32.BF16 R40, R132, R10, RZ ;  /* 0x0000000a8428723c */ /* 0x000ff000000418ff */
[-C--:B------:R-:W-:Y:S01]  /*cb70*/  HMMA.16816.F32.BF16 R216, R60, R4.reuse, R28 ;  /* 0x000000043cd8723c */ /* 0x080fe2000004181c */
[----:B------:R-:W1:Y:S07]  /*cb80*/  LDSM.16.M88.4 R28, [R230+0x8800] ;  /* 0x00880000e61c783b */ /* 0x000e6e0000000200 */
[----:B------:R-:W-:Y:S08]  /*cb90*/  HMMA.16816.F32.BF16 R72, R64, R4, R32 ;  /* 0x000000044048723c */ /* 0x000ff00000041820 */
[----:B------:R-:W-:Y:S01]  /*cba0*/  HMMA.16816.F32.BF16 R32, R136, R10, RZ ;  /* 0x0000000a8820723c */ /* 0x000fe200000418ff */
[----:B------:R-:W-:Y:S07]  /*cbb0*/  LDSM.16.M88.4 R8, [R229] ;  /* 0x00000000e508783b */ /* 0x000fee0000000200 */
[-C--:B------:R-:W-:Y:S08]  /*cbc0*/  HMMA.16816.F32.BF16 R36, R60, R6.reuse, R36 ;  /* 0x000000063c24723c */ /* 0x080ff00000041824 */
[C---:B------:R-:W-:Y:S01]  /*cbd0*/  HMMA.16816.F32.BF16 R220, R64.reuse, R6, R44 ;  /* 0x0000000640dc723c */ /* 0x040fe2000004182c */
[----:B------:R-:W4:Y:S04]  /*cbe0*/  LDSM.16.M88.4 R44, [R233+0x2000] ;  /* 0x00200000e92c783b */ /* 0x000f280000000200 */
[----:B------:R-:W-:Y:S03]  /*cbf0*/  LDSM.16.M88.4 R4, [R224+0xa000] ;  /* 0x00a00000e004783b */ /* 0x000fe60000000200 */
[-C--:B---3--:R-:W-:Y:S08]  /*cc00*/  HMMA.16816.F32.BF16 R68, R64, R16.reuse, R208 ;  /* 0x000000104044723c */ /* 0x088ff000000418d0 */
[C---:B------:R-:W-:Y:S08]  /*cc10*/  HMMA.16816.F32.BF16 R248, R60.reuse, R16, R140 ;  /* 0x000000103cf8723c */ /* 0x040ff0000004188c */
[----:B------:R-:W-:Y:S01]  /*cc20*/  HMMA.16816.F32.BF16 R244, R60, R18, R40 ;  /* 0x000000123cf4723c */ /* 0x000fe20000041828 */
[----:B------:R-:W-:Y:S07]  /*cc30*/  LDSM.16.M88.4 R40, [R231+0x4000] ;  /* 0x00400000e728783b */ /* 0x000fee0000000200 */
[----:B--2---:R-:W-:Y:S08]  /*cc40*/  HMMA.16816.F32.BF16 R208, R52, R12, R216 ;  /* 0x0000000c34d0723c */ /* 0x004ff000000418d8 */
[----:B------:R-:W-:Y:S01]  /*cc50*/  HMMA.16816.F32.BF16 R212, R64, R18, R32 ;  /* 0x0000001240d4723c */ /* 0x000fe20000041820 */
[----:B------:R-:W2:Y:S07]  /*cc60*/  LDSM.16.M88.4 R16, [R229+0x800] ;  /* 0x00080000e510783b */ /* 0x000eae0000000200 */
[----:B------:R-:W-:Y:S08]  /*cc70*/  HMMA.16816.F32.BF16 R140, R56, R12, R72 ;  /* 0x0000000c388c723c */ /* 0x000ff00000041848 */
[-C--:B------:R-:W-:Y:S01]  /*cc80*/  HMMA.16816.F32.BF16 R32, R52, R14.reuse, R36 ;  /* 0x0000000e3420723c */ /* 0x080fe20000041824 */
[----:B------:R-:W3:Y:S07]  /*cc90*/  LDSM.16.M88.4 R36, [R231+0x6000] ;  /* 0x00600000e724783b */ /* 0x000eee0000000200 */
[C---:B------:R-:W-:Y:S08]  /*cca0*/  HMMA.16816.F32.BF16 R220, R56.reuse, R14, R220 ;  /* 0x0000000e38dc723c */ /* 0x040ff000000418dc */
[-C--:B-1----:R-:W-:Y:S08]  /*ccb0*/  HMMA.16816.F32.BF16 R76, R56, R28.reuse, R68 ;  /* 0x0000001c384c723c */ /* 0x082ff00000041844 */
[C---:B------:R-:W-:Y:S08]  /*ccc0*/  HMMA.16816.F32.BF16 R72, R52.reuse, R28, R248 ;  /* 0x0000001c3448723c */ /* 0x040ff000000418f8 */
[----:B------:R-:W-:Y:S08]  /*ccd0*/  HMMA.16816.F32.BF16 R68, R52, R30, R244 ;  /* 0x0000001e3444723c */ /* 0x000ff000000418f4 */
[----:B----4-:R-:W-:Y:S01]  /*cce0*/  HMMA.16816.F32.BF16 R244, R44, R8, R208 ;  /* 0x000000082cf4723c */ /* 0x010fe200000418d0 */
[----:B------:R-:W-:Y:S07]  /*ccf0*/  LDSM.16.M88.4 R208, [R239] ;  /* 0x00000000efd0783b */ /* 0x000fee0000000200 */
[----:B------:R-:W-:Y:S01]  /*cd00*/  HMMA.16816.F32.BF16 R248, R56, R30, R212 ;  /* 0x0000001e38f8723c */ /* 0x000fe200000418d4 */
[----:B------:R-:W-:Y:S07]  /*cd10*/  LDSM.16.M88.4 R28, [R232+0x6000] ;  /* 0x00600000e81c783b */ /* 0x000fee0000000200 */
[----:B------:R-:W-:Y:S01]  /*cd20*/  HMMA.16816.F32.BF16 R216, R48, R8, R140 ;  /* 0x0000000830d8723c */ /* 0x000fe2000004188c */
[----:B------:R-:W1:Y:S07]  /*cd30*/  LDSM.16.M88.4 R140, [R224+0xa800] ;  /* 0x00a80000e08c783b */ /* 0x000e6e0000000200 */
[-C--:B------:R-:W-:Y:S01]  /*cd40*/  HMMA.16816.F32.BF16 R12, R44, R10.reuse, R32 ;  /* 0x0000000a2c0c723c */ /* 0x080fe20000041820 */
[----:B------:R-:W-:Y:S07]  /*cd50*/  LDSM.16.M88.4 R32, [R232+0x4000] ;  /* 0x00400000e820783b */ /* 0x000fee0000000200 */
[C---:B------:R-:W-:Y:S01]  /*cd60*/  HMMA.16816.F32.BF16 R212, R48.reuse, R10, R220 ;  /* 0x0000000a30d4723c */ /* 0x040fe200000418dc */
[----:B------:R-:W-:Y:S07]  /*cd70*/  LDSM.16.M88.4 R8, [R238] ;  /* 0x00000000ee08783b */ /* 0x000fee0000000200 */
[-C--:B--2---:R-:W-:Y:S08]  /*cd80*/  HMMA.16816.F32.BF16 R88, R48, R16.reuse, R76 ;  /* 0x000000103058723c */ /* 0x084ff0000004184c */
[C---:B------:R-:W-:Y:S08]  /*cd90*/  HMMA.16816.F32.BF16 R80, R44.reuse, R16, R72 ;  /* 0x000000102c50723c */ /* 0x040ff00000041848 */
[----:B------:R-:W-:Y:S08]  /*cda0*/  HMMA.16816.F32.BF16 R76, R44, R18, R68 ;  /* 0x000000122c4c723c */ /* 0x000ff00000041844 */
[----:B---3--:R-:W-:Y:S08]  /*cdb0*/  HMMA.16816.F32.BF16 R68, R36, R4, R244 ;  /* 0x000000042444723c */ /* 0x008ff000000418f4 */
[----:B------:R-:W-:Y:S01]  /*cdc0*/  HMMA.16816.F32.BF16 R72, R48, R18, R248 ;  /* 0x000000123048723c */ /* 0x000fe200000418f8 */
[----:B------:R-:W-:Y:S07]  /*cdd0*/  LDSM.16.M88.4 R16, [R234+0x4000] ;  /* 0x00400000ea10783b */ /* 0x000fee0000000200 */
[----:B------:R-:W-:Y:S08]  /*cde0*/  HMMA.16816.F32.BF16 R248, R40, R4, R216 ;  /* 0x0000000428f8723c */ /* 0x000ff000000418d8 */
[-C--:B------:R-:W-:Y:S01]  /*cdf0*/  HMMA.16816.F32.BF16 R244, R36, R6.reuse, R12 ;  /* 0x0000000624f4723c */ /* 0x080fe2000004180c */
[----:B------:R-:W-:Y:S07]  /*ce00*/  LDSM.16.M88.4 R12, [R234+0x6000] ;  /* 0x00600000ea0c783b */ /* 0x000fee0000000200 */
[----:B------:R-:W-:Y:S01]  /*ce10*/  HMMA.16816.F32.BF16 R220, R40, R6, R212 ;  /* 0x0000000628dc723c */ /* 0x000fe200000418d4 */
[----:B------:R-:W2:Y:S07]  /*ce20*/  LDSM.16.M88.4 R4, [R230+0xa000] ;  /* 0x00a00000e604783b */ /* 0x000eae0000000200 */
[----:B-1----:R-:W-:Y:S08]  /*ce30*/  HMMA.16816.F32.BF16 R212, R36, R140, R80 ;  /* 0x0000008c24d4723c */ /* 0x002ff00000041850 */
[----:B------:R-:W-:Y:S08]  /*ce40*/  HMMA.16816.F32.BF16 R80, R28, R208, R68 ;  /* 0x000000d01c50723c */ /* 0x000ff00000041844 */
[C---:B------:R-:W-:Y:S08]  /*ce50*/  HMMA.16816.F32.BF16 R216, R40.reuse, R140, R88 ;  /* 0x0000008c28d8723c */ /* 0x040ff00000041858 */
[----:B------:R-:W-:Y:S08]  /*ce60*/  HMMA.16816.F32.BF16 R88, R40, R142, R72 ;  /* 0x0000008e2858723c */ /* 0x000ff00000041848 */
[----:B------:R-:W-:Y:S08]  /*ce70*/  HMMA.16816.F32.BF16 R72, R28, R210, R244 ;  /* 0x000000d21c48723c */ /* 0x000ff000000418f4 */
[----:B--2---:R-:W-:Y:S08]  /*ce80*/  HMMA.16816.F32.BF16 R80, R12, R4, R80 ;  /* 0x000000040c50723c */ /* 0x004ff00000041850 */
[----:B------:R-:W-:Y:S01]  /*ce90*/  HMMA.16816.F32.BF16 R92, R36, R142, R76 ;  /* 0x0000008e245c723c */ /* 0x000fe2000004184c */
[----:B------:R-:W1:Y:S07]  /*cea0*/  LDSM.16.M88.4 R140, [R230+0xa800] ;  /* 0x00a80000e68c783b */ /* 0x000e6e0000000200 */
[C---:B------:R-:W-:Y:S08]  /*ceb0*/  HMMA.16816.F32.BF16 R248, R32.reuse, R208, R248 ;  /* 0x000000d020f8723c */ /* 0x040ff000000418f8 */
[----:B------:R-:W-:Y:S01]  /*cec0*/  IMAD.MOV.U32 R27, RZ, RZ, R80 ;  /* 0x000000ffff1b7224 */ /* 0x000fe200078e0050 */
[----:B------:R-:W-:Y:S01]  /*ced0*/  HMMA.16816.F32.BF16 R76, R32, R210, R220 ;  /* 0x000000d2204c723c */ /* 0x000fe200000418dc */
[----:B------:R-:W-:Y:S01]  /*cee0*/  IMAD.MOV.U32 R22, RZ, RZ, R81 ;  /* 0x000000ffff167224 */ /* 0x000fe200078e0051 */
[----:B------:R-:W-:Y:S01]  /*cef0*/  LDSM.16.M88.4 R208, [R229+0x2000] ;  /* 0x00200000e5d0783b */ /* 0x000fe20000000200 */
[----:B------:R-:W-:-:S02]  /*cf00*/  IMAD.MOV.U32 R21, RZ, RZ, R82 ;  /* 0x000000ffff157224 */ /* 0x000fc400078e0052 */
[----:B------:R-:W-:-:S03]  /*cf10*/  IMAD.MOV.U32 R0, RZ, RZ, R83 ;  /* 0x000000ffff007224 */ /* 0x000fc600078e0053 */
[----:B------:R-:W-:Y:S08]  /*cf20*/  HMMA.16816.F32.BF16 R80, R12, R6, R72 ;  /* 0x000000060c50723c */ /* 0x000ff00000041848 */
[-C--:B------:R-:W-:Y:S01]  /*cf30*/  HMMA.16816.F32.BF16 R68, R32, R8.reuse, R216 ;  /* 0x000000082044723c */ /* 0x080fe200000418d8 */
[----:B------:R-:W-:Y:S07]  /*cf40*/  LDSM.16.M88.4 R216, [R224+0x9800] ;  /* 0x00980000e0d8783b */ /* 0x000fee0000000200 */
[C---:B------:R-:W-:Y:S08]  /*cf50*/  HMMA.16816.F32.BF16 R244, R28.reuse, R8, R212 ;  /* 0x000000081cf4723c */ /* 0x040ff000000418d4 */
[----:B------:R-:W-:Y:S01]  /*cf60*/  HMMA.16816.F32.BF16 R220, R28, R10, R92 ;  /* 0x0000000a1cdc723c */ /* 0x000fe2000004185c */
[----:B------:R-:W-:-:S02]  /*cf70*/  IMAD.MOV.U32 R72, RZ, RZ, R80 ;  /* 0x000000ffff487224 */ /* 0x000fc400078e0050 */
[----:B------:R-:W-:Y:S02]  /*cf80*/  IMAD.MOV.U32 R20, RZ, RZ, R81 ;  /* 0x000000ffff147224 */ /* 0x000fe400078e0051 */
[----:B------:R-:W-:Y:S02]  /*cf90*/  IMAD.MOV.U32 R3, RZ, RZ, R82 ;  /* 0x000000ffff037224 */ /* 0x000fe400078e0052 */
[----:B------:R-:W-:Y:S01]  /*cfa0*/  IMAD.MOV.U32 R2, RZ, RZ, R83 ;  /* 0x000000ffff027224 */ /* 0x000fe200078e0053 */
[----:B------:R-:W-:Y:S01]  /*cfb0*/  HMMA.16816.F32.BF16 R212, R32, R10, R88 ;  /* 0x0000000a20d4723c */ /* 0x000fe20000041858 */
[----:B------:R-:W2:Y:S07]  /*cfc0*/  LDSM.16.M88.4 R8, [R233+0x4000] ;  /* 0x00400000e908783b */ /* 0x000eae0000000200 */
[C---:B------:R-:W-:Y:S08]  /*cfd0*/  HMMA.16816.F32.BF16 R248, R16.reuse, R4, R248 ;  /* 0x0000000410f8723c */ /* 0x040ff000000418f8 */
[C---:B------:R-:W-:Y:S01]  /*cfe0*/  HMMA.16816.F32.BF16 R92, R16.reuse, R6, R76 ;  /* 0x00000006105c723c */ /* 0x040fe2000004184c */
[----:B------:R-:W3:Y:S07]  /*cff0*/  LDSM.16.M88.4 R4, [R233+0x6000] ;  /* 0x00600000e904783b */ /* 0x000eee0000000200 */
[----:B-1----:R-:W-:Y:S08]  /*d000*/  HMMA.16816.F32.BF16 R80, R16, R140, R68 ;  /* 0x0000008c1050723c */ /* 0x002ff00000041844 */
[C---:B------:R-:W-:Y:S08]  /*d010*/  HMMA.16816.F32.BF16 R88, R12.reuse, R142, R220 ;  /* 0x0000008e0c58723c */ /* 0x040ff000000418dc */
[----:B------:R-:W-:Y:S07]  /*d020*/  HMMA.16816.F32.BF16 R68, R12, R140, R244 ;  /* 0x0000008c0c44723c */ /* 0x000fee00000418f4 */
[----:B------:R-:W-:Y:S01]  /*d030*/  IMAD.MOV.U32 R244, RZ, RZ, R27 ;  /* 0x000000fffff47224 */ /* 0x000fe200078e001b */
[----:B------:R-:W-:Y:S01]  /*d040*/  HMMA.16816.F32.BF16 R220, R16, R142, R212 ;  /* 0x0000008e10dc723c */ /* 0x000fe200000418d4 */
[----:B------:R-:W1:Y:S01]  /*d050*/  LDSM.16.M88.4 R140, [R229+0x2800] ;  /* 0x00280000e58c783b */ /* 0x000e620000000200 */
[----:B------:R-:W-:-:S02]  /*d060*/  IMAD.MOV.U32 R245, RZ, RZ, R22 ;  /* 0x000000fffff57224 */ /* 0x000fc400078e0016 */
[----:B------:R-:W-:Y:S01]  /*d070*/  IMAD.MOV.U32 R246, RZ, RZ, R21 ;  /* 0x000000fffff67224 */ /* 0x000fe200078e0015 */
[----:B------:R-:W4:Y:S01]  /*d080*/  LDSM.16.M88.4 R212, [R240] ;  /* 0x00000000f0d4783b */ /* 0x000f220000000200 */
[----:B------:R-:W-:Y:S02]  /*d090*/  IMAD.MOV.U32 R247, RZ, RZ, R0 ;  /* 0x000000fffff77224 */ /* 0x000fe400078e0000 */
[----:B--2---:R-:W-:Y:S07]  /*d0a0*/  HMMA.16816.F32.BF16 R76, R8, R208, R248 ;  /* 0x000000d0084c723c */ /* 0x004fee00000418f8 */
[----:B------:R-:W-:Y:S01]  /*d0b0*/  IMAD.MOV.U32 R248, RZ, RZ, R72 ;  /* 0x000000fffff87224 */ /* 0x000fe200078e0048 */
[----:B------:R-:W-:Y:S01]  /*d0c0*/  HMMA.16816.F32.BF16 R96, R132, R216, RZ ;  /* 0x000000d88460723c */ /* 0x000fe200000418ff */
[----:B------:R-:W-:-:S02]  /*d0d0*/  IMAD.MOV.U32 R249, RZ, RZ, R20 ;  /* 0x000000fffff97224 */ /* 0x000fc400078e0014 */
[----:B------:R-:W-:Y:S02]  /*d0e0*/  IMAD.MOV.U32 R250, RZ, RZ, R3 ;  /* 0x000000fffffa7224 */ /* 0x000fe400078e0003 */
[----:B------:R-:W-:-:S03]  /*d0f0*/  IMAD.MOV.U32 R251, RZ, RZ, R2 ;  /* 0x000000fffffb7224 */ /* 0x000fc600078e0002 */
[C---:B---3--:R-:W-:Y:S08]  /*d100*/  HMMA.16816.F32.BF16 R244, R4.reuse, R208, R244 ;  /* 0x000000d004f4723c */ /* 0x048ff000000418f4 */
[----:B------:R-:W-:Y:S01]  /*d110*/  HMMA.16816.F32.BF16 R248, R4, R210, R248 ;  /* 0x000000d204f8723c */ /* 0x000fe200000418f8 */
[----:B------:R-:W-:Y:S02]  /*d120*/  IMAD.MOV.U32 R0, RZ, RZ, R76 ;  /* 0x000000ffff007224 */ /* 0x000fe400078e004c */
[----:B------:R-:W-:-:S02]  /*d130*/  IMAD.MOV.U32 R27, RZ, RZ, R77 ;  /* 0x000000ffff1b7224 */ /* 0x000fc400078e004d */
[----:B------:R-:W-:Y:S02]  /*d140*/  IMAD.MOV.U32 R22, RZ, RZ, R78 ;  /* 0x000000ffff167224 */ /* 0x000fe400078e004e */
[----:B------:R-:W-:Y:S01]  /*d150*/  IMAD.MOV.U32 R21, RZ, RZ, R79 ;  /* 0x000000ffff157224 */ /* 0x000fe200078e004f */
[C---:B------:R-:W-:Y:S01]  /*d160*/  HMMA.16816.F32.BF16 R208, R8.reuse, R210, R92 ;  /* 0x000000d208d0723c */ /* 0x040fe2000004185c */
[----:B------:R-:W-:Y:S02]  /*d170*/  IMAD.MOV.U32 R75, RZ, RZ, R96 ;  /* 0x000000ffff4b7224 */ /* 0x000fe400078e0060 */
[----:B------:R-:W-:Y:S02]  /*d180*/  IMAD.MOV.U32 R20, RZ, RZ, R97 ;  /* 0x000000ffff147224 */ /* 0x000fe400078e0061 */
[----:B------:R-:W-:Y:S02]  /*d190*/  IMAD.MOV.U32 R3, RZ, RZ, R98 ;  /* 0x000000ffff037224 */ /* 0x000fe400078e0062 */
[----:B------:R-:W-:Y:S01]  /*d1a0*/  IMAD.MOV.U32 R2, RZ, RZ, R99 ;  /* 0x000000ffff027224 */ /* 0x000fe200078e0063 */
[----:B-1----:R-:W-:Y:S08]  /*d1b0*/  HMMA.16816.F32.BF16 R92, R8, R140, R80 ;  /* 0x0000008c085c723c */ /* 0x002ff00000041850 */
[-C--:B------:R-:W-:Y:S08]  /*d1c0*/  HMMA.16816.F32.BF16 R88, R4, R142.reuse, R88 ;  /* 0x0000008e0458723c */ /* 0x080ff00000041858 */
[----:B------:R-:W-:Y:S01]  /*d1d0*/  HMMA.16816.F32.BF16 R220, R8, R142, R220 ;  /* 0x0000008e08dc723c */ /* 0x000fe200000418dc */
[----:B------:R-:W-:Y:S01]  /*d1e0*/  FMUL.FTZ R0, R0, c[0x0][0x2ec] ;  /* 0x0000bb0000007a20 */ /* 0x000fe20000410000 */
[----:B------:R1:W5:Y:S04]  /*d1f0*/  LDL.LU.64 R98, [R1+0x160] ;  /* 0x0001600001627983 */ /* 0x0003680000300a00 */
[----:B------:R1:W5:Y:S02]  /*d200*/  LDL.LU.64 R96, [R1+0x158] ;  /* 0x0001580001607983 */ /* 0x0003640000300a00 */
[----:B------:R-:W-:Y:S01]  /*d210*/  IMAD.MOV.U32 R84, RZ, RZ, R92 ;  /* 0x000000ffff547224 */ /* 0x000fe200078e005c */
[----:B------:R-:W-:Y:S01]  /*d220*/  HMMA.16816.F32.BF16 R76, R136, R216, RZ ;  /* 0x000000d8884c723c */ /* 0x000fe200000418ff */
[----:B------:R-:W-:-:S02]  /*d230*/  IMAD.MOV.U32 R83, RZ, RZ, R93 ;  /* 0x000000ffff537224 */ /* 0x000fc400078e005d */
[----:B------:R-:W-:Y:S02]  /*d240*/  IMAD.MOV.U32 R82, RZ, RZ, R94 ;  /* 0x000000ffff527224 */ /* 0x000fe400078e005e */
[----:B------:R-:W-:Y:S02]  /*d250*/  IMAD.MOV.U32 R81, RZ, RZ, R95 ;  /* 0x000000ffff517224 */ /* 0x000fe400078e005f */
[----:B------:R-:W-:Y:S01]  /*d260*/  IMAD.MOV.U32 R142, RZ, RZ, R3 ;  /* 0x000000ffff8e7224 */ /* 0x000fe200078e0003 */
[----:B------:R-:W-:Y:S01]  /*d270*/  HMMA.16816.F32.BF16 R92, R4, R140, R68 ;  /* 0x0000008c045c723c */ /* 0x000fe20000041844 */
[----:B------:R-:W-:-:S06]  /*d280*/  IMAD.MOV.U32 R143, RZ, RZ, R2 ;  /* 0x000000ffff8f7224 */ /* 0x000fcc00078e0002 */
[----:B------:R-:W-:Y:S02]  /*d290*/  IMAD.MOV.U32 R140, RZ, RZ, R75 ;  /* 0x000000ffff8c7224 */ /* 0x000fe400078e004b */
[----:B------:R-:W-:-:S07]  /*d2a0*/  IMAD.MOV.U32 R141, RZ, RZ, R20 ;  /* 0x000000ffff8d7224 */ /* 0x000fce00078e0014 */
[-C--:B----4-:R-:W-:Y:S01]  /*d2b0*/  HMMA.16816.F32.BF16 R140, R60, R212.reuse, R140 ;  /* 0x000000d43c8c723c */ /* 0x090fe2000004188c */
[----:B------:R2:W3:Y:S01]  /*d2c0*/  MUFU.TANH R216, R0 ;  /* 0x0000000000d87308 */ /* 0x0004e20000002400 */
[----:B------:R-:W-:Y:S02]  /*d2d0*/  IMAD.MOV.U32 R73, RZ, RZ, R88 ;  /* 0x000000ffff497224 */ /* 0x000fe400078e0058 */
[----:B------:R-:W-:Y:S02]  /*d2e0*/  IMAD.MOV.U32 R72, RZ, RZ, R89 ;  /* 0x000000ffff487224 */ /* 0x000fe400078e0059 */
[----:B--2---:R-:W-:Y:S11]  /*d2f0*/  FMUL.FTZ R0, R27, c[0x0][0x2ec] ;  /* 0x0000bb001b007a20 */ /* 0x004ff60000410000 */
[----:B------:R-:W-:Y:S07]  /*d300*/  @!UPT UIADD3 URZ, URZ, URZ, URZ ;  /* 0x0000003f3f3ff290 */ /* 0x000fee000fffe03f */
[----:B------:R-:W-:Y:S02]  /*d310*/  IMAD.MOV.U32 R3, RZ, RZ, R142 ;  /* 0x000000ffff037224 */ /* 0x000fe400078e008e */
[----:B------:R2:W4:Y:S01]  /*d320*/  MUFU.TANH R142, R0 ;  /* 0x00000000008e7308 */ /* 0x0005220000002400 */
[----:B------:R-:W-:Y:S02]  /*d330*/  IMAD.MOV.U32 R69, RZ, RZ, R90 ;  /* 0x000000ffff457224 */ /* 0x000fe400078e005a */
[----:B------:R-:W-:Y:S02]  /*d340*/  IMAD.MOV.U32 R68, RZ, RZ, R91 ;  /* 0x000000ffff447224 */ /* 0x000fe400078e005b */
[----:B------:R-:W-:Y:S01]  /*d350*/  HMMA.16816.F32.BF16 R88, R64, R212, R76 ;  /* 0x000000d44058723c */ /* 0x000fe2000004184c */
[----:B--2---:R-:W-:-:S04]  /*d360*/  FMUL.FTZ R0, R22, c[0x0][0x2ec] ;  /* 0x0000bb0016007a20 */ /* 0x004fc80000410000 */
[----:B------:R2:W-:Y:S01]  /*d370*/  MUFU.TANH R252, R0 ;  /* 0x0000000000fc7308 */ /* 0x0005e20000002400 */
[----:B------:R-:W-:Y:S02]  /*d380*/  IMAD.MOV.U32 R20, RZ, RZ, R140 ;  /* 0x000000ffff147224 */ /* 0x000fe400078e008c */
[----:B--2---:R-:W-:-:S05]  /*d390*/  FMUL.FTZ R0, R21, c[0x0][0x2ec] ;  /* 0x0000bb0015007a20 */ /* 0x004fca0000410000 */
[----:B------:R2:W-:Y:S01]  /*d3a0*/  MUFU.TANH R213, R0 ;  /* 0x0000000000d57308 */ /* 0x0005e20000002400 */
[----:B------:R-:W1:Y:S01]  /*d3b0*/  S2R R140, SR_TID.X ;  /* 0x00000000008c7919 */ /* 0x000e620000002100 */
[----:B------:R-:W-:Y:S02]  /*d3c0*/  IMAD.MOV.U32 R79, RZ, RZ, R143 ;  /* 0x000000ffff4f7224 */ /* 0x000fe400078e008f */
[----:B--2---:R-:W-:-:S04]  /*d3d0*/  FMUL.FTZ R0, R244, c[0x0][0x2ec] ;  /* 0x0000bb00f4007a20 */ /* 0x004fc80000410000 */
[----:B------:R2:W-:Y:S01]  /*d3e0*/  MUFU.TANH R217, R0 ;  /* 0x0000000000d97308 */ /* 0x0005e20000002400 */
[----:B------:R-:W-:Y:S02]  /*d3f0*/  IMAD.MOV.U32 R2, RZ, RZ, R141 ;  /* 0x000000ffff027224 */ /* 0x000fe400078e008d */
[----:B--2---:R-:W-:-:S05]  /*d400*/  FMUL.FTZ R0, R245, c[0x0][0x2ec] ;  /* 0x0000bb00f5007a20 */ /* 0x004fca0000410000 */
[----:B------:R2:W-:Y:S02]  /*d410*/  MUFU.TANH R212, R0 ;  /* 0x0000000000d47308 */ /* 0x0005e40000002400 */
[----:B--2---:R-:W-:-:S06]  /*d420*/  FMUL.FTZ R0, R246, c[0x0][0x2ec] ;  /* 0x0000bb00f6007a20 */ /* 0x004fcc0000410000 */
[----:B------:R2:W-:Y:S02]  /*d430*/  MUFU.TANH R143, R0 ;  /* 0x00000000008f7308 */ /* 0x0005e40000002400 */
[----:B--2---:R-:W-:-:S06]  /*d440*/  FMUL.FTZ R0, R208, c[0x0][0x2ec] ;  /* 0x0000bb00d0007a20 */ /* 0x004fcc0000410000 */
[----:B------:R2:W1:Y:S01]  /*d450*/  MUFU.TANH R141, R0 ;  /* 0x00000000008d7308 */ /* 0x0004620000002400 */
[----:B------:R-:W-:Y:S02]  /*d460*/  IMAD.MOV.U32 R244, RZ, RZ, R20 ;  /* 0x000000fffff47224 */ /* 0x000fe400078e0014 */
[----:B--2---:R-:W-:-:S05]  /*d470*/  FMUL.FTZ R0, R209, c[0x0][0x2ec] ;  /* 0x0000bb00d1007a20 */ /* 0x004fca0000410000 */
[----:B------:R2:W-:Y:S01]  /*d480*/  MUFU.TANH R22, R0 ;  /* 0x0000000000167308 */ /* 0x0005e20000002400 */
[----:B-1----:R-:W-:Y:S02]  /*d490*/  IMAD.SHL.U32 R140, R140, 0x2, RZ ;  /* 0x000000028c8c7824 */ /* 0x002fe400078e00ff */
[----:B--2---:R-:W-:-:S05]  /*d4a0*/  FMUL.FTZ R0, R210, c[0x0][0x2ec] ;  /* 0x0000bb00d2007a20 */ /* 0x004fca0000410000 */
[----:B------:R1:W2:Y:S01]  /*d4b0*/  MUFU.TANH R21, R0 ;  /* 0x0000000000157308 */ /* 0x0002a20000002400 */
[----:B------:R-:W-:Y:S01]  /*d4c0*/  LOP3.LUT R140, R140, 0x6, RZ, 0xc0, !PT ;  /* 0x000000068c8c7812 */ /* 0x000fe200078ec0ff */
[----:B------:R-:W-:Y:S02]  /*d4d0*/  IMAD.MOV.U32 R245, RZ, RZ, R2 ;  /* 0x000000fffff57224 */ /* 0x000fe400078e0002 */
[----:B-1----:R-:W-:-:S04]  /*d4e0*/  FMUL.FTZ R0, R211, c[0x0][0x2ec] ;  /* 0x0000bb00d3007a20 */ /* 0x002fc80000410000 */
[----:B------:R1:W-:Y:S01]  /*d4f0*/  MUFU.TANH R20, R0 ;  /* 0x0000000000147308 */ /* 0x0003e20000002400 */
[----:B------:R-:W-:Y:S02]  /*d500*/  FMUL.FTZ R2, R249, c[0x0][0x2ec] ;  /* 0x0000bb00f9027a20 */ /* 0x000fe40000410000 */
[----:B-1----:R-:W-:-:S05]  /*d510*/  FMUL.FTZ R0, R248, c[0x0][0x2ec] ;  /* 0x0000bb00f8007a20 */ /* 0x002fca0000410000 */
[----:B------:R1:W1:Y:S01]  /*d520*/  MUFU.TANH R27, R0 ;  /* 0x00000000001b7308 */ /* 0x0002620000002400 */
[----:B------:R-:W-:Y:S02]  /*d530*/  IMAD.MOV.U32 R246, RZ, RZ, R3 ;  /* 0x000000fffff67224 */ /* 0x000fe400078e0003 */
[----:B------:R-:W-:Y:S02]  /*d540*/  FMUL.FTZ R3, R247, c[0x0][0x2ec] ;  /* 0x0000bb00f7037a20 */ /* 0x000fe40000410000 */
[----:B-1----:R-:W-:-:S04]  /*d550*/  IMAD.U32 R0, RZ, RZ, UR4 ;  /* 0x00000004ff007e24 */ /* 0x002fc8000f8e00ff */
[----:B------:R-:W-:Y:S02]  /*d560*/  IMAD R0, R0, 0x40, R140 ;  /* 0x0000004000007824 */ /* 0x000fe400078e028c */
[----:B------:R1:W1:Y:S03]  /*d570*/  MUFU.TANH R140, R2 ;  /* 0x00000002008c7308 */ /* 0x0002660000002400 */
[----:B------:R-:W-:Y:S01]  /*d580*/  ISETP.GE.AND P1, PT, R0, R23, PT ;  /* 0x000000170000720c */ /* 0x000fe20003f26270 */
[----:B------:R-:W-:-:S04]  /*d590*/  IMAD.MOV.U32 R71, RZ, RZ, R94 ;  /* 0x000000ffff477224 */ /* 0x000fc800078e005e */
[----:B------:R2:W2:Y:S01]  /*d5a0*/  MUFU.TANH R209, R3 ;  /* 0x0000000300d17308 */ /* 0x0004a20000002400 */
[----:B-1----:R-:W-:-:S04]  /*d5b0*/  IADD3 R2, R0, 0x1, RZ ;  /* 0x0000000100027810 */ /* 0x002fc80007ffe0ff */
[C---:B------:R-:W-:Y:S02]  /*d5c0*/  ISETP.GE.AND P4, PT, R2.reuse, R23, PT ;  /* 0x000000170200720c */ /* 0x040fe40003f86270 */
[C---:B------:R-:W-:Y:S02]  /*d5d0*/  ISETP.GE.AND P2, PT, R2.reuse, R24, PT ;  /* 0x000000180200720c */ /* 0x040fe40003f46270 */
[C---:B------:R-:W-:Y:S02]  /*d5e0*/  ISETP.GE.AND P6, PT, R2.reuse, R26, PT ;  /* 0x0000001a0200720c */ /* 0x040fe40003fc6270 */
[----:B------:R-:W-:Y:S01]  /*d5f0*/  ISETP.GE.AND P5, PT, R2, R25, PT ;  /* 0x000000190200720c */ /* 0x000fe20003fa6270 */
[----:B--2---:R-:W-:Y:S01]  /*d600*/  FMUL.FTZ R3, R250, c[0x0][0x2ec] ;  /* 0x0000bb00fa037a20 */ /* 0x004fe20000410000 */
[----:B------:R-:W-:Y:S01]  /*d610*/  IADD3 R2, R0, 0x8, RZ ;  /* 0x0000000800027810 */ /* 0x000fe20007ffe0ff */
[----:B------:R-:W-:Y:S01]  /*d620*/  IMAD.MOV.U32 R70, RZ, RZ, R95 ;  /* 0x000000ffff467224 */ /* 0x000fe200078e005f */
[----:B---3--:R-:W-:Y:S01]  /*d630*/  FSEL R208, R216, -INF , !P1 ;  /* 0xff800000d8d07808 */ /* 0x008fe20004800000 */
[----:B------:R-:W-:Y:S01]  /*d640*/  IMAD.MOV.U32 R80, RZ, RZ, R92 ;  /* 0x000000ffff507224 */ /* 0x000fe200078e005c */
[----:B------:R-:W-:Y:S01]  /*d650*/  ISETP.GE.AND P0, PT, R2, R23, PT ;  /* 0x000000170200720c */ /* 0x000fe20003f06270 */
[----:B------:R-:W-:Y:S01]  /*d660*/  IMAD.MOV.U32 R74, RZ, RZ, R93 ;  /* 0x000000ffff4a7224 */ /* 0x000fe200078e005d */
[----:B----4-:R-:W-:Y:S01]  /*d670*/  FSEL R142, R142, -INF , !P4 ;  /* 0xff8000008e8e7808 */ /* 0x010fe20006000000 */
[----:B------:R1:W5:Y:S01]  /*d680*/  LDL.LU.64 R94, [R1+0x150] ;  /* 0x00015000015e7983 */ /* 0x0003620000300a00 */
[----:B------:R2:W3:Y:S01]  /*d690*/  MUFU.TANH R211, R3 ;  /* 0x0000000300d37308 */ /* 0x0004e20000002400 */
[C---:B------:R-:W-:Y:S01]  /*d6a0*/  ISETP.GE.AND P3, PT, R2.reuse, R24, PT ;  /* 0x000000180200720c */ /* 0x040fe20003f66270 */
[----:B------:R-:W-:Y:S01]  /*d6b0*/  IMAD.MOV.U32 R76, RZ, RZ, R90 ;  /* 0x000000ffff4c7224 */ /* 0x000fe200078e005a */
[C---:B------:R-:W-:Y:S01]  /*d6c0*/  ISETP.GE.AND P1, PT, R2.reuse, R26, PT ;  /* 0x0000001a0200720c */ /* 0x040fe20003f26270 */
[----:B------:R1:W5:Y:S01]  /*d6d0*/  LDL.LU.64 R92, [R1+0x148] ;  /* 0x00014800015c7983 */ /* 0x0003620000300a00 */
[----:B------:R-:W-:Y:S01]  /*d6e0*/  ISETP.GE.AND P4, PT, R2, R25, PT ;  /* 0x000000190200720c */ /* 0x000fe20003f86270 */
[----:B------:R-:W-:Y:S01]  /*d6f0*/  IMAD.MOV.U32 R75, RZ, RZ, R91 ;  /* 0x000000ffff4b7224 */ /* 0x000fe200078e005b */
[----:B------:R-:W-:Y:S01]  /*d700*/  IADD3 R2, R0, 0x9, RZ ;  /* 0x0000000900027810 */ /* 0x000fe20007ffe0ff */
[----:B------:R-:W-:Y:S01]  /*d710*/  IMAD.MOV.U32 R78, RZ, RZ, R88 ;  /* 0x000000ffff4e7224 */ /* 0x000fe200078e0058 */
[----:B------:R1:W5:Y:S01]  /*d720*/  LDL.LU.64 R90, [R1+0x140] ;  /* 0x00014000015a7983 */ /* 0x0003620000300a00 */
[----:B------:R-:W-:Y:S01]  /*d730*/  IMAD.MOV.U32 R77, RZ, RZ, R89 ;  /* 0x000000ffff4d7224 */ /* 0x000fe200078e0059 */
[----:B------:R-:W-:-:S02]  /*d740*/  FSEL R141, R141, -INF , !P0 ;  /* 0xff8000008d8d7808 */ /* 0x000fc40004000000 */
[----:B------:R1:W5:Y:S01]  /*d750*/  LDL.LU.64 R88, [R1+0x138] ;  /* 0x0001380001587983 */ /* 0x0003620000300a00 */
[----:B--2---:R-:W-:-:S03]  /*d760*/  FMUL.FTZ R3, R251, c[0x0][0x2ec] ;  /* 0x0000bb00fb037a20 */ /* 0x004fc60000410000 */
[----:B------:R2:W-:Y:S01]  /*d770*/  STL [R1+0x10], R208 ;  /* 0x000010d001007387 */ /* 0x0005e20000100800 */
[----:B------:R-:W-:-:S03]  /*d780*/  ISETP.GE.AND P0, PT, R2, R23, PT ;  /* 0x000000170200720c */ /* 0x000fc60003f06270 */
[----:B------:R-:W-:Y:S01]  /*d790*/  STL [R1+0x4c], R142 ;  /* 0x00004c8e01007387 */ /* 0x000fe20000100800 */
[----:B------:R-:W-:Y:S01]  /*d7a0*/  FSEL R21, R21, -INF , !P3 ;  /* 0xff80000015157808 */ /* 0x000fe20005800000 */
[----:B--2---:R2:W4:Y:S02]  /*d7b0*/  MUFU.TANH R208, R3 ;  /* 0x0000000300d07308 */ /* 0x0045240000002400 */
[----:B--2---:R-:W-:Y:S02]  /*d7c0*/  FMUL.FTZ R3, R84, c[0x0][0x2ec] ;  /* 0x0000bb0054037a20 */ /* 0x004fe40000410000 */
[----:B------:R1:W5:Y:S04]  /*d7d0*/  LDL.LU R84, [R1+0x130] ;  /* 0x0001300001547983 */ /* 0x0003680000300800 */
[----:B------:R2:W-:Y:S01]  /*d7e0*/  STL [R1+0x48], R141 ;  /* 0x0000488d01007387 */ /* 0x0005e20000100800 */
[----:B------:R-:W-:-:S02]  /*d7f0*/  FSEL R27, R27, -INF , !P1 ;  /* 0xff8000001b1b7808 */ /* 0x000fc40004800000 */
[----:B--2---:R-:W-:Y:S02]  /*d800*/  FSEL R141, R22, -INF , !P0 ;  /* 0xff800000168d7808 */ /* 0x004fe40004000000 */
[----:B------:R-:W-:-:S03]  /*d810*/  ISETP.GE.AND P0, PT, R0, R24, PT ;  /* 0x000000180000720c */ /* 0x000fc60003f06270 */
[----:B------:R2:W-:Y:S01]  /*d820*/  STL [R1+0x44], R141 ;  /* 0x0000448d01007387 */ /* 0x0005e20000100800 */
[----:B------:R-:W-:-:S03]  /*d830*/  FMUL.FTZ R22, R83, c[0x0][0x2ec] ;  /* 0x0000bb0053167a20 */ /* 0x000fc60000410000 */
[----:B------:R1:W5:Y:S01]  /*d840*/  LDL.LU R83, [R1+0x12c] ;  /* 0x00012c0001537983 */ /* 0x0003620000300800 */
[----:B--2---:R-:W-:Y:S02]  /*d850*/  FSEL R141, R252, -INF , !P0 ;  /* 0xff800000fc8d7808 */ /* 0x004fe40004000000 */
[----:B------:R-:W-:-:S03]  /*d860*/  ISETP.GE.AND P0, PT, R2, R24, PT ;  /* 0x000000180200720c */ /* 0x000fc60003f06270 */
[----:B------:R2:W-:Y:S01]  /*d870*/  STL [R1+0x14], R141 ;  /* 0x0000148d01007387 */ /* 0x0005e20000100800 */
[----:B------:R-:W-:Y:S02]  /*d880*/  FSEL R20, R20, -INF , !P0 ;  /* 0xff80000014147808 */ /* 0x000fe40004000000 */
[----:B------:R-:W-:-:S04]  /*d890*/  ISETP.GE.AND P0, PT, R0, R26, PT ;  /* 0x0000001a0000720c */ /* 0x000fc80003f06270 */
[----:B------:R-:W-:Y:S02]  /*d8a0*/  FSEL R252, R217, -INF , !P0 ;  /* 0xff800000d9fc7808 */ /* 0x000fe40004000000 */
[----:B------:R-:W-:Y:S02]  /*d8b0*/  ISETP.GE.AND P0, PT, R0, R25, PT ;  /* 0x000000190000720c */ /* 0x000fe40003f06270 */
[----:B--2---:R-:W-:Y:S02]  /*d8c0*/  FSEL R141, R213, -INF , !P2 ;  /* 0xff800000d58d7808 */ /* 0x004fe40005000000 */
[----:B------:R-:W-:-:S03]  /*d8d0*/  ISETP.GE.AND P2, PT, R2, R26, PT ;  /* 0x0000001a0200720c */ /* 0x000fc60003f46270 */
[----:B------:R2:W-:Y:S01]  /*d8e0*/  STL [R1+0x54], R141 ;  /* 0x0000548d01007387 */ /* 0x0005e20000100800 */
[----:B------:R-:W-:-:S03]  /*d8f0*/  FSEL R140, R140, -INF , !P2 ;  /* 0xff8000008c8c7808 */ /* 0x000fc60005000000 */
[----:B------:R-:W-:Y:S04]  /*d900*/  STL [R1+0x5c], R21 ;  /* 0x00005c1501007387 */ /* 0x000fe80000100800 */
[----:B------:R-:W-:Y:S01]  /*d910*/  STL [R1+0x58], R20 ;  /* 0x0000581401007387 */ /* 0x000fe20000100800 */
[----:B--2---:R-:W-:-:S05]  /*d920*/  FSEL R141, R212, -INF , !P6 ;  /* 0xff800000d48d7808 */ /* 0x004fca0007000000 */
[----:B------:R-:W-:Y:S04]  /*d930*/  STL [R1+0x50], R141 ;  /* 0x0000508d01007387 */ /* 0x000fe80000100800 */
[----:B------:R2:W-:Y:S01]  /*d940*/  STL [R1+0x30], R27 ;  /* 0x0000301b01007387 */ /* 0x0005e20000100800 */
[----:B------:R-:W1:Y:S01]  /*d950*/  MUFU.TANH R3, R3 ;  /* 0x0000000300037308 */ /* 0x000e620000002400 */
[----:B------:R-:W-:Y:S01]  /*d960*/  ISETP.GE.AND P3, PT, R2, R25, PT ;  /* 0x000000190200720c */ /* 0x000fe20003f66270 */
[----:B------:R-:W-:Y:S02]  /*d970*/  FMUL.FTZ R2, R220, c[0x0][0x2ec] ;  /* 0x0000bb00dc027a20 */ /* 0x000fe40000410000 */
[----:B--2---:R-:W-:Y:S02]  /*d980*/  FMUL.FTZ R27, R82, c[0x0][0x2ec] ;  /* 0x0000bb00521b7a20 */ /* 0x004fe40000410000 */
[----:B------:R2:W5:Y:S04]  /*d990*/  LDL.LU R82, [R1+0x128] ;  /* 0x0001280001527983 */ /* 0x0005680000300800 */
[----:B------:R1:W-:Y:S01]  /*d9a0*/  STL [R1+0x34], R140 ;  /* 0x0000348c01007387 */ /* 0x0003e20000100800 */
[----:B------:R1:W-:Y:S01]  /*d9b0*/  MUFU.TANH R21, R2 ;  /* 0x0000000200157308 */ /* 0x0003e20000002400 */
[----:B------:R-:W-:Y:S01]  /*d9c0*/  FSEL R212, R209, -INF , !P5 ;  /* 0xff800000d1d47808 */ /* 0x000fe20006800000 */
[----:B------:R-:W-:Y:S01]  /*d9d0*/  FMUL.FTZ R20, R221, c[0x0][0x2ec] ;  /* 0x0000bb00dd147a20 */ /* 0x000fe20000410000 */
[----:B-1----:R-:W-:-:S05]  /*d9e0*/  FSEL R140, R143, -INF , !P0 ;  /* 0xff8000008f8c7808 */ /* 0x002fca0004000000 */
[----:B------:R-:W-:Y:S04]  /*d9f0*/  STL [R1+0x18], R140 ;  /* 0x0000188c01007387 */ /* 0x000fe80000100800 */
[----:B------:R-:W1:Y:S01]  /*da00*/  LDSM.16.M88.4 R140, [R224+0x9000] ;  /* 0x00900000e08c783b */ /* 0x000e620000000200 */
[----:B------:R-:W-:Y:S01]  /*da10*/  IADD3 R2, R0, 0x10, RZ ;  /* 0x0000001000027810 */ /* 0x000fe20007ffe0ff */
[----:B------:R-:W1:Y:S01]  /*da20*/  MUFU.TANH R22, R22 ;  /* 0x0000001600167308 */ /* 0x000e620000002400 */
[----:B---3--:R-:W-:Y:S02]  /*da30*/  FSEL R211, R211, -INF , !P4 ;  /* 0xff800000d3d37808 */ /* 0x008fe40006000000 */
[----:B------:R-:W-:Y:S02]  /*da40*/  ISETP.GE.AND P6, PT, R2, R23, PT ;  /* 0x000000170200720c */ /* 0x000fe40003fc6270 */
[----:B----4-:R-:W-:-:S02]  /*da50*/  FSEL R208, R208, -INF , !P3 ;  /* 0xff800000d0d07808 */ /* 0x010fc40005800000 */
[C---:B------:R-:W-:Y:S01]  /*da60*/  ISETP.GE.AND P1, PT, R2.reuse, R24, PT ;  /* 0x000000180200720c */ /* 0x040fe20003f26270 */
[----:B------:R3:W-:Y:S01]  /*da70*/  MUFU.TANH R210, R27 ;  /* 0x0000001b00d27308 */ /* 0x0007e20000002400 */
[C---:B------:R-:W-:Y:S02]  /*da80*/  ISETP.GE.AND P2, PT, R2.reuse, R26, PT ;  /* 0x0000001a0200720c */ /* 0x040fe40003f46270 */
[----:B------:R-:W-:Y:S02]  /*da90*/  ISETP.GE.AND P0, PT, R2, R25, PT ;  /* 0x000000190200720c */ /* 0x000fe40003f06270 */
[----:B------:R-:W-:Y:S02]  /*daa0*/  FSEL R3, R3, -INF , !P6 ;  /* 0xff80000003037808 */ /* 0x000fe40007000000 */
[----:B------:R-:W-:Y:S01]  /*dab0*/  IADD3 R2, R0, 0x11, RZ ;  /* 0x0000001100027810 */ /* 0x000fe20007ffe0ff */
[----:B------:R-:W4:Y:S03]  /*dac0*/  MUFU.TANH R20, R20 ;  /* 0x0000001400147308 */ /* 0x000f260000002400 */
[----:B------:R-:W-:Y:S01]  /*dad0*/  ISETP.GE.AND P5, PT, R2, R23, PT ;  /* 0x000000170200720c */ /* 0x000fe20003fa6270 */
[----:B---3--:R-:W-:-:S02]  /*dae0*/  FMUL.FTZ R27, R81, c[0x0][0x2ec] ;  /* 0x0000bb00511b7a20 */ /* 0x008fc40000410000 */
[----:B------:R2:W5:Y:S04]  /*daf0*/  LDL.LU R81, [R1+0x124] ;  /* 0x0001240001517983 */ /* 0x0005680000300800 */
[----:B------:R3:W-:Y:S01]  /*db00*/  STL [R1+0x1c], R212 ;  /* 0x00001cd401007387 */ /* 0x0007e20000100800 */
[----:B------:R-:W-:-:S03]  /*db10*/  ISETP.GE.AND P4, PT, R2, R24, PT ;  /* 0x000000180200720c */ /* 0x000fc60003f86270 */
[----:B------:R-:W-:Y:S01]  /*db20*/  STL [R1+0x2c], R211 ;  /* 0x00002cd301007387 */ /* 0x000fe20000100800 */
[----:B------:R-:W-:-:S03]  /*db30*/  ISETP.GE.AND P3, PT, R2, R26, PT ;  /* 0x0000001a0200720c */ /* 0x000fc60003f66270 */
[----:B------:R-:W-:Y:S01]  /*db40*/  STL [R1+0x38], R208 ;  /* 0x000038d001007387 */ /* 0x000fe20000100800 */
[----:B------:R-:W-:Y:S01]  /*db50*/  ISETP.GE.AND P6, PT, R2, R25, PT ;  /* 0x000000190200720c */ /* 0x000fe20003fc6270 */
[----:B------:R-:W-:Y:S02]  /*db60*/  FMUL.FTZ R2, R223, c[0x0][0x2ec] ;  /* 0x0000bb00df027a20 */ /* 0x000fe40000410000 */
[----:B------:R2:W-:Y:S01]  /*db70*/  STL [R1+0x98], R3 ;  /* 0x0000980301007387 */ /* 0x0005e20000100800 */
[----:B------:R-:W2:Y:S01]  /*db80*/  MUFU.TANH R209, R27 ;  /* 0x0000001b00d17308 */ /* 0x000ea20000002400 */
[----:B-1----:R-:W-:-:S05]  /*db90*/  FSEL R22, R22, -INF , !P5 ;  /* 0xff80000016167808 */ /* 0x002fca0006800000 */
[----:B------:R1:W-:Y:S02]  /*dba0*/  STL [R1+0x94], R22 ;  /* 0x0000941601007387 */ /* 0x0003e40000100800 */
[----:B---3--:R3:W-:Y:S01]  /*dbb0*/  MUFU.TANH R212, R2 ;  /* 0x0000000200d47308 */ /* 0x0087e20000002400 */
[----:B--2---:R-:W-:-:S04]  /*dbc0*/  IADD3 R3, R0, 0x18, RZ ;  /* 0x0000001800037810 */ /* 0x004fc80007ffe0ff */
[-C--:B------:R-:W-:Y:S02]  /*dbd0*/  ISETP.GE.AND P5, PT, R3, R23.reuse, PT ;  /* 0x000000170300720c */ /* 0x080fe40003fa6270 */
[----:B---3--:R-:W-:Y:S02]  /*dbe0*/  IADD3 R2, R0, 0x19, RZ ;  /* 0x0000001900027810 */ /* 0x008fe40007ffe0ff */
[----:B------:R-:W-:Y:S01]  /*dbf0*/  FSEL R208, R21, -INF , !P5 ;  /* 0xff80000015d07808 */ /* 0x000fe20006800000 */
[----:B-1----:R-:W-:Y:S01]  /*dc00*/  FMUL.FTZ R22, R80, c[0x0][0x2ec] ;  /* 0x0000bb0050167a20 */ /* 0x002fe20000410000 */
[----:B------:R-:W-:Y:S01]  /*dc10*/  ISETP.GE.AND P5, PT, R2, R23, PT ;  /* 0x000000170200720c */ /* 0x000fe20003fa6270 */
[----:B------:R1:W5:Y:S01]  /*dc20*/  LDL.LU R80, [R1+0x120] ;  /* 0x0001200001507983 */ /* 0x0003620000300800 */
[----:B------:R-:W-:-:S03]  /*dc30*/  FMUL.FTZ R27, R222, c[0x0][0x2ec] ;  /* 0x0000bb00de1b7a20 */ /* 0x000fc60000410000 */
[----:B------:R4:W-:Y:S01]  /*dc40*/  STL [R1+0x90], R208 ;  /* 0x000090d001007387 */ /* 0x0009e20000100800 */
[----:B------:R-:W-:Y:S01]  /*dc50*/  IMAD.MOV.U32 R213, RZ, RZ, R246 ;  /* 0x000000ffffd57224 */ /* 0x000fe200078e00f6 */
[----:B------:R-:W-:Y:S01]  /*dc60*/  HMMA.16816.F32.BF16 R220, R132, R140, RZ ;  /* 0x0000008c84dc723c */ /* 0x000fe200000418ff */
[----:B------:R-:W-:-:S07]  /*dc70*/  IMAD.MOV.U32 R21, RZ, RZ, R245 ;  /* 0x000000ffff157224 */ /* 0x000fce00078e00f5 */
[----:B------:R-:W-:Y:S01]  /*dc80*/  HMMA.16816.F32.BF16 R248, R132, R142, RZ ;  /* 0x0000008e84f8723c */ /* 0x000fe200000418ff */
[----:B----4-:R-:W-:Y:S01]  /*dc90*/  FSEL R208, R20, -INF , !P5 ;  /* 0xff80000014d07808 */ /* 0x010fe20006800000 */
[----:B------:R-:W-:-:S06]  /*dca0*/  IMAD.MOV.U32 R20, RZ, RZ, R244 ;  /* 0x000000ffff147224 */ /* 0x000fcc00078e00f4 */
[----:B------:R-:W-:Y:S01]  /*dcb0*/  HMMA.16816.F32.BF16 R244, R132, R218, RZ ;  /* 0x000000da84f4723c */ /* 0x000fe200000418ff */
[----:B------:R2:W-:Y:S06]  /*dcc0*/  STL [R1+0x8c], R208 ;  /* 0x00008cd001007387 */ /* 0x0005ec0000100800 */
[----:B------:R-:W-:Y:S02]  /*dcd0*/  FSEL R133, R210, -INF , !P1 ;  /* 0xff800000d2857808 */ /* 0x000fe40004800000 */
[----:B------:R-:W-:-:S03]  /*dce0*/  FSEL R132, R209, -INF , !P4 ;  /* 0xff800000d1847808 */ /* 0x000fc60006000000 */
[----:B------:R-:W-:Y:S04]  /*dcf0*/  STL [R1+0x88], R133 ;  /* 0x0000888501007387 */ /* 0x000fe80000100800 */
[----:B------:R-:W-:Y:S04]  /*dd00*/  STL [R1+0x78], R132 ;  /* 0x0000788401007387 */ /* 0x000fe80000100800 */
[----:B------:R-:W3:Y:S01]  /*dd10*/  LDSM.16.M88.4 R132, [R241] ;  /* 0x00000000f184783b */ /* 0x000ee20000000200 */
[C---:B------:R-:W-:Y:S08]  /*dd20*/  HMMA.16816.F32.BF16 R216, R136.reuse, R218, RZ ;  /* 0x000000da88d8723c */ /* 0x040ff000000418ff */
[C---:B--2---:R-:W-:Y:S08]  /*dd30*/  HMMA.16816.F32.BF16 R208, R136.reuse, R140, RZ ;  /* 0x0000008c88d0723c */ /* 0x044ff000000418ff */
[----:B------:R-:W-:Y:S01]  /*dd40*/  HMMA.16816.F32.BF16 R140, R136, R142, RZ ;  /* 0x0000008e888c723c */ /* 0x000fe200000418ff */
[----:B------:R-:W2:Y:S01]  /*dd50*/  MUFU.TANH R27, R27 ;  /* 0x0000001b001b7308 */ /* 0x000ea20000002400 */
[----:B------:R-:W-:-:S07]  /*dd60*/  ISETP.GE.AND P5, PT, R3, R24, PT ;  /* 0x000000180300720c */ /* 0x000fce0003fa6270 */
[----:B------:R-:W4:Y:S07]  /*dd70*/  MUFU.TANH R22, R22 ;  /* 0x0000001600167308 */ /* 0x000f2e0000002400 */
[-C--:B---3--:R-:W-:Y:S08]  /*dd80*/  HMMA.16816.F32.BF16 R136, R64, R132.reuse, R208 ;  /* 0x000000844088723c */ /* 0x088ff000000418d0 */
[C---:B------:R-:W-:Y:S08]  /*dd90*/  HMMA.16816.F32.BF16 R208, R60.reuse, R132, R220 ;  /* 0x000000843cd0723c */ /* 0x040ff000000418dc */
[C---:B------:R-:W-:Y:S08]  /*dda0*/  HMMA.16816.F32.BF16 R220, R60.reuse, R134, R248 ;  /* 0x000000863cdc723c */ /* 0x040ff000000418f8 */
[----:B------:R-:W-:Y:S08]  /*ddb0*/  HMMA.16816.F32.BF16 R248, R60, R214, R244 ;  /* 0x000000d63cf8723c */ /* 0x000ff000000418f4 */
[C---:B------:R-:W-:Y:S01]  /*ddc0*/  HMMA.16816.F32.BF16 R140, R64.reuse, R134, R140 ;  /* 0x00000086408c723c */ /* 0x040fe2000004188c */
[----:B------:R-:W3:Y:S07]  /*ddd0*/  LDSM.16.M88.4 R132, [R230+0x9000] ;  /* 0x00900000e684783b */ /* 0x000eee0000000200 */
[----:B------:R-:W-:Y:S01]  /*dde0*/  HMMA.16816.F32.BF16 R60, R64, R214, R216 ;  /* 0x000000d6403c723c */ /* 0x000fe200000418d8 */
[----:B------:R-:W-:-:S02]  /*ddf0*/  ISETP.GE.AND P1, PT, R3, R26, PT ;  /* 0x0000001a0300720c */ /* 0x000fc40003f26270 */
[----:B------:R-:W-:Y:S02]  /*de00*/  ISETP.GE.AND P4, PT, R3, R25, PT ;  /* 0x000000190300720c */ /* 0x000fe40003f86270 */
[----:B--2---:R-:W-:Y:S02]  /*de10*/  FSEL R3, R27, -INF , !P5 ;  /* 0xff8000001b037808 */ /* 0x004fe40006800000 */
[----:B------:R-:W-:-:S03]  /*de20*/  ISETP.GE.AND P5, PT, R2, R24, PT ;  /* 0x000000180200720c */ /* 0x000fc60003fa6270 */
[----:B------:R4:W-:Y:S01]  /*de30*/  STL [R1+0x74], R3 ;  /* 0x0000740301007387 */ /* 0x0009e20000100800 */
[----:B------:R-:W-:Y:S01]  /*de40*/  FSEL R27, R212, -INF , !P5 ;  /* 0xff800000d41b7808 */ /* 0x000fe20006800000 */
[----:B------:R-:W-:Y:S01]  /*de50*/  IMAD.MOV.U32 R244, RZ, RZ, R20 ;  /* 0x000000fffff47224 */ /* 0x000fe200078e0014 */
[----:B------:R-:W-:Y:S01]  /*de60*/  ISETP.GE.AND P5, PT, R2, R26, PT ;  /* 0x0000001a0200720c */ /* 0x000fe20003fa6270 */
[----:B------:R-:W-:Y:S02]  /*de70*/  IMAD.MOV.U32 R245, RZ, RZ, R21 ;  /* 0x000000fffff57224 */ /* 0x000fe400078e0015 */
[----:B------:R-:W-:Y:S08]  /*de80*/  STL [R1+0x60], R27 ;  /* 0x0000601b01007387 */ /* 0x000ff00000100800 */
[----:B------:R-:W-:-:S02]  /*de90*/  IMAD.MOV.U32 R21, RZ, RZ, R60 ;  /* 0x000000ffff157224 */ /* 0x000fc400078e003c */
[----:B------:R-:W-:Y:S01]  /*dea0*/  IMAD.MOV.U32 R20, RZ, RZ, R61 ;  /* 0x000000ffff147224 */ /* 0x000fe200078e003d */
[----:B----4-:R-:W-:Y:S02]  /*deb0*/  FSEL R3, R22, -INF , !P2 ;  /* 0xff80000016037808 */ /* 0x010fe40005000000 */
[----:B------:R-:W-:Y:S01]  /*dec0*/  ISETP.GE.AND P2, PT, R2, R25, PT ;  /* 0x000000190200720c */ /* 0x000fe20003f46270 */
[----:B------:R-:W-:Y:S02]  /*ded0*/  IMAD.MOV.U32 R2, RZ, RZ, R63 ;  /* 0x000000ffff027224 */ /* 0x000fe400078e003f */
[----:B------:R2:W-:Y:S01]  /*dee0*/  STL [R1+0x40], R3 ;  /* 0x0000400301007387 */ /* 0x0005e20000100800 */
[-C--:B---3--:R-:W-:Y:S01]  /*def0*/  HMMA.16816.F32.BF16 R136, R56, R132.reuse, R136 ;  /* 0x000000843888723c */ /* 0x088fe20000041888 */
[----:B--2---:R-:W-:Y:S02]  /*df00*/  IMAD.MOV.U32 R3, RZ, RZ, R62 ;  /* 0x000000ffff037224 */ /* 0x004fe400078e003e */
[----:B------:R-:W2:Y:S05]  /*df10*/  LDSM.16.M88.4 R60, [R229+0x1000] ;  /* 0x00100000e53c783b */ /* 0x000eaa0000000200 */
[----:B------:R-:W-:Y:S01]  /*df20*/  HMMA.16816.F32.BF16 R64, R52, R132, R208 ;  /* 0x000000843440723c */ /* 0x000fe200000418d0 */
[----:B------:R-:W-:-:S07]  /*df30*/  IMAD.MOV.U32 R246, RZ, RZ, R213 ;  /* 0x000000fffff67224 */ /* 0x000fce00078e00d5 */
[-C--:B------:R-:W-:Y:S08]  /*df40*/  HMMA.16816.F32.BF16 R212, R52, R134.reuse, R220 ;  /* 0x0000008634d4723c */ /* 0x080ff000000418dc */
[----:B------:R-:W-:Y:S01]  /*df50*/  HMMA.16816.F32.BF16 R208, R56, R134, R140 ;  /* 0x0000008638d0723c */ /* 0x000fe2000004188c */
[----:B------:R-:W3:Y:S01]  /*df60*/  LDSM.16.M88.4 R132, [R230+0x9800] ;  /* 0x00980000e684783b */ /* 0x000ee20000000200 */
[----:B------:R-:W-:-:S02]  /*df70*/  IMAD.MOV.U32 R247, RZ, RZ, R79 ;  /* 0x000000fffff77224 */ /* 0x000fc400078e004f */
[----:B------:R-:W-:Y:S01]  /*df80*/  IMAD.MOV.U32 R216, RZ, RZ, R78 ;  /* 0x000000ffffd87224 */ /* 0x000fe200078e004e */
[----:B------:R1:W5:Y:S01]  /*df90*/  LDL.LU R79, [R1+0x11c] ;  /* 0x00011c00014f7983 */ /* 0x0003620000300800 */
[----:B------:R-:W-:Y:S02]  /*dfa0*/  IMAD.MOV.U32 R217, RZ, RZ, R77 ;  /* 0x000000ffffd97224 */ /* 0x000fe400078e004d */
[----:B------:R-:W-:Y:S01]  /*dfb0*/  IMAD.MOV.U32 R218, RZ, RZ, R76 ;  /* 0x000000ffffda7224 */ /* 0x000fe200078e004c */
[----:B------:R1:W5:Y:S01]  /*dfc0*/  LDL.LU R78, [R1+0x118] ;  /* 0x00011800014e7983 */ /* 0x0003620000300800 */
[----:B------:R-:W-:-:S03]  /*dfd0*/  IMAD.MOV.U32 R219, RZ, RZ, R75 ;  /* 0x000000ffffdb7224 */ /* 0x000fc600078e004b */
[----:B------:R1:W5:Y:S04]  /*dfe0*/  LDL.LU R77, [R1+0x114] ;  /* 0x00011400014d7983 */ /* 0x0003680000300800 */
[----:B------:R1:W5:Y:S04]  /*dff0*/  LDL.LU R76, [R1+0x110] ;  /* 0x00011000014c7983 */ /* 0x0003680000300800 */
[----:B------:R1:W5:Y:S01]  /*e000*/  LDL.LU R75, [R1+0x10c] ;  /* 0x00010c00014b7983 */ /* 0x0003620000300800 */
[-C--:B--2---:R-:W-:Y:S08]  /*e010*/  HMMA.16816.F32.BF16 R140, R48, R60.reuse, R136 ;  /* 0x0000003c308c723c */ /* 0x084ff00000041888 */
[C---:B------:R-:W-:Y:S01]  /*e020*/  HMMA.16816.F32.BF16 R136, R44.reuse, R60, R64 ;  /* 0x0000003c2c88723c */ /* 0x040fe20000041840 */
[----:B------:R-:W2:Y:S07]  /*e030*/  LDSM.16.M88.4 R64, [R224+0xb000] ;  /* 0x00b00000e040783b */ /* 0x000eae0000000200 */
[----:B------:R-:W-:Y:S08]  /*e040*/  HMMA.16816.F32.BF16 R212, R44, R62, R212 ;  /* 0x0000003e2cd4723c */ /* 0x000ff000000418d4 */
[C---:B---3--:R-:W-:Y:S08]  /*e050*/  HMMA.16816.F32.BF16 R244, R52.reuse, R132, R244 ;  /* 0x0000008434f4723c */ /* 0x048ff000000418f4 */
[----:B------:R-:W-:Y:S01]  /*e060*/  HMMA.16816.F32.BF16 R220, R52, R134, R248 ;  /* 0x0000008634dc723c */ /* 0x000fe200000418f8 */
[----:B------:R-:W3:Y:S07]  /*e070*/  LDSM.16.M88.4 R52, [R237] ;  /* 0x00000000ed34783b */ /* 0x000eee0000000200 */
[----:B------:R-:W-:Y:S01]  /*e080*/  HMMA.16816.F32.BF16 R208, R48, R62, R208 ;  /* 0x0000003e30d0723c */ /* 0x000fe200000418d0 */
[----:B------:R-:W4:Y:S01]  /*e090*/  LDSM.16.M88.4 R60, [R229+0x1800] ;  /* 0x00180000e53c783b */ /* 0x000f220000000200 */
[----:B------:R-:W-:-:S02]  /*e0a0*/  IMAD.MOV.U32 R248, RZ, RZ, R21 ;  /* 0x000000fffff87224 */ /* 0x000fc400078e0015 */
[----:B------:R-:W-:Y:S02]  /*e0b0*/  IMAD.MOV.U32 R249, RZ, RZ, R20 ;  /* 0x000000fffff97224 */ /* 0x000fe400078e0014 */
[----:B------:R-:W-:Y:S02]  /*e0c0*/  IMAD.MOV.U32 R250, RZ, RZ, R3 ;  /* 0x000000fffffa7224 */ /* 0x000fe400078e0003 */
[----:B------:R-:W-:Y:S01]  /*e0d0*/  IMAD.MOV.U32 R251, RZ, RZ, R2 ;  /* 0x000000fffffb7224 */ /* 0x000fe200078e0002 */
[----:B--2---:R-:W-:Y:S08]  /*e0e0*/  HMMA.16816.F32.BF16 R136, R36, R64, R136 ;  /* 0x000000402488723c */ /* 0x004ff00000041888 */
[C---:B------:R-:W-:Y:S08]  /*e0f0*/  HMMA.16816.F32.BF16 R216, R56.reuse, R132, R216 ;  /* 0x0000008438d8723c */ /* 0x040ff000000418d8 */
[----:B------:R-:W-:Y:S08]  /*e100*/  HMMA.16816.F32.BF16 R56, R56, R134, R248 ;  /* 0x000000863838723c */ /* 0x000ff000000418f8 */
[----:B------:R-:W-:Y:S08]  /*e110*/  HMMA.16816.F32.BF16 R140, R40, R64, R140 ;  /* 0x00000040288c723c */ /* 0x000ff0000004188c */
[-C--:B------:R-:W-:Y:S08]  /*e120*/  HMMA.16816.F32.BF16 R212, R36, R66.reuse, R212 ;  /* 0x0000004224d4723c */ /* 0x080ff000000418d4 */
[----:B------:R-:W-:Y:S08]  /*e130*/  HMMA.16816.F32.BF16 R132, R40, R66, R208 ;  /* 0x000000422884723c */ /* 0x000ff000000418d0 */
[----:B---3--:R-:W-:Y:S08]  /*e140*/  HMMA.16816.F32.BF16 R64, R28, R52, R136 ;  /* 0x000000341c40723c */ /* 0x008ff00000041888 */
[C---:B----4-:R-:W-:Y:S08]  /*e150*/  HMMA.16816.F32.BF16 R244, R44.reuse, R60, R244 ;  /* 0x0000003c2cf4723c */ /* 0x050ff000000418f4 */
[----:B------:R-:W-:Y:S01]  /*e160*/  HMMA.16816.F32.BF16 R220, R44, R62, R220 ;  /* 0x0000003e2cdc723c */ /* 0x000fe200000418dc */
[----:B------:R-:W2:Y:S07]  /*e170*/  LDSM.16.M88.4 R44, [R230+0xb000] ;  /* 0x00b00000e62c783b */ /* 0x000eae0000000200 */
[C---:B------:R-:W-:Y:S08]  /*e180*/  HMMA.16816.F32.BF16 R136, R48.reuse, R60, R216 ;  /* 0x0000003c3088723c */ /* 0x040ff000000418d8 */
[----:B------:R-:W-:Y:S01]  /*e190*/  HMMA.16816.F32.BF16 R60, R48, R62, R56 ;  /* 0x0000003e303c723c */ /* 0x000fe20000041838 */
[----:B------:R-:W3:Y:S04]  /*e1a0*/  LDSM.16.M88.4 R56, [R224+0xb800] ;  /* 0x00b80000e038783b */ /* 0x000ee80000000200 */
[----:B------:R-:W4:Y:S03]  /*e1b0*/  LDSM.16.M88.4 R48, [R229+0x3000] ;  /* 0x00300000e530783b */ /* 0x000f260000000200 */
[----:B------:R-:W-:Y:S08]  /*e1c0*/  HMMA.16816.F32.BF16 R140, R32, R52, R140 ;  /* 0x00000034208c723c */ /* 0x000ff0000004188c */
[-C--:B------:R-:W-:Y:S08]  /*e1d0*/  HMMA.16816.F32.BF16 R208, R28, R54.reuse, R212 ;  /* 0x000000361cd0723c */ /* 0x080ff000000418d4 */
[----:B------:R-:W-:Y:S08]  /*e1e0*/  HMMA.16816.F32.BF16 R52, R32, R54, R132 ;  /* 0x000000362034723c */ /* 0x000ff00000041884 */
[-C--:B--2---:R-:W-:Y:S08]  /*e1f0*/  HMMA.16816.F32.BF16 R212, R12, R44.reuse, R64 ;  /* 0x0000002c0cd4723c */ /* 0x084ff00000041840 */
[----:B------:R-:W-:Y:S08]  /*e200*/  HMMA.16816.F32.BF16 R132, R16, R44, R140 ;  /* 0x0000002c1084723c */ /* 0x000ff0000004188c */
[C---:B---3--:R-:W-:Y:S08]  /*e210*/  HMMA.16816.F32.BF16 R136, R40.reuse, R56, R136 ;  /* 0x000000382888723c */ /* 0x048ff00000041888 */
[----:B------:R-:W-:Y:S08]  /*e220*/  HMMA.16816.F32.BF16 R64, R40, R58, R60 ;  /* 0x0000003a2840723c */ /* 0x000ff0000004183c */
[-C--:B------:R-:W-:Y:S08]  /*e230*/  HMMA.16816.F32.BF16 R140, R12, R46.reuse, R208 ;  /* 0x0000002e0c8c723c */ /* 0x080ff000000418d0 */
[----:B------:R-:W-:Y:S01]  /*e240*/  HMMA.16816.F32.BF16 R40, R16, R46, R52 ;  /* 0x0000002e1028723c */ /* 0x000fe20000041834 */
[----:B------:R-:W2:Y:S07]  /*e250*/  LDSM.16.M88.4 R44, [R236] ;  /* 0x00000000ec2c783b */ /* 0x000eae0000000200 */
[C---:B----4-:R-:W-:Y:S11]  /*e260*/  HMMA.16816.F32.BF16 R60, R8.reuse, R48, R132 ;  /* 0x00000030083c723c */ /* 0x050ff60000041884 */
[----:B------:R-:W-:Y:S05]  /*e270*/  @!UPT UIADD3 URZ, URZ, URZ, URZ ;  /* 0x0000003f3f3ff290 */ /* 0x000fea000fffe03f */
[----:B------:R-:W-:Y:S01]  /*e280*/  HMMA.16816.F32.BF16 R52, R8, R50, R40 ;  /* 0x000000320834723c */ /* 0x000fe20000041828 */
[----:B------:R-:W-:Y:S07]  /*e290*/  LDSM.16.M88.4 R40, [R229+0x3800] ;  /* 0x00380000e528783b */ /* 0x000fee0000000200 */
[C---:B--2---:R-:W-:Y:S08]  /*e2a0*/  HMMA.16816.F32.BF16 R136, R32.reuse, R44, R136 ;  /* 0x0000002c2088723c */ /* 0x044ff00000041888 */
[----:B------:R-:W-:Y:S01]  /*e2b0*/  HMMA.16816.F32.BF16 R64, R32, R46, R64 ;  /* 0x0000002e2040723c */ /* 0x000fe20000041840 */
[----:B------:R-:W2:Y:S01]  /*e2c0*/  LDSM.16.M88.4 R32, [R230+0xb800] ;  /* 0x00b80000e620783b */ /* 0x000ea20000000200 */
[----:B------:R-:W-:Y:S01]  /*e2d0*/  FMUL.FTZ R60, R60, c[0x0][0x2ec] ;  /* 0x0000bb003c3c7a20 */ /* 0x000fe20000410000 */
[----:B------:R-:W-:Y:S01]  /*e2e0*/  UISETP.NE.AND UP0, UPT, UR8, 0x3, UPT ;  /* 0x000000030800788c */ /* 0x000fe2000bf05270 */
[----:B------:R-:W-:Y:S01]  /*e2f0*/  FMUL.FTZ R61, R61, c[0x0][0x2ec] ;  /* 0x0000bb003d3d7a20 */ /* 0x000fe20000410000 */
[----:B------:R-:W-:-:S04]  /*e300*/  DEPBAR.LE SB0, 0x0 ;  /* 0x000080000000791a */ /* 0x000fc80000000000 */
[----:B------:R-:W-:Y:S02]  /*e310*/  FMUL.FTZ R62, R62, c[0x0][0x2ec] ;  /* 0x0000bb003e3e7a20 */ /* 0x000fe40000410000 */
[----:B------:R-:W-:Y:S01]  /*e320*/  FMUL.FTZ R63, R63, c[0x0][0x2ec] ;  /* 0x0000bb003f3f7a20 */ /* 0x000fe20000410000 */
[----:B------:R-:W-:Y:S08]  /*e330*/  MUFU.TANH R216, R60 ;  /* 0x0000003c00d87308 */ /* 0x000ff00000002400 */
[----:B------:R-:W-:Y:S08]  /*e340*/  MUFU.TANH R211, R61 ;  /* 0x0000003d00d37308 */ /* 0x000ff00000002400 */
[----:B------:R-:W-:Y:S08]  /*e350*/  MUFU.TANH R208, R62 ;  /* 0x0000003e00d07308 */ /* 0x000ff00000002400 */
[----:B------:R3:W-:Y:S02]  /*e360*/  MUFU.TANH R27, R63 ;  /* 0x0000003f001b7308 */ /* 0x0007e40000002400 */
[C---:B---3--:R-:W-:Y:S08]  /*e370*/  HMMA.16816.F32.BF16 R60, R36.reuse, R56, R244 ;  /* 0x00000038243c723c */ /* 0x048ff000000418f4 */
[----:B------:R-:W-:Y:S01]  /*e380*/  HMMA.16816.F32.BF16 R36, R36, R58, R220 ;  /* 0x0000003a2424723c */ /* 0x000fe200000418dc */
[----:B------:R-:W-:-:S02]  /*e390*/  FMUL.FTZ R52, R52, c[0x0][0x2ec] ;  /* 0x0000bb0034347a20 */ /* 0x000fc40000410000 */
[----:B------:R-:W-:Y:S02]  /*e3a0*/  FMUL.FTZ R53, R53, c[0x0][0x2ec] ;  /* 0x0000bb0035357a20 */ /* 0x000fe40000410000 */
[----:B------:R-:W-:Y:S02]  /*e3b0*/  FMUL.FTZ R54, R54, c[0x0][0x2ec] ;  /* 0x0000bb0036367a20 */ /* 0x000fe40000410000 */
[----:B------:R-:W-:Y:S01]  /*e3c0*/  FMUL.FTZ R55, R55, c[0x0][0x2ec] ;  /* 0x0000bb0037377a20 */ /* 0x000fe20000410000 */
[----:B------:R-:W-:Y:S01]  /*e3d0*/  MUFU.TANH R210, R52 ;  /* 0x0000003400d27308 */ /* 0x000fe20000002400 */
[C---:B------:R-:W-:Y:S07]  /*e3e0*/  HMMA.16816.F32.BF16 R132, R4.reuse, R48, R212 ;  /* 0x000000300484723c */ /* 0x040fee00000418d4 */
[----:B------:R-:W-:Y:S01]  /*e3f0*/  MUFU.TANH R209, R53 ;  /* 0x0000003500d17308 */ /* 0x000fe20000002400 */
[----:B------:R-:W-:Y:S07]  /*e400*/  HMMA.16816.F32.BF16 R140, R4, R50, R140 ;  /* 0x00000032048c723c */ /* 0x000fee000004188c */
[----:B------:R-:W-:Y:S01]  /*e410*/  MUFU.TANH R22, R54 ;  /* 0x0000003600167308 */ /* 0x000fe20000002400 */
[----:B--2---:R-:W-:Y:S07]  /*e420*/  HMMA.16816.F32.BF16 R48, R16, R34, R64 ;  /* 0x000000221030723c */ /* 0x004fee0000041840 */
[----:B------:R2:W-:Y:S01]  /*e430*/  MUFU.TANH R21, R55 ;  /* 0x0000003700157308 */ /* 0x0005e20000002400 */
[----:B------:R-:W-:-:S02]  /*e440*/  FMUL.FTZ R2, R74, c[0x0][0x2ec] ;  /* 0x0000bb004a027a20 */ /* 0x000fc40000410000 */
[----:B------:R-:W-:Y:S01]  /*e450*/  FMUL.FTZ R132, R132, c[0x0][0x2ec] ;  /* 0x0000bb0084847a20 */ /* 0x000fe20000410000 */
[----:B------:R1:W5:Y:S01]  /*e460*/  LDL.LU R74, [R1+0x108] ;  /* 0x00010800014a7983 */ /* 0x0003620000300800 */
[----:B--2---:R-:W-:Y:S08]  /*e470*/  HMMA.16816.F32.BF16 R52, R16, R32, R136 ;  /* 0x000000201034723c */ /* 0x004ff00000041888 */
[C---:B------:R-:W-:Y:S08]  /*e480*/  HMMA.16816.F32.BF16 R16, R28.reuse, R44, R60 ;  /* 0x0000002c1c10723c */ /* 0x040ff0000004183c */
[----:B------:R-:W-:Y:S01]  /*e490*/  HMMA.16816.F32.BF16 R28, R28, R46, R36 ;  /* 0x0000002e1c1c723c */ /* 0x000fe20000041824 */
[----:B------:R2:W3:Y:S07]  /*e4a0*/  MUFU.TANH R249, R2 ;  /* 0x0000000200f97308 */ /* 0x0004ee0000002400 */
[----:B------:R-:W-:Y:S01]  /*e4b0*/  HMMA.16816.F32.BF16 R52, R8, R40, R52 ;  /* 0x000000280834723c */ /* 0x000fe20000041834 */
[----:B--2---:R-:W-:-:S07]  /*e4c0*/  FMUL.FTZ R2, R73, c[0x0][0x2ec] ;  /* 0x0000bb0049027a20 */ /* 0x004fce0000410000 */
[----:B------:R-:W-:Y:S01]  /*e4d0*/  HMMA.16816.F32.BF16 R48, R8, R42, R48 ;  /* 0x0000002a0830723c */ /* 0x000fe20000041830 */
[----:B------:R-:W-:Y:S01]  /*e4e0*/  MUFU.TANH R20, R132 ;  /* 0x0000008400147308 */ /* 0x000fe20000002400 */
[----:B------:R-:W-:Y:S01]  /*e4f0*/  FMUL.FTZ R134, R134, c[0x0][0x2ec] ;  /* 0x0000bb0086867a20 */ /* 0x000fe20000410000 */
[----:B---3--:R-:W-:Y:S01]  /*e500*/  FSEL R66, R249, -INF , !P3 ;  /* 0xff800000f9427808 */ /* 0x008fe20005800000 */
[----:B------:R-:W-:Y:S01]  /*e510*/  FMUL.FTZ R135, R135, c[0x0][0x2ec] ;  /* 0x0000bb0087877a20 */ /* 0x000fe20000410000 */
[----:B------:R1:W5:Y:S04]  /*e520*/  LDL.LU R73, [R1+0x104] ;  /* 0x0001040001497983 */ /* 0x0003680000300800 */
[----:B------:R2:W3:Y:S01]  /*e530*/  MUFU.TANH R248, R2 ;  /* 0x0000000200f87308 */ /* 0x0004e20000002400 */
[C---:B------:R-:W-:Y:S08]  /*e540*/  HMMA.16816.F32.BF16 R8, R12.reuse, R32, R16 ;  /* 0x000000200c08723c */ /* 0x040ff00000041810 */
[----:B------:R-:W-:Y:S01]  /*e550*/  HMMA.16816.F32.BF16 R12, R12, R34, R28 ;  /* 0x000000220c0c723c */ /* 0x000fe2000004181c */
[----:B--2---:R-:W-:Y:S01]  /*e560*/  FMUL.FTZ R2, R72, c[0x0][0x2ec] ;  /* 0x0000bb0048027a20 */ /* 0x004fe20000410000 */
[----:B---3--:R-:W-:Y:S01]  /*e570*/  FSEL R67, R248, -INF , !P1 ;  /* 0xff800000f8437808 */ /* 0x008fe20004800000 */
[----:B------:R-:W-:Y:S01]  /*e580*/  FMUL.FTZ R142, R142, c[0x0][0x2ec] ;  /* 0x0000bb008e8e7a20 */ /* 0x000fe20000410000 */
[----:B------:R-:W-:Y:S02]  /*e590*/  MUFU.TANH R134, R134 ;  /* 0x0000008600867308 */ /* 0x000fe40000002400 */
[----:B------:R-:W-:Y:S01]  /*e5a0*/  FMUL.FTZ R49, R49, c[0x0][0x2ec] ;  /* 0x0000bb0031317a20 */ /* 0x000fe20000410000 */
[----:B------:R1:W5:Y:S05]  /*e5b0*/  LDL.LU R72, [R1+0x100] ;  /* 0x0001000001487983 */ /* 0x00036a0000300800 */
[----:B------:R2:W3:Y:S02]  /*e5c0*/  MUFU.TANH R219, R2 ;  /* 0x0000000200db7308 */ /* 0x0004e40000002400 */
[----:B--2---:R-:W-:-:S02]  /*e5d0*/  FMUL.FTZ R2, R71, c[0x0][0x2ec] ;  /* 0x0000bb0047027a20 */ /* 0x004fc40000410000 */
[C---:B------:R-:W-:Y:S01]  /*e5e0*/  HMMA.16816.F32.BF16 R8, R4.reuse, R40, R8 ;  /* 0x000000280408723c */ /* 0x040fe20000041808 */
[----:B---3--:R-:W-:Y:S01]  /*e5f0*/  FSEL R132, R219, -INF , !P5 ;  /* 0xff800000db847808 */ /* 0x008fe20006800000 */
[----:B------:R-:W-:Y:S02]  /*e600*/  FMUL.FTZ R54, R54, c[0x0][0x2ec] ;  /* 0x0000bb0036367a20 */ /* 0x000fe40000410000 */
[----:B------:R2:W3:Y:S01]  /*e610*/  MUFU.TANH R3, R2 ;  /* 0x0000000200037308 */ /* 0x0004e20000002400 */
[----:B------:R-:W-:Y:S01]  /*e620*/  FMUL.FTZ R140, R140, c[0x0][0x2ec] ;  /* 0x0000bb008c8c7a20 */ /* 0x000fe20000410000 */
[----:B------:R1:W5:Y:S01]  /*e630*/  LDL.LU R71, [R1+0xfc] ;  /* 0x0000fc0001477983 */ /* 0x0003620000300800 */
[----:B--2---:R-:W-:Y:S01]  /*e640*/  FMUL.FTZ R2, R70, c[0x0][0x2ec] ;  /* 0x0000bb0046027a20 */ /* 0x004fe20000410000 */
[----:B------:R-:W-:Y:S01]  /*e650*/  HMMA.16816.F32.BF16 R40, R4, R42, R12 ;  /* 0x0000002a0428723c */ /* 0x000fe2000004180c */
[----:B---3--:R-:W-:-:S03]  /*e660*/  FSEL R137, R3, -INF , !P0 ;  /* 0xff80000003897808 */ /* 0x008fc60004000000 */
[----:B------:R-:W-:Y:S01]  /*e670*/  MUFU.TANH R135, R135 ;  /* 0x0000008700877308 */ /* 0x000fe20000002400 */
[----:B------:R-:W-:Y:S01]  /*e680*/  FMUL.FTZ R141, R141, c[0x0][0x2ec] ;  /* 0x0000bb008d8d7a20 */ /* 0x000fe20000410000 */
[----:B------:R1:W5:Y:S06]  /*e690*/  LDL.LU R70, [R1+0xf8] ;  /* 0x0000f80001467983 */ /* 0x00036c0000300800 */
[----:B------:R2:W3:Y:S01]  /*e6a0*/  MUFU.TANH R250, R2 ;  /* 0x0000000200fa7308 */ /* 0x0004e20000002400 */
[----:B------:R-:W-:Y:S01]  /*e6b0*/  IADD3 R4, R0, 0x21, RZ ;  /* 0x0000002100047810 */ /* 0x000fe20007ffe0ff */
[----:B--2---:R-:W-:Y:S01]  /*e6c0*/  FMUL.FTZ R2, R69, c[0x0][0x2ec] ;  /* 0x0000bb0045027a20 */ /* 0x004fe20000410000 */
[----:B---3--:R-:W-:-:S02]  /*e6d0*/  FSEL R63, R250, -INF , !P6 ;  /* 0xff800000fa3f7808 */ /* 0x008fc40007000000 */
[----:B------:R-:W-:-:S03]  /*e6e0*/  IADD3 R3, R0, 0x28, RZ ;  /* 0x0000002800037810 */ /* 0x000fc60007ffe0ff */
[----:B------:R2:W3:Y:S01]  /*e6f0*/  MUFU.TANH R218, R2 ;  /* 0x0000000200da7308 */ /* 0x0004e20000002400 */
[----:B------:R-:W-:Y:S01]  /*e700*/  ISETP.GE.AND P6, PT, R4, R23, PT ;  /* 0x000000170400720c */ /* 0x000fe20003fc6270 */
[----:B------:R-:W-:Y:S01]  /*e710*/  FMUL.FTZ R133, R133, c[0x0][0x2ec] ;  /* 0x0000bb0085857a20 */ /* 0x000fe20000410000 */
[----:B------:R1:W5:Y:S01]  /*e720*/  LDL.LU R69, [R1+0xf4] ;  /* 0x0000f40001457983 */ /* 0x0003620000300800 */
[----:B--2---:R-:W-:Y:S01]  /*e730*/  FMUL.FTZ R2, R68, c[0x0][0x2ec] ;  /* 0x0000bb0044027a20 */ /* 0x004fe20000410000 */
[----:B---3--:R-:W-:Y:S02]  /*e740*/  FSEL R65, R218, -INF , !P4 ;  /* 0xff800000da417808 */ /* 0x008fe40006000000 */
[----:B------:R-:W-:Y:S01]  /*e750*/  FSEL R34, R211, -INF , !P6 ;  /* 0xff800000d3227808 */ /* 0x000fe20007000000 */
[----:B------:R2:W3:Y:S01]  /*e760*/  MUFU.TANH R217, R2 ;  /* 0x0000000200d97308 */ /* 0x0004e20000002400 */
[----:B------:R-:W-:Y:S01]  /*e770*/  ISETP.GE.AND P4, PT, R4, R24, PT ;  /* 0x000000180400720c */ /* 0x000fe20003f86270 */
[----:B------:R-:W-:Y:S01]  /*e780*/  FMUL.FTZ R53, R53, c[0x0][0x2ec] ;  /* 0x0000bb0035357a20 */ /* 0x000fe20000410000 */
[----:B------:R1:W5:Y:S01]  /*e790*/  LDL.LU R68, [R1+0xf0] ;  /* 0x0000f00001447983 */ /* 0x0003620000300800 */
[----:B--2---:R-:W-:-:S04]  /*e7a0*/  IADD3 R2, R0, 0x20, RZ ;  /* 0x0000002000027810 */ /* 0x004fc80007ffe0ff */
[C---:B------:R-:W-:Y:S02]  /*e7b0*/  ISETP.GE.AND P3, PT, R2.reuse, R23, PT ;  /* 0x000000170200720c */ /* 0x040fe40003f66270 */
[C---:B------:R-:W-:Y:S02]  /*e7c0*/  ISETP.GE.AND P1, PT, R2.reuse, R24, PT ;  /* 0x000000180200720c */ /* 0x040fe40003f26270 */
[C---:B------:R-:W-:Y:S02]  /*e7d0*/  ISETP.GE.AND P5, PT, R2.reuse, R26, PT ;  /* 0x0000001a0200720c */ /* 0x040fe40003fa6270 */
[----:B------:R-:W-:Y:S02]  /*e7e0*/  ISETP.GE.AND P0, PT, R2, R25, PT ;  /* 0x000000190200720c */ /* 0x000fe40003f06270 */
[----:B------:R-:W-:-:S04]  /*e7f0*/  IADD3 R2, R0, 0x29, RZ ;  /* 0x0000002900027810 */ /* 0x000fc80007ffe0ff */
[-C--:B------:R-:W-:Y:S01]  /*e800*/  ISETP.GE.AND P6, PT, R2, R23.reuse, PT ;  /* 0x000000170200720c */ /* 0x080fe20003fc6270 */
[----:B------:R-:W2:Y:S01]  /*e810*/  MUFU.TANH R57, R140 ;  /* 0x0000008c00397308 */ /* 0x000ea20000002400 */
[----:B------:R-:W-:Y:S01]  /*e820*/  FSEL R35, R216, -INF , !P3 ;  /* 0xff800000d8237808 */ /* 0x000fe20005800000 */
[----:B------:R-:W-:Y:S01]  /*e830*/  FMUL.FTZ R48, R48, c[0x0][0x2ec] ;  /* 0x0000bb0030307a20 */ /* 0x000fe20000410000 */
[----:B------:R-:W-:Y:S02]  /*e840*/  FSEL R32, R209, -INF , !P6 ;  /* 0xff800000d1207808 */ /* 0x000fe40007000000 */
[----:B------:R-:W-:Y:S02]  /*e850*/  FSEL R58, R27, -INF , !P4 ;  /* 0xff8000001b3a7808 */ /* 0x000fe40006000000 */
[C---:B------:R-:W-:Y:S01]  /*e860*/  ISETP.GE.AND P3, PT, R3.reuse, R23, PT ;  /* 0x000000170300720c */ /* 0x040fe20003f66270 */
[----:B------:R-:W4:Y:S01]  /*e870*/  MUFU.TANH R142, R142 ;  /* 0x0000008e008e7308 */ /* 0x000f220000002400 */
[----:B------:R-:W-:-:S02]  /*e880*/  ISETP.GE.AND P6, PT, R3, R24, PT ;  /* 0x000000180300720c */ /* 0x000fc40003fc6270 */
[----:B------:R-:W-:-:S05]  /*e890*/  ISETP.GE.AND P4, PT, R2, R24, PT ;  /* 0x000000180200720c */ /* 0x000fca0003f86270 */
[----:B------:R-:W1:Y:S01]  /*e8a0*/  MUFU.TANH R49, R49 ;  /* 0x0000003100317308 */ /* 0x000e620000002400 */
[----:B------:R-:W-:Y:S01]  /*e8b0*/  FMUL.FTZ R143, R143, c[0x0][0x2ec] ;  /* 0x0000bb008f8f7a20 */ /* 0x000fe20000410000 */
[----:B------:R-:W-:-:S06]  /*e8c0*/  FSEL R33, R210, -INF , !P3 ;  /* 0xff800000d2217808 */ /* 0x000fcc0005800000 */
[----:B------:R-:W1:Y:S01]  /*e8d0*/  MUFU.TANH R54, R54 ;  /* 0x0000003600367308 */ /* 0x000e620000002400 */
[----:B------:R-:W-:Y:S02]  /*e8e0*/  FSEL R59, R208, -INF , !P1 ;  /* 0xff800000d03b7808 */ /* 0x000fe40004800000 */
[----:B------:R-:W-:Y:S02]  /*e8f0*/  FSEL R62, R22, -INF , !P6 ;  /* 0xff800000163e7808 */ /* 0x000fe40007000000 */
[----:B------:R-:W-:-:S03]  /*e900*/  FSEL R60, R21, -INF , !P4 ;  /* 0xff800000153c7808 */ /* 0x000fc60006000000 */
[----:B------:R-:W1:Y:S01]  /*e910*/  MUFU.TANH R64, R141 ;  /* 0x0000008d00407308 */ /* 0x000e620000002400 */
[----:B------:R-:W-:Y:S02]  /*e920*/  FSEL R61, R20, -INF , !P5 ;  /* 0xff800000143d7808 */ /* 0x000fe40006800000 */
[----:B------:R-:W-:Y:S02]  /*e930*/  ISETP.GE.AND P3, PT, R4, R25, PT ;  /* 0x000000190400720c */ /* 0x000fe40003f66270 */
[----:B------:R-:W-:-:S03]  /*e940*/  ISETP.GE.AND P1, PT, R3, R26, PT ;  /* 0x0000001a0300720c */ /* 0x000fc60003f26270 */
[----:B------:R3:W1:Y:S01]  /*e950*/  MUFU.TANH R56, R133 ;  /* 0x0000008500387308 */ /* 0x0006620000002400 */
[-C--:B------:R-:W-:Y:S02]  /*e960*/  ISETP.GE.AND P6, PT, R3, R25.reuse, PT ;  /* 0x000000190300720c */ /* 0x080fe40003fc6270 */
[C---:B------:R-:W-:Y:S02]  /*e970*/  ISETP.GE.AND P4, PT, R2.reuse, R26, PT ;  /* 0x0000001a0200720c */ /* 0x040fe40003f86270 */
[----:B------:R-:W-:Y:S02]  /*e980*/  ISETP.GE.AND P5, PT, R2, R25, PT ;  /* 0x000000190200720c */ /* 0x000fe40003fa6270 */
[C---:B------:R-:W-:Y:S01]  /*e990*/  IADD3 R3, R0.reuse, 0x31, RZ ;  /* 0x0000003100037810 */ /* 0x040fe20007ffe0ff */
[----:B------:R-:W1:Y:S01]  /*e9a0*/  MUFU.TANH R53, R53 ;  /* 0x0000003500357308 */ /* 0x000e620000002400 */
[----:B------:R-:W-:Y:S01]  /*e9b0*/  IADD3 R2, R0, 0x38, RZ ;  /* 0x0000003800027810 */ /* 0x000fe20007ffe0ff */
[----:B------:R-:W-:Y:S01]  /*e9c0*/  FMUL.FTZ R52, R52, c[0x0][0x2ec] ;  /* 0x0000bb0034347a20 */ /* 0x000fe20000410000 */
[----:B---3--:R-:W-:-:S05]  /*e9d0*/  FSEL R133, R217, -INF , !P2 ;  /* 0xff800000d9857808 */ /* 0x008fca0005000000 */
[----:B------:R-:W3:Y:S01]  /*e9e0*/  MUFU.TANH R48, R48 ;  /* 0x0000003000307308 */ /* 0x000ee20000002400 */
[----:B------:R-:W-:Y:S02]  /*e9f0*/  ISETP.GE.AND P2, PT, R4, R26, PT ;  /* 0x0000001a0400720c */ /* 0x000fe40003f46270 */
[C---:B------:R-:W-:Y:S02]  /*ea00*/  IADD3 R4, R0.reuse, 0x30, RZ ;  /* 0x0000003000047810 */ /* 0x040fe40007ffe0ff */
[----:B------:R-:W-:Y:S01]  /*ea10*/  IADD3 R0, R0, 0x39, RZ ;  /* 0x0000003900007810 */ /* 0x000fe20007ffe0ff */
[----:B------:R-:W-:Y:S01]  /*ea20*/  FMUL.FTZ R50, R50, c[0x0][0x2ec] ;  /* 0x0000bb0032327a20 */ /* 0x000fe20000410000 */
[----:B------:R-:W-:Y:S01]  /*ea30*/  FSEL R251, R134, -INF , !P0 ;  /* 0xff80000086fb7808 */ /* 0x000fe20004000000 */
[----:B------:R-:W-:Y:S01]  /*ea40*/  FMUL.FTZ R8, R8, c[0x0][0x2ec] ;  /* 0x0000bb0008087a20 */ /* 0x000fe20000410000 */
[----:B------:R-:W-:Y:S01]  /*ea50*/  MUFU.TANH R143, R143 ;  /* 0x0000008f008f7308 */ /* 0x000fe20000002400 */
[----:B------:R-:W-:Y:S01]  /*ea60*/  FSEL R215, R135, -INF , !P3 ;  /* 0xff80000087d77808 */ /* 0x000fe20005800000 */
[----:B------:R-:W-:Y:S01]  /*ea70*/  FMUL.FTZ R6, R10, c[0x0][0x2ec] ;  /* 0x0000bb000a067a20 */ /* 0x000fe20000410000 */
[----:B------:R-:W-:-:S02]  /*ea80*/  ISETP.GE.AND P0, PT, R0, R23, PT ;  /* 0x000000170000720c */ /* 0x000fc40003f06270 */
[-C--:B------:R-:W-:Y:S01]  /*ea90*/  ISETP.GE.AND P3, PT, R4, R24.reuse, PT ;  /* 0x000000180400720c */ /* 0x080fe20003f66270 */
[----:B------:R-:W-:Y:S01]  /*eaa0*/  FMUL.FTZ R51, R51, c[0x0][0x2ec] ;  /* 0x0000bb0033337a20 */ /* 0x000fe20000410000 */
[----:B--2---:R-:W-:Y:S01]  /*eab0*/  FSEL R57, R57, -INF , !P1 ;  /* 0xff80000039397808 */ /* 0x004fe20004800000 */
[----:B------:R-:W2:Y:S01]  /*eac0*/  MUFU.TANH R52, R52 ;  /* 0x0000003400347308 */ /* 0x000ea20000002400 */
[----:B----4-:R-:W-:Y:S01]  /*ead0*/  FSEL R10, R142, -INF , !P6 ;  /* 0xff8000008e0a7808 */ /* 0x010fe20007000000 */
[----:B------:R-:W-:Y:S01]  /*eae0*/  FMUL.FTZ R55, R55, c[0x0][0x2ec] ;  /* 0x0000bb0037377a20 */ /* 0x000fe20000410000 */
[----:B-1----:R-:W-:Y:S01]  /*eaf0*/  FSEL R28, R49, -INF , !P0 ;  /* 0xff800000311c7808 */ /* 0x002fe20004000000 */
[----:B------:R-:W-:Y:S01]  /*eb00*/  FMUL.FTZ R5, R11, c[0x0][0x2ec] ;  /* 0x0000bb000b057a20 */ /* 0x000fe20000410000 */
[----:B------:R-:W-:Y:S02]  /*eb10*/  FSEL R54, R54, -INF , !P3 ;  /* 0xff80000036367808 */ /* 0x000fe40005800000 */
[C---:B------:R-:W-:Y:S01]  /*eb20*/  ISETP.GE.AND P1, PT, R3.reuse, R23, PT ;  /* 0x000000170300720c */ /* 0x040fe20003f26270 */
[----:B------:R-:W-:Y:S01]  /*eb30*/  MUFU.TANH R50, R50 ;  /* 0x0000003200327308 */ /* 0x000fe20000002400 */
[----:B------:R-:W-:-:S02]  /*eb40*/  ISETP.GE.AND P6, PT, R3, R24, PT ;  /* 0x000000180300720c */ /* 0x000fc40003fc6270 */
[C---:B------:R-:W-:Y:S02]  /*eb50*/  ISETP.GE.AND P0, PT, R3.reuse, R26, PT ;  /* 0x0000001a0300720c */ /* 0x040fe40003f06270 */
[----:B------:R-:W-:Y:S01]  /*eb60*/  ISETP.GE.AND P3, PT, R3, R25, PT ;  /* 0x000000190300720c */ /* 0x000fe20003f66270 */
[----:B------:R-:W-:Y:S02]  /*eb70*/  FMUL.FTZ R3, R43, c[0x0][0x2ec] ;  /* 0x0000bb002b037a20 */ /* 0x000fe40000410000 */
[----:B------:R-:W1:Y:S01]  /*eb80*/  MUFU.TANH R8, R8 ;  /* 0x0000000800087308 */ /* 0x000e620000002400 */
[----:B------:R-:W-:Y:S02]  /*eb90*/  FSEL R64, R64, -INF , !P4 ;  /* 0xff80000040407808 */ /* 0x000fe40006000000 */
[----:B------:R-:W-:Y:S01]  /*eba0*/  ISETP.GE.AND P4, PT, R2, R23, PT ;  /* 0x000000170200720c */ /* 0x000fe20003f86270 */
[----:B------:R-:W-:-:S04]  /*ebb0*/  FMUL.FTZ R42, R42, c[0x0][0x2ec] ;  /* 0x0000bb002a2a7a20 */ /* 0x000fc80000410000 */
[----:B------:R-:W4:Y:S01]  /*ebc0*/  MUFU.TANH R6, R6 ;  /* 0x0000000600067308 */ /* 0x000f220000002400 */
[----:B------:R-:W-:Y:S02]  /*ebd0*/  FSEL R56, R56, -INF , !P2 ;  /* 0xff80000038387808 */ /* 0x000fe40005000000 */
[----:B------:R-:W-:Y:S02]  /*ebe0*/  FSEL R30, R53, -INF , !P1 ;  /* 0xff800000351e7808 */ /* 0x000fe40004800000 */
[----:B---3--:R-:W-:-:S03]  /*ebf0*/  FSEL R29, R48, -INF , !P4 ;  /* 0xff800000301d7808 */ /* 0x008fc60006000000 */
[----:B------:R-:W3:Y:S01]  /*ec00*/  MUFU.TANH R51, R51 ;  /* 0x0000003300337308 */ /* 0x000ee20000002400 */
[C---:B------:R-:W-:Y:S02]  /*ec10*/  ISETP.GE.AND P2, PT, R4.reuse, R23, PT ;  /* 0x000000170400720c */ /* 0x040fe40003f46270 */
[C---:B------:R-:W-:Y:S02]  /*ec20*/  ISETP.GE.AND P1, PT, R4.reuse, R26, PT ;  /* 0x0000001a0400720c */ /* 0x040fe40003f26270 */
[----:B------:R-:W-:-:S03]  /*ec30*/  ISETP.GE.AND P4, PT, R4, R25, PT ;  /* 0x000000190400720c */ /* 0x000fc60003f86270 */
[----:B------:R-:W1:Y:S01]  /*ec40*/  MUFU.TANH R55, R55 ;  /* 0x0000003700377308 */ /* 0x000e620000002400 */
[----:B------:R1:W-:Y:S01]  /*ec50*/  STL [R1+0x24], R10 ;  /* 0x0000240a01007387 */ /* 0x0003e20000100800 */
[----:B------:R-:W-:-:S06]  /*ec60*/  FMUL.FTZ R9, R9, c[0x0][0x2ec] ;  /* 0x0000bb0009097a20 */ /* 0x000fcc0000410000 */
[----:B------:R-:W1:Y:S01]  /*ec70*/  MUFU.TANH R5, R5 ;  /* 0x0000000500057308 */ /* 0x000e620000002400 */
[----:B--2---:R-:W-:-:S07]  /*ec80*/  FSEL R31, R52, -INF , !P2 ;  /* 0xff800000341f7808 */ /* 0x004fce0005000000 */
[----:B------:R-:W-:Y:S01]  /*ec90*/  MUFU.TANH R3, R3 ;  /* 0x0000000300037308 */ /* 0x000fe20000002400 */
[----:B------:R-:W-:-:S07]  /*eca0*/  ISETP.GE.AND P2, PT, R0, R24, PT ;  /* 0x000000180000720c */ /* 0x000fce0003f46270 */
[----:B------:R-:W2:Y:S01]  /*ecb0*/  MUFU.TANH R4, R42 ;  /* 0x0000002a00047308 */ /* 0x000ea20000002400 */
[----:B-1----:R-:W-:Y:S02]  /*ecc0*/  FSEL R10, R143, -INF , !P5 ;  /* 0xff8000008f0a7808 */ /* 0x002fe40006800000 */
[----:B------:R-:W-:Y:S02]  /*ecd0*/  ISETP.GE.AND P5, PT, R2, R24, PT ;  /* 0x000000180200720c */ /* 0x000fe40003fa6270 */
[----:B------:R-:W-:Y:S02]  /*ece0*/  FSEL R49, R8, -INF , !P1 ;  /* 0xff80000008317808 */ /* 0x000fe40004800000 */
[----:B------:R-:W-:Y:S01]  /*ecf0*/  FSEL R23, R50, -INF , !P5 ;  /* 0xff80000032177808 */ /* 0x000fe20006800000 */
[----:B------:R-:W1:Y:S01]  /*ed00*/  MUFU.TANH R9, R9 ;  /* 0x0000000900097308 */ /* 0x000e620000002400 */
[C---:B------:R-:W-:Y:S02]  /*ed10*/  ISETP.GE.AND P5, PT, R0.reuse, R26, PT ;  /* 0x0000001a0000720c */ /* 0x040fe40003fa6270 */
[----:B------:R-:W-:-:S02]  /*ed20*/  ISETP.GE.AND P1, PT, R0, R25, PT ;  /* 0x000000190000720c */ /* 0x000fc40003f26270 */
[----:B----4-:R-:W-:Y:S02]  /*ed30*/  FSEL R0, R6, -INF , !P4 ;  /* 0xff80000006007808 */ /* 0x010fe40006000000 */
[----:B---3--:R-:W-:Y:S01]  /*ed40*/  FSEL R21, R51, -INF , !P2 ;  /* 0xff80000033157808 */ /* 0x008fe20005000000 */
[----:B------:R-:W-:Y:S04]  /*ed50*/  STL [R1+0x20], R10 ;  /* 0x0000200a01007387 */ /* 0x000fe80000100800 */
[----:B------:R-:W-:Y:S01]  /*ed60*/  BAR.SYNC.DEFER_BLOCKING 0x0 ;  /* 0x0000000000007b1d */ /* 0x000fe20000010000 */
[----:B------:R-:W-:Y:S02]  /*ed70*/  ISETP.GE.AND P2, PT, R2, R25, PT ;  /* 0x000000190200720c */ /* 0x000fe40003f46270 */
[----:B------:R-:W-:-:S02]  /*ed80*/  FSEL R47, R55, -INF , !P6 ;  /* 0xff800000372f7808 */ /* 0x000fc40007000000 */
[----:B------:R-:W-:Y:S01]  /*ed90*/  FSEL R5, R5, -INF , !P3 ;  /* 0xff80000005057808 */ /* 0x000fe20005800000 */
[----:B------:R3:W-:Y:S01]  /*eda0*/  STL [R1+0xc], R0 ;  /* 0x00000c0001007387 */ /* 0x0007e20000100800 */
[----:B------:R-:W-:Y:S02]  /*edb0*/  ISETP.GE.AND P6, PT, R2, R26, PT ;  /* 0x0000001a0200720c */ /* 0x000fe40003fc6270 */
[----:B--2---:R-:W-:Y:S01]  /*edc0*/  FSEL R2, R4, -INF , !P2 ;  /* 0xff80000004027808 */ /* 0x004fe20005000000 */
[----:B------:R-:W-:Y:S01]  /*edd0*/  FMUL.FTZ R40, R40, c[0x0][0x2ec] ;  /* 0x0000bb0028287a20 */ /* 0x000fe20000410000 */
[----:B------:R2:W-:Y:S01]  /*ede0*/  STL [R1+0x8], R5 ;  /* 0x0000080501007387 */ /* 0x0005e20000100800 */
[----:B------:R-:W-:Y:S01]  /*edf0*/  FMUL.FTZ R7, R41, c[0x0][0x2ec] ;  /* 0x0000bb0029077a20 */ /* 0x000fe20000410000 */
[----:B-1----:R-:W-:Y:S02]  /*ee00*/  FSEL R48, R9, -INF , !P0 ;  /* 0xff80000009307808 */ /* 0x002fe40004000000 */
[----:B------:R-:W-:Y:S01]  /*ee10*/  PLOP3.LUT P0, PT, PT, PT, UP0, 0x80, 0x0 ;  /* 0x000000000000781c */ /* 0x000fe20003f0f008 */
[----:B------:R-:W1:Y:S01]  /*ee20*/  MUFU.TANH R40, R40 ;  /* 0x0000002800287308 */ /* 0x000e620000002400 */
[----:B---3--:R-:W-:-:S05]  /*ee30*/  FSEL R0, R3, -INF , !P1 ;  /* 0xff80000003007808 */ /* 0x008fca0004800000 */
[----:B------:R2:W-:Y:S04]  /*ee40*/  STL [R1], R0 ;  /* 0x0000000001007387 */ /* 0x0005e80000100800 */
[----:B------:R2:W-:Y:S01]  /*ee50*/  STL [R1+0x4], R2 ;  /* 0x0000040201007387 */ /* 0x0005e20000100800 */
[----:B------:R-:W3:Y:S01]  /*ee60*/  MUFU.TANH R7, R7 ;  /* 0x0000000700077308 */ /* 0x000ee20000002400 */
[----:B-1----:R-:W-:Y:S02]  /*ee70*/  FSEL R46, R40, -INF , !P6 ;  /* 0xff800000282e7808 */ /* 0x002fe40007000000 */
[----:B---3--:R-:W-:Y:S01]  /*ee80*/  FSEL R22, R7, -INF , !P5 ;  /* 0xff80000007167808 */ /* 0x008fe20006800000 */
[----:B------:R-:W-:Y:S05]  /*ee90*/  @!P0 BRA `(.L_x_79) ;  /* 0x0000024000008947 */ /* 0x000fea0003800000 */
[----:B------:R-:W3:Y:S04]  /*eea0*/  LDL.64 R246, [R1+0xb8] ;  /* 0x0000b80001f67983 */ /* 0x000ee80000100a00 */
[----:B------:R-:W4:Y:S01]  /*eeb0*/  LDL.64 R212, [R1+0xb0] ;  /* 0x0000b00001d47983 */ /* 0x000f220000100a00 */
[----:B------:R-:W-:-:S02]  /*eec0*/  UIADD3 UR7, UR8, -0x4, URZ ;  /* 0xfffffffc08077890 */ /* 0x000fc4000fffe03f */
[----:B------:R-:W-:Y:S02]  /*eed0*/  ULDC.64 UR4, c[0x0][0x198] ;  /* 0x0000660000047ab9 */ /* 0x000fe40000000a00 */
[----:B------:R-:W-:Y:S02]  /*eee0*/  USHF.R.S32.HI UR6, URZ, 0x1f, UR7 ;  /* 0x0000001f3f067899 */ /* 0x000fe40008011407 */
[----:B------:R-:W-:Y:S02]  /*eef0*/  UIMAD.WIDE.U32 UR12, UR7, UR4, URZ ;  /* 0x00000004070c72a5 */ /* 0x000fe4000f8e003f */
[----:B------:R-:W-:-:S04]  /*ef00*/  UIMAD UR6, UR6, UR4, URZ ;  /* 0x00000004060672a4 */ /* 0x000fc8000f8e023f */
[----:B------:R-:W-:Y:S01]  /*ef10*/  UIMAD UR6, UR7, UR5, UR6 ;  /* 0x00000005070672a4 */ /* 0x000fe2000f8e0206 */
[----:B--2---:R-:W-:Y:S02]  /*ef20*/  IMAD.U32 R0, RZ, RZ, UR12 ;  /* 0x0000000cff007e24 */ /* 0x004fe4000f8e00ff */
[----:B------:R-:W-:Y:S01]  /*ef30*/  IMAD.U32 R3, RZ, RZ, UR12 ;  /* 0x0000000cff037e24 */ /* 0x000fe2000f8e00ff */
[----:B------:R-:W-:-:S06]  /*ef40*/  UIADD3 UR6, UR13, UR6, URZ ;  /* 0x000000060d067290 */ /* 0x000fcc000fffe03f */
[----:B------:R-:W-:Y:S01]  /*ef50*/  IMAD.U32 R2, RZ, RZ, UR6 ;  /* 0x00000006ff027e24 */ /* 0x000fe2000f8e00ff */
[----:B------:R-:W-:Y:S02]  /*ef60*/  USHF.L.U32 UR6, UR4, 0x5, URZ ;  /* 0x0000000504067899 */ /* 0x000fe4000800063f */
[----:B------:R-:W-:Y:S01]  /*ef70*/  USHF.L.U64.HI UR4, UR4, 0x5, UR5 ;  /* 0x0000000504047899 */ /* 0x000fe20008010205 */
[----:B---3--:R-:W-:-:S04]  /*ef80*/  LEA R0, P0, R0, R246, 0x6 ;  /* 0x000000f600007211 */ /* 0x008fc800078030ff */
        /* <DEDUP_REMOVED lines=21> */
.L_x_79:
[----:B--2---:R-:W2:Y:S04]  /*f0e0*/  LDL.LU R5, [R1+0x8c] ;  /* 0x00008c0001057983 */ /* 0x004ea80000300800 */
[----:B------:R-:W3:Y:S04]  /*f0f0*/  LDL.LU R4, [R1+0x90] ;  /* 0x0000900001047983 */ /* 0x000ee80000300800 */
[----:B-1----:R-:W4:Y:S04]  /*f100*/  LDL.LU R3, [R1+0x94] ;  /* 0x0000940001037983 */ /* 0x002f280000300800 */
[----:B------:R-:W4:Y:S04]  /*f110*/  LDL.LU R2, [R1+0x98] ;  /* 0x0000980001027983 */ /* 0x000f280000300800 */
[----:B------:R-:W4:Y:S04]  /*f120*/  LDL.LU R0, [R1+0x88] ;  /* 0x0000880001007983 */ /* 0x000f280000300800 */
[----:B------:R-:W4:Y:S01]  /*f130*/  LDL.LU R7, [R1+0x6c] ;  /* 0x00006c0001077983 */ /* 0x000f220000300800 */
[----:B------:R-:W-:-:S02]  /*f140*/  MOV R53, R251 ;  /* 0x000000fb00357202 */ /* 0x000fc40000000f00 */
[----:B------:R-:W-:Y:S01]  /*f150*/  MOV R52, R215 ;  /* 0x000000d700347202 */ /* 0x000fe20000000f00 */
        /* <DEDUP_REMOVED lines=31> */
[----:B--2---:R-:W-:-:S02]  /*f350*/  MOV R27, R5 ;  /* 0x00000005001b7202 */ /* 0x004fc40000000f00 */
[----:B---3--:R-:W-:Y:S02]  /*f360*/  MOV R26, R4 ;  /* 0x00000004001a7202 */ /* 0x008fe40000000f00 */
[----:B----4-:R-:W-:Y:S02]  /*f370*/  MOV R25, R3 ;  /* 0x0000000300197202 */ /* 0x010fe40000000f00 */
[----:B------:R-:W-:Y:S02]  /*f380*/  MOV R24, R2 ;  /* 0x0000000200187202 */ /* 0x000fe40000000f00 */
[----:B------:R-:W-:Y:S02]  /*f390*/  MOV R10, R0 ;  /* 0x00000000000a7202 */ /* 0x000fe40000000f00 */
        /* <DEDUP_REMOVED lines=14> */
[----:B------:R-:W-:-:S04]  /*f480*/  FMNMX.FTZ R0, R17, R9, !PT ;  /* 0x0000000911007209 */ /* 0x000fc80007810000 */
[----:B------:R-:W-:Y:S02]  /*f490*/  FMNMX.FTZ R0, R38, R0, !PT ;  /* 0x0000000026007209 */ /* 0x000fe40007810000 */
[----:B------:R-:W-:Y:S02]  /*f4a0*/  FMNMX.FTZ R136, R29, R136, !PT ;  /* 0x000000881d887209 */ /* 0x000fe40007810000 */
[----:B------:R-:W-:Y:S02]  /*f4b0*/  FMNMX.FTZ R0, R12, R0, !PT ;  /* 0x000000000c007209 */ /* 0x000fe40007810000 */
        /* <DEDUP_REMOVED lines=18> */
[----:B------:R-:W-:Y:S01]  /*f5e0*/  FMNMX.FTZ R2, R60, R2, !PT ;  /* 0x000000023c027209 */ /* 0x000fe20007810000 */
[----:B------:R1:W-:Y:S01]  /*f5f0*/  STL [R1+0xf4], R229 ;  /* 0x0000f4e501007387 */ /* 0x0003e20000100800 */
[----:B------:R-:W-:Y:S02]  /*f600*/  FMNMX.FTZ R3, R67, R3, !PT ;  /* 0x0000000343037209 */ /* 0x000fe40007810000 */
[----:B------:R-:W-:Y:S02]  /*f610*/  FMNMX.FTZ R0, R19, R0, !PT ;  /* 0x0000000013007209 */ /* 0x000fe40007810000 */
[----:B------:R-:W-:-:S02]  /*f620*/  FMNMX.FTZ R4, R54, R2, !PT ;  /* 0x0000000236047209 */ /* 0x000fc40007810000 */
[----:B------:R-:W-:Y:S02]  /*f630*/  FMNMX.FTZ R3, R132, R3, !PT ;  /* 0x0000000384037209 */ /* 0x000fe40007810000 */
[----:B------:R-:W-:Y:S02]  /*f640*/  FMNMX.FTZ R0, R18, R0, !PT ;  /* 0x0000000012007209 */ /* 0x000fe40007810000 */
[----:B------:R-:W-:Y:S02]  /*f650*/  FMNMX.FTZ R4, R47, R4, !PT ;  /* 0x000000042f047209 */ /* 0x000fe40007810000 */
[----:B------:R-:W-:Y:S02]  /*f660*/  FMNMX.FTZ R3, R61, R3, !PT ;  /* 0x000000033d037209 */ /* 0x000fe40007810000 */
[----:B------:R-:W-:Y:S01]  /*f670*/  FMNMX.FTZ R0, R16, R0, !PT ;  /* 0x0000000010007209 */ /* 0x000fe20007810000 */
[----:B-1----:R-:W2:Y:S04]  /*f680*/  LDL.LU R229, [R1+0x4] ;  /* 0x0000040001e57983 */ /* 0x002ea80000300800 */
[----:B------:R1:W-:Y:S01]  /*f690*/  STL [R1+0xf0], R224 ;  /* 0x0000f0e001007387 */ /* 0x0003e20000100800 */
[----:B------:R-:W-:-:S02]  /*f6a0*/  FMNMX.FTZ R4, R23, R4, !PT ;  /* 0x0000000417047209 */ /* 0x000fc40007810000 */
[----:B------:R-:W-:Y:S02]  /*f6b0*/  FMNMX.FTZ R3, R56, R3, !PT ;  /* 0x0000000338037209 */ /* 0x000fe40007810000 */
[----:B------:R-:W-:Y:S02]  /*f6c0*/  FMNMX.FTZ R2, R137, R0, !PT ;  /* 0x0000000089027209 */ /* 0x000fe40007810000 */
[----:B------:R-:W-:Y:S02]  /*f6d0*/  FMNMX.FTZ R0, R21, R4, !PT ;  /* 0x0000000415007209 */ /* 0x000fe40007810000 */
[----:B------:R-:W-:Y:S01]  /*f6e0*/  FMNMX.FTZ R134, R57, R3, !PT ;  /* 0x0000000339867209 */ /* 0x000fe20007810000 */
[----:B-1----:R-:W3:Y:S03]  /*f6f0*/  LDL.LU R224, [R1] ;  /* 0x0000000001e07983 */ /* 0x002ee60000300800 */
[----:B------:R-:W-:Y:S01]  /*f700*/  FMNMX.FTZ R134, R64, R134, !PT ;  /* 0x0000008640867209 */ /* 0x000fe20007810000 */
[----:B------:R-:W1:Y:S01]  /*f710*/  SHFL.BFLY PT, R3, R0, 0x2, 0x1f ;  /* 0x0c401f0000037f89 */ /* 0x000e6200000e0000 */
[----:B------:R-:W-:-:S02]  /*f720*/  FMNMX.FTZ R2, R63, R2, !PT ;  /* 0x000000023f027209 */ /* 0x000fc40007810000 */
[----:B------:R-:W-:Y:S01]  /*f730*/  FMNMX.FTZ R134, R49, R134, !PT ;  /* 0x0000008631867209 */ /* 0x000fe20007810000 */
[----:B------:R-:W4:Y:S01]  /*f740*/  SHFL.BFLY PT, R4, R136, 0x1, 0x1f ;  /* 0x0c201f0088047f89 */ /* 0x000f2200000e0000 */
[----:B------:R-:W-:Y:S02]  /*f750*/  FMNMX.FTZ R2, R65, R2, !PT ;  /* 0x0000000241027209 */ /* 0x000fe40007810000 */
[----:B------:R-:W-:Y:S02]  /*f760*/  FMNMX.FTZ R134, R48, R134, !PT ;  /* 0x0000008630867209 */ /* 0x000fe40007810000 */
[----:B------:R-:W-:Y:S02]  /*f770*/  FMNMX.FTZ R2, R133, R2, !PT ;  /* 0x0000000285027209 */ /* 0x000fe40007810000 */
[----:B------:R-:W-:Y:S02]  /*f780*/  FMNMX.FTZ R134, R46, R134, !PT ;  /* 0x000000862e867209 */ /* 0x000fe40007810000 */
[----:B------:R-:W-:-:S02]  /*f790*/  FMNMX.FTZ R2, R53, R2, !PT ;  /* 0x0000000235027209 */ /* 0x000fc40007810000 */
[----:B------:R-:W-:Y:S02]  /*f7a0*/  FMNMX.FTZ R134, R22, R134, !PT ;  /* 0x0000008616867209 */ /* 0x000fe40007810000 */
[----:B------:R-:W-:-:S03]  /*f7b0*/  FMNMX.FTZ R2, R52, R2, !PT ;  /* 0x0000000234027209 */ /* 0x000fc60007810000 */
[----:B------:R-:W4:Y:S01]  /*f7c0*/  SHFL.BFLY PT, R5, R134, 0x2, 0x1f ;  /* 0x0c401f0086057f89 */ /* 0x000f2200000e0000 */
[----:B------:R-:W-:Y:S02]  /*f7d0*/  FMNMX.FTZ R2, R233, R2, !PT ;  /* 0x00000002e9027209 */ /* 0x000fe40007810000 */
[----:B-1----:R-:W-:Y:S02]  /*f7e0*/  FMNMX.FTZ R0, R0, R3, !PT ;  /* 0x0000000300007209 */ /* 0x002fe40007810000 */
[----:B------:R-:W-:Y:S02]  /*f7f0*/  FMNMX.FTZ R2, R232, R2, !PT ;  /* 0x00000002e8027209 */ /* 0x000fe40007810000 */
[----:B----4-:R-:W-:Y:S01]  /*f800*/  FMNMX.FTZ R136, R136, R4, !PT ;  /* 0x0000000488887209 */ /* 0x010fe20007810000 */
[----:B------:R-:W1:Y:S01]  /*f810*/  SHFL.BFLY PT, R135, R0, 0x1, 0x1f ;  /* 0x0c201f0000877f89 */ /* 0x000e6200000e0000 */
[----:B------:R-:W-:Y:S02]  /*f820*/  FMNMX.FTZ R2, R231, R2, !PT ;  /* 0x00000002e7027209 */ /* 0x000fe40007810000 */
[----:B------:R-:W-:-:S02]  /*f830*/  FSETP.NEU.FTZ.AND P3, PT, R136, -INF , PT ;  /* 0xff8000008800780b */ /* 0x000fc40003f7d000 */
[----:B------:R-:W-:Y:S01]  /*f840*/  FMNMX.FTZ R3, R230, R2, !PT ;  /* 0x00000002e6037209 */ /* 0x000fe20007810000 */
[----:B------:R-:W-:-:S05]  /*f850*/  FMUL.FTZ R2, R136, c[0x0][0x23c] ;  /* 0x00008f0088027a20 */ /* 0x000fca0000410000 */
[----:B------:R-:W-:Y:S02]  /*f860*/  FSEL R2, R2, RZ, P3 ;  /* 0x000000ff02027208 */ /* 0x000fe40001800000 */
[----:B------:R-:W-:-:S03]  /*f870*/  FMNMX.FTZ R134, R134, R5, !PT ;  /* 0x0000000586867209 */ /* 0x000fc60007810000 */
[----:B------:R-:W-:-:S04]  /*f880*/  FFMA.FTZ R4, R8, c[0x0][0x23c], -R2 ;  /* 0x00008f0008047a23 */ /* 0x000fc80000010802 */
[----:B------:R4:W-:Y:S01]  /*f890*/  MUFU.EX2 R8, R4 ;  /* 0x0000000400087308 */ /* 0x0009e20000000800 */
[----:B-1----:R-:W-:Y:S01]  /*f8a0*/  FMNMX.FTZ R135, R0, R135, !PT ;  /* 0x0000008700877209 */ /* 0x002fe20007810000 */
[----:B------:R-:W-:-:S03]  /*f8b0*/  FFMA.FTZ R0, R40, c[0x0][0x23c], -R2 ;  /* 0x00008f0028007a23 */ /* 0x000fc60000010802 */
[----:B------:R-:W-:-:S03]  /*f8c0*/  FSETP.NEU.FTZ.AND P2, PT, R135, -INF , PT ;  /* 0xff8000008700780b */ /* 0x000fc60003f5d000 */
[----:B------:R1:W-:Y:S01]  /*f8d0*/  MUFU.EX2 R245, R0 ;  /* 0x0000000000f57308 */ /* 0x0003e20000000800 */
[----:B----4-:R-:W-:Y:S02]  /*f8e0*/  FFMA.FTZ R4, R6, c[0x0][0x23c], -R2 ;  /* 0x00008f0006047a23 */ /* 0x010fe40000010802 */
[----:B------:R-:W4:Y:S05]  /*f8f0*/  SHFL.BFLY PT, R6, R134, 0x1, 0x1f ;  /* 0x0c201f0086067f89 */ /* 0x000f2a00000e0000 */
[----:B------:R4:W-:Y:S01]  /*f900*/  MUFU.EX2 R50, R4 ;  /* 0x0000000400327308 */ /* 0x0009e20000000800 */
[----:B-1----:R-:W-:-:S05]  /*f910*/  FMUL.FTZ R0, R135, c[0x0][0x23c] ;  /* 0x00008f0087007a20 */ /* 0x002fca0000410000 */
[----:B------:R-:W-:Y:S01]  /*f920*/  FSEL R0, R0, RZ, P2 ;  /* 0x000000ff00007208 */ /* 0x000fe20001000000 */
[----:B----4-:R-:W-:-:S04]  /*f930*/  FFMA.FTZ R4, R39, c[0x0][0x23c], -R2 ;  /* 0x00008f0027047a23 */ /* 0x010fc80000010802 */
[----:B------:R1:W-:Y:S01]  /*f940*/  MUFU.EX2 R55, R4 ;  /* 0x0000000400377308 */ /* 0x0003e20000000800 */
[----:B------:R-:W-:Y:S01]  /*f950*/  FMNMX.FTZ R134, R134, R6, !PT ;  /* 0x0000000686867209 */ /* 0x000fe20007810000 */
        /* <DEDUP_REMOVED lines=14> */
[----:B------:R-:W4:Y:S01]  /*fa40*/  LDL.LU R11, [R1+0x7c] ;  /* 0x00007c00010b7983 */ /* 0x000f220000300800 */
[----:B--2---:R-:W-:-:S04]  /*fa50*/  FMNMX.FTZ R3, R229, R3, !PT ;  /* 0x00000003e5037209 */ /* 0x004fc80007810000 */
[----:B---3--:R-:W-:-:S05]  /*fa60*/  FMNMX.FTZ R3, R224, R3, !PT ;  /* 0x00000003e0037209 */ /* 0x008fca0007810000 */
[----:B------:R-:W1:Y:S02]  /*fa70*/  SHFL.BFLY PT, R5, R3, 0x2, 0x1f ;  /* 0x0c401f0003057f89 */ /* 0x000e6400000e0000 */
[----:B-1----:R-:W-:-:S05]  /*fa80*/  FMNMX.FTZ R3, R3, R5, !PT ;  /* 0x0000000503037209 */ /* 0x002fca0007810000 */
[----:B------:R-:W1:Y:S01]  /*fa90*/  SHFL.BFLY PT, R5, R3, 0x1, 0x1f ;  /* 0x0c201f0003057f89 */ /* 0x000e6200000e0000 */
        /* <DEDUP_REMOVED lines=18> */
[----:B------:R-:W4:Y:S02]  /*fbc0*/  MUFU.EX2 R4, R4 ;  /* 0x0000000400047308 */ /* 0x000f240000000800 */
[----:B----4-:R-:W-:Y:S02]  /*fbd0*/  FFMA.FTZ R234, R11, R4, R8 ;  /* 0x000000040bea7223 */ /* 0x010fe40000010008 */
        /* <DEDUP_REMOVED lines=11> */
[----:B------:R-:W-:Y:S01]  /*fc90*/  FMUL.FTZ R7, R7, c[0x0][0x23c] ;  /* 0x00008f0007077a20 */ /* 0x000fe20000410000 */
[----:B------:R-:W-:Y:S08]  /*fca0*/  MUFU.EX2 R14, R14 ;  /* 0x0000000e000e7308 */ /* 0x000ff00000000800 */
[----:B------:R3:W-:Y:S01]  /*fcb0*/  MUFU.EX2 R20, R6 ;  /* 0x0000000600147308 */ /* 0x0007e20000000800 */
[----:B------:R-:W-:-:S07]  /*fcc0*/  FMUL.FTZ R40, R116, R4 ;  /* 0x0000000474287220 */ /* 0x000fce0000410000 */
[----:B------:R-:W-:Y:S08]  /*fcd0*/  MUFU.EX2 R15, R7 ;  /* 0x00000007000f7308 */ /* 0x000ff00000000800 */
[----:B------:R4:W1:Y:S01]  /*fce0*/  MUFU.EX2 R247, R5 ;  /* 0x0000000500f77308 */ /* 0x0008620000000800 */
[----:B------:R-:W-:Y:S01]  /*fcf0*/  MOV R116, R36 ;  /* 0x0000002400747202 */ /* 0x000fe20000000f00 */
[-C--:B------:R-:W-:Y:S01]  /*fd00*/  FMUL.FTZ R36, R128, R4.reuse ;  /* 0x0000000480247220 */ /* 0x080fe20000410000 */
[----:B------:R-:W-:Y:S01]  /*fd10*/  MOV R128, R37 ;  /* 0x0000002500807202 */ /* 0x000fe20000000f00 */
[----:B------:R-:W-:Y:S01]  /*fd20*/  FMUL.FTZ R37, R129, R4 ;  /* 0x0000000481257220 */ /* 0x000fe20000410000 */
[----:B------:R-:W-:Y:S01]  /*fd30*/  MOV R129, R38 ;  /* 0x0000002600817202 */ /* 0x000fe20000000f00 */
[----:B------:R-:W-:Y:S01]  /*fd40*/  FMUL.FTZ R41, R117, R4 ;  /* 0x0000000475297220 */ /* 0x000fe20000410000 */
[----:B------:R-:W-:Y:S01]  /*fd50*/  MOV R252, R10 ;  /* 0x0000000a00fc7202 */ /* 0x000fe20000000f00 */
[----:B------:R-:W-:Y:S01]  /*fd60*/  FMUL.FTZ R148, R148, R4 ;  /* 0x0000000494947220 */ /* 0x000fe20000410000 */
[----:B------:R-:W-:Y:S01]  /*fd70*/  F2FP.BF16.PACK_AB R8, R50, R8 ;  /* 0x000000083208723e */ /* 0x000fe200000010ff */
[-C--:B------:R-:W-:Y:S01]  /*fd80*/  FMUL.FTZ R149, R149, R4.reuse ;  /* 0x0000000495957220 */ /* 0x080fe20000410000 */
[----:B------:R-:W-:Y:S01]  /*fd90*/  F2FP.BF16.PACK_AB R10, R55, R245 ;  /* 0x000000f5370a723e */ /* 0x000fe200000010ff */
[-C--:B------:R-:W-:Y:S01]  /*fda0*/  FMUL.FTZ R156, R156, R4.reuse ;  /* 0x000000049c9c7220 */ /* 0x080fe20000410000 */
[----:B---3--:R-:W-:Y:S01]  /*fdb0*/  F2FP.BF16.PACK_AB R6, R128, R139 ;  /* 0x0000008b8006723e */ /* 0x008fe200000010ff */
[----:B------:R-:W-:-:S02]  /*fdc0*/  FMUL.FTZ R157, R157, R4 ;  /* 0x000000049d9d7220 */ /* 0x000fc40000410000 */
[----:B------:R-:W-:Y:S01]  /*fdd0*/  FMUL.FTZ R164, R164, R4 ;  /* 0x00000004a4a47220 */ /* 0x000fe20000410000 */
[----:B----4-:R-:W-:Y:S01]  /*fde0*/  F2FP.BF16.PACK_AB R5, R246, R44 ;  /* 0x0000002cf605723e */ /* 0x010fe200000010ff */
[----:B------:R-:W-:Y:S01]  /*fdf0*/  FMUL.FTZ R165, R165, R4 ;  /* 0x00000004a5a57220 */ /* 0x000fe20000410000 */
[----:B-1----:R-:W-:Y:S01]  /*fe00*/  F2FP.BF16.PACK_AB R7, R247, R248 ;  /* 0x000000f8f707723e */ /* 0x002fe200000010ff */
        /* <DEDUP_REMOVED lines=65> */
[C---:B------:R-:W-:Y:S01]  /*10220*/  HMMA.16816.F32.BF16 R216, R8.reuse, R18, R156 ;  /* 0x0000001208d8723c */ /* 0x040fe2000004189c */
[----:B------:R-:W1:Y:S07]  /*10230*/  LDSM.16.MT88.4 R16, [R226+0xc000] ;  /* 0x00c00000e210783b */ /* 0x000e6e0000004200 */
        /* <DEDUP_REMOVED lines=30> */
[----:B------:R-:W-:-:S07]  /*10420*/  FMUL.FTZ R75, R75, R14 ;  /* 0x0000000e4b4b7220 */ /* 0x000fce0000410000 */
[----:B-1----:R-:W-:Y:S01]  /*10430*/  HMMA.16816.F32.BF16 R160, R4, R16, R72 ;  /* 0x0000001004a0723c */ /* 0x002fe20000041848 */
[----:B------:R-:W2:Y:S04]  /*10440*/  LDL.LU R74, [R1+0x84] ;  /* 0x00008400014a7983 */ /* 0x000ea80000300800 */
[----:B------:R-:W3:Y:S01]  /*10450*/  LDL.LU R75, [R1+0x9c] ;  /* 0x00009c00014b7983 */ /* 0x000ee20000300800 */
        /* <DEDUP_REMOVED lines=8> */
[----:B------:R-:W-:Y:S07]  /*104e0*/  HMMA.16816.F32.BF16 R164, R8, R16, R68 ;  /* 0x0000001008a4723c */ /* 0x000fee0000041844 */
[----:B------:R-:W-:Y:S01]  /*104f0*/  MOV R71, R27 ;  /* 0x0000001b00477202 */ /* 0x000fe20000000f00 */
[----:B------:R-:W-:Y:S01]  /*10500*/  HMMA.16816.F32.BF16 R140, R4, R18, R76 ;  /* 0x00000012048c723c */ /* 0x000fe2000004184c */
[----:B------:R-:W-:-:S02]  /*10510*/  MOV R70, R26 ;  /* 0x0000001a00467202 */ /* 0x000fc40000000f00 */
[----:B------:R-:W-:Y:S02]  /*10520*/  MOV R69, R25 ;  /* 0x0000001900457202 */ /* 0x000fe40000000f00 */
[----:B------:R-:W-:-:S03]  /*10530*/  MOV R68, R24 ;  /* 0x0000001800447202 */ /* 0x000fc60000000f00 */
[----:B------:R-:W-:Y:S01]  /*10540*/  HMMA.16816.F32.BF16 R24, R8, R18, R80 ;  /* 0x000000120818723c */ /* 0x000fe20000041850 */
[----:B------:R-:W1:Y:S01]  /*10550*/  LDSM.16.MT88.4 R16, [R226+0xe000] ;  /* 0x00e00000e210783b */ /* 0x000e620000004200 */
[-C--:B------:R-:W-:Y:S02]  /*10560*/  FMUL.FTZ R86, R86, R20.reuse ;  /* 0x0000001456567220 */ /* 0x080fe40000410000 */
[----:B------:R-:W-:Y:S02]  /*10570*/  FMUL.FTZ R87, R87, R20 ;  /* 0x0000001457577220 */ /* 0x000fe40000410000 */
[-C--:B------:R-:W-:Y:S02]  /*10580*/  FMUL.FTZ R88, R88, R15.reuse ;  /* 0x0000000f58587220 */ /* 0x080fe40000410000 */
[----:B------:R-:W-:Y:S02]  /*10590*/  FMUL.FTZ R89, R89, R15 ;  /* 0x0000000f59597220 */ /* 0x000fe40000410000 */
[----:B------:R-:W-:-:S02]  /*105a0*/  FMUL.FTZ R90, R90, R14 ;  /* 0x0000000e5a5a7220 */ /* 0x000fc40000410000 */
[-C--:B------:R-:W-:Y:S02]  /*105b0*/  FMUL.FTZ R91, R91, R14.reuse ;  /* 0x0000000e5b5b7220 */ /* 0x080fe40000410000 */
[-C--:B------:R-:W-:Y:S02]  /*105c0*/  FMUL.FTZ R92, R92, R15.reuse ;  /* 0x0000000f5c5c7220 */ /* 0x080fe40000410000 */
[----:B------:R-:W-:Y:S02]  /*105d0*/  FMUL.FTZ R93, R93, R15 ;  /* 0x0000000f5d5d7220 */ /* 0x000fe40000410000 */
[-C--:B------:R-:W-:Y:S02]  /*105e0*/  FMUL.FTZ R94, R94, R14.reuse ;  /* 0x0000000e5e5e7220 */ /* 0x080fe40000410000 */
[----:B------:R-:W-:Y:S02]  /*105f0*/  FMUL.FTZ R95, R95, R14 ;  /* 0x0000000e5f5f7220 */ /* 0x000fe40000410000 */
[----:B------:R-:W-:-:S02]  /*10600*/  FMUL.FTZ R98, R98, R20 ;  /* 0x0000001462627220 */ /* 0x000fc40000410000 */
        /* <DEDUP_REMOVED lines=30> */
[----:B------:R-:W-:Y:S02]  /*107f0*/  FMUL.FTZ R127, R127, R14 ;  /* 0x0000000e7f7f7220 */ /* 0x000fe40000410000 */
[----:B------:R-:W-:Y:S01]  /*10800*/  FMUL.FTZ R43, R119, R20 ;  /* 0x00000014772b7220 */ /* 0x000fe20000410000 */
[C---:B-1----:R-:W-:Y:S08]  /*10810*/  HMMA.16816.F32.BF16 R120, R4.reuse, R16, R120 ;  /* 0x000000100478723c */ /* 0x042ff00000041878 */
[----:B------:R-:W-:Y:S07]  /*10820*/  HMMA.16816.F32.BF16 R124, R4, R18, R124 ;  /* 0x00000012047c723c */ /* 0x000fee000004187c */
[----:B------:R-:W-:-:S04]  /*10830*/  FFMA.FTZ R4, R68, c[0x0][0x23c], -R2 ;  /* 0x00008f0044047a23 */ /* 0x000fc80000010802 */
[----:B------:R1:W-:Y:S02]  /*10840*/  MUFU.EX2 R112, R4 ;  /* 0x0000000400707308 */ /* 0x0003e40000000800 */
[----:B-1----:R-:W-:-:S06]  /*10850*/  FFMA.FTZ R4, R69, c[0x0][0x23c], -R2 ;  /* 0x00008f0045047a23 */ /* 0x002fcc0000010802 */
[----:B------:R1:W4:Y:S01]  /*10860*/  MUFU.EX2 R72, R4 ;  /* 0x0000000400487308 */ /* 0x0003220000000800 */
[----:B------:R-:W-:Y:S02]  /*10870*/  FMUL.FTZ R39, R131, R20 ;  /* 0x0000001483277220 */ /* 0x000fe40000410000 */
[----:B-1----:R-:W-:-:S05]  /*10880*/  FFMA.FTZ R4, R70, c[0x0][0x23c], -R2 ;  /* 0x00008f0046047a23 */ /* 0x002fca0000010802 */
[----:B------:R1:W-:Y:S02]  /*10890*/  MUFU.EX2 R119, R4 ;  /* 0x0000000400777308 */ /* 0x0003e40000000800 */
[----:B-1----:R-:W-:-:S06]  /*108a0*/  FFMA.FTZ R4, R71, c[0x0][0x23c], -R2 ;  /* 0x00008f0047047a23 */ /* 0x002fcc0000010802 */
[----:B------:R1:W-:Y:S02]  /*108b0*/  MUFU.EX2 R100, R4 ;  /* 0x0000000400647308 */ /* 0x0003e40000000800 */
[----:B-1----:R-:W-:-:S06]  /*108c0*/  FFMA.FTZ R4, R252, c[0x0][0x23c], -R0 ;  /* 0x00008f00fc047a23 */ /* 0x002fcc0000010800 */
[----:B------:R1:W-:Y:S02]  /*108d0*/  MUFU.EX2 R131, R4 ;  /* 0x0000000400837308 */ /* 0x0003e40000000800 */
[----:B-1----:R-:W-:-:S06]  /*108e0*/  FFMA.FTZ R4, R51, c[0x0][0x23c], -R0 ;  /* 0x00008f0033047a23 */ /* 0x002fcc0000010800 */
[----:B------:R1:W1:Y:S01]  /*108f0*/  MUFU.EX2 R51, R4 ;  /* 0x0000000400337308 */ /* 0x0002620000000800 */
[----:B------:R-:W-:Y:S02]  /*10900*/  FMUL.FTZ R38, R130, R20 ;  /* 0x0000001482267220 */ /* 0x000fe40000410000 */
[----:B-1----:R-:W-:-:S05]  /*10910*/  FFMA.FTZ R4, R251, c[0x0][0x23c], -R0 ;  /* 0x00008f00fb047a23 */ /* 0x002fca0000010800 */
[----:B------:R1:W-:Y:S01]  /*10920*/  MUFU.EX2 R88, R4 ;  /* 0x0000000400587308 */ /* 0x0003e20000000800 */
[----:B------:R-:W-:Y:S01]  /*10930*/  FMUL.FTZ R42, R118, R20 ;  /* 0x00000014762a7220 */ /* 0x000fe20000410000 */
[----:B------:R-:W-:Y:S01]  /*10940*/  MOV R71, R50 ;  /* 0x0000003200477202 */ /* 0x000fe20000000f00 */
[----:B-1----:R-:W-:-:S05]  /*10950*/  FFMA.FTZ R4, R250, c[0x0][0x23c], -R0 ;  /* 0x00008f00fa047a23 */ /* 0x002fca0000010800 */
[----:B------:R1:W1:Y:S01]  /*10960*/  MUFU.EX2 R101, R4 ;  /* 0x0000000400657308 */ /* 0x0002620000000800 */
[----:B------:R-:W-:Y:S01]  /*10970*/  HMMA.16816.F32.BF16 R40, R8, R16, R40 ;  /* 0x000000100828723c */ /* 0x000fe20000041828 */
[----:B-1----:R-:W-:-:S06]  /*10980*/  FFMA.FTZ R4, R249, c[0x0][0x23c], -R12 ;  /* 0x00008f00f9047a23 */ /* 0x002fcc000001080c */
[----:B------:R1:W-:Y:S01]  /*10990*/  MUFU.EX2 R130, R4 ;  /* 0x0000000400827308 */ /* 0x0003e20000000800 */
[----:B------:R-:W-:Y:S01]  /*109a0*/  HMMA.16816.F32.BF16 R36, R8, R18, R36 ;  /* 0x000000120824723c */ /* 0x000fe20000041824 */
[----:B------:R-:W3:Y:S01]  /*109b0*/  LDSM.16.MT88.4 R16, [R225+0xc800] ;  /* 0x00c80000e110783b */ /* 0x000ee20000004200 */
[----:B-1----:R-:W-:-:S05]  /*109c0*/  FFMA.FTZ R4, R66, c[0x0][0x23c], -R12 ;  /* 0x00008f0042047a23 */ /* 0x002fca000001080c */
[----:B------:R1:W1:Y:S01]  /*109d0*/  MUFU.EX2 R50, R4 ;  /* 0x0000000400327308 */ /* 0x0002620000000800 */
[----:B--2---:R-:W-:Y:S01]  /*109e0*/  FFMA.FTZ R45, R74, R15, R45 ;  /* 0x0000000f4a2d7223 */ /* 0x004fe2000001002d */
[----:B------:R-:W-:Y:S01]  /*109f0*/  MOV R115, R248 ;  /* 0x000000f800737202 */ /* 0x000fe20000000f00 */
[----:B------:R-:W-:Y:S02]  /*10a00*/  FFMA.FTZ R252, R31, c[0x0][0x23c], -R2 ;  /* 0x00008f001ffc7a23 */ /* 0x000fe40000010802 */
[----:B-1----:R-:W-:-:S04]  /*10a10*/  FFMA.FTZ R4, R67, c[0x0][0x23c], -R12 ;  /* 0x00008f0043047a23 */ /* 0x002fc8000001080c */
[----:B------:R1:W-:Y:S01]  /*10a20*/  MUFU.EX2 R89, R4 ;  /* 0x0000000400597308 */ /* 0x0003e20000000800 */
[----:B------:R-:W-:Y:S01]  /*10a30*/  MOV R91, R246 ;  /* 0x000000f6005b7202 */ /* 0x000fe20000000f00 */
[--C-:B------:R-:W-:Y:S01]  /*10a40*/  FFMA.FTZ R250, R30, c[0x0][0x23c], -R2.reuse ;  /* 0x00008f001efa7a23 */ /* 0x100fe20000010802 */
[----:B------:R-:W-:Y:S01]  /*10a50*/  MOV R74, R244 ;  /* 0x000000f4004a7202 */ /* 0x000fe20000000f00 */
[--C-:B------:R-:W-:Y:S01]  /*10a60*/  FFMA.FTZ R249, R29, c[0x0][0x23c], -R2.reuse ;  /* 0x00008f001df97a23 */ /* 0x100fe20000010802 */
[----:B------:R-:W-:Y:S01]  /*10a70*/  MOV R66, R138 ;  /* 0x0000008a00427202 */ /* 0x000fe20000000f00 */
[----:B------:R-:W-:Y:S02]  /*10a80*/  FFMA.FTZ R251, R28, c[0x0][0x23c], -R2 ;  /* 0x00008f001cfb7a23 */ /* 0x000fe40000010802 */
[----:B-1----:R-:W-:-:S04]  /*10a90*/  FFMA.FTZ R4, R132, c[0x0][0x23c], -R12 ;  /* 0x00008f0084047a23 */ /* 0x002fc8000001080c */
[----:B------:R1:W-:Y:S01]  /*10aa0*/  MUFU.EX2 R102, R4 ;  /* 0x0000000400667308 */ /* 0x0003e20000000800 */
[--C-:B------:R-:W-:Y:S02]  /*10ab0*/  FFMA.FTZ R35, R35, c[0x0][0x23c], -R2.reuse ;  /* 0x00008f0023237a23 */ /* 0x100fe40000010802 */
[--C-:B------:R-:W-:Y:S02]  /*10ac0*/  FFMA.FTZ R34, R34, c[0x0][0x23c], -R2.reuse ;  /* 0x00008f0022227a23 */ /* 0x100fe40000010802 */
[--C-:B------:R-:W-:Y:S02]  /*10ad0*/  FFMA.FTZ R33, R33, c[0x0][0x23c], -R2.reuse ;  /* 0x00008f0021217a23 */ /* 0x100fe40000010802 */
[----:B------:R-:W-:Y:S02]  /*10ae0*/  FFMA.FTZ R32, R32, c[0x0][0x23c], -R2 ;  /* 0x00008f0020207a23 */ /* 0x000fe40000010802 */
[--C-:B------:R-:W-:Y:S02]  /*10af0*/  FFMA.FTZ R31, R59, c[0x0][0x23c], -R0.reuse ;  /* 0x00008f003b1f7a23 */ /* 0x100fe40000010800 */
[----:B------:R-:W-:-:S02]  /*10b00*/  FFMA.FTZ R30, R58, c[0x0][0x23c], -R0 ;  /* 0x00008f003a1e7a23 */ /* 0x000fc40000010800 */
[----:B-1----:R-:W-:Y:S02]  /*10b10*/  FFMA.FTZ R4, R137, c[0x0][0x23c], -R13 ;  /* 0x00008f0089047a23 */ /* 0x002fe4000001080d */
[--C-:B------:R-:W-:Y:S02]  /*10b20*/  FFMA.FTZ R29, R62, c[0x0][0x23c], -R0.reuse ;  /* 0x00008f003e1d7a23 */ /* 0x100fe40000010800 */
[----:B------:R1:W-:Y:S01]  /*10b30*/  MUFU.EX2 R113, R4 ;  /* 0x0000000400717308 */ /* 0x0003e20000000800 */
[--C-:B------:R-:W-:Y:S02]  /*10b40*/  FFMA.FTZ R28, R60, c[0x0][0x23c], -R0.reuse ;  /* 0x00008f003c1c7a23 */ /* 0x100fe40000010800 */
[--C-:B------:R-:W-:Y:S02]  /*10b50*/  FFMA.FTZ R248, R54, c[0x0][0x23c], -R0.reuse ;  /* 0x00008f0036f87a23 */ /* 0x100fe40000010800 */
[--C-:B------:R-:W-:Y:S02]  /*10b60*/  FFMA.FTZ R246, R47, c[0x0][0x23c], -R0.reuse ;  /* 0x00008f002ff67a23 */ /* 0x100fe40000010800 */
[----:B------:R-:W-:-:S02]  /*10b70*/  FFMA.FTZ R244, R23, c[0x0][0x23c], -R0 ;  /* 0x00008f0017f47a23 */ /* 0x000fc40000010800 */
[----:B------:R-:W-:Y:S02]  /*10b80*/  FFMA.FTZ R138, R21, c[0x0][0x23c], -R0 ;  /* 0x00008f00158a7a23 */ /* 0x000fe40000010800 */
[--C-:B------:R-:W-:Y:S02]  /*10b90*/  FFMA.FTZ R2, R65, c[0x0][0x23c], -R13.reuse ;  /* 0x00008f0041027a23 */ /* 0x100fe4000001080d */
[--C-:B------:R-:W-:Y:S02]  /*10ba0*/  FFMA.FTZ R0, R133, c[0x0][0x23c], -R13.reuse ;  /* 0x00008f0085007a23 */ /* 0x100fe4000001080d */
[----:B-1----:R-:W-:Y:S01]  /*10bb0*/  FFMA.FTZ R4, R63, c[0x0][0x23c], -R13 ;  /* 0x00008f003f047a23 */ /* 0x002fe2000001080d */
[----:B------:R-:W-:Y:S08]  /*10bc0*/  MUFU.EX2 R90, R2 ;  /* 0x00000002005a7308 */ /* 0x000ff00000000800 */
[----:B------:R1:W2:Y:S08]  /*10bd0*/  MUFU.EX2 R118, R4 ;  /* 0x0000000400767308 */ /* 0x0002b00000000800 */
[----:B------:R-:W3:Y:S01]  /*10be0*/  MUFU.EX2 R103, R0 ;  /* 0x0000000000677308 */ /* 0x000ee20000000800 */
[----:B------:R-:W-:Y:S01]  /*10bf0*/  MOV R73, R139 ;  /* 0x0000008b00497202 */ /* 0x000fe20000000f00 */
[----:B------:R-:W-:Y:S01]  /*10c00*/  FFMA.FTZ R139, R22, c[0x0][0x23c], -R12 ;  /* 0x00008f00168b7a23 */ /* 0x000fe2000001080c */
[----:B----4-:R-:W-:Y:S01]  /*10c10*/  F2FP.BF16.PACK_AB R8, R72, R112 ;  /* 0x000000704808723e */ /* 0x010fe200000010ff */
[----:B------:R-:W4:Y:S01]  /*10c20*/  LDSM.16.MT88.4 R20, [R226+0xc800] ;  /* 0x00c80000e214783b */ /* 0x000f220000004200 */
[----:B------:R-:W-:-:S02]  /*10c30*/  F2FP.BF16.PACK_AB R9, R51, R131 ;  /* 0x000000833309723e */ /* 0x000fc400000010ff */
[----:B------:R-:W-:Y:S02]  /*10c40*/  F2FP.BF16.PACK_AB R10, R100, R119 ;  /* 0x00000077640a723e */ /* 0x000fe400000010ff */
[----:B------:R-:W-:Y:S02]  /*10c50*/  F2FP.BF16.PACK_AB R11, R101, R88 ;  /* 0x00000058650b723e */ /* 0x000fe400000010ff */
[----:B-1----:R-:W-:Y:S02]  /*10c60*/  F2FP.BF16.PACK_AB R4, R50, R130 ;  /* 0x000000823204723e */ /* 0x002fe400000010ff */
[----:B--2---:R-:W-:Y:S02]  /*10c70*/  F2FP.BF16.PACK_AB R5, R118, R113 ;  /* 0x000000717605723e */ /* 0x004fe400000010ff */
[----:B------:R-:W-:Y:S02]  /*10c80*/  F2FP.BF16.PACK_AB R6, R102, R89 ;  /* 0x000000596606723e */ /* 0x000fe400000010ff */
[----:B---3--:R-:W-:Y:S01]  /*10c90*/  F2FP.BF16.PACK_AB R7, R103, R90 ;  /* 0x0000005a6707723e */ /* 0x008fe200000010ff */
[----:B------:R-:W-:Y:S01]  /*10ca0*/  FFMA.FTZ R15, R61, c[0x0][0x23c], -R12 ;  /* 0x00008f003d0f7a23 */ /* 0x000fe2000001080c */
[-C--:B------:R-:W-:Y:S08]  /*10cb0*/  HMMA.16816.F32.BF16 R148, R8, R16.reuse, R148 ;  /* 0x000000100894723c */ /* 0x080ff00000041894 */
[C---:B------:R-:W-:Y:S08]  /*10cc0*/  HMMA.16816.F32.BF16 R144, R4.reuse, R16, R144 ;  /* 0x000000100490723c */ /* 0x040ff00000041890 */
[-C--:B------:R-:W-:Y:S08]  /*10cd0*/  HMMA.16816.F32.BF16 R152, R4, R18.reuse, R152 ;  /* 0x000000120498723c */ /* 0x080ff00000041898 */
[----:B------:R-:W-:Y:S01]  /*10ce0*/  HMMA.16816.F32.BF16 R60, R8, R18, R216 ;  /* 0x00000012083c723c */ /* 0x000fe200000418d8 */
[----:B------:R-:W1:Y:S01]  /*10cf0*/  LDSM.16.MT88.4 R16, [R228+0xc800] ;  /* 0x00c80000e410783b */ /* 0x000e620000004200 */
[----:B------:R-:W-:Y:S01]  /*10d00*/  FFMA.FTZ R44, R75, R14, R44 ;  /* 0x0000000e4b2c7223 */ /* 0x000fe2000001002c */
[----:B------:R-:W-:Y:S01]  /*10d10*/  MOV R75, R245 ;  /* 0x000000f5004b7202 */ /* 0x000fe20000000f00 */
[----:B------:R-:W-:-:S04]  /*10d20*/  FFMA.FTZ R2, R64, c[0x0][0x23c], -R12 ;  /* 0x00008f0040027a23 */ /* 0x000fc8000001080c */
[----:B----4-:R-:W-:Y:S01]  /*10d30*/  HMMA.16816.F32.BF16 R76, R8, R20, R220 ;  /* 0x00000014084c723c */ /* 0x010fe200000418dc */
[----:B------:R-:W-:Y:S01]  /*10d40*/  FFMA.FTZ R245, R46, c[0x0][0x23c], -R12 ;  /* 0x00008f002ef57a23 */ /* 0x000fe2000001080c */
[----:B------:R-:W-:-:S05]  /*10d50*/  MOV R46, R116 ;  /* 0x00000074002e7202 */ /* 0x000fca0000000f00 */
[----:B------:R-:W-:Y:S02]  /*10d60*/  MOV R222, R71 ;  /* 0x0000004700de7202 */ /* 0x000fe40000000f00 */
[----:B------:R-:W-:Y:S01]  /*10d70*/  HMMA.16816.F32.BF16 R68, R4, R20, R212 ;  /* 0x000000140444723c */ /* 0x000fe200000418d4 */
[----:B------:R-:W-:Y:S02]  /*10d80*/  MOV R47, R55 ;  /* 0x00000037002f7202 */ /* 0x000fe40000000f00 */
[----:B------:R-:W-:-:S04]  /*10d90*/  MOV R116, R52 ;  /* 0x0000003400747202 */ /* 0x000fc80000000f00 */
[----:B------:R-:W-:Y:S02]  /*10da0*/  MOV R214, R66 ;  /* 0x0000004200d67202 */ /* 0x000fe40000000f00 */
[----:B------:R-:W-:Y:S01]  /*10db0*/  HMMA.16816.F32.BF16 R64, R4, R22, R208 ;  /* 0x000000160440723c */ /* 0x000fe200000418d0 */
[----:B------:R-:W-:Y:S01]  /*10dc0*/  MOV R114, R247 ;  /* 0x000000f700727202 */ /* 0x000fe20000000f00 */
[--C-:B------:R-:W-:Y:S02]  /*10dd0*/  FFMA.FTZ R137, R49, c[0x0][0x23c], -R12.reuse ;  /* 0x00008f0031897a23 */ /* 0x100fe4000001080c */
[----:B------:R-:W-:-:S03]  /*10de0*/  FFMA.FTZ R247, R48, c[0x0][0x23c], -R12 ;  /* 0x00008f0030f77a23 */ /* 0x000fc6000001080c */
[----:B------:R-:W-:Y:S02]  /*10df0*/  MOV R208, R128 ;  /* 0x0000008000d07202 */ /* 0x000fe40000000f00 */
[----:B------:R-:W-:Y:S02]  /*10e00*/  MOV R128, R53 ;  /* 0x0000003500807202 */ /* 0x000fe40000000f00 */
[----:B------:R-:W-:Y:S01]  /*10e10*/  MOV R132, R73 ;  /* 0x0000004900847202 */ /* 0x000fe20000000f00 */
[----:B-1----:R-:W-:Y:S01]  /*10e20*/  HMMA.16816.F32.BF16 R52, R8, R16, R180 ;  /* 0x000000100834723c */ /* 0x002fe200000418b4 */
[----:B------:R-:W-:Y:S01]  /*10e30*/  MOV R133, R75 ;  /* 0x0000004b00857202 */ /* 0x000fe20000000f00 */
[----:B------:R-:W-:-:S05]  /*10e40*/  FFMA.FTZ R14, R56, c[0x0][0x23c], -R12 ;  /* 0x00008f00380e7a23 */ /* 0x000fca000001080c */
[----:B------:R-:W-:Y:S02]  /*10e50*/  MOV R181, R51 ;  /* 0x0000003300b57202 */ /* 0x000fe40000000f00 */
[----:B------:R-:W-:Y:S02]  /*10e60*/  MOV R180, R50 ;  /* 0x0000003200b47202 */ /* 0x000fe40000000f00 */
[----:B------:R-:W-:Y:S01]  /*10e70*/  HMMA.16816.F32.BF16 R48, R4, R16, R176 ;  /* 0x000000100430723c */ /* 0x000fe200000418b0 */
[----:B------:R-:W-:Y:S01]  /*10e80*/  MOV R183, R72 ;  /* 0x0000004800b77202 */ /* 0x000fe20000000f00 */
[----:B------:R-:W-:-:S05]  /*10e90*/  FFMA.FTZ R0, R57, c[0x0][0x23c], -R12 ;  /* 0x00008f0039007a23 */ /* 0x000fca000001080c */
[----:B------:R-:W-:Y:S01]  /*10ea0*/  MOV R176, R74 ;  /* 0x0000004a00b07202 */ /* 0x000fe20000000f00 */
[-C--:B------:R-:W-:Y:S08]  /*10eb0*/  HMMA.16816.F32.BF16 R184, R4, R18.reuse, R184 ;  /* 0x0000001204b8723c */ /* 0x080ff000000418b8 */
[C---:B------:R-:W-:Y:S01]  /*10ec0*/  HMMA.16816.F32.BF16 R72, R8.reuse, R18, R188 ;  /* 0x000000120848723c */ /* 0x040fe200000418bc */
[----:B------:R-:W1:Y:S07]  /*10ed0*/  LDSM.16.MT88.4 R16, [R225+0xe800] ;  /* 0x00e80000e110783b */ /* 0x000e6e0000004200 */
[----:B------:R-:W-:Y:S01]  /*10ee0*/  HMMA.16816.F32.BF16 R56, R8, R22, R172 ;  /* 0x000000160838723c */ /* 0x000fe200000418ac */
[----:B------:R-:W2:Y:S01]  /*10ef0*/  LDSM.16.MT88.4 R20, [R227+0xc800] ;  /* 0x00c80000e314783b */ /* 0x000ea20000004200 */
[----:B------:R-:W-:-:S02]  /*10f00*/  MOV R191, R91 ;  /* 0x0000005b00bf7202 */ /* 0x000fc40000000f00 */
[----:B------:R-:W-:-:S03]  /*10f10*/  MOV R12, R131 ;  /* 0x00000083000c7202 */ /* 0x000fc60000000f00 */
[----:B------:R-:W-:Y:S02]  /*10f20*/  MOV R173, R90 ;  /* 0x0000005a00ad7202 */ /* 0x000fe40000000f00 */
[----:B------:R-:W-:Y:S02]  /*10f30*/  MOV R174, R89 ;  /* 0x0000005900ae7202 */ /* 0x000fe40000000f00 */
[----:B------:R-:W-:Y:S02]  /*10f40*/  MOV R175, R88 ;  /* 0x0000005800af7202 */ /* 0x000fe40000000f00 */
[----:B------:R-:W-:Y:S01]  /*10f50*/  MOV R215, R130 ;  /* 0x0000008200d77202 */ /* 0x000fe20000000f00 */
[----:B-1----:R-:W-:Y:S07]  /*10f60*/  HMMA.16816.F32.BF16 R88, R4, R16, R160 ;  /* 0x000000100458723c */ /* 0x002fee00000418a0 */
[----:B------:R-:W-:-:S02]  /*10f70*/  MOV R163, R129 ;  /* 0x0000008100a37202 */ /* 0x000fc40000000f00 */
[----:B------:R-:W-:Y:S01]  /*10f80*/  MOV R160, R128 ;  /* 0x0000008000a07202 */ /* 0x000fe20000000f00 */
[----:B--2---:R-:W-:Y:S08]  /*10f90*/  HMMA.16816.F32.BF16 R196, R8, R20, R196 ;  /* 0x0000001408c4723c */ /* 0x004ff000000418c4 */
[C---:B------:R-:W-:Y:S08]  /*10fa0*/  HMMA.16816.F32.BF16 R128, R4.reuse, R18, R140 ;  /* 0x000000120480723c */ /* 0x040ff0000004188c */
[C---:B------:R-:W-:Y:S08]  /*10fb0*/  HMMA.16816.F32.BF16 R192, R4.reuse, R20, R192 ;  /* 0x0000001404c0723c */ /* 0x040ff000000418c0 */
[-C--:B------:R-:W-:Y:S08]  /*10fc0*/  HMMA.16816.F32.BF16 R200, R4, R22.reuse, R200 ;  /* 0x0000001604c8723c */ /* 0x080ff000000418c8 */
[C---:B------:R-:W-:Y:S01]  /*10fd0*/  HMMA.16816.F32.BF16 R204, R8.reuse, R22, R204 ;  /* 0x0000001608cc723c */ /* 0x040fe200000418cc */
[----:B------:R-:W1:Y:S07]  /*10fe0*/  LDSM.16.MT88.4 R20, [R228+0xe800] ;  /* 0x00e80000e414783b */ /* 0x000e6e0000004200 */
[C---:B------:R-:W-:Y:S08]  /*10ff0*/  HMMA.16816.F32.BF16 R164, R8.reuse, R16, R164 ;  /* 0x0000001008a4723c */ /* 0x040ff000000418a4 */
[----:B------:R-:W-:Y:S01]  /*11000*/  HMMA.16816.F32.BF16 R140, R8, R18, R24 ;  /* 0x00000012088c723c */ /* 0x000fe20000041818 */
[----:B------:R-:W2:Y:S04]  /*11010*/  LDSM.16.MT88.4 R24, [R226+0xe800] ;  /* 0x00e80000e218783b */ /* 0x000ea80000004200 */
[----:B------:R-:W3:Y:S01]  /*11020*/  LDSM.16.MT88.4 R16, [R227+0xe800] ;  /* 0x00e80000e310783b */ /* 0x000ee20000004200 */
[----:B------:R-:W-:-:S02]  /*11030*/  MOV R161, R116 ;  /* 0x0000007400a17202 */ /* 0x000fc40000000f00 */
[----:B------:R-:W-:Y:S02]  /*11040*/  MOV R211, R113 ;  /* 0x0000007100d37202 */ /* 0x000fe40000000f00 */
[----:B------:R-:W-:Y:S02]  /*11050*/  MOV R210, R112 ;  /* 0x0000007000d27202 */ /* 0x000fe40000000f00 */
[----:B------:R-:W-:Y:S02]  /*11060*/  MOV R209, R114 ;  /* 0x0000007200d17202 */ /* 0x000fe40000000f00 */
[----:B------:R-:W-:Y:S01]  /*11070*/  MOV R182, R115 ;  /* 0x0000007300b67202 */ /* 0x000fe20000000f00 */
[----:B------:R4:W-:Y:S01]  /*11080*/  MUFU.EX2 R219, R0 ;  /* 0x0000000000db7308 */ /* 0x0009e20000000800 */
[----:B------:R-:W-:Y:S01]  /*11090*/  MOV R162, R117 ;  /* 0x0000007500a27202 */ /* 0x000fe20000000f00 */
[C---:B-1----:R-:W-:Y:S08]  /*110a0*/  HMMA.16816.F32.BF16 R104, R4.reuse, R20, R104 ;  /* 0x000000140468723c */ /* 0x042ff00000041868 */
[----:B------:R-:W-:Y:S01]  /*110b0*/  HMMA.16816.F32.BF16 R108, R4, R22, R108 ;  /* 0x00000016046c723c */ /* 0x000fe2000004186c */
[----:B----4-:R-:W-:Y:S01]  /*110c0*/  FFMA.FTZ R0, R160, c[0x0][0x23c], -R13 ;  /* 0x00008f00a0007a23 */ /* 0x010fe2000001080d */
[----:B------:R-:W-:-:S06]  /*110d0*/  MOV R160, R222 ;  /* 0x000000de00a07202 */ /* 0x000fcc0000000f00 */
[C---:B--2---:R-:W-:Y:S01]  /*110e0*/  HMMA.16816.F32.BF16 R112, R4.reuse, R24, R80 ;  /* 0x000000180470723c */ /* 0x044fe20000041850 */
[----:B------:R1:W-:Y:S07]  /*110f0*/  MUFU.EX2 R222, R2 ;  /* 0x0000000200de7308 */ /* 0x0003ee0000000800 */
[C---:B------:R-:W-:Y:S08]  /*11100*/  HMMA.16816.F32.BF16 R92, R4.reuse, R26, R92 ;  /* 0x0000001a045c723c */ /* 0x040ff0000004185c */
[C---:B---3--:R-:W-:Y:S08]  /*11110*/  HMMA.16816.F32.BF16 R120, R4.reuse, R16, R120 ;  /* 0x000000100478723c */ /* 0x048ff00000041878 */
[----:B------:R-:W-:Y:S07]  /*11120*/  HMMA.16816.F32.BF16 R124, R4, R18, R124 ;  /* 0x00000012047c723c */ /* 0x000fee000004187c */
[----:B------:R-:W-:-:S02]  /*11130*/  MOV R7, R161 ;  /* 0x000000a100077202 */ /* 0x000fc40000000f00 */
[----:B------:R-:W-:Y:S02]  /*11140*/  MOV R161, R234 ;  /* 0x000000ea00a17202 */ /* 0x000fe40000000f00 */
[----:B------:R-:W-:Y:S01]  /*11150*/  MOV R178, R102 ;  /* 0x0000006600b27202 */ /* 0x000fe20000000f00 */
[--C-:B-1----:R-:W-:Y:S01]  /*11160*/  FFMA.FTZ R2, R7, c[0x0][0x23c], -R13.reuse ;  /* 0x00008f0007027a23 */ /* 0x102fe2000001080d */
[----:B------:R-:W-:Y:S02]  /*11170*/  MOV R7, R161 ;  /* 0x000000a100077202 */ /* 0x000fe40000000f00 */
[----:B------:R-:W-:Y:S02]  /*11180*/  MOV R179, R103 ;  /* 0x0000006700b37202 */ /* 0x000fe40000000f00 */
[----:B------:R-:W-:Y:S02]  /*11190*/  MOV R212, R118 ;  /* 0x0000007600d47202 */ /* 0x000fe40000000f00 */
[----:B------:R-:W-:Y:S01]  /*111a0*/  MOV R213, R119 ;  /* 0x0000007700d57202 */ /* 0x000fe20000000f00 */
[C---:B------:R-:W-:Y:S01]  /*111b0*/  HMMA.16816.F32.BF16 R96, R8.reuse, R20, R96 ;  /* 0x000000140860723c */ /* 0x040fe20000041860 */
[----:B------:R-:W-:Y:S01]  /*111c0*/  MOV R161, R162 ;  /* 0x000000a200a17202 */ /* 0x000fe20000000f00 */
[----:B------:R-:W-:Y:S01]  /*111d0*/  MUFU.EX2 R221, R35 ;  /* 0x0000002300dd7308 */ /* 0x000fe20000000800 */
[----:B------:R-:W-:Y:S01]  /*111e0*/  MOV R162, R163 ;  /* 0x000000a300a27202 */ /* 0x000fe20000000f00 */
[--C-:B------:R-:W-:Y:S01]  /*111f0*/  FFMA.FTZ R4, R233, c[0x0][0x23c], -R13.reuse ;  /* 0x00008f00e9047a23 */ /* 0x100fe2000001080d */
[----:B------:R-:W-:Y:S01]  /*11200*/  MOV R163, R191 ;  /* 0x000000bf00a37202 */ /* 0x000fe20000000f00 */
[----:B------:R-:W-:Y:S01]  /*11210*/  FFMA.FTZ R5, R232, c[0x0][0x23c], -R13 ;  /* 0x00008f00e8057a23 */ /* 0x000fe2000001080d */
[----:B------:R-:W-:Y:S01]  /*11220*/  MOV R191, R176 ;  /* 0x000000b000bf7202 */ /* 0x000fe20000000f00 */
[----:B------:R-:W-:Y:S01]  /*11230*/  HMMA.16816.F32.BF16 R84, R8, R22, R84 ;  /* 0x000000160854723c */ /* 0x000fe20000041854 */
[----:B------:R-:W-:Y:S01]  /*11240*/  MOV R176, R178 ;  /* 0x000000b200b07202 */ /* 0x000fe20000000f00 */
[----:B------:R1:W-:Y:S01]  /*11250*/  MUFU.EX2 R190, R34 ;  /* 0x0000002200be7308 */ /* 0x0003e20000000800 */
[----:B------:R-:W-:Y:S01]  /*11260*/  MOV R178, R179 ;  /* 0x000000b300b27202 */ /* 0x000fe20000000f00 */
[----:B------:R-:W2:Y:S01]  /*11270*/  LDSM.16.MT88.4 R20, [R225+0xd000] ;  /* 0x00d00000e114783b */ /* 0x000ea20000004200 */
[----:B------:R-:W-:-:S02]  /*11280*/  MOV R179, R180 ;  /* 0x000000b400b37202 */ /* 0x000fc40000000f00 */
[----:B------:R-:W-:Y:S01]  /*11290*/  MOV R180, R181 ;  /* 0x000000b500b47202 */ /* 0x000fe20000000f00 */
[C---:B------:R-:W-:Y:S01]  /*112a0*/  HMMA.16816.F32.BF16 R80, R8.reuse, R16, R40 ;  /* 0x000000100850723c */ /* 0x040fe20000041828 */
[----:B------:R-:W-:Y:S01]  /*112b0*/  MOV R181, R182 ;  /* 0x000000b600b57202 */ /* 0x000fe20000000f00 */
[----:B------:R3:W-:Y:S01]  /*112c0*/  MUFU.EX2 R189, R33 ;  /* 0x0000002100bd7308 */ /* 0x0007e20000000800 */
[----:B------:R-:W-:Y:S01]  /*112d0*/  MOV R182, R208 ;  /* 0x000000d000b67202 */ /* 0x000fe20000000f00 */
[----:B------:R4:W5:Y:S01]  /*112e0*/  LDL.LU R234, [R1+0x108] ;  /* 0x0001080001ea7983 */ /* 0x0009620000300800 */
[----:B------:R-:W-:Y:S02]  /*112f0*/  MOV R208, R209 ;  /* 0x000000d100d07202 */ /* 0x000fe40000000f00 */
[----:B------:R-:W-:Y:S01]  /*11300*/  MOV R209, R210 ;  /* 0x000000d200d17202 */ /* 0x000fe20000000f00 */
[----:B------:R-:W-:Y:S01]  /*11310*/  HMMA.16816.F32.BF16 R116, R8, R24, R168 ;  /* 0x000000180874723c */ /* 0x000fe200000418a8 */
[----:B------:R-:W-:Y:S01]  /*11320*/  MOV R210, R211 ;  /* 0x000000d300d27202 */ /* 0x000fe20000000f00 */
[----:B------:R4:W-:Y:S01]  /*11330*/  MUFU.EX2 R188, R32 ;  /* 0x0000002000bc7308 */ /* 0x0009e20000000800 */
[----:B------:R-:W-:Y:S01]  /*11340*/  MOV R211, R212 ;  /* 0x000000d400d37202 */ /* 0x000fe20000000f00 */
[----:B-1----:R-:W-:-:S06]  /*11350*/  FFMA.FTZ R34, R231, c[0x0][0x23c], -R13 ;  /* 0x00008f00e7227a23 */ /* 0x002fcc000001080d */
[----:B------:R-:W-:Y:S01]  /*11360*/  MUFU.EX2 R216, R15 ;  /* 0x0000000f00d87308 */ /* 0x000fe20000000800 */
[----:B------:R-:W-:Y:S01]  /*11370*/  FADD.FTZ R168, R163, R44 ;  /* 0x0000002ca3a87221 */ /* 0x000fe20000010000 */
[----:B------:R-:W-:Y:S01]  /*11380*/  MOV R163, R180 ;  /* 0x000000b400a37202 */ /* 0x000fe20000000f00 */
[----:B------:R-:W-:Y:S01]  /*11390*/  HMMA.16816.F32.BF16 R36, R8, R18, R36 ;  /* 0x000000120824723c */ /* 0x000fe20000041824 */
[----:B------:R-:W-:Y:S01]  /*113a0*/  MOV R180, R208 ;  /* 0x000000d000b47202 */ /* 0x000fe20000000f00 */
[----:B------:R-:W1:Y:S01]  /*113b0*/  LDSM.16.MT88.4 R16, [R226+0xd000] ;  /* 0x00d00000e210783b */ /* 0x000e620000004200 */
[----:B------:R-:W-:Y:S01]  /*113c0*/  MOV R208, R211 ;  /* 0x000000d300d07202 */ /* 0x000fe20000000f00 */
[--C-:B---3--:R-:W-:Y:S01]  /*113d0*/  FFMA.FTZ R33, R230, c[0x0][0x23c], -R13.reuse ;  /* 0x00008f00e6217a23 */ /* 0x108fe2000001080d */
[----:B------:R3:W1:Y:S01]  /*113e0*/  MUFU.EX2 R217, R14 ;  /* 0x0000000e00d97308 */ /* 0x0006620000000800 */
[--C-:B----4-:R-:W-:Y:S01]  /*113f0*/  FFMA.FTZ R32, R229, c[0x0][0x23c], -R13.reuse ;  /* 0x00008f00e5207a23 */ /* 0x110fe2000001080d */
[----:B------:R-:W-:Y:S01]  /*11400*/  MOV R211, R12 ;  /* 0x0000000c00d37202 */ /* 0x000fe20000000f00 */
[----:B------:R-:W-:-:S05]  /*11410*/  FFMA.FTZ R35, R224, c[0x0][0x23c], -R13 ;  /* 0x00008f00e0237a23 */ /* 0x000fca000001080d */
[----:B------:R-:W-:Y:S01]  /*11420*/  MUFU.EX2 R218, R31 ;  /* 0x0000001f00da7308 */ /* 0x000fe20000000800 */
[----:B------:R-:W-:-:S07]  /*11430*/  FADD.FTZ R6, R214, R161 ;  /* 0x000000a1d6067221 */ /* 0x000fce0000010000 */
[----:B------:R-:W4:Y:S01]  /*11440*/  MUFU.EX2 R220, R30 ;  /* 0x0000001e00dc7308 */ /* 0x000f220000000800 */
[----:B---3--:R-:W3:Y:S01]  /*11450*/  LDSM.16.MT88.4 R12, [R228+0xd000] ;  /* 0x00d00000e40c783b */ /* 0x008ee20000004200 */
[----:B------:R-:W-:Y:S02]  /*11460*/  MOV R161, R191 ;  /* 0x000000bf00a17202 */ /* 0x000fe40000000f00 */
[----:B------:R-:W-:Y:S01]  /*11470*/  MOV R191, R178 ;  /* 0x000000b200bf7202 */ /* 0x000fe20000000f00 */
[----:B------:R1:W5:Y:S03]  /*11480*/  LDL.LU R233, [R1+0x104] ;  /* 0x0001040001e97983 */ /* 0x0003660000300800 */
[----:B------:R2:W-:Y:S01]  /*11490*/  MUFU.EX2 R214, R2 ;  /* 0x0000000200d67308 */ /* 0x0005e20000000800 */
[----:B------:R-:W-:Y:S01]  /*114a0*/  MOV R178, R181 ;  /* 0x000000b500b27202 */ /* 0x000fe20000000f00 */
[----:B------:R1:W5:Y:S01]  /*114b0*/  LDL.LU R232, [R1+0x100] ;  /* 0x0001000001e87983 */ /* 0x0003620000300800 */
[----:B------:R-:W-:-:S02]  /*114c0*/  MOV R181, R209 ;  /* 0x000000d100b57202 */ /* 0x000fc40000000f00 */
[----:B------:R-:W-:Y:S01]  /*114d0*/  MOV R209, R213 ;  /* 0x000000d500d17202 */ /* 0x000fe20000000f00 */
[----:B------:R1:W5:Y:S02]  /*114e0*/  LDL.LU R231, [R1+0xfc] ;  /* 0x0000fc0001e77983 */ /* 0x0003640000300800 */
[----:B------:R-:W-:Y:S08]  /*114f0*/  MUFU.EX2 R223, R29 ;  /* 0x0000001d00df7308 */ /* 0x000ff00000000800 */
[----:B------:R1:W1:Y:S01]  /*11500*/  MUFU.EX2 R171, R28 ;  /* 0x0000001c00ab7308 */ /* 0x0002620000000800 */
[----:B--2---:R-:W-:Y:S01]  /*11510*/  FADD.FTZ R2, R162, R45 ;  /* 0x0000002da2027221 */ /* 0x004fe20000010000 */
[----:B------:R-:W-:Y:S01]  /*11520*/  MOV R162, R179 ;  /* 0x000000b300a27202 */ /* 0x000fe20000000f00 */
[----:B------:R2:W5:Y:S01]  /*11530*/  LDL.LU R230, [R1+0xf8] ;  /* 0x0000f80001e67983 */ /* 0x0005620000300800 */
[----:B------:R-:W-:-:S02]  /*11540*/  MOV R179, R182 ;  /* 0x000000b600b37202 */ /* 0x000fc40000000f00 */
[----:B------:R-:W-:Y:S02]  /*11550*/  MOV R182, R210 ;  /* 0x000000d200b67202 */ /* 0x000fe40000000f00 */
[----:B------:R3:W2:Y:S01]  /*11560*/  MUFU.EX2 R212, R0 ;  /* 0x0000000000d47308 */ /* 0x0006a20000000800 */
[----:B------:R-:W-:-:S07]  /*11570*/  MOV R210, R215 ;  /* 0x000000d700d27202 */ /* 0x000fce0000000f00 */
[----:B------:R2:W-:Y:S01]  /*11580*/  MUFU.EX2 R213, R4 ;  /* 0x0000000400d57308 */ /* 0x0005e20000000800 */
[----:B------:R-:W-:Y:S02]  /*11590*/  MOV R177, R101 ;  /* 0x0000006500b17202 */ /* 0x000fe40000000f00 */
[----:B------:R-:W-:Y:S01]  /*115a0*/  MOV R172, R100 ;  /* 0x0000006400ac7202 */ /* 0x000fe20000000f00 */
[----:B------:R-:W-:Y:S01]  /*115b0*/  FADD.FTZ R132, R132, R2 ;  /* 0x0000000284847221 */ /* 0x000fe20000010000 */
[----:B------:R-:W-:Y:S01]  /*115c0*/  MOV R170, R162 ;  /* 0x000000a200aa7202 */ /* 0x000fe20000000f00 */
[----:B-1----:R-:W-:Y:S02]  /*115d0*/  LDSM.16.MT88.4 R28, [R227+0xd000] ;  /* 0x00d00000e31c783b */ /* 0x002fe40000004200 */
[----:B------:R1:W1:Y:S01]  /*115e0*/  MUFU.EX2 R215, R5 ;  /* 0x0000000500d77308 */ /* 0x0002620000000800 */
[----:B---3--:R-:W-:Y:S01]  /*115f0*/  FADD.FTZ R0, R160, R7 ;  /* 0x00000007a0007221 */ /* 0x008fe20000010000 */
[----:B------:R-:W-:Y:S01]  /*11600*/  HMMA.16816.F32.BF16 R100, R8, R26, R156 ;  /* 0x0000001a0864723c */ /* 0x000fe2000004189c */
[----:B------:R-:W-:Y:S01]  /*11610*/  MOV R169, R163 ;  /* 0x000000a300a97202 */ /* 0x000fe20000000f00 */
[----:B------:R-:W3:Y:S01]  /*11620*/  LDSM.16.MT88.4 R24, [R225+0xf000] ;  /* 0x00f00000e118783b */ /* 0x000ee20000004200 */
[----:B------:R-:W-:-:S02]  /*11630*/  FADD.FTZ R133, R133, R0 ;  /* 0x0000000085857221 */ /* 0x000fc40000010000 */
[----:B------:R-:W-:Y:S01]  /*11640*/  FADD.FTZ R0, R161, R6 ;  /* 0x00000006a1007221 */ /* 0x000fe20000010000 */
[----:B--2---:R-:W-:Y:S01]  /*11650*/  F2FP.BF16.PACK_AB R4, R217, R216 ;  /* 0x000000d8d904723e */ /* 0x004fe200000010ff */
[----:B------:R-:W-:Y:S01]  /*11660*/  MUFU.EX2 R252, R252 ;  /* 0x000000fc00fc7308 */ /* 0x000fe20000000800 */
[----:B------:R-:W-:Y:S01]  /*11670*/  F2FP.BF16.PACK_AB R8, R190, R221 ;  /* 0x000000ddbe08723e */ /* 0x000fe200000010ff */
[----:B------:R2:W5:Y:S01]  /*11680*/  LDL.LU R229, [R1+0xf4] ;  /* 0x0000f40001e57983 */ /* 0x0005620000300800 */
[----:B----4-:R-:W-:Y:S02]  /*11690*/  F2FP.BF16.PACK_AB R9, R220, R218 ;  /* 0x000000dadc09723e */ /* 0x010fe400000010ff */
[----:B------:R-:W-:Y:S01]  /*116a0*/  F2FP.BF16.PACK_AB R10, R188, R189 ;  /* 0x000000bdbc0a723e */ /* 0x000fe200000010ff */
[----:B------:R2:W5:Y:S01]  /*116b0*/  LDL.LU R224, [R1+0xf0] ;  /* 0x0000f00001e07983 */ /* 0x0005620000300800 */
[----:B------:R-:W-:Y:S02]  /*116c0*/  F2FP.BF16.PACK_AB R11, R171, R223 ;  /* 0x000000dfab0b723e */ /* 0x000fe400000010ff */
[----:B-1----:R-:W-:-:S02]  /*116d0*/  F2FP.BF16.PACK_AB R5, R214, R212 ;  /* 0x000000d4d605723e */ /* 0x002fc400000010ff */
[----:B------:R-:W-:Y:S02]  /*116e0*/  F2FP.BF16.PACK_AB R6, R222, R219 ;  /* 0x000000dbde06723e */ /* 0x000fe400000010ff */
[----:B------:R-:W-:Y:S01]  /*116f0*/  F2FP.BF16.PACK_AB R7, R215, R213 ;  /* 0x000000d5d707723e */ /* 0x000fe200000010ff */
[----:B------:R-:W-:Y:S01]  /*11700*/  HMMA.16816.F32.BF16 R148, R8, R20, R148 ;  /* 0x000000140894723c */ /* 0x000fe20000041894 */
[----:B------:R-:W-:Y:S02]  /*11710*/  MOV R157, R180 ;  /* 0x000000b4009d7202 */ /* 0x000fe40000000f00 */
[----:B------:R-:W-:Y:S02]  /*11720*/  MOV R156, R181 ;  /* 0x000000b5009c7202 */ /* 0x000fe40000000f00 */
[----:B------:R-:W-:-:S03]  /*11730*/  MOV R2, R182 ;  /* 0x000000b600027202 */ /* 0x000fc60000000f00 */
[----:B------:R-:W-:Y:S01]  /*11740*/  HMMA.16816.F32.BF16 R144, R4, R20, R144 ;  /* 0x000000140490723c */ /* 0x000fe20000041890 */
[----:B------:R-:W-:Y:S02]  /*11750*/  MOV R159, R178 ;  /* 0x000000b2009f7202 */ /* 0x000fe40000000f00 */
[----:B------:R-:W-:-:S05]  /*11760*/  MOV R158, R179 ;  /* 0x000000b3009e7202 */ /* 0x000fca0000000f00 */
[----:B------:R-:W-:Y:S01]  /*11770*/  HMMA.16816.F32.BF16 R152, R4, R22, R152 ;  /* 0x000000160498723c */ /* 0x000fe20000041898 */
[----:B------:R-:W-:-:S07]  /*11780*/  MOV R179, R208 ;  /* 0x000000d000b37202 */ /* 0x000fce0000000f00 */
[----:B------:R-:W-:Y:S01]  /*11790*/  HMMA.16816.F32.BF16 R40, R8, R22, R60 ;  /* 0x000000160828723c */ /* 0x000fe2000004183c */
[----:B------:R-:W1:Y:S01]  /*117a0*/  LDSM.16.MT88.4 R20, [R226+0xf000] ;  /* 0x00f00000e214783b */ /* 0x000e620000004200 */
[----:B------:R-:W-:-:S06]  /*117b0*/  MOV R178, R209 ;  /* 0x000000d100b27202 */ /* 0x000fcc0000000f00 */
[----:B------:R-:W-:Y:S01]  /*117c0*/  HMMA.16816.F32.BF16 R160, R4, R16, R68 ;  /* 0x0000001004a0723c */ /* 0x000fe20000041844 */
[----:B------:R-:W-:-:S06]  /*117d0*/  MOV R44, R210 ;  /* 0x000000d2002c7202 */ /* 0x000fcc0000000f00 */
[----:B------:R-:W-:Y:S01]  /*117e0*/  MOV R71, R183 ;  /* 0x000000b700477202 */ /* 0x000fe20000000f00 */
[----:B------:R-:W-:Y:S01]  /*117f0*/  HMMA.16816.F32.BF16 R60, R8, R18, R56 ;  /* 0x00000012083c723c */ /* 0x000fe20000041838 */
[----:B------:R-:W-:-:S07]  /*11800*/  MOV R45, R211 ;  /* 0x000000d3002d7202 */ /* 0x000fce0000000f00 */
[-C--:B------:R-:W-:Y:S08]  /*11810*/  HMMA.16816.F32.BF16 R180, R8, R12.reuse, R52 ;  /* 0x0000000c08b4723c */ /* 0x080ff00000041834 */
[C---:B------:R-:W-:Y:S08]  /*11820*/  HMMA.16816.F32.BF16 R48, R4.reuse, R12, R48 ;  /* 0x0000000c0430723c */ /* 0x040ff00000041830 */
[-C--:B------:R-:W-:Y:S08]  /*11830*/  HMMA.16816.F32.BF16 R184, R4, R14.reuse, R184 ;  /* 0x0000000e04b8723c */ /* 0x080ff000000418b8 */
[C---:B------:R-:W-:Y:S01]  /*11840*/  HMMA.16816.F32.BF16 R56, R8.reuse, R14, R72 ;  /* 0x0000000e0838723c */ /* 0x040fe20000041848 */
[----:B------:R-:W4:Y:S07]  /*11850*/  LDSM.16.MT88.4 R12, [R227+0xf000] ;  /* 0x00f00000e30c783b */ /* 0x000f2e0000004200 */
[----:B------:R-:W-:Y:S08]  /*11860*/  HMMA.16816.F32.BF16 R208, R8, R16, R76 ;  /* 0x0000001008d0723c */ /* 0x000ff0000004184c */
[C---:B------:R-:W-:Y:S01]  /*11870*/  HMMA.16816.F32.BF16 R64, R4.reuse, R18, R64 ;  /* 0x000000120440723c */ /* 0x040fe20000041840 */
[----:B------:R-:W2:Y:S07]  /*11880*/  LDSM.16.MT88.4 R16, [R228+0xf000] ;  /* 0x00f00000e410783b */ /* 0x000eae0000004200 */
[C---:B---3--:R-:W-:Y:S08]  /*11890*/  HMMA.16816.F32.BF16 R72, R4.reuse, R24, R88 ;  /* 0x000000180448723c */ /* 0x048ff00000041858 */
[C---:B------:R-:W-:Y:S07]  /*118a0*/  HMMA.16816.F32.BF16 R76, R4.reuse, R26, R128 ;  /* 0x0000001a044c723c */ /* 0x040fee0000041880 */
[----:B------:R-:W-:Y:S01]  /*118b0*/  MOV R131, R2 ;  /* 0x0000000200837202 */ /* 0x000fe20000000f00 */
[----:B-1----:R-:W-:Y:S01]  /*118c0*/  HMMA.16816.F32.BF16 R88, R4, R20, R112 ;  /* 0x000000140458723c */ /* 0x002fe20000041870 */
[----:B------:R-:W-:-:S02]  /*118d0*/  MOV R130, R44 ;  /* 0x0000002c00827202 */ /* 0x000fc40000000f00 */
[----:B------:R-:W-:Y:S02]  /*118e0*/  MOV R129, R45 ;  /* 0x0000002d00817202 */ /* 0x000fe40000000f00 */
[----:B------:R-:W-:Y:S02]  /*118f0*/  MOV R2, R47 ;  /* 0x0000002f00027202 */ /* 0x000fe40000000f00 */
[----:B------:R-:W-:Y:S02]  /*11900*/  MOV R112, R46 ;  /* 0x0000002e00707202 */ /* 0x000fe40000000f00 */
[----:B----4-:R-:W-:Y:S01]  /*11910*/  HMMA.16816.F32.BF16 R44, R4, R14, R124 ;  /* 0x0000000e042c723c */ /* 0x010fe2000004187c */
[----:B------:R-:W-:Y:S01]  /*11920*/  MOV R128, R156 ;  /* 0x0000009c00807202 */ /* 0x000fe20000000f00 */
[----:B------:R-:W-:Y:S01]  /*11930*/  FADD.FTZ R2, R2, R133 ;  /* 0x0000008502027221 */ /* 0x000fe20000010000 */
[----:B------:R-:W-:-:S04]  /*11940*/  MOV R114, R157 ;  /* 0x0000009d00727202 */ /* 0x000fc80000000f00 */
[----:B------:R-:W-:Y:S01]  /*11950*/  MOV R127, R159 ;  /* 0x0000009f007f7202 */ /* 0x000fe20000000f00 */
[C---:B------:R-:W-:Y:S01]  /*11960*/  HMMA.16816.F32.BF16 R192, R4.reuse, R28, R192 ;  /* 0x0000001c04c0723c */ /* 0x040fe200000418c0 */
[----:B------:R-:W-:Y:S02]  /*11970*/  MOV R113, R158 ;  /* 0x0000009e00717202 */ /* 0x000fe40000000f00 */
[----:B------:R-:W-:Y:S01]  /*11980*/  MOV R115, R71 ;  /* 0x0000004700737202 */ /* 0x000fe20000000f00 */
[----:B------:R-:W1:Y:S04]  /*11990*/  LDSM.16.MT88.4 R156, [R225+0xd800] ;  /* 0x00d80000e19c783b */ /* 0x000e680000004200 */
[----:B------:R-:W-:Y:S01]  /*119a0*/  HMMA.16816.F32.BF16 R200, R4, R30, R200 ;  /* 0x0000001e04c8723c */ /* 0x000fe200000418c8 */
[----:B------:R-:W-:-:S07]  /*119b0*/  FADD.FTZ R0, R112, R0 ;  /* 0x0000000070007221 */ /* 0x000fce0000010000 */
[C---:B------:R-:W-:Y:S08]  /*119c0*/  HMMA.16816.F32.BF16 R92, R4.reuse, R22, R92 ;  /* 0x00000016045c723c */ /* 0x040ff0000004185c */
[C---:B--2---:R-:W-:Y:S08]  /*119d0*/  HMMA.16816.F32.BF16 R104, R4.reuse, R16, R104 ;  /* 0x000000100468723c */ /* 0x044ff00000041868 */
[C---:B------:R-:W-:Y:S08]  /*119e0*/  HMMA.16816.F32.BF16 R108, R4.reuse, R18, R108 ;  /* 0x00000012046c723c */ /* 0x040ff0000004186c */
[----:B------:R-:W-:Y:S07]  /*119f0*/  HMMA.16816.F32.BF16 R120, R4, R12, R120 ;  /* 0x0000000c0478723c */ /* 0x000fee0000041878 */
[----:B------:R-:W-:Y:S01]  /*11a00*/  FADD.FTZ R6, R127, R168 ;  /* 0x000000a87f067221 */ /* 0x000fe20000010000 */
[----:B------:R-:W-:Y:S01]  /*11a10*/  HMMA.16816.F32.BF16 R68, R8, R24, R164 ;  /* 0x000000180844723c */ /* 0x000fe200000418a4 */
[----:B------:R-:W-:-:S02]  /*11a20*/  FADD.FTZ R4, R113, R132 ;  /* 0x0000008471047221 */ /* 0x000fc40000010000 */
[----:B------:R-:W-:Y:S02]  /*11a30*/  FADD.FTZ R6, R114, R6 ;  /* 0x0000000672067221 */ /* 0x000fe40000010000 */
[----:B------:R-:W-:-:S03]  /*11a40*/  FADD.FTZ R5, R128, R2 ;  /* 0x0000000280057221 */ /* 0x000fc60000010000 */
[----:B------:R-:W-:Y:S01]  /*11a50*/  HMMA.16816.F32.BF16 R52, R8, R26, R140 ;  /* 0x0000001a0834723c */ /* 0x000fe2000004188c */
[----:B------:R-:W-:Y:S01]  /*11a60*/  FADD.FTZ R2, R129, R0 ;  /* 0x0000000081027221 */ /* 0x000fe20000010000 */
[----:B------:R-:W-:Y:S01]  /*11a70*/  MOV R133, R174 ;  /* 0x000000ae00857202 */ /* 0x000fe20000000f00 */
[----:B------:R-:W-:Y:S01]  /*11a80*/  FADD.FTZ R0, R130, R4 ;  /* 0x0000000482007221 */ /* 0x000fe20000010000 */
[----:B------:R-:W-:-:S04]  /*11a90*/  MOV R132, R175 ;  /* 0x000000af00847202 */ /* 0x000fc80000000f00 */
[----:B------:R-:W-:Y:S01]  /*11aa0*/  HMMA.16816.F32.BF16 R24, R8, R20, R116 ;  /* 0x000000140818723c */ /* 0x000fe20000041874 */
[----:B------:R-:W-:Y:S02]  /*11ab0*/  MOV R142, R188 ;  /* 0x000000bc008e7202 */ /* 0x000fe40000000f00 */
[----:B------:R-:W-:Y:S02]  /*11ac0*/  MOV R141, R189 ;  /* 0x000000bd008d7202 */ /* 0x000fe40000000f00 */
[----:B------:R-:W-:-:S03]  /*11ad0*/  MOV R140, R190 ;  /* 0x000000be008c7202 */ /* 0x000fc60000000f00 */
[C---:B------:R-:W-:Y:S08]  /*11ae0*/  HMMA.16816.F32.BF16 R20, R8.reuse, R22, R100 ;  /* 0x000000160814723c */ /* 0x040ff00000041864 */
[C---:B------:R-:W-:Y:S08]  /*11af0*/  HMMA.16816.F32.BF16 R196, R8.reuse, R28, R196 ;  /* 0x0000001c08c4723c */ /* 0x040ff000000418c4 */
[C---:B------:R-:W-:Y:S01]  /*11b00*/  HMMA.16816.F32.BF16 R100, R8.reuse, R16, R96 ;  /* 0x000000100864723c */ /* 0x040fe20000041860 */
[----:B------:R-:W-:Y:S07]  /*11b10*/  LDSM.16.MT88.4 R96, [R226+0xf800] ;  /* 0x00f80000e260783b */ /* 0x000fee0000004200 */
[C---:B------:R-:W-:Y:S01]  /*11b20*/  HMMA.16816.F32.BF16 R28, R8.reuse, R30, R204 ;  /* 0x0000001e081c723c */ /* 0x040fe200000418cc */
[----:B------:R-:W-:Y:S07]  /*11b30*/  LDSM.16.MT88.4 R204, [R227+0xd800] ;  /* 0x00d80000e3cc783b */ /* 0x000fee0000004200 */
[C---:B------:R-:W-:Y:S08]  /*11b40*/  HMMA.16816.F32.BF16 R16, R8.reuse, R18, R84 ;  /* 0x000000120810723c */ /* 0x040ff00000041854 */
[C---:B------:R-:W-:Y:S01]  /*11b50*/  HMMA.16816.F32.BF16 R116, R8.reuse, R12, R80 ;  /* 0x0000000c0874723c */ /* 0x040fe20000041850 */
[----:B------:R-:W-:Y:S06]  /*11b60*/  LDSM.16.MT88.4 R80, [R225+0xf800] ;  /* 0x00f80000e150783b */ /* 0x000fec0000004200 */
[----:B------:R-:W-:Y:S01]  /*11b70*/  MOV R13, R191 ;  /* 0x000000bf000d7202 */ /* 0x000fe20000000f00 */
[----:B------:R-:W-:Y:S01]  /*11b80*/  HMMA.16816.F32.BF16 R36, R8, R14, R36 ;  /* 0x0000000e0824723c */ /* 0x000fe20000041824 */
[----:B------:R-:W-:Y:S06]  /*11b90*/  LDSM.16.MT88.4 R188, [R228+0xd800] ;  /* 0x00d80000e4bc783b */ /* 0x000fec0000004200 */
[----:B------:R-:W-:Y:S01]  /*11ba0*/  FADD.FTZ R9, R115, R5 ;  /* 0x0000000573097221 */ /* 0x000fe20000010000 */
[----:B------:R-:W-:Y:S01]  /*11bb0*/  MOV R14, R172 ;  /* 0x000000ac000e7202 */ /* 0x000fe20000000f00 */
[----:B------:R-:W-:Y:S01]  /*11bc0*/  FADD.FTZ R10, R131, R6 ;  /* 0x00000006830a7221 */ /* 0x000fe20000010000 */
[----:B------:R-:W-:Y:S01]  /*11bd0*/  MOV R11, R173 ;  /* 0x000000ad000b7202 */ /* 0x000fe20000000f00 */
[----:B------:R-:W-:Y:S04]  /*11be0*/  LDSM.16.MT88.4 R112, [R228+0xf800] ;  /* 0x00f80000e470783b */ /* 0x000fe80000004200 */
[----:B------:R-:W2:Y:S04]  /*11bf0*/  LDSM.16.MT88.4 R172, [R226+0xd800] ;  /* 0x00d80000e2ac783b */ /* 0x000ea80000004200 */
[----:B------:R-:W3:Y:S01]  /*11c00*/  LDSM.16.MT88.4 R4, [R227+0xf800] ;  /* 0x00f80000e304783b */ /* 0x000ee20000004200 */
[----:B------:R-:W4:Y:S08]  /*11c10*/  MUFU.EX2 R250, R250 ;  /* 0x000000fa00fa7308 */ /* 0x000f300000000800 */
[----:B------:R-:W-:Y:S08]  /*11c20*/  MUFU.EX2 R249, R249 ;  /* 0x000000f900f97308 */ /* 0x000ff00000000800 */
        /* <DEDUP_REMOVED lines=13> */
[----:B----4-:R-:W-:-:S02]  /*11d00*/  F2FP.BF16.PACK_AB R128, R250, R252 ;  /* 0x000000fcfa80723e */ /* 0x010fc400000010ff */
[----:B-1----:R-:W-:Y:S02]  /*11d10*/  F2FP.BF16.PACK_AB R129, R246, R248 ;  /* 0x000000f8f681723e */ /* 0x002fe400000010ff */
[----:B------:R-:W-:Y:S02]  /*11d20*/  F2FP.BF16.PACK_AB R130, R251, R249 ;  /* 0x000000f9fb82723e */ /* 0x000fe400000010ff */
[----:B------:R-:W-:Y:S02]  /*11d30*/  F2FP.BF16.PACK_AB R131, R138, R244 ;  /* 0x000000f48a83723e */ /* 0x000fe400000010ff */
[----:B------:R-:W-:Y:S02]  /*11d40*/  F2FP.BF16.PACK_AB R124, R247, R137 ;  /* 0x00000089f77c723e */ /* 0x000fe400000010ff */
[----:B------:R-:W-:Y:S02]  /*11d50*/  F2FP.BF16.PACK_AB R125, R33, R34 ;  /* 0x00000022217d723e */ /* 0x000fe400000010ff */
[----:B------:R-:W-:-:S02]  /*11d60*/  F2FP.BF16.PACK_AB R126, R139, R245 ;  /* 0x000000f58b7e723e */ /* 0x000fc400000010ff */
[----:B--2---:R-:W-:Y:S01]  /*11d70*/  F2FP.BF16.PACK_AB R127, R35, R32 ;  /* 0x00000020237f723e */ /* 0x004fe200000010ff */
[----:B------:R-:W-:Y:S01]  /*11d80*/  FADD.FTZ R8, R170, R0 ;  /* 0x00000000aa087221 */ /* 0x000fe20000010000 */
[----:B------:R-:W-:Y:S01]  /*11d90*/  HMMA.16816.F32.BF16 R148, R128, R156, R148 ;  /* 0x0000009c8094723c */ /* 0x000fe20000041894 */
[----:B------:R-:W-:Y:S01]  /*11da0*/  MOV R0, R179 ;  /* 0x000000b300007202 */ /* 0x000fe20000000f00 */
[----:B------:R-:W-:Y:S01]  /*11db0*/  FADD.FTZ R2, R169, R2 ;  /* 0x00000002a9027221 */ /* 0x000fe20000010000 */
[----:B------:R-:W-:-:S05]  /*11dc0*/  MOV R143, R171 ;  /* 0x000000ab008f7202 */ /* 0x000fca0000000f00 */
[----:B------:R-:W-:Y:S01]  /*11dd0*/  HMMA.16816.F32.BF16 R144, R124, R156, R144 ;  /* 0x0000009c7c90723c */ /* 0x000fe20000041890 */
[----:B------:R-:W-:Y:S01]  /*11de0*/  MOV R12, R176 ;  /* 0x000000b0000c7202 */ /* 0x000fe20000000f00 */
[----:B------:R-:W-:Y:S01]  /*11df0*/  FADD.FTZ R0, R0, R10 ;  /* 0x0000000a00007221 */ /* 0x000fe20000010000 */
[----:B------:R-:W-:-:S05]  /*11e00*/  MOV R15, R177 ;  /* 0x000000b1000f7202 */ /* 0x000fca0000000f00 */
[----:B------:R-:W-:Y:S01]  /*11e10*/  HMMA.16816.F32.BF16 R152, R124, R158, R152 ;  /* 0x0000009e7c98723c */ /* 0x000fe20000041898 */
[----:B------:R-:W-:-:S07]  /*11e20*/  FADD.FTZ R2, R132, R2 ;  /* 0x0000000284027221 */ /* 0x000fce0000010000 */
[----:B------:R-:W-:Y:S07]  /*11e30*/  HMMA.16816.F32.BF16 R156, R128, R158, R40 ;  /* 0x0000009e809c723c */ /* 0x000fee0000041828 */
[----:B------:R-:W-:Y:S01]  /*11e40*/  MOV R43, R178 ;  /* 0x000000b2002b7202 */ /* 0x000fe20000000f00 */
[----:B------:R-:W-:Y:S01]  /*11e50*/  HMMA.16816.F32.BF16 R160, R124, R172, R160 ;  /* 0x000000ac7ca0723c */ /* 0x000fe200000418a0 */
        /* <DEDUP_REMOVED lines=18> */
[----:B---3--:R-:W-:Y:S08]  /*11f80*/  HMMA.16816.F32.BF16 R120, R124, R4, R120 ;  /* 0x000000047c78723c */ /* 0x008ff00000041878 */
        /* <DEDUP_REMOVED lines=56> */
.L_x_77:
[----:B---3--:R-:W-:-:S12]  /*12310*/  UIADD3 UR8, UR14, -0x1, URZ ;  /* 0xffffffff0e087890 */ /* 0x008fd8000fffe03f */
.L_x_80:
[----:B------:R-:W-:-:S13]  /*12320*/  ISETP.LE.AND P0, PT, RZ, UR8, PT ;  /* 0x00000008ff007c0c */ /* 0x000fda000bf03270 */
[----:B------:R-:W-:Y:S05]  /*12330*/  @!P0 BRA `(.L_x_81) ;  /* 0x000048e000008947 */ /* 0x000fea0003800000 */
[----:B------:R-:W2:Y:S01]  /*12340*/  LDL.LU.64 R6, [R1+0xc8] ;  /* 0x0000c80001067983 */ /* 0x000ea20000300a00 */
[----:B------:R-:W-:Y:S01]  /*12350*/  MOV R141, R3 ;  /* 0x00000003008d7202 */ /* 0x000fe20000000f00 */
[----:B------:R-:W-:Y:S01]  /*12360*/  ULDC.64 UR6, c[0x0][0x198] ;  /* 0x0000660000067ab9 */ /* 0x000fe20000000a00 */
[----:B------:R-:W-:Y:S01]  /*12370*/  IMAD.MOV.U32 R139, RZ, RZ, R135 ;  /* 0x000000ffff8b7224 */ /* 0x000fe200078e0087 */
[----:B-1----:R-:W3:Y:S01]  /*12380*/  LDL.LU.64 R4, [R1+0xd0] ;  /* 0x0000d00001047983 */ /* 0x002ee20000300a00 */
[----:B------:R-:W-:Y:S01]  /*12390*/  IMAD.MOV.U32 R132, RZ, RZ, R136 ;  /* 0x000000ffff847224 */ /* 0x000fe200078e0088 */
[----:B------:R-:W-:Y:S01]  /*123a0*/  ULDC.64 UR4, c[0x0][0x1a0] ;  /* 0x0000680000047ab9 */ /* 0x000fe20000000a00 */
[----:B------:R-:W-:Y:S01]  /*123b0*/  IMAD.MOV.U32 R140, RZ, RZ, R134 ;  /* 0x000000ffff8c7224 */ /* 0x000fe200078e0086 */
[----:B------:R-:W-:Y:S02]  /*123c0*/  USHF.L.U64.HI UR7, UR6, 0x5, UR7 ;  /* 0x0000000506077899 */ /* 0x000fe40008010207 */
[----:B------:R-:W-:-:S02]  /*123d0*/  USHF.L.U64.HI UR11, UR4, 0x5, UR5 ;  /* 0x00000005040b7899 */ /* 0x000fc40008010205 */
[----:B------:R-:W-:Y:S02]  /*123e0*/  USHF.L.U32 UR12, UR4, 0x5, URZ ;  /* 0x00000005040c7899 */ /* 0x000fe4000800063f */
[----:B------:R-:W-:Y:S01]  /*123f0*/  USHF.L.U32 UR6, UR6, 0x5, URZ ;  /* 0x0000000506067899 */ /* 0x000fe2000800063f */
[----:B--2---:R-:W-:Y:S02]  /*12400*/  MOV R3, R7 ;  /* 0x0000000700037202 */ /* 0x004fe40000000f00 */
[----:B---3--:R-:W-:-:S05]  /*12410*/  MOV R2, R4 ;  /* 0x0000000400027202 */ /* 0x008fca0000000f00 */
[----:B------:R1:W-:Y:S01]  /*12420*/  STL.64 [R1+0xa0], R2 ;  /* 0x0000a00201007387 */ /* 0x0003e20000100a00 */
[----:B------:R-:W-:Y:S05]  /*12430*/  BRA `(.L_x_82) ;  /* 0x0000023000007947 */ /* 0x000fea0003800000 */
.L_x_84:
        /* <DEDUP_REMOVED lines=35> */
.L_x_82:
[----:B------:R-:W2:Y:S01]  /*12670*/  LDL.64 R4, [R1+0xa0] ;  /* 0x0000a00001047983 */ /* 0x000ea20000100a00 */
[----:B------:R-:W-:Y:S04]  /*12680*/  DEPBAR.LE SB0, 0x0 ;  /* 0x000080000000791a */ /* 0x000fe80000000000 */
[----:B-1----:R-:W-:Y:S01]  /*12690*/  MOV R2, UR8 ;  /* 0x0000000800027c02 */ /* 0x002fe20008000f00 */
[----:B------:R-:W-:Y:S01]  /*126a0*/  BAR.SYNC.DEFER_BLOCKING 0x0 ;  /* 0x0000000000007b1d */ /* 0x000fe20000010000 */
[----:B------:R-:W-:Y:S02]  /*126b0*/  USHF.R.S32.HI UR5, URZ, 0x1f, UR8 ;  /* 0x0000001f3f057899 */ /* 0x000fe40008011408 */
[----:B------:R-:W-:Y:S04]  /*126c0*/  UIMAD UR4, UR18, UR8, URZ ;  /* 0x00000008120472a4 */ /* 0x000fe8000f8e023f */
        /* <DEDUP_REMOVED lines=11> */
[----:B------:R-:W-:Y:S04]  /*12780*/  IADD3 R2, P0, R4, UR12, RZ ;  /* 0x0000000c04027c10 */ /* 0x000fe8000ff1e0ff */
[----:B------:R-:W-:Y:S01]  /*12790*/  IADD3.X R3, R5, UR11, RZ, P0, !PT ;  /* 0x0000000b05037c10 */ /* 0x000fe200087fe4ff */
[----:B------:R1:W-:Y:S01]  /*127a0*/  LDGSTS.E.BYPASS.LTC128B.128 [R243+0xe000], [R6.64+0x80] ;  /* 0x0e00008006f37fae */ /* 0x0003e2000b901d50 */
[----:B------:R-:W-:Y:S04]  /*127b0*/  IADD3 R8, P0, R2, UR12, RZ ;  /* 0x0000000c02087c10 */ /* 0x000fe8000ff1e0ff */
[----:B------:R-:W-:Y:S02]  /*127c0*/  IADD3.X R9, R3, UR11, RZ, P0, !PT ;  /* 0x0000000b03097c10 */ /* 0x000fe400087fe4ff */
[----:B------:R-:W-:Y:S01]  /*127d0*/  ISETP.LT.AND P0, PT, RZ, UR8, PT ;  /* 0x00000008ff007c0c */ /* 0x000fe2000bf01270 */
[----:B------:R1:W-:Y:S08]  /*127e0*/  LDGSTS.E.BYPASS.LTC128B.128 [R243+0xc800], [R4.64] ;  /* 0x0c80000004f37fae */ /* 0x0003f0000b901d50 */
[----:B------:R1:W-:Y:S08]  /*127f0*/  LDGSTS.E.BYPASS.LTC128B.128 [R243+0xe800], [R4.64+0x80] ;  /* 0x0e80008004f37fae */ /* 0x0003f0000b901d50 */
[----:B------:R2:W-:Y:S08]  /*12800*/  LDGSTS.E.BYPASS.LTC128B.128 [R243+0xd000], [R2.64] ;  /* 0x0d00000002f37fae */ /* 0x0005f0000b901d50 */
[----:B------:R2:W-:Y:S08]  /*12810*/  LDGSTS.E.BYPASS.LTC128B.128 [R243+0xf000], [R2.64+0x80] ;  /* 0x0f00008002f37fae */ /* 0x0005f0000b901d50 */
[----:B------:R3:W-:Y:S08]  /*12820*/  LDGSTS.E.BYPASS.LTC128B.128 [R243+0xd800], [R8.64] ;  /* 0x0d80000008f37fae */ /* 0x0007f0000b901d50 */
[----:B------:R3:W-:Y:S08]  /*12830*/  LDGSTS.E.BYPASS.LTC128B.128 [R243+0xf800], [R8.64+0x80] ;  /* 0x0f80008008f37fae */ /* 0x0007f0000b901d50 */
[----:B-----5:R-:W-:Y:S08]  /*12840*/  LDSM.16.M88.4 R64, [R231] ;  /* 0x00000000e740783b */ /* 0x020ff00000000200 */
[----:B------:R-:W1:Y:S08]  /*12850*/  LDSM.16.M88.4 R16, [R224+0x8000] ;  /* 0x00800000e010783b */ /* 0x000e700000000200 */
        /* <DEDUP_REMOVED lines=40> */
[-C--:B-1----:R-:W-:Y:S08]  /*12ae0*/  HMMA.16816.F32.BF16 R52, R212, R208.reuse, R52 ;  /* 0x000000d0d434723c */ /* 0x082ff00000041834 */
[C---:B------:R-:W-:Y:S08]  /*12af0*/  HMMA.16816.F32.BF16 R56, R220.reuse, R208, R56 ;  /* 0x000000d0dc38723c */ /* 0x040ff00000041838 */
[-C--:B------:R-:W-:Y:S01]  /*12b00*/  HMMA.16816.F32.BF16 R60, R220, R210.reuse, R60 ;  /* 0x000000d2dc3c723c */ /* 0x080fe2000004183c */
[----:B------:R-:W1:Y:S07]  /*12b10*/  LDSM.16.M88.4 R220, [R230+0x8000] ;  /* 0x00800000e6dc783b */ /* 0x000e6e0000000200 */
[----:B------:R-:W-:Y:S01]  /*12b20*/  HMMA.16816.F32.BF16 R64, R212, R210, R64 ;  /* 0x000000d2d440723c */ /* 0x000fe20000041840 */
[----:B------:R-:W2:Y:S08]  /*12b30*/  LDSM.16.M88.4 R208, [R234+0x2000] ;  /* 0x00200000ead0783b */ /* 0x000eb00000000200 */
        /* <DEDUP_REMOVED lines=65> */
[----:B------:R-:W2:Y:S08]  /*12f50*/  LDSM.16.M88.4 R212, [R232+0x6000] ;  /* 0x00600000e8d4783b */ /* 0x000eb00000000200 */
        /* <DEDUP_REMOVED lines=43> */
[----:B------:R-:W2:Y:S07]  /*13210*/  LDSM.16.M88.4 R212, [R233+0x6000] ;  /* 0x00600000e9d4783b */ /* 0x000eae0000000200 */
[-C--:B-1----:R-:W-:Y:S08]  /*13220*/  HMMA.16816.F32.BF16 R4, R220, R208.reuse, R4 ;  /* 0x000000d0dc04723c */ /* 0x082ff00000041804 */
[C---:B--2---:R-:W-:Y:S08]  /*13230*/  HMMA.16816.F32.BF16 R8, R212.reuse, R208, R8 ;  /* 0x000000d0d408723c */ /* 0x044ff00000041808 */
[-C--:B------:R-:W-:Y:S08]  /*13240*/  HMMA.16816.F32.BF16 R12, R212, R210.reuse, R12 ;  /* 0x000000d2d40c723c */ /* 0x080ff0000004180c */
[----:B------:R-:W-:Y:S01]  /*13250*/  FMUL.FTZ R4, R4, c[0x0][0x2ec] ;  /* 0x0000bb0004047a20 */ /* 0x000fe20000410000 */
[C---:B------:R-:W-:Y:S03]  /*13260*/  HMMA.16816.F32.BF16 R16, R220.reuse, R210, R16 ;  /* 0x000000d2dc10723c */ /* 0x040fe60000041810 */
[----:B------:R-:W-:Y:S01]  /*13270*/  MUFU.TANH R219, R4 ;  /* 0x0000000400db7308 */ /* 0x000fe20000002400 */
[----:B------:R-:W-:Y:S02]  /*13280*/  FMUL.FTZ R5, R5, c[0x0][0x2ec] ;  /* 0x0000bb0005057a20 */ /* 0x000fe40000410000 */
[----:B------:R-:W-:Y:S02]  /*13290*/  FMUL.FTZ R6, R6, c[0x0][0x2ec] ;  /* 0x0000bb0006067a20 */ /* 0x000fe40000410000 */
[----:B------:R-:W-:Y:S04]  /*132a0*/  FMUL.FTZ R7, R7, c[0x0][0x2ec] ;  /* 0x0000bb0007077a20 */ /* 0x000fe80000410000 */
[----:B------:R-:W-:Y:S01]  /*132b0*/  FMUL.FTZ R9, R9, c[0x0][0x2ec] ;  /* 0x0000bb0009097a20 */ /* 0x000fe20000410000 */
[----:B------:R-:W-:Y:S01]  /*132c0*/  MUFU.TANH R249, R5 ;  /* 0x0000000500f97308 */ /* 0x000fe20000002400 */
[----:B------:R-:W-:Y:S02]  /*132d0*/  FMUL.FTZ R11, R11, c[0x0][0x2ec] ;  /* 0x0000bb000b0b7a20 */ /* 0x000fe40000410000 */
[----:B------:R-:W-:Y:S02]  /*132e0*/  FMUL.FTZ R8, R8, c[0x0][0x2ec] ;  /* 0x0000bb0008087a20 */ /* 0x000fe40000410000 */
[----:B------:R-:W-:Y:S02]  /*132f0*/  FMUL.FTZ R10, R10, c[0x0][0x2ec] ;  /* 0x0000bb000a0a7a20 */ /* 0x000fe40000410000 */
[----:B------:R-:W-:Y:S02]  /*13300*/  FMUL.FTZ R12, R12, c[0x0][0x2ec] ;  /* 0x0000bb000c0c7a20 */ /* 0x000fe40000410000 */
[----:B------:R-:W-:Y:S01]  /*13310*/  FMUL.FTZ R13, R13, c[0x0][0x2ec] ;  /* 0x0000bb000d0d7a20 */ /* 0x000fe20000410000 */
[----:B------:R-:W-:Y:S01]  /*13320*/  MUFU.TANH R244, R6 ;  /* 0x0000000600f47308 */ /* 0x000fe20000002400 */
[----:B------:R-:W-:Y:S02]  /*13330*/  FMUL.FTZ R14, R14, c[0x0][0x2ec] ;  /* 0x0000bb000e0e7a20 */ /* 0x000fe40000410000 */
[----:B------:R-:W-:Y:S02]  /*13340*/  FMUL.FTZ R15, R15, c[0x0][0x2ec] ;  /* 0x0000bb000f0f7a20 */ /* 0x000fe40000410000 */
[----:B------:R-:W-:Y:S02]  /*13350*/  FMUL.FTZ R16, R16, c[0x0][0x2ec] ;  /* 0x0000bb0010107a20 */ /* 0x000fe40000410000 */
[----:B------:R-:W-:Y:S02]  /*13360*/  FMUL.FTZ R17, R17, c[0x0][0x2ec] ;  /* 0x0000bb0011117a20 */ /* 0x000fe40000410000 */
[----:B------:R-:W-:Y:S01]  /*13370*/  FMUL.FTZ R18, R18, c[0x0][0x2ec] ;  /* 0x0000bb0012127a20 */ /* 0x000fe20000410000 */
[----:B------:R1:W-:Y:S01]  /*13380*/  MUFU.TANH R250, R7 ;  /* 0x0000000700fa7308 */ /* 0x0003e20000002400 */
[----:B------:R-:W-:Y:S09]  /*13390*/  FMUL.FTZ R19, R19, c[0x0][0x2ec] ;  /* 0x0000bb0013137a20 */ /* 0x000ff20000410000 */
[----:B------:R-:W2:Y:S10]  /*133a0*/  MUFU.TANH R0, R9 ;  /* 0x0000000900007308 */ /* 0x000eb40000002400 */
[----:B------:R-:W-:Y:S01]  /*133b0*/  MUFU.TANH R246, R8 ;  /* 0x0000000800f67308 */ /* 0x000fe20000002400 */
[----:B-1----:R-:W1:Y:S09]  /*133c0*/  LDSM.16.M88.4 R4, [R229+0x2800] ;  /* 0x00280000e504783b */ /* 0x002e720000000200 */
[----:B------:R-:W-:Y:S01]  /*133d0*/  MUFU.TANH R245, R10 ;  /* 0x0000000a00f57308 */ /* 0x000fe20000002400 */
[----:B--2---:R2:W-:Y:S09]  /*133e0*/  STL [R1], R0 ;  /* 0x0000000001007387 */ /* 0x0045f20000100800 */
[----:B------:R-:W-:Y:S10]  /*133f0*/  MUFU.TANH R248, R12 ;  /* 0x0000000c00f87308 */ /* 0x000ff40000002400 */
[----:B------:R-:W-:Y:S10]  /*13400*/  MUFU.TANH R247, R13 ;  /* 0x0000000d00f77308 */ /* 0x000ff40000002400 */
[----:B--2---:R2:W3:Y:S01]  /*13410*/  MUFU.TANH R0, R11 ;  /* 0x0000000b00007308 */ /* 0x0044e20000002400 */
[-C--:B-1----:R-:W-:Y:S09]  /*13420*/  HMMA.16816.F32.BF16 R20, R220, R4.reuse, R20 ;  /* 0x00000004dc14723c */ /* 0x082ff20000041814 */
[----:B------:R-:W-:Y:S01]  /*13430*/  MUFU.TANH R252, R14 ;  /* 0x0000000e00fc7308 */ /* 0x000fe20000002400 */
[C---:B------:R-:W-:Y:S09]  /*13440*/  HMMA.16816.F32.BF16 R24, R212.reuse, R4, R24 ;  /* 0x00000004d418723c */ /* 0x040ff20000041818 */
[----:B------:R-:W-:Y:S01]  /*13450*/  MUFU.TANH R251, R15 ;  /* 0x0000000f00fb7308 */ /* 0x000fe20000002400 */
[-C--:B------:R-:W-:Y:S01]  /*13460*/  HMMA.16816.F32.BF16 R28, R212, R6.reuse, R28 ;  /* 0x00000006d41c723c */ /* 0x080fe2000004181c */
[----:B--2---:R-:W1:Y:S03]  /*13470*/  LDSM.16.M88.4 R8, [R229+0x3000] ;  /* 0x00300000e508783b */ /* 0x004e660000000200 */
[----:B------:R-:W-:Y:S04]  /*13480*/  FMUL.FTZ R22, R22, c[0x0][0x2ec] ;  /* 0x0000bb0016167a20 */ /* 0x000fe80000410000 */
[C---:B------:R-:W-:Y:S01]  /*13490*/  HMMA.16816.F32.BF16 R32, R220.reuse, R6, R32 ;  /* 0x00000006dc20723c */ /* 0x040fe20000041820 */
[----:B------:R-:W-:Y:S01]  /*134a0*/  MUFU.TANH R210, R16 ;  /* 0x0000001000d27308 */ /* 0x000fe20000002400 */
[----:B------:R-:W2:Y:S01]  /*134b0*/  LDSM.16.M88.4 R4, [R229+0x3800] ;  /* 0x00380000e504783b */ /* 0x000ea20000000200 */
[----:B------:R-:W-:Y:S04]  /*134c0*/  DEPBAR.LE SB0, 0x0 ;  /* 0x000080000000791a */ /* 0x000fe80000000000 */
[----:B------:R-:W-:Y:S04]  /*134d0*/  FMUL.FTZ R24, R24, c[0x0][0x2ec] ;  /* 0x0000bb0018187a20 */ /* 0x000fe80000410000 */
[----:B------:R-:W-:Y:S01]  /*134e0*/  MUFU.TANH R208, R17 ;  /* 0x0000001100d07308 */ /* 0x000fe20000002400 */
[----:B---3--:R3:W-:Y:S01]  /*134f0*/  STL [R1+0x4], R0 ;  /* 0x0000040001007387 */ /* 0x0087e20000100800 */
[----:B------:R-:W-:Y:S02]  /*13500*/  FMUL.FTZ R25, R25, c[0x0][0x2ec] ;  /* 0x0000bb0019197a20 */ /* 0x000fe40000410000 */
[----:B------:R-:W-:Y:S02]  /*13510*/  FMUL.FTZ R26, R26, c[0x0][0x2ec] ;  /* 0x0000bb001a1a7a20 */ /* 0x000fe40000410000 */
[----:B------:R-:W-:Y:S02]  /*13520*/  FMUL.FTZ R28, R28, c[0x0][0x2ec] ;  /* 0x0000bb001c1c7a20 */ /* 0x000fe40000410000 */
[----:B------:R-:W-:Y:S02]  /*13530*/  FMUL.FTZ R29, R29, c[0x0][0x2ec] ;  /* 0x0000bb001d1d7a20 */ /* 0x000fe40000410000 */
[----:B------:R-:W-:Y:S01]  /*13540*/  MUFU.TANH R143, R18 ;  /* 0x00000012008f7308 */ /* 0x000fe20000002400 */
[----:B------:R-:W-:Y:S01]  /*13550*/  BAR.SYNC.DEFER_BLOCKING 0x0 ;  /* 0x0000000000007b1d */ /* 0x000fe20000010000 */
[----:B------:R-:W-:Y:S02]  /*13560*/  FMUL.FTZ R23, R23, c[0x0][0x2ec] ;  /* 0x0000bb0017177a20 */ /* 0x000fe40000410000 */
[----:B------:R-:W-:Y:S02]  /*13570*/  FMUL.FTZ R27, R27, c[0x0][0x2ec] ;  /* 0x0000bb001b1b7a20 */ /* 0x000fe40000410000 */
[----:B------:R-:W-:Y:S02]  /*13580*/  FMUL.FTZ R30, R30, c[0x0][0x2ec] ;  /* 0x0000bb001e1e7a20 */ /* 0x000fe40000410000 */
[----:B------:R-:W-:Y:S02]  /*13590*/  FMUL.FTZ R31, R31, c[0x0][0x2ec] ;  /* 0x0000bb001f1f7a20 */ /* 0x000fe40000410000 */
[----:B------:R-:W-:Y:S01]  /*135a0*/  MUFU.TANH R209, R19 ;  /* 0x0000001300d17308 */ /* 0x000fe20000002400 */
[----:B------:R-:W-:Y:S02]  /*135b0*/  FMUL.FTZ R32, R32, c[0x0][0x2ec] ;  /* 0x0000bb0020207a20 */ /* 0x000fe40000410000 */
[----:B------:R-:W-:Y:S01]  /*135c0*/  FMUL.FTZ R20, R20, c[0x0][0x2ec] ;  /* 0x0000bb0014147a20 */ /* 0x000fe20000410000 */
[-C--:B-1----:R-:W-:Y:S05]  /*135d0*/  HMMA.16816.F32.BF16 R36, R220, R8.reuse, R36 ;  /* 0x00000008dc24723c */ /* 0x082fea0000041824 */
[----:B------:R-:W-:Y:S01]  /*135e0*/  FMUL.FTZ R21, R21, c[0x0][0x2ec] ;  /* 0x0000bb0015157a20 */ /* 0x000fe20000410000 */
[----:B---3--:R-:W1:Y:S02]  /*135f0*/  MUFU.TANH R0, R24 ;  /* 0x0000001800007308 */ /* 0x008e640000002400 */
[C---:B------:R-:W-:Y:S08]  /*13600*/  HMMA.16816.F32.BF16 R40, R212.reuse, R8, R40 ;  /* 0x00000008d428723c */ /* 0x040ff00000041828 */
[----:B------:R-:W-:Y:S01]  /*13610*/  MUFU.TANH R216, R22 ;  /* 0x0000001600d87308 */ /* 0x000fe20000002400 */
[-C--:B------:R-:W-:Y:S08]  /*13620*/  HMMA.16816.F32.BF16 R44, R212, R10.reuse, R44 ;  /* 0x0000000ad42c723c */ /* 0x080ff0000004182c */
[C---:B------:R-:W-:Y:S01]  /*13630*/  HMMA.16816.F32.BF16 R48, R220.reuse, R10, R48 ;  /* 0x0000000adc30723c */ /* 0x040fe20000041830 */
[----:B------:R-:W-:Y:S01]  /*13640*/  MUFU.TANH R211, R23 ;  /* 0x0000001700d37308 */ /* 0x000fe20000002400 */
[----:B-1----:R1:W-:Y:S05]  /*13650*/  STL [R1+0x3c], R0 ;  /* 0x00003c0001007387 */ /* 0x0023ea0000100800 */
[----:B------:R-:W-:Y:S01]  /*13660*/  FMUL.FTZ R40, R40, c[0x0][0x2ec] ;  /* 0x0000bb0028287a20 */ /* 0x000fe20000410000 */
[-C--:B--2---:R-:W-:Y:S03]  /*13670*/  HMMA.16816.F32.BF16 R52, R220, R4.reuse, R52 ;  /* 0x00000004dc34723c */ /* 0x084fe60000041834 */
[----:B------:R2:W-:Y:S01]  /*13680*/  MUFU.TANH R23, R27 ;  /* 0x0000001b00177308 */ /* 0x0005e20000002400 */
[----:B------:R-:W-:Y:S02]  /*13690*/  FMUL.FTZ R41, R41, c[0x0][0x2ec] ;  /* 0x0000bb0029297a20 */ /* 0x000fe40000410000 */
[----:B------:R-:W-:Y:S02]  /*136a0*/  FMUL.FTZ R42, R42, c[0x0][0x2ec] ;  /* 0x0000bb002a2a7a20 */ /* 0x000fe40000410000 */
[C---:B------:R-:W-:Y:S04]  /*136b0*/  HMMA.16816.F32.BF16 R56, R212.reuse, R4, R56 ;  /* 0x00000004d438723c */ /* 0x040fe80000041838 */
[----:B------:R-:W-:Y:S01]  /*136c0*/  FMUL.FTZ R43, R43, c[0x0][0x2ec] ;  /* 0x0000bb002b2b7a20 */ /* 0x000fe20000410000 */
[----:B------:R3:W-:Y:S01]  /*136d0*/  MUFU.TANH R22, R30 ;  /* 0x0000001e00167308 */ /* 0x0007e20000002400 */
[----:B------:R-:W-:Y:S02]  /*136e0*/  FMUL.FTZ R44, R44, c[0x0][0x2ec] ;  /* 0x0000bb002c2c7a20 */ /* 0x000fe40000410000 */
[-C--:B------:R-:W-:Y:S04]  /*136f0*/  HMMA.16816.F32.BF16 R60, R212, R6.reuse, R60 ;  /* 0x00000006d43c723c */ /* 0x080fe8000004183c */
[----:B------:R-:W-:Y:S02]  /*13700*/  FMUL.FTZ R24, R49, c[0x0][0x2ec] ;  /* 0x0000bb0031187a20 */ /* 0x000fe40000410000 */
[----:B------:R-:W-:Y:S01]  /*13710*/  FMUL.FTZ R19, R50, c[0x0][0x2ec] ;  /* 0x0000bb0032137a20 */ /* 0x000fe20000410000 */
[----:B-1----:R-:W1:Y:S01]  /*13720*/  MUFU.TANH R0, R25 ;  /* 0x0000001900007308 */ /* 0x002e620000002400 */
[----:B------:R-:W-:Y:S04]  /*13730*/  HMMA.16816.F32.BF16 R64, R220, R6, R64 ;  /* 0x00000006dc40723c */ /* 0x000fe80000041840 */
[----:B--2---:R-:W-:Y:S02]  /*13740*/  FMUL.FTZ R27, R38, c[0x0][0x2ec] ;  /* 0x0000bb00261b7a20 */ /* 0x004fe40000410000 */
[----:B------:R-:W-:Y:S02]  /*13750*/  FMUL.FTZ R18, R51, c[0x0][0x2ec] ;  /* 0x0000bb0033127a20 */ /* 0x000fe40000410000 */
[----:B------:R-:W-:Y:S01]  /*13760*/  FMUL.FTZ R17, R52, c[0x0][0x2ec] ;  /* 0x0000bb0034117a20 */ /* 0x000fe20000410000 */
[----:B------:R2:W-:Y:S03]  /*13770*/  MUFU.TANH R134, R31 ;  /* 0x0000001f00867308 */ /* 0x0005e60000002400 */
[----:B------:R-:W-:Y:S02]  /*13780*/  FMUL.FTZ R16, R53, c[0x0][0x2ec] ;  /* 0x0000bb0035107a20 */ /* 0x000fe40000410000 */
[----:B---3--:R-:W-:Y:S02]  /*13790*/  FMUL.FTZ R30, R35, c[0x0][0x2ec] ;  /* 0x0000bb00231e7a20 */ /* 0x008fe40000410000 */
[----:B------:R-:W-:Y:S02]  /*137a0*/  FMUL.FTZ R15, R54, c[0x0][0x2ec] ;  /* 0x0000bb00360f7a20 */ /* 0x000fe40000410000 */
[----:B------:R-:W-:Y:S01]  /*137b0*/  FMUL.FTZ R14, R55, c[0x0][0x2ec] ;  /* 0x0000bb00370e7a20 */ /* 0x000fe20000410000 */
[----:B------:R3:W-:Y:S01]  /*137c0*/  MUFU.TANH R142, R32 ;  /* 0x00000020008e7308 */ /* 0x0007e20000002400 */
[----:B------:R-:W-:Y:S02]  /*137d0*/  FMUL.FTZ R45, R45, c[0x0][0x2ec] ;  /* 0x0000bb002d2d7a20 */ /* 0x000fe40000410000 */
[----:B------:R-:W-:Y:S01]  /*137e0*/  FMUL.FTZ R46, R46, c[0x0][0x2ec] ;  /* 0x0000bb002e2e7a20 */ /* 0x000fe20000410000 */
[----:B-1----:R1:W-:Y:S01]  /*137f0*/  STL [R1+0x34], R0 ;  /* 0x0000340001007387 */ /* 0x0023e20000100800 */
[----:B------:R-:W-:Y:S02]  /*13800*/  FMUL.FTZ R25, R48, c[0x0][0x2ec] ;  /* 0x0000bb0030197a20 */ /* 0x000fe40000410000 */
[----:B------:R-:W-:Y:S02]  /*13810*/  FMUL.FTZ R13, R64, c[0x0][0x2ec] ;  /* 0x0000bb00400d7a20 */ /* 0x000fe40000410000 */
[----:B------:R-:W-:Y:S01]  /*13820*/  FMUL.FTZ R12, R65, c[0x0][0x2ec] ;  /* 0x0000bb00410c7a20 */ /* 0x000fe20000410000 */
[----:B------:R-:W-:Y:S01]  /*13830*/  MUFU.TANH R218, R20 ;  /* 0x0000001400da7308 */ /* 0x000fe20000002400 */
[----:B------:R-:W-:Y:S02]  /*13840*/  FMUL.FTZ R11, R66, c[0x0][0x2ec] ;  /* 0x0000bb00420b7a20 */ /* 0x000fe40000410000 */
[----:B------:R-:W-:Y:S02]  /*13850*/  FMUL.FTZ R10, R67, c[0x0][0x2ec] ;  /* 0x0000bb00430a7a20 */ /* 0x000fe40000410000 */
[----:B--2---:R-:W-:Y:S02]  /*13860*/  FMUL.FTZ R31, R34, c[0x0][0x2ec] ;  /* 0x0000bb00221f7a20 */ /* 0x004fe40000410000 */
[----:B------:R-:W-:Y:S02]  /*13870*/  FMUL.FTZ R47, R47, c[0x0][0x2ec] ;  /* 0x0000bb002f2f7a20 */ /* 0x000fe40000410000 */
[----:B------:R-:W-:Y:S01]  /*13880*/  FMUL.FTZ R56, R56, c[0x0][0x2ec] ;  /* 0x0000bb0038387a20 */ /* 0x000fe20000410000 */
[----:B------:R-:W-:Y:S01]  /*13890*/  MUFU.TANH R217, R21 ;  /* 0x0000001500d97308 */ /* 0x000fe20000002400 */
[----:B------:R-:W-:Y:S02]  /*138a0*/  FMUL.FTZ R57, R57, c[0x0][0x2ec] ;  /* 0x0000bb0039397a20 */ /* 0x000fe40000410000 */
[----:B------:R-:W-:Y:S02]  /*138b0*/  FMUL.FTZ R58, R58, c[0x0][0x2ec] ;  /* 0x0000bb003a3a7a20 */ /* 0x000fe40000410000 */
[----:B---3--:R-:W-:Y:S02]  /*138c0*/  FMUL.FTZ R32, R33, c[0x0][0x2ec] ;  /* 0x0000bb0021207a20 */ /* 0x008fe40000410000 */
[----:B------:R-:W-:Y:S02]  /*138d0*/  FMUL.FTZ R59, R59, c[0x0][0x2ec] ;  /* 0x0000bb003b3b7a20 */ /* 0x000fe40000410000 */
[----:B------:R-:W-:Y:S01]  /*138e0*/  FMUL.FTZ R60, R60, c[0x0][0x2ec] ;  /* 0x0000bb003c3c7a20 */ /* 0x000fe20000410000 */
[----:B-1----:R-:W1:Y:S01]  /*138f0*/  MUFU.TANH R0, R26 ;  /* 0x0000001a00007308 */ /* 0x002e620000002400 */
[----:B------:R-:W-:Y:S02]  /*13900*/  FMUL.FTZ R61, R61, c[0x0][0x2ec] ;  /* 0x0000bb003d3d7a20 */ /* 0x000fe40000410000 */
[----:B------:R-:W-:Y:S07]  /*13910*/  FMUL.FTZ R62, R62, c[0x0][0x2ec] ;  /* 0x0000bb003e3e7a20 */ /* 0x000fee0000410000 */
[----:B------:R-:W-:Y:S10]  /*13920*/  MUFU.TANH R32, R32 ;  /* 0x0000002000207308 */ /* 0x000ff40000002400 */
[----:B------:R-:W-:Y:S01]  /*13930*/  MUFU.TANH R31, R31 ;  /* 0x0000001f001f7308 */ /* 0x000fe20000002400 */
[----:B-1----:R1:W-:Y:S01]  /*13940*/  STL [R1+0x30], R0 ;  /* 0x0000300001007387 */ /* 0x0023e20000100800 */
[----:B------:R-:W-:Y:S08]  /*13950*/  FMUL.FTZ R26, R39, c[0x0][0x2ec] ;  /* 0x0000bb00271a7a20 */ /* 0x000ff00000410000 */
[----:B------:R-:W-:Y:S10]  /*13960*/  MUFU.TANH R30, R30 ;  /* 0x0000001e001e7308 */ /* 0x000ff40000002400 */
[----:B------:R-:W-:Y:S10]  /*13970*/  MUFU.TANH R27, R27 ;  /* 0x0000001b001b7308 */ /* 0x000ff40000002400 */
[----:B-1----:R-:W1:Y:S10]  /*13980*/  MUFU.TANH R0, R28 ;  /* 0x0000001c00007308 */ /* 0x002e740000002400 */
[----:B------:R-:W-:Y:S10]  /*13990*/  MUFU.TANH R26, R26 ;  /* 0x0000001a001a7308 */ /* 0x000ff40000002400 */
[----:B------:R-:W-:Y:S01]  /*139a0*/  MUFU.TANH R133, R40 ;  /* 0x0000002800857308 */ /* 0x000fe20000002400 */
[----:B-1----:R1:W-:Y:S01]  /*139b0*/  STL [R1+0x2c], R0 ;  /* 0x00002c0001007387 */ /* 0x0023e20000100800 */
[----:B------:R-:W-:Y:S08]  /*139c0*/  FMUL.FTZ R28, R37, c[0x0][0x2ec] ;  /* 0x0000bb00251c7a20 */ /* 0x000ff00000410000 */
[----:B------:R-:W-:Y:S10]  /*139d0*/  MUFU.TANH R135, R41 ;  /* 0x0000002900877308 */ /* 0x000ff40000002400 */
[----:B------:R-:W-:Y:S10]  /*139e0*/  MUFU.TANH R28, R28 ;  /* 0x0000001c001c7308 */ /* 0x000ff40000002400 */
[----:B-1----:R-:W1:Y:S10]  /*139f0*/  MUFU.TANH R0, R29 ;  /* 0x0000001d00007308 */ /* 0x002e740000002400 */
[----:B------:R2:W3:Y:S10]  /*13a00*/  MUFU.TANH R34, R42 ;  /* 0x0000002a00227308 */ /* 0x0004f40000002400 */
[----:B------:R2:W4:Y:S01]  /*13a10*/  MUFU.TANH R21, R43 ;  /* 0x0000002b00157308 */ /* 0x0005220000002400 */
[----:B-1----:R1:W-:Y:S01]  /*13a20*/  STL [R1+0x38], R0 ;  /* 0x0000380001007387 */ /* 0x0023e20000100800 */
[----:B------:R-:W-:Y:S08]  /*13a30*/  FMUL.FTZ R29, R36, c[0x0][0x2ec] ;  /* 0x0000bb00241d7a20 */ /* 0x000ff00000410000 */
[----:B------:R2:W2:Y:S10]  /*13a40*/  MUFU.TANH R33, R44 ;  /* 0x0000002c00217308 */ /* 0x0004b40000002400 */
[----:B------:R-:W2:Y:S01]  /*13a50*/  MUFU.TANH R29, R29 ;  /* 0x0000001d001d7308 */ /* 0x000ea20000002400 */
[----:B-1----:R-:W-:Y:S09]  /*13a60*/  FMUL.FTZ R0, R63, c[0x0][0x2ec] ;  /* 0x0000bb003f007a20 */ /* 0x002ff20000410000 */
[----:B------:R1:W1:Y:S10]  /*13a70*/  MUFU.TANH R35, R45 ;  /* 0x0000002d00237308 */ /* 0x0002740000002400 */
[----:B------:R1:W1:Y:S10]  /*13a80*/  MUFU.TANH R20, R46 ;  /* 0x0000002e00147308 */ /* 0x0002740000002400 */
[----:B------:R1:W1:Y:S10]  /*13a90*/  MUFU.TANH R136, R47 ;  /* 0x0000002f00887308 */ /* 0x0002740000002400 */
[----:B------:R-:W1:Y:S10]  /*13aa0*/  MUFU.TANH R25, R25 ;  /* 0x0000001900197308 */ /* 0x000e740000002400 */
[----:B------:R-:W1:Y:S10]  /*13ab0*/  MUFU.TANH R24, R24 ;  /* 0x0000001800187308 */ /* 0x000e740000002400 */
[----:B------:R-:W1:Y:S10]  /*13ac0*/  MUFU.TANH R19, R19 ;  /* 0x0000001300137308 */ /* 0x000e740000002400 */
[----:B------:R-:W1:Y:S10]  /*13ad0*/  MUFU.TANH R18, R18 ;  /* 0x0000001200127308 */ /* 0x000e740000002400 */
[----:B------:R-:W1:Y:S10]  /*13ae0*/  MUFU.TANH R17, R17 ;  /* 0x0000001100117308 */ /* 0x000e740000002400 */
[----:B------:R-:W1:Y:S10]  /*13af0*/  MUFU.TANH R16, R16 ;  /* 0x0000001000107308 */ /* 0x000e740000002400 */
[----:B------:R-:W1:Y:S10]  /*13b00*/  MUFU.TANH R15, R15 ;  /* 0x0000000f000f7308 */ /* 0x000e740000002400 */
        /* <DEDUP_REMOVED lines=9> */
[----:B------:R-:W1:Y:S10]  /*13ba0*/  MUFU.TANH R13, R13 ;  /* 0x0000000d000d7308 */ /* 0x000e740000002400 */
[----:B------:R-:W1:Y:S10]  /*13bb0*/  MUFU.TANH R12, R12 ;  /* 0x0000000c000c7308 */ /* 0x000e740000002400 */
[----:B------:R-:W1:Y:S10]  /*13bc0*/  MUFU.TANH R11, R11 ;  /* 0x0000000b000b7308 */ /* 0x000e740000002400 */
[----:B------:R-:W1:Y:S02]  /*13bd0*/  MUFU.TANH R10, R10 ;  /* 0x0000000a000a7308 */ /* 0x000e640000002400 */
[----:B-1234-:R-:W-:-:S05]  /*13be0*/  @P0 BRA `(.L_x_84) ;  /* 0xffffe85000000947 */ /* 0x01efca000383ffff */
.L_x_83:
[----:B-1----:R-:W2:Y:S01]  /*13bf0*/  LDL.LU R2, [R1+0x38] ;  /* 0x0000380001027983 */ /* 0x002ea20000300800 */
[----:B------:R-:W-:Y:S01]  /*13c00*/  MOV R48, R136 ;  /* 0x0000008800307202 */ /* 0x000fe20000000f00 */
[----:B------:R-:W-:Y:S01]  /*13c10*/  UIADD3 UR8, UR8, -0x1, URZ ;  /* 0xffffffff08087890 */ /* 0x000fe2000fffe03f */
[----:B------:R-:W-:Y:S01]  /*13c20*/  MOV R54, R133 ;  /* 0x0000008500367202 */ /* 0x000fe20000000f00 */
[----:B------:R-:W3:Y:S01]  /*13c30*/  LDL.LU R0, [R1+0x2c] ;  /* 0x00002c0001007983 */ /* 0x000ee20000300800 */
[----:B------:R-:W-:Y:S02]  /*13c40*/  MOV R52, R135 ;  /* 0x0000008700347202 */ /* 0x000fe40000000f00 */
[----:B------:R-:W-:Y:S01]  /*13c50*/  MOV R53, R134 ;  /* 0x0000008600357202 */ /* 0x000fe20000000f00 */
[----:B------:R-:W4:Y:S01]  /*13c60*/  LDL.LU R41, [R1+0x3c] ;  /* 0x00003c0001297983 */ /* 0x000f220000300800 */
[----:B------:R-:W-:Y:S02]  /*13c70*/  MOV R40, R23 ;  /* 0x0000001700287202 */ /* 0x000fe40000000f00 */
[----:B------:R-:W-:Y:S01]  /*13c80*/  MOV R45, R22 ;  /* 0x00000016002d7202 */ /* 0x000fe20000000f00 */
[----:B------:R-:W4:Y:S01]  /*13c90*/  LDL.LU R42, [R1+0x34] ;  /* 0x00003400012a7983 */ /* 0x000f220000300800 */
[----:B------:R-:W-:Y:S02]  /*13ca0*/  MOV R46, R21 ;  /* 0x00000015002e7202 */ /* 0x000fe40000000f00 */
[----:B------:R-:W-:Y:S01]  /*13cb0*/  MOV R47, R20 ;  /* 0x00000014002f7202 */ /* 0x000fe20000000f00 */
[----:B------:R-:W4:Y:S04]  /*13cc0*/  LDL.LU R43, [R1+0x30] ;  /* 0x00003000012b7983 */ /* 0x000f280000300800 */
[----:B------:R-:W4:Y:S04]  /*13cd0*/  LDL.LU R9, [R1] ;  /* 0x0000000001097983 */ /* 0x000f280000300800 */
[----:B------:R-:W4:Y:S04]  /*13ce0*/  LDL.LU R8, [R1+0x4] ;  /* 0x0000040001087983 */ /* 0x000f280000300800 */
        /* <DEDUP_REMOVED lines=10> */
[----:B------:R2:W-:Y:S04]  /*13d90*/  STL [R1+0xf0], R224 ;  /* 0x0000f0e001007387 */ /* 0x0005e80000100800 */
[----:B------:R-:W-:Y:S01]  /*13da0*/  LDSM.16.MT88.4 R20, [R225+0xc000] ;  /* 0x00c00000e114783b */ /* 0x000fe20000004200 */
[----:B--2---:R-:W-:Y:S02]  /*13db0*/  MOV R224, R2 ;  /* 0x0000000200e07202 */ /* 0x004fe40000000f00 */
[----:B---3--:R-:W-:Y:S02]  /*13dc0*/  MOV R44, R0 ;  /* 0x00000000002c7202 */ /* 0x008fe40000000f00 */
[----:B------:R-:W-:Y:S04]  /*13dd0*/  FMNMX.FTZ R0, R219, R132, !PT ;  /* 0x00000084db007209 */ /* 0x000fe80007810000 */
        /* <DEDUP_REMOVED lines=8> */
[----:B----4-:R-:W-:Y:S02]  /*13e60*/  FMNMX.FTZ R2, R9, R0, !PT ;  /* 0x0000000009027209 */ /* 0x010fe40007810000 */
        /* <DEDUP_REMOVED lines=35> */
[----:B------:R-:W2:Y:S01]  /*140a0*/  SHFL.BFLY PT, R5, R4, 0x2, 0x1f ;  /* 0x0c401f0004057f89 */ /* 0x000ea200000e0000 */
        /* <DEDUP_REMOVED lines=10> */
[----:B------:R-:W-:Y:S02]  /*14150*/  FMNMX.FTZ R3, R10, R3, !PT ;  /* 0x000000030a037209 */ /* 0x000fe40007810000 */
[----:B------:R-:W-:Y:S03]  /*14160*/  FMNMX.FTZ R0, R40, R0, !PT ;  /* 0x0000000028007209 */ /* 0x000fe60007810000 */
[----:B------:R-:W3:Y:S01]  /*14170*/  SHFL.BFLY PT, R135, R3, 0x2, 0x1f ;  /* 0x0c401f0003877f89 */ /* 0x000ee200000e0000 */
[----:B--2---:R-:W-:Y:S02]  /*14180*/  FMNMX.FTZ R4, R4, R5, !PT ;  /* 0x0000000504047209 */ /* 0x004fe40007810000 */
[----:B------:R-:W-:Y:S04]  /*14190*/  FMNMX.FTZ R0, R45, R0, !PT ;  /* 0x000000002d007209 */ /* 0x000fe80007810000 */
[----:B------:R-:W-:Y:S01]  /*141a0*/  FMNMX.FTZ R0, R53, R0, !PT ;  /* 0x0000000035007209 */ /* 0x000fe20007810000 */
[----:B------:R-:W2:Y:S03]  /*141b0*/  SHFL.BFLY PT, R134, R4, 0x1, 0x1f ;  /* 0x0c201f0004867f89 */ /* 0x000ea600000e0000 */
[----:B------:R-:W-:Y:S02]  /*141c0*/  FMNMX.FTZ R0, R34, R0, !PT ;  /* 0x0000000022007209 */ /* 0x000fe40007810000 */
[----:B-1----:R-:W-:Y:S02]  /*141d0*/  FMNMX.FTZ R136, R136, R6, !PT ;  /* 0x0000000688887209 */ /* 0x002fe40007810000 */
[----:B------:R-:W-:Y:S02]  /*141e0*/  FMNMX.FTZ R0, R46, R0, !PT ;  /* 0x000000002e007209 */ /* 0x000fe40007810000 */
[C---:B------:R-:W-:Y:S01]  /*141f0*/  FSETP.NEU.FTZ.AND P1, PT, R136.reuse, -INF , PT ;  /* 0xff8000008800780b */ /* 0x040fe20003f3d000 */
[----:B------:R-:W-:Y:S01]  /*14200*/  FMUL.FTZ R5, R136, c[0x0][0x23c] ;  /* 0x00008f0088057a20 */ /* 0x000fe20000410000 */
[----:B------:R-:W-:Y:S02]  /*14210*/  FMNMX.FTZ R0, R47, R0, !PT ;  /* 0x000000002f007209 */ /* 0x000fe40007810000 */
[----:B---3--:R-:W-:Y:S02]  /*14220*/  FMNMX.FTZ R135, R3, R135, !PT ;  /* 0x0000008703877209 */ /* 0x008fe40007810000 */
[----:B------:R-:W-:Y:S02]  /*14230*/  FSEL R5, R5, RZ, P1 ;  /* 0x000000ff05057208 */ /* 0x000fe40000800000 */
[----:B------:R-:W-:Y:S01]  /*14240*/  FMNMX.FTZ R0, R48, R0, !PT ;  /* 0x0000000030007209 */ /* 0x000fe20007810000 */
[----:B------:R-:W1:Y:S02]  /*14250*/  SHFL.BFLY PT, R7, R135, 0x1, 0x1f ;  /* 0x0c201f0087077f89 */ /* 0x000e6400000e0000 */
[--C-:B------:R-:W-:Y:S01]  /*14260*/  FFMA.FTZ R6, R249, c[0x0][0x23c], -R5.reuse ;  /* 0x00008f00f9067a23 */ /* 0x100fe20000010805 */
[----:B--2---:R-:W-:Y:S01]  /*14270*/  FMNMX.FTZ R134, R4, R134, !PT ;  /* 0x0000008604867209 */ /* 0x004fe20007810000 */
[--C-:B------:R-:W-:Y:S01]  /*14280*/  FFMA.FTZ R4, R219, c[0x0][0x23c], -R5.reuse ;  /* 0x00008f00db047a23 */ /* 0x100fe20000010805 */
[----:B------:R-:W-:Y:S01]  /*14290*/  FMNMX.FTZ R0, R49, R0, !PT ;  /* 0x0000000031007209 */ /* 0x000fe20007810000 */
[----:B------:R-:W-:Y:S01]  /*142a0*/  MUFU.EX2 R58, R6 ;  /* 0x00000006003a7308 */ /* 0x000fe20000000800 */
[--C-:B------:R-:W-:Y:S02]  /*142b0*/  FFMA.FTZ R238, R16, c[0x0][0x23c], -R5.reuse ;  /* 0x00008f0010ee7a23 */ /* 0x100fe40000010805 */
[----:B------:R-:W-:Y:S01]  /*142c0*/  FMNMX.FTZ R0, R50, R0, !PT ;  /* 0x0000000032007209 */ /* 0x000fe20007810000 */
[--C-:B------:R-:W-:Y:S02]  /*142d0*/  FFMA.FTZ R237, R13, c[0x0][0x23c], -R5.reuse ;  /* 0x00008f000ded7a23 */ /* 0x100fe40000010805 */
[--C-:B------:R-:W-:Y:S01]  /*142e0*/  FFMA.FTZ R236, R12, c[0x0][0x23c], -R5.reuse ;  /* 0x00008f000cec7a23 */ /* 0x100fe20000010805 */
[----:B------:R-:W-:Y:S01]  /*142f0*/  FMNMX.FTZ R0, R138, R0, !PT ;  /* 0x000000008a007209 */ /* 0x000fe20007810000 */
[--C-:B------:R-:W-:Y:S02]  /*14300*/  FFMA.FTZ R220, R218, c[0x0][0x23c], -R5.reuse ;  /* 0x00008f00dadc7a23 */ /* 0x100fe40000010805 */
[----:B------:R2:W-:Y:S01]  /*14310*/  MUFU.EX2 R51, R4 ;  /* 0x0000000400337308 */ /* 0x0005e20000000800 */
[----:B------:R-:W-:Y:S01]  /*14320*/  FMNMX.FTZ R0, R137, R0, !PT ;  /* 0x0000000089007209 */ /* 0x000fe20007810000 */
[--C-:B------:R-:W-:Y:S02]  /*14330*/  FFMA.FTZ R218, R142, c[0x0][0x23c], -R5.reuse ;  /* 0x00008f008eda7a23 */ /* 0x100fe40000010805 */
[--C-:B------:R-:W-:Y:S02]  /*14340*/  FFMA.FTZ R219, R217, c[0x0][0x23c], -R5.reuse ;  /* 0x00008f00d9db7a23 */ /* 0x100fe40000010805 */
[----:B------:R-:W3:Y:S01]  /*14350*/  SHFL.BFLY PT, R2, R0, 0x2, 0x1f ;  /* 0x0c401f0000027f89 */ /* 0x000ee200000e0000 */
[--C-:B------:R-:W-:Y:S01]  /*14360*/  FFMA.FTZ R217, R32, c[0x0][0x23c], -R5.reuse ;  /* 0x00008f0020d97a23 */ /* 0x100fe20000010805 */
[----:B-1----:R-:W-:Y:S02]  /*14370*/  FMNMX.FTZ R135, R135, R7, !PT ;  /* 0x0000000787877209 */ /* 0x002fe40007810000 */
[----:B------:R-:W-:Y:S02]  /*14380*/  MUFU.EX2 R220, R220 ;  /* 0x000000dc00dc7308 */ /* 0x000fe40000000800 */
[C---:B------:R-:W-:Y:S08]  /*14390*/  FSETP.NEU.FTZ.AND P1, PT, R135.reuse, -INF , PT ;  /* 0xff8000008700780b */ /* 0x040ff00003f3d000 */
[----:B------:R-:W-:Y:S01]  /*143a0*/  MUFU.EX2 R219, R219 ;  /* 0x000000db00db7308 */ /* 0x000fe20000000800 */
[----:B--2---:R-:W-:Y:S05]  /*143b0*/  FMUL.FTZ R4, R135, c[0x0][0x23c] ;  /* 0x00008f0087047a20 */ /* 0x004fea0000410000 */
[----:B------:R-:W-:Y:S02]  /*143c0*/  FSEL R4, R4, RZ, P1 ;  /* 0x000000ff04047208 */ /* 0x000fe40000800000 */
[----:B---3--:R-:W-:Y:S01]  /*143d0*/  FMNMX.FTZ R2, R0, R2, !PT ;  /* 0x0000000200027209 */ /* 0x008fe20007810000 */
[----:B------:R-:W-:Y:S01]  /*143e0*/  FADD.FTZ R0, -R136, R132 ;  /* 0x0000008488007221 */ /* 0x000fe20000010100 */
[----:B------:R-:W-:Y:S01]  /*143f0*/  FSETP.NEU.FTZ.AND P1, PT, R134, -INF , PT ;  /* 0xff8000008600780b */ /* 0x000fe20003f3d000 */
[--C-:B------:R-:W-:Y:S02]  /*14400*/  FFMA.FTZ R6, R244, c[0x0][0x23c], -R4.reuse ;  /* 0x00008f00f4067a23 */ /* 0x100fe40000010804 */
[----:B------:R-:W-:Y:S01]  /*14410*/  FMUL.FTZ R0, R0, c[0x0][0x23c] ;  /* 0x00008f0000007a20 */ /* 0x000fe20000410000 */
[----:B------:R-:W1:Y:S01]  /*14420*/  SHFL.BFLY PT, R3, R2, 0x1, 0x1f ;  /* 0x0c201f0002037f89 */ /* 0x000e6200000e0000 */
[----:B------:R2:W-:Y:S01]  /*14430*/  MUFU.EX2 R56, R6 ;  /* 0x0000000600387308 */ /* 0x0005e20000000800 */
[--C-:B------:R-:W-:Y:S02]  /*14440*/  FFMA.FTZ R7, R209, c[0x0][0x23c], -R4.reuse ;  /* 0x00008f00d1077a23 */ /* 0x100fe40000010804 */
[--C-:B------:R-:W-:Y:S02]  /*14450*/  FFMA.FTZ R223, R26, c[0x0][0x23c], -R4.reuse ;  /* 0x00008f001adf7a23 */ /* 0x100fe40000010804 */
        /* <DEDUP_REMOVED lines=9> */
[----:B------:R4:W-:Y:S01]  /*144f0*/  MUFU.EX2 R231, R7 ;  /* 0x0000000700e77308 */ /* 0x0009e20000000800 */
[----:B-1----:R-:W-:Y:S01]  /*14500*/  FMNMX.FTZ R3, R2, R3, !PT ;  /* 0x0000000302037209 */ /* 0x002fe20007810000 */
[--C-:B--2---:R-:W-:Y:S02]  /*14510*/  FFMA.FTZ R6, R250, c[0x0][0x23c], -R4.reuse ;  /* 0x00008f00fa067a23 */ /* 0x104fe40000010804 */
[----:B------:R-:W-:Y:S06]  /*14520*/  FFMA.FTZ R250, R17, c[0x0][0x23c], -R5 ;  /* 0x00008f0011fa7a23 */ /* 0x000fec0000010805 */
[----:B------:R1:W-:Y:S01]  /*14530*/  MUFU.EX2 R39, R6 ;  /* 0x0000000600277308 */ /* 0x0003e20000000800 */
[----:B---3--:R-:W-:Y:S02]  /*14540*/  FADD.FTZ R0, -R135, R139 ;  /* 0x0000008b87007221 */ /* 0x008fe40000010100 */
[----:B------:R-:W-:Y:S02]  /*14550*/  FMUL.FTZ R139, R134, c[0x0][0x23c] ;  /* 0x00008f00868b7a20 */ /* 0x000fe40000410000 */
[----:B------:R-:W-:Y:S02]  /*14560*/  FMUL.FTZ R0, R0, c[0x0][0x23c] ;  /* 0x00008f0000007a20 */ /* 0x000fe40000410000 */
[----:B----4-:R-:W-:Y:S01]  /*14570*/  FMUL.FTZ R16, R133, R156 ;  /* 0x0000009c85107220 */ /* 0x010fe20000410000 */
[----:B------:R-:W-:Y:S02]  /*14580*/  FSEL R139, R139, RZ, P1 ;  /* 0x000000ff8b8b7208 */ /* 0x000fe40000800000 */
[----:B------:R2:W3:Y:S01]  /*14590*/  MUFU.EX2 R132, R0 ;  /* 0x0000000000847308 */ /* 0x0004e20000000800 */
[----:B------:R-:W-:Y:S01]  /*145a0*/  FSETP.NEU.FTZ.AND P1, PT, R3, -INF , PT ;  /* 0xff8000000300780b */ /* 0x000fe20003f3d000 */
[----:B------:R-:W-:Y:S01]  /*145b0*/  FMUL.FTZ R17, R133, R157 ;  /* 0x0000009d85117220 */ /* 0x000fe20000410000 */
[----:B------:R-:W-:Y:S01]  /*145c0*/  MOV R157, R34 ;  /* 0x00000022009d7202 */ /* 0x000fe20000000f00 */
[----:B------:R-:W-:Y:S01]  /*145d0*/  FFMA.FTZ R7, R247, c[0x0][0x23c], -R139 ;  /* 0x00008f00f7077a23 */ /* 0x000fe2000001088b */
[----:B------:R-:W-:Y:S01]  /*145e0*/  MOV R156, R46 ;  /* 0x0000002e009c7202 */ /* 0x000fe20000000f00 */
[--C-:B------:R-:W-:Y:S02]  /*145f0*/  FFMA.FTZ R247, R28, c[0x0][0x23c], -R5.reuse ;  /* 0x00008f001cf77a23 */ /* 0x100fe40000010805 */
[C---:B------:R-:W-:Y:S01]  /*14600*/  FMUL.FTZ R32, R133.reuse, R172 ;  /* 0x000000ac85207220 */ /* 0x040fe20000410000 */
[----:B------:R-:W-:Y:S01]  /*14610*/  MOV R172, R53 ;  /* 0x0000003500ac7202 */ /* 0x000fe20000000f00 */
[----:B------:R4:W-:Y:S01]  /*14620*/  MUFU.EX2 R230, R7 ;  /* 0x0000000700e67308 */ /* 0x0009e20000000800 */
[----:B------:R-:W-:Y:S02]  /*14630*/  FMUL.FTZ R64, R133, R204 ;  /* 0x000000cc85407220 */ /* 0x000fe40000410000 */
[--C-:B-1----:R-:W-:Y:S02]  /*14640*/  FFMA.FTZ R6, R210, c[0x0][0x23c], -R5.reuse ;  /* 0x00008f00d2067a23 */ /* 0x102fe40000010805 */
[----:B------:R-:W-:Y:S02]  /*14650*/  FFMA.FTZ R210, R31, c[0x0][0x23c], -R4 ;  /* 0x00008f001fd27a23 */ /* 0x000fe40000010804 */
[C---:B------:R-:W-:Y:S02]  /*14660*/  FMUL.FTZ R65, R133.reuse, R205 ;  /* 0x000000cd85417220 */ /* 0x040fe40000410000 */
[C---:B------:R-:W-:Y:S01]  /*14670*/  FMUL.FTZ R68, R133.reuse, R68 ;  /* 0x0000004485447220 */ /* 0x040fe20000410000 */
[----:B------:R1:W-:Y:S01]  /*14680*/  MUFU.EX2 R36, R6 ;  /* 0x0000000600247308 */ /* 0x0003e20000000800 */
[C---:B------:R-:W-:Y:S02]  /*14690*/  FMUL.FTZ R69, R133.reuse, R69 ;  /* 0x0000004585457220 */ /* 0x040fe40000410000 */
[----:B------:R-:W-:Y:S02]  /*146a0*/  FMUL.FTZ R80, R133, R80 ;  /* 0x0000005085507220 */ /* 0x000fe40000410000 */
[----:B--2---:R-:W-:Y:S01]  /*146b0*/  FADD.FTZ R0, -R134, R140 ;  /* 0x0000008c86007221 */ /* 0x004fe20000010100 */
[----:B------:R-:W-:Y:S01]  /*146c0*/  F2FP.BF16.PACK_AB R140, R58, R51 ;  /* 0x000000333a8c723e */ /* 0x000fe200000010ff */
[----:B---3--:R-:W-:Y:S01]  /*146d0*/  FMUL.FTZ R18, R132, R158 ;  /* 0x0000009e84127220 */ /* 0x008fe20000410000 */
[----:B------:R-:W-:Y:S01]  /*146e0*/  MOV R158, R58 ;  /* 0x0000003a009e7202 */ /* 0x000fe20000000f00 */
[----:B------:R-:W-:Y:S01]  /*146f0*/  FMUL.FTZ R0, R0, c[0x0][0x23c] ;  /* 0x00008f0000007a20 */ /* 0x000fe20000410000 */
[----:B------:R-:W-:Y:S01]  /*14700*/  MUFU.EX2 R216, R216 ;  /* 0x000000d800d87308 */ /* 0x000fe20000000800 */
[C---:B------:R-:W-:Y:S01]  /*14710*/  FMUL.FTZ R19, R132.reuse, R159 ;  /* 0x0000009f84137220 */ /* 0x040fe20000410000 */
[----:B------:R-:W-:Y:S01]  /*14720*/  MOV R159, R54 ;  /* 0x00000036009f7202 */ /* 0x000fe20000000f00 */
[C---:B------:R-:W-:Y:S01]  /*14730*/  FMUL.FTZ R34, R132.reuse, R174 ;  /* 0x000000ae84227220 */ /* 0x040fe20000410000 */
[----:B------:R-:W-:Y:S01]  /*14740*/  MOV R174, R45 ;  /* 0x0000002d00ae7202 */ /* 0x000fe20000000f00 */
[C---:B----4-:R-:W-:Y:S02]  /*14750*/  FMUL.FTZ R7, R132.reuse, R151 ;  /* 0x0000009784077220 */ /* 0x050fe40000410000 */
[C---:B------:R-:W-:Y:S02]  /*14760*/  FMUL.FTZ R66, R132.reuse, R206 ;  /* 0x000000ce84427220 */ /* 0x040fe40000410000 */
[C---:B------:R-:W-:Y:S01]  /*14770*/  FMUL.FTZ R67, R132.reuse, R207 ;  /* 0x000000cf84437220 */ /* 0x040fe20000410000 */
[----:B------:R2:W3:Y:S01]  /*14780*/  MUFU.EX2 R2, R0 ;  /* 0x0000000000027308 */ /* 0x0004e20000000800 */
[C---:B------:R-:W-:Y:S02]  /*14790*/  FMUL.FTZ R70, R132.reuse, R70 ;  /* 0x0000004684467220 */ /* 0x040fe40000410000 */
[----:B------:R-:W-:Y:S02]  /*147a0*/  FMUL.FTZ R71, R132, R71 ;  /* 0x0000004784477220 */ /* 0x000fe40000410000 */
[----:B-1----:R-:W-:Y:S02]  /*147b0*/  FFMA.FTZ R6, R208, c[0x0][0x23c], -R5 ;  /* 0x00008f00d0067a23 */ /* 0x002fe40000010805 */
[----:B------:R-:W-:Y:S02]  /*147c0*/  FMUL.FTZ R208, R3, c[0x0][0x23c] ;  /* 0x00008f0003d07a20 */ /* 0x000fe40000410000 */
[C---:B------:R-:W-:Y:S01]  /*147d0*/  FMUL.FTZ R81, R133.reuse, R81 ;  /* 0x0000005185517220 */ /* 0x040fe20000410000 */
[----:B------:R-:W1:Y:S01]  /*147e0*/  MUFU.EX2 R232, R6 ;  /* 0x0000000600e87308 */ /* 0x000e620000000800 */
[----:B------:R-:W-:Y:S01]  /*147f0*/  FMUL.FTZ R82, R132, R82 ;  /* 0x0000005284527220 */ /* 0x000fe20000410000 */
[----:B------:R-:W-:Y:S01]  /*14800*/  FSEL R208, R208, RZ, P1 ;  /* 0x000000ffd0d07208 */ /* 0x000fe20000800000 */
[C---:B------:R-:W-:Y:S02]  /*14810*/  FMUL.FTZ R83, R132.reuse, R83 ;  /* 0x0000005384537220 */ /* 0x040fe40000410000 */
[C---:B------:R-:W-:Y:S02]  /*14820*/  FMUL.FTZ R84, R133.reuse, R84 ;  /* 0x0000005485547220 */ /* 0x040fe40000410000 */
[C---:B------:R-:W-:Y:S02]  /*14830*/  FMUL.FTZ R85, R133.reuse, R85 ;  /* 0x0000005585557220 */ /* 0x040fe40000410000 */
[C---:B------:R-:W-:Y:S01]  /*14840*/  FMUL.FTZ R86, R132.reuse, R86 ;  /* 0x0000005684567220 */ /* 0x040fe20000410000 */
[----:B------:R-:W-:Y:S01]  /*14850*/  MUFU.EX2 R205, R222 ;  /* 0x000000de00cd7308 */ /* 0x000fe20000000800 */
[----:B------:R-:W-:Y:S02]  /*14860*/  FMUL.FTZ R87, R132, R87 ;  /* 0x0000005784577220 */ /* 0x000fe40000410000 */
        /* <DEDUP_REMOVED lines=9> */
[----:B------:R-:W-:Y:S01]  /*14900*/  FMUL.FTZ R28, R2, R168 ;  /* 0x000000a8021c7220 */ /* 0x000fe20000410000 */
[----:B-1----:R-:W-:Y:S01]  /*14910*/  F2FP.BF16.PACK_AB R142, R232, R36 ;  /* 0x00000024e88e723e */ /* 0x002fe200000010ff */
[----:B------:R-:W-:Y:S01]  /*14920*/  FFMA.FTZ R6, R143, c[0x0][0x23c], -R4 ;  /* 0x00008f008f067a23 */ /* 0x000fe20000010804 */
[----:B------:R-:W-:Y:S01]  /*14930*/  MOV R168, R41 ;  /* 0x0000002900a87202 */ /* 0x000fe20000000f00 */
[----:B------:R-:W-:Y:S01]  /*14940*/  FMUL.FTZ R33, R133, R173 ;  /* 0x000000ad85217220 */ /* 0x000fe20000410000 */
[----:B------:R-:W-:Y:S01]  /*14950*/  MOV R173, R51 ;  /* 0x0000003300ad7202 */ /* 0x000fe20000000f00 */
[----:B------:R-:W-:Y:S01]  /*14960*/  FMUL.FTZ R35, R132, R175 ;  /* 0x000000af84237220 */ /* 0x000fe20000410000 */
[----:B------:R-:W1:Y:S01]  /*14970*/  MUFU.EX2 R59, R6 ;  /* 0x00000006003b7308 */ /* 0x000e620000000800 */
[C---:B------:R-:W-:Y:S01]  /*14980*/  FMUL.FTZ R41, R2.reuse, R177 ;  /* 0x000000b102297220 */ /* 0x040fe20000410000 */
[----:B------:R-:W-:Y:S01]  /*14990*/  MOV R175, R44 ;  /* 0x0000002c00af7202 */ /* 0x000fe20000000f00 */
[C---:B------:R-:W-:Y:S02]  /*149a0*/  FMUL.FTZ R44, R2.reuse, R184 ;  /* 0x000000b8022c7220 */ /* 0x040fe40000410000 */
[----:B------:R-:W-:Y:S02]  /*149b0*/  FMUL.FTZ R45, R2, R185 ;  /* 0x000000b9022d7220 */ /* 0x000fe40000410000 */
[----:B------:R-:W-:Y:S02]  /*149c0*/  FMUL.FTZ R51, R132, R191 ;  /* 0x000000bf84337220 */ /* 0x000fe40000410000 */
[C---:B------:R-:W-:Y:S01]  /*149d0*/  FMUL.FTZ R60, R2.reuse, R200 ;  /* 0x000000c8023c7220 */ /* 0x040fe20000410000 */
[----:B------:R-:W2:Y:S01]  /*149e0*/  MUFU.EX2 R0, R0 ;  /* 0x0000000000007308 */ /* 0x000ea20000000800 */
[C---:B------:R-:W-:Y:S02]  /*149f0*/  FMUL.FTZ R61, R2.reuse, R201 ;  /* 0x000000c9023d7220 */ /* 0x040fe40000410000 */
[C---:B------:R-:W-:Y:S02]  /*14a00*/  FMUL.FTZ R72, R2.reuse, R72 ;  /* 0x0000004802487220 */ /* 0x040fe40000410000 */
[C---:B------:R-:W-:Y:S02]  /*14a10*/  FMUL.FTZ R73, R2.reuse, R73 ;  /* 0x0000004902497220 */ /* 0x040fe40000410000 */
[C---:B------:R-:W-:Y:S02]  /*14a20*/  FMUL.FTZ R76, R2.reuse, R76 ;  /* 0x0000004c024c7220 */ /* 0x040fe40000410000 */
[C---:B------:R-:W-:Y:S01]  /*14a30*/  FMUL.FTZ R77, R2.reuse, R77 ;  /* 0x0000004d024d7220 */ /* 0x040fe20000410000 */
[----:B------:R-:W-:Y:S01]  /*14a40*/  MUFU.EX2 R201, R247 ;  /* 0x000000f700c97308 */ /* 0x000fe20000000800 */
[C---:B------:R-:W-:Y:S02]  /*14a50*/  FMUL.FTZ R88, R2.reuse, R88 ;  /* 0x0000005802587220 */ /* 0x040fe40000410000 */
[----:B------:R-:W-:Y:S01]  /*14a60*/  FMUL.FTZ R89, R2, R89 ;  /* 0x0000005902597220 */ /* 0x000fe20000410000 */
[----:B-1----:R-:W-:Y:S01]  /*14a70*/  F2FP.BF16.PACK_AB R143, R231, R59 ;  /* 0x0000003be78f723e */ /* 0x002fe200000010ff */
[----:B------:R-:W-:Y:S02]  /*14a80*/  FFMA.FTZ R6, R246, c[0x0][0x23c], -R139 ;  /* 0x00008f00f6067a23 */ /* 0x000fe4000001088b */
[----:B------:R-:W-:Y:S02]  /*14a90*/  FFMA.FTZ R246, R25, c[0x0][0x23c], -R5 ;  /* 0x00008f0019f67a23 */ /* 0x000fe40000010805 */
[C---:B------:R-:W-:Y:S01]  /*14aa0*/  FMUL.FTZ R25, R2.reuse, R161 ;  /* 0x000000a102197220 */ /* 0x040fe20000410000 */
[----:B------:R-:W1:Y:S01]  /*14ab0*/  MUFU.EX2 R55, R6 ;  /* 0x0000000600377308 */ /* 0x000e620000000800 */
[C---:B------:R-:W-:Y:S02]  /*14ac0*/  FMUL.FTZ R92, R2.reuse, R92 ;  /* 0x0000005c025c7220 */ /* 0x040fe40000410000 */
[----:B------:R-:W-:Y:S02]  /*14ad0*/  FMUL.FTZ R93, R2, R93 ;  /* 0x0000005d025d7220 */ /* 0x000fe40000410000 */
[C---:B--2---:R-:W-:Y:S02]  /*14ae0*/  FMUL.FTZ R11, R0.reuse, R147 ;  /* 0x00000093000b7220 */ /* 0x044fe40000410000 */
[C---:B------:R-:W-:Y:S01]  /*14af0*/  FMUL.FTZ R14, R0.reuse, R154 ;  /* 0x0000009a000e7220 */ /* 0x040fe20000410000 */
[----:B------:R-:W-:Y:S01]  /*14b00*/  MOV R154, R52 ;  /* 0x00000034009a7202 */ /* 0x000fe20000000f00 */
[C---:B------:R-:W-:Y:S01]  /*14b10*/  FMUL.FTZ R27, R0.reuse, R163 ;  /* 0x000000a3001b7220 */ /* 0x040fe20000410000 */
[----:B------:R-:W-:Y:S01]  /*14b20*/  MOV R163, R36 ;  /* 0x0000002400a37202 */ /* 0x000fe20000000f00 */
[C---:B------:R-:W-:Y:S01]  /*14b30*/  FMUL.FTZ R31, R0.reuse, R171 ;  /* 0x000000ab001f7220 */ /* 0x040fe20000410000 */
[----:B------:R-:W-:Y:S01]  /*14b40*/  MUFU.EX2 R250, R250 ;  /* 0x000000fa00fa7308 */ /* 0x000fe20000000800 */
[C---:B------:R-:W-:Y:S01]  /*14b50*/  FMUL.FTZ R26, R0.reuse, R162 ;  /* 0x000000a2001a7220 */ /* 0x040fe20000410000 */
[----:B------:R-:W-:Y:S01]  /*14b60*/  MOV R162, R47 ;  /* 0x0000002f00a27202 */ /* 0x000fe20000000f00 */
[C---:B------:R-:W-:Y:S01]  /*14b70*/  FMUL.FTZ R30, R0.reuse, R170 ;  /* 0x000000aa001e7220 */ /* 0x040fe20000410000 */
[----:B------:R-:W-:Y:S01]  /*14b80*/  MOV R170, R56 ;  /* 0x0000003800aa7202 */ /* 0x000fe20000000f00 */
[C---:B------:R-:W-:Y:S02]  /*14b90*/  FMUL.FTZ R46, R0.reuse, R186 ;  /* 0x000000ba002e7220 */ /* 0x040fe40000410000 */
[----:B------:R-:W-:Y:S02]  /*14ba0*/  FMUL.FTZ R47, R0, R187 ;  /* 0x000000bb002f7220 */ /* 0x000fe40000410000 */
[----:B------:R-:W-:Y:S01]  /*14bb0*/  FMUL.FTZ R56, R2, R192 ;  /* 0x000000c002387220 */ /* 0x000fe20000410000 */
[----:B------:R-:W-:Y:S01]  /*14bc0*/  MUFU.EX2 R186, R210 ;  /* 0x000000d200ba7308 */ /* 0x000fe20000000800 */
[----:B------:R-:W-:Y:S01]  /*14bd0*/  FMUL.FTZ R58, R0, R194 ;  /* 0x000000c2003a7220 */ /* 0x000fe20000410000 */
[----:B-1----:R-:W-:Y:S01]  /*14be0*/  MOV R171, R55 ;  /* 0x0000003700ab7202 */ /* 0x002fe20000000f00 */
[----:B------:R-:W-:Y:S02]  /*14bf0*/  FFMA.FTZ R6, R9, c[0x0][0x23c], -R139 ;  /* 0x00008f0009067a23 */ /* 0x000fe4000001088b */
[----:B------:R-:W-:Y:S02]  /*14c00*/  FMUL.FTZ R9, R2, R145 ;  /* 0x0000009102097220 */ /* 0x000fe40000410000 */
[C---:B------:R-:W-:Y:S02]  /*14c10*/  FMUL.FTZ R62, R0.reuse, R202 ;  /* 0x000000ca003e7220 */ /* 0x040fe40000410000 */
[C---:B------:R-:W-:Y:S01]  /*14c20*/  FMUL.FTZ R63, R0.reuse, R203 ;  /* 0x000000cb003f7220 */ /* 0x040fe20000410000 */
[----:B------:R1:W2:Y:S01]  /*14c30*/  MUFU.EX2 R38, R6 ;  /* 0x0000000600267308 */ /* 0x0002a20000000800 */
[C---:B------:R-:W-:Y:S02]  /*14c40*/  FMUL.FTZ R74, R0.reuse, R74 ;  /* 0x0000004a004a7220 */ /* 0x040fe40000410000 */
[C---:B------:R-:W-:Y:S02]  /*14c50*/  FMUL.FTZ R75, R0.reuse, R75 ;  /* 0x0000004b004b7220 */ /* 0x040fe40000410000 */
[C---:B------:R-:W-:Y:S02]  /*14c60*/  FMUL.FTZ R78, R0.reuse, R78 ;  /* 0x0000004e004e7220 */ /* 0x040fe40000410000 */
[C---:B------:R-:W-:Y:S02]  /*14c70*/  FMUL.FTZ R79, R0.reuse, R79 ;  /* 0x0000004f004f7220 */ /* 0x040fe40000410000 */
[C---:B------:R-:W-:Y:S01]  /*14c80*/  FMUL.FTZ R90, R0.reuse, R90 ;  /* 0x0000005a005a7220 */ /* 0x040fe20000410000 */
[----:B------:R-:W-:Y:S01]  /*14c90*/  MUFU.EX2 R202, R223 ;  /* 0x000000df00ca7308 */ /* 0x000fe20000000800 */
[C---:B------:R-:W-:Y:S02]  /*14ca0*/  FMUL.FTZ R91, R0.reuse, R91 ;  /* 0x0000005b005b7220 */ /* 0x040fe40000410000 */
[C---:B------:R-:W-:Y:S02]  /*14cb0*/  FMUL.FTZ R94, R0.reuse, R94 ;  /* 0x0000005e005e7220 */ /* 0x040fe40000410000 */
[----:B------:R-:W-:Y:S02]  /*14cc0*/  FMUL.FTZ R95, R0, R95 ;  /* 0x0000005f005f7220 */ /* 0x000fe40000410000 */
[C---:B------:R-:W-:Y:S02]  /*14cd0*/  FMUL.FTZ R97, R133.reuse, R97 ;  /* 0x0000006185617220 */ /* 0x040fe40000410000 */
[C---:B------:R-:W-:Y:S01]  /*14ce0*/  FMUL.FTZ R98, R132.reuse, R98 ;  /* 0x0000006284627220 */ /* 0x040fe20000410000 */
[----:B------:R-:W-:Y:S01]  /*14cf0*/  MUFU.EX2 R192, R235 ;  /* 0x000000eb00c07308 */ /* 0x000fe20000000800 */
[----:B------:R-:W-:Y:S02]  /*14d00*/  FMUL.FTZ R99, R132, R99 ;  /* 0x0000006384637220 */ /* 0x000fe40000410000 */
[----:B------:R-:W-:Y:S02]  /*14d10*/  FMUL.FTZ R100, R133, R100 ;  /* 0x0000006485647220 */ /* 0x000fe40000410000 */
[--C-:B-1----:R-:W-:Y:S02]  /*14d20*/  FFMA.FTZ R6, R245, c[0x0][0x23c], -R208.reuse ;  /* 0x00008f00f5067a23 */ /* 0x102fe400000108d0 */
[----:B------:R-:W-:Y:S02]  /*14d30*/  FFMA.FTZ R245, R24, c[0x0][0x23c], -R5 ;  /* 0x00008f0018f57a23 */ /* 0x000fe40000010805 */
[----:B------:R-:W-:Y:S01]  /*14d40*/  FMUL.FTZ R24, R2, R160 ;  /* 0x000000a002187220 */ /* 0x000fe20000410000 */
[----:B------:R1:W-:Y:S01]  /*14d50*/  MUFU.EX2 R57, R6 ;  /* 0x0000000600397308 */ /* 0x0003e20000000800 */
[----:B--2---:R-:W-:Y:S01]  /*14d60*/  MOV R160, R38 ;  /* 0x0000002600a07202 */ /* 0x004fe20000000f00 */
[C---:B------:R-:W-:Y:S02]  /*14d70*/  FMUL.FTZ R101, R133.reuse, R101 ;  /* 0x0000006585657220 */ /* 0x040fe40000410000 */
[C---:B------:R-:W-:Y:S02]  /*14d80*/  FMUL.FTZ R102, R132.reuse, R102 ;  /* 0x0000006684667220 */ /* 0x040fe40000410000 */
[----:B------:R-:W-:Y:S02]  /*14d90*/  FMUL.FTZ R103, R132, R103 ;  /* 0x0000006784677220 */ /* 0x000fe40000410000 */
[C---:B------:R-:W-:Y:S02]  /*14da0*/  FMUL.FTZ R104, R2.reuse, R104 ;  /* 0x0000006802687220 */ /* 0x040fe40000410000 */
[----:B------:R-:W-:Y:S01]  /*14db0*/  FMUL.FTZ R105, R2, R105 ;  /* 0x0000006902697220 */ /* 0x000fe20000410000 */
[----:B------:R-:W-:Y:S01]  /*14dc0*/  MUFU.EX2 R204, R245 ;  /* 0x000000f500cc7308 */ /* 0x000fe20000000800 */
[C---:B------:R-:W-:Y:S02]  /*14dd0*/  FMUL.FTZ R106, R0.reuse, R106 ;  /* 0x0000006a006a7220 */ /* 0x040fe40000410000 */
[----:B------:R-:W-:Y:S02]  /*14de0*/  FMUL.FTZ R107, R0, R107 ;  /* 0x0000006b006b7220 */ /* 0x000fe40000410000 */
[C---:B------:R-:W-:Y:S02]  /*14df0*/  FMUL.FTZ R108, R2.reuse, R108 ;  /* 0x0000006c026c7220 */ /* 0x040fe40000410000 */
[----:B------:R-:W-:Y:S02]  /*14e00*/  FMUL.FTZ R109, R2, R109 ;  /* 0x0000006d026d7220 */ /* 0x000fe40000410000 */
[C---:B------:R-:W-:Y:S01]  /*14e10*/  FMUL.FTZ R110, R0.reuse, R110 ;  /* 0x0000006e006e7220 */ /* 0x040fe20000410000 */
[----:B------:R-:W-:Y:S01]  /*14e20*/  MUFU.EX2 R203, R246 ;  /* 0x000000f600cb7308 */ /* 0x000fe20000000800 */
[----:B------:R-:W-:Y:S02]  /*14e30*/  FMUL.FTZ R111, R0, R111 ;  /* 0x0000006f006f7220 */ /* 0x000fe40000410000 */
[--C-:B-1----:R-:W-:Y:S02]  /*14e40*/  FFMA.FTZ R6, R8, c[0x0][0x23c], -R208.reuse ;  /* 0x00008f0008067a23 */ /* 0x102fe400000108d0 */
[----:B------:R-:W-:Y:S01]  /*14e50*/  FMUL.FTZ R8, R2, R144 ;  /* 0x0000009002087220 */ /* 0x000fe20000410000 */
[----:B------:R-:W-:Y:S01]  /*14e60*/  F2FP.BF16.PACK_AB R144, R38, R55 ;  /* 0x000000372690723e */ /* 0x000fe200000010ff */
[C---:B------:R-:W-:Y:S01]  /*14e70*/  FMUL.FTZ R112, R133.reuse, R112 ;  /* 0x0000007085707220 */ /* 0x040fe20000410000 */
[----:B------:R-:W-:Y:S01]  /*14e80*/  LDSM.16.MT88.4 R52, [R228+0xc000] ;  /* 0x00c00000e434783b */ /* 0x000fe20000004200 */
[C---:B------:R-:W-:Y:S01]  /*14e90*/  FMUL.FTZ R113, R133.reuse, R113 ;  /* 0x0000007185717220 */ /* 0x040fe20000410000 */
[----:B------:R-:W1:Y:S01]  /*14ea0*/  MUFU.EX2 R37, R6 ;  /* 0x0000000600257308 */ /* 0x000e620000000800 */
        /* <DEDUP_REMOVED lines=10> */
[C---:B------:R-:W-:Y:S02]  /*14f50*/  FMUL.FTZ R124, R2.reuse, R124 ;  /* 0x0000007c027c7220 */ /* 0x040fe40000410000 */
[----:B------:R-:W-:Y:S01]  /*14f60*/  FMUL.FTZ R125, R2, R125 ;  /* 0x0000007d027d7220 */ /* 0x000fe20000410000 */
[----:B-1----:R-:W-:Y:S01]  /*14f70*/  F2FP.BF16.PACK_AB R145, R37, R57 ;  /* 0x000000392591723e */ /* 0x002fe200000010ff */
[----:B------:R-:W-:Y:S01]  /*14f80*/  FFMA.FTZ R6, R248, c[0x0][0x23c], -R139 ;  /* 0x00008f00f8067a23 */ /* 0x000fe2000001088b */
[----:B------:R-:W-:Y:S01]  /*14f90*/  MOV R161, R37 ;  /* 0x0000002500a17202 */ /* 0x000fe20000000f00 */
[----:B------:R-:W-:Y:S02]  /*14fa0*/  FFMA.FTZ R248, R29, c[0x0][0x23c], -R5 ;  /* 0x00008f001df87a23 */ /* 0x000fe40000010805 */
[----:B------:R-:W1:Y:S01]  /*14fb0*/  MUFU.EX2 R234, R6 ;  /* 0x0000000600ea7308 */ /* 0x000e620000000800 */
[----:B------:R-:W-:Y:S02]  /*14fc0*/  FFMA.FTZ R5, R251, c[0x0][0x23c], -R208 ;  /* 0x00008f00fb057a23 */ /* 0x000fe400000108d0 */
[----:B------:R-:W-:Y:S02]  /*14fd0*/  FFMA.FTZ R251, R10, c[0x0][0x23c], -R4 ;  /* 0x00008f000afb7a23 */ /* 0x000fe40000010804 */
[----:B------:R-:W-:Y:S02]  /*14fe0*/  FMUL.FTZ R10, R0, R146 ;  /* 0x00000092000a7220 */ /* 0x000fe40000410000 */
[----:B------:R-:W-:Y:S01]  /*14ff0*/  FMUL.FTZ R29, R2, R169 ;  /* 0x000000a9021d7220 */ /* 0x000fe20000410000 */
[----:B------:R-:W-:Y:S01]  /*15000*/  MOV R169, R59 ;  /* 0x0000003b00a97202 */ /* 0x000fe20000000f00 */
[C---:B------:R-:W-:Y:S01]  /*15010*/  FMUL.FTZ R59, R0.reuse, R195 ;  /* 0x000000c3003b7220 */ /* 0x040fe20000410000 */
[----:B------:R2:W-:Y:S01]  /*15020*/  MUFU.EX2 R229, R5 ;  /* 0x0000000500e57308 */ /* 0x0005e20000000800 */
[C---:B------:R-:W-:Y:S02]  /*15030*/  FMUL.FTZ R126, R0.reuse, R126 ;  /* 0x0000007e007e7220 */ /* 0x040fe40000410000 */
[----:B------:R-:W-:Y:S02]  /*15040*/  FMUL.FTZ R127, R0, R127 ;  /* 0x0000007f007f7220 */ /* 0x000fe40000410000 */
[C---:B------:R-:W-:Y:S02]  /*15050*/  FMUL.FTZ R128, R133.reuse, R128 ;  /* 0x0000008085807220 */ /* 0x040fe40000410000 */
[----:B------:R-:W-:Y:S02]  /*15060*/  FMUL.FTZ R129, R133, R129 ;  /* 0x0000008185817220 */ /* 0x000fe40000410000 */
[C---:B------:R-:W-:Y:S01]  /*15070*/  FMUL.FTZ R130, R132.reuse, R130 ;  /* 0x0000008284827220 */ /* 0x040fe20000410000 */
[----:B------:R-:W-:Y:S01]  /*15080*/  MUFU.EX2 R194, R248 ;  /* 0x000000f800c27308 */ /* 0x000fe20000000800 */
[----:B------:R-:W-:Y:S02]  /*15090*/  FMUL.FTZ R131, R132, R131 ;  /* 0x0000008384837220 */ /* 0x000fe40000410000 */
[--C-:B------:R-:W-:Y:S01]  /*150a0*/  FFMA.FTZ R157, R157, c[0x0][0x23c], -R208.reuse ;  /* 0x00008f009d9d7a23 */ /* 0x100fe200000108d0 */
[----:B-1----:R-:W-:Y:S01]  /*150b0*/  F2FP.BF16.PACK_AB R146, R230, R234 ;  /* 0x000000eae692723e */ /* 0x002fe200000010ff */
[----:B------:R-:W-:Y:S02]  /*150c0*/  FFMA.FTZ R6, R252, c[0x0][0x23c], -R208 ;  /* 0x00008f00fc067a23 */ /* 0x000fe400000108d0 */
[----:B------:R-:W-:Y:S02]  /*150d0*/  FFMA.FTZ R252, R15, c[0x0][0x23c], -R4 ;  /* 0x00008f000ffc7a23 */ /* 0x000fe40000010804 */
[C---:B------:R-:W-:Y:S01]  /*150e0*/  FMUL.FTZ R4, R133.reuse, R148 ;  /* 0x0000009485047220 */ /* 0x040fe20000410000 */
[----:B------:R1:W3:Y:S01]  /*150f0*/  MUFU.EX2 R233, R6 ;  /* 0x0000000600e97308 */ /* 0x0002e20000000800 */
[----:B------:R-:W-:Y:S01]  /*15100*/  FMUL.FTZ R15, R0, R155 ;  /* 0x0000009b000f7220 */ /* 0x000fe20000410000 */
[----:B------:R-:W-:Y:S01]  /*15110*/  MOV R155, R57 ;  /* 0x00000039009b7202 */ /* 0x000fe20000000f00 */
[----:B------:R-:W-:Y:S02]  /*15120*/  FMUL.FTZ R57, R2, R193 ;  /* 0x000000c102397220 */ /* 0x000fe40000410000 */
[----:B--2---:R-:W-:Y:S02]  /*15130*/  FMUL.FTZ R5, R133, R149 ;  /* 0x0000009585057220 */ /* 0x004fe40000410000 */
[--C-:B------:R-:W-:Y:S02]  /*15140*/  FFMA.FTZ R156, R156, c[0x0][0x23c], -R208.reuse ;  /* 0x00008f009c9c7a23 */ /* 0x100fe400000108d0 */
[--C-:B------:R-:W-:Y:S01]  /*15150*/  FFMA.FTZ R162, R162, c[0x0][0x23c], -R208.reuse ;  /* 0x00008f00a2a27a23 */ /* 0x100fe200000108d0 */
[----:B------:R-:W-:Y:S01]  /*15160*/  MUFU.EX2 R200, R157 ;  /* 0x0000009d00c87308 */ /* 0x000fe20000000800 */
[--C-:B------:R-:W-:Y:S02]  /*15170*/  FFMA.FTZ R159, R159, c[0x0][0x23c], -R139.reuse ;  /* 0x00008f009f9f7a23 */ /* 0x100fe4000001088b */
[--C-:B------:R-:W-:Y:S02]  /*15180*/  FFMA.FTZ R215, R215, c[0x0][0x23c], -R139.reuse ;  /* 0x00008f00d7d77a23 */ /* 0x100fe4000001088b */
[--C-:B------:R-:W-:Y:S02]  /*15190*/  FFMA.FTZ R214, R214, c[0x0][0x23c], -R139.reuse ;  /* 0x00008f00d6d67a23 */ /* 0x100fe4000001088b */
[--C-:B------:R-:W-:Y:S02]  /*151a0*/  FFMA.FTZ R213, R213, c[0x0][0x23c], -R139.reuse ;  /* 0x00008f00d5d57a23 */ /* 0x100fe4000001088b */
[--C-:B------:R-:W-:Y:S01]  /*151b0*/  FFMA.FTZ R138, R138, c[0x0][0x23c], -R208.reuse ;  /* 0x00008f008a8a7a23 */ /* 0x100fe200000108d0 */
[----:B------:R-:W-:Y:S01]  /*151c0*/  MUFU.EX2 R193, R237 ;  /* 0x000000ed00c17308 */ /* 0x000fe20000000800 */
[----:B-1----:R-:W-:Y:S01]  /*151d0*/  FMUL.FTZ R6, R132, R150 ;  /* 0x0000009684067220 */ /* 0x002fe20000410000 */
[----:B---3--:R-:W-:Y:S01]  /*151e0*/  F2FP.BF16.PACK_AB R147, R229, R233 ;  /* 0x000000e9e593723e */ /* 0x008fe200000010ff */
[----:B------:R-:W-:Y:S07]  /*151f0*/  LDSM.16.MT88.4 R148, [R227+0xc000] ;  /* 0x00c00000e394783b */ /* 0x000fee0000004200 */
[----:B------:R-:W-:Y:S01]  /*15200*/  MUFU.EX2 R246, R213 ;  /* 0x000000d500f67308 */ /* 0x000fe20000000800 */
[-C--:B------:R-:W-:Y:S08]  /*15210*/  HMMA.16816.F32.BF16 R4, R140, R20.reuse, R4 ;  /* 0x000000148c04723c */ /* 0x080ff00000041804 */
[C---:B------:R-:W-:Y:S01]  /*15220*/  HMMA.16816.F32.BF16 R8, R144.reuse, R20, R8 ;  /* 0x000000149008723c */ /* 0x040fe20000041808 */
[----:B------:R-:W-:Y:S06]  /*15230*/  MUFU.EX2 R195, R244 ;  /* 0x000000f400c37308 */ /* 0x000fec0000000800 */
[C---:B------:R-:W-:Y:S01]  /*15240*/  FMUL.FTZ R20, R133.reuse, R164 ;  /* 0x000000a485147220 */ /* 0x040fe20000410000 */
[-C--:B------:R-:W-:Y:S03]  /*15250*/  HMMA.16816.F32.BF16 R12, R144, R22.reuse, R12 ;  /* 0x00000016900c723c */ /* 0x080fe6000004180c */
[----:B------:R-:W-:Y:S01]  /*15260*/  MUFU.EX2 R244, R138 ;  /* 0x0000008a00f47308 */ /* 0x000fe20000000800 */
[C---:B------:R-:W-:Y:S01]  /*15270*/  FMUL.FTZ R21, R133.reuse, R165 ;  /* 0x000000a585157220 */ /* 0x040fe20000410000 */
[----:B------:R-:W-:Y:S01]  /*15280*/  MOV R165, R49 ;  /* 0x0000003100a57202 */ /* 0x000fe20000000f00 */
[C---:B------:R-:W-:Y:S01]  /*15290*/  FMUL.FTZ R49, R133.reuse, R189 ;  /* 0x000000bd85317220 */ /* 0x040fe20000410000 */
[----:B------:R-:W-:Y:S01]  /*152a0*/  MOV R164, R48 ;  /* 0x0000003000a47202 */ /* 0x000fe20000000f00 */
[C---:B------:R-:W-:Y:S04]  /*152b0*/  HMMA.16816.F32.BF16 R16, R140.reuse, R22, R16 ;  /* 0x000000168c10723c */ /* 0x040fe80000041810 */
[----:B------:R-:W-:Y:S01]  /*152c0*/  FMUL.FTZ R48, R133, R188 ;  /* 0x000000bc85307220 */ /* 0x000fe20000410000 */
[----:B------:R-:W-:Y:S01]  /*152d0*/  MUFU.EX2 R189, R162 ;  /* 0x000000a200bd7308 */ /* 0x000fe20000000800 */
[--C-:B------:R-:W-:Y:S02]  /*152e0*/  FFMA.FTZ R164, R164, c[0x0][0x23c], -R208.reuse ;  /* 0x00008f00a4a47a23 */ /* 0x100fe400000108d0 */
[C---:B------:R-:W-:Y:S01]  /*152f0*/  FMUL.FTZ R23, R132.reuse, R167 ;  /* 0x000000a784177220 */ /* 0x040fe20000410000 */
[----:B------:R-:W-:Y:S02]  /*15300*/  MOV R167, R39 ;  /* 0x0000002700a77202 */ /* 0x000fe40000000f00 */
[----:B------:R-:W1:Y:S01]  /*15310*/  LDSM.16.MT88.4 R36, [R226+0xc000] ;  /* 0x00c00000e224783b */ /* 0x000e620000004200 */
[C---:B------:R-:W-:Y:S01]  /*15320*/  FMUL.FTZ R22, R132.reuse, R166 ;  /* 0x000000a684167220 */ /* 0x040fe20000410000 */
[----:B------:R-:W-:Y:S01]  /*15330*/  MOV R166, R50 ;  /* 0x0000003200a67202 */ /* 0x000fe20000000f00 */
[----:B------:R-:W-:Y:S01]  /*15340*/  FMUL.FTZ R50, R132, R190 ;  /* 0x000000be84327220 */ /* 0x000fe20000410000 */
[----:B------:R-:W-:Y:S01]  /*15350*/  MUFU.EX2 R184, R164 ;  /* 0x000000a400b87308 */ /* 0x000fe20000000800 */
[--C-:B------:R-:W-:Y:S02]  /*15360*/  FFMA.FTZ R165, R165, c[0x0][0x23c], -R208.reuse ;  /* 0x00008f00a5a57a23 */ /* 0x100fe400000108d0 */
[--C-:B------:R-:W-:Y:S07]  /*15370*/  FFMA.FTZ R166, R166, c[0x0][0x23c], -R208.reuse ;  /* 0x00008f00a6a67a23 */ /* 0x100fee00000108d0 */
[----:B------:R-:W-:Y:S10]  /*15380*/  MUFU.EX2 R252, R252 ;  /* 0x000000fc00fc7308 */ /* 0x000ff40000000800 */
[----:B------:R-:W-:Y:S10]  /*15390*/  MUFU.EX2 R247, R166 ;  /* 0x000000a600f77308 */ /* 0x000ff40000000800 */
[----:B------:R-:W2:Y:S01]  /*153a0*/  MUFU.EX2 R248, R165 ;  /* 0x000000a500f87308 */ /* 0x000ea20000000800 */
[-C--:B-1----:R-:W-:Y:S08]  /*153b0*/  HMMA.16816.F32.BF16 R20, R140, R36.reuse, R20 ;  /* 0x000000248c14723c */ /* 0x082ff00000041814 */
[C---:B------:R-:W-:Y:S07]  /*153c0*/  HMMA.16816.F32.BF16 R24, R144.reuse, R36, R24 ;  /* 0x000000249018723c */ /* 0x040fee0000041818 */
[C---:B------:R-:W-:Y:S01]  /*153d0*/  FMUL.FTZ R36, R133.reuse, R180 ;  /* 0x000000b485247220 */ /* 0x040fe20000410000 */
[-C--:B------:R-:W-:Y:S04]  /*153e0*/  HMMA.16816.F32.BF16 R28, R144, R38.reuse, R28 ;  /* 0x00000026901c723c */ /* 0x080fe8000004181c */
[----:B------:R-:W-:Y:S01]  /*153f0*/  FMUL.FTZ R37, R133, R181 ;  /* 0x000000b585257220 */ /* 0x000fe20000410000 */
[----:B------:R-:W-:Y:S01]  /*15400*/  MOV R180, R40 ;  /* 0x0000002800b47202 */ /* 0x000fe20000000f00 */
[----:B------:R-:W-:Y:S01]  /*15410*/  FMUL.FTZ R40, R2, R176 ;  /* 0x000000b002287220 */ /* 0x000fe20000410000 */
[----:B------:R-:W-:Y:S01]  /*15420*/  MOV R176, R42 ;  /* 0x0000002a00b07202 */ /* 0x000fe20000000f00 */
[C---:B------:R-:W-:Y:S01]  /*15430*/  HMMA.16816.F32.BF16 R32, R140.reuse, R38, R32 ;  /* 0x000000268c20723c */ /* 0x040fe20000041820 */
[----:B------:R2:W-:Y:S03]  /*15440*/  MUFU.EX2 R181, R209 ;  /* 0x000000d100b57308 */ /* 0x0005e60000000800 */
[----:B------:R-:W-:Y:S03]  /*15450*/  FMUL.FTZ R42, R0, R178 ;  /* 0x000000b2002a7220 */ /* 0x000fe60000410000 */
[C---:B------:R-:W-:Y:S02]  /*15460*/  FMUL.FTZ R38, R132.reuse, R182 ;  /* 0x000000b684267220 */ /* 0x040fe40000410000 */
[----:B------:R-:W-:Y:S02]  /*15470*/  FMUL.FTZ R39, R132, R183 ;  /* 0x000000b784277220 */ /* 0x000fe40000410000 */
[----:B------:R-:W-:Y:S01]  /*15480*/  MUFU.EX2 R182, R217 ;  /* 0x000000d900b67308 */ /* 0x000fe20000000800 */
[----:B------:R-:W-:Y:S01]  /*15490*/  MOV R183, R43 ;  /* 0x0000002b00b77202 */ /* 0x000fe20000000f00 */
[----:B------:R-:W-:Y:S03]  /*154a0*/  FMUL.FTZ R43, R0, R179 ;  /* 0x000000b3002b7220 */ /* 0x000fe60000410000 */
[-C--:B------:R-:W-:Y:S08]  /*154b0*/  HMMA.16816.F32.BF16 R36, R140, R52.reuse, R36 ;  /* 0x000000348c24723c */ /* 0x080ff00000041824 */
[C---:B------:R-:W-:Y:S04]  /*154c0*/  HMMA.16816.F32.BF16 R40, R144.reuse, R52, R40 ;  /* 0x000000349028723c */ /* 0x040fe80000041828 */
[----:B--2---:R-:W-:Y:S03]  /*154d0*/  F2FP.BF16.PACK_AB R209, R247, R248 ;  /* 0x000000f8f7d1723e */ /* 0x004fe600000010ff */
[C---:B------:R-:W-:Y:S01]  /*154e0*/  FMUL.FTZ R52, R133.reuse, R196 ;  /* 0x000000c485347220 */ /* 0x040fe20000410000 */
[-C--:B------:R-:W-:Y:S01]  /*154f0*/  HMMA.16816.F32.BF16 R44, R144, R54.reuse, R44 ;  /* 0x00000036902c723c */ /* 0x080fe2000004182c */
[----:B------:R-:W1:Y:S03]  /*15500*/  MUFU.EX2 R196, R218 ;  /* 0x000000da00c47308 */ /* 0x000e660000000800 */
[----:B------:R-:W-:Y:S04]  /*15510*/  FMUL.FTZ R53, R133, R197 ;  /* 0x000000c585357220 */ /* 0x000fe80000410000 */
[C---:B------:R-:W-:Y:S03]  /*15520*/  HMMA.16816.F32.BF16 R48, R140.reuse, R54, R48 ;  /* 0x000000368c30723c */ /* 0x040fe60000041830 */
[----:B------:R-:W-:Y:S04]  /*15530*/  MUFU.EX2 R197, R236 ;  /* 0x000000ec00c57308 */ /* 0x000fe80000000800 */
[C---:B------:R-:W-:Y:S02]  /*15540*/  FMUL.FTZ R54, R132.reuse, R198 ;  /* 0x000000c684367220 */ /* 0x040fe40000410000 */
[----:B------:R-:W-:Y:S04]  /*15550*/  FMUL.FTZ R55, R132, R199 ;  /* 0x000000c784377220 */ /* 0x000fe80000410000 */
[----:B------:R-:W-:Y:S03]  /*15560*/  MUFU.EX2 R199, R159 ;  /* 0x0000009f00c77308 */ /* 0x000fe60000000800 */
[-C--:B------:R-:W-:Y:S07]  /*15570*/  HMMA.16816.F32.BF16 R52, R140, R148.reuse, R52 ;  /* 0x000000948c34723c */ /* 0x080fee0000041834 */
[----:B------:R-:W-:Y:S01]  /*15580*/  MUFU.EX2 R198, R251 ;  /* 0x000000fb00c67308 */ /* 0x000fe20000000800 */
[C---:B------:R-:W-:Y:S08]  /*15590*/  HMMA.16816.F32.BF16 R56, R144.reuse, R148, R56 ;  /* 0x000000949038723c */ /* 0x040ff00000041838 */
[-C--:B------:R-:W-:Y:S01]  /*155a0*/  HMMA.16816.F32.BF16 R60, R144, R150.reuse, R60 ;  /* 0x00000096903c723c */ /* 0x080fe2000004183c */
[----:B------:R-:W-:Y:S07]  /*155b0*/  MUFU.EX2 R251, R215 ;  /* 0x000000d700fb7308 */ /* 0x000fee0000000800 */
[C---:B------:R-:W-:Y:S01]  /*155c0*/  HMMA.16816.F32.BF16 R64, R140.reuse, R150, R64 ;  /* 0x000000968c40723c */ /* 0x040fe20000041840 */
[----:B------:R-:W2:Y:S07]  /*155d0*/  LDSM.16.MT88.4 R148, [R225+0xe000] ;  /* 0x00e00000e194783b */ /* 0x000eae0000004200 */
[-C--:B--2---:R-:W-:Y:S08]  /*155e0*/  HMMA.16816.F32.BF16 R68, R140, R148.reuse, R68 ;  /* 0x000000948c44723c */ /* 0x084ff00000041844 */
[C---:B------:R-:W-:Y:S08]  /*155f0*/  HMMA.16816.F32.BF16 R72, R144.reuse, R148, R72 ;  /* 0x000000949048723c */ /* 0x040ff00000041848 */
[-C--:B------:R-:W-:Y:S08]  /*15600*/  HMMA.16816.F32.BF16 R76, R144, R150.reuse, R76 ;  /* 0x00000096904c723c */ /* 0x080ff0000004184c */
        /* <DEDUP_REMOVED lines=13> */
[C---:B------:R-:W-:Y:S07]  /*156e0*/  HMMA.16816.F32.BF16 R120, R144.reuse, R148, R120 ;  /* 0x000000949078723c */ /* 0x040fee0000041878 */
[--C-:B------:R-:W-:Y:S01]  /*156f0*/  FFMA.FTZ R148, R168, c[0x0][0x23c], -R139.reuse ;  /* 0x00008f00a8947a23 */ /* 0x100fe2000001088b */
[-C--:B------:R-:W-:Y:S03]  /*15700*/  HMMA.16816.F32.BF16 R124, R144, R150.reuse, R124 ;  /* 0x00000096907c723c */ /* 0x080fe6000004187c */
[----:B------:R2:W-:Y:S05]  /*15710*/  MUFU.EX2 R168, R148 ;  /* 0x0000009400a87308 */ /* 0x0005ea0000000800 */
[----:B------:R-:W-:Y:S01]  /*15720*/  HMMA.16816.F32.BF16 R128, R140, R150, R128 ;  /* 0x000000968c80723c */ /* 0x000fe20000041880 */
[----:B------:R-:W3:Y:S04]  /*15730*/  LDL.LU R141, [R1+0x7c] ;  /* 0x00007c00018d7983 */ /* 0x000ee80000300800 */
[----:B------:R-:W4:Y:S02]  /*15740*/  LDL.LU R149, [R1+0x80] ;  /* 0x0000800001957983 */ /* 0x000f240000300800 */
[----:B-1----:R-:W-:Y:S02]  /*15750*/  F2FP.BF16.PACK_AB R142, R182, R196 ;  /* 0x000000c4b68e723e */ /* 0x002fe400000010ff */
[----:B------:R-:W-:Y:S03]  /*15760*/  F2FP.BF16.PACK_AB R143, R181, R186 ;  /* 0x000000bab58f723e */ /* 0x000fe600000010ff */
[--C-:B--2---:R-:W-:Y:S04]  /*15770*/  FFMA.FTZ R148, R176, c[0x0][0x23c], -R139.reuse ;  /* 0x00008f00b0947a23 */ /* 0x104fe8000001088b */
[----:B------:R1:W-:Y:S02]  /*15780*/  MUFU.EX2 R187, R148 ;  /* 0x0000009400bb7308 */ /* 0x0003e40000000800 */
[--C-:B-1----:R-:W-:Y:S01]  /*15790*/  FFMA.FTZ R148, R183, c[0x0][0x23c], -R208.reuse ;  /* 0x00008f00b7947a23 */ /* 0x102fe200000108d0 */
[----:B------:R-:W-:Y:S02]  /*157a0*/  MOV R183, R175 ;  /* 0x000000af00b77202 */ /* 0x000fe40000000f00 */
[----:B------:R-:W-:Y:S02]  /*157b0*/  MOV R175, R174 ;  /* 0x000000ae00af7202 */ /* 0x000fe40000000f00 */
[----:B------:R-:W-:Y:S02]  /*157c0*/  MOV R174, R173 ;  /* 0x000000ad00ae7202 */ /* 0x000fe40000000f00 */
[----:B------:R-:W-:Y:S01]  /*157d0*/  MOV R173, R172 ;  /* 0x000000ac00ad7202 */ /* 0x000fe20000000f00 */
[--C-:B------:R-:W-:Y:S01]  /*157e0*/  FFMA.FTZ R140, R175, c[0x0][0x23c], -R208.reuse ;  /* 0x00008f00af8c7a23 */ /* 0x100fe200000108d0 */
[----:B------:R-:W-:Y:S02]  /*157f0*/  MOV R172, R171 ;  /* 0x000000ab00ac7202 */ /* 0x000fe40000000f00 */
[----:B------:R-:W-:Y:S02]  /*15800*/  MOV R171, R170 ;  /* 0x000000aa00ab7202 */ /* 0x000fe40000000f00 */
[----:B------:R-:W-:Y:S02]  /*15810*/  MOV R170, R169 ;  /* 0x000000a900aa7202 */ /* 0x000fe40000000f00 */
[----:B------:R-:W-:Y:S02]  /*15820*/  MOV R169, R163 ;  /* 0x000000a300a97202 */ /* 0x000fe40000000f00 */
[----:B------:R-:W-:Y:S02]  /*15830*/  MOV R163, R161 ;  /* 0x000000a100a37202 */ /* 0x000fe40000000f00 */
[----:B------:R-:W-:Y:S02]  /*15840*/  MOV R161, R160 ;  /* 0x000000a000a17202 */ /* 0x000fe40000000f00 */
[----:B------:R-:W-:Y:S02]  /*15850*/  MOV R160, R167 ;  /* 0x000000a700a07202 */ /* 0x000fe40000000f00 */
[----:B------:R1:W-:Y:S01]  /*15860*/  MUFU.EX2 R167, R148 ;  /* 0x0000009400a77308 */ /* 0x0003e20000000800 */
[----:B------:R-:W-:Y:S02]  /*15870*/  MOV R178, R174 ;  /* 0x000000ae00b27202 */ /* 0x000fe40000000f00 */
[----:B------:R-:W-:Y:S02]  /*15880*/  MOV R175, R172 ;  /* 0x000000ac00af7202 */ /* 0x000fe40000000f00 */
[----:B------:R-:W-:Y:S02]  /*15890*/  MOV R172, R170 ;  /* 0x000000aa00ac7202 */ /* 0x000fe40000000f00 */
[----:B------:R-:W-:Y:S02]  /*158a0*/  MOV R174, R163 ;  /* 0x000000a300ae7202 */ /* 0x000fe40000000f00 */
[----:B------:R-:W-:Y:S02]  /*158b0*/  MOV R163, R155 ;  /* 0x0000009b00a37202 */ /* 0x000fe40000000f00 */
[----:B------:R-:W-:Y:S01]  /*158c0*/  MOV R170, R160 ;  /* 0x000000a000aa7202 */ /* 0x000fe20000000f00 */
[--C-:B------:R-:W-:Y:S04]  /*158d0*/  FFMA.FTZ R160, R153, c[0x0][0x23c], -R139.reuse ;  /* 0x00008f0099a07a23 */ /* 0x100fe8000001088b */
[----:B------:R-:W-:Y:S01]  /*158e0*/  MUFU.EX2 R188, R160 ;  /* 0x000000a000bc7308 */ /* 0x000fe20000000800 */
[--C-:B-1----:R-:W-:Y:S01]  /*158f0*/  FFMA.FTZ R148, R180, c[0x0][0x23c], -R208.reuse ;  /* 0x00008f00b4947a23 */ /* 0x102fe200000108d0 */
[----:B------:R-:W-:Y:S08]  /*15900*/  MOV R180, R224 ;  /* 0x000000e000b47202 */ /* 0x000ff00000000f00 */
[----:B------:R1:W-:Y:S01]  /*15910*/  MUFU.EX2 R224, R148 ;  /* 0x0000009400e07308 */ /* 0x0003e20000000800 */
[--C-:B------:R-:W-:Y:S01]  /*15920*/  FFMA.FTZ R144, R180, c[0x0][0x23c], -R139.reuse ;  /* 0x00008f00b4907a23 */ /* 0x100fe2000001088b */
[----:B------:R-:W-:Y:S02]  /*15930*/  MOV R180, R171 ;  /* 0x000000ab00b47202 */ /* 0x000fe40000000f00 */
[----:B------:R-:W-:Y:S01]  /*15940*/  MOV R171, R161 ;  /* 0x000000a100ab7202 */ /* 0x000fe20000000f00 */
[--C-:B------:R-:W-:Y:S05]  /*15950*/  FFMA.FTZ R161, R152, c[0x0][0x23c], -R139.reuse ;  /* 0x00008f0098a17a23 */ /* 0x100fea000001088b */
[----:B------:R2:W-:Y:S10]  /*15960*/  MUFU.EX2 R179, R144 ;  /* 0x0000009000b37308 */ /* 0x0005f40000000800 */
[----:B------:R-:W-:Y:S01]  /*15970*/  MUFU.EX2 R185, R161 ;  /* 0x000000a100b97308 */ /* 0x000fe20000000800 */
[--C-:B-1----:R-:W-:Y:S09]  /*15980*/  FFMA.FTZ R148, R183, c[0x0][0x23c], -R139.reuse ;  /* 0x00008f00b7947a23 */ /* 0x102ff2000001088b */
[----:B------:R1:W1:Y:S01]  /*15990*/  MUFU.EX2 R176, R148 ;  /* 0x0000009400b07308 */ /* 0x0002620000000800 */
[----:B--2---:R-:W3:Y:S09]  /*159a0*/  LDSM.16.MT88.4 R144, [R225+0xc800] ;  /* 0x00c80000e190783b */ /* 0x004ef20000004200 */
[----:B------:R1:W-:Y:S02]  /*159b0*/  MUFU.EX2 R183, R140 ;  /* 0x0000008c00b77308 */ /* 0x0003e40000000800 */
[----:B-1----:R-:W2:Y:S01]  /*159c0*/  LDL.LU R148, [R1+0x84] ;  /* 0x0000840001947983 */ /* 0x002ea20000300800 */
[----:B------:R-:W-:Y:S01]  /*159d0*/  F2FP.BF16.PACK_AB R150, R179, R176 ;  /* 0x000000b0b396723e */ /* 0x000fe200000010ff */
[--C-:B------:R-:W-:Y:S01]  /*159e0*/  FFMA.FTZ R140, R173, c[0x0][0x23c], -R208.reuse ;  /* 0x00008f00ad8c7a23 */ /* 0x100fe200000108d0 */
[----:B------:R-:W-:Y:S01]  /*159f0*/  MOV R173, R169 ;  /* 0x000000a900ad7202 */ /* 0x000fe20000000f00 */
[----:B------:R-:W-:Y:S01]  /*15a00*/  FFMA.FTZ R208, R137, c[0x0][0x23c], -R208 ;  /* 0x00008f0089d07a23 */ /* 0x000fe200000108d0 */
[----:B------:R-:W-:Y:S03]  /*15a10*/  MOV R169, R158 ;  /* 0x0000009e00a97202 */ /* 0x000fe60000000f00 */
[----:B------:R1:W1:Y:S01]  /*15a20*/  MUFU.EX2 R177, R140 ;  /* 0x0000008c00b17308 */ /* 0x0002620000000800 */
[--C-:B------:R-:W-:Y:S02]  /*15a30*/  FFMA.FTZ R158, R154, c[0x0][0x23c], -R139.reuse ;  /* 0x00008f009a9e7a23 */ /* 0x100fe4000001088b */
[----:B------:R-:W2:Y:S01]  /*15a40*/  LDSM.16.MT88.4 R152, [R226+0xc800] ;  /* 0x00c80000e298783b */ /* 0x000ea20000004200 */
[----:B------:R-:W-:Y:S06]  /*15a50*/  FFMA.FTZ R139, R212, c[0x0][0x23c], -R139 ;  /* 0x00008f00d48b7a23 */ /* 0x000fec000001088b */
[----:B------:R-:W1:Y:S10]  /*15a60*/  MUFU.EX2 R245, R139 ;  /* 0x0000008b00f57308 */ /* 0x000e740000000800 */
[----:B------:R-:W-:Y:S01]  /*15a70*/  MUFU.EX2 R139, R208 ;  /* 0x000000d0008b7308 */ /* 0x000fe20000000800 */
[----:B-1----:R-:W-:Y:S02]  /*15a80*/  F2FP.BF16.PACK_AB R140, R219, R220 ;  /* 0x000000dcdb8c723e */ /* 0x002fe400000010ff */
[----:B------:R-:W-:Y:S02]  /*15a90*/  F2FP.BF16.PACK_AB R151, R177, R183 ;  /* 0x000000b7b197723e */ /* 0x000fe400000010ff */
[----:B------:R-:W-:Y:S01]  /*15aa0*/  F2FP.BF16.PACK_AB R210, R245, R246 ;  /* 0x000000f6f5d2723e */ /* 0x000fe200000010ff */
[----:B---3--:R-:W-:Y:S01]  /*15ab0*/  FFMA.FTZ R137, R133, R141, R178 ;  /* 0x0000008d85897223 */ /* 0x008fe200000100b2 */
[----:B------:R-:W-:Y:S02]  /*15ac0*/  F2FP.BF16.PACK_AB R141, R211, R216 ;  /* 0x000000d8d38d723e */ /* 0x000fe400000010ff */
[----:B------:R-:W-:Y:S01]  /*15ad0*/  MOV R178, R169 ;  /* 0x000000a900b27202 */ /* 0x000fe20000000f00 */
[----:B----4-:R-:W-:Y:S01]  /*15ae0*/  FFMA.FTZ R132, R132, R149, R180 ;  /* 0x0000009584847223 */ /* 0x010fe200000100b4 */
[----:B------:R-:W1:Y:S01]  /*15af0*/  MUFU.EX2 R169, R158 ;  /* 0x0000009e00a97308 */ /* 0x000e620000000800 */
[----:B------:R-:W-:Y:S02]  /*15b00*/  F2FP.BF16.PACK_AB R149, R224, R167 ;  /* 0x000000a7e095723e */ /* 0x000fe400000010ff */
[-C--:B------:R-:W-:Y:S03]  /*15b10*/  HMMA.16816.F32.BF16 R4, R140, R144.reuse, R4 ;  /* 0x000000908c04723c */ /* 0x080fe60000041804 */
[----:B------:R-:W-:Y:S04]  /*15b20*/  MOV R180, R170 ;  /* 0x000000aa00b47202 */ /* 0x000fe80000000f00 */
[----:B------:R-:W3:Y:S01]  /*15b30*/  MUFU.EX2 R170, R221 ;  /* 0x000000dd00aa7308 */ /* 0x000ee20000000800 */
[----:B------:R-:W-:Y:S09]  /*15b40*/  FADD.FTZ R132, R180, R132 ;  /* 0x00000084b4847221 */ /* 0x000ff20000010000 */
[----:B------:R4:W-:Y:S01]  /*15b50*/  MUFU.EX2 R180, R238 ;  /* 0x000000ee00b47308 */ /* 0x0009e20000000800 */
[----:B--2---:R-:W-:Y:S01]  /*15b60*/  FFMA.FTZ R133, R2, R148, R175 ;  /* 0x0000009402857223 */ /* 0x004fe200000100af */
[----:B------:R-:W-:Y:S01]  /*15b70*/  F2FP.BF16.PACK_AB R148, R187, R168 ;  /* 0x000000a8bb94723e */ /* 0x000fe200000010ff */
[----:B------:R-:W2:Y:S01]  /*15b80*/  LDL.LU R2, [R1+0x9c] ;  /* 0x00009c0001027983 */ /* 0x000ea20000300800 */
[----:B------:R-:W-:Y:S06]  /*15b90*/  MOV R175, R171 ;  /* 0x000000ab00af7202 */ /* 0x000fec0000000f00 */
[----:B------:R1:W1:Y:S01]  /*15ba0*/  MUFU.EX2 R171, R156 ;  /* 0x0000009c00ab7308 */ /* 0x0002620000000800 */
[----:B----4-:R4:W5:Y:S01]  /*15bb0*/  LDL.LU R238, [R1+0x118] ;  /* 0x0001180001ee7983 */ /* 0x0109620000300800 */
[C---:B------:R-:W-:Y:S03]  /*15bc0*/  HMMA.16816.F32.BF16 R8, R148.reuse, R144, R8 ;  /* 0x000000909408723c */ /* 0x040fe60000041808 */
[----:B------:R4:W5:Y:S04]  /*15bd0*/  LDL.LU R237, [R1+0x114] ;  /* 0x0001140001ed7983 */ /* 0x0009680000300800 */
[----:B------:R4:W5:Y:S01]  /*15be0*/  LDL.LU R236, [R1+0x110] ;  /* 0x0001100001ec7983 */ /* 0x0009620000300800 */
[-C--:B------:R-:W-:Y:S03]  /*15bf0*/  HMMA.16816.F32.BF16 R12, R148, R146.reuse, R12 ;  /* 0x00000092940c723c */ /* 0x080fe6000004180c */
[----:B------:R4:W5:Y:S05]  /*15c00*/  LDL.LU R235, [R1+0x10c] ;  /* 0x00010c0001eb7983 */ /* 0x00096a0000300800 */
[C---:B------:R-:W-:Y:S01]  /*15c10*/  HMMA.16816.F32.BF16 R16, R140.reuse, R146, R16 ;  /* 0x000000928c10723c */ /* 0x040fe20000041810 */
[----:B------:R-:W3:Y:S07]  /*15c20*/  LDSM.16.MT88.4 R144, [R228+0xc800] ;  /* 0x00c80000e490783b */ /* 0x000eee0000004200 */
[-C--:B------:R-:W-:Y:S01]  /*15c30*/  HMMA.16816.F32.BF16 R20, R140, R152.reuse, R20 ;  /* 0x000000988c14723c */ /* 0x080fe20000041814 */
[----:B-1----:R-:W-:Y:S07]  /*15c40*/  LDSM.16.MT88.4 R156, [R226+0xd000] ;  /* 0x00d00000e29c783b */ /* 0x002fee0000004200 */
[C---:B------:R-:W-:Y:S08]  /*15c50*/  HMMA.16816.F32.BF16 R24, R148.reuse, R152, R24 ;  /* 0x000000989418723c */ /* 0x040ff00000041818 */
[-C--:B------:R-:W-:Y:S08]  /*15c60*/  HMMA.16816.F32.BF16 R28, R148, R154.reuse, R28 ;  /* 0x0000009a941c723c */ /* 0x080ff0000004181c */
[C---:B------:R-:W-:Y:S01]  /*15c70*/  HMMA.16816.F32.BF16 R32, R140.reuse, R154, R32 ;  /* 0x0000009a8c20723c */ /* 0x040fe20000041820 */
[----:B------:R-:W1:Y:S07]  /*15c80*/  LDSM.16.MT88.4 R152, [R227+0xc800] ;  /* 0x00c80000e398783b */ /* 0x000e6e0000004200 */
[-C--:B---3--:R-:W-:Y:S08]  /*15c90*/  HMMA.16816.F32.BF16 R36, R140, R144.reuse, R36 ;  /* 0x000000908c24723c */ /* 0x088ff00000041824 */
        /* <DEDUP_REMOVED lines=37> */
[-C--:B---3--:R-:W-:Y:S08]  /*15ef0*/  HMMA.16816.F32.BF16 R4, R140, R144.reuse, R4 ;  /* 0x000000908c04723c */ /* 0x088ff00000041804 */
[C---:B------:R-:W-:Y:S08]  /*15f00*/  HMMA.16816.F32.BF16 R8, R148.reuse, R144, R8 ;  /* 0x000000909408723c */ /* 0x040ff00000041808 */
[-C--:B------:R-:W-:Y:S08]  /*15f10*/  HMMA.16816.F32.BF16 R12, R148, R146.reuse, R12 ;  /* 0x00000092940c723c */ /* 0x080ff0000004180c */
[C---:B------:R-:W-:Y:S01]  /*15f20*/  HMMA.16816.F32.BF16 R16, R140.reuse, R146, R16 ;  /* 0x000000928c10723c */ /* 0x040fe20000041810 */
[----:B------:R-:W-:Y:S03]  /*15f30*/  LDSM.16.MT88.4 R144, [R225+0xf000] ;  /* 0x00f00000e190783b */ /* 0x000fe60000004200 */
[----:B--2---:R-:W-:Y:S02]  /*15f40*/  FFMA.FTZ R0, R0, R2, R163 ;  /* 0x0000000200007223 */ /* 0x004fe400000100a3 */
[----:B------:R-:W-:Y:S02]  /*15f50*/  FADD.FTZ R2, R178, R137 ;  /* 0x00000089b2027221 */ /* 0x000fe40000010000 */
[-C--:B------:R-:W-:Y:S01]  /*15f60*/  HMMA.16816.F32.BF16 R20, R140, R156.reuse, R20 ;  /* 0x0000009c8c14723c */ /* 0x080fe20000041814 */
[----:B------:R-:W1:Y:S01]  /*15f70*/  LDSM.16.MT88.4 R160, [R228+0xd000] ;  /* 0x00d00000e4a0783b */ /* 0x000e620000004200 */
[----:B------:R-:W-:Y:S02]  /*15f80*/  MUFU.EX2 R178, R249 ;  /* 0x000000f900b27308 */ /* 0x000fe40000000800 */
[----:B------:R-:W-:Y:S02]  /*15f90*/  FADD.FTZ R137, R175, R133 ;  /* 0x00000085af897221 */ /* 0x000fe40000010000 */
[----:B------:R-:W-:Y:S02]  /*15fa0*/  FADD.FTZ R0, R174, R0 ;  /* 0x00000000ae007221 */ /* 0x000fe40000010000 */
[C---:B------:R-:W-:Y:S04]  /*15fb0*/  HMMA.16816.F32.BF16 R24, R148.reuse, R156, R24 ;  /* 0x0000009c9418723c */ /* 0x040fe80000041818 */
[----:B------:R-:W2:Y:S01]  /*15fc0*/  MUFU.EX2 R249, R214 ;  /* 0x000000d600f97308 */ /* 0x000ea20000000800 */
[----:B------:R-:W-:Y:S02]  /*15fd0*/  FADD.FTZ R2, R173, R2 ;  /* 0x00000002ad027221 */ /* 0x000fe40000010000 */
[----:B------:R-:W-:Y:S01]  /*15fe0*/  FADD.FTZ R133, R172, R132 ;  /* 0x00000084ac857221 */ /* 0x000fe20000010000 */
[-C--:B------:R-:W-:Y:S01]  /*15ff0*/  HMMA.16816.F32.BF16 R28, R148, R158.reuse, R28 ;  /* 0x0000009e941c723c */ /* 0x080fe2000004181c */
[----:B------:R-:W-:Y:S03]  /*16000*/  LDSM.16.MT88.4 R172, [R226+0xd800] ;  /* 0x00d80000e2ac783b */ /* 0x000fe60000004200 */
[----:B------:R-:W-:Y:S02]  /*16010*/  FADD.FTZ R0, R233, R0 ;  /* 0x00000000e9007221 */ /* 0x000fe40000010000 */
[----:B------:R-:W-:Y:S02]  /*16020*/  FADD.FTZ R132, R232, R2 ;  /* 0x00000002e8847221 */ /* 0x000fe40000010000 */
[C---:B------:R-:W-:Y:S01]  /*16030*/  HMMA.16816.F32.BF16 R32, R140.reuse, R158, R32 ;  /* 0x0000009e8c20723c */ /* 0x040fe20000041820 */
[----:B------:R-:W3:Y:S03]  /*16040*/  LDSM.16.MT88.4 R156, [R226+0xf000] ;  /* 0x00f00000e29c783b */ /* 0x000ee60000004200 */
[----:B------:R-:W-:Y:S02]  /*16050*/  FADD.FTZ R133, R231, R133 ;  /* 0x00000085e7857221 */ /* 0x000fe40000010000 */
[----:B------:R-:W-:Y:S02]  /*16060*/  FADD.FTZ R2, R229, R0 ;  /* 0x00000000e5027221 */ /* 0x000fe40000010000 */
[----:B------:R-:W-:Y:S02]  /*16070*/  FADD.FTZ R0, R220, R132 ;  /* 0x00000084dc007221 */ /* 0x000fe40000010000 */
[----:B------:R-:W-:Y:S02]  /*16080*/  LDSM.16.MT88.4 R220, [R228+0xf800] ;  /* 0x00f80000e4dc783b */ /* 0x000fe40000004200 */
[----:B------:R-:W-:Y:S01]  /*16090*/  FADD.FTZ R132, R216, R133 ;  /* 0x00000085d8847221 */ /* 0x000fe20000010000 */
[----:B--2---:R-:W-:Y:S01]  /*160a0*/  F2FP.BF16.PACK_AB R208, R249, R251 ;  /* 0x000000fbf9d0723e */ /* 0x004fe200000010ff */
[----:B------:R-:W-:Y:S02]  /*160b0*/  FADD.FTZ R137, R234, R137 ;  /* 0x00000089ea897221 */ /* 0x000fe40000010000 */
[----:B------:R-:W-:Y:S01]  /*160c0*/  FADD.FTZ R138, R219, R0 ;  /* 0x00000000db8a7221 */ /* 0x000fe20000010000 */
[-C--:B-1----:R-:W-:Y:S01]  /*160d0*/  HMMA.16816.F32.BF16 R36, R140, R160.reuse, R36 ;  /* 0x000000a08c24723c */ /* 0x082fe20000041824 */
[----:B------:R-:W-:Y:S02]  /*160e0*/  LDSM.16.MT88.4 R212, [R225+0xf800] ;  /* 0x00f80000e1d4783b */ /* 0x000fe40000004200 */
[----:B------:R-:W-:Y:S01]  /*160f0*/  MOV R0, R204 ;  /* 0x000000cc00007202 */ /* 0x000fe20000000f00 */
[----:B------:R-:W-:Y:S02]  /*16100*/  FADD.FTZ R137, R230, R137 ;  /* 0x00000089e6897221 */ /* 0x000fe40000010000 */
[----:B------:R-:W-:Y:S01]  /*16110*/  FADD.FTZ R133, R167, R2 ;  /* 0x00000002a7857221 */ /* 0x000fe20000010000 */
[----:B------:R-:W-:Y:S01]  /*16120*/  MOV R2, R187 ;  /* 0x000000bb00027202 */ /* 0x000fe20000000f00 */
[C---:B------:R-:W-:Y:S01]  /*16130*/  HMMA.16816.F32.BF16 R40, R148.reuse, R160, R40 ;  /* 0x000000a09428723c */ /* 0x040fe20000041828 */
[----:B------:R-:W-:Y:S03]  /*16140*/  LDSM.16.MT88.4 R216, [R226+0xf800] ;  /* 0x00f80000e2d8783b */ /* 0x000fe60000004200 */
[----:B------:R-:W-:Y:S01]  /*16150*/  FADD.FTZ R137, R168, R137 ;  /* 0x00000089a8897221 */ /* 0x000fe20000010000 */
[----:B------:R-:W-:Y:S01]  /*16160*/  MOV R168, R205 ;  /* 0x000000cd00a87202 */ /* 0x000fe20000000f00 */
[----:B------:R-:W-:Y:S01]  /*16170*/  FADD.FTZ R132, R211, R132 ;  /* 0x00000084d3847221 */ /* 0x000fe20000010000 */
[----:B------:R-:W-:Y:S01]  /*16180*/  F2FP.BF16.PACK_AB R211, R139, R244 ;  /* 0x000000f48bd3723e */ /* 0x000fe200000010ff */
[-C--:B------:R-:W-:Y:S01]  /*16190*/  HMMA.16816.F32.BF16 R44, R148, R162.reuse, R44 ;  /* 0x000000a2942c723c */ /* 0x080fe2000004182c */
[----:B------:R-:W-:Y:S03]  /*161a0*/  LDSM.16.MT88.4 R204, [R227+0xd800] ;  /* 0x00d80000e3cc783b */ /* 0x000fe60000004200 */
[----:B------:R-:W-:Y:S04]  /*161b0*/  FADD.FTZ R2, R2, R137 ;  /* 0x0000008902027221 */ /* 0x000fe80000010000 */
[C---:B------:R-:W-:Y:S01]  /*161c0*/  HMMA.16816.F32.BF16 R48, R140.reuse, R162, R48 ;  /* 0x000000a28c30723c */ /* 0x040fe20000041830 */
[----:B------:R-:W1:Y:S07]  /*161d0*/  LDSM.16.MT88.4 R160, [R228+0xf000] ;  /* 0x00f00000e4a0783b */ /* 0x000e6e0000004200 */
[-C--:B------:R-:W-:Y:S01]  /*161e0*/  HMMA.16816.F32.BF16 R52, R140, R152.reuse, R52 ;  /* 0x000000988c34723c */ /* 0x080fe20000041834 */
[----:B------:R4:W5:Y:S04]  /*161f0*/  LDL.LU R234, [R1+0x108] ;  /* 0x0001080001ea7983 */ /* 0x0009680000300800 */
[----:B------:R4:W5:Y:S03]  /*16200*/  LDL.LU R233, [R1+0x104] ;  /* 0x0001040001e97983 */ /* 0x0009660000300800 */
[C---:B------:R-:W-:Y:S01]  /*16210*/  HMMA.16816.F32.BF16 R56, R148.reuse, R152, R56 ;  /* 0x000000989438723c */ /* 0x040fe20000041838 */
[----:B------:R4:W5:Y:S04]  /*16220*/  LDL.LU R232, [R1+0x100] ;  /* 0x0001000001e87983 */ /* 0x0009680000300800 */
[----:B------:R4:W5:Y:S03]  /*16230*/  LDL.LU R231, [R1+0xfc] ;  /* 0x0000fc0001e77983 */ /* 0x0009660000300800 */
[-C--:B------:R-:W-:Y:S01]  /*16240*/  HMMA.16816.F32.BF16 R60, R148, R154.reuse, R60 ;  /* 0x0000009a943c723c */ /* 0x080fe2000004183c */
[----:B------:R4:W5:Y:S04]  /*16250*/  LDL.LU R230, [R1+0xf8] ;  /* 0x0000f80001e67983 */ /* 0x0009680000300800 */
[----:B------:R4:W5:Y:S03]  /*16260*/  LDL.LU R229, [R1+0xf4] ;  /* 0x0000f40001e57983 */ /* 0x0009660000300800 */
[C---:B------:R-:W-:Y:S01]  /*16270*/  HMMA.16816.F32.BF16 R64, R140.reuse, R154, R64 ;  /* 0x0000009a8c40723c */ /* 0x040fe20000041840 */
[----:B------:R-:W2:Y:S07]  /*16280*/  LDSM.16.MT88.4 R152, [R227+0xf000] ;  /* 0x00f00000e398783b */ /* 0x000eae0000004200 */
[-C--:B------:R-:W-:Y:S08]  /*16290*/  HMMA.16816.F32.BF16 R68, R140, R144.reuse, R68 ;  /* 0x000000908c44723c */ /* 0x080ff00000041844 */
[C---:B------:R-:W-:Y:S08]  /*162a0*/  HMMA.16816.F32.BF16 R72, R148.reuse, R144, R72 ;  /* 0x000000909448723c */ /* 0x040ff00000041848 */
[-C--:B------:R-:W-:Y:S08]  /*162b0*/  HMMA.16816.F32.BF16 R76, R148, R146.reuse, R76 ;  /* 0x00000092944c723c */ /* 0x080ff0000004184c */
[C---:B------:R-:W-:Y:S08]  /*162c0*/  HMMA.16816.F32.BF16 R80, R140.reuse, R146, R80 ;  /* 0x000000928c50723c */ /* 0x040ff00000041850 */
[-C--:B---3--:R-:W-:Y:S08]  /*162d0*/  HMMA.16816.F32.BF16 R84, R140, R156.reuse, R84 ;  /* 0x0000009c8c54723c */ /* 0x088ff00000041854 */
[C---:B------:R-:W-:Y:S08]  /*162e0*/  HMMA.16816.F32.BF16 R88, R148.reuse, R156, R88 ;  /* 0x0000009c9458723c */ /* 0x040ff00000041858 */
[-C--:B------:R-:W-:Y:S08]  /*162f0*/  HMMA.16816.F32.BF16 R92, R148, R158.reuse, R92 ;  /* 0x0000009e945c723c */ /* 0x080ff0000004185c */
[C---:B------:R-:W-:Y:S01]  /*16300*/  HMMA.16816.F32.BF16 R96, R140.reuse, R158, R96 ;  /* 0x0000009e8c60723c */ /* 0x040fe20000041860 */
[----:B------:R-:W3:Y:S07]  /*16310*/  LDSM.16.MT88.4 R156, [R225+0xd800] ;  /* 0x00d80000e19c783b */ /* 0x000eee0000004200 */
[-C--:B-1----:R-:W-:Y:S08]  /*16320*/  HMMA.16816.F32.BF16 R100, R140, R160.reuse, R100 ;  /* 0x000000a08c64723c */ /* 0x082ff00000041864 */
[C---:B------:R-:W-:Y:S07]  /*16330*/  HMMA.16816.F32.BF16 R104, R148.reuse, R160, R104 ;  /* 0x000000a09468723c */ /* 0x040fee0000041868 */
[----:B------:R-:W-:Y:S01]  /*16340*/  MOV R160, R189 ;  /* 0x000000bd00a07202 */ /* 0x000fe20000000f00 */
[-C--:B------:R-:W-:Y:S04]  /*16350*/  HMMA.16816.F32.BF16 R108, R148, R162.reuse, R108 ;  /* 0x000000a2946c723c */ /* 0x080fe8000004186c */
[----:B------:R-:W-:Y:S02]  /*16360*/  MOV R161, R188 ;  /* 0x000000bc00a17202 */ /* 0x000fe40000000f00 */
[----:B------:R-:W1:Y:S02]  /*16370*/  LDSM.16.MT88.4 R188, [R228+0xd800] ;  /* 0x00d80000e4bc783b */ /* 0x000e640000004200 */
[C---:B------:R-:W-:Y:S08]  /*16380*/  HMMA.16816.F32.BF16 R112, R140.reuse, R162, R112 ;  /* 0x000000a28c70723c */ /* 0x040ff00000041870 */
[-C--:B--2---:R-:W-:Y:S08]  /*16390*/  HMMA.16816.F32.BF16 R116, R140, R152.reuse, R116 ;  /* 0x000000988c74723c */ /* 0x084ff00000041874 */
[C---:B------:R-:W-:Y:S08]  /*163a0*/  HMMA.16816.F32.BF16 R120, R148.reuse, R152, R120 ;  /* 0x000000989478723c */ /* 0x040ff00000041878 */
[-C--:B------:R-:W-:Y:S08]  /*163b0*/  HMMA.16816.F32.BF16 R124, R148, R154.reuse, R124 ;  /* 0x0000009a947c723c */ /* 0x080ff0000004187c */
[----:B------:R-:W-:Y:S07]  /*163c0*/  HMMA.16816.F32.BF16 R128, R140, R154, R128 ;  /* 0x0000009a8c80723c */ /* 0x000fee0000041880 */
[----:B------:R-:W-:Y:S02]  /*163d0*/  F2FP.BF16.PACK_AB R140, R180, R250 ;  /* 0x000000fab48c723e */ /* 0x000fe400000010ff */
[----:B------:R-:W-:Y:S03]  /*163e0*/  F2FP.BF16.PACK_AB R141, R178, R252 ;  /* 0x000000fcb28d723e */ /* 0x000fe600000010ff */
[----:B------:R-:W-:Y:S02]  /*163f0*/  F2FP.BF16.PACK_AB R142, R197, R193 ;  /* 0x000000c1c58e723e */ /* 0x000fe400000010ff */
[----:B------:R-:W-:Y:S07]  /*16400*/  F2FP.BF16.PACK_AB R143, R198, R192 ;  /* 0x000000c0c68f723e */ /* 0x000fee00000010ff */
[-C--:B---3--:R-:W-:Y:S01]  /*16410*/  HMMA.16816.F32.BF16 R148, R140, R156.reuse, R4 ;  /* 0x0000009c8c94723c */ /* 0x088fe20000041804 */
[----:B------:R-:W2:Y:S07]  /*16420*/  LDSM.16.MT88.4 R4, [R227+0xf800] ;  /* 0x00f80000e304783b */ /* 0x000eae0000004200 */
[C---:B------:R-:W-:Y:S07]  /*16430*/  HMMA.16816.F32.BF16 R144, R208.reuse, R156, R8 ;  /* 0x0000009cd090723c */ /* 0x040fee0000041808 */
[----:B------:R-:W-:Y:S01]  /*16440*/  MOV R10, R179 ;  /* 0x000000b3000a7202 */ /* 0x000fe20000000f00 */
[-C--:B------:R-:W-:Y:S04]  /*16450*/  HMMA.16816.F32.BF16 R152, R208, R158.reuse, R12 ;  /* 0x0000009ed098723c */ /* 0x080fe8000004180c */
        /* <DEDUP_REMOVED lines=8> */
[----:B------:R-:W-:Y:S04]  /*164e0*/  MOV R21, R160 ;  /* 0x000000a000157202 */ /* 0x000fe80000000f00 */
[----:B------:R-:W-:Y:S02]  /*164f0*/  MOV R20, R161 ;  /* 0x000000a100147202 */ /* 0x000fe40000000f00 */
[C---:B------:R-:W-:Y:S04]  /*16500*/  HMMA.16816.F32.BF16 R160, R208.reuse, R172, R24 ;  /* 0x000000acd0a0723c */ /* 0x040fe80000041818 */
[----:B------:R-:W-:Y:S02]  /*16510*/  MOV R22, R170 ;  /* 0x000000aa00167202 */ /* 0x000fe40000000f00 */
[----:B------:R-:W-:Y:S02]  /*16520*/  MOV R23, R185 ;  /* 0x000000b900177202 */ /* 0x000fe40000000f00 */
[----:B------:R-:W-:Y:S04]  /*16530*/  MOV R27, R168 ;  /* 0x000000a8001b7202 */ /* 0x000fe80000000f00 */
[----:B------:R-:W-:Y:S02]  /*16540*/  MOV R25, R171 ;  /* 0x000000ab00197202 */ /* 0x000fe40000000f00 */
        /* <DEDUP_REMOVED lines=9> */
[----:B------:R-:W-:Y:S02]  /*165e0*/  MOV R32, R183 ;  /* 0x000000b700207202 */ /* 0x000fe40000000f00 */
[-C--:B-1----:R-:W-:Y:S03]  /*165f0*/  HMMA.16816.F32.BF16 R180, R140, R188.reuse, R36 ;  /* 0x000000bc8cb4723c */ /* 0x082fe60000041824 */
[----:B------:R-:W-:Y:S02]  /*16600*/  MOV R29, R200 ;  /* 0x000000c8001d7202 */ /* 0x000fe40000000f00 */
[----:B------:R-:W-:Y:S02]  /*16610*/  MOV R31, R202 ;  /* 0x000000ca001f7202 */ /* 0x000fe40000000f00 */
[----:B------:R-:W-:Y:S02]  /*16620*/  MOV R28, R199 ;  /* 0x000000c7001c7202 */ /* 0x000fe40000000f00 */
[----:B------:R-:W-:Y:S03]  /*16630*/  MOV R35, R195 ;  /* 0x000000c300237202 */ /* 0x000fe60000000f00 */
[----:B------:R-:W-:Y:S02]  /*16640*/  MOV R34, R194 ;  /* 0x000000c200227202 */ /* 0x000fe40000000f00 */
[----:B------:R-:W-:Y:S02]  /*16650*/  MOV R39, R176 ;  /* 0x000000b000277202 */ /* 0x000fe40000000f00 */
[C---:B------:R-:W-:Y:S04]  /*16660*/  HMMA.16816.F32.BF16 R176, R208.reuse, R188, R40 ;  /* 0x000000bcd0b0723c */ /* 0x040fe80000041828 */
[----:B------:R-:W-:Y:S02]  /*16670*/  MOV R38, R39 ;  /* 0x0000002700267202 */ /* 0x000fe40000000f00 */
[----:B------:R-:W-:Y:S02]  /*16680*/  MOV R39, R32 ;  /* 0x0000002000277202 */ /* 0x000fe40000000f00 */
[----:B------:R-:W-:Y:S01]  /*16690*/  MOV R32, R33 ;  /* 0x0000002100207202 */ /* 0x000fe20000000f00 */
[----:B------:R-:W-:Y:S03]  /*166a0*/  FADD.FTZ R2, R38, R2 ;  /* 0x0000000226027221 */ /* 0x000fe60000010000 */
        /* <DEDUP_REMOVED lines=17> */
[-C--:B------:R-:W-:Y:S03]  /*167c0*/  HMMA.16816.F32.BF16 R184, R208, R190.reuse, R44 ;  /* 0x000000bed0b8723c */ /* 0x080fe6000004182c */
[----:B------:R-:W-:Y:S01]  /*167d0*/  FADD.FTZ R8, R8, R132 ;  /* 0x0000008408087221 */ /* 0x000fe20000010000 */
[----:B------:R-:W-:Y:S01]  /*167e0*/  MOV R12, R196 ;  /* 0x000000c4000c7202 */ /* 0x000fe20000000f00 */
[----:B------:R-:W-:Y:S01]  /*167f0*/  FADD.FTZ R0, R39, R0 ;  /* 0x0000000027007221 */ /* 0x000fe20000010000 */
[----:B------:R-:W-:Y:S01]  /*16800*/  MOV R132, R136 ;  /* 0x0000008800847202 */ /* 0x000fe20000000f00 */
[----:B------:R-:W-:Y:S01]  /*16810*/  FADD.FTZ R11, R11, R8 ;  /* 0x000000080b0b7221 */ /* 0x000fe20000010000 */
        /* <DEDUP_REMOVED lines=33> */
[-C--:B--2---:R-:W-:Y:S08]  /*16a30*/  HMMA.16816.F32.BF16 R116, R140, R4.reuse, R116 ;  /* 0x000000048c74723c */ /* 0x084ff00000041874 */
        /* <DEDUP_REMOVED lines=10> */
[----:B------:R-:W-:Y:S01]  /*16ae0*/  FADD.FTZ R8, R251, R2 ;  /* 0x00000002fb087221 */ /* 0x000fe20000010000 */
[----:B------:R-:W-:Y:S03]  /*16af0*/  MOV R140, R134 ;  /* 0x00000086008c7202 */ /* 0x000fe60000000f00 */
        /* <DEDUP_REMOVED lines=17> */
[----:B----45:R-:W-:-:S05]  /*16c10*/  @P0 BRA `(.L_x_82) ;  /* 0xffffba5000000947 */ /* 0x030fca000383ffff */
.L_x_81:
[----:B-1----:R-:W2:Y:S01]  /*16c20*/  LDL.LU R2, [R1+0x7c] ;  /* 0x00007c0001027983 */ /* 0x002ea20000300800 */
        /* <DEDUP_REMOVED lines=67> */
[----:B------:R-:W4:Y:S01]  /*17060*/  @P4 MUFU.RCP R4, R132 ;  /* 0x0000008400044308 */ /* 0x000f220000001000 */
[----:B-1----:R-:W-:Y:S02]  /*17070*/  FADD.FTZ R138, R5, R7 ;  /* 0x00000007058a7221 */ /* 0x002fe40000010000 */
[----:B--2---:R-:W-:-:S03]  /*17080*/  FADD.FTZ R137, R2, R6 ;  /* 0x0000000602897221 */ /* 0x004fc60000010000 */
[----:B------:R-:W-:Y:S01]  /*17090*/  FSETP.NE.FTZ.AND P3, PT, R138, RZ, PT ;  /* 0x000000ff8a00720b */ /* 0x000fe20003f75000 */
[C---:B---3--:R-:W-:Y:S01]  /*170a0*/  FMUL.FTZ R50, R0.reuse, R85 ;  /* 0x0000005500327220 */ /* 0x048fe20000410000 */
[----:B------:R-:W-:Y:S01]  /*170b0*/  MOV R2, 0x3f800000 ;  /* 0x3f80000000027802 */ /* 0x000fe20000000f00 */
[----:B------:R-:W1:Y:S01]  /*170c0*/  S2R R85, SR_TID.X ;  /* 0x0000000000557919 */ /* 0x000e620000002100 */
[----:B------:R-:W-:Y:S01]  /*170d0*/  FSETP.NE.FTZ.AND P0, PT, R137, RZ, PT ;  /* 0x000000ff8900720b */ /* 0x000fe20003f15000 */
[C---:B------:R-:W-:Y:S02]  /*170e0*/  FMUL.FTZ R148, R0.reuse, R148 ;  /* 0x0000009400947220 */ /* 0x040fe40000410000 */
[C---:B------:R-:W-:Y:S02]  /*170f0*/  FMUL.FTZ R7, R0.reuse, R149 ;  /* 0x0000009500077220 */ /* 0x040fe40000410000 */
[C---:B------:R-:W-:Y:S02]  /*17100*/  FMUL.FTZ R156, R0.reuse, R156 ;  /* 0x0000009c009c7220 */ /* 0x040fe40000410000 */
[C---:B------:R-:W-:Y:S01]  /*17110*/  FMUL.FTZ R5, R0.reuse, R157 ;  /* 0x0000009d00057220 */ /* 0x040fe20000410000 */
[----:B------:R-:W-:Y:S01]  /*17120*/  F2FP.BF16.PACK_AB R7, R7, R148 ;  /* 0x000000940707723e */ /* 0x000fe200000010ff */
[----:B------:R-:W2:Y:S01]  /*17130*/  @P3 MUFU.RCP R2, R138 ;  /* 0x0000008a00023308 */ /* 0x000ea20000001000 */
[----:B------:R-:W-:-:S02]  /*17140*/  FMUL.FTZ R164, R0, R164 ;  /* 0x000000a400a47220 */ /* 0x000fc40000410000 */
[C---:B------:R-:W-:Y:S01]  /*17150*/  FMUL.FTZ R13, R0.reuse, R165 ;  /* 0x000000a5000d7220 */ /* 0x040fe20000410000 */
[----:B------:R-:W-:Y:S01]  /*17160*/  F2FP.BF16.PACK_AB R5, R5, R156 ;  /* 0x0000009c0505723e */ /* 0x000fe200000010ff */
[C---:B------:R-:W-:Y:S02]  /*17170*/  FMUL.FTZ R172, R0.reuse, R172 ;  /* 0x000000ac00ac7220 */ /* 0x040fe40000410000 */
        /* <DEDUP_REMOVED lines=37> */
[C---:B----4-:R-:W-:Y:S01]  /*173d0*/  FMUL.FTZ R57, R4.reuse, R71 ;  /* 0x0000004704397220 */ /* 0x050fe20000410000 */
[----:B-1----:R-:W-:Y:S01]  /*173e0*/  SHF.R.S32.HI R71, RZ, 0x1f, R85 ;  /* 0x0000001fff477819 */ /* 0x002fe20000011455 */
[----:B------:R-:W-:Y:S01]  /*173f0*/  FMUL.FTZ R150, R4, R150 ;  /* 0x0000009604967220 */ /* 0x000fe20000410000 */
[----:B------:R-:W-:Y:S01]  /*17400*/  F2FP.BF16.PACK_AB R34, R34, R116 ;  /* 0x000000742222723e */ /* 0x000fe200000010ff */
[C---:B------:R-:W-:Y:S01]  /*17410*/  FMUL.FTZ R6, R4.reuse, R151 ;  /* 0x0000009704067220 */ /* 0x040fe20000410000 */
[CC--:B------:R-:W-:Y:S01]  /*17420*/  LEA.HI R26, R71.reuse, R85.reuse, RZ, 0x2 ;  /* 0x00000055471a7211 */ /* 0x0c0fe200078f10ff */
[----:B------:R-:W1:Y:S01]  /*17430*/  @P0 MUFU.RCP R0, R137 ;  /* 0x0000008900000308 */ /* 0x000e620000001000 */
[C---:B------:R-:W-:Y:S01]  /*17440*/  FMUL.FTZ R158, R4.reuse, R158 ;  /* 0x0000009e049e7220 */ /* 0x040fe20000410000 */
[----:B------:R-:W-:Y:S01]  /*17450*/  LEA.HI R84, R71, R85, RZ, 0x5 ;  /* 0x0000005547547211 */ /* 0x000fe200078f28ff */
[----:B------:R-:W-:Y:S01]  /*17460*/  FMUL.FTZ R8, R4, R159 ;  /* 0x0000009f04087220 */ /* 0x000fe20000410000 */
[----:B------:R-:W-:Y:S01]  /*17470*/  F2FP.BF16.PACK_AB R6, R6, R150 ;  /* 0x000000960606723e */ /* 0x000fe200000010ff */
        /* <DEDUP_REMOVED lines=40> */
[----:B------:R-:W-:Y:S01]  /*17700*/  FMUL.FTZ R29, R4, R131 ;  /* 0x00000083041d7220 */ /* 0x000fe20000410000 */
[----:B------:R-:W-:Y:S01]  /*17710*/  SHF.R.S32.HI R4, RZ, 0x1f, R26 ;  /* 0x0000001fff047819 */ /* 0x000fe2000001141a */
[C---:B--2---:R-:W-:Y:S01]  /*17720*/  FMUL.FTZ R144, R2.reuse, R144 ;  /* 0x0000009002907220 */ /* 0x044fe20000410000 */
[----:B------:R-:W-:Y:S01]  /*17730*/  F2FP.BF16.PACK_AB R33, R33, R118 ;  /* 0x000000762121723e */ /* 0x000fe200000010ff */
        /* <DEDUP_REMOVED lines=46> */
[----:B------:R-:W-:Y:S01]  /*17a20*/  SHF.R.S32.HI R2, RZ, 0x2, R26 ;  /* 0x00000002ff027819 */ /* 0x000fe2000001141a */
[----:B-1----:R-:W-:Y:S01]  /*17a30*/  FMUL.FTZ R147, R0, R147 ;  /* 0x0000009300937220 */ /* 0x002fe20000410000 */
        /* <DEDUP_REMOVED lines=50> */
[----:B------:R-:W-:Y:S02]  /*17d60*/  LOP3.LUT R0, R26, 0x3ffffffc, RZ, 0xc0, !PT ;  /* 0x3ffffffc1a007812 */ /* 0x000fe400078ec0ff */
[----:B------:R-:W-:Y:S02]  /*17d70*/  SHF.R.S32.HI R26, RZ, 0x5, R84 ;  /* 0x00000005ff1a7819 */ /* 0x000fe40000011454 */
[----:B------:R-:W-:Y:S02]  /*17d80*/  IADD3 R28, -R0, R85, RZ ;  /* 0x00000055001c7210 */ /* 0x000fe40007ffe1ff */
[----:B------:R-:W-:-:S02]  /*17d90*/  LOP3.LUT R0, R2, 0x1c0, RZ, 0xc0, !PT ;  /* 0x000001c002007812 */ /* 0x000fc400078ec0ff */
[----:B------:R-:W-:Y:S02]  /*17da0*/  LOP3.LUT R2, R4, 0x1, RZ, 0xc0, !PT ;  /* 0x0000000104027812 */ /* 0x000fe400078ec0ff */
[----:B------:R-:W-:Y:S02]  /*17db0*/  LEA R28, R26, R28, 0x9 ;  /* 0x0000001c1a1c7211 */ /* 0x000fe400078e48ff */
[----:B------:R-:W-:Y:S02]  /*17dc0*/  LEA.HI R0, R0, R0, RZ, 0x1d ;  /* 0x0000000000007211 */ /* 0x000fe400078fe8ff */
[----:B------:R-:W-:Y:S02]  /*17dd0*/  ISETP.NE.U32.AND P1, PT, R2, 0x1, PT ;  /* 0x000000010200780c */ /* 0x000fe40003f25070 */
[----:B------:R-:W-:Y:S02]  /*17de0*/  LEA R0, R28, R0, 0x1 ;  /* 0x000000001c007211 */ /* 0x000fe400078e08ff */
[----:B------:R-:W-:-:S02]  /*17df0*/  F2FP.BF16.PACK_AB R31, R123, R31 ;  /* 0x0000001f7b1f723e */ /* 0x000fc400000010ff */
[----:B------:R-:W-:Y:S02]  /*17e00*/  SHF.L.U32 R0, R0, 0x1, RZ ;  /* 0x0000000100007819 */ /* 0x000fe400000006ff */
[----:B------:R-:W-:Y:S02]  /*17e10*/  F2FP.BF16.PACK_AB R28, R125, R124 ;  /* 0x0000007c7d1c723e */ /* 0x000fe400000010ff */
[C---:B------:R-:W-:Y:S01]  /*17e20*/  IADD3 R2, R0.reuse, -0x10, RZ ;  /* 0xfffffff000027810 */ /* 0x040fe20007ffe0ff */
[----:B------:R1:W-:Y:S01]  /*17e30*/  STS [R0+0x400], R6 ;  /* 0x0004000600007388 */ /* 0x0003e20000000800 */
[----:B------:R-:W-:Y:S02]  /*17e40*/  F2FP.BF16.PACK_AB R69, R127, R69 ;  /* 0x000000457f45723e */ /* 0x000fe400000010ff */
[----:B------:R-:W-:Y:S01]  /*17e50*/  @P1 IADD3 R2, R0, 0x10, RZ ;  /* 0x0000001000021810 */ /* 0x000fe20007ffe0ff */
[----:B------:R-:W-:Y:S01]  /*17e60*/  STS [R0], R7 ;  /* 0x0000000700007388 */ /* 0x000fe20000000800 */
[----:B------:R-:W-:-:S02]  /*17e70*/  R2P PR, R4, 0x6 ;  /* 0x0000000604007804 */ /* 0x000fc40000000000 */
[----:B------:R-:W-:Y:S01]  /*17e80*/  MOV R4, 0x20 ;  /* 0x0000002000047802 */ /* 0x000fe20000000f00 */
[----:B------:R2:W-:Y:S03]  /*17e90*/  STS [R2], R5 ;  /* 0x0000000502007388 */ /* 0x0005e60000000800 */
[----:B------:R-:W-:Y:S01]  /*17ea0*/  SEL R4, R4, 0xffffffe0, !P1 ;  /* 0xffffffe004047807 */ /* 0x000fe20004800000 */
[----:B------:R3:W-:Y:S04]  /*17eb0*/  STS [R2+0x400], R8 ;  /* 0x0004000802007388 */ /* 0x0007e80000000800 */
[----:B------:R-:W-:Y:S04]  /*17ec0*/  STS [R0+0x2000], R10 ;  /* 0x0020000a00007388 */ /* 0x000fe80000000800 */
[----:B------:R4:W-:Y:S04]  /*17ed0*/  STS [R0+0x2400], R9 ;  /* 0x0024000900007388 */ /* 0x0009e80000000800 */
[----:B------:R-:W-:Y:S01]  /*17ee0*/  STS [R2+0x2000], R11 ;  /* 0x0020000b02007388 */ /* 0x000fe20000000800 */
[----:B-1----:R-:W-:-:S03]  /*17ef0*/  MOV R6, 0x40 ;  /* 0x0000004000067802 */ /* 0x002fc60000000f00 */
[----:B------:R1:W-:Y:S01]  /*17f00*/  STS [R2+0x2400], R14 ;  /* 0x0024000e02007388 */ /* 0x0003e20000000800 */
[----:B------:R-:W-:Y:S02]  /*17f10*/  SEL R6, R6, 0xffffffc0, !P2 ;  /* 0xffffffc006067807 */ /* 0x000fe40005000000 */
        /* <DEDUP_REMOVED lines=9> */
[----:B------:R-:W-:Y:S01]  /*17fb0*/  STS [R4+0x400], R15 ;  /* 0x0004000f04007388 */ /* 0x000fe20000000800 */
[----:B-1----:R-:W-:-:S03]  /*17fc0*/  MOV R14, 0x7f800000 ;  /* 0x7f800000000e7802 */ /* 0x002fc60000000f00 */
[----:B------:R-:W-:Y:S04]  /*17fd0*/  STS [R5+0x2000], R17 ;  /* 0x0020001105007388 */ /* 0x000fe80000000800 */
        /* <DEDUP_REMOVED lines=46> */
[----:B-1----:R-:W1:Y:S01]  /*182c0*/  @P5 MUFU.LG2 R5, R133 ;  /* 0x0000008500055308 */ /* 0x002e620000000c00 */
[----:B---3--:R-:W-:-:S02]  /*182d0*/  @P0 FMUL.FTZ R0, R0, 0.69314718246459960938 ;  /* 0x3f31721800000820 */ /* 0x008fc40000410000 */
[----:B------:R-:W-:Y:S02]  /*182e0*/  STS [R8+0x6000], R40 ;  /* 0x0060002808007388 */ /* 0x000fe40000000800 */
[----:B------:R-:W-:Y:S02]  /*182f0*/  @P0 FFMA.FTZ R12, R3, c[0x0][0x238], R0 ;  /* 0x00008e00030c0a23 */ /* 0x000fe40000010000 */
[----:B------:R-:W-:Y:S01]  /*18300*/  STS [R8+0x6400], R39 ;  /* 0x0064002708007388 */ /* 0x000fe20000000800 */
[----:B--2---:R-:W-:-:S03]  /*18310*/  @P4 FMUL.FTZ R4, R2, 0.69314718246459960938 ;  /* 0x3f31721802044820 */ /* 0x004fc60000410000 */
[----:B------:R-:W-:Y:S01]  /*18320*/  STS [R9+0x6000], R36 ;  /* 0x0060002409007388 */ /* 0x000fe20000000800 */
[----:B------:R-:W-:-:S03]  /*18330*/  @P4 FFMA.FTZ R14, R135, c[0x0][0x238], R4 ;  /* 0x00008e00870e4a23 */ /* 0x000fc60000010004 */
[----:B------:R2:W-:Y:S01]  /*18340*/  STS [R9+0x6400], R35 ;  /* 0x0064002309007388 */ /* 0x0005e20000000800 */
[----:B-1----:R-:W-:-:S03]  /*18350*/  @P5 FMUL.FTZ R5, R5, 0.69314718246459960938 ;  /* 0x3f31721805055820 */ /* 0x002fc60000410000 */
[----:B------:R-:W-:Y:S01]  /*18360*/  STS [R7+0x4000], R34 ;  /* 0x0040002207007388 */ /* 0x000fe20000000800 */
[----:B------:R-:W-:-:S03]  /*18370*/  @P5 FFMA.FTZ R13, R136, c[0x0][0x238], R5 ;  /* 0x00008e00880d5a23 */ /* 0x000fc60000010005 */
        /* <DEDUP_REMOVED lines=8> */
[----:B------:R-:W-:Y:S06]  /*18400*/  BAR.SYNC.DEFER_BLOCKING 0x0 ;  /* 0x0000000000007b1d */ /* 0x000fec0000010000 */
[----:B-1----:R-:W1:Y:S01]  /*18410*/  @P3 MUFU.LG2 R6, R138 ;  /* 0x0000008a00063308 */ /* 0x002e620000000c00 */
[----:B------:R2:W3:Y:S04]  /*18420*/  LDS.128 R20, [R243] ;  /* 0x00000000f3147984 */ /* 0x0004e80000000c00 */
[----:B------:R2:W4:Y:S04]  /*18430*/  LDS.128 R32, [R243+0x800] ;  /* 0x00080000f3207984 */ /* 0x0005280000000c00 */
[----:B------:R2:W2:Y:S04]  /*18440*/  LDS.128 R40, [R243+0x1000] ;  /* 0x00100000f3287984 */ /* 0x0004a80000000c00 */
[----:B------:R2:W2:Y:S01]  /*18450*/  LDS.128 R48, [R243+0x1800] ;  /* 0x00180000f3307984 */ /* 0x0004a20000000c00 */
[----:B-1----:R-:W-:-:S03]  /*18460*/  @P3 FMUL.FTZ R2, R6, 0.69314718246459960938 ;  /* 0x3f31721806023820 */ /* 0x002fc60000410000 */
[----:B------:R1:W1:Y:S01]  /*18470*/  LDS.128 R56, [R243+0x2000] ;  /* 0x00200000f3387984 */ /* 0x0002620000000c00 */
[----:B------:R-:W-:-:S03]  /*18480*/  @P3 FFMA.FTZ R9, R134, c[0x0][0x238], R2 ;  /* 0x00008e0086093a23 */ /* 0x000fc60000010002 */
        /* <DEDUP_REMOVED lines=49> */
.L_x_86:
[----:B--234-:R-:W-:Y:S05]  /*187a0*/  BSYNC B0 ;  /* 0x0000000000007941 */ /* 0x01cfea0003800000 */
.L_x_85:
        /* <DEDUP_REMOVED lines=27> */
.L_x_88:
[----:B-1----:R-:W-:Y:S05]  /*18960*/  BSYNC B0 ;  /* 0x0000000000007941 */ /* 0x002fea0003800000 */
.L_x_87:
        /* <DEDUP_REMOVED lines=16> */
.L_x_90:
[----:B------:R-:W-:Y:S05]  /*18a70*/  BSYNC B0 ;  /* 0x0000000000007941 */ /* 0x000fea0003800000 */
.L_x_89:
        /* <DEDUP_REMOVED lines=16> */
.L_x_92:
[----:B------:R-:W-:Y:S05]  /*18b80*/  BSYNC B0 ;  /* 0x0000000000007941 */ /* 0x000fea0003800000 */
.L_x_91:
        /* <DEDUP_REMOVED lines=16> */
.L_x_94:
[----:B------:R-:W-:Y:S05]  /*18c90*/  BSYNC B0 ;  /* 0x0000000000007941 */ /* 0x000fea0003800000 */
.L_x_93:
        /* <DEDUP_REMOVED lines=16> */
.L_x_96:
[----:B------:R-:W-:Y:S05]  /*18da0*/  BSYNC B0 ;  /* 0x0000000000007941 */ /* 0x000fea0003800000 */
.L_x_95:
        /* <DEDUP_REMOVED lines=16> */
.L_x_98:
[----:B------:R-:W-:Y:S05]  /*18eb0*/  BSYNC B0 ;  /* 0x0000000000007941 */ /* 0x000fea0003800000 */
.L_x_97:
        /* <DEDUP_REMOVED lines=16> */
.L_x_100:
[----:B------:R-:W-:Y:S05]  /*18fc0*/  BSYNC B0 ;  /* 0x0000000000007941 */ /* 0x000fea0003800000 */
.L_x_99:
        /* <DEDUP_REMOVED lines=16> */
.L_x_73:
        /* <DEDUP_REMOVED lines=71> */
.L_x_102:
[----:B------:R-:W-:Y:S05]  /*19540*/  BSYNC B0 ;  /* 0x0000000000007941 */ /* 0x000fea0003800000 */
.L_x_101:
        /* <DEDUP_REMOVED lines=16> */
.L_x_104:
[----:B------:R-:W-:Y:S05]  /*19650*/  BSYNC B0 ;  /* 0x0000000000007941 */ /* 0x000fea0003800000 */
.L_x_103:
        /* <DEDUP_REMOVED lines=16> */
.L_x_106:
[----:B------:R-:W-:Y:S05]  /*19760*/  BSYNC B0 ;  /* 0x0000000000007941 */ /* 0x000fea0003800000 */
.L_x_105:
        /* <DEDUP_REMOVED lines=16> */
.L_x_108:
[----:B------:R-:W-:Y:S05]  /*19870*/  BSYNC B0 ;  /* 0x0000000000007941 */ /* 0x000fea0003800000 */
.L_x_107:
        /* <DEDUP_REMOVED lines=16> */
.L_x_110:
[----:B------:R-:W-:Y:S05]  /*19980*/  BSYNC B0 ;  /* 0x0000000000007941 */ /* 0x000fea0003800000 */
.L_x_109:
        /* <DEDUP_REMOVED lines=16> */
.L_x_112:
[----:B------:R-:W-:Y:S05]  /*19a90*/  BSYNC B0 ;  /* 0x0000000000007941 */ /* 0x000fea0003800000 */
.L_x_111:
        /* <DEDUP_REMOVED lines=16> */
.L_x_114:
[----:B------:R-:W-:Y:S05]  /*19ba0*/  BSYNC B0 ;  /* 0x0000000000007941 */ /* 0x000fea0003800000 */
.L_x_113:
        /* <DEDUP_REMOVED lines=16> */
.L_x_116:
[----:B------:R-:W-:Y:S05]  /*19cb0*/  BSYNC B0 ;  /* 0x0000000000007941 */ /* 0x000fea0003800000 */
.L_x_115:
        /* <DEDUP_REMOVED lines=67> */
.L_x_117:
        /* <DEDUP_REMOVED lines=9> */
.L_x_1395:


//--------------------- .text._ZN5flash16flash_fwd_kernelI23Flash_fwd_kernel_traitsILi128ELi128ELi64ELi4ELb0ELb0EN7cutlass10bfloat16_tE19Flash_kernel_traitsILi128ELi128ELi64ELi4ES3_EELb0ELb1ELb0ELb0ELb0ELb0ELb0ELb0EEEvNS_16Flash_fwd_paramsE --------------------------
	.section	.text._ZN5flash16flash_fwd_kernelI23Flash_fwd_kernel_traitsILi128ELi128ELi64ELi4ELb0ELb0EN7cutlass10bfloat16_tE19Flash_kernel_traitsILi128ELi128ELi64ELi4ES3_EELb0ELb1ELb0ELb0ELb0ELb0ELb0ELb0EEEvNS_16Flash_fwd_paramsE,"ax",@progbits
	.sectioninfo	@"SHI_REGISTERS=255"
	.align	128
        .global         _ZN5flash16flash_fwd_kernelI23Flash_fwd_kernel_traitsILi128ELi128ELi64ELi4ELb0ELb0EN7cutlass10bfloat16_tE19Flash_kernel_traitsILi128ELi128ELi64ELi4ES3_EELb0ELb1ELb0ELb0ELb0ELb0ELb0ELb0EEEvNS_16Flash_fwd_paramsE
        .type           _ZN5flash16flash_fwd_kernelI23Flash_fwd_kernel_traitsILi128ELi128ELi64ELi4ELb0ELb0EN7cutlass10bfloat16_tE19Flash_kernel_traitsILi128ELi128ELi64ELi4ES3_EELb0ELb1ELb0ELb0ELb0ELb0ELb0ELb0EEEvNS_16Flash_fwd_paramsE,@function
        .size           _ZN5flash16flash_fwd_kernelI23Flash_fwd_kernel_traitsILi128ELi128ELi64ELi4ELb0ELb0EN7cutlass10bfloat16_tE19Flash_kernel_traitsILi128ELi128ELi64ELi4ES3_EELb0ELb1ELb0ELb0ELb0ELb0ELb0ELb0EEEvNS_16Flash_fwd_paramsE,(.L_x_1396 - _ZN5flash16flash_fwd_kernelI23Flash_fwd_kernel_traitsILi128ELi128ELi64ELi4ELb0ELb0EN7cutlass10bfloat16_tE19Flash_kernel_traitsILi128ELi128ELi64ELi4ES3_EELb0ELb1ELb0ELb0ELb0ELb0ELb0ELb0EEEvNS_16Flash_fwd_paramsE)
        .other          _ZN5flash16flash_fwd_kernelI23Flash_fwd_kernel_traitsILi128ELi128ELi64ELi4ELb0ELb0EN7cutlass10bfloat16_tE19Flash_kernel_traitsILi128ELi128ELi64ELi4ES3_EELb0ELb1ELb0ELb0ELb0ELb0ELb0ELb0EEEvNS_16Flash_fwd_paramsE,@"STO_CUDA_ENTRY STV_DEFAULT"
_ZN5flash16flash_fwd_kernelI23Flash_fwd_kernel_traitsILi128ELi128ELi64ELi4ELb0ELb0EN7cutlass10bfloat16_tE19Flash_kernel_traitsILi128ELi128ELi64ELi4ES3_EELb0ELb1ELb0ELb0ELb0ELb0ELb0ELb0EEEvNS_16Flash_fwd_paramsE:
.text._ZN5flash16flash_fwd_kernelI23Flash_fwd_kernel_traitsILi128ELi128ELi64ELi4ELb0ELb0EN7cutlass10bfloat16_tE19Flash_kernel_traitsILi128ELi128ELi64ELi4ES3_EELb0ELb1ELb0ELb0ELb0ELb0ELb0ELb0EEEvNS_16Flash_fwd_paramsE:
        /* <DEDUP_REMOVED lines=56> */
.L_x_118:
[----:B------:R-:W-:Y:S02]  /*0380*/  ULDC UR6, c[0x0][0x218] ;  /* 0x0000860000067ab9 */ /* 0x000fe40000000800 */
.L_x_119:
        /* <DEDUP_REMOVED lines=42> */
[----:B------:R-:W-:Y:S02]  /*0630*/  @!UP1 USHF.R.S32.HI UR24, URZ, 0x1f, UR11 ;  /* 0x0000001f3f189899 */ /* 0x000fe4000801140b */
[----:B------:R-:W-:Y:S02]  /*0640*/  @UP1 UIMAD.WIDE.U32 UR26, UR10, UR4, URZ ;  /* 0x000000040a1a12a5 */ /* 0x000fe4000f8e003f */
[----:B------:R-:W-:Y:S02]  /*0650*/  @UP0 UIADD3 UR25, UR20, UR21, URZ ;  /* 0x0000001514190290 */ /* 0x000fe4000fffe03f */
[----:B------:R-:W-:Y:S02]  /*0660*/  @!UP1 UIMAD UR24, UR24, UR6, URZ ;  /* 0x00000006181892a4 */ /* 0x000fe4000f8e023f */
[----:B------:R-:W-:Y:S02]  /*0670*/  @UP1 UIMAD UR17, UR10, UR5, UR27 ;  /* 0x000000050a1112a4 */ /* 0x000fe4000f8e021b */
[----:B------:R-:W-:-:S02]  /*0680*/  @!UP1 UIMAD.WIDE.U32 UR22, UR11, UR6, URZ ;  /* 0x000000060b1692a5 */ /* 0x000fc4000f8e003f */
[----:B------:R-:W-:Y:S02]  /*0690*/  ULDC.64 UR4, c[0x0][0x198] ;  /* 0x0000660000047ab9 */ /* 0x000fe40000000a00 */
[----:B------:R-:W-:Y:S02]  /*06a0*/  @UP0 UIMAD.WIDE.U32 UR28, UR25, UR4, URZ ;  /* 0x00000004191c02a5 */ /* 0x000fe4000f8e003f */
[----:B------:R-:W-:Y:S02]  /*06b0*/  @!UP1 UIMAD UR24, UR11, UR7, UR24 ;  /* 0x000000070b1892a4 */ /* 0x000fe4000f8e0218 */
[----:B------:R-:W-:Y:S02]  /*06c0*/  @UP1 UMOV UR6, UR26 ;  /* 0x0000001a00061c82 */ /* 0x000fe40008000000 */
[----:B------:R-:W-:Y:S02]  /*06d0*/  @UP0 UIMAD UR7, UR25, UR5, UR29 ;  /* 0x00000005190702a4 */ /* 0x000fe4000f8e021d */
[----:B------:R-:W-:-:S02]  /*06e0*/  @!UP1 UIADD3 UR17, UR23, UR24, URZ ;  /* 0x0000001817119290 */ /* 0x000fc4000fffe03f */
[----:B------:R-:W-:Y:S01]  /*06f0*/  @!UP1 UMOV UR6, UR22 ;  /* 0x0000001600069c82 */ /* 0x000fe20008000000 */
[----:B------:R-:W-:Y:S05]  /*0700*/  @P0 BRA `(.L_x_121) ;  /* 0x000000d000000947 */ /* 0x000fea0003800000 */
[----:B------:R-:W-:Y:S02]  /*0710*/  USHF.R.S32.HI UR22, URZ, 0x1f, UR20 ;  /* 0x0000001f3f167899 */ /* 0x000fe40008011414 */
[----:B------:R-:W-:Y:S02]  /*0720*/  ULDC.64 UR4, c[0x0][0x198] ;  /* 0x0000660000047ab9 */ /* 0x000fe40000000a00 */
[----:B------:R-:W-:Y:S02]  /*0730*/  UIMAD UR22, UR22, UR4, URZ ;  /* 0x00000004161672a4 */ /* 0x000fe4000f8e023f */
[----:B------:R-:W-:Y:S02]  /*0740*/  UIMAD.WIDE.U32 UR24, UR20, UR4, URZ ;  /* 0x00000004141872a5 */ /* 0x000fe4000f8e003f */
[----:B------:R-:W-:Y:S02]  /*0750*/  UIMAD UR22, UR20, UR5, UR22 ;  /* 0x00000005141672a4 */ /* 0x000fe4000f8e0216 */
[----:B------:R-:W-:-:S02]  /*0760*/  USHF.R.S32.HI UR7, URZ, 0x1f, UR11 ;  /* 0x0000001f3f077899 */ /* 0x000fc4000801140b */
[----:B------:R-:W-:Y:S02]  /*0770*/  ULDC.64 UR4, c[0x0][0x180] ;  /* 0x0000600000047ab9 */ /* 0x000fe40000000a00 */
[----:B------:R-:W-:Y:S02]  /*0780*/  UIADD3 UR23, UR25, UR22, URZ ;  /* 0x0000001619177290 */ /* 0x000fe4000fffe03f */
[----:B------:R-:W-:Y:S02]  /*0790*/  UIMAD UR7, UR7, UR4, URZ ;  /* 0x00000004070772a4 */ /* 0x000fe4000f8e023f */
[----:B------:R-:W-:Y:S02]  /*07a0*/  UMOV UR22, UR24 ;  /* 0x0000001800167c82 */ /* 0x000fe40008000000 */
[----:B------:R-:W-:Y:S02]  /*07b0*/  UIMAD UR7, UR11, UR5, UR7 ;  /* 0x000000050b0772a4 */ /* 0x000fe4000f8e0207 */
[----:B------:R-:W-:-:S04]  /*07c0*/  UIMAD.WIDE.U32 UR28, UR11, UR4, UR22 ;  /* 0x000000040b1c72a5 */ /* 0x000fc8000f8e0016 */
[----:B------:R-:W-:Y:S02]  /*07d0*/  UIADD3 UR7, UR29, UR7, URZ ;  /* 0x000000071d077290 */ /* 0x000fe4000fffe03f */
.L_x_121:
        /* <DEDUP_REMOVED lines=19> */
[----:B------:R-:W-:Y:S01]  /*0910*/  IMAD.HI.U32 R0, R3, R0, R2 ;  /* 0x0000000003007227 */ /* 0x000fe200078e0002 */
[----:B------:R-:W-:-:S05]  /*0920*/  MOV R3, R5 ;  /* 0x0000000500037202 */ /* 0x000fca0000000f00 */
[----:B------:R-:W-:-:S04]  /*0930*/  IMAD.HI.U32 R0, R0, R3, RZ ;  /* 0x0000000300007227 */ /* 0x000fc800078e00ff */
[----:B------:R-:W-:-:S04]  /*0940*/  IMAD.MOV R2, RZ, RZ, -R0 ;  /* 0x000000ffff027224 */ /* 0x000fc800078e0a00 */
[----:B------:R-:W-:-:S05]  /*0950*/  IMAD R2, R4, R2, R3 ;  /* 0x0000000204027224 */ /* 0x000fca00078e0203 */
[----:B------:R-:W-:-:S13]  /*0960*/  ISETP.GT.U32.AND P2, PT, R4, R2, PT ;  /* 0x000000020400720c */ /* 0x000fda0003f44070 */
[----:B------:R-:W-:Y:S01]  /*0970*/  @!P2 IMAD.IADD R2, R2, 0x1, -R4 ;  /* 0x000000010202a824 */ /* 0x000fe200078e0a04 */
[----:B------:R-:W-:Y:S02]  /*0980*/  @!P2 IADD3 R0, R0, 0x1, RZ ;  /* 0x000000010000a810 */ /* 0x000fe40007ffe0ff */
[----:B------:R-:W-:Y:S02]  /*0990*/  ISETP.NE.AND P2, PT, RZ, c[0x0][0x1c8], PT ;  /* 0x00007200ff007a0c */ /* 0x000fe40003f45270 */
[----:B------:R-:W-:-:S13]  /*09a0*/  ISETP.GE.U32.AND P3, PT, R2, R4, PT ;  /* 0x000000040200720c */ /* 0x000fda0003f66070 */
[----:B------:R-:W-:-:S04]  /*09b0*/  @P3 IADD3 R0, R0, 0x1, RZ ;  /* 0x0000000100003810 */ /* 0x000fc80007ffe0ff */
        /* <DEDUP_REMOVED lines=16> */
.L_x_122:
[----:B------:R-:W-:Y:S01]  /*0ac0*/  SHF.R.S32.HI R16, RZ, 0x1f, R25 ;  /* 0x0000001fff107819 */ /* 0x000fe20000011419 */
[----:B------:R-:W1:Y:S01]  /*0ad0*/  S2R R14, SR_CTAID.Z ;  /* 0x00000000000e7919 */ /* 0x000e620000002700 */
[----:B------:R-:W-:Y:S01]  /*0ae0*/  IMAD.U32 R10, RZ, RZ, UR13 ;  /* 0x0000000dff0a7e24 */ /* 0x000fe2000f8e00ff */
[----:B------:R-:W-:Y:S01]  /*0af0*/  ULDC.64 UR4, c[0x0][0x1a8] ;  /* 0x00006a0000047ab9 */ /* 0x000fe20000000a00 */
[CC--:B------:R-:W-:Y:S01]  /*0b00*/  LEA.HI R3, R16.reuse, R25.reuse, RZ, 0x3 ;  /* 0x0000001910037211 */ /* 0x0c0fe200078f18ff */
[----:B------:R-:W-:Y:S01]  /*0b10*/  UIMAD UR4, UR21, UR4, URZ ;  /* 0x00000004150472a4 */ /* 0x000fe2000f8e023f */
[-C--:B------:R-:W-:Y:S01]  /*0b20*/  LEA.HI R24, R16, R25.reuse, RZ, 0x4 ;  /* 0x0000001910187211 */ /* 0x080fe200078f20ff */
[----:B------:R-:W-:Y:S01]  /*0b30*/  IMAD.MOV.U32 R26, RZ, RZ, 0x10 ;  /* 0x00000010ff1a7424 */ /* 0x000fe200078e00ff */
[----:B------:R-:W-:Y:S01]  /*0b40*/  SHF.R.S32.HI R2, RZ, 0x3, R3 ;  /* 0x00000003ff027819 */ /* 0x000fe20000011403 */
[----:B------:R-:W-:Y:S01]  /*0b50*/  UIMAD UR4, UR12, UR5, UR4 ;  /* 0x000000050c0472a4 */ /* 0x000fe2000f8e0204 */
[----:B------:R-:W-:Y:S01]  /*0b60*/  LOP3.LUT R3, R3, 0xfffffff8, RZ, 0xc0, !PT ;  /* 0xfffffff803037812 */ /* 0x000fe200078ec0ff */
[----:B------:R-:W-:Y:S01]  /*0b70*/  IMAD.MOV.U32 R27, RZ, RZ, 0x20 ;  /* 0x00000020ff1b7424 */ /* 0x000fe200078e00ff */
[----:B------:R-:W-:Y:S01]  /*0b80*/  LOP3.LUT R4, R24, 0xfffffff0, RZ, 0xc0, !PT ;  /* 0xfffffff018047812 */ /* 0x000fe200078ec0ff */
[----:B------:R-:W-:Y:S01]  /*0b90*/  IMAD.SHL.U32 R5, R2, 0x40, RZ ;  /* 0x0000004002057824 */ /* 0x000fe200078e00ff */
[----:B------:R-:W-:Y:S01]  /*0ba0*/  LEA.HI R9, R16, R25, RZ, 0x6 ;  /* 0x0000001910097211 */ /* 0x000fe200078f30ff */
[C---:B------:R-:W-:Y:S01]  /*0bb0*/  IMAD.IADD R21, R25.reuse, 0x1, -R3 ;  /* 0x0000000119157824 */ /* 0x040fe200078e0a03 */
[----:B------:R-:W-:Y:S01]  /*0bc0*/  SHF.R.S32.HI R3, RZ, 0x1f, R2 ;  /* 0x0000001fff037819 */ /* 0x000fe20000011402 */
[----:B------:R-:W-:Y:S01]  /*0bd0*/  IMAD.IADD R4, R25, 0x1, -R4 ;  /* 0x0000000119047824 */ /* 0x000fe200078e0a04 */
[----:B------:R-:W-:Y:S01]  /*0be0*/  LOP3.LUT R5, R5, 0x1c0, RZ, 0xc0, !PT ;  /* 0x000001c005057812 */ /* 0x000fe200078ec0ff */
[----:B------:R-:W-:Y:S01]  /*0bf0*/  IMAD.SHL.U32 R180, R21, 0x8, RZ ;  /* 0x0000000815b47824 */ /* 0x000fe200078e00ff */
[----:B------:R-:W-:Y:S01]  /*0c00*/  BSSY B0, `(.L_x_123) ;  /* 0x000004b000007945 */ /* 0x000fe20003800000 */
[----:B------:R-:W-:Y:S01]  /*0c10*/  IMAD.SHL.U32 R9, R9, 0x8, RZ ;  /* 0x0000000809097824 */ /* 0x000fe200078e00ff */
[----:B------:R-:W-:Y:S01]  /*0c20*/  SHF.R.S32.HI R7, RZ, 0x1f, R4 ;  /* 0x0000001fff077819 */ /* 0x000fe20000011404 */
[----:B------:R-:W-:Y:S01]  /*0c30*/  IMAD R13, R3, c[0x0][0x1a0], RZ ;  /* 0x00006800030d7a24 */ /* 0x000fe200078e02ff */
[----:B------:R-:W-:-:S02]  /*0c40*/  LOP3.LUT R6, R5, 0x38, R180, 0xf8, !PT ;  /* 0x0000003805067812 */ /* 0x000fc400078ef8b4 */
[----:B------:R-:W-:Y:S02]  /*0c50*/  SHF.R.U32.HI R5, RZ, 0x3, R5 ;  /* 0x00000003ff057819 */ /* 0x000fe40000011605 */
[----:B------:R-:W-:Y:S02]  /*0c60*/  LEA.HI R23, R7, R4, RZ, 0x3 ;  /* 0x0000000407177211 */ /* 0x000fe400078f18ff */
[----:B------:R-:W-:Y:S01]  /*0c70*/  LOP3.LUT R8, R6, R5, RZ, 0x3c, !PT ;  /* 0x0000000506087212 */ /* 0x000fe200078e3cff */
[----:B------:R-:W-:Y:S01]  /*0c80*/  IMAD.WIDE R6, R10, 0x80, R2 ;  /* 0x000000800a067825 */ /* 0x000fe200078e0202 */
[----:B------:R-:W-:Y:S02]  /*0c90*/  LOP3.LUT R5, R23, 0xfffffff8, RZ, 0xc0, !PT ;  /* 0xfffffff817057812 */ /* 0x000fe400078ec0ff */
[--C-:B------:R-:W-:Y:S02]  /*0ca0*/  SHF.R.S32.HI R181, RZ, 0x1f, R180.reuse ;  /* 0x0000001fffb57819 */ /* 0x100fe400000114b4 */
[----:B------:R-:W-:Y:S01]  /*0cb0*/  LOP3.LUT R244, R8, 0xfffffe00, R9, 0xf8, !PT ;  /* 0xfffffe0008f47812 */ /* 0x000fe200078ef809 */
[----:B------:R-:W-:Y:S01]  /*0cc0*/  IMAD.IADD R22, R4, 0x1, -R5 ;  /* 0x0000000104167824 */ /* 0x000fe200078e0a05 */
[C---:B------:R-:W-:Y:S01]  /*0cd0*/  IADD3 R4, P0, R180.reuse, UR6, RZ ;  /* 0x00000006b4047c10 */ /* 0x040fe2000ff1e0ff */
[----:B------:R-:W-:Y:S01]  /*0ce0*/  IMAD R8, R3, c[0x0][0x198], RZ ;  /* 0x0000660003087a24 */ /* 0x000fe200078e02ff */
[----:B------:R-:W-:Y:S01]  /*0cf0*/  IADD3 R166, R180, 0x40, RZ ;  /* 0x00000040b4a67810 */ /* 0x000fe20007ffe0ff */
[C---:B------:R-:W-:Y:S01]  /*0d00*/  IMAD.WIDE.U32 R10, R2.reuse, c[0x0][0x198], R180 ;  /* 0x00006600020a7a25 */ /* 0x040fe200078e00b4 */
[----:B------:R-:W-:Y:S01]  /*0d10*/  IADD3.X R5, R181, UR17, RZ, P0, !PT ;  /* 0x00000011b5057c10 */ /* 0x000fe200087fe4ff */
[----:B------:R2:W-:Y:S01]  /*0d20*/  STL.64 [R1+0x68], R180 ;  /* 0x000068b401007387 */ /* 0x0005e20000100a00 */
[----:B------:R-:W-:Y:S01]  /*0d30*/  UIADD3 UR6, -UR14, UR16, URZ ;  /* 0x000000100e067290 */ /* 0x000fe2000fffe13f */
[----:B------:R-:W-:Y:S01]  /*0d40*/  IMAD R12, R2, c[0x0][0x19c], R8 ;  /* 0x00006700020c7a24 */ /* 0x000fe200078e0208 */
[----:B------:R-:W-:Y:S01]  /*0d50*/  IADD3 R10, P0, R10, UR28, RZ ;  /* 0x0000001c0a0a7c10 */ /* 0x000fe2000ff1e0ff */
[----:B------:R-:W-:-:S03]  /*0d60*/  IMAD.WIDE.U32 R8, R2, c[0x0][0x1a0], R180 ;  /* 0x0000680002087a25 */ /* 0x000fc600078e00b4 */
[----:B------:R-:W-:Y:S01]  /*0d70*/  IADD3.X R11, R11, UR7, R12, P0, !PT ;  /* 0x000000070b0b7c10 */ /* 0x000fe200087fe40c */
[----:B-1----:R-:W-:Y:S01]  /*0d80*/  IMAD.WIDE.U32 R14, R14, c[0x0][0x1a8], R4 ;  /* 0x00006a000e0e7a25 */ /* 0x002fe200078e0004 */
[----:B------:R-:W-:Y:S02]  /*0d90*/  SHF.R.S32.HI R5, RZ, 0x1f, R0 ;  /* 0x0000001fff057819 */ /* 0x000fe40000011400 */
[----:B------:R-:W-:Y:S01]  /*0da0*/  IADD3 R4, P0, R8, UR24, RZ ;  /* 0x0000001808047c10 */ /* 0x000fe2000ff1e0ff */
[----:B------:R-:W-:Y:S02]  /*0db0*/  IMAD R12, R2, c[0x0][0x1a4], R13 ;  /* 0x00006900020c7a24 */ /* 0x000fe400078e020d */
[C---:B------:R-:W-:Y:S01]  /*0dc0*/  IMAD R13, R5.reuse, c[0x0][0x1b0], RZ ;  /* 0x00006c00050d7a24 */ /* 0x040fe200078e02ff */
[----:B------:R-:W-:Y:S01]  /*0dd0*/  R2P PR, R22, 0x6 ;  /* 0x0000000616007804 */ /* 0x000fe20000000000 */
[----:B------:R-:W-:Y:S01]  /*0de0*/  IMAD R8, R5, c[0x0][0x1b8], RZ ;  /* 0x00006e0005087a24 */ /* 0x000fe200078e02ff */
[----:B------:R-:W-:Y:S01]  /*0df0*/  IADD3.X R5, R9, UR22, R12, P0, !PT ;  /* 0x0000001609057c10 */ /* 0x000fe200087fe40c */
[----:B------:R-:W-:Y:S01]  /*0e00*/  IMAD R13, R0, c[0x0][0x1b4], R13 ;  /* 0x00006d00000d7a24 */ /* 0x000fe200078e020d */
[----:B------:R-:W-:Y:S01]  /*0e10*/  ISETP.GE.AND P0, PT, R2, UR6, PT ;  /* 0x0000000602007c0c */ /* 0x000fe2000bf06270 */
[C---:B------:R-:W-:Y:S01]  /*0e20*/  IMAD R8, R0.reuse, c[0x0][0x1bc], R8 ;  /* 0x00006f0000087a24 */ /* 0x040fe200078e0208 */
[----:B------:R-:W-:Y:S01]  /*0e30*/  IADD3 R9, R15, UR4, RZ ;  /* 0x000000040f097c10 */ /* 0x000fe2000fffe0ff */
[----:B------:R-:W-:Y:S01]  /*0e40*/  IMAD.WIDE.U32 R28, R0, c[0x0][0x1b8], R4 ;  /* 0x00006e00001c7a25 */ /* 0x000fe200078e0004 */
[----:B------:R-:W-:-:S03]  /*0e50*/  LEA.HI R4, R16, R25, RZ, 0x5 ;  /* 0x0000001910047211 */ /* 0x000fc600078f28ff */
[----:B------:R-:W-:Y:S01]  /*0e60*/  IMAD.WIDE.U32 R32, R0, c[0x0][0x1b0], R10 ;  /* 0x00006c0000207a25 */ /* 0x000fe200078e000a */
[----:B------:R-:W-:Y:S02]  /*0e70*/  LOP3.LUT R0, R4, 0xffffffe0, RZ, 0xc0, !PT ;  /* 0xffffffe004007812 */ /* 0x000fe400078ec0ff */
[----:B------:R-:W-:Y:S01]  /*0e80*/  SHF.R.S32.HI R20, RZ, 0x5, R4 ;  /* 0x00000005ff147819 */ /* 0x000fe20000011404 */
[----:B------:R-:W-:Y:S01]  /*0e90*/  IMAD.IADD R31, R29, 0x1, R8 ;  /* 0x000000011d1f7824 */ /* 0x000fe200078e0208 */
[----:B------:R2:W-:Y:S01]  /*0ea0*/  STL.64 [R1+0x80], R32 ;  /* 0x0000802001007387 */ /* 0x0005e20000100a00 */
[----:B------:R-:W-:Y:S01]  /*0eb0*/  IMAD.IADD R35, R33, 0x1, R13 ;  /* 0x0000000121237824 */ /* 0x000fe200078e020d */
[----:B------:R-:W-:Y:S01]  /*0ec0*/  SEL R4, R26, 0xfffffff0, !P1 ;  /* 0xfffffff01a047807 */ /* 0x000fe20004800000 */
[----:B------:R-:W-:Y:S01]  /*0ed0*/  IMAD.IADD R19, R25, 0x1, -R0 ;  /* 0x0000000119137824 */ /* 0x000fe200078e0a00 */
[----:B------:R2:W-:Y:S01]  /*0ee0*/  STL.64 [R1+0xa8], R28 ;  /* 0x0000a81c01007387 */ /* 0x0005e20000100a00 */
[----:B------:R-:W-:Y:S01]  /*0ef0*/  IMAD.SHL.U32 R244, R244, 0x2, RZ ;  /* 0x00000002f4f47824 */ /* 0x000fe200078e00ff */
[----:B------:R-:W-:-:S02]  /*0f00*/  SEL R0, R27, 0xffffffe0, !P2 ;  /* 0xffffffe01b007807 */ /* 0x000fc40005000000 */
[----:B------:R2:W-:Y:S04]  /*0f10*/  STL [R1+0x70], R166 ;  /* 0x000070a601007387 */ /* 0x0005e80000100800 */
[----:B------:R2:W-:Y:S04]  /*0f20*/  STL [R1+0xa4], R31 ;  /* 0x0000a41f01007387 */ /* 0x0005e80000100800 */
[----:B------:R2:W-:Y:S01]  /*0f30*/  STL [R1+0x7c], R35 ;  /* 0x00007c2301007387 */ /* 0x0005e20000100800 */
[----:B------:R-:W-:Y:S05]  /*0f40*/  @P0 BRA `(.L_x_124) ;  /* 0x0000016000000947 */ /* 0x000fea0003800000 */
[----:B------:R-:W-:Y:S01]  /*0f50*/  ISETP.GE.AND P2, PT, R180, c[0x0][0x220], PT ;  /* 0x00008800b4007a0c */ /* 0x000fe20003f46270 */
[----:B------:R-:W-:Y:S01]  /*0f60*/  IMAD R5, R7, c[0x0][0x190], RZ ;  /* 0x0000640007057a24 */ /* 0x000fe200078e02ff */
[----:B------:R-:W-:Y:S01]  /*0f70*/  ISETP.GE.AND P1, PT, R166, c[0x0][0x220], PT ;  /* 0x00008800a6007a0c */ /* 0x000fe20003f26270 */
[----:B------:R-:W-:-:S02]  /*0f80*/  IMAD.MOV.U32 R8, RZ, RZ, R14 ;  /* 0x000000ffff087224 */ /* 0x000fc400078e000e */
[C---:B------:R-:W-:Y:S02]  /*0f90*/  IMAD R5, R6.reuse, c[0x0][0x194], R5 ;  /* 0x0000650006057a24 */ /* 0x040fe400078e0205 */
[----:B------:R-:W-:-:S05]  /*0fa0*/  IMAD.WIDE.U32 R12, R6, c[0x0][0x190], R8 ;  /* 0x00006400060c7a25 */ /* 0x000fca00078e0008 */
[----:B------:R-:W-:Y:S01]  /*0fb0*/  IADD3 R5, R13, R5, RZ ;  /* 0x000000050d057210 */ /* 0x000fe20007ffe0ff */
[----:B------:R1:W-:Y:S01]  /*0fc0*/  @P2 STS.128 [R244], RZ ;  /* 0x000000fff4002388 */ /* 0x0003e20000000c00 */
[----:B------:R-:W-:-:S04]  /*0fd0*/  @!P2 LEA R10, P0, R12, c[0x0][0x160], 0x1 ;  /* 0x000058000c0aaa11 */ /* 0x000fc800078008ff */
[----:B------:R-:W-:-:S05]  /*0fe0*/  @!P2 LEA.HI.X R11, R12, c[0x0][0x164], R5, 0x1, P0 ;  /* 0x000059000c0baa11 */ /* 0x000fca00000f0c05 */
[----:B------:R-:W-:Y:S01]  /*0ff0*/  @!PT LDS RZ, [RZ] ;  /* 0x00000000fffff984 */ /* 0x000fe20000000800 */
[----:B------:R-:W-:Y:S01]  /*1000*/  @!PT LDS RZ, [RZ] ;  /* 0x00000000fffff984 */ /* 0x000fe20000000800 */
[----:B------:R-:W-:Y:S01]  /*1010*/  @!PT LDS RZ, [RZ] ;  /* 0x00000000fffff984 */ /* 0x000fe20000000800 */
[----:B------:R1:W-:Y:S04]  /*1020*/  @!P2 LDGSTS.E.BYPASS.LTC128B.128 [R244], [R10.64] ;  /* 0x000000000af4afae */ /* 0x0003e8000b901d52 */
[----:B------:R1:W-:Y:S01]  /*1030*/  @P1 STS.128 [R244+0x4000], RZ ;  /* 0x004000fff4001388 */ /* 0x0003e20000000c00 */
[----:B------:R-:W-:Y:S05]  /*1040*/  @P1 BRA `(.L_x_124) ;  /* 0x0000006000001947 */ /* 0x000fea0003800000 */
[----:B-1----:R-:W-:-:S04]  /*1050*/  LEA R10, P0, R12, c[0x0][0x160], 0x1 ;  /* 0x000058000c0a7a11 */ /* 0x002fc800078008ff */
[----:B------:R-:W-:-:S05]  /*1060*/  LEA.HI.X R11, R12, c[0x0][0x164], R5, 0x1, P0 ;  /* 0x000059000c0b7a11 */ /* 0x000fca00000f0c05 */
[----:B------:R-:W-:Y:S01]  /*1070*/  @!PT LDS RZ, [RZ] ;  /* 0x00000000fffff984 */ /* 0x000fe20000000800 */
[----:B------:R-:W-:Y:S01]  /*1080*/  @!PT LDS RZ, [RZ] ;  /* 0x00000000fffff984 */ /* 0x000fe20000000800 */
[----:B------:R-:W-:Y:S01]  /*1090*/  @!PT LDS RZ, [RZ] ;  /* 0x00000000fffff984 */ /* 0x000fe20000000800 */
[----:B------:R1:W-:Y:S04]  /*10a0*/  LDGSTS.E.BYPASS.LTC128B.128 [R244+0x4000], [R10.64+0x80] ;  /* 0x040000800af47fae */ /* 0x0003e8000b901d52 */
.L_x_124:
[----:B------:R-:W-:Y:S05]  /*10b0*/  BSYNC B0 ;  /* 0x0000000000007941 */ /* 0x000fea0003800000 */
.L_x_123:
[----:B------:R-:W-:Y:S01]  /*10c0*/  IADD3 R18, R2, 0x10, RZ ;  /* 0x0000001002127810 */ /* 0x000fe20007ffe0ff */
[----:B------:R-:W-:Y:S03]  /*10d0*/  BSSY B0, `(.L_x_125) ;  /* 0x000001c000007945 */ /* 0x000fe60003800000 */
[----:B------:R-:W-:-:S13]  /*10e0*/  ISETP.GE.AND P0, PT, R18, UR6, PT ;  /* 0x0000000612007c0c */ /* 0x000fda000bf06270 */
[----:B------:R-:W-:Y:S05]  /*10f0*/  @P0 BRA `(.L_x_126) ;  /* 0x0000019000000947 */ /* 0x000fea0003800000 */
[----:B------:R-:W-:Y:S02]  /*1100*/  IADD3 R5, P0, R6, 0x10, RZ ;  /* 0x0000001006057810 */ /* 0x000fe40007f1e0ff */
[----:B------:R-:W-:Y:S02]  /*1110*/  ISETP.GE.AND P1, PT, R180, c[0x0][0x220], PT ;  /* 0x00008800b4007a0c */ /* 0x000fe40003f26270 */
[----:B-1----:R-:W-:Y:S01]  /*1120*/  MOV R11, R9 ;  /* 0x00000009000b7202 */ /* 0x002fe20000000f00 */
[----:B------:R-:W-:Y:S01]  /*1130*/  IMAD.X R10, RZ, RZ, R7, P0 ;  /* 0x000000ffff0a7224 */ /* 0x000fe200000e0607 */
[----:B------:R-:W-:-:S03]  /*1140*/  ISETP.GE.AND P0, PT, R166, c[0x0][0x220], PT ;  /* 0x00008800a6007a0c */ /* 0x000fc60003f06270 */
[----:B------:R-:W-:Y:S02]  /*1150*/  IMAD R12, R10, c[0x0][0x190], RZ ;  /* 0x000064000a0c7a24 */ /* 0x000fe400078e02ff */
[----:B------:R-:W-:-:S04]  /*1160*/  IMAD.MOV.U32 R10, RZ, RZ, R14 ;  /* 0x000000ffff0a7224 */ /* 0x000fc800078e000e */
[C---:B------:R-:W-:Y:S01]  /*1170*/  IMAD.WIDE.U32 R10, R5.reuse, c[0x0][0x190], R10 ;  /* 0x00006400050a7a25 */ /* 0x040fe200078e000a */
[----:B------:R1:W-:Y:S03]  /*1180*/  @P1 STS.128 [R244+0x800], RZ ;  /* 0x000800fff4001388 */ /* 0x0003e60000000c00 */
[----:B------:R-:W-:Y:S01]  /*1190*/  IMAD R5, R5, c[0x0][0x194], R12 ;  /* 0x0000650005057a24 */ /* 0x000fe200078e020c */
[----:B------:R-:W-:-:S03]  /*11a0*/  @!P1 LEA R12, P2, R10, c[0x0][0x160], 0x1 ;  /* 0x000058000a0c9a11 */ /* 0x000fc600078408ff */
[----:B------:R-:W-:-:S05]  /*11b0*/  IMAD.IADD R5, R11, 0x1, R5 ;  /* 0x000000010b057824 */ /* 0x000fca00078e0205 */
[----:B------:R-:W-:-:S05]  /*11c0*/  @!P1 LEA.HI.X R13, R10, c[0x0][0x164], R5, 0x1, P2 ;  /* 0x000059000a0d9a11 */ /* 0x000fca00010f0c05 */
[----:B------:R-:W-:Y:S01]  /*11d0*/  @!PT LDS RZ, [RZ] ;  /* 0x00000000fffff984 */ /* 0x000fe20000000800 */
[----:B------:R-:W-:Y:S01]  /*11e0*/  @!PT LDS RZ, [RZ] ;  /* 0x00000000fffff984 */ /* 0x000fe20000000800 */
[----:B------:R-:W-:Y:S01]  /*11f0*/  @!PT LDS RZ, [RZ] ;  /* 0x00000000fffff984 */ /* 0x000fe20000000800 */
[----:B------:R1:W-:Y:S04]  /*1200*/  @!P1 LDGSTS.E.BYPASS.LTC128B.128 [R244+0x800], [R12.64] ;  /* 0x008000000cf49fae */ /* 0x0003e8000b901d52 */
        /* <DEDUP_REMOVED lines=8> */
.L_x_126:
[----:B------:R-:W-:Y:S05]  /*1290*/  BSYNC B0 ;  /* 0x0000000000007941 */ /* 0x000fea0003800000 */
.L_x_125:
        /* <DEDUP_REMOVED lines=29> */
.L_x_128:
[----:B------:R-:W-:Y:S05]  /*1470*/  BSYNC B0 ;  /* 0x0000000000007941 */ /* 0x000fea0003800000 */
.L_x_127:
        /* <DEDUP_REMOVED lines=29> */
.L_x_130:
[----:B------:R-:W-:Y:S05]  /*1650*/  BSYNC B0 ;  /* 0x0000000000007941 */ /* 0x000fea0003800000 */
.L_x_129:
        /* <DEDUP_REMOVED lines=29> */
.L_x_132:
[----:B------:R-:W-:Y:S05]  /*1830*/  BSYNC B0 ;  /* 0x0000000000007941 */ /* 0x000fea0003800000 */
.L_x_131:
        /* <DEDUP_REMOVED lines=29> */
.L_x_134:
[----:B------:R-:W-:Y:S05]  /*1a10*/  BSYNC B0 ;  /* 0x0000000000007941 */ /* 0x000fea0003800000 */
.L_x_133:
        /* <DEDUP_REMOVED lines=29> */
.L_x_136:
[----:B------:R-:W-:Y:S05]  /*1bf0*/  BSYNC B0 ;  /* 0x0000000000007941 */ /* 0x000fea0003800000 */
.L_x_135:
[----:B------:R-:W-:Y:S01]  /*1c00*/  IADD3 R5, R2, 0x70, RZ ;  /* 0x0000007002057810 */ /* 0x000fe20007ffe0ff */
[----:B------:R-:W-:Y:S01]  /*1c10*/  UMOV UR12, 0x6 ;  /* 0x00000006000c7882 */ /* 0x000fe20000000000 */
[----:B------:R-:W-:Y:S01]  /*1c20*/  BSSY B0, `(.L_x_137) ;  /* 0x000001e000007945 */ /* 0x000fe20003800000 */
[----:B------:R-:W-:Y:S01]  /*1c30*/  ULDC.64 UR4, c[0x0][0x198] ;  /* 0x0000660000047ab9 */ /* 0x000fe20000000a00 */
[----:B------:R-:W-:Y:S01]  /*1c40*/  ISETP.GE.AND P0, PT, R5, UR6, PT ;  /* 0x0000000605007c0c */ /* 0x000fe2000bf06270 */
[----:B------:R-:W-:Y:S02]  /*1c50*/  USHF.L.U64.HI UR22, UR4, UR12, UR5 ;  /* 0x0000000c04167299 */ /* 0x000fe40008010205 */
[----:B------:R-:W-:-:S10]  /*1c60*/  USHF.L.U32 UR23, UR4, 0x6, URZ ;  /* 0x0000000604177899 */ /* 0x000fd4000800063f */
[----:B------:R-:W-:Y:S05]  /*1c70*/  @P0 BRA `(.L_x_138) ;  /* 0x0000018000000947 */ /* 0x000fea0003800000 */
[----:B------:R-:W-:Y:S02]  /*1c80*/  IADD3 R5, P0, R6, 0x70, RZ ;  /* 0x0000007006057810 */ /* 0x000fe40007f1e0ff */
[----:B------:R-:W-:Y:S02]  /*1c90*/  ISETP.GE.AND P1, PT, R180, c[0x0][0x220], PT ;  /* 0x00008800b4007a0c */ /* 0x000fe40003f26270 */
[----:B------:R-:W-:Y:S01]  /*1ca0*/  MOV R8, R14 ;  /* 0x0000000e00087202 */ /* 0x000fe20000000f00 */
[----:B------:R-:W-:Y:S01]  /*1cb0*/  IMAD.X R6, RZ, RZ, R7, P0 ;  /* 0x000000ffff067224 */ /* 0x000fe200000e0607 */
[----:B------:R-:W-:-:S03]  /*1cc0*/  ISETP.GE.AND P0, PT, R166, c[0x0][0x220], PT ;  /* 0x00008800a6007a0c */ /* 0x000fc60003f06270 */
[----:B------:R-:W-:Y:S02]  /*1cd0*/  IMAD R6, R6, c[0x0][0x190], RZ ;  /* 0x0000640006067a24 */ /* 0x000fe400078e02ff */
[----:B------:R-:W-:-:S04]  /*1ce0*/  IMAD.WIDE.U32 R8, R5, c[0x0][0x190], R8 ;  /* 0x0000640005087a25 */ /* 0x000fc800078e0008 */
[----:B------:R-:W-:Y:S01]  /*1cf0*/  IMAD R5, R5, c[0x0][0x194], R6 ;  /* 0x0000650005057a24 */ /* 0x000fe200078e0206 */
[----:B------:R-:W-:Y:S01]  /*1d00*/  @!P1 LEA R6, P2, R8, c[0x0][0x160], 0x1 ;  /* 0x0000580008069a11 */ /* 0x000fe200078408ff */
[----:B------:R3:W-:Y:S02]  /*1d10*/  @P1 STS.128 [R244+0x3800], RZ ;  /* 0x003800fff4001388 */ /* 0x0007e40000000c00 */
        /* <DEDUP_REMOVED lines=8> */
[----:B---3--:R-:W-:-:S04]  /*1da0*/  LEA R6, P0, R8, c[0x0][0x160], 0x1 ;  /* 0x0000580008067a11 */ /* 0x008fc800078008ff */
[----:B------:R-:W-:-:S05]  /*1db0*/  LEA.HI.X R7, R8, c[0x0][0x164], R5, 0x1, P0 ;  /* 0x0000590008077a11 */ /* 0x000fca00000f0c05 */
[----:B------:R-:W-:Y:S01]  /*1dc0*/  @!PT LDS RZ, [RZ] ;  /* 0x00000000fffff984 */ /* 0x000fe20000000800 */
[----:B------:R-:W-:Y:S01]  /*1dd0*/  @!PT LDS RZ, [RZ] ;  /* 0x00000000fffff984 */ /* 0x000fe20000000800 */
[----:B------:R-:W-:Y:S01]  /*1de0*/  @!PT LDS RZ, [RZ] ;  /* 0x00000000fffff984 */ /* 0x000fe20000000800 */
[----:B------:R3:W-:Y:S04]  /*1df0*/  LDGSTS.E.BYPASS.LTC128B.128 [R244+0x7800], [R6.64+0x80] ;  /* 0x0780008006f47fae */ /* 0x0007e8000b901d52 */
.L_x_138:
[----:B------:R-:W-:Y:S05]  /*1e00*/  BSYNC B0 ;  /* 0x0000000000007941 */ /* 0x000fea0003800000 */
.L_x_137:
[----:B------:R-:W-:Y:S01]  /*1e10*/  IMAD.MOV.U32 R154, RZ, RZ, R34 ;  /* 0x000000ffff9a7224 */ /* 0x000fe200078e0022 */
[----:B------:R-:W-:Y:S01]  /*1e20*/  UIADD3 UR21, UR8, -0x1, URZ ;  /* 0xffffffff08157890 */ /* 0x000fe2000fffe03f */
[----:B------:R-:W-:Y:S01]  /*1e30*/  IMAD.MOV.U32 R155, RZ, RZ, R35 ;  /* 0x000000ffff9b7224 */ /* 0x000fe200078e0023 */
[----:B------:R-:W-:Y:S01]  /*1e40*/  MOV R154, R32 ;  /* 0x00000020009a7202 */ /* 0x000fe20000000f00 */
[----:B------:R-:W-:Y:S01]  /*1e50*/  BSSY B0, `(.L_x_139) ;  /* 0x000001c000007945 */ /* 0x000fe20003800000 */
[----:B------:R-:W-:Y:S01]  /*1e60*/  UIMAD UR20, UR21, -0x40, UR15 ;  /* 0xffffffc0151478a4 */ /* 0x000fe2000f8e020f */
[----:B------:R-:W-:Y:S01]  /*1e70*/  MOV R153, UR23 ;  /* 0x0000001700997c02 */ /* 0x000fe20008000f00 */
[----:B------:R-:W-:Y:S01]  /*1e80*/  USHF.R.S32.HI UR24, URZ, 0x1f, UR21 ;  /* 0x0000001f3f187899 */ /* 0x000fe20008011415 */
[----:B------:R4:W-:Y:S01]  /*1e90*/  STL.64 [R1+0x78], R154 ;  /* 0x0000789a01007387 */ /* 0x0009e20000100a00 */
[----:B------:R-:W-:Y:S02]  /*1ea0*/  UIMAD UR5, UR22, UR21, URZ ;  /* 0x00000015160572a4 */ /* 0x000fe4000f8e023f */
[----:B------:R-:W-:Y:S01]  /*1eb0*/  ISETP.GE.AND P0, PT, R2, UR20, PT ;  /* 0x0000001402007c0c */ /* 0x000fe2000bf06270 */
[----:B---3--:R-:W-:Y:S01]  /*1ec0*/  IMAD.WIDE.U32 R6, R153, UR21, R154 ;  /* 0x0000001599067c25 */ /* 0x008fe2000f8e009a */
[----:B------:R-:W-:-:S06]  /*1ed0*/  UIMAD UR5, UR24, UR23, UR5 ;  /* 0x00000017180572a4 */ /* 0x000fcc000f8e0205 */
[----:B------:R-:W-:-:S05]  /*1ee0*/  IADD3 R9, R7, UR5, RZ ;  /* 0x0000000507097c10 */ /* 0x000fca000fffe0ff */
[----:B------:R-:W-:Y:S05]  /*1ef0*/  @P0 BRA `(.L_x_140) ;  /* 0x0000011000000947 */ /* 0x000fea0003800000 */
[----:B------:R-:W-:Y:S02]  /*1f00*/  ISETP.GE.AND P1, PT, R180, c[0x0][0x220], PT ;  /* 0x00008800b4007a0c */ /* 0x000fe40003f26270 */
[----:B------:R-:W-:-:S11]  /*1f10*/  ISETP.GE.AND P0, PT, R166, c[0x0][0x220], PT ;  /* 0x00008800a6007a0c */ /* 0x000fd60003f06270 */
[C---:B-1----:R-:W-:Y:S01]  /*1f20*/  @!P1 LEA R10, P2, R6.reuse, c[0x0][0x168], 0x1 ;  /* 0x00005a00060a9a11 */ /* 0x042fe200078408ff */
[----:B------:R1:W-:Y:S03]  /*1f30*/  @P1 STS.128 [R244+0x8000], RZ ;  /* 0x008000fff4001388 */ /* 0x0003e60000000c00 */
        /* <DEDUP_REMOVED lines=13> */
.L_x_140:
[----:B------:R-:W-:Y:S05]  /*2010*/  BSYNC B0 ;  /* 0x0000000000007941 */ /* 0x000fea0003800000 */
.L_x_139:
[----:B------:R-:W-:Y:S01]  /*2020*/  ISETP.GE.AND P0, PT, R18, UR20, PT ;  /* 0x0000001412007c0c */ /* 0x000fe2000bf06270 */
[----:B------:R-:W-:Y:S01]  /*2030*/  ULDC UR11, c[0x0][0x19c] ;  /* 0x00006700000b7ab9 */ /* 0x000fe20000000800 */
[----:B------:R-:W-:Y:S01]  /*2040*/  BSSY B0, `(.L_x_141) ;  /* 0x0000017000007945 */ /* 0x000fe20003800000 */
[----:B------:R-:W-:Y:S02]  /*2050*/  USHF.L.U32 UR7, UR4, 0x4, URZ ;  /* 0x0000000404077899 */ /* 0x000fe4000800063f */
[----:B------:R-:W-:-:S08]  /*2060*/  USHF.L.U64.HI UR11, UR4, UR9, UR11 ;  /* 0x00000009040b7299 */ /* 0x000fd0000801020b */
[----:B------:R-:W-:Y:S05]  /*2070*/  @P0 BRA `(.L_x_142) ;  /* 0x0000013000000947 */ /* 0x000fea0003800000 */
[----:B------:R-:W-:Y:S02]  /*2080*/  ISETP.GE.AND P1, PT, R180, c[0x0][0x220], PT ;  /* 0x00008800b4007a0c */ /* 0x000fe40003f26270 */
[----:B------:R-:W-:Y:S02]  /*2090*/  IADD3 R5, P2, R6, UR7, RZ ;  /* 0x0000000706057c10 */ /* 0x000fe4000ff5e0ff */
[----:B------:R-:W-:Y:S02]  /*20a0*/  ISETP.GE.AND P0, PT, R166, c[0x0][0x220], PT ;  /* 0x00008800a6007a0c */ /* 0x000fe40003f06270 */
[----:B-1----:R-:W-:-:S07]  /*20b0*/  IADD3.X R12, R9, UR11, RZ, P2, !PT ;  /* 0x0000000b090c7c10 */ /* 0x002fce00097fe4ff */
[C---:B------:R-:W-:Y:S01]  /*20c0*/  @!P1 LEA R10, P2, R5.reuse, c[0x0][0x168], 0x1 ;  /* 0x00005a00050a9a11 */ /* 0x040fe200078408ff */
        /* <DEDUP_REMOVED lines=14> */
.L_x_142:
[----:B------:R-:W-:Y:S05]  /*21b0*/  BSYNC B0 ;  /* 0x0000000000007941 */ /* 0x000fea0003800000 */
.L_x_141:
[----:B------:R-:W-:Y:S01]  /*21c0*/  ISETP.GE.AND P0, PT, R17, UR20, PT ;  /* 0x0000001411007c0c */ /* 0x000fe2000bf06270 */
[----:B------:R-:W-:-:S12]  /*21d0*/  BSSY B0, `(.L_x_143) ;  /* 0x0000017000007945 */ /* 0x000fd80003800000 */
[----:B------:R-:W-:Y:S05]  /*21e0*/  @P0 BRA `(.L_x_144) ;  /* 0x0000015000000947 */ /* 0x000fea0003800000 */
[----:B------:R-:W-:Y:S01]  /*21f0*/  ISETP.GE.AND P1, PT, R180, c[0x0][0x220], PT ;  /* 0x00008800b4007a0c */ /* 0x000fe20003f26270 */
[----:B-1----:R-:W-:Y:S01]  /*2200*/  IMAD.MOV.U32 R12, RZ, RZ, c[0x0][0x198] ;  /* 0x00006600ff0c7624 */ /* 0x002fe200078e00ff */
[----:B------:R-:W-:Y:S01]  /*2210*/  ISETP.GE.AND P0, PT, R166, c[0x0][0x220], PT ;  /* 0x00008800a6007a0c */ /* 0x000fe20003f06270 */
[----:B------:R-:W-:-:S03]  /*2220*/  IMAD.MOV.U32 R10, RZ, RZ, c[0x0][0x19c] ;  /* 0x00006700ff0a7624 */ /* 0x000fc600078e00ff */
[----:B------:R-:W-:-:S04]  /*2230*/  LEA R5, P2, R12, R6, 0x5 ;  /* 0x000000060c057211 */ /* 0x000fc800078428ff */
[----:B------:R-:W-:-:S03]  /*2240*/  LEA.HI.X R12, R12, R9, R10, 0x5, P2 ;  /* 0x000000090c0c7211 */ /* 0x000fc600010f2c0a */
        /* <DEDUP_REMOVED lines=15> */
.L_x_144:
[----:B------:R-:W-:Y:S05]  /*2340*/  BSYNC B0 ;  /* 0x0000000000007941 */ /* 0x000fea0003800000 */
.L_x_143:
[----:B------:R-:W-:Y:S01]  /*2350*/  ISETP.GE.AND P0, PT, R16, UR20, PT ;  /* 0x0000001410007c0c */ /* 0x000fe2000bf06270 */
[----:B------:R-:W-:Y:S01]  /*2360*/  ULDC.64 UR4, c[0x0][0x1a0] ;  /* 0x0000680000047ab9 */ /* 0x000fe20000000a00 */
[----:B------:R-:W-:Y:S01]  /*2370*/  BSSY B0, `(.L_x_145) ;  /* 0x000001b000007945 */ /* 0x000fe20003800000 */
[----:B------:R-:W-:Y:S02]  /*2380*/  USHF.L.U64.HI UR12, UR4, UR12, UR5 ;  /* 0x0000000c040c7299 */ /* 0x000fe40008010205 */
[----:B------:R-:W-:-:S08]  /*2390*/  USHF.L.U32 UR17, UR4, 0x6, URZ ;  /* 0x0000000604117899 */ /* 0x000fd0000800063f */
[----:B------:R-:W-:Y:S05]  /*23a0*/  @P0 BRA `(.L_x_146) ;  /* 0x0000017000000947 */ /* 0x000fea0003800000 */
[----:B------:R-:W-:Y:S01]  /*23b0*/  ISETP.GE.AND P1, PT, R180, c[0x0][0x220], PT ;  /* 0x00008800b4007a0c */ /* 0x000fe20003f26270 */
[----:B------:R-:W-:Y:S01]  /*23c0*/  IMAD.MOV.U32 R5, RZ, RZ, c[0x0][0x198] ;  /* 0x00006600ff057624 */ /* 0x000fe200078e00ff */
[----:B------:R-:W-:Y:S01]  /*23d0*/  ULDC UR5, c[0x0][0x19c] ;  /* 0x0000670000057ab9 */ /* 0x000fe20000000800 */
[----:B------:R-:W-:Y:S01]  /*23e0*/  IMAD.MOV.U32 R8, RZ, RZ, R6 ;  /* 0x000000ffff087224 */ /* 0x000fe200078e0006 */
[----:B------:R-:W-:Y:S01]  /*23f0*/  UIMAD UR5, UR5, 0x30, URZ ;  /* 0x00000030050578a4 */ /* 0x000fe2000f8e023f */
[----:B------:R-:W-:Y:S02]  /*2400*/  ISETP.GE.AND P0, PT, R166, c[0x0][0x220], PT ;  /* 0x00008800a6007a0c */ /* 0x000fe40003f06270 */
[----:B------:R-:W-:-:S05]  /*2410*/  IMAD.WIDE.U32 R8, R5, 0x30, R8 ;  /* 0x0000003005087825 */ /* 0x000fca00078e0008 */
[----:B------:R-:W-:Y:S01]  /*2420*/  IADD3 R5, R9, UR5, RZ ;  /* 0x0000000509057c10 */ /* 0x000fe2000fffe0ff */
[----:B------:R3:W-:Y:S01]  /*2430*/  @P1 STS.128 [R244+0x9800], RZ ;  /* 0x009800fff4001388 */ /* 0x0007e20000000c00 */
[----:B------:R-:W-:-:S04]  /*2440*/  @!P1 LEA R6, P2, R8, c[0x0][0x168], 0x1 ;  /* 0x00005a0008069a11 */ /* 0x000fc800078408ff */
        /* <DEDUP_REMOVED lines=13> */
.L_x_146:
[----:B------:R-:W-:Y:S05]  /*2520*/  BSYNC B0 ;  /* 0x0000000000007941 */ /* 0x000fea0003800000 */
.L_x_145:
[----:B------:R-:W0:Y:S01]  /*2530*/  LDGDEPBAR ;  /* 0x00000000000079af */ /* 0x000e220000000000 */
[----:B------:R-:W-:Y:S01]  /*2540*/  SHF.R.S32.HI R8, RZ, 0x4, R24 ;  /* 0x00000004ff087819 */ /* 0x000fe20000011418 */
[----:B------:R-:W-:Y:S01]  /*2550*/  IMAD.SHL.U32 R3, R21, 0x40, RZ ;  /* 0x0000004015037824 */ /* 0x000fe200078e00ff */
[----:B------:R-:W-:Y:S01]  /*2560*/  SHF.R.S32.HI R5, RZ, 0x1f, R19 ;  /* 0x0000001fff057819 */ /* 0x000fe20000011413 */
[----:B---3--:R-:W-:Y:S01]  /*2570*/  IMAD.SHL.U32 R6, R2, 0x8, RZ ;  /* 0x0000000802067824 */ /* 0x008fe200078e00ff */
[----:B------:R-:W-:Y:S01]  /*2580*/  LEA.HI R7, R24, R8, RZ, 0x1 ;  /* 0x0000000818077211 */ /* 0x000fe200078f08ff */
[----:B-1----:R-:W-:Y:S01]  /*2590*/  IMAD.MOV.U32 R12, RZ, RZ, R30 ;  /* 0x000000ffff0c7224 */ /* 0x002fe200078e001e */
[----:B------:R-:W-:Y:S01]  /*25a0*/  ISETP.GE.AND P0, PT, R2, UR20, PT ;  /* 0x0000001402007c0c */ /* 0x000fe2000bf06270 */
[----:B------:R-:W-:Y:S01]  /*25b0*/  IMAD.MOV.U32 R13, RZ, RZ, R31 ;  /* 0x000000ffff0d7224 */ /* 0x000fe200078e001f */
[----:B------:R-:W-:Y:S01]  /*25c0*/  LOP3.LUT R7, R7, 0xfffffffe, RZ, 0xc0, !PT ;  /* 0xfffffffe07077812 */ /* 0x000fe200078ec0ff */
[----:B------:R-:W-:Y:S01]  /*25d0*/  IMAD.MOV.U32 R12, RZ, RZ, R28 ;  /* 0x000000ffff0c7224 */ /* 0x000fe200078e001c */
[----:B------:R-:W-:Y:S01]  /*25e0*/  LOP3.LUT R3, R3, 0x1c0, RZ, 0xc0, !PT ;  /* 0x000001c003037812 */ /* 0x000fe200078ec0ff */
[----:B------:R-:W-:Y:S01]  /*25f0*/  UIMAD UR5, UR12, UR21, URZ ;  /* 0x000000150c0572a4 */ /* 0x000fe2000f8e023f */
[----:B------:R-:W-:Y:S01]  /*2600*/  LEA.HI R5, R5, R19, RZ, 0x2 ;  /* 0x0000001305057211 */ /* 0x000fe200078f10ff */
[----:B------:R-:W-:Y:S01]  /*2610*/  IMAD.IADD R7, R8, 0x1, -R7 ;  /* 0x0000000108077824 */ /* 0x000fe200078e0a07 */
[----:B------:R-:W-:Y:S01]  /*2620*/  LOP3.LUT R8, R3, 0x8, R6, 0xf8, !PT ;  /* 0x0000000803087812 */ /* 0x000fe200078ef806 */
[----:B------:R-:W-:Y:S01]  /*2630*/  IMAD.SHL.U32 R6, R22, 0x40, RZ ;  /* 0x0000004016067824 */ /* 0x000fe200078e00ff */
[----:B------:R-:W-:Y:S01]  /*2640*/  SHF.R.U32.HI R2, RZ, 0x3, R3 ;  /* 0x00000003ff027819 */ /* 0x000fe20000011603 */
[----:B------:R1:W-:Y:S01]  /*2650*/  STL.64 [R1+0xa0], R12 ;  /* 0x0000a00c01007387 */ /* 0x0003e20000100a00 */
[----:B------:R-:W-:Y:S01]  /*2660*/  LEA R10, R20, UR14, 0x4 ;  /* 0x0000000e140a7c11 */ /* 0x000fe2000f8e20ff */
[----:B------:R-:W-:Y:S01]  /*2670*/  UIMAD UR5, UR24, UR17, UR5 ;  /* 0x00000011180572a4 */ /* 0x000fe2000f8e0205 */
[----:B------:R-:W-:Y:S01]  /*2680*/  SHF.R.S32.HI R3, RZ, 0x2, R5 ;  /* 0x00000002ff037819 */ /* 0x000fe20000011405 */
[----:B------:R-:W-:Y:S01]  /*2690*/  IMAD.SHL.U32 R25, R25, 0x2, RZ ;  /* 0x0000000219197824 */ /* 0x000fe200078e00ff */
[----:B------:R-:W-:Y:S01]  /*26a0*/  LOP3.LUT R5, R8, R2, RZ, 0x3c, !PT ;  /* 0x0000000208057212 */ /* 0x000fe200078e3cff */
[----:B------:R-:W-:-:S04]  /*26b0*/  DEPBAR.LE SB0, 0x0 ;  /* 0x000080000000791a */ /* 0x000fc80000000000 */
[----:B------:R-:W-:Y:S01]  /*26c0*/  BAR.SYNC.DEFER_BLOCKING 0x0 ;  /* 0x0000000000007b1d */ /* 0x000fe20000010000 */
[----:B------:R-:W-:Y:S01]  /*26d0*/  IADD3 R10, R10, 0x1, R3 ;  /* 0x000000010a0a7810 */ /* 0x000fe20007ffe003 */
[C---:B------:R-:W-:Y:S01]  /*26e0*/  IMAD.SHL.U32 R3, R7.reuse, 0x8, RZ ;  /* 0x0000000807037824 */ /* 0x040fe200078e00ff */
[----:B------:R-:W-:Y:S01]  /*26f0*/  LOP3.LUT R2, R6, 0x1c0, RZ, 0xc0, !PT ;  /* 0x000001c006027812 */ /* 0x000fe200078ec0ff */
[----:B------:R-:W-:Y:S01]  /*2700*/  IMAD R5, R7, 0x200, R5 ;  /* 0x0000020007057824 */ /* 0x000fe200078e0205 */
[----:B------:R-:W-:Y:S01]  /*2710*/  LOP3.LUT R156, R25, 0x6, RZ, 0xc0, !PT ;  /* 0x00000006199c7812 */ /* 0x000fe200078ec0ff */
[----:B------:R-:W-:Y:S01]  /*2720*/  IMAD.SHL.U32 R7, R23, 0x40, RZ ;  /* 0x0000004017077824 */ /* 0x000fe200078e00ff */
[----:B------:R-:W-:Y:S01]  /*2730*/  LOP3.LUT R3, R2, 0x8, R3, 0xf8, !PT ;  /* 0x0000000802037812 */ /* 0x000fe200078ef803 */
[----:B------:R-:W-:Y:S01]  /*2740*/  IMAD.U32 R8, RZ, RZ, UR21 ;  /* 0x00000015ff087e24 */ /* 0x000fe2000f8e00ff */
[----:B------:R-:W-:Y:S01]  /*2750*/  SHF.R.U32.HI R2, RZ, 0x3, R2 ;  /* 0x00000003ff027819 */ /* 0x000fe20000011602 */
[----:B------:R-:W-:Y:S01]  /*2760*/  BSSY B0, `(.L_x_147) ;  /* 0x000001f000007945 */ /* 0x000fe20003800000 */
[----:B------:R-:W-:Y:S01]  /*2770*/  LOP3.LUT R7, R7, 0xfffffe00, RZ, 0xc0, !PT ;  /* 0xfffffe0007077812 */ /* 0x000fe200078ec0ff */
[----:B------:R-:W-:Y:S01]  /*2780*/  IMAD.WIDE.U32 R8, R8, UR17, R12 ;  /* 0x0000001108087c25 */ /* 0x000fe2000f8e000c */
[----:B------:R-:W-:-:S03]  /*2790*/  LOP3.LUT R2, R3, R2, RZ, 0x3c, !PT ;  /* 0x0000000203027212 */ /* 0x000fc600078e3cff */
[----:B------:R-:W-:Y:S01]  /*27a0*/  IMAD.U32 R3, RZ, RZ, UR15 ;  /* 0x0000000fff037e24 */ /* 0x000fe2000f8e00ff */
[----:B------:R-:W-:Y:S01]  /*27b0*/  IADD3 R11, R9, UR5, RZ ;  /* 0x00000005090b7c10 */ /* 0x000fe2000fffe0ff */
[----:B------:R-:W-:Y:S01]  /*27c0*/  IMAD R6, R20, 0x400, R7 ;  /* 0x0000040014067824 */ /* 0x000fe200078e0207 */
[C---:B------:R-:W-:Y:S02]  /*27d0*/  LOP3.LUT R7, R2.reuse, R7, RZ, 0xfc, !PT ;  /* 0x0000000702077212 */ /* 0x040fe400078efcff */
[----:B------:R-:W-:Y:S01]  /*27e0*/  IADD3 R3, R3, -UR16, R10 ;  /* 0x8000001003037c10 */ /* 0x000fe2000fffe00a */
[----:B------:R-:W-:Y:S01]  /*27f0*/  IMAD.IADD R6, R2, 0x1, R6 ;  /* 0x0000000102067824 */ /* 0x000fe200078e0206 */
[----:B------:R1:W-:Y:S02]  /*2800*/  @P0 STS.128 [R244+0xc000], RZ ;  /* 0x00c000fff4000388 */ /* 0x0003e40000000c00 */
[----:B------:R-:W-:Y:S02]  /*2810*/  IADD3 R152, R3, c[0x0][0x2e8], RZ ;  /* 0x0000ba0003987a10 */ /* 0x000fe40007ffe0ff */
[----:B------:R1:W-:Y:S01]  /*2820*/  @P0 STS.128 [R244+0xe000], RZ ;  /* 0x00e000fff4000388 */ /* 0x0003e20000000c00 */
[----:B------:R-:W-:Y:S05]  /*2830*/  @P0 BRA `(.L_x_148) ;  /* 0x0000011000000947 */ /* 0x000fea0003800000 */
[----:B------:R-:W-:Y:S02]  /*2840*/  ISETP.GE.AND P1, PT, R180, c[0x0][0x220], PT ;  /* 0x00008800b4007a0c */ /* 0x000fe40003f26270 */
[----:B------:R-:W-:-:S11]  /*2850*/  ISETP.GE.AND P0, PT, R166, c[0x0][0x220], PT ;  /* 0x00008800a6007a0c */ /* 0x000fd60003f06270 */
        /* <DEDUP_REMOVED lines=15> */
.L_x_148:
[----:B------:R-:W-:Y:S05]  /*2950*/  BSYNC B0 ;  /* 0x0000000000007941 */ /* 0x000fea0003800000 */
.L_x_147:
[----:B------:R-:W-:Y:S01]  /*2960*/  ISETP.GE.AND P0, PT, R18, UR20, PT ;  /* 0x0000001412007c0c */ /* 0x000fe2000bf06270 */
[----:B------:R-:W-:Y:S01]  /*2970*/  ULDC UR5, c[0x0][0x1a4] ;  /* 0x0000690000057ab9 */ /* 0x000fe20000000800 */
[----:B------:R-:W-:Y:S01]  /*2980*/  BSSY B0, `(.L_x_149) ;  /* 0x0000019000007945 */ /* 0x000fe20003800000 */
[----:B------:R-:W-:Y:S02]  /*2990*/  USHF.L.U32 UR14, UR4, 0x4, URZ ;  /* 0x00000004040e7899 */ /* 0x000fe4000800063f */
[----:B------:R-:W-:-:S08]  /*29a0*/  USHF.L.U64.HI UR9, UR4, UR9, UR5 ;  /* 0x0000000904097299 */ /* 0x000fd00008010205 */
[----:B------:R1:W-:Y:S04]  /*29b0*/  @P0 STS.128 [R244+0xc800], RZ ;  /* 0x00c800fff4000388 */ /* 0x0003e80000000c00 */
[----:B------:R1:W-:Y:S01]  /*29c0*/  @P0 STS.128 [R244+0xe800], RZ ;  /* 0x00e800fff4000388 */ /* 0x0003e20000000c00 */
[----:B------:R-:W-:Y:S05]  /*29d0*/  @P0 BRA `(.L_x_150) ;  /* 0x0000013000000947 */ /* 0x000fea0003800000 */
[----:B------:R-:W-:Y:S02]  /*29e0*/  ISETP.GE.AND P1, PT, R180, c[0x0][0x220], PT ;  /* 0x00008800b4007a0c */ /* 0x000fe40003f26270 */
[----:B---3--:R-:W-:Y:S02]  /*29f0*/  IADD3 R2, P2, R8, UR14, RZ ;  /* 0x0000000e08027c10 */ /* 0x008fe4000ff5e0ff */
[----:B------:R-:W-:Y:S02]  /*2a00*/  ISETP.GE.AND P0, PT, R166, c[0x0][0x220], PT ;  /* 0x00008800a6007a0c */ /* 0x000fe40003f06270 */
[----:B------:R-:W-:-:S07]  /*2a10*/  IADD3.X R3, R11, UR9, RZ, P2, !PT ;  /* 0x000000090b037c10 */ /* 0x000fce00097fe4ff */
        /* <DEDUP_REMOVED lines=15> */
.L_x_150:
[----:B------:R-:W-:Y:S05]  /*2b10*/  BSYNC B0 ;  /* 0x0000000000007941 */ /* 0x000fea0003800000 */
.L_x_149:
[----:B------:R-:W-:Y:S01]  /*2b20*/  ISETP.GE.AND P0, PT, R17, UR20, PT ;  /* 0x0000001411007c0c */ /* 0x000fe2000bf06270 */
[----:B------:R-:W-:-:S12]  /*2b30*/  BSSY B0, `(.L_x_151) ;  /* 0x0000019000007945 */ /* 0x000fd80003800000 */
[----:B------:R1:W-:Y:S04]  /*2b40*/  @P0 STS.128 [R244+0xd000], RZ ;  /* 0x00d000fff4000388 */ /* 0x0003e80000000c00 */
[----:B------:R1:W-:Y:S01]  /*2b50*/  @P0 STS.128 [R244+0xf000], RZ ;  /* 0x00f000fff4000388 */ /* 0x0003e20000000c00 */
[----:B------:R-:W-:Y:S05]  /*2b60*/  @P0 BRA `(.L_x_152) ;  /* 0x0000015000000947 */ /* 0x000fea0003800000 */
[----:B------:R-:W-:Y:S01]  /*2b70*/  ISETP.GE.AND P1, PT, R180, c[0x0][0x220], PT ;  /* 0x00008800b4007a0c */ /* 0x000fe20003f26270 */
[----:B---3--:R-:W-:Y:S01]  /*2b80*/  IMAD.MOV.U32 R3, RZ, RZ, c[0x0][0x1a0] ;  /* 0x00006800ff037624 */ /* 0x008fe200078e00ff */
[----:B------:R-:W-:Y:S01]  /*2b90*/  ISETP.GE.AND P0, PT, R166, c[0x0][0x220], PT ;  /* 0x00008800a6007a0c */ /* 0x000fe20003f06270 */
[----:B-1----:R-:W-:-:S03]  /*2ba0*/  IMAD.MOV.U32 R12, RZ, RZ, c[0x0][0x1a4] ;  /* 0x00006900ff0c7624 */ /* 0x002fc600078e00ff */
        /* <DEDUP_REMOVED lines=17> */
.L_x_152:
[----:B------:R-:W-:Y:S05]  /*2cc0*/  BSYNC B0 ;  /* 0x0000000000007941 */ /* 0x000fea0003800000 */
.L_x_151:
[----:B------:R-:W-:Y:S01]  /*2cd0*/  ISETP.GE.AND P0, PT, R16, UR20, PT ;  /* 0x0000001410007c0c */ /* 0x000fe2000bf06270 */
[----:B------:R-:W-:Y:S03]  /*2ce0*/  BSSY B0, `(.L_x_153) ;  /* 0x000001e000007945 */ /* 0x000fe60003800000 */
[----:B------:R-:W-:-:S05]  /*2cf0*/  R2P PR, R21, 0x6 ;  /* 0x0000000615007804 */ /* 0x000fca0000000000 */
[----:B---3--:R-:W-:Y:S02]  /*2d00*/  SEL R3, R26, 0xfffffff0, !P1 ;  /* 0xfffffff01a037807 */ /* 0x008fe40004800000 */
[----:B------:R-:W-:Y:S02]  /*2d10*/  SEL R2, R27, 0xffffffe0, !P2 ;  /* 0xffffffe01b027807 */ /* 0x000fe40005000000 */
[----:B------:R3:W-:Y:S04]  /*2d20*/  @P0 STS.128 [R244+0xd800], RZ ;  /* 0x00d800fff4000388 */ /* 0x0007e80000000c00 */
[----:B------:R3:W-:Y:S01]  /*2d30*/  @P0 STS.128 [R244+0xf800], RZ ;  /* 0x00f800fff4000388 */ /* 0x0007e20000000c00 */
[----:B------:R-:W-:Y:S05]  /*2d40*/  @P0 BRA `(.L_x_154) ;  /* 0x0000017000000947 */ /* 0x000fea0003800000 */
[----:B------:R-:W-:Y:S01]  /*2d50*/  ISETP.GE.AND P1, PT, R180, c[0x0][0x220], PT ;  /* 0x00008800b4007a0c */ /* 0x000fe20003f26270 */
[----:B------:R-:W-:Y:S01]  /*2d60*/  IMAD.MOV.U32 R9, RZ, RZ, c[0x0][0x1a0] ;  /* 0x00006800ff097624 */ /* 0x000fe200078e00ff */
[----:B------:R-:W-:Y:S01]  /*2d70*/  ULDC UR4, c[0x0][0x1a4] ;  /* 0x0000690000047ab9 */ /* 0x000fe20000000800 */
[----:B------:R-:W-:Y:S01]  /*2d80*/  IMAD.MOV.U32 R10, RZ, RZ, R8 ;  /* 0x000000ffff0a7224 */ /* 0x000fe200078e0008 */
[----:B------:R-:W-:Y:S01]  /*2d90*/  UIMAD UR4, UR4, 0x30, URZ ;  /* 0x00000030040478a4 */ /* 0x000fe2000f8e023f */
[----:B------:R-:W-:-:S02]  /*2da0*/  ISETP.GE.AND P0, PT, R166, c[0x0][0x220], PT ;  /* 0x00008800a6007a0c */ /* 0x000fc40003f06270 */
[----:B------:R-:W-:-:S05]  /*2db0*/  IMAD.WIDE.U32 R10, R9, 0x30, R10 ;  /* 0x00000030090a7825 */ /* 0x000fca00078e000a */
[----:B-1----:R-:W-:Y:S01]  /*2dc0*/  IADD3 R12, R11, UR4, RZ ;  /* 0x000000040b0c7c10 */ /* 0x002fe2000fffe0ff */
        /* <DEDUP_REMOVED lines=15> */
.L_x_154:
[----:B------:R-:W-:Y:S05]  /*2ec0*/  BSYNC B0 ;  /* 0x0000000000007941 */ /* 0x000fea0003800000 */
.L_x_153:
[----:B------:R-:W-:Y:S01]  /*2ed0*/  IMAD.SHL.U32 R240, R6, 0x2, RZ ;  /* 0x0000000206f07824 */ /* 0x000fe200078e00ff */
[----:B------:R-:W0:Y:S01]  /*2ee0*/  LDGDEPBAR ;  /* 0x00000000000079af */ /* 0x000e220000000000 */
[----:B------:R-:W-:Y:S01]  /*2ef0*/  IMAD.SHL.U32 R232, R5, 0x2, RZ ;  /* 0x0000000205e87824 */ /* 0x000fe200078e00ff */
[----:B------:R-:W-:Y:S01]  /*2f00*/  UISETP.GE.AND UP0, UPT, UR8, 0x2, UPT ;  /* 0x000000020800788c */ /* 0x000fe2000bf06270 */
[----:B------:R-:W-:Y:S01]  /*2f10*/  IMAD R241, R4, 0x2, R240 ;  /* 0x0000000204f17824 */ /* 0x000fe200078e02f0 */
[----:B-1----:R-:W-:Y:S01]  /*2f20*/  LDSM.16.M88.4 R12, [R240] ;  /* 0x00000000f00c783b */ /* 0x002fe20000000200 */
[----:B------:R-:W-:Y:S01]  /*2f30*/  IMAD R6, R3, 0x2, R232 ;  /* 0x0000000203067824 */ /* 0x000fe200078e02e8 */
[----:B------:R-:W-:Y:S01]  /*2f40*/  IADD3 R5, R232, 0x8000, RZ ;  /* 0x00008000e8057810 */ /* 0x000fe20007ffe0ff */
[----:B------:R-:W-:Y:S01]  /*2f50*/  IMAD R243, R0, 0x2, R240 ;  /* 0x0000000200f37824 */ /* 0x000fe200078e02f0 */
[----:B------:R-:W1:Y:S01]  /*2f60*/  LDSM.16.M88.4 R20, [R232+0x8000] ;  /* 0x00800000e814783b */ /* 0x000e620000000200 */
[----:B------:R-:W-:-:S02]  /*2f70*/  IMAD R238, R2, 0x2, R232 ;  /* 0x0000000202ee7824 */ /* 0x000fc400078e02e8 */
[----:B------:R-:W-:Y:S01]  /*2f80*/  IMAD R239, R3, 0x2, R5 ;  /* 0x0000000203ef7824 */ /* 0x000fe200078e0205 */
[----:B------:R-:W5:Y:S01]  /*2f90*/  LDSM.16.M88.4 R8, [R240+0x2000] ;  /* 0x00200000f008783b */ /* 0x000f620000000200 */
[----:B------:R-:W-:Y:S01]  /*2fa0*/  IMAD R242, R0, 0x2, R241 ;  /* 0x0000000200f27824 */ /* 0x000fe200078e02f1 */
[----:B------:R-:W-:Y:S01]  /*2fb0*/  IADD3 R5, R152, 0x8, RZ ;  /* 0x0000000898057810 */ /* 0x000fe20007ffe0ff */
[----:B------:R-:W-:Y:S01]  /*2fc0*/  IMAD R237, R2, 0x2, R239 ;  /* 0x0000000202ed7824 */ /* 0x000fe200078e02ef */
[----:B--2---:R-:W2:Y:S01]  /*2fd0*/  LDSM.16.M88.4 R28, [R232+0x9000] ;  /* 0x00900000e81c783b */ /* 0x004ea20000000200 */
[----:B------:R-:W-:-:S03]  /*2fe0*/  IMAD.U32 R2, RZ, RZ, UR21 ;  /* 0x00000015ff027e24 */ /* 0x000fc6000f8e00ff */
[----:B------:R-:W3:Y:S01]  /*2ff0*/  LDSM.16.M88.4 R24, [R232+0x9800] ;  /* 0x00980000e818783b */ /* 0x000ee20000000200 */
[----:B------:R-:W-:-:S03]  /*3000*/  IMAD R2, R2, 0x40, R156 ;  /* 0x0000004002027824 */ /* 0x000fc600078e029c */
[----:B------:R-:W4:Y:S02]  /*3010*/  LDSM.16.M88.4 R32, [R232+0x8800] ;  /* 0x00880000e820783b */ /* 0x000f240000000200 */
[----:B------:R-:W-:Y:S02]  /*3020*/  IADD3 R3, R2, 0x1, RZ ;  /* 0x0000000102037810 */ /* 0x000fe40007ffe0ff */
[----:B------:R-:W-:Y:S04]  /*3030*/  LDSM.16.M88.4 R16, [R241+0x2000] ;  /* 0x00200000f110783b */ /* 0x000fe80000000200 */
[----:B------:R-:W2:Y:S04]  /*3040*/  LDSM.16.M88.4 R48, [R6+0x9000] ;  /* 0x009000000630783b */ /* 0x000ea80000000200 */
[----:B------:R-:W2:Y:S04]  /*3050*/  LDSM.16.M88.4 R44, [R6+0x9800] ;  /* 0x00980000062c783b */ /* 0x000ea80000000200 */
[----:B------:R-:W2:Y:S04]  /*3060*/  LDSM.16.M88.4 R40, [R6+0x8000] ;  /* 0x008000000628783b */ /* 0x000ea80000000200 */
[----:B------:R-:W3:Y:S01]  /*3070*/  LDSM.16.M88.4 R36, [R6+0x8800] ;  /* 0x008800000624783b */ /* 0x000ee20000000200 */
[-C--:B-1----:R-:W-:Y:S08]  /*3080*/  HMMA.16816.F32.BF16 R104, R12, R20.reuse, RZ ;  /* 0x000000140c68723c */ /* 0x082ff000000418ff */
[C---:B-----5:R-:W-:Y:S08]  /*3090*/  HMMA.16816.F32.BF16 R72, R8.reuse, R20, RZ ;  /* 0x000000140848723c */ /* 0x060ff000000418ff */
[-C--:B------:R-:W-:Y:S08]  /*30a0*/  HMMA.16816.F32.BF16 R68, R8, R22.reuse, RZ ;  /* 0x000000160844723c */ /* 0x080ff000000418ff */
[----:B------:R-:W-:Y:S08]  /*30b0*/  HMMA.16816.F32.BF16 R108, R12, R22, RZ ;  /* 0x000000160c6c723c */ /* 0x000ff000000418ff */
[C---:B--2---:R-:W-:Y:S08]  /*30c0*/  HMMA.16816.F32.BF16 R52, R8.reuse, R28, RZ ;  /* 0x0000001c0834723c */ /* 0x044ff000000418ff */
[C---:B---3--:R-:W-:Y:S08]  /*30d0*/  HMMA.16816.F32.BF16 R20, R8.reuse, R24, RZ ;  /* 0x000000180814723c */ /* 0x048ff000000418ff */
[C---:B----4-:R-:W-:Y:S08]  /*30e0*/  HMMA.16816.F32.BF16 R60, R8.reuse, R32, RZ ;  /* 0x00000020083c723c */ /* 0x050ff000000418ff */
[C---:B------:R-:W-:Y:S08]  /*30f0*/  HMMA.16816.F32.BF16 R56, R8.reuse, R34, RZ ;  /* 0x000000220838723c */ /* 0x040ff000000418ff */
[C---:B------:R-:W-:Y:S08]  /*3100*/  HMMA.16816.F32.BF16 R64, R8.reuse, R30, RZ ;  /* 0x0000001e0840723c */ /* 0x040ff000000418ff */
[----:B------:R-:W-:Y:S01]  /*3110*/  HMMA.16816.F32.BF16 R76, R8, R26, RZ ;  /* 0x0000001a084c723c */ /* 0x000fe200000418ff */
[----:B------:R-:W1:Y:S07]  /*3120*/  LDSM.16.M88.4 R8, [R241] ;  /* 0x00000000f108783b */ /* 0x000e6e0000000200 */
[C---:B------:R-:W-:Y:S08]  /*3130*/  HMMA.16816.F32.BF16 R88, R12.reuse, R32, RZ ;  /* 0x000000200c58723c */ /* 0x040ff000000418ff */
[C---:B------:R-:W-:Y:S01]  /*3140*/  HMMA.16816.F32.BF16 R100, R12.reuse, R34, RZ ;  /* 0x000000220c64723c */ /* 0x040fe200000418ff */
[----:B------:R-:W-:Y:S07]  /*3150*/  LDSM.16.M88.4 R32, [R238+0x8800] ;  /* 0x00880000ee20783b */ /* 0x000fee0000000200 */
[C---:B------:R-:W-:Y:S08]  /*3160*/  HMMA.16816.F32.BF16 R84, R12.reuse, R28, RZ ;  /* 0x0000001c0c54723c */ /* 0x040ff000000418ff */
[C---:B------:R-:W-:Y:S01]  /*3170*/  HMMA.16816.F32.BF16 R96, R12.reuse, R30, RZ ;  /* 0x0000001e0c60723c */ /* 0x040fe200000418ff */
[----:B------:R-:W-:Y:S07]  /*3180*/  LDSM.16.M88.4 R28, [R238+0x9000] ;  /* 0x00900000ee1c783b */ /* 0x000fee0000000200 */
[----:B------:R-:W-:Y:S08]  /*3190*/  HMMA.16816.F32.BF16 R80, R12, R24, RZ ;  /* 0x000000180c50723c */ /* 0x000ff000000418ff */
[C---:B------:R-:W-:Y:S01]  /*31a0*/  HMMA.16816.F32.BF16 R116, R16.reuse, R48, R52 ;  /* 0x000000301074723c */ /* 0x040fe20000041834 */
[----:B------:R-:W-:Y:S07]  /*31b0*/  LDSM.16.M88.4 R52, [R238+0x8000] ;  /* 0x00800000ee34783b */ /* 0x000fee0000000200 */
[----:B------:R-:W-:Y:S01]  /*31c0*/  HMMA.16816.F32.BF16 R124, R16, R44, R20 ;  /* 0x0000002c107c723c */ /* 0x000fe20000041814 */
[----:B------:R-:W2:Y:S07]  /*31d0*/  LDSM.16.M88.4 R20, [R243+0x2000] ;  /* 0x00200000f314783b */ /* 0x000eae0000000200 */
[----:B------:R-:W-:Y:S01]  /*31e0*/  HMMA.16816.F32.BF16 R12, R12, R26, RZ ;  /* 0x0000001a0c0c723c */ /* 0x000fe200000418ff */
[----:B------:R-:W3:Y:S07]  /*31f0*/  LDSM.16.M88.4 R24, [R238+0x9800] ;  /* 0x00980000ee18783b */ /* 0x000eee0000000200 */
[C---:B------:R-:W-:Y:S08]  /*3200*/  HMMA.16816.F32.BF16 R92, R16.reuse, R40, R72 ;  /* 0x00000028105c723c */ /* 0x040ff00000041848 */
[C---:B------:R-:W-:Y:S08]  /*3210*/  HMMA.16816.F32.BF16 R72, R16.reuse, R36, R60 ;  /* 0x000000241048723c */ /* 0x040ff0000004183c */
[C---:B------:R-:W-:Y:S08]  /*3220*/  HMMA.16816.F32.BF16 R148, R16.reuse, R42, R68 ;  /* 0x0000002a1094723c */ /* 0x040ff00000041844 */
[C---:B------:R-:W-:Y:S08]  /*3230*/  HMMA.16816.F32.BF16 R144, R16.reuse, R38, R56 ;  /* 0x000000261090723c */ /* 0x040ff00000041838 */
[C---:B------:R-:W-:Y:S08]  /*3240*/  HMMA.16816.F32.BF16 R140, R16.reuse, R50, R64 ;  /* 0x00000032108c723c */ /* 0x040ff00000041840 */
[----:B------:R-:W-:Y:S01]  /*3250*/  HMMA.16816.F32.BF16 R120, R16, R46, R76 ;  /* 0x0000002e1078723c */ /* 0x000fe2000004184c */
[----:B------:R-:W4:Y:S07]  /*3260*/  LDSM.16.M88.4 R16, [R243] ;  /* 0x00000000f310783b */ /* 0x000f2e0000000200 */
[C---:B-1----:R-:W-:Y:S08]  /*3270*/  HMMA.16816.F32.BF16 R64, R8.reuse, R38, R100 ;  /* 0x000000260840723c */ /* 0x042ff00000041864 */
[C---:B------:R-:W-:Y:S08]  /*3280*/  HMMA.16816.F32.BF16 R60, R8.reuse, R50, R96 ;  /* 0x00000032083c723c */ /* 0x040ff00000041860 */
[C---:B------:R-:W-:Y:S08]  /*3290*/  HMMA.16816.F32.BF16 R76, R8.reuse, R40, R104 ;  /* 0x00000028084c723c */ /* 0x040ff00000041868 */
[C---:B------:R-:W-:Y:S01]  /*32a0*/  HMMA.16816.F32.BF16 R128, R8.reuse, R36, R88 ;  /* 0x000000240880723c */ /* 0x040fe20000041858 */
[----:B------:R-:W-:Y:S07]  /*32b0*/  LDSM.16.M88.4 R36, [R237] ;  /* 0x00000000ed24783b */ /* 0x000fee0000000200 */
[C---:B------:R-:W-:Y:S01]  /*32c0*/  HMMA.16816.F32.BF16 R132, R8.reuse, R48, R84 ;  /* 0x000000300884723c */ /* 0x040fe20000041854 */
[----:B------:R-:W-:Y:S07]  /*32d0*/  LDSM.16.M88.4 R48, [R237+0x800] ;  /* 0x00080000ed30783b */ /* 0x000fee0000000200 */
[C---:B------:R-:W-:Y:S08]  /*32e0*/  HMMA.16816.F32.BF16 R136, R8.reuse, R44, R80 ;  /* 0x0000002c0888723c */ /* 0x040ff00000041850 */
[C---:B------:R-:W-:Y:S01]  /*32f0*/  HMMA.16816.F32.BF16 R68, R8.reuse, R42, R108 ;  /* 0x0000002a0844723c */ /* 0x040fe2000004186c */
[----:B------:R-:W-:Y:S07]  /*3300*/  LDSM.16.M88.4 R40, [R237+0x1800] ;  /* 0x00180000ed28783b */ /* 0x000fee0000000200 */
[----:B------:R-:W-:Y:S01]  /*3310*/  HMMA.16816.F32.BF16 R56, R8, R46, R12 ;  /* 0x0000002e0838723c */ /* 0x000fe2000004180c */
[----:B------:R-:W1:Y:S04]  /*3320*/  LDSM.16.M88.4 R8, [R242+0x2000] ;  /* 0x00200000f208783b */ /* 0x000e680000000200 */
[----:B------:R-:W5:Y:S03]  /*3330*/  LDSM.16.M88.4 R44, [R237+0x1000] ;  /* 0x00100000ed2c783b */ /* 0x000f660000000200 */
[C---:B--2---:R-:W-:Y:S01]  /*3340*/  HMMA.16816.F32.BF16 R112, R20.reuse, R52, R92 ;  /* 0x000000341470723c */ /* 0x044fe2000004185c */
[----:B------:R-:W2:Y:S07]  /*3350*/  LDSM.16.M88.4 R12, [R242] ;  /* 0x00000000f20c783b */ /* 0x000eae0000000200 */
[C---:B------:R-:W-:Y:S08]  /*3360*/  HMMA.16816.F32.BF16 R104, R20.reuse, R32, R72 ;  /* 0x000000201468723c */ /* 0x040ff00000041848 */
[C---:B------:R-:W-:Y:S08]  /*3370*/  HMMA.16816.F32.BF16 R88, R20.reuse, R28, R116 ;  /* 0x0000001c1458723c */ /* 0x040ff00000041874 */
[C---:B---3--:R-:W-:Y:S08]  /*3380*/  HMMA.16816.F32.BF16 R80, R20.reuse, R24, R124 ;  /* 0x000000181450723c */ /* 0x048ff0000004187c */
[C---:B------:R-:W-:Y:S08]  /*3390*/  HMMA.16816.F32.BF16 R100, R20.reuse, R54, R148 ;  /* 0x000000361464723c */ /* 0x040ff00000041894 */
[C---:B------:R-:W-:Y:S08]  /*33a0*/  HMMA.16816.F32.BF16 R92, R20.reuse, R34, R144 ;  /* 0x00000022145c723c */ /* 0x040ff00000041890 */
[C---:B------:R-:W-:Y:S08]  /*33b0*/  HMMA.16816.F32.BF16 R84, R20.reuse, R30, R140 ;  /* 0x0000001e1454723c */ /* 0x040ff0000004188c */
[----:B------:R-:W-:Y:S08]  /*33c0*/  HMMA.16816.F32.BF16 R20, R20, R26, R120 ;  /* 0x0000001a1414723c */ /* 0x000ff00000041878 */
[C---:B----4-:R-:W-:Y:S08]  /*33d0*/  HMMA.16816.F32.BF16 R72, R16.reuse, R34, R64 ;  /* 0x000000221048723c */ /* 0x050ff00000041840 */
[C---:B------:R-:W-:Y:S08]  /*33e0*/  HMMA.16816.F32.BF16 R64, R16.reuse, R30, R60 ;  /* 0x0000001e1040723c */ /* 0x040ff0000004183c */
[C---:B------:R-:W-:Y:S08]  /*33f0*/  HMMA.16816.F32.BF16 R108, R16.reuse, R52, R76 ;  /* 0x00000034106c723c */ /* 0x040ff0000004184c */
[C---:B------:R-:W-:Y:S01]  /*3400*/  HMMA.16816.F32.BF16 R96, R16.reuse, R54, R68 ;  /* 0x000000361060723c */ /* 0x040fe20000041844 */
[----:B------:R-:W-:Y:S07]  /*3410*/  LDSM.16.M88.4 R52, [R232+0xa000] ;  /* 0x00a00000e834783b */ /* 0x000fee0000000200 */
[C---:B------:R-:W-:Y:S08]  /*3420*/  HMMA.16816.F32.BF16 R60, R16.reuse, R24, R136 ;  /* 0x00000018103c723c */ /* 0x040ff00000041888 */
[C---:B------:R-:W-:Y:S01]  /*3430*/  HMMA.16816.F32.BF16 R76, R16.reuse, R32, R128 ;  /* 0x00000020104c723c */ /* 0x040fe20000041880 */
[----:B------:R-:W-:Y:S07]  /*3440*/  LDSM.16.M88.4 R32, [R232+0xa800] ;  /* 0x00a80000e820783b */ /* 0x000fee0000000200 */
[C---:B------:R-:W-:Y:S01]  /*3450*/  HMMA.16816.F32.BF16 R68, R16.reuse, R28, R132 ;  /* 0x0000001c1044723c */ /* 0x040fe20000041884 */
[----:B------:R-:W-:Y:S07]  /*3460*/  LDSM.16.M88.4 R28, [R232+0xb000] ;  /* 0x00b00000e81c783b */ /* 0x000fee0000000200 */
[----:B------:R-:W-:Y:S01]  /*3470*/  HMMA.16816.F32.BF16 R24, R16, R26, R56 ;  /* 0x0000001a1018723c */ /* 0x000fe20000041838 */
[----:B------:R-:W3:Y:S07]  /*3480*/  LDSM.16.M88.4 R16, [R240+0x6000] ;  /* 0x00600000f010783b */ /* 0x000eee0000000200 */
[C---:B-1----:R-:W-:Y:S01]  /*3490*/  HMMA.16816.F32.BF16 R120, R8.reuse, R42, R20 ;  /* 0x0000002a0878723c */ /* 0x042fe20000041814 */
[----:B------:R-:W1:Y:S07]  /*34a0*/  LDSM.16.M88.4 R20, [R232+0xb800] ;  /* 0x00b80000e814783b */ /* 0x000e6e0000000200 */
[C---:B------:R-:W-:Y:S08]  /*34b0*/  HMMA.16816.F32.BF16 R56, R8.reuse, R36, R112 ;  /* 0x000000240838723c */ /* 0x040ff00000041870 */
[C---:B-----5:R-:W-:Y:S08]  /*34c0*/  HMMA.16816.F32.BF16 R132, R8.reuse, R44, R88 ;  /* 0x0000002c0884723c */ /* 0x060ff00000041858 */
[C---:B------:R-:W-:Y:S08]  /*34d0*/  HMMA.16816.F32.BF16 R116, R8.reuse, R38, R100 ;  /* 0x000000260874723c */ /* 0x040ff00000041864 */
[C---:B------:R-:W-:Y:S08]  /*34e0*/  HMMA.16816.F32.BF16 R140, R8.reuse, R48, R104 ;  /* 0x00000030088c723c */ /* 0x040ff00000041868 */
[C---:B------:R-:W-:Y:S08]  /*34f0*/  HMMA.16816.F32.BF16 R136, R8.reuse, R50, R92 ;  /* 0x000000320888723c */ /* 0x040ff0000004185c */
[----:B------:R-:W-:Y:S08]  /*3500*/  HMMA.16816.F32.BF16 R128, R8, R46, R84 ;  /* 0x0000002e0880723c */ /* 0x000ff00000041854 */
[C---:B--2---:R-:W-:Y:S08]  /*3510*/  HMMA.16816.F32.BF16 R88, R12.reuse, R36, R108 ;  /* 0x000000240c58723c */ /* 0x044ff0000004186c */
[----:B------:R-:W-:Y:S08]  /*3520*/  HMMA.16816.F32.BF16 R112, R12, R38, R96 ;  /* 0x000000260c70723c */ /* 0x000ff00000041860 */
[----:B------:R-:W-:Y:S01]  /*3530*/  HMMA.16816.F32.BF16 R124, R8, R40, R80 ;  /* 0x00000028087c723c */ /* 0x000fe20000041850 */
[----:B------:R-:W-:Y:S07]  /*3540*/  LDSM.16.M88.4 R8, [R241+0x6000] ;  /* 0x00600000f108783b */ /* 0x000fee0000000200 */
        /* <DEDUP_REMOVED lines=9> */
[----:B------:R-:W2:Y:S04]  /*35e0*/  LDSM.16.M88.4 R12, [R240+0x4000] ;  /* 0x00400000f00c783b */ /* 0x000ea80000000200 */
[----:B------:R-:W-:Y:S03]  /*35f0*/  LDSM.16.M88.4 R24, [R241+0x4000] ;  /* 0x00400000f118783b */ /* 0x000fe60000000200 */
[C---:B---3--:R-:W-:Y:S01]  /*3600*/  HMMA.16816.F32.BF16 R80, R16.reuse, R52, R56 ;  /* 0x000000341050723c */ /* 0x048fe20000041838 */
[----:B------:R3:W4:Y:S07]  /*3610*/  LDSM.16.M88.4 R56, [R6+0xb800] ;  /* 0x00b800000638783b */ /* 0x00072e0000000200 */
[C---:B------:R-:W-:Y:S08]  /*3620*/  HMMA.16816.F32.BF16 R76, R16.reuse, R54, R116 ;  /* 0x00000036104c723c */ /* 0x040ff00000041874 */
[C---:B------:R-:W-:Y:S08]  /*3630*/  HMMA.16816.F32.BF16 R72, R16.reuse, R32, R140 ;  /* 0x000000201048723c */ /* 0x040ff0000004188c */
[----:B------:R-:W-:Y:S01]  /*3640*/  HMMA.16816.F32.BF16 R68, R16, R34, R136 ;  /* 0x000000221044723c */ /* 0x000fe20000041888 */
[----:B---3--:R-:W-:-:S07]  /*3650*/  IADD3 R6, R152, 0x40, RZ ;  /* 0x0000004098067810 */ /* 0x008fce0007ffe0ff */
[C---:B------:R-:W-:Y:S08]  /*3660*/  HMMA.16816.F32.BF16 R64, R16.reuse, R28, R132 ;  /* 0x0000001c1040723c */ /* 0x040ff00000041884 */
[C---:B------:R-:W-:Y:S08]  /*3670*/  HMMA.16816.F32.BF16 R40, R16.reuse, R30, R128 ;  /* 0x0000001e1028723c */ /* 0x040ff00000041880 */
[C---:B-1----:R-:W-:Y:S08]  /*3680*/  HMMA.16816.F32.BF16 R36, R16.reuse, R20, R124 ;  /* 0x000000141024723c */ /* 0x042ff0000004187c */
[----:B------:R-:W-:Y:S08]  /*3690*/  HMMA.16816.F32.BF16 R16, R16, R22, R120 ;  /* 0x000000161010723c */ /* 0x000ff00000041878 */
[C---:B--2---:R-:W-:Y:S08]  /*36a0*/  HMMA.16816.F32.BF16 R88, R12.reuse, R52, R88 ;  /* 0x000000340c58723c */ /* 0x044ff00000041858 */
[C---:B------:R-:W-:Y:S08]  /*36b0*/  HMMA.16816.F32.BF16 R112, R12.reuse, R54, R112 ;  /* 0x000000360c70723c */ /* 0x040ff00000041870 */
[C---:B------:R-:W-:Y:S08]  /*36c0*/  HMMA.16816.F32.BF16 R132, R12.reuse, R30, R96 ;  /* 0x0000001e0c84723c */ /* 0x040ff00000041860 */
[----:B------:R-:W-:Y:S08]  /*36d0*/  HMMA.16816.F32.BF16 R52, R12, R22, R84 ;  /* 0x000000160c34723c */ /* 0x000ff00000041854 */
[C---:B------:R-:W-:Y:S01]  /*36e0*/  HMMA.16816.F32.BF16 R96, R8.reuse, R62, R40 ;  /* 0x0000003e0860723c */ /* 0x040fe20000041828 */
[----:B------:R-:W-:Y:S07]  /*36f0*/  LDSM.16.M88.4 R40, [R238+0xa000] ;  /* 0x00a00000ee28783b */ /* 0x000fee0000000200 */
[----:B----4-:R-:W-:Y:S01]  /*3700*/  HMMA.16816.F32.BF16 R84, R8, R58, R16 ;  /* 0x0000003a0854723c */ /* 0x010fe20000041810 */
[----:B------:R-:W1:Y:S07]  /*3710*/  LDSM.16.M88.4 R16, [R243+0x4000] ;  /* 0x00400000f310783b */ /* 0x000e6e0000000200 */
[C---:B------:R-:W-:Y:S01]  /*3720*/  HMMA.16816.F32.BF16 R116, R12.reuse, R20, R92 ;  /* 0x000000140c74723c */ /* 0x040fe2000004185c */
[----:B------:R-:W2:Y:S07]  /*3730*/  LDSM.16.M88.4 R20, [R243+0x6000] ;  /* 0x00600000f314783b */ /* 0x000eae0000000200 */
[C---:B------:R-:W-:Y:S08]  /*3740*/  HMMA.16816.F32.BF16 R108, R12.reuse, R32, R108 ;  /* 0x000000200c6c723c */ /* 0x040ff0000004186c */
[C---:B------:R-:W-:Y:S01]  /*3750*/  HMMA.16816.F32.BF16 R136, R12.reuse, R34, R104 ;  /* 0x000000220c88723c */ /* 0x040fe20000041868 */
[----:B------:R-:W-:Y:S07]  /*3760*/  LDSM.16.M88.4 R32, [R238+0xb000] ;  /* 0x00b00000ee20783b */ /* 0x000fee0000000200 */
[----:B------:R-:W-:Y:S01]  /*3770*/  HMMA.16816.F32.BF16 R140, R12, R28, R100 ;  /* 0x0000001c0c8c723c */ /* 0x000fe20000041864 */
[----:B------:R-:W-:Y:S04]  /*3780*/  LDSM.16.M88.4 R28, [R238+0xb800] ;  /* 0x00b80000ee1c783b */ /* 0x000fe80000000200 */
[----:B------:R-:W-:Y:S03]  /*3790*/  LDSM.16.M88.4 R12, [R242+0x4000] ;  /* 0x00400000f20c783b */ /* 0x000fe60000000200 */
[C---:B------:R-:W-:Y:S08]  /*37a0*/  HMMA.16816.F32.BF16 R104, R8.reuse, R44, R80 ;  /* 0x0000002c0868723c */ /* 0x040ff00000041850 */
[C---:B------:R-:W-:Y:S08]  /*37b0*/  HMMA.16816.F32.BF16 R100, R8.reuse, R46, R76 ;  /* 0x0000002e0864723c */ /* 0x040ff0000004184c */
[----:B------:R-:W-:Y:S01]  /*37c0*/  HMMA.16816.F32.BF16 R92, R8, R56, R36 ;  /* 0x00000038085c723c */ /* 0x000fe20000041824 */
[----:B------:R-:W3:Y:S07]  /*37d0*/  LDSM.16.M88.4 R36, [R238+0xa800] ;  /* 0x00a80000ee24783b */ /* 0x000eee0000000200 */
[C---:B------:R-:W-:Y:S08]  /*37e0*/  HMMA.16816.F32.BF16 R88, R24.reuse, R44, R88 ;  /* 0x0000002c1858723c */ /* 0x040ff00000041858 */
[----:B------:R-:W-:Y:S08]  /*37f0*/  HMMA.16816.F32.BF16 R44, R24, R46, R112 ;  /* 0x0000002e182c723c */ /* 0x000ff00000041870 */
[C---:B------:R-:W-:Y:S08]  /*3800*/  HMMA.16816.F32.BF16 R128, R8.reuse, R48, R72 ;  /* 0x000000300880723c */ /* 0x040ff00000041848 */
[C---:B------:R-:W-:Y:S01]  /*3810*/  HMMA.16816.F32.BF16 R124, R8.reuse, R50, R68 ;  /* 0x00000032087c723c */ /* 0x040fe20000041844 */
[----:B------:R-:W-:Y:S07]  /*3820*/  LDSM.16.M88.4 R68, [R237+0x2000] ;  /* 0x00200000ed44783b */ /* 0x000fee0000000200 */
[----:B------:R-:W-:Y:S01]  /*3830*/  HMMA.16816.F32.BF16 R120, R8, R60, R64 ;  /* 0x0000003c0878723c */ /* 0x000fe20000041840 */
[----:B------:R-:W4:Y:S07]  /*3840*/  LDSM.16.M88.4 R8, [R242+0x6000] ;  /* 0x00600000f208783b */ /* 0x000f2e0000000200 */
[C---:B------:R-:W-:Y:S08]  /*3850*/  HMMA.16816.F32.BF16 R76, R24.reuse, R48, R108 ;  /* 0x00000030184c723c */ /* 0x040ff0000004186c */
[C---:B------:R-:W-:Y:S08]  /*3860*/  HMMA.16816.F32.BF16 R72, R24.reuse, R60, R140 ;  /* 0x0000003c1848723c */ /* 0x040ff0000004188c */
[C---:B------:R-:W-:Y:S08]  /*3870*/  HMMA.16816.F32.BF16 R64, R24.reuse, R62, R132 ;  /* 0x0000003e1840723c */ /* 0x040ff00000041884 */
[C---:B------:R-:W-:Y:S08]  /*3880*/  HMMA.16816.F32.BF16 R60, R24.reuse, R56, R116 ;  /* 0x00000038183c723c */ /* 0x040ff00000041874 */
[----:B------:R-:W-:Y:S08]  /*3890*/  HMMA.16816.F32.BF16 R52, R24, R58, R52 ;  /* 0x0000003a1834723c */ /* 0x000ff00000041834 */
[----:B-1----:R-:W-:Y:S01]  /*38a0*/  HMMA.16816.F32.BF16 R56, R16, R42, R44 ;  /* 0x0000002a1038723c */ /* 0x002fe2000004182c */
[----:B------:R-:W1:Y:S07]  /*38b0*/  LDSM.16.M88.4 R44, [R237+0x2800] ;  /* 0x00280000ed2c783b */ /* 0x000e6e0000000200 */
[----:B------:R-:W-:Y:S08]  /*38c0*/  HMMA.16816.F32.BF16 R80, R24, R50, R136 ;  /* 0x000000321850723c */ /* 0x000ff00000041888 */
[C---:B--2---:R-:W-:Y:S08]  /*38d0*/  HMMA.16816.F32.BF16 R24, R20.reuse, R42, R100 ;  /* 0x0000002a1418723c */ /* 0x044ff00000041864 */
[C---:B------:R-:W-:Y:S08]  /*38e0*/  HMMA.16816.F32.BF16 R48, R20.reuse, R40, R104 ;  /* 0x000000281430723c */ /* 0x040ff00000041868 */
[C---:B---3--:R-:W-:Y:S08]  /*38f0*/  HMMA.16816.F32.BF16 R100, R20.reuse, R36, R128 ;  /* 0x000000241464723c */ /* 0x048ff00000041880 */
[C---:B------:R-:W-:Y:S08]  /*3900*/  HMMA.16816.F32.BF16 R104, R20.reuse, R38, R124 ;  /* 0x000000261468723c */ /* 0x040ff0000004187c */
[C---:B------:R-:W-:Y:S08]  /*3910*/  HMMA.16816.F32.BF16 R120, R20.reuse, R32, R120 ;  /* 0x000000201478723c */ /* 0x040ff00000041878 */
[C---:B------:R-:W-:Y:S08]  /*3920*/  HMMA.16816.F32.BF16 R96, R20.reuse, R34, R96 ;  /* 0x000000221460723c */ /* 0x040ff00000041860 */
[C---:B------:R-:W-:Y:S08]  /*3930*/  HMMA.16816.F32.BF16 R92, R20.reuse, R28, R92 ;  /* 0x0000001c145c723c */ /* 0x040ff0000004185c */
[----:B------:R-:W-:Y:S08]  /*3940*/  HMMA.16816.F32.BF16 R108, R20, R30, R84 ;  /* 0x0000001e146c723c */ /* 0x000ff00000041854 */
[C---:B------:R-:W-:Y:S08]  /*3950*/  HMMA.16816.F32.BF16 R20, R16.reuse, R36, R76 ;  /* 0x000000241014723c */ /* 0x040ff0000004184c */
[C---:B------:R-:W-:Y:S08]  /*3960*/  HMMA.16816.F32.BF16 R80, R16.reuse, R38, R80 ;  /* 0x000000261050723c */ /* 0x040ff00000041850 */
[----:B------:R-:W-:Y:S08]  /*3970*/  HMMA.16816.F32.BF16 R76, R16, R28, R60 ;  /* 0x0000001c104c723c */ /* 0x000ff0000004183c */
[C---:B----4-:R-:W-:Y:S08]  /*3980*/  HMMA.16816.F32.BF16 R36, R8.reuse, R70, R24 ;  /* 0x000000460824723c */ /* 0x050ff00000041818 */
[----:B------:R-:W-:Y:S08]  /*3990*/  HMMA.16816.F32.BF16 R60, R8, R68, R48 ;  /* 0x00000044083c723c */ /* 0x000ff00000041830 */
[----:B------:R-:W-:Y:S08]  /*39a0*/  HMMA.16816.F32.BF16 R24, R12, R70, R56 ;  /* 0x000000460c18723c */ /* 0x000ff00000041838 */
[C---:B------:R-:W-:Y:S08]  /*39b0*/  HMMA.16816.F32.BF16 R72, R16.reuse, R32, R72 ;  /* 0x000000201048723c */ /* 0x040ff00000041848 */
[----:B------:R-:W-:Y:S08]  /*39c0*/  HMMA.16816.F32.BF16 R64, R16, R34, R64 ;  /* 0x000000221040723c */ /* 0x000ff00000041840 */
[----:B-1----:R-:W-:Y:S01]  /*39d0*/  HMMA.16816.F32.BF16 R32, R12, R44, R20 ;  /* 0x0000002c0c20723c */ /* 0x002fe20000041814 */
[----:B------:R-:W1:Y:S07]  /*39e0*/  LDSM.16.M88.4 R20, [R237+0x3000] ;  /* 0x00300000ed14783b */ /* 0x000e6e0000000200 */
[C---:B------:R-:W-:Y:S08]  /*39f0*/  HMMA.16816.F32.BF16 R88, R16.reuse, R40, R88 ;  /* 0x000000281058723c */ /* 0x040ff00000041858 */
[----:B------:R-:W-:Y:S07]  /*3a00*/  HMMA.16816.F32.BF16 R84, R16, R30, R52 ;  /* 0x0000001e1054723c */ /* 0x000fee0000041834 */
[----:B------:R-:W-:Y:S01]  /*3a10*/  IADD3 R19, R152, 0x48, RZ ;  /* 0x0000004898137810 */ /* 0x000fe20007ffe0ff */
[----:B------:R-:W-:Y:S01]  /*3a20*/  HMMA.16816.F32.BF16 R48, R8, R44, R100 ;  /* 0x0000002c0830723c */ /* 0x000fe20000041864 */
[----:B------:R-:W-:-:S02]  /*3a30*/  IMNMX R17, R5, UR15, PT ;  /* 0x0000000f05117c17 */ /* 0x000fc4000b800200 */
[----:B------:R-:W-:Y:S02]  /*3a40*/  IMNMX R16, R152, UR15, PT ;  /* 0x0000000f98107c17 */ /* 0x000fe4000b800200 */
[----:B------:R-:W-:Y:S02]  /*3a50*/  IMNMX R18, R6, UR15, PT ;  /* 0x0000000f06127c17 */ /* 0x000fe4000b800200 */
[----:B------:R-:W-:Y:S01]  /*3a60*/  IMNMX R19, R19, UR15, PT ;  /* 0x0000000f13137c17 */ /* 0x000fe2000b800200 */
[----:B------:R-:W-:Y:S01]  /*3a70*/  HMMA.16816.F32.BF16 R28, R12, R46, R80 ;  /* 0x0000002e0c1c723c */ /* 0x000fe20000041850 */
[----:B------:R-:W-:Y:S02]  /*3a80*/  IADD3 R5, R2, 0x8, RZ ;  /* 0x0000000802057810 */ /* 0x000fe40007ffe0ff */
[C---:B------:R-:W-:Y:S02]  /*3a90*/  ISETP.GE.AND P5, PT, R3.reuse, R16, PT ;  /* 0x000000100300720c */ /* 0x040fe40003fa6270 */
[----:B------:R-:W-:-:S02]  /*3aa0*/  ISETP.GE.AND P1, PT, R3, R17, PT ;  /* 0x000000110300720c */ /* 0x000fc40003f26270 */
[C---:B------:R-:W-:Y:S01]  /*3ab0*/  ISETP.GE.AND P2, PT, R3.reuse, R18, PT ;  /* 0x000000120300720c */ /* 0x040fe20003f46270 */
[C---:B------:R-:W-:Y:S01]  /*3ac0*/  HMMA.16816.F32.BF16 R52, R8.reuse, R46, R104 ;  /* 0x0000002e0834723c */ /* 0x040fe20000041868 */
[----:B------:R-:W-:Y:S02]  /*3ad0*/  ISETP.GE.AND P0, PT, R3, R19, PT ;  /* 0x000000130300720c */ /* 0x000fe40003f06270 */
[----:B------:R-:W-:Y:S02]  /*3ae0*/  ISETP.GE.AND P6, PT, R5, R16, PT ;  /* 0x000000100500720c */ /* 0x000fe40003fc6270 */
[----:B------:R-:W-:Y:S02]  /*3af0*/  IADD3 R3, R2, 0x9, RZ ;  /* 0x0000000902037810 */ /* 0x000fe40007ffe0ff */
[----:B------:R-:W-:Y:S01]  /*3b00*/  FSEL R59, R63, -INF , !P0 ;  /* 0xff8000003f3b7808 */ /* 0x000fe20004000000 */
[----:B-1----:R-:W-:Y:S01]  /*3b10*/  HMMA.16816.F32.BF16 R40, R8, R20, R120 ;  /* 0x000000140828723c */ /* 0x002fe20000041878 */
[----:B------:R-:W-:-:S02]  /*3b20*/  FSEL R165, R24, -INF , !P6 ;  /* 0xff80000018a57808 */ /* 0x000fc40007000000 */
[-C--:B------:R-:W-:Y:S02]  /*3b30*/  ISETP.GE.AND P3, PT, R5, R17.reuse, PT ;  /* 0x000000110500720c */ /* 0x080fe40003f66270 */
[C---:B------:R-:W-:Y:S02]  /*3b40*/  ISETP.GE.AND P0, PT, R3.reuse, R16, PT ;  /* 0x000000100300720c */ /* 0x040fe40003f06270 */
[----:B------:R-:W-:Y:S01]  /*3b50*/  ISETP.GE.AND P6, PT, R3, R17, PT ;  /* 0x000000110300720c */ /* 0x000fe20003fc6270 */
[----:B------:R-:W-:Y:S01]  /*3b60*/  HMMA.16816.F32.BF16 R44, R8, R22, R96 ;  /* 0x00000016082c723c */ /* 0x000fe20000041860 */
[----:B------:R-:W-:Y:S02]  /*3b70*/  FSEL R170, R26, -INF , !P3 ;  /* 0xff8000001aaa7808 */ /* 0x000fe40005800000 */
[----:B------:R-:W-:Y:S02]  /*3b80*/  FSEL R164, R25, -INF , !P0 ;  /* 0xff80000019a47808 */ /* 0x000fe40004000000 */
[----:B------:R-:W-:-:S02]  /*3b90*/  FSEL R169, R27, -INF , !P6 ;  /* 0xff8000001ba97808 */ /* 0x000fc40007000000 */
[----:B------:R-:W1:Y:S01]  /*3ba0*/  LDSM.16.M88.4 R24, [R237+0x3800] ;  /* 0x00380000ed18783b */ /* 0x000e620000000200 */
[----:B------:R-:W-:Y:S01]  /*3bb0*/  FSEL R58, R61, -INF , !P2 ;  /* 0xff8000003d3a7808 */ /* 0x000fe20005000000 */
[----:B------:R-:W-:-:S04]  /*3bc0*/  DEPBAR.LE SB0, 0x0 ;  /* 0x000080000000791a */ /* 0x000fc80000000000 */
[----:B------:R-:W-:Y:S01]  /*3bd0*/  BAR.SYNC.DEFER_BLOCKING 0x0 ;  /* 0x0000000000007b1d */ /* 0x000fe20000010000 */
[CC--:B------:R-:W-:Y:S02]  /*3be0*/  ISETP.GE.AND P4, PT, R5.reuse, R18.reuse, PT ;  /* 0x000000120500720c */ /* 0x0c0fe40003f86270 */
[-C--:B------:R-:W-:Y:S02]  /*3bf0*/  ISETP.GE.AND P2, PT, R5, R19.reuse, PT ;  /* 0x000000130500720c */ /* 0x080fe40003f46270 */
[----:B------:R-:W-:Y:S02]  /*3c00*/  IADD3 R5, R2, 0x10, RZ ;  /* 0x0000001002057810 */ /* 0x000fe40007ffe0ff */
[C---:B------:R-:W-:Y:S02]  /*3c10*/  ISETP.GE.AND P3, PT, R3.reuse, R18, PT ;  /* 0x000000120300720c */ /* 0x040fe40003f66270 */
[----:B------:R-:W-:Y:S02]  /*3c20*/  ISETP.GE.AND P0, PT, R3, R19, PT ;  /* 0x000000130300720c */ /* 0x000fe40003f06270 */
[----:B------:R-:W-:-:S02]  /*3c30*/  ISETP.GE.AND P6, PT, R5, R16, PT ;  /* 0x000000100500720c */ /* 0x000fc40003fc6270 */
[----:B------:R-:W-:Y:S02]  /*3c40*/  IADD3 R3, R2, 0x11, RZ ;  /* 0x0000001102037810 */ /* 0x000fe40007ffe0ff */
[----:B------:R-:W-:Y:S02]  /*3c50*/  FSEL R63, R38, -INF , !P2 ;  /* 0xff800000263f7808 */ /* 0x000fe40005000000 */
[----:B------:R-:W-:Y:S02]  /*3c60*/  FSEL R61, R39, -INF , !P0 ;  /* 0xff800000273d7808 */ /* 0x000fe40004000000 */
[----:B------:R-:W-:Y:S02]  /*3c70*/  FSEL R161, R32, -INF , !P6 ;  /* 0xff80000020a17808 */ /* 0x000fe40007000000 */
[----:B------:R-:W-:Y:S02]  /*3c80*/  ISETP.GE.AND P2, PT, R5, R17, PT ;  /* 0x000000110500720c */ /* 0x000fe40003f46270 */
[----:B------:R-:W-:-:S02]  /*3c90*/  ISETP.GE.AND P0, PT, R3, R16, PT ;  /* 0x000000100300720c */ /* 0x000fc40003f06270 */
[----:B------:R-:W-:Y:S02]  /*3ca0*/  ISETP.GE.AND P6, PT, R3, R17, PT ;  /* 0x000000110300720c */ /* 0x000fe40003fc6270 */
[----:B------:R-:W-:Y:S02]  /*3cb0*/  FSEL R163, R34, -INF , !P2 ;  /* 0xff80000022a37808 */ /* 0x000fe40005000000 */
[----:B------:R-:W-:Y:S02]  /*3cc0*/  FSEL R160, R33, -INF , !P0 ;  /* 0xff80000021a07808 */ /* 0x000fe40004000000 */
[----:B------:R-:W-:Y:S02]  /*3cd0*/  FSEL R162, R35, -INF , !P6 ;  /* 0xff80000023a27808 */ /* 0x000fe40007000000 */
[----:B------:R-:W-:Y:S01]  /*3ce0*/  HMMA.16816.F32.BF16 R32, R12, R20, R72 ;  /* 0x000000140c20723c */ /* 0x000fe20000041848 */
[----:B------:R-:W-:Y:S02]  /*3cf0*/  FSEL R57, R36, -INF , !P4 ;  /* 0xff80000024397808 */ /* 0x000fe40006000000 */
[----:B------:R-:W-:-:S02]  /*3d00*/  FSEL R56, R37, -INF , !P3 ;  /* 0xff80000025387808 */ /* 0x000fc40005800000 */
[CC--:B------:R-:W-:Y:S02]  /*3d10*/  ISETP.GE.AND P4, PT, R5.reuse, R18.reuse, PT ;  /* 0x000000120500720c */ /* 0x0c0fe40003f86270 */
[-C--:B------:R-:W-:Y:S01]  /*3d20*/  ISETP.GE.AND P3, PT, R5, R19.reuse, PT ;  /* 0x000000130500720c */ /* 0x080fe20003f66270 */
[C---:B------:R-:W-:Y:S01]  /*3d30*/  HMMA.16816.F32.BF16 R36, R12.reuse, R22, R64 ;  /* 0x000000160c24723c */ /* 0x040fe20000041840 */
[C---:B------:R-:W-:Y:S02]  /*3d40*/  ISETP.GE.AND P2, PT, R3.reuse, R18, PT ;  /* 0x000000120300720c */ /* 0x040fe40003f46270 */
[----:B------:R-:W-:Y:S02]  /*3d50*/  ISETP.GE.AND P0, PT, R3, R19, PT ;  /* 0x000000130300720c */ /* 0x000fe40003f06270 */
[C---:B------:R-:W-:Y:S02]  /*3d60*/  IADD3 R5, R2.reuse, 0x18, RZ ;  /* 0x0000001802057810 */ /* 0x040fe40007ffe0ff */
[----:B------:R-:W-:Y:S01]  /*3d70*/  IADD3 R3, R2, 0x19, RZ ;  /* 0x0000001902037810 */ /* 0x000fe20007ffe0ff */
[----:B-1----:R-:W-:Y:S01]  /*3d80*/  HMMA.16816.F32.BF16 R20, R12, R24, R76 ;  /* 0x000000180c14723c */ /* 0x002fe2000004184c */
[----:B------:R-:W-:-:S02]  /*3d90*/  FSEL R72, R50, -INF , !P3 ;  /* 0xff80000032487808 */ /* 0x000fc40005800000 */
[----:B------:R-:W-:Y:S02]  /*3da0*/  FSEL R73, R51, -INF , !P0 ;  /* 0xff80000033497808 */ /* 0x000fe40004000000 */
[CC--:B------:R-:W-:Y:S02]  /*3db0*/  ISETP.GE.AND P6, PT, R5.reuse, R16.reuse, PT ;  /* 0x000000100500720c */ /* 0x0c0fe40003fc6270 */
[----:B------:R-:W-:Y:S02]  /*3dc0*/  ISETP.GE.AND P3, PT, R5, R17, PT ;  /* 0x000000110500720c */ /* 0x000fe40003f66270 */
[----:B------:R-:W-:Y:S02]  /*3dd0*/  ISETP.GE.AND P0, PT, R3, R16, PT ;  /* 0x000000100300720c */ /* 0x000fe40003f06270 */
[----:B------:R-:W-:Y:S02]  /*3de0*/  FSEL R70, R48, -INF , !P4 ;  /* 0xff80000030467808 */ /* 0x000fe40006000000 */
        /* <DEDUP_REMOVED lines=8> */
[----:B------:R-:W-:Y:S02]  /*3e70*/  ISETP.GE.AND P0, PT, R3, R19, PT ;  /* 0x000000130300720c */ /* 0x000fe40003f06270 */
[C---:B------:R-:W-:Y:S02]  /*3e80*/  IADD3 R5, R2.reuse, 0x20, RZ ;  /* 0x0000002002057810 */ /* 0x040fe40007ffe0ff */
[----:B------:R-:W-:Y:S02]  /*3e90*/  IADD3 R3, R2, 0x21, RZ ;  /* 0x0000002102037810 */ /* 0x000fe40007ffe0ff */
[----:B------:R-:W-:Y:S02]  /*3ea0*/  FSEL R159, R31, -INF , !P6 ;  /* 0xff8000001f9f7808 */ /* 0x000fe40007000000 */
[----:B------:R-:W-:Y:S01]  /*3eb0*/  FSEL R54, R54, -INF , !P2 ;  /* 0xff80000036367808 */ /* 0x000fe20005000000 */
[----:B------:R-:W-:Y:S01]  /*3ec0*/  HMMA.16816.F32.BF16 R28, R8, R24, R92 ;  /* 0x00000018081c723c */ /* 0x000fe2000004185c */
[----:B------:R-:W-:-:S02]  /*3ed0*/  FSEL R64, R55, -INF , !P0 ;  /* 0xff80000037407808 */ /* 0x000fc40004000000 */
[CC--:B------:R-:W-:Y:S02]  /*3ee0*/  ISETP.GE.AND P6, PT, R5.reuse, R16.reuse, PT ;  /* 0x000000100500720c */ /* 0x0c0fe40003fc6270 */
[----:B------:R-:W-:Y:S02]  /*3ef0*/  ISETP.GE.AND P2, PT, R5, R17, PT ;  /* 0x000000110500720c */ /* 0x000fe40003f46270 */
[----:B------:R-:W-:Y:S01]  /*3f00*/  ISETP.GE.AND P0, PT, R3, R16, PT ;  /* 0x000000100300720c */ /* 0x000fe20003f06270 */
[----:B------:R-:W-:Y:S01]  /*3f10*/  HMMA.16816.F32.BF16 R8, R8, R26, R108 ;  /* 0x0000001a0808723c */ /* 0x000fe2000004186c */
[----:B------:R-:W-:Y:S02]  /*3f20*/  FSEL R52, R52, -INF , !P4 ;  /* 0xff80000034347808 */ /* 0x000fe40006000000 */
[----:B------:R-:W-:Y:S02]  /*3f30*/  FSEL R53, R53, -INF , !P3 ;  /* 0xff80000035357808 */ /* 0x000fe40005800000 */
[----:B------:R-:W-:-:S02]  /*3f40*/  FSEL R190, R32, -INF , !P6 ;  /* 0xff80000020be7808 */ /* 0x000fc40007000000 */
[----:B------:R-:W-:Y:S02]  /*3f50*/  FSEL R193, R34, -INF , !P2 ;  /* 0xff80000022c17808 */ /* 0x000fe40005000000 */
[----:B------:R-:W-:Y:S02]  /*3f60*/  FSEL R189, R33, -INF , !P0 ;  /* 0xff80000021bd7808 */ /* 0x000fe40004000000 */
[CC--:B------:R-:W-:Y:S02]  /*3f70*/  ISETP.GE.AND P4, PT, R5.reuse, R18.reuse, PT ;  /* 0x000000120500720c */ /* 0x0c0fe40003f86270 */
[----:B------:R-:W-:Y:S02]  /*3f80*/  ISETP.GE.AND P3, PT, R5, R19, PT ;  /* 0x000000130500720c */ /* 0x000fe40003f66270 */
[C---:B------:R-:W-:Y:S02]  /*3f90*/  ISETP.GE.AND P6, PT, R3.reuse, R17, PT ;  /* 0x000000110300720c */ /* 0x040fe40003fc6270 */
[----:B------:R-:W-:-:S02]  /*3fa0*/  ISETP.GE.AND P2, PT, R3, R18, PT ;  /* 0x000000120300720c */ /* 0x000fc40003f46270 */
        /* <DEDUP_REMOVED lines=19> */
[----:B------:R-:W-:-:S02]  /*40e0*/  ISETP.GE.AND P0, PT, R3, R16, PT ;  /* 0x000000100300720c */ /* 0x000fc40003f06270 */
[----:B------:R-:W-:Y:S02]  /*40f0*/  FSEL R188, R40, -INF , !P4 ;  /* 0xff80000028bc7808 */ /* 0x000fe40006000000 */
[----:B------:R-:W-:Y:S02]  /*4100*/  FSEL R187, R41, -INF , !P2 ;  /* 0xff80000029bb7808 */ /* 0x000fe40005000000 */
[C---:B------:R-:W-:Y:S02]  /*4110*/  ISETP.GE.AND P4, PT, R5.reuse, R18, PT ;  /* 0x000000120500720c */ /* 0x040fe40003f86270 */
[----:B------:R-:W-:Y:S02]  /*4120*/  ISETP.GE.AND P2, PT, R5, R19, PT ;  /* 0x000000130500720c */ /* 0x000fe40003f46270 */
[----:B------:R-:W-:Y:S02]  /*4130*/  FSEL R226, R21, -INF , !P0 ;  /* 0xff80000015e27808 */ /* 0x000fe40004000000 */
[----:B------:R-:W-:-:S02]  /*4140*/  IADD3 R5, R2, 0x30, RZ ;  /* 0x0000003002057810 */ /* 0x000fc40007ffe0ff */
[----:B------:R-:W-:Y:S02]  /*4150*/  ISETP.GE.AND P0, PT, R3, R19, PT ;  /* 0x000000130300720c */ /* 0x000fe40003f06270 */
[----:B------:R-:W-:Y:S02]  /*4160*/  FSEL R171, R39, -INF , !P6 ;  /* 0xff80000027ab7808 */ /* 0x000fe40007000000 */
[-C--:B------:R-:W-:Y:S02]  /*4170*/  ISETP.GE.AND P6, PT, R5, R16.reuse, PT ;  /* 0x000000100500720c */ /* 0x080fe40003fc6270 */
[----:B------:R-:W-:Y:S02]  /*4180*/  FSEL R197, R31, -INF , !P0 ;  /* 0xff8000001fc57808 */ /* 0x000fe40004000000 */
[----:B------:R-:W-:Y:S02]  /*4190*/  ISETP.GE.AND P0, PT, R2, R16, PT ;  /* 0x000000100200720c */ /* 0x000fe40003f06270 */
[----:B------:R-:W-:-:S02]  /*41a0*/  FSEL R246, R20, -INF , !P6 ;  /* 0xff80000014f67808 */ /* 0x000fc40007000000 */
[----:B------:R-:W-:Y:S02]  /*41b0*/  ISETP.GE.AND P6, PT, R3, R17, PT ;  /* 0x000000110300720c */ /* 0x000fe40003fc6270 */
[----:B------:R-:W-:Y:S02]  /*41c0*/  FSEL R132, R32, -INF , !P0 ;  /* 0xff80000020847808 */ /* 0x000fe40004000000 */
[----:B------:R-:W-:Y:S02]  /*41d0*/  FSEL R186, R46, -INF , !P2 ;  /* 0xff8000002eba7808 */ /* 0x000fe40005000000 */
[----:B------:R-:W-:Y:S02]  /*41e0*/  ISETP.GE.AND P0, PT, R2, R19, PT ;  /* 0x000000130200720c */ /* 0x000fe40003f06270 */
[----:B------:R-:W-:Y:S02]  /*41f0*/  ISETP.GE.AND P2, PT, R5, R17, PT ;  /* 0x000000110500720c */ /* 0x000fe40003f46270 */
[----:B------:R-:W-:-:S02]  /*4200*/  FSEL R225, R23, -INF , !P6 ;  /* 0xff80000017e17808 */ /* 0x000fc40007000000 */
[----:B------:R-:W-:Y:S02]  /*4210*/  FSEL R23, R62, -INF , !P0 ;  /* 0xff8000003e177808 */ /* 0x000fe40004000000 */
[----:B------:R-:W-:Y:S02]  /*4220*/  FSEL R184, R45, -INF , !P3 ;  /* 0xff8000002db87808 */ /* 0x000fe40005800000 */
[----:B------:R-:W-:Y:S02]  /*4230*/  FSEL R178, R22, -INF , !P2 ;  /* 0xff80000016b27808 */ /* 0x000fe40005000000 */
[----:B------:R-:W-:Y:S02]  /*4240*/  PLOP3.LUT P0, PT, PT, PT, UP0, 0x80, 0x0 ;  /* 0x000000000000781c */ /* 0x000fe40003f0f008 */
[----:B------:R-:W-:Y:S02]  /*4250*/  ISETP.GE.AND P3, PT, R5, R19, PT ;  /* 0x000000130500720c */ /* 0x000fe40003f66270 */
[----:B------:R-:W-:-:S02]  /*4260*/  ISETP.GE.AND P2, PT, R3, R18, PT ;  /* 0x000000120300720c */ /* 0x000fc40003f46270 */
[----:B------:R-:W-:Y:S02]  /*4270*/  IADD3 R3, R2, 0x38, RZ ;  /* 0x0000003802037810 */ /* 0x000fe40007ffe0ff */
[----:B------:R-:W-:Y:S02]  /*4280*/  FSEL R174, R44, -INF , !P4 ;  /* 0xff8000002cae7808 */ /* 0x000fe40006000000 */
[----:B------:R-:W-:Y:S02]  /*4290*/  FSEL R176, R30, -INF , !P3 ;  /* 0xff8000001eb07808 */ /* 0x000fe40005800000 */
[----:B------:R-:W-:Y:S02]  /*42a0*/  FSEL R247, R29, -INF , !P2 ;  /* 0xff8000001df77808 */ /* 0x000fe40005000000 */
[----:B------:R-:W-:Y:S02]  /*42b0*/  FSEL R133, R33, -INF , !P5 ;  /* 0xff80000021857808 */ /* 0x000fe40006800000 */
[----:B------:R-:W-:-:S02]  /*42c0*/  FSEL R135, R35, -INF , !P1 ;  /* 0xff80000023877808 */ /* 0x000fc40004800000 */
[-C--:B------:R-:W-:Y:S02]  /*42d0*/  ISETP.GE.AND P4, PT, R5, R18.reuse, PT ;  /* 0x000000120500720c */ /* 0x080fe40003f86270 */
[CC--:B------:R-:W-:Y:S02]  /*42e0*/  ISETP.GE.AND P3, PT, R3.reuse, R18.reuse, PT ;  /* 0x000000120300720c */ /* 0x0c0fe40003f66270 */
[----:B------:R-:W-:Y:S02]  /*42f0*/  ISETP.GE.AND P2, PT, R3, R19, PT ;  /* 0x000000130300720c */ /* 0x000fe40003f46270 */
[C---:B------:R-:W-:Y:S02]  /*4300*/  ISETP.GE.AND P5, PT, R2.reuse, R17, PT ;  /* 0x000000110200720c */ /* 0x040fe40003fa6270 */
[C---:B------:R-:W-:Y:S02]  /*4310*/  ISETP.GE.AND P1, PT, R2.reuse, R18, PT ;  /* 0x000000120200720c */ /* 0x040fe40003f26270 */
[----:B------:R-:W-:-:S02]  /*4320*/  IADD3 R2, R2, 0x39, RZ ;  /* 0x0000003902027810 */ /* 0x000fc40007ffe0ff */
[----:B------:R-:W-:Y:S02]  /*4330*/  FSEL R252, R28, -INF , !P4 ;  /* 0xff8000001cfc7808 */ /* 0x000fe40006000000 */
[----:B------:R-:W-:Y:S02]  /*4340*/  FSEL R134, R34, -INF , !P5 ;  /* 0xff80000022867808 */ /* 0x000fe40006800000 */
[----:B------:R-:W-:Y:S02]  /*4350*/  FSEL R224, R8, -INF , !P3 ;  /* 0xff80000008e07808 */ /* 0x000fe40005800000 */
[----:B------:R-:W-:Y:S02]  /*4360*/  FSEL R245, R10, -INF , !P2 ;  /* 0xff8000000af57808 */ /* 0x000fe40005000000 */
[----:B------:R-:W-:Y:S02]  /*4370*/  FSEL R22, R60, -INF , !P1 ;  /* 0xff8000003c167808 */ /* 0x000fe40004800000 */
[----:B------:R-:W-:-:S02]  /*4380*/  ISETP.GE.AND P6, PT, R3, R16, PT ;  /* 0x000000100300720c */ /* 0x000fc40003fc6270 */
[-C--:B------:R-:W-:Y:S02]  /*4390*/  ISETP.GE.AND P4, PT, R3, R17.reuse, PT ;  /* 0x000000110300720c */ /* 0x080fe40003f86270 */
        /* <DEDUP_REMOVED lines=9> */
[----:B------:R-:W-:Y:S01]  /*4430*/  FSEL R217, R15, -INF , !P3 ;  /* 0xff8000000fd97808 */ /* 0x000fe20005800000 */
[----:B------:R-:W-:Y:S05]  /*4440*/  @!P0 BRA `(.L_x_155) ;  /* 0x000004a000008947 */ /* 0x000fea0003800000 */
[----:B------:R-:W-:Y:S01]  /*4450*/  UIADD3 UR5, UR8, -0x2, URZ ;  /* 0xfffffffe08057890 */ /* 0x000fe2000fffe03f */
[----:B------:R-:W-:Y:S01]  /*4460*/  ISETP.GE.AND P3, PT, R180, c[0x0][0x220], PT ;  /* 0x00008800b4007a0c */ /* 0x000fe20003f66270 */
[----:B------:R-:W-:Y:S01]  /*4470*/  BSSY B0, `(.L_x_156) ;  /* 0x0000046000007945 */ /* 0x000fe20003800000 */
[----:B------:R-:W-:Y:S01]  /*4480*/  ISETP.GE.AND P2, PT, R166, c[0x0][0x220], PT ;  /* 0x00008800a6007a0c */ /* 0x000fe20003f46270 */
[----:B------:R-:W-:-:S02]  /*4490*/  USHF.R.S32.HI UR4, URZ, 0x1f, UR5 ;  /* 0x0000001f3f047899 */ /* 0x000fc40008011405 */
[----:B------:R-:W-:Y:S01]  /*44a0*/  UIMAD UR22, UR22, UR5, URZ ;  /* 0x00000005161672a4 */ /* 0x000fe2000f8e023f */
[----:B------:R-:W-:-:S03]  /*44b0*/  IMAD.WIDE.U32 R2, R153, UR5, R154 ;  /* 0x0000000599027c25 */ /* 0x000fc6000f8e009a */
[----:B------:R-:W-:-:S04]  /*44c0*/  UIMAD UR4, UR4, UR23, UR22 ;  /* 0x00000017040472a4 */ /* 0x000fc8000f8e0216 */
[C---:B------:R-:W-:Y:S01]  /*44d0*/  @!P3 LEA R8, P5, R2.reuse, c[0x0][0x168], 0x1 ;  /* 0x00005a000208ba11 */ /* 0x040fe200078a08ff */
[----:B------:R1:W-:Y:S01]  /*44e0*/  @P3 STS.128 [R244+0x8000], RZ ;  /* 0x008000fff4003388 */ /* 0x0003e20000000c00 */
[----:B------:R-:W-:Y:S02]  /*44f0*/  IADD3 R6, R3, UR4, RZ ;  /* 0x0000000403067c10 */ /* 0x000fe4000fffe0ff */
[C---:B------:R-:W-:Y:S02]  /*4500*/  @!P2 LEA R10, P4, R2.reuse, c[0x0][0x168], 0x1 ;  /* 0x00005a00020aaa11 */ /* 0x040fe400078808ff */
[C---:B------:R-:W-:Y:S02]  /*4510*/  IADD3 R3, P1, R2.reuse, UR7, RZ ;  /* 0x0000000702037c10 */ /* 0x040fe4000ff3e0ff */
[C-C-:B------:R-:W-:Y:S02]  /*4520*/  @!P3 LEA.HI.X R9, R2.reuse, c[0x0][0x16c], R6.reuse, 0x1, P5 ;  /* 0x00005b000209ba11 */ /* 0x140fe400028f0c06 */
[----:B------:R-:W-:-:S02]  /*4530*/  @!P2 LEA.HI.X R11, R2, c[0x0][0x16c], R6, 0x1, P4 ;  /* 0x00005b00020baa11 */ /* 0x000fc400020f0c06 */
[----:B------:R-:W-:Y:S01]  /*4540*/  IADD3.X R6, R6, UR11, RZ, P1, !PT ;  /* 0x0000000b06067c10 */ /* 0x000fe20008ffe4ff */
[----:B------:R-:W-:Y:S01]  /*4550*/  @!PT LDS RZ, [RZ] ;  /* 0x00000000fffff984 */ /* 0x000fe20000000800 */
[----:B------:R-:W-:Y:S01]  /*4560*/  @!PT LDS RZ, [RZ] ;  /* 0x00000000fffff984 */ /* 0x000fe20000000800 */
[----:B------:R-:W-:Y:S01]  /*4570*/  @!PT LDS RZ, [RZ] ;  /* 0x00000000fffff984 */ /* 0x000fe20000000800 */
[----:B------:R2:W-:Y:S01]  /*4580*/  @!P3 LDGSTS.E.BYPASS.LTC128B.128 [R244+0x8000], [R8.64] ;  /* 0x0800000008f4bfae */ /* 0x0005e2000b901d52 */
[C---:B------:R-:W-:Y:S02]  /*4590*/  @!P3 LEA R20, P5, R3.reuse, c[0x0][0x168], 0x1 ;  /* 0x00005a000314ba11 */ /* 0x040fe400078a08ff */
[C---:B------:R-:W-:Y:S01]  /*45a0*/  @!P2 LEA R12, P1, R3.reuse, c[0x0][0x168], 0x1 ;  /* 0x00005a00030caa11 */ /* 0x040fe200078208ff */
[----:B------:R1:W-:Y:S01]  /*45b0*/  @P2 STS.128 [R244+0xa000], RZ ;  /* 0x00a000fff4002388 */ /* 0x0003e20000000c00 */
[C---:B------:R-:W-:Y:S02]  /*45c0*/  IADD3 R2, P4, R3.reuse, UR7, RZ ;  /* 0x0000000703027c10 */ /* 0x040fe4000ff9e0ff */
[C-C-:B------:R-:W-:Y:S01]  /*45d0*/  @!P3 LEA.HI.X R21, R3.reuse, c[0x0][0x16c], R6.reuse, 0x1, P5 ;  /* 0x00005b000315ba11 */ /* 0x140fe200028f0c06 */
[----:B------:R-:W-:Y:S01]  /*45e0*/  @!PT LDS RZ, [RZ] ;  /* 0x00000000fffff984 */ /* 0x000fe20000000800 */
[----:B------:R-:W-:Y:S01]  /*45f0*/  @!PT LDS RZ, [RZ] ;  /* 0x00000000fffff984 */ /* 0x000fe20000000800 */
[----:B------:R-:W-:Y:S01]  /*4600*/  @!PT LDS RZ, [RZ] ;  /* 0x00000000fffff984 */ /* 0x000fe20000000800 */
[----:B------:R3:W-:Y:S01]  /*4610*/  @!P2 LDGSTS.E.BYPASS.LTC128B.128 [R244+0xa000], [R10.64+0x80] ;  /* 0x0a0000800af4afae */ /* 0x0007e2000b901d52 */
[----:B------:R-:W-:-:S02]  /*4620*/  @!P2 LEA.HI.X R13, R3, c[0x0][0x16c], R6, 0x1, P1 ;  /* 0x00005b00030daa11 */ /* 0x000fc400008f0c06 */
[----:B------:R-:W-:Y:S01]  /*4630*/  @!P3 LEA R14, P6, R2, c[0x0][0x168], 0x1 ;  /* 0x00005a00020eba11 */ /* 0x000fe200078c08ff */
[----:B------:R1:W-:Y:S01]  /*4640*/  @P3 STS.128 [R244+0x8800], RZ ;  /* 0x008800fff4003388 */ /* 0x0003e20000000c00 */
[----:B------:R-:W-:Y:S02]  /*4650*/  IADD3.X R3, R6, UR11, RZ, P4, !PT ;  /* 0x0000000b06037c10 */ /* 0x000fe4000a7fe4ff */
[C---:B------:R-:W-:Y:S01]  /*4660*/  IADD3 R5, P5, R2.reuse, UR7, RZ ;  /* 0x0000000702057c10 */ /* 0x040fe2000ffbe0ff */
[----:B------:R-:W-:Y:S01]  /*4670*/  @!PT LDS RZ, [RZ] ;  /* 0x00000000fffff984 */ /* 0x000fe20000000800 */
[----:B------:R-:W-:Y:S01]  /*4680*/  @!PT LDS RZ, [RZ] ;  /* 0x00000000fffff984 */ /* 0x000fe20000000800 */
[----:B------:R-:W-:Y:S01]  /*4690*/  @!PT LDS RZ, [RZ] ;  /* 0x00000000fffff984 */ /* 0x000fe20000000800 */
[----:B------:R1:W-:Y:S01]  /*46a0*/  @!P3 LDGSTS.E.BYPASS.LTC128B.128 [R244+0x8800], [R20.64] ;  /* 0x0880000014f4bfae */ /* 0x0003e2000b901d52 */
[----:B------:R-:W-:-:S03]  /*46b0*/  @!P3 LEA.HI.X R15, R2, c[0x0][0x16c], R3, 0x1, P6 ;  /* 0x00005b00020fba11 */ /* 0x000fc600030f0c03 */
[----:B------:R1:W-:Y:S04]  /*46c0*/  @P2 STS.128 [R244+0xa800], RZ ;  /* 0x00a800fff4002388 */ /* 0x0003e80000000c00 */
[----:B------:R-:W-:Y:S01]  /*46d0*/  @!PT LDS RZ, [RZ] ;  /* 0x00000000fffff984 */ /* 0x000fe20000000800 */
[----:B------:R-:W-:Y:S01]  /*46e0*/  @!PT LDS RZ, [RZ] ;  /* 0x00000000fffff984 */ /* 0x000fe20000000800 */
[----:B------:R-:W-:Y:S01]  /*46f0*/  @!PT LDS RZ, [RZ] ;  /* 0x00000000fffff984 */ /* 0x000fe20000000800 */
[----:B------:R1:W-:Y:S01]  /*4700*/  @!P2 LDGSTS.E.BYPASS.LTC128B.128 [R244+0xa800], [R12.64+0x80] ;  /* 0x0a8000800cf4afae */ /* 0x0003e2000b901d52 */
[----:B--2---:R-:W-:-:S03]  /*4710*/  @!P2 LEA R8, P1, R2, c[0x0][0x168], 0x1 ;  /* 0x00005a000208aa11 */ /* 0x004fc600078208ff */
[----:B------:R1:W-:Y:S01]  /*4720*/  @P3 STS.128 [R244+0x9000], RZ ;  /* 0x009000fff4003388 */ /* 0x0003e20000000c00 */
[----:B------:R-:W-:-:S03]  /*4730*/  @!P2 LEA.HI.X R9, R2, c[0x0][0x16c], R3, 0x1, P1 ;  /* 0x00005b000209aa11 */ /* 0x000fc600008f0c03 */
[----:B------:R-:W-:Y:S01]  /*4740*/  @!PT LDS RZ, [RZ] ;  /* 0x00000000fffff984 */ /* 0x000fe20000000800 */
[----:B------:R-:W-:Y:S01]  /*4750*/  @!PT LDS RZ, [RZ] ;  /* 0x00000000fffff984 */ /* 0x000fe20000000800 */
[----:B------:R-:W-:Y:S01]  /*4760*/  @!PT LDS RZ, [RZ] ;  /* 0x00000000fffff984 */ /* 0x000fe20000000800 */
[----:B------:R1:W-:Y:S01]  /*4770*/  @!P3 LDGSTS.E.BYPASS.LTC128B.128 [R244+0x9000], [R14.64] ;  /* 0x090000000ef4bfae */ /* 0x0003e2000b901d52 */
[----:B------:R-:W-:Y:S02]  /*4780*/  IADD3.X R3, R3, UR11, RZ, P5, !PT ;  /* 0x0000000b03037c10 */ /* 0x000fe4000affe4ff */
[C---:B---3--:R-:W-:Y:S01]  /*4790*/  @!P3 LEA R10, P4, R5.reuse, c[0x0][0x168], 0x1 ;  /* 0x00005a00050aba11 */ /* 0x048fe200078808ff */
[----:B------:R1:W-:Y:S03]  /*47a0*/  @P2 STS.128 [R244+0xb000], RZ ;  /* 0x00b000fff4002388 */ /* 0x0003e60000000c00 */
[----:B------:R-:W-:Y:S01]  /*47b0*/  @!P3 LEA.HI.X R11, R5, c[0x0][0x16c], R3, 0x1, P4 ;  /* 0x00005b00050bba11 */ /* 0x000fe200020f0c03 */
[----:B------:R-:W-:Y:S01]  /*47c0*/  @!PT LDS RZ, [RZ] ;  /* 0x00000000fffff984 */ /* 0x000fe20000000800 */
[----:B------:R-:W-:Y:S01]  /*47d0*/  @!PT LDS RZ, [RZ] ;  /* 0x00000000fffff984 */ /* 0x000fe20000000800 */
[----:B------:R-:W-:Y:S01]  /*47e0*/  @!PT LDS RZ, [RZ] ;  /* 0x00000000fffff984 */ /* 0x000fe20000000800 */
[----:B------:R1:W-:Y:S04]  /*47f0*/  @!P2 LDGSTS.E.BYPASS.LTC128B.128 [R244+0xb000], [R8.64+0x80] ;  /* 0x0b00008008f4afae */ /* 0x0003e8000b901d52 */
[----:B------:R1:W-:Y:S04]  /*4800*/  @P3 STS.128 [R244+0x9800], RZ ;  /* 0x009800fff4003388 */ /* 0x0003e80000000c00 */
[----:B------:R-:W-:Y:S01]  /*4810*/  @!PT LDS RZ, [RZ] ;  /* 0x00000000fffff984 */ /* 0x000fe20000000800 */
[----:B------:R-:W-:Y:S01]  /*4820*/  @!PT LDS RZ, [RZ] ;  /* 0x00000000fffff984 */ /* 0x000fe20000000800 */
[----:B------:R-:W-:Y:S01]  /*4830*/  @!PT LDS RZ, [RZ] ;  /* 0x00000000fffff984 */ /* 0x000fe20000000800 */
[----:B------:R1:W-:Y:S04]  /*4840*/  @!P3 LDGSTS.E.BYPASS.LTC128B.128 [R244+0x9800], [R10.64] ;  /* 0x098000000af4bfae */ /* 0x0003e8000b901d52 */
[----:B------:R1:W-:Y:S01]  /*4850*/  @P2 STS.128 [R244+0xb800], RZ ;  /* 0x00b800fff4002388 */ /* 0x0003e20000000c00 */
[----:B------:R-:W-:Y:S05]  /*4860*/  @P2 BRA `(.L_x_157) ;  /* 0x0000006000002947 */ /* 0x000fea0003800000 */
[----:B------:R-:W-:-:S04]  /*4870*/  LEA R2, P1, R5, c[0x0][0x168], 0x1 ;  /* 0x00005a0005027a11 */ /* 0x000fc800078208ff */
[----:B------:R-:W-:-:S05]  /*4880*/  LEA.HI.X R3, R5, c[0x0][0x16c], R3, 0x1, P1 ;  /* 0x00005b0005037a11 */ /* 0x000fca00008f0c03 */
[----:B------:R-:W-:Y:S01]  /*4890*/  @!PT LDS RZ, [RZ] ;  /* 0x00000000fffff984 */ /* 0x000fe20000000800 */
[----:B------:R-:W-:Y:S01]  /*48a0*/  @!PT LDS RZ, [RZ] ;  /* 0x00000000fffff984 */ /* 0x000fe20000000800 */
[----:B------:R-:W-:Y:S01]  /*48b0*/  @!PT LDS RZ, [RZ] ;  /* 0x00000000fffff984 */ /* 0x000fe20000000800 */
[----:B------:R2:W-:Y:S04]  /*48c0*/  LDGSTS.E.BYPASS.LTC128B.128 [R244+0xb800], [R2.64+0x80] ;  /* 0x0b80008002f47fae */ /* 0x0005e8000b901d52 */
.L_x_157:
[----:B------:R-:W-:Y:S05]  /*48d0*/  BSYNC B0 ;  /* 0x0000000000007941 */ /* 0x000fea0003800000 */
.L_x_156:
[----:B------:R-:W0:Y:S02]  /*48e0*/  LDGDEPBAR ;  /* 0x00000000000079af */ /* 0x000e240000000000 */
.L_x_155:
[----:B--2---:R-:W-:Y:S01]  /*48f0*/  FMNMX.FTZ R2, R22, R58, !PT ;  /* 0x0000003a16027209 */ /* 0x004fe20007810000 */
[----:B------:R-:W-:Y:S01]  /*4900*/  STL [R1+0xe0], R244 ;  /* 0x0000e0f401007387 */ /* 0x000fe20000100800 */
[----:B------:R-:W-:Y:S02]  /*4910*/  SHF.L.U32 R233, R7, 0x1, RZ ;  /* 0x0000000107e97819 */ /* 0x000fe400000006ff */
[----:B------:R-:W-:Y:S01]  /*4920*/  FMNMX.FTZ R2, R57, R2, !PT ;  /* 0x0000000239027209 */ /* 0x000fe20007810000 */
[----:B------:R-:W-:Y:S01]  /*4930*/  STL [R1+0xdc], R243 ;  /* 0x0000dcf301007387 */ /* 0x000fe20000100800 */
[----:B------:R-:W-:Y:S01]  /*4940*/  LEA R236, R0, R233, 0x1 ;  /* 0x000000e900ec7211 */ /* 0x000fe200078e08ff */
[----:B------:R-:W-:Y:S01]  /*4950*/  IMAD R234, R4, 0x2, R233 ;  /* 0x0000000204ea7824 */ /* 0x000fe200078e02e9 */
[----:B------:R-:W-:Y:S01]  /*4960*/  FMNMX.FTZ R2, R56, R2, !PT ;  /* 0x0000000238027209 */ /* 0x000fe20007810000 */
[----:B------:R-:W-:Y:S01]  /*4970*/  STL [R1+0xd8], R242 ;  /* 0x0000d8f201007387 */ /* 0x000fe20000100800 */
[----:B-1----:R-:W-:Y:S01]  /*4980*/  FMNMX.FTZ R8, R134, R135, !PT ;  /* 0x0000008786087209 */ /* 0x002fe20007810000 */
[----:B------:R-:W-:Y:S01]  /*4990*/  IMAD R235, R0, 0x2, R234 ;  /* 0x0000000200eb7824 */ /* 0x000fe200078e02ea */
        /* <DEDUP_REMOVED lines=31> */
[----:B------:R-:W-:Y:S01]  /*4b90*/  LDSM.16.MT88.4 R44, [R233+0xc000] ;  /* 0x00c00000e92c783b */ /* 0x000fe20000004200 */
[----:B------:R-:W-:Y:S02]  /*4ba0*/  FMNMX.FTZ R2, R186, R2, !PT ;  /* 0x00000002ba027209 */ /* 0x000fe40007810000 */
[----:B------:R-:W-:Y:S01]  /*4bb0*/  FMNMX.FTZ R166, R219, R166, !PT ;  /* 0x000000a6dba67209 */ /* 0x000fe20007810000 */
[----:B------:R-:W-:Y:S01]  /*4bc0*/  LDSM.16.MT88.4 R48, [R234+0xc000] ;  /* 0x00c00000ea30783b */ /* 0x000fe20000004200 */
[----:B------:R-:W-:Y:S02]  /*4bd0*/  FMNMX.FTZ R2, R185, R2, !PT ;  /* 0x00000002b9027209 */ /* 0x000fe40007810000 */
[----:B------:R-:W-:Y:S01]  /*4be0*/  FMNMX.FTZ R0, R165, R0, !PT ;  /* 0x00000000a5007209 */ /* 0x000fe20007810000 */
[----:B------:R-:W1:Y:S01]  /*4bf0*/  SHFL.BFLY PT, R5, R166, 0x2, 0x1f ;  /* 0x0c401f00a6057f89 */ /* 0x000e6200000e0000 */
        /* <DEDUP_REMOVED lines=8> */
[----:B------:R-:W-:Y:S01]  /*4c80*/  LDSM.16.MT88.4 R96, [R233+0xe000] ;  /* 0x00e00000e960783b */ /* 0x000fe20000004200 */
[----:B------:R-:W-:-:S02]  /*4c90*/  FMNMX.FTZ R2, R227, R2, !PT ;  /* 0x00000002e3027209 */ /* 0x000fc40007810000 */
[----:B------:R-:W-:Y:S01]  /*4ca0*/  FMNMX.FTZ R0, R157, R0, !PT ;  /* 0x000000009d007209 */ /* 0x000fe20007810000 */
[----:B------:R-:W-:Y:S03]  /*4cb0*/  LDSM.16.MT88.4 R104, [R234+0xe000] ;  /* 0x00e00000ea68783b */ /* 0x000fe60000004200 */
[----:B------:R-:W-:Y:S01]  /*4cc0*/  FMNMX.FTZ R0, R156, R0, !PT ;  /* 0x000000009c007209 */ /* 0x000fe20007810000 */
[----:B------:R-:W2:Y:S03]  /*4cd0*/  SHFL.BFLY PT, R3, R2, 0x2, 0x1f ;  /* 0x0c401f0002037f89 */ /* 0x000ea600000e0000 */
[----:B------:R-:W-:Y:S01]  /*4ce0*/  FMNMX.FTZ R0, R190, R0, !PT ;  /* 0x00000000be007209 */ /* 0x000fe20007810000 */
[----:B------:R-:W-:Y:S01]  /*4cf0*/  LDSM.16.MT88.4 R112, [R236+0xe000] ;  /* 0x00e00000ec70783b */ /* 0x000fe20000004200 */
[----:B-1----:R-:W-:-:S02]  /*4d00*/  FMNMX.FTZ R166, R166, R5, !PT ;  /* 0x00000005a6a67209 */ /* 0x002fc40007810000 */
[----:B------:R-:W-:Y:S01]  /*4d10*/  FMNMX.FTZ R0, R189, R0, !PT ;  /* 0x00000000bd007209 */ /* 0x000fe20007810000 */
[----:B------:R-:W-:Y:S03]  /*4d20*/  LDSM.16.MT88.4 R116, [R235+0xe000] ;  /* 0x00e00000eb74783b */ /* 0x000fe60000004200 */
[----:B------:R-:W-:Y:S01]  /*4d30*/  FMNMX.FTZ R0, R173, R0, !PT ;  /* 0x00000000ad007209 */ /* 0x000fe20007810000 */
[----:B------:R-:W1:Y:S03]  /*4d40*/  SHFL.BFLY PT, R5, R166, 0x1, 0x1f ;  /* 0x0c201f00a6057f89 */ /* 0x000e6600000e0000 */
[----:B------:R-:W-:Y:S01]  /*4d50*/  FMNMX.FTZ R0, R172, R0, !PT ;  /* 0x00000000ac007209 */ /* 0x000fe20007810000 */
[----:B------:R-:W-:Y:S04]  /*4d60*/  LDSM.16.MT88.4 R80, [R236+0xc800] ;  /* 0x00c80000ec50783b */ /* 0x000fe80000004200 */
[----:B------:R-:W-:Y:S01]  /*4d70*/  LDSM.16.MT88.4 R76, [R233+0xe800] ;  /* 0x00e80000e94c783b */ /* 0x000fe20000004200 */
[----:B--2---:R-:W-:-:S05]  /*4d80*/  FMNMX.FTZ R2, R2, R3, !PT ;  /* 0x0000000302027209 */ /* 0x004fca0007810000 */
[----:B------:R-:W2:Y:S01]  /*4d90*/  SHFL.BFLY PT, R6, R2, 0x1, 0x1f ;  /* 0x0c201f0002067f89 */ /* 0x000ea200000e0000 */
[----:B-1----:R-:W-:-:S04]  /*4da0*/  FMNMX.FTZ R166, R166, R5, !PT ;  /* 0x00000005a6a67209 */ /* 0x002fc80007810000 */
[C---:B------:R-:W-:Y:S01]  /*4db0*/  FSETP.NEU.FTZ.AND P1, PT, R166.reuse, -INF , PT ;  /* 0xff800000a600780b */ /* 0x040fe20003f3d000 */
[----:B------:R-:W-:Y:S01]  /*4dc0*/  FMUL.FTZ R13, R166, c[0x0][0x23c] ;  /* 0x00008f00a60d7a20 */ /* 0x000fe20000410000 */
[----:B------:R1:W-:Y:S04]  /*4dd0*/  STL [R1+0xe4], R166 ;  /* 0x0000e4a601007387 */ /* 0x0003e80000100800 */
[----:B------:R-:W-:-:S05]  /*4de0*/  FSEL R13, R13, RZ, P1 ;  /* 0x000000ff0d0d7208 */ /* 0x000fca0000800000 */
[----:B------:R-:W-:-:S04]  /*4df0*/  FFMA.FTZ R3, R22, c[0x0][0x23c], -R13 ;  /* 0x00008f0016037a23 */ /* 0x000fc8000001080d */
[----:B------:R2:W3:Y:S02]  /*4e00*/  MUFU.EX2 R244, R3 ;  /* 0x0000000300f47308 */ /* 0x0004e40000000800 */
[----:B--2---:R-:W-:Y:S01]  /*4e10*/  FMNMX.FTZ R3, R2, R6, !PT ;  /* 0x0000000602037209 */ /* 0x004fe20007810000 */
[----:B------:R-:W-:-:S03]  /*4e20*/  FFMA.FTZ R2, R58, c[0x0][0x23c], -R13 ;  /* 0x00008f003a027a23 */ /* 0x000fc6000001080d */
[C---:B------:R-:W-:Y:S02]  /*4e30*/  FSETP.NEU.FTZ.AND P1, PT, R3.reuse, -INF , PT ;  /* 0xff8000000300780b */ /* 0x040fe40003f3d000 */
[----:B-1----:R1:W2:Y:S01]  /*4e40*/  MUFU.EX2 R166, R2 ;  /* 0x0000000200a67308 */ /* 0x0022a20000000800 */
[----:B------:R-:W-:Y:S01]  /*4e50*/  FMUL.FTZ R12, R3, c[0x0][0x23c] ;  /* 0x00008f00030c7a20 */ /* 0x000fe20000410000 */
[----:B------:R-:W-:Y:S04]  /*4e60*/  STL [R1+0xe8], R3 ;  /* 0x0000e80301007387 */ /* 0x000fe80000100800 */
[----:B------:R-:W-:Y:S01]  /*4e70*/  FSEL R12, R12, RZ, P1 ;  /* 0x000000ff0c0c7208 */ /* 0x000fe20000800000 */
[----:B---3--:R-:W-:Y:S01]  /*4e80*/  STL [R1+0xf0], R244 ;  /* 0x0000f0f401007387 */ /* 0x008fe20000100800 */
[----:B-1----:R-:W-:Y:S01]  /*4e90*/  FFMA.FTZ R2, R57, c[0x0][0x23c], -R13 ;  /* 0x00008f0039027a23 */ /* 0x002fe2000001080d */
[----:B--2---:R-:W-:-:S02]  /*4ea0*/  F2FP.BF16.PACK_AB R4, R166, R244 ;  /* 0x000000f4a604723e */ /* 0x004fc400000010ff */
[----:B------:R-:W-:Y:S01]  /*4eb0*/  STL [R1+0xec], R166 ;  /* 0x0000eca601007387 */ /* 0x000fe20000100800 */
[----:B------:R1:W-:Y:S02]  /*4ec0*/  MUFU.EX2 R239, R2 ;  /* 0x0000000200ef7308 */ /* 0x0003e40000000800 */
[----:B-1----:R-:W-:-:S06]  /*4ed0*/  FFMA.FTZ R2, R56, c[0x0][0x23c], -R13 ;  /* 0x00008f0038027a23 */ /* 0x002fcc000001080d */
[----:B------:R1:W2:Y:S02]  /*4ee0*/  MUFU.EX2 R19, R2 ;  /* 0x0000000200137308 */ /* 0x0002a40000000800 */
[----:B-1----:R-:W-:Y:S01]  /*4ef0*/  FFMA.FTZ R2, R23, c[0x0][0x23c], -R12 ;  /* 0x00008f0017027a23 */ /* 0x002fe2000001080c */
[----:B--2---:R-:W-:-:S05]  /*4f00*/  F2FP.BF16.PACK_AB R6, R19, R239 ;  /* 0x000000ef1306723e */ /* 0x004fca00000010ff */
[----:B------:R1:W-:Y:S02]  /*4f10*/  MUFU.EX2 R243, R2 ;  /* 0x0000000200f37308 */ /* 0x0003e40000000800 */
[--C-:B-1----:R-:W-:Y:S02]  /*4f20*/  FFMA.FTZ R2, R59, c[0x0][0x23c], -R12.reuse ;  /* 0x00008f003b027a23 */ /* 0x102fe4000001080c */
[----:B------:R-:W-:Y:S04]  /*4f30*/  LDSM.16.MT88.4 R56, [R236+0xe800] ;  /* 0x00e80000ec38783b */ /* 0x000fe80000004200 */
[----:B------:R1:W2:Y:S02]  /*4f40*/  MUFU.EX2 R242, R2 ;  /* 0x0000000200f27308 */ /* 0x0002a40000000800 */
[----:B-1----:R-:W-:Y:S01]  /*4f50*/  FFMA.FTZ R2, R63, c[0x0][0x23c], -R12 ;  /* 0x00008f003f027a23 */ /* 0x002fe2000001080c */
[----:B--2---:R-:W-:-:S05]  /*4f60*/  F2FP.BF16.PACK_AB R5, R242, R243 ;  /* 0x000000f3f205723e */ /* 0x004fca00000010ff */
[----:B------:R1:W-:Y:S02]  /*4f70*/  MUFU.EX2 R238, R2 ;  /* 0x0000000200ee7308 */ /* 0x0003e40000000800 */
[----:B-1----:R-:W-:Y:S02]  /*4f80*/  FFMA.FTZ R2, R61, c[0x0][0x23c], -R12 ;  /* 0x00008f003d027a23 */ /* 0x002fe4000001080c */
[----:B------:R-:W-:Y:S04]  /*4f90*/  LDSM.16.MT88.4 R60, [R233+0xc800] ;  /* 0x00c80000e93c783b */ /* 0x000fe80000004200 */
[----:B------:R1:W2:Y:S02]  /*4fa0*/  MUFU.EX2 R18, R2 ;  /* 0x0000000200127308 */ /* 0x0002a40000000800 */
[----:B-1----:R-:W-:Y:S01]  /*4fb0*/  FFMA.FTZ R2, R70, c[0x0][0x23c], -R13 ;  /* 0x00008f0046027a23 */ /* 0x002fe2000001080d */
[----:B--2---:R-:W-:-:S05]  /*4fc0*/  F2FP.BF16.PACK_AB R7, R18, R238 ;  /* 0x000000ee1207723e */ /* 0x004fca00000010ff */
[----:B------:R1:W-:Y:S02]  /*4fd0*/  MUFU.EX2 R232, R2 ;  /* 0x0000000200e87308 */ /* 0x0003e40000000800 */
[C---:B------:R-:W-:Y:S08]  /*4fe0*/  HMMA.16816.F32.BF16 R124, R4.reuse, R44, RZ ;  /* 0x0000002c047c723c */ /* 0x040ff000000418ff */
[----:B------:R-:W-:Y:S01]  /*4ff0*/  HMMA.16816.F32.BF16 R144, R4, R48, RZ ;  /* 0x000000300490723c */ /* 0x000fe200000418ff */
[----:B-1----:R-:W-:-:S02]  /*5000*/  FMNMX.FTZ R2, R246, R0, !PT ;  /* 0x00000000f6027209 */ /* 0x002fc40007810000 */
[----:B------:R-:W-:Y:S01]  /*5010*/  FMNMX.FTZ R0, R170, R8, !PT ;  /* 0x00000008aa007209 */ /* 0x000fe20007810000 */
[----:B------:R-:W-:Y:S01]  /*5020*/  FFMA.FTZ R8, R71, c[0x0][0x23c], -R13 ;  /* 0x00008f0047087a23 */ /* 0x000fe2000001080d */
[----:B------:R-:W-:-:S03]  /*5030*/  FMNMX.FTZ R2, R226, R2, !PT ;  /* 0x00000002e2027209 */ /* 0x000fc60007810000 */
[C---:B------:R-:W-:Y:S01]  /*5040*/  HMMA.16816.F32.BF16 R152, R4.reuse, R88, RZ ;  /* 0x000000580498723c */ /* 0x040fe200000418ff */
[----:B------:R-:W-:Y:S01]  /*5050*/  FMNMX.FTZ R0, R169, R0, !PT ;  /* 0x00000000a9007209 */ /* 0x000fe20007810000 */
[----:B------:R1:W-:Y:S01]  /*5060*/  MUFU.EX2 R21, R8 ;  /* 0x0000000800157308 */ /* 0x0003e20000000800 */
[----:B------:R-:W-:Y:S01]  /*5070*/  FMNMX.FTZ R9, R216, R2, !PT ;  /* 0x00000002d8097209 */ /* 0x000fe20007810000 */
[----:B------:R-:W-:Y:S01]  /*5080*/  FFMA.FTZ R2, R52, c[0x0][0x23c], -R13 ;  /* 0x00008f0034027a23 */ /* 0x000fe2000001080d */
[----:B------:R-:W-:Y:S03]  /*5090*/  LDSM.16.MT88.4 R68, [R235+0xe800] ;  /* 0x00e80000eb44783b */ /* 0x000fe60000004200 */
[C---:B------:R-:W-:Y:S02]  /*50a0*/  HMMA.16816.F32.BF16 R148, R4.reuse, R92, RZ ;  /* 0x0000005c0494723c */ /* 0x040fe400000418ff */
[----:B------:R2:W-:Y:S06]  /*50b0*/  MUFU.EX2 R196, R2 ;  /* 0x0000000200c47308 */ /* 0x0005ec0000000800 */
[----:B------:R-:W-:Y:S01]  /*50c0*/  HMMA.16816.F32.BF16 R140, R4, R96, RZ ;  /* 0x00000060048c723c */ /* 0x000fe200000418ff */
[----:B-1----:R-:W-:-:S02]  /*50d0*/  FMNMX.FTZ R8, R163, R0, !PT ;  /* 0x00000000a3087209 */ /* 0x002fc40007810000 */
[----:B------:R-:W-:-:S05]  /*50e0*/  FMNMX.FTZ R0, R195, R9, !PT ;  /* 0x00000009c3007209 */ /* 0x000fca0007810000 */
[----:B------:R-:W-:Y:S01]  /*50f0*/  HMMA.16816.F32.BF16 R136, R4, R104, RZ ;  /* 0x000000680488723c */ /* 0x000fe200000418ff */
[----:B------:R-:W1:Y:S01]  /*5100*/  SHFL.BFLY PT, R9, R0, 0x2, 0x1f ;  /* 0x0c401f0000097f89 */ /* 0x000e6200000e0000 */
[----:B--2---:R-:W-:Y:S01]  /*5110*/  FMNMX.FTZ R2, R162, R8, !PT ;  /* 0x00000008a2027209 */ /* 0x004fe20007810000 */
[----:B------:R-:W-:-:S03]  /*5120*/  FFMA.FTZ R8, R53, c[0x0][0x23c], -R13 ;  /* 0x00008f0035087a23 */ /* 0x000fc6000001080d */
[----:B------:R-:W-:Y:S01]  /*5130*/  FMNMX.FTZ R2, R158, R2, !PT ;  /* 0x000000029e027209 */ /* 0x000fe20007810000 */
[----:B------:R2:W3:Y:S01]  /*5140*/  MUFU.EX2 R199, R8 ;  /* 0x0000000800c77308 */ /* 0x0004e20000000800 */
[----:B------:R-:W-:Y:S02]  /*5150*/  HMMA.16816.F32.BF16 R128, R4, R112, RZ ;  /* 0x000000700480723c */ /* 0x000fe400000418ff */
[----:B------:R-:W-:-:S04]  /*5160*/  FMNMX.FTZ R2, R159, R2, !PT ;  /* 0x000000029f027209 */ /* 0x000fc80007810000 */
[----:B------:R-:W-:Y:S02]  /*5170*/  FMNMX.FTZ R2, R193, R2, !PT ;  /* 0x00000002c1027209 */ /* 0x000fe40007810000 */
[----:B------:R-:W-:Y:S02]  /*5180*/  HMMA.16816.F32.BF16 R120, R4, R116, RZ ;  /* 0x000000740478723c */ /* 0x000fe400000418ff */
[----:B------:R-:W-:-:S04]  /*5190*/  FMNMX.FTZ R2, R191, R2, !PT ;  /* 0x00000002bf027209 */ /* 0x000fc80007810000 */
[----:B------:R-:W-:Y:S01]  /*51a0*/  FMNMX.FTZ R2, R175, R2, !PT ;  /* 0x00000002af027209 */ /* 0x000fe20007810000 */
[--C-:B--2---:R-:W-:Y:S01]  /*51b0*/  FFMA.FTZ R8, R72, c[0x0][0x23c], -R12.reuse ;  /* 0x00008f0048087a23 */ /* 0x104fe2000001080c */
[C---:B------:R-:W-:Y:S01]  /*51c0*/  HMMA.16816.F32.BF16 R108, R4.reuse, R46, RZ ;  /* 0x0000002e046c723c */ /* 0x040fe200000418ff */
[----:B-1----:R-:W-:Y:S02]  /*51d0*/  FMNMX.FTZ R0, R0, R9, !PT ;  /* 0x0000000900007209 */ /* 0x002fe40007810000 */
[----:B------:R1:W-:Y:S01]  /*51e0*/  MUFU.EX2 R177, R8 ;  /* 0x0000000800b17308 */ /* 0x0003e20000000800 */
[----:B---3--:R-:W-:Y:S02]  /*51f0*/  F2FP.BF16.PACK_AB R10, R199, R196 ;  /* 0x000000c4c70a723e */ /* 0x008fe400000010ff */
[----:B------:R-:W2:Y:S02]  /*5200*/  SHFL.BFLY PT, R20, R0, 0x1, 0x1f ;  /* 0x0c201f0000147f89 */ /* 0x000ea400000e0000 */
[C---:B------:R-:W-:Y:S08]  /*5210*/  HMMA.16816.F32.BF16 R100, R4.reuse, R50, RZ ;  /* 0x000000320464723c */ /* 0x040ff000000418ff */
[----:B------:R-:W-:Y:S01]  /*5220*/  HMMA.16816.F32.BF16 R84, R4, R90, RZ ;  /* 0x0000005a0454723c */ /* 0x000fe200000418ff */
[----:B-1----:R-:W-:-:S02]  /*5230*/  FFMA.FTZ R8, R73, c[0x0][0x23c], -R12 ;  /* 0x00008f0049087a23 */ /* 0x002fc4000001080c */
[----:B------:R-:W-:Y:S02]  /*5240*/  LDSM.16.MT88.4 R72, [R234+0xe800] ;  /* 0x00e80000ea48783b */ /* 0x000fe40000004200 */
[----:B------:R1:W3:Y:S03]  /*5250*/  MUFU.EX2 R3, R8 ;  /* 0x0000000800037308 */ /* 0x0002e60000000800 */
[----:B------:R-:W-:Y:S01]  /*5260*/  HMMA.16816.F32.BF16 R40, R4, R94, RZ ;  /* 0x0000005e0428723c */ /* 0x000fe200000418ff */
[----:B--2---:R-:W-:-:S07]  /*5270*/  FMNMX.FTZ R168, R0, R20, !PT ;  /* 0x0000001400a87209 */ /* 0x004fce0007810000 */
[----:B------:R-:W-:Y:S01]  /*5280*/  HMMA.16816.F32.BF16 R36, R4, R98, RZ ;  /* 0x000000620424723c */ /* 0x000fe200000418ff */
[----:B------:R-:W-:Y:S02]  /*5290*/  FSETP.NEU.FTZ.AND P1, PT, R168, -INF , PT ;  /* 0xff800000a800780b */ /* 0x000fe40003f3d000 */
[----:B-1----:R-:W-:Y:S01]  /*52a0*/  FMNMX.FTZ R8, R171, R2, !PT ;  /* 0x00000002ab087209 */ /* 0x002fe20007810000 */
[----:B------:R-:W-:-:S04]  /*52b0*/  FFMA.FTZ R2, R54, c[0x0][0x23c], -R12 ;  /* 0x00008f0036027a23 */ /* 0x000fc8000001080c */
[C---:B------:R-:W-:Y:S01]  /*52c0*/  HMMA.16816.F32.BF16 R32, R4.reuse, R106, RZ ;  /* 0x0000006a0420723c */ /* 0x040fe200000418ff */
[----:B---3--:R-:W-:Y:S01]  /*52d0*/  F2FP.BF16.PACK_AB R9, R3, R177 ;  /* 0x000000b10309723e */ /* 0x008fe200000010ff */
[----:B------:R-:W-:Y:S01]  /*52e0*/  LDSM.16.MT88.4 R52, [R234+0xc800] ;  /* 0x00c80000ea34783b */ /* 0x000fe20000004200 */
[----:B------:R-:W-:Y:S01]  /*52f0*/  FMNMX.FTZ R8, R178, R8, !PT ;  /* 0x00000008b2087209 */ /* 0x000fe20007810000 */
[----:B------:R1:W-:Y:S04]  /*5300*/  MUFU.EX2 R198, R2 ;  /* 0x0000000200c67308 */ /* 0x0003e80000000800 */
[C---:B------:R-:W-:Y:S08]  /*5310*/  HMMA.16816.F32.BF16 R28, R4.reuse, R114, RZ ;  /* 0x00000072041c723c */ /* 0x040ff000000418ff */
[----:B------:R-:W-:Y:S01]  /*5320*/  HMMA.16816.F32.BF16 R24, R4, R118, RZ ;  /* 0x000000760418723c */ /* 0x000fe200000418ff */
[----:B-1----:R-:W-:Y:S01]  /*5330*/  FMNMX.FTZ R2, R225, R8, !PT ;  /* 0x00000008e1027209 */ /* 0x002fe20007810000 */
[----:B------:R-:W-:-:S02]  /*5340*/  FFMA.FTZ R8, R64, c[0x0][0x23c], -R12 ;  /* 0x00008f0040087a23 */ /* 0x000fc4000001080c */
[----:B------:R-:W-:Y:S01]  /*5350*/  LDSM.16.MT88.4 R64, [R235+0xc800] ;  /* 0x00c80000eb40783b */ /* 0x000fe20000004200 */
[----:B------:R-:W-:Y:S01]  /*5360*/  FMNMX.FTZ R2, R218, R2, !PT ;  /* 0x00000002da027209 */ /* 0x000fe20007810000 */
[----:B------:R1:W2:Y:S03]  /*5370*/  MUFU.EX2 R244, R8 ;  /* 0x0000000800f47308 */ /* 0x0002a60000000800 */
[----:B------:R-:W-:Y:S01]  /*5380*/  FMNMX.FTZ R14, R217, R2, !PT ;  /* 0x00000002d90e7209 */ /* 0x000fe20007810000 */
[----:B------:R-:W-:-:S04]  /*5390*/  FMUL.FTZ R2, R168, c[0x0][0x23c] ;  /* 0x00008f00a8027a20 */ /* 0x000fc80000410000 */
[----:B------:R-:W3:Y:S01]  /*53a0*/  SHFL.BFLY PT, R15, R14, 0x2, 0x1f ;  /* 0x0c401f000e0f7f89 */ /* 0x000ee200000e0000 */
[----:B------:R-:W-:-:S05]  /*53b0*/  FSEL R2, R2, RZ, P1 ;  /* 0x000000ff02027208 */ /* 0x000fca0000800000 */
[----:B------:R-:W-:Y:S01]  /*53c0*/  FFMA.FTZ R4, R132, c[0x0][0x23c], -R2 ;  /* 0x00008f0084047a23 */ /* 0x000fe20000010802 */
[----:B-1----:R-:W-:-:S03]  /*53d0*/  F2FP.BF16.PACK_AB R8, R21, R232 ;  /* 0x000000e81508723e */ /* 0x002fc600000010ff */
[----:B------:R1:W4:Y:S01]  /*53e0*/  MUFU.EX2 R167, R4 ;  /* 0x0000000400a77308 */ /* 0x0003220000000800 */
[----:B--2---:R-:W-:-:S07]  /*53f0*/  F2FP.BF16.PACK_AB R11, R244, R198 ;  /* 0x000000c6f40b723e */ /* 0x004fce00000010ff */
[----:B------:R-:W-:Y:S01]  /*5400*/  HMMA.16816.F32.BF16 R204, R8, R80, R152 ;  /* 0x0000005008cc723c */ /* 0x000fe20000041898 */
[----:B---3--:R-:W-:-:S06]  /*5410*/  FMNMX.FTZ R0, R14, R15, !PT ;  /* 0x0000000f0e007209 */ /* 0x008fcc0007810000 */
[----:B------:R-:W-:Y:S01]  /*5420*/  IMAD.MOV.U32 R153, RZ, RZ, R21 ;  /* 0x000000ffff997224 */ /* 0x000fe200078e0015 */
[C---:B------:R-:W-:Y:S01]  /*5430*/  HMMA.16816.F32.BF16 R228, R8.reuse, R56, R128 ;  /* 0x0000003808e4723c */ /* 0x040fe20000041880 */
[--C-:B-1----:R-:W-:Y:S01]  /*5440*/  FFMA.FTZ R4, R133, c[0x0][0x23c], -R2.reuse ;  /* 0x00008f0085047a23 */ /* 0x102fe20000010802 */
[----:B------:R-:W-:Y:S01]  /*5450*/  MOV R154, R176 ;  /* 0x000000b0009a7202 */ /* 0x000fe20000000f00 */
[----:B------:R-:W1:Y:S01]  /*5460*/  SHFL.BFLY PT, R5, R0, 0x1, 0x1f ;  /* 0x0c201f0000057f89 */ /* 0x000e6200000e0000 */
[----:B------:R-:W-:Y:S01]  /*5470*/  IMAD.MOV.U32 R155, RZ, RZ, R177 ;  /* 0x000000ffff9b7224 */ /* 0x000fe200078e00b1 */
[----:B------:R2:W-:Y:S03]  /*5480*/  MUFU.EX2 R14, R4 ;  /* 0x00000004000e7308 */ /* 0x0005e60000000800 */
[C---:B------:R-:W-:Y:S08]  /*5490*/  HMMA.16816.F32.BF16 R180, R8.reuse, R76, R140 ;  /* 0x0000004c08b4723c */ /* 0x040ff0000004188c */
[----:B------:R-:W-:Y:S01]  /*54a0*/  HMMA.16816.F32.BF16 R200, R8, R60, R124 ;  /* 0x0000003c08c8723c */ /* 0x000fe2000004187c */
[----:B--2---:R-:W-:-:S02]  /*54b0*/  FFMA.FTZ R4, R165, c[0x0][0x23c], -R2 ;  /* 0x00008f00a5047a23 */ /* 0x004fc40000010802 */
[----:B------:R-:W-:-:S05]  /*54c0*/  IMAD.MOV.U32 R165, RZ, RZ, R155 ;  /* 0x000000ffffa57224 */ /* 0x000fca00078e009b */
[C---:B------:R-:W-:Y:S01]  /*54d0*/  HMMA.16816.F32.BF16 R124, R8.reuse, R82, R84 ;  /* 0x00000052087c723c */ /* 0x040fe20000041854 */
[----:B------:R2:W-:Y:S07]  /*54e0*/  MUFU.EX2 R241, R4 ;  /* 0x0000000400f17308 */ /* 0x0005ee0000000800 */
[----:B------:R-:W-:Y:S01]  /*54f0*/  HMMA.16816.F32.BF16 R212, R8, R64, R148 ;  /* 0x0000004008d4723c */ /* 0x000fe20000041894 */
[----:B------:R-:W-:Y:S01]  /*5500*/  MOV R143, R181 ;  /* 0x000000b5008f7202 */ /* 0x000fe20000000f00 */
[----:B------:R-:W-:Y:S01]  /*5510*/  IMAD.MOV.U32 R142, RZ, RZ, R182 ;  /* 0x000000ffff8e7224 */ /* 0x000fe200078e00b6 */
[----:B------:R-:W-:Y:S01]  /*5520*/  MOV R141, R183 ;  /* 0x000000b7008d7202 */ /* 0x000fe20000000f00 */
[----:B------:R-:W-:-:S04]  /*5530*/  IMAD.MOV.U32 R140, RZ, RZ, R180 ;  /* 0x000000ffff8c7224 */ /* 0x000fc800078e00b4 */
[C---:B------:R-:W-:Y:S01]  /*5540*/  HMMA.16816.F32.BF16 R248, R8.reuse, R72, R136 ;  /* 0x0000004808f8723c */ /* 0x040fe20000041888 */
[--C-:B--2---:R-:W-:Y:S01]  /*5550*/  FFMA.FTZ R4, R164, c[0x0][0x23c], -R2.reuse ;  /* 0x00008f00a4047a23 */ /* 0x104fe20000010802 */
[----:B----4-:R-:W-:Y:S02]  /*5560*/  MOV R164, R167 ;  /* 0x000000a700a47202 */ /* 0x010fe40000000f00 */
[----:B-1----:R-:W-:Y:S01]  /*5570*/  FMNMX.FTZ R167, R0, R5, !PT ;  /* 0x0000000500a77209 */ /* 0x002fe20007810000 */
[----:B------:R1:W-:Y:S01]  /*5580*/  MUFU.EX2 R237, R4 ;  /* 0x0000000400ed7308 */ /* 0x0003e20000000800 */
[--C-:B------:R-:W-:Y:S02]  /*5590*/  FFMA.FTZ R0, R160, c[0x0][0x23c], -R2.reuse ;  /* 0x00008f00a0007a23 */ /* 0x100fe40000010802 */
[----:B------:R-:W-:Y:S01]  /*55a0*/  FSETP.NEU.FTZ.AND P1, PT, R167, -INF , PT ;  /* 0xff800000a700780b */ /* 0x000fe20003f3d000 */
[C---:B------:R-:W-:Y:S04]  /*55b0*/  HMMA.16816.F32.BF16 R220, R8.reuse, R68, R120 ;  /* 0x0000004408dc723c */ /* 0x040fe80000041878 */
[----:B------:R2:W-:Y:S04]  /*55c0*/  MUFU.EX2 R152, R0 ;  /* 0x0000000000987308 */ /* 0x0005e80000000800 */
[----:B------:R-:W-:Y:S01]  /*55d0*/  HMMA.16816.F32.BF16 R144, R8, R52, R144 ;  /* 0x000000340890723c */ /* 0x000fe20000041890 */
[----:B-1----:R-:W-:-:S04]  /*55e0*/  FFMA.FTZ R4, R161, c[0x0][0x23c], -R2 ;  /* 0x00008f00a1047a23 */ /* 0x002fc80000010802 */
[----:B------:R1:W-:Y:S03]  /*55f0*/  MUFU.EX2 R17, R4 ;  /* 0x0000000400117308 */ /* 0x0003e60000000800 */
[----:B------:R-:W-:Y:S01]  /*5600*/  HMMA.16816.F32.BF16 R180, R8, R62, R108 ;  /* 0x0000003e08b4723c */ /* 0x000fe2000004186c */
[----:B--2---:R-:W-:-:S05]  /*5610*/  FMUL.FTZ R0, R167, c[0x0][0x23c] ;  /* 0x00008f00a7007a20 */ /* 0x004fca0000410000 */
[----:B------:R-:W-:Y:S02]  /*5620*/  FSEL R0, R0, RZ, P1 ;  /* 0x000000ff00007208 */ /* 0x000fe40000800000 */
[----:B------:R-:W-:Y:S01]  /*5630*/  HMMA.16816.F32.BF16 R120, R8, R54, R100 ;  /* 0x000000360878723c */ /* 0x000fe20000041864 */
[----:B-1----:R-:W-:-:S07]  /*5640*/  FFMA.FTZ R4, R157, c[0x0][0x23c], -R2 ;  /* 0x00008f009d047a23 */ /* 0x002fce0000010802 */
[C---:B------:R-:W-:Y:S01]  /*5650*/  HMMA.16816.F32.BF16 R208, R8.reuse, R78, R36 ;  /* 0x0000004e08d0723c */ /* 0x040fe20000041824 */
[----:B------:R-:W-:Y:S01]  /*5660*/  IMAD.MOV.U32 R157, RZ, RZ, R178 ;  /* 0x000000ffff9d7224 */ /* 0x000fe200078e00b2 */
[----:B------:R1:W-:Y:S06]  /*5670*/  MUFU.EX2 R166, R4 ;  /* 0x0000000400a67308 */ /* 0x0003ec0000000800 */
[C---:B------:R-:W-:Y:S08]  /*5680*/  HMMA.16816.F32.BF16 R136, R8.reuse, R74, R32 ;  /* 0x0000004a0888723c */ /* 0x040ff00000041820 */
[----:B------:R-:W-:Y:S01]  /*5690*/  HMMA.16816.F32.BF16 R148, R8, R58, R28 ;  /* 0x0000003a0894723c */ /* 0x000fe2000004181c */
[----:B-1----:R-:W-:Y:S01]  /*56a0*/  FFMA.FTZ R4, R156, c[0x0][0x23c], -R2 ;  /* 0x00008f009c047a23 */ /* 0x002fe20000010802 */
[----:B------:R-:W-:-:S03]  /*56b0*/  MOV R156, R199 ;  /* 0x000000c7009c7202 */ /* 0x000fc60000000f00 */
[----:B------:R1:W2:Y:S02]  /*56c0*/  MUFU.EX2 R5, R4 ;  /* 0x0000000400057308 */ /* 0x0002a40000000800 */
[----:B-1----:R-:W-:-:S06]  /*56d0*/  FFMA.FTZ R4, R134, c[0x0][0x23c], -R0 ;  /* 0x00008f0086047a23 */ /* 0x002fcc0000010800 */
[----:B------:R1:W-:Y:S02]  /*56e0*/  MUFU.EX2 R129, R4 ;  /* 0x0000000400817308 */ /* 0x0003e40000000800 */
[--C-:B-1----:R-:W-:Y:S02]  /*56f0*/  FFMA.FTZ R4, R135, c[0x0][0x23c], -R0.reuse ;  /* 0x00008f0087047a23 */ /* 0x102fe40000010800 */
[----:B------:R-:W-:Y:S04]  /*5700*/  HMMA.16816.F32.BF16 R132, R8, R66, R40 ;  /* 0x000000420884723c */ /* 0x000fe80000041828 */
[----:B------:R1:W3:Y:S02]  /*5710*/  MUFU.EX2 R128, R4 ;  /* 0x0000000400807308 */ /* 0x0002e40000000800 */
[----:B-1----:R-:W-:-:S06]  /*5720*/  FFMA.FTZ R4, R170, c[0x0][0x23c], -R0 ;  /* 0x00008f00aa047a23 */ /* 0x002fcc0000010800 */
[----:B------:R1:W-:Y:S02]  /*5730*/  MUFU.EX2 R240, R4 ;  /* 0x0000000400f07308 */ /* 0x0003e40000000800 */
[----:B-1----:R-:W-:Y:S01]  /*5740*/  FFMA.FTZ R4, R169, c[0x0][0x23c], -R0 ;  /* 0x00008f00a9047a23 */ /* 0x002fe20000010800 */
[----:B--2---:R-:W-:-:S05]  /*5750*/  MOV R169, R5 ;  /* 0x0000000500a97202 */ /* 0x004fca0000000f00 */
[----:B------:R1:W2:Y:S01]  /*5760*/  MUFU.EX2 R15, R4 ;  /* 0x00000004000f7308 */ /* 0x0002a20000000800 */
[----:B------:R-:W-:Y:S01]  /*5770*/  F2FP.BF16.PACK_AB R6, R169, R166 ;  /* 0x000000a6a906723e */ /* 0x000fe200000010ff */
[----:B-1----:R-:W-:-:S06]  /*5780*/  FFMA.FTZ R4, R163, c[0x0][0x23c], -R0 ;  /* 0x00008f00a3047a23 */ /* 0x002fcc0000010800 */
[----:B------:R1:W-:Y:S02]  /*5790*/  MUFU.EX2 R16, R4 ;  /* 0x0000000400107308 */ /* 0x0003e40000000800 */
[----:B-1----:R-:W-:Y:S02]  /*57a0*/  FFMA.FTZ R4, R162, c[0x0][0x23c], -R0 ;  /* 0x00008f00a2047a23 */ /* 0x002fe40000010800 */
[----:B------:R-:W-:Y:S04]  /*57b0*/  HMMA.16816.F32.BF16 R160, R8, R70, R24 ;  /* 0x0000004608a0723c */ /* 0x000fe80000041818 */
[----:B------:R1:W-:Y:S03]  /*57c0*/  MUFU.EX2 R84, R4 ;  /* 0x0000000400547308 */ /* 0x0003e60000000800 */
[----:B------:R-:W-:-:S02]  /*57d0*/  F2FP.BF16.PACK_AB R8, R14, R164 ;  /* 0x000000a40e08723e */ /* 0x000fc400000010ff */
[----:B------:R-:W-:Y:S02]  /*57e0*/  F2FP.BF16.PACK_AB R10, R237, R241 ;  /* 0x000000f1ed0a723e */ /* 0x000fe400000010ff */
[----:B---3--:R-:W-:Y:S02]  /*57f0*/  F2FP.BF16.PACK_AB R9, R128, R129 ;  /* 0x000000818009723e */ /* 0x008fe400000010ff */
[----:B--2---:R-:W-:Y:S01]  /*5800*/  F2FP.BF16.PACK_AB R11, R15, R240 ;  /* 0x000000f00f0b723e */ /* 0x004fe200000010ff */
[----:B-1----:R-:W-:-:S06]  /*5810*/  FFMA.FTZ R4, R158, c[0x0][0x23c], -R0 ;  /* 0x00008f009e047a23 */ /* 0x002fcc0000010800 */
[C---:B------:R-:W-:Y:S01]  /*5820*/  HMMA.16816.F32.BF16 R24, R8.reuse, R44, RZ ;  /* 0x0000002c0818723c */ /* 0x040fe200000418ff */
[----:B------:R-:W-:Y:S01]  /*5830*/  IMAD.MOV.U32 R158, RZ, RZ, R198 ;  /* 0x000000ffff9e7224 */ /* 0x000fe200078e00c6 */
[----:B------:R1:W2:Y:S06]  /*5840*/  MUFU.EX2 R5, R4 ;  /* 0x0000000400057308 */ /* 0x0002ac0000000800 */
[C---:B------:R-:W-:Y:S08]  /*5850*/  HMMA.16816.F32.BF16 R20, R8.reuse, R48, RZ ;  /* 0x000000300814723c */ /* 0x040ff000000418ff */
[----:B------:R-:W-:Y:S01]  /*5860*/  HMMA.16816.F32.BF16 R40, R8, R88, RZ ;  /* 0x000000580828723c */ /* 0x000fe200000418ff */
[----:B-1----:R-:W-:Y:S01]  /*5870*/  FFMA.FTZ R4, R159, c[0x0][0x23c], -R0 ;  /* 0x00008f009f047a23 */ /* 0x002fe20000010800 */
[----:B--2---:R-:W-:-:S02]  /*5880*/  MOV R159, R5 ;  /* 0x00000005009f7202 */ /* 0x004fc40000000f00 */
[----:B------:R-:W-:Y:S01]  /*5890*/  F2FP.BF16.PACK_AB R5, R84, R16 ;  /* 0x000000105405723e */ /* 0x000fe200000010ff */
[----:B------:R1:W2:Y:S02]  /*58a0*/  MUFU.EX2 R170, R4 ;  /* 0x0000000400aa7308 */ /* 0x0002a40000000800 */
[----:B------:R-:W-:Y:S01]  /*58b0*/  MOV R88, R197 ;  /* 0x000000c500587202 */ /* 0x000fe20000000f00 */
[----:B------:R-:W-:Y:S01]  /*58c0*/  HMMA.16816.F32.BF16 R36, R8, R92, RZ ;  /* 0x0000005c0824723c */ /* 0x000fe200000418ff */
[----:B------:R-:W-:-:S06]  /*58d0*/  IMAD.MOV.U32 R89, RZ, RZ, R196 ;  /* 0x000000ffff597224 */ /* 0x000fcc00078e00c4 */
[----:B------:R-:W-:Y:S01]  /*58e0*/  IMAD.MOV.U32 R92, RZ, RZ, R154 ;  /* 0x000000ffff5c7224 */ /* 0x000fe200078e009a */
[----:B------:R-:W-:Y:S01]  /*58f0*/  HMMA.16816.F32.BF16 R32, R8, R96, RZ ;  /* 0x000000600820723c */ /* 0x000fe200000418ff */
[----:B------:R-:W-:Y:S02]  /*5900*/  MOV R93, R152 ;  /* 0x00000098005d7202 */ /* 0x000fe40000000f00 */
[----:B-1----:R-:W-:-:S04]  /*5910*/  F2FP.BF16.PACK_AB R4, R152, R17 ;  /* 0x000000119804723e */ /* 0x002fc800000010ff */
[----:B------:R-:W-:Y:S01]  /*5920*/  IMAD.MOV.U32 R96, RZ, RZ, R153 ;  /* 0x000000ffff607224 */ /* 0x000fe200078e0099 */
[----:B--2---:R-:W-:Y:S01]  /*5930*/  F2FP.BF16.PACK_AB R7, R170, R159 ;  /* 0x0000009faa07723e */ /* 0x004fe200000010ff */
[----:B------:R-:W-:Y:S01]  /*5940*/  HMMA.16816.F32.BF16 R28, R8, R104, RZ ;  /* 0x00000068081c723c */ /* 0x000fe200000418ff */
[----:B------:R-:W-:-:S07]  /*5950*/  MOV R97, R84 ;  /* 0x0000005400617202 */ /* 0x000fce0000000f00 */
[C---:B------:R-:W-:Y:S07]  /*5960*/  HMMA.16816.F32.BF16 R176, R4.reuse, R60, R24 ;  /* 0x0000003c04b0723c */ /* 0x040fee0000041818 */
[----:B------:R-:W-:Y:S01]  /*5970*/  MOV R60, R142 ;  /* 0x0000008e003c7202 */ /* 0x000fe20000000f00 */
[----:B------:R-:W-:Y:S01]  /*5980*/  HMMA.16816.F32.BF16 R100, R4, R52, R20 ;  /* 0x000000340464723c */ /* 0x000fe20000041814 */
[----:B------:R-:W-:-:S06]  /*5990*/  IMAD.MOV.U32 R61, RZ, RZ, R141 ;  /* 0x000000ffff3d7224 */ /* 0x000fcc00078e008d */
[----:B------:R-:W-:Y:S01]  /*59a0*/  IMAD.MOV.U32 R53, RZ, RZ, R143 ;  /* 0x000000ffff357224 */ /* 0x000fe200078e008f */
[----:B------:R-:W-:Y:S01]  /*59b0*/  HMMA.16816.F32.BF16 R24, R8, R112, RZ ;  /* 0x000000700818723c */ /* 0x000fe200000418ff */
[----:B------:R-:W-:-:S06]  /*59c0*/  MOV R52, R140 ;  /* 0x0000008c00347202 */ /* 0x000fcc0000000f00 */
[----:B------:R-:W-:Y:S01]  /*59d0*/  IMAD.MOV.U32 R113, RZ, RZ, R170 ;  /* 0x000000ffff717224 */ /* 0x000fe200078e00aa */
[----:B------:R-:W-:Y:S01]  /*59e0*/  HMMA.16816.F32.BF16 R20, R8, R116, RZ ;  /* 0x000000740814723c */ /* 0x000fe200000418ff */
[----:B------:R-:W-:Y:S02]  /*59f0*/  MOV R112, R169 ;  /* 0x000000a900707202 */ /* 0x000fe40000000f00 */
[----:B------:R-:W-:-:S04]  /*5a00*/  MOV R169, R156 ;  /* 0x0000009c00a97202 */ /* 0x000fc80000000f00 */
[----:B------:R-:W-:Y:S01]  /*5a10*/  IMAD.MOV.U32 R117, RZ, RZ, R129 ;  /* 0x000000ffff757224 */ /* 0x000fe200078e0081 */
[----:B------:R-:W-:Y:S01]  /*5a20*/  MOV R116, R128 ;  /* 0x0000008000747202 */ /* 0x000fe20000000f00 */
[C---:B------:R-:W-:Y:S08]  /*5a30*/  HMMA.16816.F32.BF16 R84, R4.reuse, R80, R40 ;  /* 0x000000500454723c */ /* 0x040ff00000041828 */
[C---:B------:R-:W-:Y:S08]  /*5a40*/  HMMA.16816.F32.BF16 R108, R4.reuse, R64, R36 ;  /* 0x00000040046c723c */ /* 0x040ff00000041824 */
[C---:B------:R-:W-:Y:S08]  /*5a50*/  HMMA.16816.F32.BF16 R152, R4.reuse, R76, R32 ;  /* 0x0000004c0498723c */ /* 0x040ff00000041820 */
[C---:B------:R-:W-:Y:S08]  /*5a60*/  HMMA.16816.F32.BF16 R140, R4.reuse, R72, R28 ;  /* 0x00000048048c723c */ /* 0x040ff0000004181c */
[C---:B------:R-:W-:Y:S08]  /*5a70*/  HMMA.16816.F32.BF16 R128, R4.reuse, R56, R24 ;  /* 0x000000380480723c */ /* 0x040ff00000041818 */
[----:B------:R-:W-:Y:S08]  /*5a80*/  HMMA.16816.F32.BF16 R196, R4, R68, R20 ;  /* 0x0000004404c4723c */ /* 0x000ff00000041814 */
[C---:B------:R-:W-:Y:S08]  /*5a90*/  HMMA.16816.F32.BF16 R40, R8.reuse, R50, RZ ;  /* 0x000000320828723c */ /* 0x040ff000000418ff */
[C---:B------:R-:W-:Y:S08]  /*5aa0*/  HMMA.16816.F32.BF16 R44, R8.reuse, R46, RZ ;  /* 0x0000002e082c723c */ /* 0x040ff000000418ff */
[C---:B------:R-:W-:Y:S08]  /*5ab0*/  HMMA.16816.F32.BF16 R36, R8.reuse, R90, RZ ;  /* 0x0000005a0824723c */ /* 0x040ff000000418ff */
[C---:B------:R-:W-:Y:S08]  /*5ac0*/  HMMA.16816.F32.BF16 R32, R8.reuse, R94, RZ ;  /* 0x0000005e0820723c */ /* 0x040ff000000418ff */
[C---:B------:R-:W-:Y:S08]  /*5ad0*/  HMMA.16816.F32.BF16 R28, R8.reuse, R98, RZ ;  /* 0x00000062081c723c */ /* 0x040ff000000418ff */
[C---:B------:R-:W-:Y:S08]  /*5ae0*/  HMMA.16816.F32.BF16 R24, R8.reuse, R106, RZ ;  /* 0x0000006a0818723c */ /* 0x040ff000000418ff */
[C---:B------:R-:W-:Y:S07]  /*5af0*/  HMMA.16816.F32.BF16 R20, R8.reuse, R114, RZ ;  /* 0x000000720814723c */ /* 0x040fee00000418ff */
[----:B------:R-:W-:Y:S01]  /*5b00*/  IMAD.MOV.U32 R114, RZ, RZ, R97 ;  /* 0x000000ffff727224 */ /* 0x000fe200078e0061 */
[----:B------:R-:W-:Y:S01]  /*5b10*/  HMMA.16816.F32.BF16 R48, R8, R118, RZ ;  /* 0x000000760830723c */ /* 0x000fe200000418ff */
[----:B------:R-:W-:-:S06]  /*5b20*/  IMAD.MOV.U32 R115, RZ, RZ, R93 ;  /* 0x000000ffff737224 */ /* 0x000fcc00078e005d */
[--C-:B------:R-:W-:Y:S01]  /*5b30*/  FFMA.FTZ R8, R190, c[0x0][0x23c], -R2.reuse ;  /* 0x00008f00be087a23 */ /* 0x100fe20000010802 */
[C---:B------:R-:W-:Y:S01]  /*5b40*/  HMMA.16816.F32.BF16 R44, R4.reuse, R62, R44 ;  /* 0x0000003e042c723c */ /* 0x040fe2000004182c */
[----:B------:R-:W-:Y:S02]  /*5b50*/  MOV R190, R88 ;  /* 0x0000005800be7202 */ /* 0x000fe40000000f00 */
[----:B------:R1:W-:Y:S05]  /*5b60*/  MUFU.EX2 R97, R8 ;  /* 0x0000000800617308 */ /* 0x0003ea0000000800 */
[C---:B------:R-:W-:Y:S08]  /*5b70*/  HMMA.16816.F32.BF16 R40, R4.reuse, R54, R40 ;  /* 0x000000360428723c */ /* 0x040ff00000041828 */
[----:B------:R-:W-:Y:S01]  /*5b80*/  HMMA.16816.F32.BF16 R36, R4, R82, R36 ;  /* 0x000000520424723c */ /* 0x000fe20000041824 */
[----:B-1----:R-:W-:-:S02]  /*5b90*/  FFMA.FTZ R8, R189, c[0x0][0x23c], -R2 ;  /* 0x00008f00bd087a23 */ /* 0x002fc40000010802 */
[----:B------:R-:W-:Y:S02]  /*5ba0*/  IMAD.MOV.U32 R189, RZ, RZ, R159 ;  /* 0x000000ffffbd7224 */ /* 0x000fe400078e009f */
[----:B------:R1:W-:Y:S03]  /*5bb0*/  MUFU.EX2 R99, R8 ;  /* 0x0000000800637308 */ /* 0x0003e60000000800 */
[C---:B------:R-:W-:Y:S07]  /*5bc0*/  HMMA.16816.F32.BF16 R32, R4.reuse, R66, R32 ;  /* 0x000000420420723c */ /* 0x040fee0000041820 */
[----:B------:R-:W-:Y:S01]  /*5bd0*/  MOV R67, R96 ;  /* 0x0000006000437202 */ /* 0x000fe20000000f00 */
[----:B------:R-:W-:Y:S01]  /*5be0*/  HMMA.16816.F32.BF16 R76, R4, R78, R28 ;  /* 0x0000004e044c723c */ /* 0x000fe2000004181c */
[----:B------:R-:W-:Y:S01]  /*5bf0*/  LDSM.16.MT88.4 R28, [R234+0xd000] ;  /* 0x00d00000ea1c783b */ /* 0x000fe20000004200 */
[----:B------:R-:W-:Y:S01]  /*5c00*/  MOV R66, R92 ;  /* 0x0000005c00427202 */ /* 0x000fe20000000f00 */
[----:B-1----:R-:W-:-:S05]  /*5c10*/  FFMA.FTZ R8, R173, c[0x0][0x23c], -R2 ;  /* 0x00008f00ad087a23 */ /* 0x002fca0000010802 */
[C---:B------:R-:W-:Y:S01]  /*5c20*/  HMMA.16816.F32.BF16 R72, R4.reuse, R74, R24 ;  /* 0x0000004a0448723c */ /* 0x040fe20000041818 */
[----:B------:R-:W-:Y:S01]  /*5c30*/  LDSM.16.MT88.4 R24, [R236+0xd000] ;  /* 0x00d00000ec18783b */ /* 0x000fe20000004200 */
[----:B------:R1:W-:Y:S06]  /*5c40*/  MUFU.EX2 R159, R8 ;  /* 0x00000008009f7308 */ /* 0x0003ec0000000800 */
[C---:B------:R-:W-:Y:S01]  /*5c50*/  HMMA.16816.F32.BF16 R56, R4.reuse, R58, R20 ;  /* 0x0000003a0438723c */ /* 0x040fe20000041814 */
[----:B------:R-:W2:Y:S07]  /*5c60*/  LDSM.16.MT88.4 R20, [R233+0xd000] ;  /* 0x00d00000e914783b */ /* 0x000eae0000004200 */
[----:B------:R-:W-:Y:S01]  /*5c70*/  HMMA.16816.F32.BF16 R48, R4, R70, R48 ;  /* 0x000000460430723c */ /* 0x000fe20000041830 */
[----:B-1----:R-:W-:-:S04]  /*5c80*/  FFMA.FTZ R8, R172, c[0x0][0x23c], -R2 ;  /* 0x00008f00ac087a23 */ /* 0x002fc80000010802 */
[----:B------:R1:W3:Y:S02]  /*5c90*/  MUFU.EX2 R118, R8 ;  /* 0x0000000800767308 */ /* 0x0002e40000000800 */
[----:B------:R-:W-:-:S06]  /*5ca0*/  FFMA.FTZ R4, R174, c[0x0][0x23c], -R13 ;  /* 0x00008f00ae047a23 */ /* 0x000fcc000001080d */
[----:B------:R4:W-:Y:S01]  /*5cb0*/  MUFU.EX2 R170, R4 ;  /* 0x0000000400aa7308 */ /* 0x0009e20000000800 */
[----:B-1----:R-:W-:Y:S01]  /*5cc0*/  FFMA.FTZ R8, R193, c[0x0][0x23c], -R0 ;  /* 0x00008f00c1087a23 */ /* 0x002fe20000010800 */
[----:B---3--:R-:W-:Y:S02]  /*5cd0*/  F2FP.BF16.PACK_AB R10, R118, R159 ;  /* 0x0000009f760a723e */ /* 0x008fe400000010ff */
[----:B------:R-:W-:-:S04]  /*5ce0*/  MOV R193, R89 ;  /* 0x0000005900c17202 */ /* 0x000fc80000000f00 */
[----:B------:R1:W-:Y:S01]  /*5cf0*/  MUFU.EX2 R96, R8 ;  /* 0x0000000800607308 */ /* 0x0003e20000000800 */
[----:B----4-:R-:W-:Y:S02]  /*5d00*/  FFMA.FTZ R4, R184, c[0x0][0x23c], -R13 ;  /* 0x00008f00b8047a23 */ /* 0x010fe4000001080d */
[----:B------:R-:W-:-:S05]  /*5d10*/  IMAD.MOV.U32 R184, RZ, RZ, R52 ;  /* 0x000000ffffb87224 */ /* 0x000fca00078e0034 */
[----:B------:R3:W4:Y:S01]  /*5d20*/  MUFU.EX2 R64, R4 ;  /* 0x0000000400407308 */ /* 0x0007220000000800 */
[----:B-1----:R-:W-:Y:S02]  /*5d30*/  FFMA.FTZ R8, R191, c[0x0][0x23c], -R0 ;  /* 0x00008f00bf087a23 */ /* 0x002fe40000010800 */
[----:B------:R-:W-:-:S05]  /*5d40*/  IMAD.MOV.U32 R191, RZ, RZ, R158 ;  /* 0x000000ffffbf7224 */ /* 0x000fca00078e009e */
[----:B------:R1:W1:Y:S01]  /*5d50*/  MUFU.EX2 R98, R8 ;  /* 0x0000000800627308 */ /* 0x0002620000000800 */
[----:B---3--:R-:W-:Y:S01]  /*5d60*/  FFMA.FTZ R4, R194, c[0x0][0x23c], -R12 ;  /* 0x00008f00c2047a23 */ /* 0x008fe2000001080c */
[----:B----4-:R-:W-:-:S06]  /*5d70*/  F2FP.BF16.PACK_AB R6, R64, R170 ;  /* 0x000000aa4006723e */ /* 0x010fcc00000010ff */
[----:B------:R3:W-:Y:S01]  /*5d80*/  MUFU.EX2 R80, R4 ;  /* 0x0000000400507308 */ /* 0x0007e20000000800 */
[----:B-1----:R-:W-:Y:S01]  /*5d90*/  FFMA.FTZ R8, R175, c[0x0][0x23c], -R0 ;  /* 0x00008f00af087a23 */ /* 0x002fe20000010800 */
[----:B------:R-:W-:-:S06]  /*5da0*/  F2FP.BF16.PACK_AB R9, R98, R96 ;  /* 0x000000606209723e */ /* 0x000fcc00000010ff */
[----:B------:R1:W-:Y:S01]  /*5db0*/  MUFU.EX2 R158, R8 ;  /* 0x00000008009e7308 */ /* 0x0003e20000000800 */
[----:B---3--:R-:W-:-:S07]  /*5dc0*/  FFMA.FTZ R4, R192, c[0x0][0x23c], -R12 ;  /* 0x00008f00c0047a23 */ /* 0x008fce000001080c */
[----:B------:R3:W4:Y:S01]  /*5dd0*/  MUFU.EX2 R82, R4 ;  /* 0x0000000400527308 */ /* 0x0007220000000800 */
[----:B-1----:R-:W-:-:S07]  /*5de0*/  FFMA.FTZ R8, R171, c[0x0][0x23c], -R0 ;  /* 0x00008f00ab087a23 */ /* 0x002fce0000010800 */
[----:B------:R1:W1:Y:S01]  /*5df0*/  MUFU.EX2 R119, R8 ;  /* 0x0000000800777308 */ /* 0x0002620000000800 */
[----:B---3--:R-:W-:Y:S01]  /*5e00*/  FFMA.FTZ R4, R186, c[0x0][0x23c], -R12 ;  /* 0x00008f00ba047a23 */ /* 0x008fe2000001080c */
[----:B----4-:R-:W-:Y:S01]  /*5e10*/  F2FP.BF16.PACK_AB R5, R82, R80 ;  /* 0x000000505205723e */ /* 0x010fe200000010ff */
[----:B------:R-:W-:-:S05]  /*5e20*/  IMAD.MOV.U32 R186, RZ, RZ, R60 ;  /* 0x000000ffffba7224 */ /* 0x000fca00078e003c */
[----:B------:R3:W-:Y:S01]  /*5e30*/  MUFU.EX2 R156, R4 ;  /* 0x00000004009c7308 */ /* 0x0007e20000000800 */
[----:B-1----:R-:W-:Y:S01]  /*5e40*/  FFMA.FTZ R8, R188, c[0x0][0x23c], -R13 ;  /* 0x00008f00bc087a23 */ /* 0x002fe2000001080d */
[----:B------:R-:W-:-:S06]  /*5e50*/  F2FP.BF16.PACK_AB R11, R119, R158 ;  /* 0x0000009e770b723e */ /* 0x000fcc00000010ff */
[----:B------:R1:W-:Y:S01]  /*5e60*/  MUFU.EX2 R81, R8 ;  /* 0x0000000800517308 */ /* 0x0003e20000000800 */
[----:B---3--:R-:W-:Y:S01]  /*5e70*/  FFMA.FTZ R4, R185, c[0x0][0x23c], -R12 ;  /* 0x00008f00b9047a23 */ /* 0x008fe2000001080c */
[----:B------:R-:W-:-:S06]  /*5e80*/  MOV R185, R53 ;  /* 0x0000003500b97202 */ /* 0x000fcc0000000f00 */
[----:B------:R-:W3:Y:S01]  /*5e90*/  MUFU.EX2 R65, R4 ;  /* 0x0000000400417308 */ /* 0x000ee20000000800 */
[----:B-1----:R-:W-:Y:S01]  /*5ea0*/  FFMA.FTZ R8, R187, c[0x0][0x23c], -R13 ;  /* 0x00008f00bb087a23 */ /* 0x002fe2000001080d */
[----:B------:R-:W-:-:S06]  /*5eb0*/  MOV R187, R61 ;  /* 0x0000003d00bb7202 */ /* 0x000fcc0000000f00 */
[----:B------:R1:W4:Y:S01]  /*5ec0*/  MUFU.EX2 R83, R8 ;  /* 0x0000000800537308 */ /* 0x0003220000000800 */
[----:B---3--:R-:W-:Y:S02]  /*5ed0*/  F2FP.BF16.PACK_AB R7, R65, R156 ;  /* 0x0000009c4107723e */ /* 0x008fe400000010ff */
[----:B-1----:R-:W-:Y:S02]  /*5ee0*/  F2FP.BF16.PACK_AB R8, R99, R97 ;  /* 0x000000616308723e */ /* 0x002fe400000010ff */
[----:B----4-:R-:W-:-:S05]  /*5ef0*/  F2FP.BF16.PACK_AB R4, R83, R81 ;  /* 0x000000515304723e */ /* 0x010fca00000010ff */
[-C--:B--2---:R-:W-:Y:S08]  /*5f00*/  HMMA.16816.F32.BF16 R176, R8, R20.reuse, R176 ;  /* 0x0000001408b0723c */ /* 0x084ff000000418b0 */
[C---:B------:R-:W-:Y:S07]  /*5f10*/  HMMA.16816.F32.BF16 R172, R4.reuse, R20, R200 ;  /* 0x0000001404ac723c */ /* 0x040fee00000418c8 */
[----:B------:R-:W-:Y:S01]  /*5f20*/  IMAD.MOV.U32 R203, RZ, RZ, R66 ;  /* 0x000000ffffcb7224 */ /* 0x000fe200078e0042 */
[----:B------:R-:W-:Y:S01]  /*5f30*/  HMMA.16816.F32.BF16 R180, R4, R22, R180 ;  /* 0x0000001604b4723c */ /* 0x000fe200000418b4 */
[----:B------:R-:W-:Y:S01]  /*5f40*/  MOV R202, R67 ;  /* 0x0000004300ca7202 */ /* 0x000fe20000000f00 */
[----:B------:R-:W-:Y:S01]  /*5f50*/  IMAD.MOV.U32 R200, RZ, RZ, R116 ;  /* 0x000000ffffc87224 */ /* 0x000fe200078e0074 */
[----:B------:R-:W-:-:S05]  /*5f60*/  MOV R201, R117 ;  /* 0x0000007500c97202 */ /* 0x000fca0000000f00 */
[C---:B------:R-:W-:Y:S01]  /*5f70*/  HMMA.16816.F32.BF16 R44, R8.reuse, R22, R44 ;  /* 0x00000016082c723c */ /* 0x040fe2000004182c */
[----:B------:R-:W1:Y:S07]  /*5f80*/  LDSM.16.MT88.4 R20, [R235+0xd000] ;  /* 0x00d00000eb14783b */ /* 0x000e6e0000004200 */
[----:B------:R-:W-:Y:S08]  /*5f90*/  HMMA.16816.F32.BF16 R68, R8, R28, R100 ;  /* 0x0000001c0844723c */ /* 0x000ff00000041864 */
[C---:B------:R-:W-:Y:S08]  /*5fa0*/  HMMA.16816.F32.BF16 R88, R4.reuse, R24, R204 ;  /* 0x000000180458723c */ /* 0x040ff000000418cc */
[C---:B------:R-:W-:Y:S08]  /*5fb0*/  HMMA.16816.F32.BF16 R52, R4.reuse, R28, R144 ;  /* 0x0000001c0434723c */ /* 0x040ff00000041890 */
[-C--:B------:R-:W-:Y:S08]  /*5fc0*/  HMMA.16816.F32.BF16 R60, R4, R30.reuse, R120 ;  /* 0x0000001e043c723c */ /* 0x080ff00000041878 */
[C---:B------:R-:W-:Y:S01]  /*5fd0*/  HMMA.16816.F32.BF16 R40, R8.reuse, R30, R40 ;  /* 0x0000001e0828723c */ /* 0x040fe20000041828 */
[----:B------:R-:W2:Y:S07]  /*5fe0*/  LDSM.16.MT88.4 R28, [R236+0xf000] ;  /* 0x00f00000ec1c783b */ /* 0x000eae0000004200 */
[-C--:B-1----:R-:W-:Y:S08]  /*5ff0*/  HMMA.16816.F32.BF16 R100, R8, R20.reuse, R108 ;  /* 0x000000140864723c */ /* 0x082ff0000004186c */
[C---:B------:R-:W-:Y:S07]  /*6000*/  HMMA.16816.F32.BF16 R104, R4.reuse, R20, R212 ;  /* 0x000000140468723c */ /* 0x040fee00000418d4 */
[----:B------:R-:W-:Y:S01]  /*6010*/  IMAD.MOV.U32 R214, RZ, RZ, R64 ;  /* 0x000000ffffd67224 */ /* 0x000fe200078e0040 */
[----:B------:R-:W-:Y:S01]  /*6020*/  HMMA.16816.F32.BF16 R108, R4, R22, R132 ;  /* 0x00000016046c723c */ /* 0x000fe20000041884 */
[----:B------:R-:W-:Y:S01]  /*6030*/  MOV R215, R65 ;  /* 0x0000004100d77202 */ /* 0x000fe20000000f00 */
[----:B------:R-:W-:Y:S01]  /*6040*/  IMAD.MOV.U32 R212, RZ, RZ, R118 ;  /* 0x000000ffffd47224 */ /* 0x000fe200078e0076 */
[----:B------:R-:W-:-:S05]  /*6050*/  MOV R213, R119 ;  /* 0x0000007700d57202 */ /* 0x000fca0000000f00 */
[C---:B------:R-:W-:Y:S01]  /*6060*/  HMMA.16816.F32.BF16 R204, R8.reuse, R22, R32 ;  /* 0x0000001608cc723c */ /* 0x040fe20000041820 */
[----:B------:R-:W1:Y:S04]  /*6070*/  LDSM.16.MT88.4 R20, [R234+0xf000] ;  /* 0x00f00000ea14783b */ /* 0x000e680000004200 */
[----:B------:R-:W-:Y:S03]  /*6080*/  LDSM.16.MT88.4 R32, [R235+0xf000] ;  /* 0x00f00000eb20783b */ /* 0x000fe60000004200 */
[----:B------:R-:W-:Y:S08]  /*6090*/  HMMA.16816.F32.BF16 R84, R8, R24, R84 ;  /* 0x000000180854723c */ /* 0x000ff00000041854 */
[-C--:B------:R-:W-:Y:S08]  /*60a0*/  HMMA.16816.F32.BF16 R92, R4, R26.reuse, R124 ;  /* 0x0000001a045c723c */ /* 0x080ff0000004187c */
[----:B------:R-:W-:Y:S01]  /*60b0*/  HMMA.16816.F32.BF16 R36, R8, R26, R36 ;  /* 0x0000001a0824723c */ /* 0x000fe20000041824 */
[----:B------:R-:W3:Y:S07]  /*60c0*/  LDSM.16.MT88.4 R24, [R233+0xf000] ;  /* 0x00f00000e918783b */ /* 0x000eee0000004200 */
[C---:B--2---:R-:W-:Y:S07]  /*60d0*/  HMMA.16816.F32.BF16 R144, R4.reuse, R28, R228 ;  /* 0x0000001c0490723c */ /* 0x044fee00000418e4 */
[----:B------:R-:W-:Y:S01]  /*60e0*/  MOV R231, R157 ;  /* 0x0000009d00e77202 */ /* 0x000fe20000000f00 */
[----:B------:R-:W-:Y:S01]  /*60f0*/  HMMA.16816.F32.BF16 R148, R4, R30, R148 ;  /* 0x0000001e0494723c */ /* 0x000fe20000041894 */
[----:B------:R-:W-:-:S02]  /*6100*/  MOV R228, R164 ;  /* 0x000000a400e47202 */ /* 0x000fc40000000f00 */
[----:B------:R-:W-:Y:S02]  /*6110*/  MOV R230, R201 ;  /* 0x000000c900e67202 */ /* 0x000fe40000000f00 */
[----:B------:R-:W-:-:S03]  /*6120*/  MOV R229, R202 ;  /* 0x000000ca00e57202 */ /* 0x000fc60000000f00 */
[C---:B-1----:R-:W-:Y:S07]  /*6130*/  HMMA.16816.F32.BF16 R132, R4.reuse, R20, R248 ;  /* 0x000000140484723c */ /* 0x042fee00000418f8 */
[----:B------:R-:W-:Y:S01]  /*6140*/  IMAD.MOV.U32 R248, RZ, RZ, R159 ;  /* 0x000000fffff87224 */ /* 0x000fe200078e009f */
[----:B------:R-:W-:Y:S01]  /*6150*/  MOV R249, R158 ;  /* 0x0000009e00f97202 */ /* 0x000fe20000000f00 */
[----:B------:R-:W-:Y:S01]  /*6160*/  HMMA.16816.F32.BF16 R136, R4, R22, R136 ;  /* 0x000000160488723c */ /* 0x000fe20000041888 */
[----:B------:R-:W-:Y:S01]  /*6170*/  MOV R251, R156 ;  /* 0x0000009c00fb7202 */ /* 0x000fe20000000f00 */
[----:B------:R-:W-:-:S06]  /*6180*/  IMAD.MOV.U32 R250, RZ, RZ, R170 ;  /* 0x000000fffffa7224 */ /* 0x000fcc00078e00aa */
[C---:B---3--:R-:W-:Y:S07]  /*6190*/  HMMA.16816.F32.BF16 R120, R4.reuse, R24, R184 ;  /* 0x000000180478723c */ /* 0x048fee00000418b8 */
[----:B------:R-:W-:Y:S01]  /*61a0*/  MOV R184, R193 ;  /* 0x000000c100b87202 */ /* 0x000fe20000000f00 */
[----:B------:R-:W-:Y:S01]  /*61b0*/  HMMA.16816.F32.BF16 R156, R4, R32, R220 ;  /* 0x00000020049c723c */ /* 0x000fe200000418dc */
[----:B------:R-:W-:Y:S01]  /*61c0*/  IMAD.MOV.U32 R187, RZ, RZ, R191 ;  /* 0x000000ffffbb7224 */ /* 0x000fe200078e00bf */
[----:B------:R-:W-:Y:S01]  /*61d0*/  MOV R185, R190 ;  /* 0x000000be00b97202 */ /* 0x000fe20000000f00 */
[----:B------:R-:W-:-:S02]  /*61e0*/  IMAD.MOV.U32 R186, RZ, RZ, R189 ;  /* 0x000000ffffba7224 */ /* 0x000fc400078e00bd */
[----:B------:R-:W-:Y:S01]  /*61f0*/  IMAD.MOV.U32 R202, RZ, RZ, R184 ;  /* 0x000000ffffca7224 */ /* 0x000fe200078e00b8 */
[----:B------:R-:W-:Y:S01]  /*6200*/  MOV R201, R187 ;  /* 0x000000bb00c97202 */ /* 0x000fe20000000f00 */
[----:B------:R-:W-:Y:S01]  /*6210*/  IMAD.MOV.U32 R222, RZ, RZ, R113 ;  /* 0x000000ffffde7224 */ /* 0x000fe200078e0071 */
[C---:B------:R-:W-:Y:S01]  /*6220*/  HMMA.16816.F32.BF16 R124, R4.reuse, R26, R208 ;  /* 0x0000001a047c723c */ /* 0x040fe200000418d0 */
[----:B------:R-:W-:Y:S01]  /*6230*/  IMAD.MOV.U32 R113, RZ, RZ, R165 ;  /* 0x000000ffff717224 */ /* 0x000fe200078e00a5 */
[----:B------:R-:W-:Y:S01]  /*6240*/  MOV R221, R185 ;  /* 0x000000b900dd7202 */ /* 0x000fe20000000f00 */
[----:B------:R-:W-:Y:S01]  /*6250*/  IMAD.MOV.U32 R220, RZ, RZ, R203 ;  /* 0x000000ffffdc7224 */ /* 0x000fe200078e00cb */
[----:B------:R-:W-:Y:S02]  /*6260*/  MOV R223, R169 ;  /* 0x000000a900df7202 */ /* 0x000fe40000000f00 */
[----:B------:R-:W-:Y:S02]  /*6270*/  MOV R203, R186 ;  /* 0x000000ba00cb7202 */ /* 0x000fe40000000f00 */
[----:B------:R-:W-:Y:S01]  /*6280*/  HMMA.16816.F32.BF16 R64, R4, R34, R160 ;  /* 0x000000220440723c */ /* 0x000fe200000418a0 */
[----:B------:R-:W-:Y:S01]  /*6290*/  MOV R211, R244 ;  /* 0x000000f400d37202 */ /* 0x000fe20000000f00 */
[----:B------:R-:W-:Y:S01]  /*62a0*/  IMAD.MOV.U32 R210, RZ, RZ, R223 ;  /* 0x000000ffffd27224 */ /* 0x000fe200078e00df */
[----:B------:R-:W2:Y:S01]  /*62b0*/  LDL.LU R244, [R1+0xf0] ;  /* 0x0000f00001f47983 */ /* 0x000ea20000300800 */
[----:B------:R-:W-:-:S03]  /*62c0*/  IMAD.MOV.U32 R223, RZ, RZ, R80 ;  /* 0x000000ffffdf7224 */ /* 0x000fc600078e0050 */
[----:B------:R-:W-:Y:S01]  /*62d0*/  FFMA.FTZ R4, R246, c[0x0][0x23c], -R2 ;  /* 0x00008f00f6047a23 */ /* 0x000fe20000010802 */
[----:B------:R-:W-:Y:S01]  /*62e0*/  HMMA.16816.F32.BF16 R116, R8, R24, R152 ;  /* 0x000000180874723c */ /* 0x000fe20000041898 */
[----:B------:R-:W-:-:S07]  /*62f0*/  MOV R7, R228 ;  /* 0x000000e400077202 */ /* 0x000fce0000000f00 */
[C---:B------:R-:W-:Y:S01]  /*6300*/  HMMA.16816.F32.BF16 R56, R8.reuse, R30, R56 ;  /* 0x0000001e0838723c */ /* 0x040fe20000041838 */
[----:B------:R1:W-:Y:S01]  /*6310*/  MUFU.EX2 R171, R4 ;  /* 0x0000000400ab7308 */ /* 0x0003e20000000800 */
[----:B------:R-:W-:Y:S01]  /*6320*/  IMAD.MOV.U32 R6, RZ, RZ, R201 ;  /* 0x000000ffff067224 */ /* 0x000fe200078e00c9 */
[----:B------:R-:W-:Y:S01]  /*6330*/  MOV R162, R222 ;  /* 0x000000de00a27202 */ /* 0x000fe20000000f00 */
[----:B------:R-:W-:Y:S01]  /*6340*/  IMAD.MOV.U32 R160, RZ, RZ, R230 ;  /* 0x000000ffffa07224 */ /* 0x000fe200078e00e6 */
[----:B------:R-:W-:Y:S01]  /*6350*/  MOV R163, R229 ;  /* 0x000000e500a37202 */ /* 0x000fe20000000f00 */
[----:B------:R-:W-:Y:S01]  /*6360*/  IMAD.MOV.U32 R230, RZ, RZ, R83 ;  /* 0x000000ffffe67224 */ /* 0x000fe200078e0053 */
[----:B------:R-:W-:Y:S01]  /*6370*/  MOV R228, R99 ;  /* 0x0000006300e47202 */ /* 0x000fe20000000f00 */
[C---:B------:R-:W-:Y:S01]  /*6380*/  HMMA.16816.F32.BF16 R188, R8.reuse, R20, R140 ;  /* 0x0000001408bc723c */ /* 0x040fe2000004188c */
[----:B------:R-:W-:Y:S07]  /*6390*/  LDSM.16.MT88.4 R184, [R233+0xd800] ;  /* 0x00d80000e9b8783b */ /* 0x000fee0000004200 */
[----:B------:R-:W-:Y:S01]  /*63a0*/  HMMA.16816.F32.BF16 R24, R8, R26, R76 ;  /* 0x0000001a0818723c */ /* 0x000fe2000004184c */
[----:B-1----:R-:W-:-:S07]  /*63b0*/  FFMA.FTZ R4, R226, c[0x0][0x23c], -R2 ;  /* 0x00008f00e2047a23 */ /* 0x002fce0000010802 */
[C---:B------:R-:W-:Y:S01]  /*63c0*/  HMMA.16816.F32.BF16 R196, R8.reuse, R32, R196 ;  /* 0x0000002008c4723c */ /* 0x040fe200000418c4 */
[----:B------:R1:W3:Y:S07]  /*63d0*/  MUFU.EX2 R208, R4 ;  /* 0x0000000400d07308 */ /* 0x0002ee0000000800 */
[----:B------:R-:W-:Y:S01]  /*63e0*/  HMMA.16816.F32.BF16 R48, R8, R34, R48 ;  /* 0x000000220830723c */ /* 0x000fe20000041830 */
[----:B------:R-:W-:Y:S01]  /*63f0*/  MOV R154, R160 ;  /* 0x000000a0009a7202 */ /* 0x000fe20000000f00 */
[----:B------:R-:W-:Y:S01]  /*6400*/  LDSM.16.MT88.4 R140, [R234+0xf800] ;  /* 0x00f80000ea8c783b */ /* 0x000fe20000004200 */
[----:B------:R-:W-:-:S02]  /*6410*/  MOV R155, R162 ;  /* 0x000000a2009b7202 */ /* 0x000fc40000000f00 */
[----:B------:R-:W-:Y:S02]  /*6420*/  MOV R229, R98 ;  /* 0x0000006200e57202 */ /* 0x000fe40000000f00 */
[----:B------:R-:W-:Y:S01]  /*6430*/  MOV R222, R81 ;  /* 0x0000005100de7202 */ /* 0x000fe20000000f00 */
[C---:B------:R-:W-:Y:S01]  /*6440*/  HMMA.16816.F32.BF16 R20, R8.reuse, R22, R72 ;  /* 0x000000160814723c */ /* 0x040fe20000041848 */
[--C-:B-1----:R-:W-:Y:S02]  /*6450*/  FFMA.FTZ R4, R216, c[0x0][0x23c], -R2.reuse ;  /* 0x00008f00d8047a23 */ /* 0x102fe40000010802 */
[----:B------:R-:W-:Y:S01]  /*6460*/  FFMA.FTZ R2, R195, c[0x0][0x23c], -R2 ;  /* 0x00008f00c3027a23 */ /* 0x000fe20000010802 */
[----:B------:R-:W-:Y:S01]  /*6470*/  MOV R216, R6 ;  /* 0x0000000600d87202 */ /* 0x000fe20000000f00 */
[----:B------:R-:W-:Y:S03]  /*6480*/  MUFU.EX2 R209, R4 ;  /* 0x0000000400d17308 */ /* 0x000fe60000000800 */
[----:B------:R-:W-:Y:S01]  /*6490*/  HMMA.16816.F32.BF16 R192, R8, R28, R128 ;  /* 0x0000001c08c0723c */ /* 0x000fe20000041880 */
[----:B------:R-:W-:Y:S01]  /*64a0*/  MOV R246, R155 ;  /* 0x0000009b00f67202 */ /* 0x000fe20000000f00 */
[----:B------:R-:W-:Y:S03]  /*64b0*/  LDSM.16.MT88.4 R128, [R233+0xf800] ;  /* 0x00f80000e980783b */ /* 0x000fe60000004200 */
[----:B------:R1:W-:Y:S02]  /*64c0*/  MUFU.EX2 R170, R2 ;  /* 0x0000000200aa7308 */ /* 0x0003e40000000800 */
[----:B-1----:R-:W-:-:S02]  /*64d0*/  FFMA.FTZ R2, R231, c[0x0][0x23c], -R0 ;  /* 0x00008f00e7027a23 */ /* 0x002fc40000010800 */
[----:B------:R-:W-:Y:S01]  /*64e0*/  IMAD.MOV.U32 R231, RZ, RZ, R200 ;  /* 0x000000ffffe77224 */ /* 0x000fe200078e00c8 */
[----:B------:R-:W-:-:S03]  /*64f0*/  MOV R200, R112 ;  /* 0x0000007000c87202 */ /* 0x000fc60000000f00 */
[----:B------:R1:W-:Y:S01]  /*6500*/  MUFU.EX2 R164, R2 ;  /* 0x0000000200a47308 */ /* 0x0003e20000000800 */
[----:B------:R-:W-:Y:S02]  /*6510*/  MOV R112, R15 ;  /* 0x0000000f00707202 */ /* 0x000fe40000000f00 */
[----:B------:R-:W-:Y:S01]  /*6520*/  MOV R161, R231 ;  /* 0x000000e700a17202 */ /* 0x000fe20000000f00 */
[----:B------:R-:W-:Y:S01]  /*6530*/  FADD.FTZ R8, R7, R14 ;  /* 0x0000000e07087221 */ /* 0x000fe20000010000 */
[----:B------:R-:W-:Y:S02]  /*6540*/  MOV R5, R200 ;  /* 0x000000c800057202 */ /* 0x000fe40000000f00 */
[----:B------:R-:W-:Y:S01]  /*6550*/  MOV R231, R82 ;  /* 0x0000005200e77202 */ /* 0x000fe20000000f00 */
[----:B------:R-:W-:Y:S02]  /*6560*/  IMAD.MOV.U32 R153, RZ, RZ, R161 ;  /* 0x000000ffff997224 */ /* 0x000fe400078e00a1 */
[----:B-1----:R-:W-:Y:S01]  /*6570*/  FFMA.FTZ R2, R225, c[0x0][0x23c], -R0 ;  /* 0x00008f00e1027a23 */ /* 0x002fe20000010800 */
[----:B------:R-:W-:Y:S01]  /*6580*/  MOV R7, R202 ;  /* 0x000000ca00077202 */ /* 0x000fe20000000f00 */
[----:B------:R-:W-:Y:S01]  /*6590*/  IMAD.MOV.U32 R161, RZ, RZ, R166 ;  /* 0x000000ffffa17224 */ /* 0x000fe200078e00a6 */
[----:B------:R-:W-:Y:S01]  /*65a0*/  MOV R33, R114 ;  /* 0x0000007200217202 */ /* 0x000fe20000000f00 */
[----:B------:R-:W2:Y:S01]  /*65b0*/  LDL.LU R166, [R1+0xec] ;  /* 0x0000ec0001a67983 */ /* 0x000ea20000300800 */
[----:B------:R1:W4:Y:S01]  /*65c0*/  MUFU.EX2 R165, R2 ;  /* 0x0000000200a57308 */ /* 0x0003220000000800 */
[----:B------:R-:W-:Y:S01]  /*65d0*/  IMAD.MOV.U32 R226, RZ, RZ, R5 ;  /* 0x000000ffffe27224 */ /* 0x000fe200078e0005 */
[----:B------:R-:W-:Y:S01]  /*65e0*/  MOV R32, R115 ;  /* 0x0000007300207202 */ /* 0x000fe20000000f00 */
[----:B------:R-:W-:Y:S01]  /*65f0*/  LDSM.16.MT88.4 R80, [R234+0xd800] ;  /* 0x00d80000ea50783b */ /* 0x000fe20000004200 */
[----:B-1----:R-:W-:-:S02]  /*6600*/  FFMA.FTZ R2, R218, c[0x0][0x23c], -R0 ;  /* 0x00008f00da027a23 */ /* 0x002fc40000010800 */
[----:B------:R-:W-:Y:S01]  /*6610*/  FFMA.FTZ R0, R217, c[0x0][0x23c], -R0 ;  /* 0x00008f00d9007a23 */ /* 0x000fe20000010800 */
[----:B------:R-:W-:Y:S01]  /*6620*/  MOV R225, R7 ;  /* 0x0000000700e17202 */ /* 0x000fe20000000f00 */
[----:B------:R-:W-:Y:S01]  /*6630*/  MUFU.EX2 R169, R2 ;  /* 0x0000000200a97308 */ /* 0x000fe20000000800 */
[----:B------:R-:W1:Y:S07]  /*6640*/  LDSM.16.MT88.4 R4, [R235+0xf800] ;  /* 0x00f80000eb04783b */ /* 0x000e6e0000004200 */
[----:B------:R3:W1:Y:S02]  /*6650*/  MUFU.EX2 R31, R0 ;  /* 0x00000000001f7308 */ /* 0x0006640000000800 */
[----:B---3--:R-:W-:-:S06]  /*6660*/  FFMA.FTZ R0, R252, c[0x0][0x23c], -R13 ;  /* 0x00008f00fc007a23 */ /* 0x008fcc000001080d */
[----:B------:R3:W-:Y:S02]  /*6670*/  MUFU.EX2 R29, R0 ;  /* 0x00000000001d7308 */ /* 0x0007e40000000800 */
[----:B---3--:R-:W-:-:S06]  /*6680*/  FFMA.FTZ R0, R247, c[0x0][0x23c], -R13 ;  /* 0x00008f00f7007a23 */ /* 0x008fcc000001080d */
[----:B------:R3:W1:Y:S02]  /*6690*/  MUFU.EX2 R30, R0 ;  /* 0x00000000001e7308 */ /* 0x0006640000000800 */
[----:B---3--:R-:W-:-:S06]  /*66a0*/  FFMA.FTZ R0, R224, c[0x0][0x23c], -R13 ;  /* 0x00008f00e0007a23 */ /* 0x008fcc000001080d */
[----:B------:R3:W-:Y:S01]  /*66b0*/  MUFU.EX2 R28, R0 ;  /* 0x00000000001c7308 */ /* 0x0007e20000000800 */
[----:B------:R-:W-:Y:S02]  /*66c0*/  FFMA.FTZ R2, R245, c[0x0][0x23c], -R12 ;  /* 0x00008f00f5027a23 */ /* 0x000fe4000001080c */
[----:B---3--:R-:W-:-:S05]  /*66d0*/  FFMA.FTZ R0, R219, c[0x0][0x23c], -R13 ;  /* 0x00008f00db007a23 */ /* 0x008fca000001080d */
[----:B------:R3:W-:Y:S01]  /*66e0*/  MUFU.EX2 R15, R0 ;  /* 0x00000000000f7308 */ /* 0x0007e20000000800 */
[----:B------:R-:W-:Y:S01]  /*66f0*/  IMAD.MOV.U32 R219, RZ, RZ, R112 ;  /* 0x000000ffffdb7224 */ /* 0x000fe200078e0070 */
[----:B------:R-:W-:Y:S02]  /*6700*/  MOV R224, R113 ;  /* 0x0000007100e07202 */ /* 0x000fe40000000f00 */
[----:B------:R-:W-:Y:S01]  /*6710*/  LDSM.16.MT88.4 R112, [R235+0xd800] ;  /* 0x00d80000eb70783b */ /* 0x000fe20000004200 */
[--C-:B---3--:R-:W-:Y:S02]  /*6720*/  FFMA.FTZ R0, R220, c[0x0][0x23c], -R12.reuse ;  /* 0x00008f00dc007a23 */ /* 0x108fe4000001080c */
[----:B------:R-:W-:Y:S02]  /*6730*/  IMAD.MOV.U32 R220, RZ, RZ, R97 ;  /* 0x000000ffffdc7224 */ /* 0x000fe400078e0061 */
[----:B------:R3:W-:Y:S02]  /*6740*/  MUFU.EX2 R11, R0 ;  /* 0x00000000000b7308 */ /* 0x0007e40000000800 */
[----:B---3--:R-:W-:Y:S01]  /*6750*/  FFMA.FTZ R0, R221, c[0x0][0x23c], -R12 ;  /* 0x00008f00dd007a23 */ /* 0x008fe2000001080c */
[----:B------:R-:W-:-:S02]  /*6760*/  MOV R221, R96 ;  /* 0x0000006000dd7202 */ /* 0x000fc40000000f00 */
[----:B------:R-:W3:Y:S03]  /*6770*/  LDSM.16.MT88.4 R96, [R236+0xd800] ;  /* 0x00d80000ec60783b */ /* 0x000ee60000004200 */
[----:B------:R1:W1:Y:S02]  /*6780*/  MUFU.EX2 R13, R0 ;  /* 0x00000000000d7308 */ /* 0x0002640000000800 */
[----:B-1----:R-:W-:-:S06]  /*6790*/  FFMA.FTZ R0, R227, c[0x0][0x23c], -R12 ;  /* 0x00008f00e3007a23 */ /* 0x002fcc000001080c */
[----:B------:R1:W-:Y:S02]  /*67a0*/  MUFU.EX2 R12, R2 ;  /* 0x00000002000c7308 */ /* 0x0003e40000000800 */
[----:B-1----:R-:W-:Y:S02]  /*67b0*/  FADD.FTZ R2, R154, R153 ;  /* 0x000000999a027221 */ /* 0x002fe40000010000 */
[----:B------:R-:W1:Y:S04]  /*67c0*/  LDSM.16.MT88.4 R152, [R236+0xf800] ;  /* 0x00f80000ec98783b */ /* 0x000e680000004200 */
[----:B------:R3:W3:Y:S01]  /*67d0*/  MUFU.EX2 R14, R0 ;  /* 0x00000000000e7308 */ /* 0x0006e20000000800 */
[----:B------:R-:W-:Y:S02]  /*67e0*/  MOV R160, R203 ;  /* 0x000000cb00a07202 */ /* 0x000fe40000000f00 */
[----:B------:R-:W-:Y:S01]  /*67f0*/  MOV R162, R3 ;  /* 0x0000000300a27202 */ /* 0x000fe20000000f00 */
[----:B------:R-:W-:Y:S01]  /*6800*/  IMAD.MOV.U32 R34, RZ, RZ, R242 ;  /* 0x000000ffff227224 */ /* 0x000fe200078e00f2 */
[----:B------:R-:W-:Y:S01]  /*6810*/  MOV R35, R243 ;  /* 0x000000f300237202 */ /* 0x000fe20000000f00 */
[----:B------:R-:W-:Y:S01]  /*6820*/  IMAD.MOV.U32 R218, RZ, RZ, R160 ;  /* 0x000000ffffda7224 */ /* 0x000fe200078e00a0 */
[----:B------:R-:W-:Y:S01]  /*6830*/  MOV R217, R161 ;  /* 0x000000a100d97202 */ /* 0x000fe20000000f00 */
[----:B------:R-:W-:Y:S01]  /*6840*/  IMAD.MOV.U32 R247, RZ, RZ, R163 ;  /* 0x000000fffff77224 */ /* 0x000fe200078e00a3 */
[----:B------:R-:W-:Y:S01]  /*6850*/  MOV R252, R162 ;  /* 0x000000a200fc7202 */ /* 0x000fe20000000f00 */
[----:B------:R-:W-:Y:S01]  /*6860*/  FADD.FTZ R9, R35, R34 ;  /* 0x0000002223097221 */ /* 0x000fe20000010000 */
[----:B------:R-:W-:-:S02]  /*6870*/  F2FP.BF16.PACK_AB R200, R208, R171 ;  /* 0x000000abd0c8723e */ /* 0x000fc400000010ff */
[----:B----4-:R-:W-:Y:S02]  /*6880*/  F2FP.BF16.PACK_AB R201, R165, R164 ;  /* 0x000000a4a5c9723e */ /* 0x010fe400000010ff */
[----:B------:R-:W-:Y:S01]  /*6890*/  F2FP.BF16.PACK_AB R202, R170, R209 ;  /* 0x000000d1aaca723e */ /* 0x000fe200000010ff */
[----:B---3--:R-:W-:Y:S01]  /*68a0*/  FADD.FTZ R0, R241, R8 ;  /* 0x00000008f1007221 */ /* 0x008fe20000010000 */
[----:B------:R-:W-:Y:S01]  /*68b0*/  F2FP.BF16.PACK_AB R203, R31, R169 ;  /* 0x000000a91fcb723e */ /* 0x000fe200000010ff */
[----:B------:R-:W-:Y:S01]  /*68c0*/  FADD.FTZ R2, R240, R2 ;  /* 0x00000002f0027221 */ /* 0x000fe20000010000 */
[----:B------:R-:W-:Y:S01]  /*68d0*/  F2FP.BF16.PACK_AB R160, R30, R29 ;  /* 0x0000001d1ea0723e */ /* 0x000fe200000010ff */
[----:B------:R3:W5:Y:S01]  /*68e0*/  LDL.LU R3, [R1+0xe8] ;  /* 0x0000e80001037983 */ /* 0x0007620000300800 */
[----:B------:R-:W-:Y:S02]  /*68f0*/  F2FP.BF16.PACK_AB R161, R13, R11 ;  /* 0x0000000b0da1723e */ /* 0x000fe400000010ff */
[----:B------:R-:W-:-:S02]  /*6900*/  F2FP.BF16.PACK_AB R162, R15, R28 ;  /* 0x0000001c0fa2723e */ /* 0x000fc400000010ff */
[----:B------:R-:W-:Y:S02]  /*6910*/  F2FP.BF16.PACK_AB R163, R14, R12 ;  /* 0x0000000c0ea3723e */ /* 0x000fe400000010ff */
[----:B------:R-:W-:Y:S01]  /*6920*/  MOV R35, R219 ;  /* 0x000000db00237202 */ /* 0x000fe20000000f00 */
[----:B------:R-:W-:Y:S01]  /*6930*/  FADD.FTZ R9, R238, R9 ;  /* 0x00000009ee097221 */ /* 0x000fe20000010000 */
[----:B------:R-:W-:Y:S01]  /*6940*/  MOV R219, R232 ;  /* 0x000000e800db7202 */ /* 0x000fe20000000f00 */
[----:B------:R-:W-:Y:S01]  /*6950*/  FADD.FTZ R0, R237, R0 ;  /* 0x00000000ed007221 */ /* 0x000fe20000010000 */
[----:B------:R-:W-:Y:S01]  /*6960*/  HMMA.16816.F32.BF16 R196, R200, R4, R196 ;  /* 0x00000004c8c4723c */ /* 0x000fe200000418c4 */
[----:B------:R-:W-:Y:S02]  /*6970*/  FADD.FTZ R2, R35, R2 ;  /* 0x0000000223027221 */ /* 0x000fe40000010000 */
[----:B------:R-:W-:-:S05]  /*6980*/  FADD.FTZ R0, R17, R0 ;  /* 0x0000000011007221 */ /* 0x000fca0000010000 */
[----:B------:R-:W-:Y:S01]  /*6990*/  HMMA.16816.F32.BF16 R156, R160, R4, R156 ;  /* 0x00000004a09c723c */ /* 0x000fe2000004189c */
[----:B------:R-:W-:-:S06]  /*69a0*/  FADD.FTZ R2, R16, R2 ;  /* 0x0000000210027221 */ /* 0x000fcc0000010000 */
[----:B------:R-:W-:Y:S01]  /*69b0*/  FADD.FTZ R4, R18, R9 ;  /* 0x0000000912047221 */ /* 0x000fe20000010000 */
[----:B------:R-:W-:Y:S01]  /*69c0*/  HMMA.16816.F32.BF16 R176, R200, R184, R176 ;  /* 0x000000b8c8b0723c */ /* 0x000fe200000418b0 */
[----:B------:R-:W-:-:S07]  /*69d0*/  FADD.FTZ R2, R33, R2 ;  /* 0x0000000221027221 */ /* 0x000fce0000010000 */
[C---:B------:R-:W-:Y:S08]  /*69e0*/  HMMA.16816.F32.BF16 R172, R160.reuse, R184, R172 ;  /* 0x000000b8a0ac723c */ /* 0x040ff000000418ac */
[----:B------:R-:W-:Y:S08]  /*69f0*/  HMMA.16816.F32.BF16 R180, R160, R186, R180 ;  /* 0x000000baa0b4723c */ /* 0x000ff000000418b4 */
[-C--:B------:R-:W-:Y:S08]  /*6a00*/  HMMA.16816.F32.BF16 R68, R200, R80.reuse, R68 ;  /* 0x00000050c844723c */ /* 0x080ff00000041844 */
[C---:B------:R-:W-:Y:S08]  /*6a10*/  HMMA.16816.F32.BF16 R72, R160.reuse, R80, R52 ;  /* 0x00000050a048723c */ /* 0x040ff00000041834 */
[----:B------:R-:W-:Y:S08]  /*6a20*/  HMMA.16816.F32.BF16 R76, R160, R82, R60 ;  /* 0x00000052a04c723c */ /* 0x000ff0000004183c */
[----:B------:R-:W-:Y:S01]  /*6a30*/  HMMA.16816.F32.BF16 R84, R200, R96, R84 ;  /* 0x00000060c854723c */ /* 0x000fe20000041854 */
[----:B--2---:R-:W-:-:S07]  /*6a40*/  FADD.FTZ R10, R244, R166 ;  /* 0x000000a6f40a7221 */ /* 0x004fce0000010000 */
[----:B------:R-:W-:Y:S01]  /*6a50*/  HMMA.16816.F32.BF16 R88, R160, R96, R88 ;  /* 0x00000060a058723c */ /* 0x000fe20000041858 */
[----:B------:R3:W5:Y:S01]  /*6a60*/  LDL.LU R166, [R1+0xe4] ;  /* 0x0000e40001a67983 */ /* 0x0007620000300800 */
[----:B------:R-:W-:-:S03]  /*6a70*/  FADD.FTZ R8, R239, R10 ;  /* 0x0000000aef087221 */ /* 0x000fc60000010000 */
[----:B------:R3:W5:Y:S01]  /*6a80*/  LDL.LU R244, [R1+0xe0] ;  /* 0x0000e00001f47983 */ /* 0x0007620000300800 */
[----:B------:R-:W-:Y:S02]  /*6a90*/  FADD.FTZ R5, R19, R8 ;  /* 0x0000000813057221 */ /* 0x000fe40000010000 */
[----:B------:R-:W-:Y:S01]  /*6aa0*/  FADD.FTZ R8, R224, R4 ;  /* 0x00000004e0087221 */ /* 0x000fe20000010000 */
[C---:B------:R-:W-:Y:S01]  /*6ab0*/  HMMA.16816.F32.BF16 R92, R160.reuse, R98, R92 ;  /* 0x00000062a05c723c */ /* 0x040fe2000004185c */
[----:B------:R-:W-:Y:S01]  /*6ac0*/  FADD.FTZ R5, R219, R5 ;  /* 0x00000005db057221 */ /* 0x000fe20000010000 */
[----:B------:R3:W5:Y:S01]  /*6ad0*/  LDL.LU R243, [R1+0xdc] ;  /* 0x0000dc0001f37983 */ /* 0x0007620000300800 */
[----:B------:R-:W-:Y:S02]  /*6ae0*/  FADD.FTZ R4, R32, R0 ;  /* 0x0000000020047221 */ /* 0x000fe40000010000 */
[----:B------:R-:W-:Y:S01]  /*6af0*/  FADD.FTZ R0, R247, R5 ;  /* 0x00000005f7007221 */ /* 0x000fe20000010000 */
[----:B------:R3:W5:Y:S02]  /*6b00*/  LDL.LU R242, [R1+0xd8] ;  /* 0x0000d80001f27983 */ /* 0x0007640000300800 */
[C---:B------:R-:W-:Y:S01]  /*6b10*/  HMMA.16816.F32.BF16 R104, R160.reuse, R112, R104 ;  /* 0x00000070a068723c */ /* 0x040fe20000041868 */
[----:B------:R-:W-:Y:S01]  /*6b20*/  FADD.FTZ R5, R252, R8 ;  /* 0x00000008fc057221 */ /* 0x000fe20000010000 */
[----:B------:R3:W5:Y:S04]  /*6b30*/  LDL.LU R241, [R1+0xd4] ;  /* 0x0000d40001f17983 */ /* 0x0007680000300800 */
[----:B------:R3:W5:Y:S02]  /*6b40*/  LDL.LU R240, [R1+0xd0] ;  /* 0x0000d00001f07983 */ /* 0x0007640000300800 */
[C---:B------:R-:W-:Y:S02]  /*6b50*/  HMMA.16816.F32.BF16 R108, R160.reuse, R114, R108 ;  /* 0x00000072a06c723c */ /* 0x040fe4000004186c */
        /* <DEDUP_REMOVED lines=11> */
[C---:B------:R-:W-:Y:S08]  /*6c10*/  HMMA.16816.F32.BF16 R136, R160.reuse, R142, R136 ;  /* 0x0000008ea088723c */ /* 0x040ff00000041888 */
[C---:B-1----:R-:W-:Y:S08]  /*6c20*/  HMMA.16816.F32.BF16 R144, R160.reuse, R152, R144 ;  /* 0x00000098a090723c */ /* 0x042ff00000041890 */
        /* <DEDUP_REMOVED lines=59> */
[----:B------:R-:W2:Y:S04]  /*6fe0*/  LDL.64 R250, [R1+0x68] ;  /* 0x0000680001fa7983 */ /* 0x000ea80000100a00 */
[----:B------:R-:W4:Y:S04]  /*6ff0*/  LDL R213, [R1+0x70] ;  /* 0x0000700001d57983 */ /* 0x000f280000100800 */
[----:B---3--:R-:W3:Y:S01]  /*7000*/  LDL.64 R214, [R1+0xa0] ;  /* 0x0000a00001d67983 */ /* 0x008ee20000100a00 */
[----:B------:R-:W-:Y:S01]  /*7010*/  UIADD3 UR21, UR8, -0x2, URZ ;  /* 0xfffffffe08157890 */ /* 0x000fe2000fffe03f */
[----:B------:R-:W-:-:S04]  /*7020*/  DEPBAR.LE SB0, 0x0 ;  /* 0x000080000000791a */ /* 0x000fc80000000000 */
[----:B------:R-:W-:Y:S01]  /*7030*/  USHF.R.S32.HI UR5, URZ, 0x1f, UR21 ;  /* 0x0000001f3f057899 */ /* 0x000fe20008011415 */
[----:B------:R-:W-:Y:S01]  /*7040*/  IMAD.U32 R4, RZ, RZ, UR21 ;  /* 0x00000015ff047e24 */ /* 0x000fe2000f8e00ff */
[----:B------:R-:W-:Y:S02]  /*7050*/  UIMAD UR4, UR12, UR21, URZ ;  /* 0x000000150c0472a4 */ /* 0x000fe4000f8e023f */
[----:B------:R-:W-:Y:S02]  /*7060*/  UISETP.GE.AND UP0, UPT, UR8, 0x3, UPT ;  /* 0x000000030800788c */ /* 0x000fe4000bf06270 */
[----:B------:R-:W-:Y:S01]  /*7070*/  UIMAD UR4, UR5, UR17, UR4 ;  /* 0x00000011050472a4 */ /* 0x000fe2000f8e0204 */
[----:B------:R-:W-:Y:S01]  /*7080*/  BAR.SYNC.DEFER_BLOCKING 0x0 ;  /* 0x0000000000007b1d */ /* 0x000fe20000010000 */
[----:B--2---:R-:W-:Y:S02]  /*7090*/  ISETP.GE.AND P3, PT, R250, c[0x0][0x220], PT ;  /* 0x00008800fa007a0c */ /* 0x004fe40003f66270 */
[----:B----4-:R-:W-:Y:S01]  /*70a0*/  ISETP.GE.AND P2, PT, R213, c[0x0][0x220], PT ;  /* 0x00008800d5007a0c */ /* 0x010fe20003f46270 */
[----:B---3--:R-:W-:-:S05]  /*70b0*/  IMAD.WIDE.U32 R4, R4, UR17, R214 ;  /* 0x0000001104047c25 */ /* 0x008fca000f8e00d6 */
[----:B------:R-:W-:-:S05]  /*70c0*/  IADD3 R0, R5, UR4, RZ ;  /* 0x0000000405007c10 */ /* 0x000fca000fffe0ff */
[----:B-----5:R-:W-:Y:S01]  /*70d0*/  @P3 STS.128 [R244+0xc000], RZ ;  /* 0x00c000fff4003388 */ /* 0x020fe20000000c00 */
[C---:B------:R-:W-:Y:S02]  /*70e0*/  @!P3 LEA R6, P4, R4.reuse, c[0x0][0x170], 0x1 ;  /* 0x00005c000406ba11 */ /* 0x040fe400078808ff */
[C---:B------:R-:W-:Y:S02]  /*70f0*/  @!P2 LEA R22, P0, R4.reuse, c[0x0][0x170], 0x1 ;  /* 0x00005c000416aa11 */ /* 0x040fe400078008ff */
[C---:B------:R-:W-:Y:S02]  /*7100*/  IADD3 R2, P1, R4.reuse, UR14, RZ ;  /* 0x0000000e04027c10 */ /* 0x040fe4000ff3e0ff */
[C-C-:B------:R-:W-:Y:S02]  /*7110*/  @!P3 LEA.HI.X R7, R4.reuse, c[0x0][0x174], R0.reuse, 0x1, P4 ;  /* 0x00005d000407ba11 */ /* 0x140fe400020f0c00 */
[----:B------:R-:W-:Y:S02]  /*7120*/  @!P2 LEA.HI.X R23, R4, c[0x0][0x174], R0, 0x1, P0 ;  /* 0x00005d000417aa11 */ /* 0x000fe400000f0c00 */
[----:B------:R-:W-:Y:S01]  /*7130*/  IADD3.X R4, R0, UR9, RZ, P1, !PT ;  /* 0x0000000900047c10 */ /* 0x000fe20008ffe4ff */
[----:B------:R-:W-:Y:S01]  /*7140*/  @!PT LDS RZ, [RZ] ;  /* 0x00000000fffff984 */ /* 0x000fe20000000800 */
[----:B------:R-:W-:Y:S01]  /*7150*/  @!PT LDS RZ, [RZ] ;  /* 0x00000000fffff984 */ /* 0x000fe20000000800 */
[----:B------:R-:W-:Y:S01]  /*7160*/  @!PT LDS RZ, [RZ] ;  /* 0x00000000fffff984 */ /* 0x000fe20000000800 */
[----:B------:R1:W-:Y:S01]  /*7170*/  @!P3 LDGSTS.E.BYPASS.LTC128B.128 [R244+0xc000], [R6.64] ;  /* 0x0c00000006f4bfae */ /* 0x0003e2000b901d52 */
[----:B------:R-:W-:-:S02]  /*7180*/  @!P3 LEA R20, P4, R2, c[0x0][0x170], 0x1 ;  /* 0x00005c000214ba11 */ /* 0x000fc400078808ff */
[C---:B------:R-:W-:Y:S01]  /*7190*/  @!P2 LEA R14, P0, R2.reuse, c[0x0][0x170], 0x1 ;  /* 0x00005c00020eaa11 */ /* 0x040fe200078008ff */
[----:B------:R-:W-:Y:S01]  /*71a0*/  @P2 STS.128 [R244+0xe000], RZ ;  /* 0x00e000fff4002388 */ /* 0x000fe20000000c00 */
[C---:B------:R-:W-:Y:S02]  /*71b0*/  IADD3 R0, P1, R2.reuse, UR14, RZ ;  /* 0x0000000e02007c10 */ /* 0x040fe4000ff3e0ff */
[C-C-:B------:R-:W-:Y:S01]  /*71c0*/  @!P3 LEA.HI.X R21, R2.reuse, c[0x0][0x174], R4.reuse, 0x1, P4 ;  /* 0x00005d000215ba11 */ /* 0x140fe200020f0c04 */
[----:B------:R-:W-:Y:S01]  /*71d0*/  @!PT LDS RZ, [RZ] ;  /* 0x00000000fffff984 */ /* 0x000fe20000000800 */
[----:B------:R-:W-:Y:S01]  /*71e0*/  @!PT LDS RZ, [RZ] ;  /* 0x00000000fffff984 */ /* 0x000fe20000000800 */
[----:B------:R-:W-:Y:S01]  /*71f0*/  @!PT LDS RZ, [RZ] ;  /* 0x00000000fffff984 */ /* 0x000fe20000000800 */
[----:B------:R2:W-:Y:S01]  /*7200*/  @!P2 LDGSTS.E.BYPASS.LTC128B.128 [R244+0xe000], [R22.64+0x80] ;  /* 0x0e00008016f4afae */ /* 0x0005e2000b901d52 */
[----:B------:R-:W-:Y:S02]  /*7210*/  @!P2 LEA.HI.X R15, R2, c[0x0][0x174], R4, 0x1, P0 ;  /* 0x00005d00020faa11 */ /* 0x000fe400000f0c04 */
[----:B------:R-:W-:Y:S01]  /*7220*/  IADD3.X R4, R4, UR9, RZ, P1, !PT ;  /* 0x0000000904047c10 */ /* 0x000fe20008ffe4ff */
[----:B------:R-:W-:Y:S01]  /*7230*/  @P3 STS.128 [R244+0xc800], RZ ;  /* 0x00c800fff4003388 */ /* 0x000fe20000000c00 */
[----:B------:R-:W-:-:S02]  /*7240*/  IADD3 R2, P0, R0, UR14, RZ ;  /* 0x0000000e00027c10 */ /* 0x000fc4000ff1e0ff */
[C---:B------:R-:W-:Y:S01]  /*7250*/  @!P3 LEA R12, P5, R0.reuse, c[0x0][0x170], 0x1 ;  /* 0x00005c00000cba11 */ /* 0x040fe200078a08ff */
[----:B------:R-:W-:Y:S01]  /*7260*/  @!PT LDS RZ, [RZ] ;  /* 0x00000000fffff984 */ /* 0x000fe20000000800 */
[----:B------:R-:W-:Y:S01]  /*7270*/  @!PT LDS RZ, [RZ] ;  /* 0x00000000fffff984 */ /* 0x000fe20000000800 */
[----:B------:R-:W-:Y:S01]  /*7280*/  @!PT LDS RZ, [RZ] ;  /* 0x00000000fffff984 */ /* 0x000fe20000000800 */
[----:B------:R2:W-:Y:S01]  /*7290*/  @!P3 LDGSTS.E.BYPASS.LTC128B.128 [R244+0xc800], [R20.64] ;  /* 0x0c80000014f4bfae */ /* 0x0005e2000b901d52 */
[----:B------:R-:W-:Y:S02]  /*72a0*/  @!P2 LEA R8, P1, R0, c[0x0][0x170], 0x1 ;  /* 0x00005c000008aa11 */ /* 0x000fe400078208ff */
[----:B------:R-:W-:Y:S01]  /*72b0*/  IADD3.X R5, R4, UR9, RZ, P0, !PT ;  /* 0x0000000904057c10 */ /* 0x000fe200087fe4ff */
[----:B------:R-:W-:Y:S01]  /*72c0*/  @P2 STS.128 [R244+0xe800], RZ ;  /* 0x00e800fff4002388 */ /* 0x000fe20000000c00 */
[----:B------:R-:W-:Y:S02]  /*72d0*/  @!P3 LEA R10, P4, R2, c[0x0][0x170], 0x1 ;  /* 0x00005c00020aba11 */ /* 0x000fe400078808ff */
[C-C-:B------:R-:W-:Y:S01]  /*72e0*/  @!P3 LEA.HI.X R13, R0.reuse, c[0x0][0x174], R4.reuse, 0x1, P5 ;  /* 0x00005d00000dba11 */ /* 0x140fe200028f0c04 */
[----:B------:R-:W-:Y:S01]  /*72f0*/  @!PT LDS RZ, [RZ] ;  /* 0x00000000fffff984 */ /* 0x000fe20000000800 */
[----:B------:R-:W-:Y:S01]  /*7300*/  @!PT LDS RZ, [RZ] ;  /* 0x00000000fffff984 */ /* 0x000fe20000000800 */
[----:B------:R-:W-:Y:S01]  /*7310*/  @!PT LDS RZ, [RZ] ;  /* 0x00000000fffff984 */ /* 0x000fe20000000800 */
[----:B------:R3:W-:Y:S01]  /*7320*/  @!P2 LDGSTS.E.BYPASS.LTC128B.128 [R244+0xe800], [R14.64+0x80] ;  /* 0x0e8000800ef4afae */ /* 0x0007e2000b901d52 */
[----:B------:R-:W-:-:S02]  /*7330*/  @!P2 LEA.HI.X R9, R0, c[0x0][0x174], R4, 0x1, P1 ;  /* 0x00005d000009aa11 */ /* 0x000fc400008f0c04 */
[C---:B-1----:R-:W-:Y:S01]  /*7340*/  @!P2 LEA R6, P0, R2.reuse, c[0x0][0x170], 0x1 ;  /* 0x00005c000206aa11 */ /* 0x042fe200078008ff */
[----:B------:R-:W-:Y:S01]  /*7350*/  @P3 STS.128 [R244+0xd000], RZ ;  /* 0x00d000fff4003388 */ /* 0x000fe20000000c00 */
[C-C-:B------:R-:W-:Y:S02]  /*7360*/  @!P3 LEA.HI.X R11, R2.reuse, c[0x0][0x174], R5.reuse, 0x1, P4 ;  /* 0x00005d00020bba11 */ /* 0x140fe400020f0c05 */
[----:B------:R-:W-:Y:S01]  /*7370*/  @!P2 LEA.HI.X R7, R2, c[0x0][0x174], R5, 0x1, P0 ;  /* 0x00005d000207aa11 */ /* 0x000fe200000f0c05 */
[----:B------:R-:W-:Y:S01]  /*7380*/  @!PT LDS RZ, [RZ] ;  /* 0x00000000fffff984 */ /* 0x000fe20000000800 */
[----:B------:R-:W-:Y:S01]  /*7390*/  @!PT LDS RZ, [RZ] ;  /* 0x00000000fffff984 */ /* 0x000fe20000000800 */
[----:B------:R-:W-:Y:S01]  /*73a0*/  @!PT LDS RZ, [RZ] ;  /* 0x00000000fffff984 */ /* 0x000fe20000000800 */
[----:B------:R3:W-:Y:S04]  /*73b0*/  @!P3 LDGSTS.E.BYPASS.LTC128B.128 [R244+0xd000], [R12.64] ;  /* 0x0d0000000cf4bfae */ /* 0x0007e8000b901d52 */
[----:B------:R-:W-:Y:S04]  /*73c0*/  @P2 STS.128 [R244+0xf000], RZ ;  /* 0x00f000fff4002388 */ /* 0x000fe80000000c00 */
[----:B------:R-:W-:Y:S01]  /*73d0*/  @!PT LDS RZ, [RZ] ;  /* 0x00000000fffff984 */ /* 0x000fe20000000800 */
[----:B------:R-:W-:Y:S01]  /*73e0*/  @!PT LDS RZ, [RZ] ;  /* 0x00000000fffff984 */ /* 0x000fe20000000800 */
[----:B------:R-:W-:Y:S01]  /*73f0*/  @!PT LDS RZ, [RZ] ;  /* 0x00000000fffff984 */ /* 0x000fe20000000800 */
[----:B------:R1:W-:Y:S04]  /*7400*/  @!P2 LDGSTS.E.BYPASS.LTC128B.128 [R244+0xf000], [R8.64+0x80] ;  /* 0x0f00008008f4afae */ /* 0x0003e8000b901d52 */
[----:B------:R-:W-:Y:S04]  /*7410*/  @P3 STS.128 [R244+0xd800], RZ ;  /* 0x00d800fff4003388 */ /* 0x000fe80000000c00 */
        /* <DEDUP_REMOVED lines=9> */
[----:B------:R-:W-:Y:S04]  /*74b0*/  LDSM.16.M88.4 R24, [R232+0x9800] ;  /* 0x00980000e818783b */ /* 0x000fe80000000200 */
[----:B------:R-:W-:Y:S04]  /*74c0*/  LDSM.16.M88.4 R32, [R232+0x8800] ;  /* 0x00880000e820783b */ /* 0x000fe80000000200 */
[----:B------:R-:W-:Y:S04]  /*74d0*/  LDSM.16.M88.4 R40, [R239+0x1800] ;  /* 0x00180000ef28783b */ /* 0x000fe80000000200 */
[----:B------:R-:W-:Y:S04]  /*74e0*/  LDSM.16.M88.4 R48, [R239+0x800] ;  /* 0x00080000ef30783b */ /* 0x000fe80000000200 */
[----:B-1----:R-:W1:Y:S04]  /*74f0*/  LDSM.16.M88.4 R8, [R240+0x2000] ;  /* 0x00200000f008783b */ /* 0x002e680000000200 */
[----:B------:R-:W-:Y:S04]  /*7500*/  LDSM.16.M88.4 R28, [R232+0x9000] ;  /* 0x00900000e81c783b */ /* 0x000fe80000000200 */
[----:B----4-:R-:W4:Y:S04]  /*7510*/  LDSM.16.M88.4 R4, [R241+0x2000] ;  /* 0x00200000f104783b */ /* 0x010f280000000200 */
[----:B------:R-:W4:Y:S04]  /*7520*/  LDSM.16.M88.4 R36, [R232+0x8000] ;  /* 0x00800000e824783b */ /* 0x000f280000000200 */
[----:B------:R-:W4:Y:S04]  /*7530*/  LDSM.16.M88.4 R44, [R239+0x1000] ;  /* 0x00100000ef2c783b */ /* 0x000f280000000200 */
[----:B--2---:R-:W2:Y:S04]  /*7540*/  LDSM.16.M88.4 R20, [R239] ;  /* 0x00000000ef14783b */ /* 0x004ea80000000200 */
[----:B---3--:R-:W3:Y:S04]  /*7550*/  LDSM.16.M88.4 R12, [R240] ;  /* 0x00000000f00c783b */ /* 0x008ee80000000200 */
[----:B------:R-:W0:Y:S01]  /*7560*/  LDGDEPBAR ;  /* 0x00000000000079af */ /* 0x000e220000000000 */
[C---:B-1----:R-:W-:Y:S08]  /*7570*/  HMMA.16816.F32.BF16 R52, R8.reuse, R24, RZ ;  /* 0x000000180834723c */ /* 0x042ff000000418ff */
[C---:B------:R-:W-:Y:S08]  /*7580*/  HMMA.16816.F32.BF16 R64, R8.reuse, R34, RZ ;  /* 0x000000220840723c */ /* 0x040ff000000418ff */
[----:B------:R-:W-:Y:S08]  /*7590*/  HMMA.16816.F32.BF16 R204, R8, R32, RZ ;  /* 0x0000002008cc723c */ /* 0x000ff000000418ff */
[C---:B----4-:R-:W-:Y:S08]  /*75a0*/  HMMA.16816.F32.BF16 R228, R4.reuse, R40, R52 ;  /* 0x0000002804e4723c */ /* 0x050ff00000041834 */
[----:B------:R-:W-:Y:S08]  /*75b0*/  HMMA.16816.F32.BF16 R52, R4, R50, R64 ;  /* 0x000000320434723c */ /* 0x000ff00000041840 */
[C---:B------:R-:W-:Y:S08]  /*75c0*/  HMMA.16816.F32.BF16 R56, R8.reuse, R30, RZ ;  /* 0x0000001e0838723c */ /* 0x040ff000000418ff */
[C---:B------:R-:W-:Y:S08]  /*75d0*/  HMMA.16816.F32.BF16 R212, R8.reuse, R36, RZ ;  /* 0x0000002408d4723c */ /* 0x040ff000000418ff */
[----:B------:R-:W-:Y:S01]  /*75e0*/  HMMA.16816.F32.BF16 R60, R8, R28, RZ ;  /* 0x0000001c083c723c */ /* 0x000fe200000418ff */
[----:B------:R-:W-:-:S02]  /*75f0*/  IMAD.MOV.U32 R165, RZ, RZ, R52 ;  /* 0x000000ffffa57224 */ /* 0x000fc400078e0034 */
[----:B------:R-:W-:Y:S02]  /*7600*/  IMAD.MOV.U32 R164, RZ, RZ, R53 ;  /* 0x000000ffffa47224 */ /* 0x000fe400078e0035 */
[----:B------:R-:W-:Y:S02]  /*7610*/  IMAD.MOV.U32 R2, RZ, RZ, R54 ;  /* 0x000000ffff027224 */ /* 0x000fe400078e0036 */
[----:B------:R-:W-:Y:S01]  /*7620*/  IMAD.MOV.U32 R0, RZ, RZ, R55 ;  /* 0x000000ffff007224 */ /* 0x000fe200078e0037 */
[C---:B------:R-:W-:Y:S08]  /*7630*/  HMMA.16816.F32.BF16 R208, R8.reuse, R38, RZ ;  /* 0x0000002608d0723c */ /* 0x040ff000000418ff */
[----:B------:R-:W-:Y:S08]  /*7640*/  HMMA.16816.F32.BF16 R8, R8, R26, RZ ;  /* 0x0000001a0808723c */ /* 0x000ff000000418ff */
[C---:B------:R-:W-:Y:S08]  /*7650*/  HMMA.16816.F32.BF16 R220, R4.reuse, R48, R204 ;  /* 0x0000003004dc723c */ /* 0x040ff000000418cc */
[C---:B------:R-:W-:Y:S08]  /*7660*/  HMMA.16816.F32.BF16 R52, R4.reuse, R46, R56 ;  /* 0x0000002e0434723c */ /* 0x040ff00000041838 */
[C---:B------:R-:W-:Y:S01]  /*7670*/  HMMA.16816.F32.BF16 R224, R4.reuse, R42, R8 ;  /* 0x0000002a04e0723c */ /* 0x040fe20000041808 */
[----:B------:R-:W1:Y:S07]  /*7680*/  LDSM.16.M88.4 R8, [R241] ;  /* 0x00000000f108783b */ /* 0x000e6e0000000200 */
[----:B--2---:R-:W-:Y:S01]  /*7690*/  HMMA.16816.F32.BF16 R216, R4, R20, R212 ;  /* 0x0000001404d8723c */ /* 0x004fe200000418d4 */
[----:B------:R-:W-:-:S02]  /*76a0*/  IMAD.MOV.U32 R207, RZ, RZ, R220 ;  /* 0x000000ffffcf7224 */ /* 0x000fc400078e00dc */
[----:B------:R-:W-:Y:S02]  /*76b0*/  IMAD.MOV.U32 R206, RZ, RZ, R221 ;  /* 0x000000ffffce7224 */ /* 0x000fe400078e00dd */
[----:B------:R-:W-:Y:S02]  /*76c0*/  IMAD.MOV.U32 R205, RZ, RZ, R222 ;  /* 0x000000ffffcd7224 */ /* 0x000fe400078e00de */
[----:B------:R-:W-:Y:S01]  /*76d0*/  IMAD.MOV.U32 R204, RZ, RZ, R223 ;  /* 0x000000ffffcc7224 */ /* 0x000fe200078e00df */
[----:B------:R-:W-:Y:S01]  /*76e0*/  HMMA.16816.F32.BF16 R212, R4, R22, R208 ;  /* 0x0000001604d4723c */ /* 0x000fe200000418d0 */
[----:B------:R-:W-:Y:S01]  /*76f0*/  IMAD.MOV.U32 R245, RZ, RZ, R52 ;  /* 0x000000fffff57224 */ /* 0x000fe200078e0034 */
[----:B------:R-:W-:Y:S01]  /*7700*/  MOV R171, R53 ;  /* 0x0000003500ab7202 */ /* 0x000fe20000000f00 */
[----:B------:R-:W-:Y:S02]  /*7710*/  IMAD.MOV.U32 R170, RZ, RZ, R54 ;  /* 0x000000ffffaa7224 */ /* 0x000fe400078e0036 */
[----:B------:R-:W-:-:S03]  /*7720*/  IMAD.MOV.U32 R169, RZ, RZ, R55 ;  /* 0x000000ffffa97224 */ /* 0x000fc600078e0037 */
[----:B---3--:R-:W-:Y:S08]  /*7730*/  HMMA.16816.F32.BF16 R56, R12, R32, RZ ;  /* 0x000000200c38723c */ /* 0x008ff000000418ff */
[----:B------:R-:W-:Y:S08]  /*7740*/  HMMA.16816.F32.BF16 R220, R4, R44, R60 ;  /* 0x0000002c04dc723c */ /* 0x000ff0000004183c */
[----:B------:R-:W-:Y:S01]  /*7750*/  HMMA.16816.F32.BF16 R52, R12, R28, RZ ;  /* 0x0000001c0c34723c */ /* 0x000fe200000418ff */
[----:B------:R-:W-:-:S02]  /*7760*/  IMAD.MOV.U32 R211, RZ, RZ, R212 ;  /* 0x000000ffffd37224 */ /* 0x000fc400078e00d4 */
[----:B------:R-:W-:Y:S02]  /*7770*/  IMAD.MOV.U32 R210, RZ, RZ, R213 ;  /* 0x000000ffffd27224 */ /* 0x000fe400078e00d5 */
[----:B------:R-:W-:Y:S02]  /*7780*/  IMAD.MOV.U32 R209, RZ, RZ, R214 ;  /* 0x000000ffffd17224 */ /* 0x000fe400078e00d6 */
[----:B------:R-:W-:Y:S01]  /*7790*/  IMAD.MOV.U32 R208, RZ, RZ, R215 ;  /* 0x000000ffffd07224 */ /* 0x000fe200078e00d7 */
[C---:B------:R-:W-:Y:S08]  /*77a0*/  HMMA.16816.F32.BF16 R60, R12.reuse, R36, RZ ;  /* 0x000000240c3c723c */ /* 0x040ff000000418ff */
[C---:B------:R-:W-:Y:S08]  /*77b0*/  HMMA.16816.F32.BF16 R4, R12.reuse, R24, RZ ;  /* 0x000000180c04723c */ /* 0x040ff000000418ff */
[C---:B------:R-:W-:Y:S08]  /*77c0*/  HMMA.16816.F32.BF16 R36, R12.reuse, R38, RZ ;  /* 0x000000260c24723c */ /* 0x040ff000000418ff */
[----:B------:R-:W-:Y:S08]  /*77d0*/  HMMA.16816.F32.BF16 R28, R12, R30, RZ ;  /* 0x0000001e0c1c723c */ /* 0x000ff000000418ff */
[----:B-1----:R-:W-:Y:S07]  /*77e0*/  HMMA.16816.F32.BF16 R212, R8, R48, R56 ;  /* 0x0000003008d4723c */ /* 0x002fee0000041838 */
[----:B------:R-:W-:Y:S01]  /*77f0*/  IMAD.MOV.U32 R56, RZ, RZ, R211 ;  /* 0x000000ffff387224 */ /* 0x000fe200078e00d3 */
[----:B------:R-:W-:Y:S01]  /*7800*/  HMMA.16816.F32.BF16 R64, R12, R34, RZ ;  /* 0x000000220c40723c */ /* 0x000fe200000418ff */
[----:B------:R-:W-:-:S02]  /*7810*/  IMAD.MOV.U32 R57, RZ, RZ, R210 ;  /* 0x000000ffff397224 */ /* 0x000fc400078e00d2 */
[----:B------:R-:W-:Y:S02]  /*7820*/  IMAD.MOV.U32 R58, RZ, RZ, R209 ;  /* 0x000000ffff3a7224 */ /* 0x000fe400078e00d1 */
[----:B------:R-:W-:-:S03]  /*7830*/  IMAD.MOV.U32 R59, RZ, RZ, R208 ;  /* 0x000000ffff3b7224 */ /* 0x000fc600078e00d0 */
[C---:B------:R-:W-:Y:S07]  /*7840*/  HMMA.16816.F32.BF16 R208, R8.reuse, R44, R52 ;  /* 0x0000002c08d0723c */ /* 0x040fee0000041834 */
[----:B------:R-:W-:Y:S01]  /*7850*/  IMAD.MOV.U32 R52, RZ, RZ, R207 ;  /* 0x000000ffff347224 */ /* 0x000fe200078e00cf */
[----:B------:R-:W-:Y:S01]  /*7860*/  HMMA.16816.F32.BF16 R32, R8, R20, R60 ;  /* 0x000000140820723c */ /* 0x000fe2000004183c */
[----:B------:R-:W-:Y:S02]  /*7870*/  IMAD.MOV.U32 R53, RZ, RZ, R206 ;  /* 0x000000ffff357224 */ /* 0x000fe400078e00ce */
[----:B------:R-:W-:-:S02]  /*7880*/  IMAD.MOV.U32 R54, RZ, RZ, R205 ;  /* 0x000000ffff367224 */ /* 0x000fc400078e00cd */
[----:B------:R-:W-:Y:S02]  /*7890*/  IMAD.MOV.U32 R55, RZ, RZ, R204 ;  /* 0x000000ffff377224 */ /* 0x000fe400078e00cc */
[----:B------:R-:W-:Y:S01]  /*78a0*/  IMAD.MOV.U32 R44, RZ, RZ, R165 ;  /* 0x000000ffff2c7224 */ /* 0x000fe200078e00a5 */
[----:B------:R-:W-:Y:S01]  /*78b0*/  HMMA.16816.F32.BF16 R248, R8, R40, R4 ;  /* 0x0000002808f8723c */ /* 0x000fe20000041804 */
[----:B------:R-:W-:Y:S01]  /*78c0*/  LDSM.16.M88.4 R4, [R243+0x2000] ;  /* 0x00200000f304783b */ /* 0x000fe20000000200 */
[----:B------:R-:W-:-:S06]  /*78d0*/  IMAD.MOV.U32 R45, RZ, RZ, R164 ;  /* 0x000000ffff2d7224 */ /* 0x000fcc00078e00a4 */
[C---:B------:R-:W-:Y:S01]  /*78e0*/  HMMA.16816.F32.BF16 R204, R8.reuse, R22, R36 ;  /* 0x0000001608cc723c */ /* 0x040fe20000041824 */
[----:B------:R-:W1:Y:S07]  /*78f0*/  LDSM.16.M88.4 R20, [R238+0x8000] ;  /* 0x00800000ee14783b */ /* 0x000e6e0000000200 */
[----:B------:R-:W-:Y:S01]  /*7900*/  HMMA.16816.F32.BF16 R60, R8, R46, R28 ;  /* 0x0000002e083c723c */ /* 0x000fe2000004181c */
[----:B------:R-:W2:Y:S06]  /*7910*/  LDSM.16.M88.4 R28, [R238+0x9800] ;  /* 0x00980000ee1c783b */ /* 0x000eac0000000200 */
[----:B------:R-:W-:Y:S01]  /*7920*/  IMAD.MOV.U32 R46, RZ, RZ, R2 ;  /* 0x000000ffff2e7224 */ /* 0x000fe200078e0002 */
[----:B------:R-:W-:Y:S01]  /*7930*/  HMMA.16816.F32.BF16 R24, R12, R26, RZ ;  /* 0x0000001a0c18723c */ /* 0x000fe200000418ff */
[----:B------:R-:W3:Y:S01]  /*7940*/  LDSM.16.M88.4 R12, [R243] ;  /* 0x00000000f30c783b */ /* 0x000ee20000000200 */
[----:B------:R-:W-:-:S06]  /*7950*/  IMAD.MOV.U32 R47, RZ, RZ, R0 ;  /* 0x000000ffff2f7224 */ /* 0x000fcc00078e0000 */
[----:B------:R-:W-:Y:S07]  /*7960*/  HMMA.16816.F32.BF16 R48, R8, R50, R64 ;  /* 0x000000320830723c */ /* 0x000fee0000041840 */
[----:B------:R-:W-:Y:S01]  /*7970*/  IMAD.MOV.U32 R64, RZ, RZ, R245 ;  /* 0x000000ffff407224 */ /* 0x000fe200078e00f5 */
[----:B------:R-:W-:Y:S01]  /*7980*/  MOV R67, R169 ;  /* 0x000000a900437202 */ /* 0x000fe20000000f00 */
[----:B------:R-:W-:Y:S02]  /*7990*/  IMAD.MOV.U32 R65, RZ, RZ, R171 ;  /* 0x000000ffff417224 */ /* 0x000fe400078e00ab */
[----:B------:R-:W-:-:S05]  /*79a0*/  IMAD.MOV.U32 R66, RZ, RZ, R170 ;  /* 0x000000ffff427224 */ /* 0x000fca00078e00aa */
[----:B------:R-:W-:Y:S01]  /*79b0*/  HMMA.16816.F32.BF16 R40, R8, R42, R24 ;  /* 0x0000002a0828723c */ /* 0x000fe20000041818 */
[----:B------:R-:W4:Y:S04]  /*79c0*/  LDSM.16.M88.4 R24, [R238+0x9000] ;  /* 0x00900000ee18783b */ /* 0x000f280000000200 */
[----:B------:R-:W4:Y:S03]  /*79d0*/  LDSM.16.M88.4 R8, [R238+0x8800] ;  /* 0x00880000ee08783b */ /* 0x000f260000000200 */
[C---:B-1----:R-:W-:Y:S08]  /*79e0*/  HMMA.16816.F32.BF16 R36, R4.reuse, R20, R216 ;  /* 0x000000140424723c */ /* 0x042ff000000418d8 */
[----:B--2---:R-:W-:Y:S08]  /*79f0*/  HMMA.16816.F32.BF16 R216, R4, R28, R228 ;  /* 0x0000001c04d8723c */ /* 0x004ff000000418e4 */
[----:B---3--:R-:W-:Y:S08]  /*7a00*/  HMMA.16816.F32.BF16 R32, R12, R20, R32 ;  /* 0x000000140c20723c */ /* 0x008ff00000041820 */
[C---:B------:R-:W-:Y:S08]  /*7a10*/  HMMA.16816.F32.BF16 R56, R4.reuse, R22, R56 ;  /* 0x000000160438723c */ /* 0x040ff00000041838 */
[----:B------:R-:W-:Y:S01]  /*7a20*/  IMAD.MOV.U32 R20, RZ, RZ, R216 ;  /* 0x000000ffff147224 */ /* 0x000fe200078e00d8 */
[----:B----4-:R-:W-:Y:S01]  /*7a30*/  HMMA.16816.F32.BF16 R220, R4, R24, R220 ;  /* 0x0000001804dc723c */ /* 0x010fe200000418dc */
[----:B------:R-:W-:-:S02]  /*7a40*/  IMAD.MOV.U32 R252, RZ, RZ, R217 ;  /* 0x000000fffffc7224 */ /* 0x000fc400078e00d9 */
[----:B------:R-:W-:Y:S02]  /*7a50*/  IMAD.MOV.U32 R247, RZ, RZ, R218 ;  /* 0x000000fffff77224 */ /* 0x000fe400078e00da */
[----:B------:R-:W-:-:S03]  /*7a60*/  IMAD.MOV.U32 R246, RZ, RZ, R219 ;  /* 0x000000fffff67224 */ /* 0x000fc600078e00db */
[C---:B------:R-:W-:Y:S08]  /*7a70*/  HMMA.16816.F32.BF16 R216, R4.reuse, R26, R64 ;  /* 0x0000001a04d8723c */ /* 0x040ff00000041840 */
[C---:B------:R-:W-:Y:S08]  /*7a80*/  HMMA.16816.F32.BF16 R52, R4.reuse, R8, R52 ;  /* 0x000000080434723c */ /* 0x040ff00000041834 */
[----:B------:R-:W-:Y:S08]  /*7a90*/  HMMA.16816.F32.BF16 R44, R4, R10, R44 ;  /* 0x0000000a042c723c */ /* 0x000ff0000004182c */
[----:B------:R-:W-:Y:S01]  /*7aa0*/  IMAD.MOV.U32 R67, RZ, RZ, R216 ;  /* 0x000000ffff437224 */ /* 0x000fe200078e00d8 */
[----:B------:R-:W-:Y:S01]  /*7ab0*/  HMMA.16816.F32.BF16 R228, R12, R22, R204 ;  /* 0x000000160ce4723c */ /* 0x000fe200000418cc */
[----:B------:R-:W-:-:S02]  /*7ac0*/  IMAD.MOV.U32 R66, RZ, RZ, R217 ;  /* 0x000000ffff427224 */ /* 0x000fc400078e00d9 */
[----:B------:R-:W-:Y:S02]  /*7ad0*/  IMAD.MOV.U32 R65, RZ, RZ, R218 ;  /* 0x000000ffff417224 */ /* 0x000fe400078e00da */
[----:B------:R-:W-:Y:S02]  /*7ae0*/  IMAD.MOV.U32 R64, RZ, RZ, R219 ;  /* 0x000000ffff407224 */ /* 0x000fe400078e00db */
[----:B------:R-:W-:Y:S01]  /*7af0*/  IMAD.MOV.U32 R207, RZ, RZ, R20 ;  /* 0x000000ffffcf7224 */ /* 0x000fe200078e0014 */
[----:B------:R-:W-:Y:S01]  /*7b00*/  HMMA.16816.F32.BF16 R216, R4, R30, R224 ;  /* 0x0000001e04d8723c */ /* 0x000fe200000418e0 */
[----:B------:R-:W-:Y:S07]  /*7b10*/  LDSM.16.M88.4 R20, [R237] ;  /* 0x00000000ed14783b */ /* 0x000fee0000000200 */
[C---:B------:R-:W-:Y:S08]  /*7b20*/  HMMA.16816.F32.BF16 R224, R12.reuse, R8, R212 ;  /* 0x000000080ce0723c */ /* 0x040ff000000418d4 */
[C---:B------:R-:W-:Y:S08]  /*7b30*/  HMMA.16816.F32.BF16 R212, R12.reuse, R24, R208 ;  /* 0x000000180cd4723c */ /* 0x040ff000000418d0 */
[----:B------:R-:W-:Y:S01]  /*7b40*/  IMAD.MOV.U32 R5, RZ, RZ, R216 ;  /* 0x000000ffff057224 */ /* 0x000fe200078e00d8 */
[----:B------:R-:W-:Y:S01]  /*7b50*/  MOV R4, R217 ;  /* 0x000000d900047202 */ /* 0x000fe20000000f00 */
[----:B------:R-:W-:Y:S01]  /*7b60*/  IMAD.MOV.U32 R2, RZ, RZ, R218 ;  /* 0x000000ffff027224 */ /* 0x000fe200078e00da */
[----:B------:R-:W-:Y:S01]  /*7b70*/  HMMA.16816.F32.BF16 R60, R12, R26, R60 ;  /* 0x0000001a0c3c723c */ /* 0x000fe2000004183c */
[----:B------:R-:W-:-:S07]  /*7b80*/  IMAD.MOV.U32 R0, RZ, RZ, R219 ;  /* 0x000000ffff007224 */ /* 0x000fce00078e00db */
[C---:B------:R-:W-:Y:S01]  /*7b90*/  HMMA.16816.F32.BF16 R216, R12.reuse, R10, R48 ;  /* 0x0000000a0cd8723c */ /* 0x040fe20000041830 */
[----:B------:R-:W-:Y:S06]  /*7ba0*/  LDSM.16.M88.4 R8, [R242] ;  /* 0x00000000f208783b */ /* 0x000fec0000000200 */
[----:B------:R-:W-:Y:S01]  /*7bb0*/  IMAD.MOV.U32 R48, RZ, RZ, R5 ;  /* 0x000000ffff307224 */ /* 0x000fe200078e0005 */
[----:B------:R-:W-:Y:S01]  /*7bc0*/  HMMA.16816.F32.BF16 R24, R12, R28, R248 ;  /* 0x0000001c0c18723c */ /* 0x000fe200000418f8 */
[----:B------:R-:W-:Y:S02]  /*7bd0*/  IMAD.MOV.U32 R49, RZ, RZ, R4 ;  /* 0x000000ffff317224 */ /* 0x000fe400078e0004 */
[----:B------:R-:W1:Y:S01]  /*7be0*/  LDSM.16.M88.4 R4, [R242+0x2000] ;  /* 0x00200000f204783b */ /* 0x000e620000000200 */
[----:B------:R-:W-:-:S02]  /*7bf0*/  IMAD.MOV.U32 R51, RZ, RZ, R0 ;  /* 0x000000ffff337224 */ /* 0x000fc400078e0000 */
[----:B------:R-:W-:Y:S02]  /*7c00*/  IMAD.MOV.U32 R50, RZ, RZ, R2 ;  /* 0x000000ffff327224 */ /* 0x000fe400078e0002 */
[----:B------:R-:W-:Y:S01]  /*7c10*/  HMMA.16816.F32.BF16 R208, R12, R30, R40 ;  /* 0x0000001e0cd0723c */ /* 0x000fe20000041828 */
[----:B------:R-:W2:Y:S01]  /*7c20*/  LDSM.16.M88.4 R12, [R237+0x800] ;  /* 0x00080000ed0c783b */ /* 0x000ea20000000200 */
[----:B------:R-:W-:Y:S02]  /*7c30*/  IMAD.MOV.U32 R169, RZ, RZ, R60 ;  /* 0x000000ffffa97224 */ /* 0x000fe400078e003c */
[----:B------:R-:W-:Y:S01]  /*7c40*/  IMAD.MOV.U32 R165, RZ, RZ, R61 ;  /* 0x000000ffffa57224 */ /* 0x000fe200078e003d */
[----:B------:R-:W-:Y:S01]  /*7c50*/  LDSM.16.M88.4 R28, [R237+0x1800] ;  /* 0x00180000ed1c783b */ /* 0x000fe20000000200 */
[----:B------:R-:W-:Y:S02]  /*7c60*/  IMAD.MOV.U32 R164, RZ, RZ, R62 ;  /* 0x000000ffffa47224 */ /* 0x000fe400078e003e */
[----:B------:R-:W-:-:S02]  /*7c70*/  IMAD.MOV.U32 R40, RZ, RZ, R207 ;  /* 0x000000ffff287224 */ /* 0x000fc400078e00cf */
[----:B------:R-:W-:Y:S02]  /*7c80*/  IMAD.MOV.U32 R41, RZ, RZ, R252 ;  /* 0x000000ffff297224 */ /* 0x000fe400078e00fc */
[----:B------:R-:W-:Y:S02]  /*7c90*/  IMAD.MOV.U32 R42, RZ, RZ, R247 ;  /* 0x000000ffff2a7224 */ /* 0x000fe400078e00f7 */
[----:B------:R-:W-:Y:S02]  /*7ca0*/  IMAD.MOV.U32 R43, RZ, RZ, R246 ;  /* 0x000000ffff2b7224 */ /* 0x000fe400078e00f6 */
[----:B------:R-:W-:Y:S01]  /*7cb0*/  IMAD.MOV.U32 R245, RZ, RZ, R24 ;  /* 0x000000fffff57224 */ /* 0x000fe200078e0018 */
[----:B------:R-:W-:Y:S01]  /*7cc0*/  MOV R170, R26 ;  /* 0x0000001a00aa7202 */ /* 0x000fe20000000f00 */
[----:B------:R-:W-:Y:S02]  /*7cd0*/  IMAD.MOV.U32 R171, RZ, RZ, R25 ;  /* 0x000000ffffab7224 */ /* 0x000fe400078e0019 */
[----:B------:R-:W-:-:S02]  /*7ce0*/  IMAD.MOV.U32 R0, RZ, RZ, R27 ;  /* 0x000000ffff007224 */ /* 0x000fc400078e001b */
[----:B------:R-:W3:Y:S01]  /*7cf0*/  LDSM.16.M88.4 R24, [R237+0x1000] ;  /* 0x00100000ed18783b */ /* 0x000ee20000000200 */
[----:B------:R-:W-:Y:S01]  /*7d00*/  IMAD.MOV.U32 R2, RZ, RZ, R63 ;  /* 0x000000ffff027224 */ /* 0x000fe200078e003f */
[C---:B-1----:R-:W-:Y:S08]  /*7d10*/  HMMA.16816.F32.BF16 R56, R4.reuse, R22, R56 ;  /* 0x000000160438723c */ /* 0x042ff00000041838 */
[C---:B------:R-:W-:Y:S07]  /*7d20*/  HMMA.16816.F32.BF16 R204, R4.reuse, R20, R36 ;  /* 0x0000001404cc723c */ /* 0x040fee0000041824 */
[----:B------:R-:W-:Y:S01]  /*7d30*/  IMAD.MOV.U32 R36, RZ, RZ, R67 ;  /* 0x000000ffff247224 */ /* 0x000fe200078e0043 */
[----:B--2---:R-:W-:Y:S01]  /*7d40*/  HMMA.16816.F32.BF16 R248, R4, R12, R52 ;  /* 0x0000000c04f8723c */ /* 0x004fe20000041834 */
[----:B------:R-:W-:-:S02]  /*7d50*/  IMAD.MOV.U32 R37, RZ, RZ, R66 ;  /* 0x000000ffff257224 */ /* 0x000fc400078e0042 */
[----:B------:R-:W-:Y:S02]  /*7d60*/  IMAD.MOV.U32 R38, RZ, RZ, R65 ;  /* 0x000000ffff267224 */ /* 0x000fe400078e0041 */
[----:B------:R-:W-:-:S03]  /*7d70*/  IMAD.MOV.U32 R39, RZ, RZ, R64 ;  /* 0x000000ffff277224 */ /* 0x000fc600078e0040 */
[----:B------:R-:W-:Y:S07]  /*7d80*/  HMMA.16816.F32.BF16 R64, R8, R20, R32 ;  /* 0x000000140840723c */ /* 0x000fee0000041820 */
[----:B------:R-:W-:Y:S01]  /*7d90*/  IMAD.MOV.U32 R21, RZ, RZ, R58 ;  /* 0x000000ffff157224 */ /* 0x000fe200078e003a */
[----:B---3--:R-:W-:Y:S01]  /*7da0*/  HMMA.16816.F32.BF16 R52, R4, R26, R36 ;  /* 0x0000001a0434723c */ /* 0x008fe20000041824 */
[----:B------:R-:W-:Y:S02]  /*7db0*/  IMAD.MOV.U32 R20, RZ, RZ, R59 ;  /* 0x000000ffff147224 */ /* 0x000fe400078e003b */
[----:B------:R-:W-:-:S02]  /*7dc0*/  IMAD.MOV.U32 R33, RZ, RZ, R56 ;  /* 0x000000ffff217224 */ /* 0x000fc400078e0038 */
[----:B------:R-:W-:-:S03]  /*7dd0*/  IMAD.MOV.U32 R32, RZ, RZ, R57 ;  /* 0x000000ffff207224 */ /* 0x000fc600078e0039 */
[C---:B------:R-:W-:Y:S08]  /*7de0*/  HMMA.16816.F32.BF16 R36, R4.reuse, R28, R40 ;  /* 0x0000001c0424723c */ /* 0x040ff00000041828 */
[----:B------:R-:W-:Y:S08]  /*7df0*/  HMMA.16816.F32.BF16 R60, R4, R14, R44 ;  /* 0x0000000e043c723c */ /* 0x000ff0000004182c */
[----:B------:R-:W-:Y:S07]  /*7e00*/  HMMA.16816.F32.BF16 R44, R8, R22, R228 ;  /* 0x00000016082c723c */ /* 0x000fee00000418e4 */
[----:B------:R-:W-:Y:S01]  /*7e10*/  IMAD.MOV.U32 R230, RZ, RZ, R21 ;  /* 0x000000ffffe67224 */ /* 0x000fe200078e0015 */
[----:B------:R-:W-:Y:S01]  /*7e20*/  HMMA.16816.F32.BF16 R56, R4, R24, R220 ;  /* 0x000000180438723c */ /* 0x000fe200000418dc */
[----:B------:R-:W-:-:S02]  /*7e30*/  IMAD.MOV.U32 R231, RZ, RZ, R20 ;  /* 0x000000ffffe77224 */ /* 0x000fc400078e0014 */
[----:B------:R-:W-:Y:S01]  /*7e40*/  LDSM.16.M88.4 R20, [R232+0xa000] ;  /* 0x00a00000e814783b */ /* 0x000fe20000000200 */
[----:B------:R-:W-:Y:S02]  /*7e50*/  IMAD.MOV.U32 R228, RZ, RZ, R33 ;  /* 0x000000ffffe47224 */ /* 0x000fe400078e0021 */
[----:B------:R-:W-:Y:S01]  /*7e60*/  IMAD.MOV.U32 R229, RZ, RZ, R32 ;  /* 0x000000ffffe57224 */ /* 0x000fe200078e0020 */
[----:B------:R-:W-:Y:S01]  /*7e70*/  MOV R220, R169 ;  /* 0x000000a900dc7202 */ /* 0x000fe20000000f00 */
[----:B------:R-:W-:Y:S01]  /*7e80*/  HMMA.16816.F32.BF16 R48, R4, R30, R48 ;  /* 0x0000001e0430723c */ /* 0x000fe20000041830 */
[----:B------:R-:W1:Y:S01]  /*7e90*/  LDSM.16.M88.4 R4, [R240+0x6000] ;  /* 0x00600000f004783b */ /* 0x000e620000000200 */
[----:B------:R-:W-:Y:S02]  /*7ea0*/  IMAD.MOV.U32 R221, RZ, RZ, R165 ;  /* 0x000000ffffdd7224 */ /* 0x000fe400078e00a5 */
[----:B------:R-:W-:Y:S02]  /*7eb0*/  IMAD.MOV.U32 R222, RZ, RZ, R164 ;  /* 0x000000ffffde7224 */ /* 0x000fe400078e00a4 */
[----:B------:R-:W-:-:S02]  /*7ec0*/  IMAD.MOV.U32 R223, RZ, RZ, R2 ;  /* 0x000000ffffdf7224 */ /* 0x000fc400078e0002 */
[C---:B------:R-:W-:Y:S01]  /*7ed0*/  HMMA.16816.F32.BF16 R40, R8.reuse, R12, R224 ;  /* 0x0000000c0828723c */ /* 0x040fe200000418e0 */
[----:B------:R-:W-:Y:S02]  /*7ee0*/  IMAD.MOV.U32 R169, RZ, RZ, R36 ;  /* 0x000000ffffa97224 */ /* 0x000fe400078e0024 */
[----:B------:R-:W-:Y:S02]  /*7ef0*/  IMAD.MOV.U32 R165, RZ, RZ, R37 ;  /* 0x000000ffffa57224 */ /* 0x000fe400078e0025 */
[----:B------:R-:W-:Y:S02]  /*7f00*/  IMAD.MOV.U32 R164, RZ, RZ, R38 ;  /* 0x000000ffffa47224 */ /* 0x000fe400078e0026 */
[----:B------:R-:W-:Y:S01]  /*7f10*/  IMAD.MOV.U32 R224, RZ, RZ, R245 ;  /* 0x000000ffffe07224 */ /* 0x000fe200078e00f5 */
[----:B------:R-:W-:Y:S01]  /*7f20*/  MOV R226, R170 ;  /* 0x000000aa00e27202 */ /* 0x000fe20000000f00 */
[----:B------:R-:W-:Y:S01]  /*7f30*/  IMAD.MOV.U32 R225, RZ, RZ, R171 ;  /* 0x000000ffffe17224 */ /* 0x000fe200078e00ab */
[----:B------:R-:W-:Y:S01]  /*7f40*/  HMMA.16816.F32.BF16 R32, R8, R24, R212 ;  /* 0x000000180820723c */ /* 0x000fe200000418d4 */
[----:B------:R-:W-:-:S02]  /*7f50*/  IMAD.MOV.U32 R227, RZ, RZ, R0 ;  /* 0x000000ffffe37224 */ /* 0x000fc400078e0000 */
[----:B------:R-:W-:-:S05]  /*7f60*/  IMAD.MOV.U32 R2, RZ, RZ, R39 ;  /* 0x000000ffff027224 */ /* 0x000fca00078e0027 */
[C---:B------:R-:W-:Y:S01]  /*7f70*/  HMMA.16816.F32.BF16 R36, R8.reuse, R14, R216 ;  /* 0x0000000e0824723c */ /* 0x040fe200000418d8 */
[----:B------:R-:W2:Y:S07]  /*7f80*/  LDSM.16.M88.4 R12, [R240+0x4000] ;  /* 0x00400000f00c783b */ /* 0x000eae0000000200 */
[C---:B------:R-:W-:Y:S01]  /*7f90*/  HMMA.16816.F32.BF16 R220, R8.reuse, R26, R220 ;  /* 0x0000001a08dc723c */ /* 0x040fe200000418dc */
[----:B------:R-:W3:Y:S07]  /*7fa0*/  LDSM.16.M88.4 R24, [R232+0xb000] ;  /* 0x00b00000e818783b */ /* 0x000eee0000000200 */
[C---:B------:R-:W-:Y:S08]  /*7fb0*/  HMMA.16816.F32.BF16 R212, R8.reuse, R28, R224 ;  /* 0x0000001c08d4723c */ /* 0x040ff000000418e0 */
[----:B------:R-:W-:Y:S01]  /*7fc0*/  HMMA.16816.F32.BF16 R216, R8, R30, R208 ;  /* 0x0000001e08d8723c */ /* 0x000fe200000418d0 */
[----:B------:R-:W4:Y:S04]  /*7fd0*/  LDSM.16.M88.4 R28, [R232+0xb800] ;  /* 0x00b80000e81c783b */ /* 0x000f280000000200 */
[----:B------:R-:W4:Y:S03]  /*7fe0*/  LDSM.16.M88.4 R8, [R232+0xa800] ;  /* 0x00a80000e808783b */ /* 0x000f260000000200 */
[----:B-1----:R-:W-:Y:S08]  /*7ff0*/  HMMA.16816.F32.BF16 R224, R4, R22, R228 ;  /* 0x0000001604e0723c */ /* 0x002ff000000418e4 */
[----:B------:R-:W-:Y:S01]  /*8000*/  IMAD.MOV.U32 R0, RZ, RZ, R212 ;  /* 0x000000ffff007224 */ /* 0x000fe200078e00d4 */
[----:B--2---:R-:W-:Y:S01]  /*8010*/  HMMA.16816.F32.BF16 R208, R12, R20, R64 ;  /* 0x000000140cd0723c */ /* 0x004fe20000041840 */
[----:B------:R-:W-:-:S02]  /*8020*/  IMAD.MOV.U32 R252, RZ, RZ, R213 ;  /* 0x000000fffffc7224 */ /* 0x000fc400078e00d5 */
[----:B------:R-:W-:Y:S02]  /*8030*/  IMAD.MOV.U32 R247, RZ, RZ, R214 ;  /* 0x000000fffff77224 */ /* 0x000fe400078e00d6 */
[----:B------:R-:W-:Y:S02]  /*8040*/  IMAD.MOV.U32 R246, RZ, RZ, R215 ;  /* 0x000000fffff67224 */ /* 0x000fe400078e00d7 */
[----:B------:R-:W-:Y:S01]  /*8050*/  IMAD.MOV.U32 R67, RZ, RZ, R0 ;  /* 0x000000ffff437224 */ /* 0x000fe200078e0000 */
[C---:B------:R-:W-:Y:S07]  /*8060*/  HMMA.16816.F32.BF16 R212, R4.reuse, R20, R204 ;  /* 0x0000001404d4723c */ /* 0x040fee00000418cc */
[----:B------:R-:W-:Y:S01]  /*8070*/  IMAD.MOV.U32 R204, RZ, RZ, R169 ;  /* 0x000000ffffcc7224 */ /* 0x000fe200078e00a9 */
[----:B---3--:R-:W-:Y:S01]  /*8080*/  HMMA.16816.F32.BF16 R228, R4, R24, R56 ;  /* 0x0000001804e4723c */ /* 0x008fe20000041838 */
[----:B------:R-:W-:Y:S01]  /*8090*/  IMAD.MOV.U32 R205, RZ, RZ, R165 ;  /* 0x000000ffffcd7224 */ /* 0x000fe200078e00a5 */
[----:B------:R-:W-:Y:S01]  /*80a0*/  MOV R169, R227 ;  /* 0x000000e300a97202 */ /* 0x000fe20000000f00 */
[----:B------:R-:W-:-:S02]  /*80b0*/  IMAD.MOV.U32 R206, RZ, RZ, R164 ;  /* 0x000000ffffce7224 */ /* 0x000fc400078e00a4 */
[----:B------:R-:W-:Y:S02]  /*80c0*/  IMAD.MOV.U32 R207, RZ, RZ, R2 ;  /* 0x000000ffffcf7224 */ /* 0x000fe400078e0002 */
[----:B------:R-:W-:Y:S01]  /*80d0*/  IMAD.MOV.U32 R245, RZ, RZ, R224 ;  /* 0x000000fffff57224 */ /* 0x000fe200078e00e0 */
[----:B------:R-:W-:Y:S01]  /*80e0*/  HMMA.16816.F32.BF16 R32, R12, R24, R32 ;  /* 0x000000180c20723c */ /* 0x000fe20000041820 */
[----:B------:R-:W-:Y:S02]  /*80f0*/  IMAD.MOV.U32 R171, RZ, RZ, R225 ;  /* 0x000000ffffab7224 */ /* 0x000fe400078e00e1 */
[----:B------:R-:W-:-:S05]  /*8100*/  IMAD.MOV.U32 R170, RZ, RZ, R226 ;  /* 0x000000ffffaa7224 */ /* 0x000fca00078e00e2 */
[C---:B----4-:R-:W-:Y:S08]  /*8110*/  HMMA.16816.F32.BF16 R56, R4.reuse, R28, R204 ;  /* 0x0000001c0438723c */ /* 0x050ff000000418cc */
[C---:B------:R-:W-:Y:S08]  /*8120*/  HMMA.16816.F32.BF16 R224, R4.reuse, R8, R248 ;  /* 0x0000000804e0723c */ /* 0x040ff000000418f8 */
[C---:B------:R-:W-:Y:S08]  /*8130*/  HMMA.16816.F32.BF16 R204, R4.reuse, R30, R48 ;  /* 0x0000001e04cc723c */ /* 0x040ff00000041830 */
[----:B------:R-:W-:Y:S01]  /*8140*/  IMAD.MOV.U32 R20, RZ, RZ, R56 ;  /* 0x000000ffff147224 */ /* 0x000fe200078e0038 */
[----:B------:R-:W-:Y:S03]  /*8150*/  HMMA.16816.F32.BF16 R248, R4, R10, R60 ;  /* 0x0000000a04f8723c */ /* 0x000fe6000004183c */
[----:B------:R-:W-:-:S04]  /*8160*/  IMAD.MOV.U32 R51, RZ, RZ, R20 ;  /* 0x000000ffff337224 */ /* 0x000fc800078e0014 */
[----:B------:R-:W-:Y:S01]  /*8170*/  IMAD.MOV.U32 R165, RZ, RZ, R224 ;  /* 0x000000ffffa57224 */ /* 0x000fe200078e00e0 */
[----:B------:R-:W-:Y:S01]  /*8180*/  HMMA.16816.F32.BF16 R60, R12, R8, R40 ;  /* 0x000000080c3c723c */ /* 0x000fe20000041828 */
[----:B------:R-:W-:Y:S02]  /*8190*/  IMAD.MOV.U32 R164, RZ, RZ, R225 ;  /* 0x000000ffffa47224 */ /* 0x000fe400078e00e1 */
[----:B------:R-:W-:Y:S02]  /*81a0*/  IMAD.MOV.U32 R2, RZ, RZ, R226 ;  /* 0x000000ffff027224 */ /* 0x000fe400078e00e2 */
[----:B------:R-:W-:-:S03]  /*81b0*/  IMAD.MOV.U32 R0, RZ, RZ, R227 ;  /* 0x000000ffff007224 */ /* 0x000fc600078e00e3 */
[----:B------:R-:W-:Y:S01]  /*81c0*/  HMMA.16816.F32.BF16 R224, R4, R26, R52 ;  /* 0x0000001a04e0723c */ /* 0x000fe20000041834 */
[----:B------:R-:W-:Y:S06]  /*81d0*/  LDSM.16.M88.4 R4, [R241+0x6000] ;  /* 0x00600000f104783b */ /* 0x000fec0000000200 */
[----:B------:R-:W-:Y:S02]  /*81e0*/  IMAD.MOV.U32 R52, RZ, RZ, R67 ;  /* 0x000000ffff347224 */ /* 0x000fe400078e0043 */
[----:B------:R-:W-:Y:S01]  /*81f0*/  HMMA.16816.F32.BF16 R64, R12, R22, R44 ;  /* 0x000000160c40723c */ /* 0x000fe2000004182c */
[----:B------:R-:W-:Y:S01]  /*8200*/  IMAD.MOV.U32 R53, RZ, RZ, R252 ;  /* 0x000000ffff357224 */ /* 0x000fe200078e00fc */
[----:B------:R-:W1:Y:S01]  /*8210*/  LDSM.16.M88.4 R20, [R239+0x2000] ;  /* 0x00200000ef14783b */ /* 0x000e620000000200 */
[----:B------:R-:W-:-:S02]  /*8220*/  IMAD.MOV.U32 R54, RZ, RZ, R247 ;  /* 0x000000ffff367224 */ /* 0x000fc400078e00f7 */
[----:B------:R-:W-:Y:S02]  /*8230*/  IMAD.MOV.U32 R55, RZ, RZ, R246 ;  /* 0x000000ffff377224 */ /* 0x000fe400078e00f6 */
[----:B------:R-:W-:Y:S01]  /*8240*/  IMAD.MOV.U32 R252, RZ, RZ, R57 ;  /* 0x000000fffffc7224 */ /* 0x000fe200078e0039 */
[----:B------:R-:W-:Y:S01]  /*8250*/  HMMA.16816.F32.BF16 R44, R12, R10, R36 ;  /* 0x0000000a0c2c723c */ /* 0x000fe20000041824 */
[----:B------:R-:W-:Y:S01]  /*8260*/  IMAD.MOV.U32 R247, RZ, RZ, R58 ;  /* 0x000000fffff77224 */ /* 0x000fe200078e003a */
[----:B------:R-:W2:Y:S01]  /*8270*/  LDSM.16.M88.4 R8, [R241+0x4000] ;  /* 0x00400000f108783b */ /* 0x000ea20000000200 */
[----:B------:R-:W-:-:S05]  /*8280*/  IMAD.MOV.U32 R246, RZ, RZ, R59 ;  /* 0x000000fffff67224 */ /* 0x000fca00078e003b */
[C---:B------:R-:W-:Y:S01]  /*8290*/  HMMA.16816.F32.BF16 R56, R12.reuse, R26, R220 ;  /* 0x0000001a0c38723c */ /* 0x040fe200000418dc */
[----:B------:R-:W3:Y:S06]  /*82a0*/  LDSM.16.M88.4 R24, [R239+0x3000] ;  /* 0x00300000ef18783b */ /* 0x000eec0000000200 */
[----:B------:R-:W-:Y:S01]  /*82b0*/  MOV R220, R51 ;  /* 0x0000003300dc7202 */ /* 0x000fe20000000f00 */
[----:B------:R-:W-:Y:S01]  /*82c0*/  HMMA.16816.F32.BF16 R52, R12, R28, R52 ;  /* 0x0000001c0c34723c */ /* 0x000fe20000041834 */
[----:B------:R-:W-:Y:S02]  /*82d0*/  IMAD.MOV.U32 R221, RZ, RZ, R252 ;  /* 0x000000ffffdd7224 */ /* 0x000fe400078e00fc */
[----:B------:R-:W-:-:S02]  /*82e0*/  IMAD.MOV.U32 R222, RZ, RZ, R247 ;  /* 0x000000ffffde7224 */ /* 0x000fc400078e00f7 */
[----:B------:R-:W-:-:S03]  /*82f0*/  IMAD.MOV.U32 R223, RZ, RZ, R246 ;  /* 0x000000ffffdf7224 */ /* 0x000fc600078e00f6 */
[----:B------:R-:W-:Y:S01]  /*8300*/  HMMA.16816.F32.BF16 R36, R12, R30, R216 ;  /* 0x0000001e0c24723c */ /* 0x000fe200000418d8 */
[----:B------:R-:W4:Y:S04]  /*8310*/  LDSM.16.M88.4 R12, [R239+0x2800] ;  /* 0x00280000ef0c783b */ /* 0x000f280000000200 */
[----:B------:R-:W4:Y:S02]  /*8320*/  LDSM.16.M88.4 R28, [R239+0x3800] ;  /* 0x00380000ef1c783b */ /* 0x000f240000000200 */
[----:B------:R-:W-:Y:S02]  /*8330*/  IMAD.MOV.U32 R216, RZ, RZ, R245 ;  /* 0x000000ffffd87224 */ /* 0x000fe400078e00f5 */
[----:B------:R-:W-:Y:S01]  /*8340*/  IMAD.MOV.U32 R217, RZ, RZ, R171 ;  /* 0x000000ffffd97224 */ /* 0x000fe200078e00ab */
[----:B-1----:R-:W-:Y:S01]  /*8350*/  HMMA.16816.F32.BF16 R40, R4, R20, R212 ;  /* 0x000000140428723c */ /* 0x002fe200000418d4 */
[----:B------:R-:W-:-:S02]  /*8360*/  IMAD.MOV.U32 R218, RZ, RZ, R170 ;  /* 0x000000ffffda7224 */ /* 0x000fc400078e00aa */
[----:B------:R-:W-:-:S04]  /*8370*/  IMAD.MOV.U32 R219, RZ, RZ, R169 ;  /* 0x000000ffffdb7224 */ /* 0x000fc800078e00a9 */
[----:B------:R-:W-:Y:S01]  /*8380*/  IMAD.MOV.U32 R212, RZ, RZ, R165 ;  /* 0x000000ffffd47224 */ /* 0x000fe200078e00a5 */
[----:B--2---:R-:W-:Y:S01]  /*8390*/  HMMA.16816.F32.BF16 R48, R8, R20, R208 ;  /* 0x000000140830723c */ /* 0x004fe200000418d0 */
[----:B------:R-:W-:Y:S02]  /*83a0*/  IMAD.MOV.U32 R213, RZ, RZ, R164 ;  /* 0x000000ffffd57224 */ /* 0x000fe400078e00a4 */
[----:B------:R-:W-:Y:S02]  /*83b0*/  IMAD.MOV.U32 R214, RZ, RZ, R2 ;  /* 0x000000ffffd67224 */ /* 0x000fe400078e0002 */
[----:B------:R-:W-:-:S03]  /*83c0*/  IMAD.MOV.U32 R215, RZ, RZ, R0 ;  /* 0x000000ffffd77224 */ /* 0x000fc600078e0000 */
[C---:B------:R-:W-:Y:S08]  /*83d0*/  HMMA.16816.F32.BF16 R216, R4.reuse, R22, R216 ;  /* 0x0000001604d8723c */ /* 0x040ff000000418d8 */
[C---:B---3--:R-:W-:Y:S08]  /*83e0*/  HMMA.16816.F32.BF16 R228, R4.reuse, R24, R228 ;  /* 0x0000001804e4723c */ /* 0x048ff000000418e4 */
[C---:B----4-:R-:W-:Y:S08]  /*83f0*/  HMMA.16816.F32.BF16 R208, R4.reuse, R12, R212 ;  /* 0x0000000c04d0723c */ /* 0x050ff000000418d4 */
[C---:B------:R-:W-:Y:S08]  /*8400*/  HMMA.16816.F32.BF16 R212, R4.reuse, R14, R248 ;  /* 0x0000000e04d4723c */ /* 0x040ff000000418f8 */
[C---:B------:R-:W-:Y:S08]  /*8410*/  HMMA.16816.F32.BF16 R248, R4.reuse, R26, R224 ;  /* 0x0000001a04f8723c */ /* 0x040ff000000418e0 */
        /* <DEDUP_REMOVED lines=8> */
[----:B------:R-:W-:Y:S02]  /*84a0*/  IMAD.MOV.U32 R21, RZ, RZ, R214 ;  /* 0x000000ffff157224 */ /* 0x000fe400078e00d6 */
[----:B------:R-:W-:Y:S02]  /*84b0*/  IMAD.MOV.U32 R20, RZ, RZ, R215 ;  /* 0x000000ffff147224 */ /* 0x000fe400078e00d7 */
[----:B------:R-:W-:Y:S01]  /*84c0*/  IMAD.MOV.U32 R206, RZ, RZ, R21 ;  /* 0x000000ffffce7224 */ /* 0x000fe200078e0015 */
[----:B------:R-:W-:Y:S01]  /*84d0*/  HMMA.16816.F32.BF16 R212, R4, R28, R220 ;  /* 0x0000001c04d4723c */ /* 0x000fe200000418dc */
[----:B------:R-:W-:Y:S01]  /*84e0*/  IMAD.MOV.U32 R207, RZ, RZ, R20 ;  /* 0x000000ffffcf7224 */ /* 0x000fe200078e0014 */
[----:B------:R-:W-:Y:S01]  /*84f0*/  LDSM.16.M88.4 R4, [R243+0x6000] ;  /* 0x00600000f304783b */ /* 0x000fe20000000200 */
[----:B------:R-:W-:-:S02]  /*8500*/  IMAD.MOV.U32 R204, RZ, RZ, R209 ;  /* 0x000000ffffcc7224 */ /* 0x000fc400078e00d1 */
[----:B------:R-:W-:-:S03]  /*8510*/  IMAD.MOV.U32 R205, RZ, RZ, R208 ;  /* 0x000000ffffcd7224 */ /* 0x000fc600078e00d0 */
[C---:B------:R-:W-:Y:S01]  /*8520*/  HMMA.16816.F32.BF16 R220, R8.reuse, R22, R64 ;  /* 0x0000001608dc723c */ /* 0x040fe20000041840 */
[----:B------:R-:W1:Y:S07]  /*8530*/  LDSM.16.M88.4 R20, [R238+0xa000] ;  /* 0x00a00000ee14783b */ /* 0x000e6e0000000200 */
[----:B------:R-:W-:Y:S01]  /*8540*/  HMMA.16816.F32.BF16 R64, R8, R24, R32 ;  /* 0x000000180840723c */ /* 0x000fe20000041820 */
[----:B------:R-:W2:Y:S01]  /*8550*/  LDSM.16.M88.4 R32, [R238+0xb800] ;  /* 0x00b80000ee20783b */ /* 0x000ea20000000200 */
[----:B------:R-:W-:Y:S01]  /*8560*/  MOV R27, R56 ;  /* 0x00000038001b7202 */ /* 0x000fe20000000f00 */
        /* <DEDUP_REMOVED lines=8> */
[----:B------:R-:W-:Y:S01]  /*85f0*/  HMMA.16816.F32.BF16 R44, R8, R30, R36 ;  /* 0x0000001e082c723c */ /* 0x000fe20000041824 */
[----:B------:R-:W-:-:S02]  /*8600*/  IMAD.MOV.U32 R24, RZ, RZ, R59 ;  /* 0x000000ffff187224 */ /* 0x000fc400078e003b */
[----:B------:R-:W-:Y:S02]  /*8610*/  IMAD.MOV.U32 R57, RZ, RZ, R171 ;  /* 0x000000ffff397224 */ /* 0x000fe400078e00ab */
[----:B------:R-:W-:Y:S02]  /*8620*/  IMAD.MOV.U32 R58, RZ, RZ, R170 ;  /* 0x000000ffff3a7224 */ /* 0x000fe400078e00aa */
[----:B------:R-:W-:Y:S01]  /*8630*/  IMAD.MOV.U32 R59, RZ, RZ, R169 ;  /* 0x000000ffff3b7224 */ /* 0x000fe200078e00a9 */
[C---:B------:R-:W-:Y:S01]  /*8640*/  HMMA.16816.F32.BF16 R212, R8.reuse, R12, R60 ;  /* 0x0000000c08d4723c */ /* 0x040fe2000004183c */
[----:B------:R-:W3:Y:S07]  /*8650*/  LDSM.16.M88.4 R12, [R243+0x4000] ;  /* 0x00400000f30c783b */ /* 0x000eee0000000200 */
[----:B------:R-:W-:Y:S01]  /*8660*/  HMMA.16816.F32.BF16 R60, R8, R28, R52 ;  /* 0x0000001c083c723c */ /* 0x000fe20000041834 */
[----:B------:R-:W4:Y:S04]  /*8670*/  LDSM.16.M88.4 R8, [R238+0xa800] ;  /* 0x00a80000ee08783b */ /* 0x000f280000000200 */
[----:B------:R-:W4:Y:S03]  /*8680*/  LDSM.16.M88.4 R28, [R238+0xb000] ;  /* 0x00b00000ee1c783b */ /* 0x000f260000000200 */
[C---:B-1----:R-:W-:Y:S07]  /*8690*/  HMMA.16816.F32.BF16 R52, R4.reuse, R22, R216 ;  /* 0x000000160434723c */ /* 0x042fee00000418d8 */
[----:B------:R-:W-:Y:S01]  /*86a0*/  IMAD.MOV.U32 R216, RZ, RZ, R165 ;  /* 0x000000ffffd87224 */ /* 0x000fe200078e00a5 */
[----:B------:R-:W-:Y:S01]  /*86b0*/  HMMA.16816.F32.BF16 R40, R4, R20, R40 ;  /* 0x000000140428723c */ /* 0x000fe20000041828 */
[----:B------:R-:W-:-:S02]  /*86c0*/  IMAD.MOV.U32 R217, RZ, RZ, R164 ;  /* 0x000000ffffd97224 */ /* 0x000fc400078e00a4 */
[----:B------:R-:W-:Y:S02]  /*86d0*/  IMAD.MOV.U32 R218, RZ, RZ, R2 ;  /* 0x000000ffffda7224 */ /* 0x000fe400078e0002 */
[----:B------:R-:W-:-:S07]  /*86e0*/  IMAD.MOV.U32 R219, RZ, RZ, R0 ;  /* 0x000000ffffdb7224 */ /* 0x000fce00078e0000 */
[----:B--2---:R-:W-:Y:S08]  /*86f0*/  HMMA.16816.F32.BF16 R216, R4, R32, R216 ;  /* 0x0000002004d8723c */ /* 0x004ff000000418d8 */
[----:B---3--:R-:W-:Y:S08]  /*8700*/  HMMA.16816.F32.BF16 R36, R12, R20, R48 ;  /* 0x000000140c24723c */ /* 0x008ff00000041830 */
[C---:B----4-:R-:W-:Y:S08]  /*8710*/  HMMA.16816.F32.BF16 R48, R4.reuse, R8, R56 ;  /* 0x000000080430723c */ /* 0x050ff00000041838 */
[----:B------:R-:W-:Y:S01]  /*8720*/  HMMA.16816.F32.BF16 R56, R4, R10, R204 ;  /* 0x0000000a0438723c */ /* 0x000fe200000418cc */
[----:B------:R-:W-:Y:S01]  /*8730*/  IMAD.MOV.U32 R21, RZ, RZ, R216 ;  /* 0x000000ffff157224 */ /* 0x000fe200078e00d8 */
[----:B------:R-:W-:Y:S01]  /*8740*/  MOV R2, R218 ;  /* 0x000000da00027202 */ /* 0x000fe20000000f00 */
[----:B------:R-:W-:-:S02]  /*8750*/  IMAD.MOV.U32 R20, RZ, RZ, R217 ;  /* 0x000000ffff147224 */ /* 0x000fc400078e00d9 */
[----:B------:R-:W-:-:S03]  /*8760*/  IMAD.MOV.U32 R0, RZ, RZ, R219 ;  /* 0x000000ffff007224 */ /* 0x000fc600078e00db */
[C---:B------:R-:W-:Y:S08]  /*8770*/  HMMA.16816.F32.BF16 R204, R4.reuse, R28, R228 ;  /* 0x0000001c04cc723c */ /* 0x040ff000000418e4 */
[----:B------:R-:W-:Y:S08]  /*8780*/  HMMA.16816.F32.BF16 R228, R4, R34, R224 ;  /* 0x0000002204e4723c */ /* 0x000ff000000418e0 */
[C---:B------:R-:W-:Y:S08]  /*8790*/  HMMA.16816.F32.BF16 R224, R12.reuse, R22, R220 ;  /* 0x000000160ce0723c */ /* 0x040ff000000418dc */
[----:B------:R-:W-:Y:S07]  /*87a0*/  HMMA.16816.F32.BF16 R220, R12, R8, R212 ;  /* 0x000000080cdc723c */ /* 0x000fee00000418d4 */
[----:B------:R-:W-:Y:S01]  /*87b0*/  IMAD.MOV.U32 R212, RZ, RZ, R27 ;  /* 0x000000ffffd47224 */ /* 0x000fe200078e001b */
[----:B------:R-:W-:Y:S01]  /*87c0*/  HMMA.16816.F32.BF16 R248, R4, R30, R248 ;  /* 0x0000001e04f8723c */ /* 0x000fe200000418f8 */
[----:B------:R-:W-:Y:S01]  /*87d0*/  IMAD.MOV.U32 R213, RZ, RZ, R26 ;  /* 0x000000ffffd57224 */ /* 0x000fe200078e001a */
[----:B------:R-:W-:Y:S01]  /*87e0*/  LDSM.16.M88.4 R4, [R242+0x6000] ;  /* 0x00600000f204783b */ /* 0x000fe20000000200 */
[----:B------:R-:W-:-:S02]  /*87f0*/  IMAD.MOV.U32 R214, RZ, RZ, R25 ;  /* 0x000000ffffd67224 */ /* 0x000fc400078e0019 */
[----:B------:R-:W-:Y:S02]  /*8800*/  IMAD.MOV.U32 R215, RZ, RZ, R24 ;  /* 0x000000ffffd77224 */ /* 0x000fe400078e0018 */
[----:B------:R-:W1:Y:S01]  /*8810*/  LDSM.16.M88.4 R24, [R237+0x2000] ;  /* 0x00200000ed18783b */ /* 0x000e620000000200 */
[C---:B------:R-:W-:Y:S03]  /*8820*/  HMMA.16816.F32.BF16 R216, R12.reuse, R10, R208 ;  /* 0x0000000a0cd8723c */ /* 0x040fe600000418d0 */
[----:B------:R-:W-:Y:S05]  /*8830*/  LDSM.16.M88.4 R8, [R242+0x4000] ;  /* 0x00400000f208783b */ /* 0x000fea0000000200 */
[C---:B------:R-:W-:Y:S08]  /*8840*/  HMMA.16816.F32.BF16 R208, R12.reuse, R28, R64 ;  /* 0x0000001c0cd0723c */ /* 0x040ff00000041840 */
[C---:B------:R-:W-:Y:S01]  /*8850*/  HMMA.16816.F32.BF16 R212, R12.reuse, R30, R212 ;  /* 0x0000001e0cd4723c */ /* 0x040fe200000418d4 */
[----:B------:R-:W2:Y:S07]  /*8860*/  LDSM.16.M88.4 R28, [R237+0x3800] ;  /* 0x00380000ed1c783b */ /* 0x000eae0000000200 */
[C---:B------:R-:W-:Y:S07]  /*8870*/  HMMA.16816.F32.BF16 R64, R12.reuse, R32, R60 ;  /* 0x000000200c40723c */ /* 0x040fee000004183c */
[----:B------:R-:W-:Y:S01]  /*8880*/  IMAD.MOV.U32 R63, RZ, RZ, R0 ;  /* 0x000000ffff3f7224 */ /* 0x000fe200078e0000 */
[----:B------:R-:W-:Y:S01]  /*8890*/  HMMA.16816.F32.BF16 R12, R12, R34, R44 ;  /* 0x000000220c0c723c */ /* 0x000fe2000004182c */
[----:B------:R-:W-:-:S02]  /*88a0*/  IMAD.MOV.U32 R60, RZ, RZ, R21 ;  /* 0x000000ffff3c7224 */ /* 0x000fc400078e0015 */
[----:B------:R-:W-:Y:S02]  /*88b0*/  IMAD.MOV.U32 R61, RZ, RZ, R20 ;  /* 0x000000ffff3d7224 */ /* 0x000fe400078e0014 */
[----:B------:R-:W-:Y:S01]  /*88c0*/  IMAD.MOV.U32 R62, RZ, RZ, R2 ;  /* 0x000000ffff3e7224 */ /* 0x000fe200078e0002 */
[----:B------:R-:W3:Y:S02]  /*88d0*/  LDSM.16.M88.4 R20, [R237+0x2800] ;  /* 0x00280000ed14783b */ /* 0x000ee40000000200 */
[C---:B-1----:R-:W-:Y:S11]  /*88e0*/  HMMA.16816.F32.BF16 R52, R4.reuse, R26, R52 ;  /* 0x0000001a0434723c */ /* 0x042ff60000041834 */
[----:B------:R-:W-:Y:S05]  /*88f0*/  @!UPT UIADD3 URZ, URZ, URZ, URZ ;  /* 0x0000003f3f3ff290 */ /* 0x000fea000fffe03f */
[----:B------:R-:W-:Y:S01]  /*8900*/  IMAD.MOV.U32 R245, RZ, RZ, R12 ;  /* 0x000000fffff57224 */ /* 0x000fe200078e000c */
[----:B------:R-:W-:Y:S01]  /*8910*/  MOV R169, R15 ;  /* 0x0000000f00a97202 */ /* 0x000fe20000000f00 */
[----:B------:R-:W-:Y:S01]  /*8920*/  IMAD.MOV.U32 R171, RZ, RZ, R13 ;  /* 0x000000ffffab7224 */ /* 0x000fe200078e000d */
[----:B--2---:R-:W-:Y:S01]  /*8930*/  HMMA.16816.F32.BF16 R60, R4, R28, R60 ;  /* 0x0000001c043c723c */ /* 0x004fe2000004183c */
[----:B------:R-:W-:-:S07]  /*8940*/  IMAD.MOV.U32 R170, RZ, RZ, R14 ;  /* 0x000000ffffaa7224 */ /* 0x000fce00078e000e */
[C---:B------:R-:W-:Y:S08]  /*8950*/  HMMA.16816.F32.BF16 R12, R4.reuse, R24, R40 ;  /* 0x00000018040c723c */ /* 0x040ff00000041828 */
[C---:B---3--:R-:W-:Y:S08]  /*8960*/  HMMA.16816.F32.BF16 R44, R4.reuse, R22, R56 ;  /* 0x00000016042c723c */ /* 0x048ff00000041838 */
[----:B------:R-:W-:Y:S08]  /*8970*/  HMMA.16816.F32.BF16 R40, R4, R20, R48 ;  /* 0x000000140428723c */ /* 0x000ff00000041830 */
[----:B------:R-:W-:-:S02]  /*8980*/  IMAD.MOV.U32 R32, RZ, RZ, R15 ;  /* 0x000000ffff207224 */ /* 0x000fc400078e000f */
[----:B------:R-:W-:Y:S02]  /*8990*/  IMAD.MOV.U32 R0, RZ, RZ, R12 ;  /* 0x000000ffff007224 */ /* 0x000fe400078e000c */
[----:B------:R-:W-:Y:S02]  /*89a0*/  IMAD.MOV.U32 R247, RZ, RZ, R14 ;  /* 0x000000fffff77224 */ /* 0x000fe400078e000e */
[----:B------:R-:W-:Y:S02]  /*89b0*/  IMAD.MOV.U32 R246, RZ, RZ, R13 ;  /* 0x000000fffff67224 */ /* 0x000fe400078e000d */
[C---:B------:R-:W-:Y:S08]  /*89c0*/  HMMA.16816.F32.BF16 R12, R8.reuse, R24, R36 ;  /* 0x00000018080c723c */ /* 0x040ff00000041824 */
[----:B------:R-:W-:Y:S07]  /*89d0*/  HMMA.16816.F32.BF16 R36, R8, R28, R64 ;  /* 0x0000001c0824723c */ /* 0x000fee0000041840 */
[----:B------:R-:W-:-:S02]  /*89e0*/  IMAD.MOV.U32 R65, RZ, RZ, R171 ;  /* 0x000000ffff417224 */ /* 0x000fc400078e00ab */
[----:B------:R-:W-:Y:S02]  /*89f0*/  IMAD.MOV.U32 R66, RZ, RZ, R170 ;  /* 0x000000ffff427224 */ /* 0x000fe400078e00aa */
[----:B------:R-:W-:Y:S02]  /*8a00*/  IMAD.MOV.U32 R67, RZ, RZ, R169 ;  /* 0x000000ffff437224 */ /* 0x000fe400078e00a9 */
[----:B------:R-:W-:-:S03]  /*8a10*/  IMAD.MOV.U32 R64, RZ, RZ, R245 ;  /* 0x000000ffff407224 */ /* 0x000fc600078e00f5 */
[----:B------:R-:W-:Y:S02]  /*8a20*/  IMAD.MOV.U32 R165, RZ, RZ, R12 ;  /* 0x000000ffffa57224 */ /* 0x000fe400078e000c */
[----:B------:R-:W-:Y:S02]  /*8a30*/  IMAD.MOV.U32 R164, RZ, RZ, R14 ;  /* 0x000000ffffa47224 */ /* 0x000fe400078e000e */
[----:B------:R-:W-:Y:S02]  /*8a40*/  IMAD.MOV.U32 R2, RZ, RZ, R13 ;  /* 0x000000ffff027224 */ /* 0x000fe400078e000d */
[----:B------:R-:W-:Y:S02]  /*8a50*/  IMAD.MOV.U32 R252, RZ, RZ, R15 ;  /* 0x000000fffffc7224 */ /* 0x000fe400078e000f */
[----:B------:R-:W1:Y:S01]  /*8a60*/  LDSM.16.M88.4 R12, [R237+0x3000] ;  /* 0x00300000ed0c783b */ /* 0x000e620000000200 */
[----:B------:R-:W-:-:S04]  /*8a70*/  DEPBAR.LE SB0, 0x0 ;  /* 0x000080000000791a */ /* 0x000fc80000000000 */
[C---:B-1----:R-:W-:Y:S01]  /*8a80*/  HMMA.16816.F32.BF16 R56, R4.reuse, R14, R248 ;  /* 0x0000000e0438723c */ /* 0x042fe200000418f8 */
[----:B------:R-:W1:Y:S06]  /*8a90*/  S2R R249, SR_TID.X ;  /* 0x0000000000f97919 */ /* 0x000e6c0000002100 */
[----:B------:R-:W-:Y:S01]  /*8aa0*/  IMAD.MOV.U32 R250, RZ, RZ, R32 ;  /* 0x000000fffffa7224 */ /* 0x000fe200078e0020 */
[----:B------:R-:W-:Y:S01]  /*8ab0*/  HMMA.16816.F32.BF16 R48, R4, R12, R204 ;  /* 0x0000000c0430723c */ /* 0x000fe200000418cc */
[----:B------:R-:W-:Y:S02]  /*8ac0*/  IMAD.MOV.U32 R251, RZ, RZ, R0 ;  /* 0x000000fffffb7224 */ /* 0x000fe400078e0000 */
[----:B------:R-:W-:-:S02]  /*8ad0*/  IMAD.U32 R0, RZ, RZ, UR21 ;  /* 0x00000015ff007e24 */ /* 0x000fc4000f8e00ff */
[----:B------:R-:W-:-:S03]  /*8ae0*/  IMAD.MOV.U32 R248, RZ, RZ, R2 ;  /* 0x000000fffff87224 */ /* 0x000fc600078e0002 */
[C---:B------:R-:W-:Y:S07]  /*8af0*/  HMMA.16816.F32.BF16 R32, R8.reuse, R26, R224 ;  /* 0x0000001a0820723c */ /* 0x040fee00000418e0 */
[----:B------:R-:W-:Y:S01]  /*8b00*/  IMAD.MOV.U32 R226, RZ, RZ, R165 ;  /* 0x000000ffffe27224 */ /* 0x000fe200078e00a5 */
[----:B------:R-:W-:Y:S01]  /*8b10*/  HMMA.16816.F32.BF16 R24, R8, R20, R220 ;  /* 0x000000140818723c */ /* 0x000fe200000418dc */
[----:B-1----:R-:W-:-:S05]  /*8b20*/  IMAD.SHL.U32 R249, R249, 0x2, RZ ;  /* 0x00000002f9f97824 */ /* 0x002fca00078e00ff */
[----:B------:R-:W-:Y:S02]  /*8b30*/  LOP3.LUT R249, R249, 0x6, RZ, 0xc0, !PT ;  /* 0x00000006f9f97812 */ /* 0x000fe400078ec0ff */
[----:B------:R-:W-:Y:S02]  /*8b40*/  HMMA.16816.F32.BF16 R20, R8, R22, R216 ;  /* 0x000000160814723c */ /* 0x000fe400000418d8 */
[----:B------:R-:W-:Y:S01]  /*8b50*/  LEA R0, R0, R249, 0x6 ;  /* 0x000000f900007211 */ /* 0x000fe200078e30ff */
[----:B------:R-:W-:Y:S02]  /*8b60*/  IMAD.MOV.U32 R249, RZ, RZ, R251 ;  /* 0x000000fffff97224 */ /* 0x000fe400078e00fb */
[----:B------:R-:W-:Y:S01]  /*8b70*/  IMAD.MOV.U32 R251, RZ, RZ, R164 ;  /* 0x000000fffffb7224 */ /* 0x000fe200078e00a4 */
[----:B------:R-:W-:Y:S01]  /*8b80*/  IADD3 R2, R0, 0x8, RZ ;  /* 0x0000000800027810 */ /* 0x000fe20007ffe0ff */
[----:B------:R-:W-:Y:S01]  /*8b90*/  IMAD.MOV.U32 R217, RZ, RZ, R250 ;  /* 0x000000ffffd97224 */ /* 0x000fe200078e00fa */
[----:B------:R-:W-:Y:S01]  /*8ba0*/  HMMA.16816.F32.BF16 R204, R4, R30, R228 ;  /* 0x0000001e04cc723c */ /* 0x000fe200000418e4 */
[----:B------:R-:W-:Y:S01]  /*8bb0*/  IMAD.MOV.U32 R250, RZ, RZ, R247 ;  /* 0x000000fffffa7224 */ /* 0x000fe200078e00f7 */
[----:B------:R-:W-:Y:S01]  /*8bc0*/  BAR.SYNC.DEFER_BLOCKING 0x0 ;  /* 0x0000000000007b1d */ /* 0x000fe20000010000 */
[----:B------:R-:W-:-:S02]  /*8bd0*/  ISETP.GE.AND P6, PT, R2, R16, PT ;  /* 0x000000100200720c */ /* 0x000fc40003fc6270 */
[C---:B------:R-:W-:Y:S02]  /*8be0*/  ISETP.GE.AND P0, PT, R2.reuse, R17, PT ;  /* 0x000000110200720c */ /* 0x040fe40003f06270 */
[C---:B------:R-:W-:Y:S01]  /*8bf0*/  ISETP.GE.AND P5, PT, R2.reuse, R18, PT ;  /* 0x000000120200720c */ /* 0x040fe20003fa6270 */
[C---:B------:R-:W-:Y:S01]  /*8c00*/  HMMA.16816.F32.BF16 R4, R8.reuse, R12, R208 ;  /* 0x0000000c0804723c */ /* 0x040fe200000418d0 */
[----:B------:R-:W-:Y:S02]  /*8c10*/  ISETP.GE.AND P1, PT, R2, R19, PT ;  /* 0x000000130200720c */ /* 0x000fe40003f26270 */
[----:B------:R-:W-:Y:S02]  /*8c20*/  IADD3 R2, R0, 0x9, RZ ;  /* 0x0000000900027810 */ /* 0x000fe40007ffe0ff */
[----:B------:R-:W-:Y:S02]  /*8c30*/  FSEL R29, R32, -INF , !P6 ;  /* 0xff800000201d7808 */ /* 0x000fe40007000000 */
[----:B------:R-:W-:Y:S01]  /*8c40*/  ISETP.GE.AND P4, PT, R2, R16, PT ;  /* 0x000000100200720c */ /* 0x000fe20003f86270 */
[----:B------:R-:W-:Y:S01]  /*8c50*/  HMMA.16816.F32.BF16 R12, R8, R14, R212 ;  /* 0x0000000e080c723c */ /* 0x000fe200000418d4 */
[----:B------:R-:W-:Y:S01]  /*8c60*/  FSEL R34, R34, -INF , !P0 ;  /* 0xff80000022227808 */ /* 0x000fe20004000000 */
[----:B------:R-:W-:Y:S01]  /*8c70*/  IMAD.MOV.U32 R211, RZ, RZ, R246 ;  /* 0x000000ffffd37224 */ /* 0x000fe200078e00f6 */
[----:B------:R-:W-:-:S02]  /*8c80*/  FSEL R33, R33, -INF , !P4 ;  /* 0xff80000021217808 */ /* 0x000fc40006000000 */
[C---:B------:R-:W-:Y:S02]  /*8c90*/  ISETP.GE.AND P6, PT, R2.reuse, R17, PT ;  /* 0x000000110200720c */ /* 0x040fe40003fc6270 */
[C---:B------:R-:W-:Y:S01]  /*8ca0*/  ISETP.GE.AND P0, PT, R2.reuse, R18, PT ;  /* 0x000000120200720c */ /* 0x040fe20003f06270 */
[----:B------:R-:W-:Y:S01]  /*8cb0*/  HMMA.16816.F32.BF16 R8, R8, R30, R64 ;  /* 0x0000001e0808723c */ /* 0x000fe20000041840 */
        /* <DEDUP_REMOVED lines=77> */
[C---:B------:R-:W-:Y:S02]  /*9190*/  ISETP.GE.AND P1, PT, R2.reuse, R17, PT ;  /* 0x000000110200720c */ /* 0x040fe40003f26270 */
[----:B------:R-:W-:Y:S02]  /*91a0*/  FSEL R218, R57, -INF , !P0 ;  /* 0xff80000039da7808 */ /* 0x000fe40004000000 */
[C---:B------:R-:W-:Y:S02]  /*91b0*/  ISETP.GE.AND P6, PT, R2.reuse, R16, PT ;  /* 0x000000100200720c */ /* 0x040fe40003fc6270 */
[C---:B------:R-:W-:Y:S02]  /*91c0*/  ISETP.GE.AND P5, PT, R2.reuse, R18, PT ;  /* 0x000000120200720c */ /* 0x040fe40003fa6270 */
[----:B------:R-:W-:-:S02]  /*91d0*/  ISETP.GE.AND P0, PT, R2, R19, PT ;  /* 0x000000130200720c */ /* 0x000fc40003f06270 */
[C---:B------:R-:W-:Y:S02]  /*91e0*/  IADD3 R4, R0.reuse, 0x30, RZ ;  /* 0x0000003000047810 */ /* 0x040fe40007ffe0ff */
[----:B------:R-:W-:Y:S02]  /*91f0*/  IADD3 R2, R0, 0x31, RZ ;  /* 0x0000003100027810 */ /* 0x000fe40007ffe0ff */
[----:B------:R-:W-:Y:S02]  /*9200*/  FSEL R24, R252, -INF , !P1 ;  /* 0xff800000fc187808 */ /* 0x000fe40004800000 */
[----:B------:R-:W-:Y:S02]  /*9210*/  FSEL R247, R59, -INF , !P4 ;  /* 0xff8000003bf77808 */ /* 0x000fe40006000000 */
[----:B------:R-:W-:Y:S02]  /*9220*/  ISETP.GE.AND P1, PT, R4, R17, PT ;  /* 0x000000110400720c */ /* 0x000fe40003f26270 */
[----:B------:R-:W-:-:S02]  /*9230*/  ISETP.GE.AND P4, PT, R2, R16, PT ;  /* 0x000000100200720c */ /* 0x000fc40003f86270 */
[----:B------:R-:W-:Y:S02]  /*9240*/  FSEL R224, R38, -INF , !P1 ;  /* 0xff80000026e07808 */ /* 0x000fe40004800000 */
[C---:B------:R-:W-:Y:S02]  /*9250*/  ISETP.GE.AND P1, PT, R4.reuse, R18, PT ;  /* 0x000000120400720c */ /* 0x040fe40003f26270 */
[----:B------:R-:W-:Y:S02]  /*9260*/  FSEL R221, R37, -INF , !P4 ;  /* 0xff80000025dd7808 */ /* 0x000fe40006000000 */
[----:B------:R-:W-:Y:S02]  /*9270*/  ISETP.GE.AND P4, PT, R4, R19, PT ;  /* 0x000000130400720c */ /* 0x000fe40003f86270 */
[----:B------:R-:W-:Y:S02]  /*9280*/  FSEL R21, R248, -INF , !P6 ;  /* 0xff800000f8157808 */ /* 0x000fe40007000000 */
[----:B------:R-:W-:-:S02]  /*9290*/  FSEL R248, R60, -INF , !P1 ;  /* 0xff8000003cf87808 */ /* 0x000fc40004800000 */
[----:B------:R-:W-:Y:S02]  /*92a0*/  ISETP.GE.AND P1, PT, R0, R16, PT ;  /* 0x000000100000720c */ /* 0x000fe40003f26270 */
[----:B------:R-:W-:Y:S02]  /*92b0*/  FSEL R252, R62, -INF , !P4 ;  /* 0xff8000003efc7808 */ /* 0x000fe40006000000 */
[----:B------:R-:W-:Y:S02]  /*92c0*/  ISETP.GE.AND P4, PT, R2, R18, PT ;  /* 0x000000120200720c */ /* 0x000fe40003f86270 */
[----:B------:R-:W-:Y:S02]  /*92d0*/  ISETP.GE.AND P6, PT, R4, R16, PT ;  /* 0x000000100400720c */ /* 0x000fe40003fc6270 */
[----:B------:R-:W-:Y:S02]  /*92e0*/  FSEL R14, R226, -INF , !P1 ;  /* 0xff800000e20e7808 */ /* 0x000fe40004800000 */
[----:B------:R-:W-:-:S02]  /*92f0*/  FSEL R226, R61, -INF , !P4 ;  /* 0xff8000003de27808 */ /* 0x000fc40006000000 */
[----:B------:R-:W-:Y:S02]  /*9300*/  FSEL R214, R36, -INF , !P6 ;  /* 0xff80000024d67808 */ /* 0x000fe40007000000 */
[----:B------:R-:W-:Y:S02]  /*9310*/  ISETP.GE.AND P4, PT, R0, R18, PT ;  /* 0x000000120000720c */ /* 0x000fe40003f86270 */
[C---:B------:R-:W-:Y:S02]  /*9320*/  ISETP.GE.AND P6, PT, R2.reuse, R17, PT ;  /* 0x000000110200720c */ /* 0x040fe40003fc6270 */
[----:B------:R-:W-:Y:S02]  /*9330*/  ISETP.GE.AND P1, PT, R2, R19, PT ;  /* 0x000000130200720c */ /* 0x000fe40003f26270 */
[----:B------:R-:W-:Y:S02]  /*9340*/  IADD3 R2, R0, 0x38, RZ ;  /* 0x0000003800027810 */ /* 0x000fe40007ffe0ff */
[----:B------:R-:W-:-:S02]  /*9350*/  FSEL R20, R249, -INF , !P4 ;  /* 0xff800000f9147808 */ /* 0x000fc40006000000 */
[----:B------:R-:W-:Y:S02]  /*9360*/  FSEL R222, R39, -INF , !P6 ;  /* 0xff80000027de7808 */ /* 0x000fe40007000000 */
[----:B------:R-:W-:Y:S02]  /*9370*/  FSEL R25, R217, -INF , !P0 ;  /* 0xff800000d9197808 */ /* 0x000fe40004000000 */
[C---:B------:R-:W-:Y:S02]  /*9380*/  ISETP.GE.AND P4, PT, R0.reuse, R19, PT ;  /* 0x000000130000720c */ /* 0x040fe40003f86270 */
[----:B------:R-:W-:Y:S02]  /*9390*/  ISETP.GE.AND P6, PT, R0, R17, PT ;  /* 0x000000110000720c */ /* 0x000fe40003fc6270 */
[----:B------:R-:W-:Y:S02]  /*93a0*/  ISETP.GE.AND P0, PT, R2, R19, PT ;  /* 0x000000130200720c */ /* 0x000fe40003f06270 */
[----:B------:R-:W-:-:S02]  /*93b0*/  IADD3 R0, R0, 0x39, RZ ;  /* 0x0000003900007810 */ /* 0x000fc40007ffe0ff */
[----:B------:R-:W-:Y:S02]  /*93c0*/  FSEL R22, R250, -INF , !P4 ;  /* 0xff800000fa167808 */ /* 0x000fe40006000000 */
[----:B------:R-:W-:Y:S02]  /*93d0*/  FSEL R250, R206, -INF , !P0 ;  /* 0xff800000cefa7808 */ /* 0x000fe40004000000 */
[----:B------:R-:W-:Y:S02]  /*93e0*/  ISETP.GE.AND P0, PT, R0, R18, PT ;  /* 0x000000120000720c */ /* 0x000fe40003f06270 */
[----:B------:R-:W-:Y:S02]  /*93f0*/  FSEL R15, R251, -INF , !P6 ;  /* 0xff800000fb0f7808 */ /* 0x000fe40007000000 */
[----:B------:R-:W-:Y:S02]  /*9400*/  FSEL R213, R205, -INF , !P0 ;  /* 0xff800000cdd57808 */ /* 0x000fe40004000000 */
[----:B------:R-:W-:-:S02]  /*9410*/  PLOP3.LUT P0, PT, PT, PT, UP0, 0x80, 0x0 ;  /* 0x000000000000781c */ /* 0x000fc40003f0f008 */
[----:B------:R-:W-:Y:S02]  /*9420*/  FSEL R251, R63, -INF , !P1 ;  /* 0xff8000003ffb7808 */ /* 0x000fe40004800000 */
[C---:B------:R-:W-:Y:S02]  /*9430*/  ISETP.GE.AND P1, PT, R2.reuse, R16, PT ;  /* 0x000000100200720c */ /* 0x040fe40003f26270 */
[----:B------:R-:W-:Y:S02]  /*9440*/  ISETP.GE.AND P6, PT, R2, R18, PT ;  /* 0x000000120200720c */ /* 0x000fe40003fc6270 */
[----:B------:R-:W-:Y:S02]  /*9450*/  FSEL R23, R211, -INF , !P5 ;  /* 0xff800000d3177808 */ /* 0x000fe40006800000 */
[----:B------:R-:W-:Y:S02]  /*9460*/  FSEL R217, R204, -INF , !P6 ;  /* 0xff800000ccd97808 */ /* 0x000fe40007000000 */
[----:B------:R-:W-:-:S02]  /*9470*/  FSEL R211, R8, -INF , !P1 ;  /* 0xff80000008d37808 */ /* 0x000fc40004800000 */
[-C--:B------:R-:W-:Y:S02]  /*9480*/  ISETP.GE.AND P5, PT, R2, R17.reuse, PT ;  /* 0x000000110200720c */ /* 0x080fe40003fa6270 */
[C---:B------:R-:W-:Y:S02]  /*9490*/  ISETP.GE.AND P6, PT, R0.reuse, R16, PT ;  /* 0x000000100000720c */ /* 0x040fe40003fc6270 */
[C---:B------:R-:W-:Y:S02]  /*94a0*/  ISETP.GE.AND P4, PT, R0.reuse, R17, PT ;  /* 0x000000110000720c */ /* 0x040fe40003f86270 */
[----:B------:R-:W-:Y:S02]  /*94b0*/  ISETP.GE.AND P1, PT, R0, R19, PT ;  /* 0x000000130000720c */ /* 0x000fe40003f26270 */
[----:B------:R-:W-:Y:S02]  /*94c0*/  FSEL R212, R10, -INF , !P5 ;  /* 0xff8000000ad47808 */ /* 0x000fe40006800000 */
[----:B------:R-:W-:-:S02]  /*94d0*/  FSEL R249, R207, -INF , !P1 ;  /* 0xff800000cff97808 */ /* 0x000fc40004800000 */
[----:B------:R-:W-:Y:S02]  /*94e0*/  FSEL R50, R9, -INF , !P6 ;  /* 0xff80000009327808 */ /* 0x000fe40007000000 */
[----:B------:R-:W-:Y:S01]  /*94f0*/  FSEL R51, R11, -INF , !P4 ;  /* 0xff8000000b337808 */ /* 0x000fe20006000000 */
[----:B------:R-:W-:Y:S05]  /*9500*/  @!P0 BRA `(.L_x_159) ;  /* 0x0000050000008947 */ /* 0x000fea0003800000 */
[----:B------:R-:W2:Y:S04]  /*9510*/  LDL.64 R64, [R1+0x80] ;  /* 0x0000800001407983 */ /* 0x000ea80000100a00 */
[----:B------:R-:W3:Y:S01]  /*9520*/  LDL.64 R66, [R1+0x78] ;  /* 0x0000780001427983 */ /* 0x000ee20000100a00 */
[----:B------:R-:W-:Y:S01]  /*9530*/  UIADD3 UR20, UR8, -0x3, URZ ;  /* 0xfffffffd08147890 */ /* 0x000fe2000fffe03f */
[----:B------:R-:W-:Y:S01]  /*9540*/  BSSY B0, `(.L_x_160) ;  /* 0x000004b000007945 */ /* 0x000fe20003800000 */
[----:B------:R-:W-:Y:S01]  /*9550*/  ULDC.64 UR4, c[0x0][0x198] ;  /* 0x0000660000047ab9 */ /* 0x000fe20000000a00 */
[----:B------:R1:W-:Y:S01]  /*9560*/  @P3 STS.128 [R244+0x8000], RZ ;  /* 0x008000fff4003388 */ /* 0x0003e20000000c00 */
[----:B------:R-:W-:-:S02]  /*9570*/  USHF.R.S32.HI UR15, URZ, 0x1f, UR20 ;  /* 0x0000001f3f0f7899 */ /* 0x000fc40008011414 */
[----:B------:R-:W-:Y:S02]  /*9580*/  UIMAD.WIDE.U32 UR22, UR20, UR4, URZ ;  /* 0x00000004141672a5 */ /* 0x000fe4000f8e003f */
[----:B------:R-:W-:-:S04]  /*9590*/  UIMAD UR15, UR15, UR4, URZ ;  /* 0x000000040f0f72a4 */ /* 0x000fc8000f8e023f */
[----:B------:R-:W-:Y:S01]  /*95a0*/  UIMAD UR5, UR20, UR5, UR15 ;  /* 0x00000005140572a4 */ /* 0x000fe2000f8e020f */
[----:B------:R-:W-:Y:S02]  /*95b0*/  IMAD.U32 R0, RZ, RZ, UR22 ;  /* 0x00000016ff007e24 */ /* 0x000fe4000f8e00ff */
[----:B------:R-:W-:Y:S01]  /*95c0*/  IMAD.U32 R2, RZ, RZ, UR22 ;  /* 0x00000016ff027e24 */ /* 0x000fe2000f8e00ff */
[----:B------:R-:W-:-:S06]  /*95d0*/  UIADD3 UR5, UR23, UR5, URZ ;  /* 0x0000000517057290 */ /* 0x000fcc000fffe03f */
[----:B------:R-:W-:Y:S01]  /*95e0*/  IMAD.U32 R4, RZ, RZ, UR5 ;  /* 0x00000005ff047e24 */ /* 0x000fe2000f8e00ff */
[----:B--2---:R-:W-:-:S04]  /*95f0*/  LEA R0, P1, R0, R64, 0x6 ;  /* 0x0000004000007211 */ /* 0x004fc800078230ff */
[----:B------:R-:W-:Y:S02]  /*9600*/  @!P3 LEA R6, P5, R0, c[0x0][0x168], 0x1 ;  /* 0x00005a000006ba11 */ /* 0x000fe400078a08ff */
[----:B---3--:R-:W-:Y:S02]  /*9610*/  LEA.HI.X R4, R2, R67, R4, 0x6, P1 ;  /* 0x0000004302047211 */ /* 0x008fe400008f3404 */
[C---:B------:R-:W-:Y:S02]  /*9620*/  @!P2 LEA R8, P1, R0.reuse, c[0x0][0x168], 0x1 ;  /* 0x00005a000008aa11 */ /* 0x040fe400078208ff */
[C---:B------:R-:W-:Y:S02]  /*9630*/  IADD3 R2, P4, R0.reuse, UR7, RZ ;  /* 0x0000000700027c10 */ /* 0x040fe4000ff9e0ff */
[C-C-:B------:R-:W-:Y:S02]  /*9640*/  @!P3 LEA.HI.X R7, R0.reuse, c[0x0][0x16c], R4.reuse, 0x1, P5 ;  /* 0x00005b000007ba11 */ /* 0x140fe400028f0c04 */
[----:B------:R-:W-:-:S02]  /*9650*/  @!P2 LEA.HI.X R9, R0, c[0x0][0x16c], R4, 0x1, P1 ;  /* 0x00005b000009aa11 */ /* 0x000fc400008f0c04 */
[----:B------:R-:W-:Y:S01]  /*9660*/  @!P3 LEA R12, P5, R2, c[0x0][0x168], 0x1 ;  /* 0x00005a00020cba11 */ /* 0x000fe200078a08ff */
[----:B------:R-:W-:Y:S01]  /*9670*/  @!PT LDS RZ, [RZ] ;  /* 0x00000000fffff984 */ /* 0x000fe20000000800 */
[----:B------:R-:W-:Y:S01]  /*9680*/  @!PT LDS RZ, [RZ] ;  /* 0x00000000fffff984 */ /* 0x000fe20000000800 */
[----:B------:R-:W-:Y:S01]  /*9690*/  @!PT LDS RZ, [RZ] ;  /* 0x00000000fffff984 */ /* 0x000fe20000000800 */
[----:B------:R2:W-:Y:S01]  /*96a0*/  @!P3 LDGSTS.E.BYPASS.LTC128B.128 [R244+0x8000], [R6.64] ;  /* 0x0800000006f4bfae */ /* 0x0005e2000b901d52 */
[----:B------:R-:W-:Y:S02]  /*96b0*/  IADD3.X R4, R4, UR11, RZ, P4, !PT ;  /* 0x0000000b04047c10 */ /* 0x000fe4000a7fe4ff */
[C---:B------:R-:W-:Y:S01]  /*96c0*/  IADD3 R0, P1, R2.reuse, UR7, RZ ;  /* 0x0000000702007c10 */ /* 0x040fe2000ff3e0ff */
[----:B------:R1:W-:Y:S01]  /*96d0*/  @P2 STS.128 [R244+0xa000], RZ ;  /* 0x00a000fff4002388 */ /* 0x0003e20000000c00 */
[----:B------:R-:W-:Y:S02]  /*96e0*/  @!P3 LEA.HI.X R13, R2, c[0x0][0x16c], R4, 0x1, P5 ;  /* 0x00005b00020dba11 */ /* 0x000fe400028f0c04 */
[----:B------:R-:W-:Y:S01]  /*96f0*/  @!P3 LEA R10, P6, R0, c[0x0][0x168], 0x1 ;  /* 0x00005a00000aba11 */ /* 0x000fe200078c08ff */
        /* <DEDUP_REMOVED lines=10> */
[----:B--2---:R-:W-:-:S04]  /*97a0*/  @!P2 LEA R6, P4, R2, c[0x0][0x168], 0x1 ;  /* 0x00005a000206aa11 */ /* 0x004fc800078808ff */
[----:B------:R-:W-:Y:S02]  /*97b0*/  @!P2 LEA.HI.X R7, R2, c[0x0][0x16c], R4, 0x1, P4 ;  /* 0x00005b000207aa11 */ /* 0x000fe400020f0c04 */
[----:B------:R-:W-:Y:S02]  /*97c0*/  IADD3 R2, P5, R0, UR7, RZ ;  /* 0x0000000700027c10 */ /* 0x000fe4000ffbe0ff */
[----:B------:R-:W-:Y:S01]  /*97d0*/  IADD3.X R4, R4, UR11, RZ, P1, !PT ;  /* 0x0000000b04047c10 */ /* 0x000fe20008ffe4ff */
[----:B------:R-:W-:Y:S01]  /*97e0*/  @!PT LDS RZ, [RZ] ;  /* 0x00000000fffff984 */ /* 0x000fe20000000800 */
[----:B------:R-:W-:Y:S01]  /*97f0*/  @!PT LDS RZ, [RZ] ;  /* 0x00000000fffff984 */ /* 0x000fe20000000800 */
[----:B------:R-:W-:Y:S01]  /*9800*/  @!PT LDS RZ, [RZ] ;  /* 0x00000000fffff984 */ /* 0x000fe20000000800 */
[----:B------:R2:W-:Y:S01]  /*9810*/  @!P2 LDGSTS.E.BYPASS.LTC128B.128 [R244+0xa800], [R6.64+0x80] ;  /* 0x0a80008006f4afae */ /* 0x0005e2000b901d52 */
[----:B---3--:R-:W-:Y:S02]  /*9820*/  @!P3 LEA R8, P4, R2, c[0x0][0x168], 0x1 ;  /* 0x00005a000208ba11 */ /* 0x008fe400078808ff */
[----:B------:R-:W-:Y:S01]  /*9830*/  @!P3 LEA.HI.X R11, R0, c[0x0][0x16c], R4, 0x1, P6 ;  /* 0x00005b00000bba11 */ /* 0x000fe200030f0c04 */
[----:B------:R1:W-:Y:S01]  /*9840*/  @P3 STS.128 [R244+0x9000], RZ ;  /* 0x009000fff4003388 */ /* 0x0003e20000000c00 */
[----:B------:R-:W-:-:S03]  /*9850*/  IADD3.X R5, R4, UR11, RZ, P5, !PT ;  /* 0x0000000b04057c10 */ /* 0x000fc6000affe4ff */
[----:B------:R-:W-:Y:S01]  /*9860*/  @!PT LDS RZ, [RZ] ;  /* 0x00000000fffff984 */ /* 0x000fe20000000800 */
[----:B------:R-:W-:Y:S01]  /*9870*/  @!PT LDS RZ, [RZ] ;  /* 0x00000000fffff984 */ /* 0x000fe20000000800 */
[----:B------:R-:W-:Y:S01]  /*9880*/  @!PT LDS RZ, [RZ] ;  /* 0x00000000fffff984 */ /* 0x000fe20000000800 */
[----:B------:R1:W-:Y:S01]  /*9890*/  @!P3 LDGSTS.E.BYPASS.LTC128B.128 [R244+0x9000], [R10.64] ;  /* 0x090000000af4bfae */ /* 0x0003e2000b901d52 */
[----:B------:R-:W-:-:S03]  /*98a0*/  @!P3 LEA.HI.X R9, R2, c[0x0][0x16c], R5, 0x1, P4 ;  /* 0x00005b000209ba11 */ /* 0x000fc600020f0c05 */
[----:B------:R1:W-:Y:S01]  /*98b0*/  @P2 STS.128 [R244+0xb000], RZ ;  /* 0x00b000fff4002388 */ /* 0x0003e20000000c00 */
[----:B--2---:R-:W-:-:S04]  /*98c0*/  @!P2 LEA R6, P1, R0, c[0x0][0x168], 0x1 ;  /* 0x00005a000006aa11 */ /* 0x004fc800078208ff */
[----:B------:R-:W-:-:S05]  /*98d0*/  @!P2 LEA.HI.X R7, R0, c[0x0][0x16c], R4, 0x1, P1 ;  /* 0x00005b000007aa11 */ /* 0x000fca00008f0c04 */
        /* <DEDUP_REMOVED lines=17> */
.L_x_161:
[----:B------:R-:W-:Y:S05]  /*99f0*/  BSYNC B0 ;  /* 0x0000000000007941 */ /* 0x000fea0003800000 */
.L_x_160:
[----:B------:R-:W0:Y:S02]  /*9a00*/  LDGDEPBAR ;  /* 0x00000000000079af */ /* 0x000e240000000000 */
.L_x_159:
        /* <DEDUP_REMOVED lines=31> */
[----:B------:R-:W-:Y:S01]  /*9c00*/  FMNMX.FTZ R5, R227, R4, !PT ;  /* 0x00000004e3057209 */ /* 0x000fe20007810000 */
[----:B-1----:R-:W1:Y:S01]  /*9c10*/  SHFL.BFLY PT, R7, R0, 0x2, 0x1f ;  /* 0x0c401f0000077f89 */ /* 0x002e6200000e0000 */
        /* <DEDUP_REMOVED lines=19> */
[----:B------:R-:W-:Y:S01]  /*9d50*/  FMNMX.FTZ R4, R46, R4, !PT ;  /* 0x000000042e047209 */ /* 0x000fe20007810000 */
[----:B------:R-:W1:Y:S01]  /*9d60*/  SHFL.BFLY PT, R7, R2, 0x2, 0x1f ;  /* 0x0c401f0002077f89 */ /* 0x000e6200000e0000 */
[----:B------:R-:W-:Y:S02]  /*9d70*/  FMNMX.FTZ R6, R219, R6, !PT ;  /* 0x00000006db067209 */ /* 0x000fe40007810000 */
[----:B------:R-:W-:Y:S01]  /*9d80*/  FMNMX.FTZ R4, R47, R4, !PT ;  /* 0x000000042f047209 */ /* 0x000fe20007810000 */
[----:B------:R-:W2:Y:S01]  /*9d90*/  SHFL.BFLY PT, R9, R0, 0x1, 0x1f ;  /* 0x0c201f0000097f89 */ /* 0x000ea200000e0000 */
        /* <DEDUP_REMOVED lines=10> */
[----:B-1----:R-:W-:Y:S01]  /*9e40*/  FMNMX.FTZ R2, R2, R7, !PT ;  /* 0x0000000702027209 */ /* 0x002fe20007810000 */
[----:B------:R-:W1:Y:S01]  /*9e50*/  SHFL.BFLY PT, R8, R4, 0x2, 0x1f ;  /* 0x0c401f0004087f89 */ /* 0x000e6200000e0000 */
[----:B--2---:R-:W-:Y:S02]  /*9e60*/  FMNMX.FTZ R10, R0, R9, !PT ;  /* 0x00000009000a7209 */ /* 0x004fe40007810000 */
[----:B------:R-:W-:Y:S01]  /*9e70*/  FMNMX.FTZ R0, R251, R5, !PT ;  /* 0x00000005fb007209 */ /* 0x000fe20007810000 */
[----:B------:R-:W2:Y:S01]  /*9e80*/  SHFL.BFLY PT, R7, R2, 0x1, 0x1f ;  /* 0x0c201f0002077f89 */ /* 0x000ea200000e0000 */
[C---:B------:R-:W-:Y:S01]  /*9e90*/  FSETP.NEU.FTZ.AND P6, PT, R10.reuse, -INF , PT ;  /* 0xff8000000a00780b */ /* 0x040fe20003fdd000 */
[----:B------:R-:W-:Y:S01]  /*9ea0*/  FMUL.FTZ R28, R10, c[0x0][0x23c] ;  /* 0x00008f000a1c7a20 */ /* 0x000fe20000410000 */
[----:B------:R-:W-:Y:S01]  /*9eb0*/  FMNMX.FTZ R0, R250, R0, !PT ;  /* 0x00000000fa007209 */ /* 0x000fe20007810000 */
[----:B------:R-:W-:Y:S03]  /*9ec0*/  STL [R1+0x58], R10 ;  /* 0x0000580a01007387 */ /* 0x000fe60000100800 */
[----:B------:R-:W-:-:S02]  /*9ed0*/  FMNMX.FTZ R0, R249, R0, !PT ;  /* 0x00000000f9007209 */ /* 0x000fc40007810000 */
[----:B------:R-:W-:-:S03]  /*9ee0*/  FSEL R28, R28, RZ, P6 ;  /* 0x000000ff1c1c7208 */ /* 0x000fc60003000000 */
[----:B------:R-:W3:Y:S02]  /*9ef0*/  SHFL.BFLY PT, R6, R0, 0x2, 0x1f ;  /* 0x0c401f0000067f89 */ /* 0x000ee400000e0000 */
[----:B------:R-:W-:-:S04]  /*9f00*/  FFMA.FTZ R5, R14, c[0x0][0x23c], -R28 ;  /* 0x00008f000e057a23 */ /* 0x000fc8000001081c */
[----:B------:R4:W-:Y:S01]  /*9f10*/  MUFU.EX2 R49, R5 ;  /* 0x0000000500317308 */ /* 0x0009e20000000800 */
[----:B-1----:R-:W-:-:S05]  /*9f20*/  FMNMX.FTZ R4, R4, R8, !PT ;  /* 0x0000000804047209 */ /* 0x002fca0007810000 */
[----:B------:R-:W1:Y:S01]  /*9f30*/  SHFL.BFLY PT, R8, R4, 0x1, 0x1f ;  /* 0x0c201f0004087f89 */ /* 0x000e6200000e0000 */
[----:B--2---:R-:W-:Y:S01]  /*9f40*/  FMNMX.FTZ R12, R2, R7, !PT ;  /* 0x00000007020c7209 */ /* 0x004fe20007810000 */
[----:B------:R-:W-:-:S03]  /*9f50*/  FFMA.FTZ R2, R29, c[0x0][0x23c], -R28 ;  /* 0x00008f001d027a23 */ /* 0x000fc6000001081c */
[C---:B------:R-:W-:Y:S01]  /*9f60*/  FSETP.NEU.FTZ.AND P5, PT, R12.reuse, -INF , PT ;  /* 0xff8000000c00780b */ /* 0x040fe20003fbd000 */
[----:B------:R-:W-:Y:S01]  /*9f70*/  FMUL.FTZ R29, R12, c[0x0][0x23c] ;  /* 0x00008f000c1d7a20 */ /* 0x000fe20000410000 */
[----:B------:R2:W-:Y:S01]  /*9f80*/  MUFU.EX2 R27, R2 ;  /* 0x00000002001b7308 */ /* 0x0005e20000000800 */
[----:B------:R-:W-:Y:S01]  /*9f90*/  STL [R1+0x54], R12 ;  /* 0x0000540c01007387 */ /* 0x000fe20000100800 */
[--C-:B----4-:R-:W-:Y:S02]  /*9fa0*/  FFMA.FTZ R5, R21, c[0x0][0x23c], -R28.reuse ;  /* 0x00008f0015057a23 */ /* 0x110fe4000001081c */
[----:B------:R-:W-:Y:S02]  /*9fb0*/  FSEL R29, R29, RZ, P5 ;  /* 0x000000ff1d1d7208 */ /* 0x000fe40002800000 */
[----:B---3--:R-:W-:Y:S02]  /*9fc0*/  FMNMX.FTZ R0, R0, R6, !PT ;  /* 0x0000000600007209 */ /* 0x008fe40007810000 */
[----:B------:R3:W4:Y:S01]  /*9fd0*/  MUFU.EX2 R13, R5 ;  /* 0x00000005000d7308 */ /* 0x0007220000000800 */
[----:B--2---:R-:W-:Y:S01]  /*9fe0*/  FFMA.FTZ R2, R33, c[0x0][0x23c], -R28 ;  /* 0x00008f0021027a23 */ /* 0x004fe2000001081c */
[----:B-1----:R-:W-:-:S06]  /*9ff0*/  FMNMX.FTZ R38, R4, R8, !PT ;  /* 0x0000000804267209 */ /* 0x002fcc0007810000 */
[----:B------:R1:W2:Y:S01]  /*a000*/  MUFU.EX2 R26, R2 ;  /* 0x00000002001a7308 */ /* 0x0002a20000000800 */
[C---:B------:R-:W-:Y:S01]  /*a010*/  FSETP.NEU.FTZ.AND P4, PT, R38.reuse, -INF , PT ;  /* 0xff8000002600780b */ /* 0x040fe20003f9d000 */
[----:B------:R-:W-:Y:S01]  /*a020*/  FMUL.FTZ R30, R38, c[0x0][0x23c] ;  /* 0x00008f00261e7a20 */ /* 0x000fe20000410000 */
[----:B------:R-:W-:Y:S04]  /*a030*/  STL [R1+0x4c], R38 ;  /* 0x00004c2601007387 */ /* 0x000fe80000100800 */
[----:B---3--:R-:W3:Y:S01]  /*a040*/  SHFL.BFLY PT, R5, R0, 0x1, 0x1f ;  /* 0x0c201f0000057f89 */ /* 0x008ee200000e0000 */
[----:B------:R-:W-:Y:S01]  /*a050*/  FSEL R30, R30, RZ, P4 ;  /* 0x000000ff1e1e7208 */ /* 0x000fe20002000000 */
[----:B-1----:R-:W-:-:S04]  /*a060*/  FFMA.FTZ R2, R15, c[0x0][0x23c], -R29 ;  /* 0x00008f000f027a23 */ /* 0x002fc8000001081d */
[----:B------:R1:W-:Y:S01]  /*a070*/  MUFU.EX2 R33, R2 ;  /* 0x0000000200217308 */ /* 0x0003e20000000800 */
[----:B---3--:R-:W-:Y:S01]  /*a080*/  FMNMX.FTZ R5, R0, R5, !PT ;  /* 0x0000000500057209 */ /* 0x008fe20007810000 */
[----:B------:R-:W-:-:S03]  /*a090*/  FFMA.FTZ R0, R32, c[0x0][0x23c], -R30 ;  /* 0x00008f0020007a23 */ /* 0x000fc6000001081e */
[C---:B------:R-:W-:Y:S01]  /*a0a0*/  FSETP.NEU.FTZ.AND P1, PT, R5.reuse, -INF , PT ;  /* 0xff8000000500780b */ /* 0x040fe20003f3d000 */
[----:B-1----:R-:W-:Y:S02]  /*a0b0*/  FFMA.FTZ R2, R24, c[0x0][0x23c], -R29 ;  /* 0x00008f0018027a23 */ /* 0x002fe4000001081d */
[----:B------:R1:W-:Y:S01]  /*a0c0*/  MUFU.EX2 R36, R0 ;  /* 0x0000000000247308 */ /* 0x0003e20000000800 */
[----:B------:R-:W-:Y:S01]  /*a0d0*/  FMUL.FTZ R32, R5, c[0x0][0x23c] ;  /* 0x00008f0005207a20 */ /* 0x000fe20000410000 */
[----:B------:R3:W-:Y:S04]  /*a0e0*/  STL [R1+0x48], R5 ;  /* 0x0000480501007387 */ /* 0x0007e80000100800 */
[----:B------:R-:W-:Y:S02]  /*a0f0*/  FSEL R32, R32, RZ, P1 ;  /* 0x000000ff20207208 */ /* 0x000fe40000800000 */
[----:B------:R2:W-:Y:S01]  /*a100*/  MUFU.EX2 R11, R2 ;  /* 0x00000002000b7308 */ /* 0x0005e20000000800 */
[----:B-1----:R-:W-:Y:S01]  /*a110*/  FFMA.FTZ R0, R52, c[0x0][0x23c], -R30 ;  /* 0x00008f0034007a23 */ /* 0x002fe2000001081e */
[----:B------:R-:W-:-:S06]  /*a120*/  MOV R52, R12 ;  /* 0x0000000c00347202 */ /* 0x000fcc0000000f00 */
[----:B------:R1:W-:Y:S01]  /*a130*/  MUFU.EX2 R16, R0 ;  /* 0x0000000000107308 */ /* 0x0003e20000000800 */
[----:B--2---:R-:W-:Y:S01]  /*a140*/  FFMA.FTZ R2, R34, c[0x0][0x23c], -R29 ;  /* 0x00008f0022027a23 */ /* 0x004fe2000001081d */
[----:B----4-:R-:W-:Y:S02]  /*a150*/  MOV R34, R13 ;  /* 0x0000000d00227202 */ /* 0x010fe40000000f00 */
[----:B------:R-:W2:Y:S04]  /*a160*/  LDSM.16.MT88.4 R12, [R233+0xc000] ;  /* 0x00c00000e90c783b */ /* 0x000ea80000004200 */
[----:B------:R4:W-:Y:S01]  /*a170*/  MUFU.EX2 R6, R2 ;  /* 0x0000000200067308 */ /* 0x0009e20000000800 */
[----:B------:R-:W-:Y:S01]  /*a180*/  F2FP.BF16.PACK_AB R8, R34, R49 ;  /* 0x000000312208723e */ /* 0x000fe200000010ff */
[----:B-1----:R-:W-:-:S06]  /*a190*/  FFMA.FTZ R0, R22, c[0x0][0x23c], -R32 ;  /* 0x00008f0016007a23 */ /* 0x002fcc0000010820 */
[----:B------:R1:W-:Y:S01]  /*a1a0*/  MUFU.EX2 R17, R0 ;  /* 0x0000000000117308 */ /* 0x0003e20000000800 */
[----:B----4-:R-:W-:-:S07]  /*a1b0*/  FFMA.FTZ R2, R35, c[0x0][0x23c], -R29 ;  /* 0x00008f0023027a23 */ /* 0x010fce000001081d */
[----:B------:R4:W-:Y:S01]  /*a1c0*/  MUFU.EX2 R37, R2 ;  /* 0x0000000200257308 */ /* 0x0009e20000000800 */
[----:B-1----:R-:W-:-:S07]  /*a1d0*/  FFMA.FTZ R0, R25, c[0x0][0x23c], -R32 ;  /* 0x00008f0019007a23 */ /* 0x002fce0000010820 */
[----:B------:R1:W-:Y:S01]  /*a1e0*/  MUFU.EX2 R24, R0 ;  /* 0x0000000000187308 */ /* 0x0003e20000000800 */
[----:B----4-:R-:W-:-:S07]  /*a1f0*/  FFMA.FTZ R2, R20, c[0x0][0x23c], -R30 ;  /* 0x00008f0014027a23 */ /* 0x010fce000001081e */
[----:B------:R4:W-:Y:S01]  /*a200*/  MUFU.EX2 R35, R2 ;  /* 0x0000000200237308 */ /* 0x0009e20000000800 */
[----:B-1----:R-:W-:Y:S01]  /*a210*/  FFMA.FTZ R0, R54, c[0x0][0x23c], -R32 ;  /* 0x00008f0036007a23 */ /* 0x002fe20000010820 */
[----:B------:R-:W-:-:S06]  /*a220*/  MOV R54, R10 ;  /* 0x0000000a00367202 */ /* 0x000fcc0000000f00 */
[----:B------:R1:W-:Y:S01]  /*a230*/  MUFU.EX2 R25, R0 ;  /* 0x0000000000197308 */ /* 0x0003e20000000800 */
[----:B----4-:R-:W-:Y:S02]  /*a240*/  FFMA.FTZ R2, R23, c[0x0][0x23c], -R30 ;  /* 0x00008f0017027a23 */ /* 0x010fe4000001081e */
[----:B------:R-:W4:Y:S05]  /*a250*/  LDSM.16.MT88.4 R20, [R234+0xc000] ;  /* 0x00c00000ea14783b */ /* 0x000f2a0000004200 */
[----:B------:R2:W2:Y:S01]  /*a260*/  MUFU.EX2 R4, R2 ;  /* 0x0000000200047308 */ /* 0x0004a20000000800 */
[----:B-1----:R-:W-:Y:S02]  /*a270*/  FSEL R0, R52, RZ, P5 ;  /* 0x000000ff34007208 */ /* 0x002fe40002800000 */
[----:B--2---:R-:W-:-:S02]  /*a280*/  FSEL R2, R10, RZ, P6 ;  /* 0x000000ff0a027208 */ /* 0x004fc40003000000 */
[----:B------:R-:W-:-:S03]  /*a290*/  F2FP.BF16.PACK_AB R10, R26, R27 ;  /* 0x0000001b1a0a723e */ /* 0x000fc600000010ff */
[----:B------:R-:W-:Y:S01]  /*a2a0*/  FADD.FTZ R2, R168, -R2 ;  /* 0x80000002a8027221 */ /* 0x000fe20000010000 */
[----:B------:R-:W-:Y:S01]  /*a2b0*/  MOV R168, R4 ;  /* 0x0000000400a87202 */ /* 0x000fe20000000f00 */
[----:B------:R-:W-:Y:S01]  /*a2c0*/  FADD.FTZ R4, R167, -R0 ;  /* 0x80000000a7047221 */ /* 0x000fe20000010000 */
[----:B------:R-:W-:Y:S01]  /*a2d0*/  FSEL R0, R38, RZ, P4 ;  /* 0x000000ff26007208 */ /* 0x000fe20002000000 */
[----:B------:R-:W-:Y:S01]  /*a2e0*/  FMUL.FTZ R2, R2, c[0x0][0x23c] ;  /* 0x00008f0002027a20 */ /* 0x000fe20000410000 */
[----:B------:R-:W-:Y:S01]  /*a2f0*/  MOV R167, R11 ;  /* 0x0000000b00a77202 */ /* 0x000fe20000000f00 */
[----:B------:R-:W-:Y:S02]  /*a300*/  FMUL.FTZ R31, R4, c[0x0][0x23c] ;  /* 0x00008f00041f7a20 */ /* 0x000fe40000410000 */
[----:B------:R-:W-:Y:S01]  /*a310*/  FADD.FTZ R4, R166, -R0 ;  /* 0x80000000a6047221 */ /* 0x000fe20000010000 */
[----:B------:R-:W-:Y:S01]  /*a320*/  FSEL R0, R5, RZ, P1 ;  /* 0x000000ff05007208 */ /* 0x000fe20000800000 */
[----:B------:R-:W1:Y:S01]  /*a330*/  MUFU.EX2 R2, R2 ;  /* 0x0000000200027308 */ /* 0x000e620000000800 */
[----:B------:R-:W-:-:S02]  /*a340*/  MOV R166, R6 ;  /* 0x0000000600a67202 */ /* 0x000fc40000000f00 */
[----:B------:R-:W-:Y:S01]  /*a350*/  F2FP.BF16.PACK_AB R9, R167, R33 ;  /* 0x00000021a709723e */ /* 0x000fe200000010ff */
[----:B------:R-:W-:Y:S01]  /*a360*/  FADD.FTZ R0, R3, -R0 ;  /* 0x8000000003007221 */ /* 0x000fe20000010000 */
[----:B------:R-:W-:Y:S01]  /*a370*/  F2FP.BF16.PACK_AB R11, R37, R166 ;  /* 0x000000a6250b723e */ /* 0x000fe200000010ff */
[----:B------:R-:W-:Y:S01]  /*a380*/  FMUL.FTZ R3, R4, c[0x0][0x23c] ;  /* 0x00008f0004037a20 */ /* 0x000fe20000410000 */
[----:B------:R-:W-:Y:S01]  /*a390*/  F2FP.BF16.PACK_AB R4, R168, R35 ;  /* 0x00000023a804723e */ /* 0x000fe200000010ff */
[----:B------:R-:W-:Y:S01]  /*a3a0*/  FMUL.FTZ R0, R0, c[0x0][0x23c] ;  /* 0x00008f0000007a20 */ /* 0x000fe20000410000 */
[----:B------:R-:W2:Y:S01]  /*a3b0*/  MUFU.EX2 R31, R31 ;  /* 0x0000001f001f7308 */ /* 0x000ea20000000800 */
[----:B------:R-:W-:Y:S01]  /*a3c0*/  F2FP.BF16.PACK_AB R6, R16, R36 ;  /* 0x000000241006723e */ /* 0x000fe200000010ff */
[----:B-1----:R-:W-:-:S06]  /*a3d0*/  FMUL.FTZ R176, R176, R2 ;  /* 0x00000002b0b07220 */ /* 0x002fcc0000410000 */
[----:B------:R1:W1:Y:S01]  /*a3e0*/  MUFU.EX2 R48, R0 ;  /* 0x0000000000307308 */ /* 0x0002620000000800 */
[-C--:B------:R-:W-:Y:S02]  /*a3f0*/  FMUL.FTZ R177, R177, R2.reuse ;  /* 0x00000002b1b17220 */ /* 0x080fe40000410000 */
[-C--:B------:R-:W-:Y:S02]  /*a400*/  FMUL.FTZ R184, R184, R2.reuse ;  /* 0x00000002b8b87220 */ /* 0x080fe40000410000 */
[-C--:B------:R-:W-:Y:S02]  /*a410*/  FMUL.FTZ R185, R185, R2.reuse ;  /* 0x00000002b9b97220 */ /* 0x080fe40000410000 */
[----:B------:R-:W-:Y:S01]  /*a420*/  FMUL.FTZ R68, R68, R2 ;  /* 0x0000000244447220 */ /* 0x000fe20000410000 */
[----:B------:R-:W4:Y:S01]  /*a430*/  MUFU.EX2 R3, R3 ;  /* 0x0000000300037308 */ /* 0x000f220000000800 */
[-C--:B--2---:R-:W-:Y:S02]  /*a440*/  FMUL.FTZ R178, R178, R31.reuse ;  /* 0x0000001fb2b27220 */ /* 0x084fe40000410000 */
[----:B------:R-:W-:-:S02]  /*a450*/  FMUL.FTZ R179, R179, R31 ;  /* 0x0000001fb3b37220 */ /* 0x000fc40000410000 */
[-C--:B------:R-:W-:Y:S02]  /*a460*/  FMUL.FTZ R186, R186, R31.reuse ;  /* 0x0000001fbaba7220 */ /* 0x080fe40000410000 */
[----:B------:R-:W-:Y:S02]  /*a470*/  FMUL.FTZ R187, R187, R31 ;  /* 0x0000001fbbbb7220 */ /* 0x000fe40000410000 */
[----:B-1----:R-:W-:Y:S01]  /*a480*/  FFMA.FTZ R0, R55, c[0x0][0x23c], -R32 ;  /* 0x00008f0037007a23 */ /* 0x002fe20000010820 */
[----:B------:R-:W-:Y:S01]  /*a490*/  MOV R55, R5 ;  /* 0x0000000500377202 */ /* 0x000fe20000000f00 */
[-C--:B------:R-:W-:Y:S01]  /*a4a0*/  FMUL.FTZ R174, R174, R48.reuse ;  /* 0x00000030aeae7220 */ /* 0x080fe20000410000 */
[----:B---3--:R-:W-:Y:S01]  /*a4b0*/  F2FP.BF16.PACK_AB R5, R24, R17 ;  /* 0x000000111805723e */ /* 0x008fe200000010ff */
[----:B------:R-:W-:Y:S01]  /*a4c0*/  FMUL.FTZ R175, R175, R48 ;  /* 0x00000030afaf7220 */ /* 0x000fe20000410000 */
[----:B------:R-:W-:Y:S01]  /*a4d0*/  HMMA.16816.F32.BF16 R176, R8, R12, R176 ;  /* 0x0000000c08b0723c */ /* 0x000fe200000418b0 */
[----:B------:R-:W1:Y:S01]  /*a4e0*/  MUFU.EX2 R0, R0 ;  /* 0x0000000000007308 */ /* 0x000e620000000800 */
[----:B----4-:R-:W-:-:S02]  /*a4f0*/  FMUL.FTZ R172, R172, R3 ;  /* 0x00000003acac7220 */ /* 0x010fc40000410000 */
[-C--:B------:R-:W-:Y:S02]  /*a500*/  FMUL.FTZ R173, R173, R3.reuse ;  /* 0x00000003adad7220 */ /* 0x080fe40000410000 */
[-C--:B------:R-:W-:Y:S02]  /*a510*/  FMUL.FTZ R180, R180, R3.reuse ;  /* 0x00000003b4b47220 */ /* 0x080fe40000410000 */
[----:B------:R-:W-:Y:S01]  /*a520*/  FMUL.FTZ R181, R181, R3 ;  /* 0x00000003b5b57220 */ /* 0x000fe20000410000 */
[----:B------:R-:W-:Y:S01]  /*a530*/  HMMA.16816.F32.BF16 R184, R8, R14, R184 ;  /* 0x0000000e08b8723c */ /* 0x000fe200000418b8 */
[-C--:B------:R-:W-:Y:S02]  /*a540*/  FMUL.FTZ R182, R182, R48.reuse ;  /* 0x00000030b6b67220 */ /* 0x080fe40000410000 */
[----:B------:R-:W-:Y:S02]  /*a550*/  FMUL.FTZ R183, R183, R48 ;  /* 0x00000030b7b77220 */ /* 0x000fe40000410000 */
[----:B------:R-:W-:-:S02]  /*a560*/  FMUL.FTZ R69, R69, R2 ;  /* 0x0000000245457220 */ /* 0x000fc40000410000 */
[----:B------:R-:W-:Y:S01]  /*a570*/  FMUL.FTZ R70, R70, R31 ;  /* 0x0000001f46467220 */ /* 0x000fe20000410000 */
[----:B-1----:R-:W-:Y:S01]  /*a580*/  F2FP.BF16.PACK_AB R7, R0, R25 ;  /* 0x000000190007723e */ /* 0x002fe200000010ff */
[----:B------:R-:W-:Y:S02]  /*a590*/  FMUL.FTZ R71, R71, R31 ;  /* 0x0000001f47477220 */ /* 0x000fe40000410000 */
[-C--:B------:R-:W-:Y:S02]  /*a5a0*/  FMUL.FTZ R72, R72, R3.reuse ;  /* 0x0000000348487220 */ /* 0x080fe40000410000 */
[----:B------:R-:W-:Y:S02]  /*a5b0*/  FMUL.FTZ R73, R73, R3 ;  /* 0x0000000349497220 */ /* 0x000fe40000410000 */
[----:B------:R-:W-:Y:S01]  /*a5c0*/  HMMA.16816.F32.BF16 R172, R4, R12, R172 ;  /* 0x0000000c04ac723c */ /* 0x000fe200000418ac */
[-C--:B------:R-:W-:Y:S02]  /*a5d0*/  FMUL.FTZ R74, R74, R48.reuse ;  /* 0x000000304a4a7220 */ /* 0x080fe40000410000 */
[----:B------:R-:W-:-:S02]  /*a5e0*/  FMUL.FTZ R75, R75, R48 ;  /* 0x000000304b4b7220 */ /* 0x000fc40000410000 */
[-C--:B------:R-:W-:Y:S02]  /*a5f0*/  FMUL.FTZ R96, R96, R2.reuse ;  /* 0x0000000260607220 */ /* 0x080fe40000410000 */
[----:B------:R-:W-:Y:S01]  /*a600*/  FMUL.FTZ R97, R97, R2 ;  /* 0x0000000261617220 */ /* 0x000fe20000410000 */
[----:B------:R-:W-:Y:S01]  /*a610*/  HMMA.16816.F32.BF16 R180, R4, R14, R180 ;  /* 0x0000000e04b4723c */ /* 0x000fe200000418b4 */
[----:B------:R-:W1:Y:S01]  /*a620*/  LDSM.16.MT88.4 R12, [R236+0xc000] ;  /* 0x00c00000ec0c783b */ /* 0x000e620000004200 */
[-C--:B------:R-:W-:Y:S02]  /*a630*/  FMUL.FTZ R98, R98, R31.reuse ;  /* 0x0000001f62627220 */ /* 0x080fe40000410000 */
[----:B------:R-:W-:Y:S02]  /*a640*/  FMUL.FTZ R99, R99, R31 ;  /* 0x0000001f63637220 */ /* 0x000fe40000410000 */
[-C--:B------:R-:W-:Y:S02]  /*a650*/  FMUL.FTZ R76, R76, R3.reuse ;  /* 0x000000034c4c7220 */ /* 0x080fe40000410000 */
[----:B------:R-:W-:Y:S01]  /*a660*/  HMMA.16816.F32.BF16 R204, R8, R20, R68 ;  /* 0x0000001408cc723c */ /* 0x000fe20000041844 */
[----:B------:R-:W-:-:S02]  /*a670*/  FMUL.FTZ R77, R77, R3 ;  /* 0x000000034d4d7220 */ /* 0x000fc40000410000 */
[-C--:B------:R-:W-:Y:S02]  /*a680*/  FMUL.FTZ R78, R78, R48.reuse ;  /* 0x000000304e4e7220 */ /* 0x080fe40000410000 */
[----:B------:R-:W-:Y:S02]  /*a690*/  FMUL.FTZ R79, R79, R48 ;  /* 0x000000304f4f7220 */ /* 0x000fe40000410000 */
[-C--:B------:R-:W-:Y:S01]  /*a6a0*/  FMUL.FTZ R80, R80, R2.reuse ;  /* 0x0000000250507220 */ /* 0x080fe20000410000 */
[----:B------:R-:W-:Y:S01]  /*a6b0*/  HMMA.16816.F32.BF16 R68, R4, R20, R72 ;  /* 0x000000140444723c */ /* 0x000fe20000041848 */
[----:B------:R-:W-:Y:S02]  /*a6c0*/  FMUL.FTZ R81, R81, R2 ;  /* 0x0000000251517220 */ /* 0x000fe40000410000 */
[-C--:B------:R-:W-:Y:S02]  /*a6d0*/  FMUL.FTZ R82, R82, R31.reuse ;  /* 0x0000001f52527220 */ /* 0x080fe40000410000 */
[----:B------:R-:W-:-:S02]  /*a6e0*/  FMUL.FTZ R83, R83, R31 ;  /* 0x0000001f53537220 */ /* 0x000fc40000410000 */
[-C--:B------:R-:W-:Y:S01]  /*a6f0*/  FMUL.FTZ R84, R84, R2.reuse ;  /* 0x0000000254547220 */ /* 0x080fe20000410000 */
[-C--:B------:R-:W-:Y:S01]  /*a700*/  HMMA.16816.F32.BF16 R64, R4, R22.reuse, R76 ;  /* 0x000000160440723c */ /* 0x080fe2000004184c */
[----:B------:R-:W-:Y:S02]  /*a710*/  FMUL.FTZ R85, R85, R2 ;  /* 0x0000000255557220 */ /* 0x000fe40000410000 */
[-C--:B------:R-:W-:Y:S02]  /*a720*/  FMUL.FTZ R86, R86, R31.reuse ;  /* 0x0000001f56567220 */ /* 0x080fe40000410000 */
[----:B------:R-:W-:Y:S02]  /*a730*/  FMUL.FTZ R87, R87, R31 ;  /* 0x0000001f57577220 */ /* 0x000fe40000410000 */
[-C--:B------:R-:W-:Y:S01]  /*a740*/  FMUL.FTZ R88, R88, R3.reuse ;  /* 0x0000000358587220 */ /* 0x080fe20000410000 */
[C---:B------:R-:W-:Y:S01]  /*a750*/  HMMA.16816.F32.BF16 R60, R8.reuse, R22, R80 ;  /* 0x00000016083c723c */ /* 0x040fe20000041850 */
[----:B------:R-:W-:Y:S01]  /*a760*/  FMUL.FTZ R89, R89, R3 ;  /* 0x0000000359597220 */ /* 0x000fe20000410000 */
[----:B------:R-:W2:Y:S01]  /*a770*/  LDSM.16.MT88.4 R20, [R235+0xc000] ;  /* 0x00c00000eb14783b */ /* 0x000ea20000004200 */
[----:B------:R-:W-:Y:S01]  /*a780*/  FMUL.FTZ R90, R90, R48 ;  /* 0x000000305a5a7220 */ /* 0x000fe20000410000 */
[----:B------:R-:W-:Y:S01]  /*a790*/  MOV R79, R38 ;  /* 0x00000026004f7202 */ /* 0x000fe20000000f00 */
[----:B------:R-:W-:Y:S01]  /*a7a0*/  FMUL.FTZ R91, R91, R48 ;  /* 0x000000305b5b7220 */ /* 0x000fe20000410000 */
[----:B------:R-:W-:Y:S01]  /*a7b0*/  MOV R78, R37 ;  /* 0x00000025004e7202 */ /* 0x000fe20000000f00 */
[-C--:B------:R-:W-:Y:S01]  /*a7c0*/  FMUL.FTZ R92, R92, R3.reuse ;  /* 0x000000035c5c7220 */ /* 0x080fe20000410000 */
[----:B------:R-:W-:Y:S01]  /*a7d0*/  MOV R76, R36 ;  /* 0x00000024004c7202 */ /* 0x000fe20000000f00 */
[----:B-1----:R-:W-:Y:S01]  /*a7e0*/  HMMA.16816.F32.BF16 R72, R8, R14, R96 ;  /* 0x0000000e0848723c */ /* 0x002fe20000041860 */
[----:B------:R-:W3:Y:S01]  /*a7f0*/  LDL.LU R99, [R1+0x38] ;  /* 0x0000380001637983 */ /* 0x000ee20000300800 */
[----:B------:R-:W-:Y:S01]  /*a800*/  FMUL.FTZ R93, R93, R3 ;  /* 0x000000035d5d7220 */ /* 0x000fe20000410000 */
[----:B------:R-:W-:Y:S01]  /*a810*/  MOV R77, R25 ;  /* 0x00000019004d7202 */ /* 0x000fe20000000f00 */
[----:B------:R-:W-:-:S02]  /*a820*/  FMUL.FTZ R94, R94, R48 ;  /* 0x000000305e5e7220 */ /* 0x000fc40000410000 */
[----:B------:R-:W-:Y:S02]  /*a830*/  FMUL.FTZ R95, R95, R48 ;  /* 0x000000305f5f7220 */ /* 0x000fe40000410000 */
[-C--:B------:R-:W-:Y:S01]  /*a840*/  HMMA.16816.F32.BF16 R56, R8, R12.reuse, R84 ;  /* 0x0000000c0838723c */ /* 0x080fe20000041854 */
[-C--:B------:R-:W-:Y:S02]  /*a850*/  FMUL.FTZ R100, R100, R2.reuse ;  /* 0x0000000264647220 */ /* 0x080fe40000410000 */
[----:B------:R-:W-:Y:S02]  /*a860*/  FMUL.FTZ R101, R101, R2 ;  /* 0x0000000265657220 */ /* 0x000fe40000410000 */
[-C--:B------:R-:W-:Y:S02]  /*a870*/  FMUL.FTZ R102, R102, R31.reuse ;  /* 0x0000001f66667220 */ /* 0x080fe40000410000 */
[----:B------:R-:W-:Y:S01]  /*a880*/  FMUL.FTZ R103, R103, R31 ;  /* 0x0000001f67677220 */ /* 0x000fe20000410000 */
[----:B------:R-:W-:Y:S01]  /*a890*/  HMMA.16816.F32.BF16 R36, R4, R12, R88 ;  /* 0x0000000c0424723c */ /* 0x000fe20000041858 */
[----:B------:R-:W-:Y:S01]  /*a8a0*/  FMUL.FTZ R104, R104, R3 ;  /* 0x0000000368687220 */ /* 0x000fe20000410000 */
[----:B------:R-:W-:-:S06]  /*a8b0*/  MOV R84, R0 ;  /* 0x0000000000547202 */ /* 0x000fcc0000000f00 */
[----:B------:R-:W-:Y:S01]  /*a8c0*/  HMMA.16816.F32.BF16 R92, R4, R14, R92 ;  /* 0x0000000e045c723c */ /* 0x000fe2000004185c */
[----:B------:R-:W1:Y:S01]  /*a8d0*/  LDSM.16.MT88.4 R12, [R233+0xe000] ;  /* 0x00e00000e90c783b */ /* 0x000e620000004200 */
[----:B------:R-:W-:Y:S01]  /*a8e0*/  FMUL.FTZ R105, R105, R3 ;  /* 0x0000000369697220 */ /* 0x000fe20000410000 */
[----:B------:R-:W-:Y:S01]  /*a8f0*/  MOV R87, R27 ;  /* 0x0000001b00577202 */ /* 0x000fe20000000f00 */
[----:B------:R-:W-:Y:S01]  /*a900*/  FMUL.FTZ R106, R106, R48 ;  /* 0x000000306a6a7220 */ /* 0x000fe20000410000 */
[----:B------:R-:W-:Y:S01]  /*a910*/  MOV R86, R24 ;  /* 0x0000001800567202 */ /* 0x000fe20000000f00 */
[----:B------:R-:W-:Y:S01]  /*a920*/  FMUL.FTZ R107, R107, R48 ;  /* 0x000000306b6b7220 */ /* 0x000fe20000410000 */
[----:B------:R-:W-:Y:S01]  /*a930*/  MOV R91, R26 ;  /* 0x0000001a005b7202 */ /* 0x000fe20000000f00 */
[-C--:B------:R-:W-:Y:S02]  /*a940*/  FMUL.FTZ R108, R108, R3.reuse ;  /* 0x000000036c6c7220 */ /* 0x080fe40000410000 */
[----:B------:R-:W-:-:S02]  /*a950*/  FMUL.FTZ R109, R109, R3 ;  /* 0x000000036d6d7220 */ /* 0x000fc40000410000 */
[----:B------:R-:W-:Y:S01]  /*a960*/  FMUL.FTZ R110, R110, R48 ;  /* 0x000000306e6e7220 */ /* 0x000fe20000410000 */
[----:B------:R-:W-:Y:S01]  /*a970*/  MOV R85, R16 ;  /* 0x0000001000557202 */ /* 0x000fe20000000f00 */
        /* <DEDUP_REMOVED lines=21> */
[--C-:B------:R-:W-:Y:S01]  /*aad0*/  FFMA.FTZ R0, R165, c[0x0][0x23c], -R28.reuse ;  /* 0x00008f00a5007a23 */ /* 0x100fe2000001081c */
[-C--:B--2---:R-:W-:Y:S01]  /*aae0*/  HMMA.16816.F32.BF16 R100, R8, R20.reuse, R100 ;  /* 0x000000140864723c */ /* 0x084fe20000041864 */
[----:B------:R-:W-:Y:S02]  /*aaf0*/  LDSM.16.MT88.4 R24, [R235+0xe000] ;  /* 0x00e00000eb18783b */ /* 0x000fe40000004200 */
[----:B------:R2:W-:Y:S05]  /*ab00*/  MUFU.EX2 R96, R0 ;  /* 0x0000000000607308 */ /* 0x0005ea0000000800 */
[C---:B------:R-:W-:Y:S08]  /*ab10*/  HMMA.16816.F32.BF16 R104, R4.reuse, R20, R104 ;  /* 0x000000140468723c */ /* 0x040ff00000041868 */
[----:B------:R-:W-:Y:S01]  /*ab20*/  HMMA.16816.F32.BF16 R108, R4, R22, R108 ;  /* 0x00000016046c723c */ /* 0x000fe2000004186c */
[----:B--2---:R-:W-:-:S07]  /*ab30*/  FFMA.FTZ R0, R164, c[0x0][0x23c], -R28 ;  /* 0x00008f00a4007a23 */ /* 0x004fce000001081c */
[C---:B------:R-:W-:Y:S01]  /*ab40*/  HMMA.16816.F32.BF16 R112, R8.reuse, R22, R112 ;  /* 0x000000160870723c */ /* 0x040fe20000041870 */
[----:B------:R-:W2:Y:S01]  /*ab50*/  LDSM.16.MT88.4 R20, [R234+0xe000] ;  /* 0x00e00000ea14783b */ /* 0x000ea20000004200 */
[----:B------:R4:W-:Y:S06]  /*ab60*/  MUFU.EX2 R90, R0 ;  /* 0x00000000005a7308 */ /* 0x0009ec0000000800 */
[-C--:B-1----:R-:W-:Y:S08]  /*ab70*/  HMMA.16816.F32.BF16 R116, R8, R12.reuse, R116 ;  /* 0x0000000c0874723c */ /* 0x082ff00000041874 */
[----:B------:R-:W-:Y:S01]  /*ab80*/  HMMA.16816.F32.BF16 R120, R4, R12, R120 ;  /* 0x0000000c0478723c */ /* 0x000fe20000041878 */
[----:B----4-:R-:W-:-:S07]  /*ab90*/  FFMA.FTZ R0, R41, c[0x0][0x23c], -R28 ;  /* 0x00008f0029007a23 */ /* 0x010fce000001081c */
[-C--:B------:R-:W-:Y:S01]  /*aba0*/  HMMA.16816.F32.BF16 R124, R4, R14.reuse, R124 ;  /* 0x0000000e047c723c */ /* 0x080fe2000004187c */
[----:B------:R1:W4:Y:S07]  /*abb0*/  MUFU.EX2 R88, R0 ;  /* 0x0000000000587308 */ /* 0x00032e0000000800 */
[----:B------:R-:W-:Y:S01]  /*abc0*/  HMMA.16816.F32.BF16 R128, R8, R14, R128 ;  /* 0x0000000e0880723c */ /* 0x000fe20000041880 */
[----:B------:R-:W2:Y:S01]  /*abd0*/  LDSM.16.MT88.4 R12, [R236+0xe000] ;  /* 0x00e00000ec0c783b */ /* 0x000ea20000004200 */
[----:B-1----:R-:W-:-:S04]  /*abe0*/  FFMA.FTZ R0, R40, c[0x0][0x23c], -R28 ;  /* 0x00008f0028007a23 */ /* 0x002fc8000001081c */
[----:B------:R1:W-:Y:S02]  /*abf0*/  MUFU.EX2 R98, R0 ;  /* 0x0000000000627308 */ /* 0x0003e40000000800 */
[----:B-1----:R-:W-:-:S06]  /*ac00*/  FFMA.FTZ R0, R208, c[0x0][0x23c], -R29 ;  /* 0x00008f00d0007a23 */ /* 0x002fcc000001081d */
[----:B------:R1:W-:Y:S01]  /*ac10*/  MUFU.EX2 R208, R0 ;  /* 0x0000000000d07308 */ /* 0x0003e20000000800 */
[-C--:B------:R-:W-:Y:S02]  /*ac20*/  FMUL.FTZ R188, R188, R2.reuse ;  /* 0x00000002bcbc7220 */ /* 0x080fe40000410000 */
[----:B------:R-:W-:Y:S02]  /*ac30*/  FMUL.FTZ R189, R189, R2 ;  /* 0x00000002bdbd7220 */ /* 0x000fe40000410000 */
[----:B------:R-:W-:Y:S02]  /*ac40*/  FMUL.FTZ R190, R190, R31 ;  /* 0x0000001fbebe7220 */ /* 0x000fe40000410000 */
[----:B-1----:R-:W-:-:S04]  /*ac50*/  FFMA.FTZ R0, R169, c[0x0][0x23c], -R29 ;  /* 0x00008f00a9007a23 */ /* 0x002fc8000001081d */
[----:B------:R1:W-:Y:S01]  /*ac60*/  MUFU.EX2 R16, R0 ;  /* 0x0000000000107308 */ /* 0x0003e20000000800 */
[----:B------:R-:W-:Y:S02]  /*ac70*/  FMUL.FTZ R191, R191, R31 ;  /* 0x0000001fbfbf7220 */ /* 0x000fe40000410000 */
        /* <DEDUP_REMOVED lines=11> */
[----:B------:R1:W1:Y:S01]  /*ad30*/  MUFU.EX2 R97, R0 ;  /* 0x0000000000617308 */ /* 0x0002620000000800 */
        /* <DEDUP_REMOVED lines=8> */
[----:B-1----:R-:W-:Y:S02]  /*adc0*/  FFMA.FTZ R0, R171, c[0x0][0x23c], -R30 ;  /* 0x00008f00ab007a23 */ /* 0x002fe4000001081e */
        /* <DEDUP_REMOVED lines=16> */
[----:B--2---:R-:W-:Y:S01]  /*aed0*/  HMMA.16816.F32.BF16 R80, R8, R20, R188 ;  /* 0x000000140850723c */ /* 0x004fe200000418bc */
[----:B------:R1:W-:Y:S01]  /*aee0*/  MUFU.EX2 R191, R0 ;  /* 0x0000000000bf7308 */ /* 0x0003e20000000800 */
[-C--:B------:R-:W-:Y:S02]  /*aef0*/  FMUL.FTZ R140, R140, R2.reuse ;  /* 0x000000028c8c7220 */ /* 0x080fe40000410000 */
[----:B------:R-:W-:-:S04]  /*af00*/  FMUL.FTZ R141, R141, R2 ;  /* 0x000000028d8d7220 */ /* 0x000fc80000410000 */
[----:B------:R-:W-:Y:S01]  /*af10*/  HMMA.16816.F32.BF16 R132, R4, R20, R132 ;  /* 0x000000140484723c */ /* 0x000fe20000041884 */
[----:B------:R-:W-:Y:S02]  /*af20*/  FMUL.FTZ R196, R196, R2 ;  /* 0x00000002c4c47220 */ /* 0x000fe40000410000 */
[----:B-1----:R-:W-:-:S05]  /*af30*/  FFMA.FTZ R0, R170, c[0x0][0x23c], -R30 ;  /* 0x00008f00aa007a23 */ /* 0x002fca000001081e */
[----:B------:R-:W-:Y:S01]  /*af40*/  HMMA.16816.F32.BF16 R136, R4, R22, R136 ;  /* 0x000000160488723c */ /* 0x000fe20000041888 */
[-C--:B------:R-:W-:Y:S02]  /*af50*/  FMUL.FTZ R197, R197, R2.reuse ;  /* 0x00000002c5c57220 */ /* 0x080fe40000410000 */
[----:B------:R-:W-:-:S05]  /*af60*/  FMUL.FTZ R200, R200, R2 ;  /* 0x00000002c8c87220 */ /* 0x000fca0000410000 */
[----:B------:R-:W-:Y:S01]  /*af70*/  HMMA.16816.F32.BF16 R144, R4, R12, R144 ;  /* 0x0000000c0490723c */ /* 0x000fe20000041890 */
[-C--:B------:R-:W-:Y:S02]  /*af80*/  FMUL.FTZ R201, R201, R2.reuse ;  /* 0x00000002c9c97220 */ /* 0x080fe40000410000 */
[----:B---3--:R-:W-:-:S05]  /*af90*/  FFMA.FTZ R49, R99, R2, R49 ;  /* 0x0000000263317223 */ /* 0x008fca0000010031 */
[----:B------:R-:W-:Y:S01]  /*afa0*/  HMMA.16816.F32.BF16 R148, R4, R14, R148 ;  /* 0x0000000e0494723c */ /* 0x000fe20000041894 */
[----:B------:R-:W-:-:S07]  /*afb0*/  FFMA.FTZ R2, R43, c[0x0][0x23c], -R30 ;  /* 0x00008f002b027a23 */ /* 0x000fce000001081e */
[C---:B------:R-:W-:Y:S08]  /*afc0*/  HMMA.16816.F32.BF16 R156, R4.reuse, R24, R156 ;  /* 0x00000018049c723c */ /* 0x040ff0000004189c */
[----:B------:R-:W-:Y:S01]  /*afd0*/  HMMA.16816.F32.BF16 R160, R4, R26, R160 ;  /* 0x0000001a04a0723c */ /* 0x000fe200000418a0 */
[----:B------:R1:W-:Y:S07]  /*afe0*/  MUFU.EX2 R4, R0 ;  /* 0x0000000000047308 */ /* 0x0003ee0000000800 */
[C---:B------:R-:W-:Y:S08]  /*aff0*/  HMMA.16816.F32.BF16 R192, R8.reuse, R12, R192 ;  /* 0x0000000c08c0723c */ /* 0x040ff000000418c0 */
[----:B------:R-:W-:Y:S01]  /*b000*/  HMMA.16816.F32.BF16 R152, R8, R14, R152 ;  /* 0x0000000e0898723c */ /* 0x000fe20000041898 */
[----:B------:R-:W2:Y:S01]  /*b010*/  LDSM.16.MT88.4 R12, [R233+0xc800] ;  /* 0x00c80000e90c783b */ /* 0x000ea20000004200 */
[----:B-1----:R-:W-:-:S04]  /*b020*/  FFMA.FTZ R0, R44, c[0x0][0x23c], -R30 ;  /* 0x00008f002c007a23 */ /* 0x002fc8000001081e */
[----:B------:R1:W-:Y:S02]  /*b030*/  MUFU.EX2 R43, R0 ;  /* 0x00000000002b7308 */ /* 0x0003e40000000800 */
[----:B-1----:R-:W-:Y:S01]  /*b040*/  FFMA.FTZ R0, R210, c[0x0][0x23c], -R32 ;  /* 0x00008f00d2007a23 */ /* 0x002fe20000010820 */
[----:B----4-:R-:W-:-:S05]  /*b050*/  MOV R210, R88 ;  /* 0x0000005800d27202 */ /* 0x010fca0000000f00 */
[----:B------:R1:W-:Y:S01]  /*b060*/  MUFU.EX2 R88, R0 ;  /* 0x0000000000587308 */ /* 0x0003e20000000800 */
[----:B------:R-:W-:Y:S02]  /*b070*/  FMUL.FTZ R142, R142, R31 ;  /* 0x0000001f8e8e7220 */ /* 0x000fe40000410000 */
[----:B-1----:R-:W-:-:S05]  /*b080*/  FFMA.FTZ R0, R209, c[0x0][0x23c], -R32 ;  /* 0x00008f00d1007a23 */ /* 0x002fca0000010820 */
[----:B------:R1:W-:Y:S01]  /*b090*/  MUFU.EX2 R209, R0 ;  /* 0x0000000000d17308 */ /* 0x0003e20000000800 */
[-C--:B------:R-:W-:Y:S02]  /*b0a0*/  FMUL.FTZ R143, R143, R31.reuse ;  /* 0x0000001f8f8f7220 */ /* 0x080fe40000410000 */
[-C--:B------:R-:W-:Y:S02]  /*b0b0*/  FMUL.FTZ R198, R198, R31.reuse ;  /* 0x0000001fc6c67220 */ /* 0x080fe40000410000 */
[-C--:B------:R-:W-:Y:S02]  /*b0c0*/  FMUL.FTZ R199, R199, R31.reuse ;  /* 0x0000001fc7c77220 */ /* 0x080fe40000410000 */
[----:B------:R-:W-:Y:S02]  /*b0d0*/  FMUL.FTZ R202, R202, R31 ;  /* 0x0000001fcaca7220 */ /* 0x000fe40000410000 */
[----:B-1----:R-:W-:-:S04]  /*b0e0*/  FFMA.FTZ R0, R46, c[0x0][0x23c], -R32 ;  /* 0x00008f002e007a23 */ /* 0x002fc80000010820 */
[----:B------:R1:W-:Y:S01]  /*b0f0*/  MUFU.EX2 R46, R0 ;  /* 0x00000000002e7308 */ /* 0x0003e20000000800 */
[----:B------:R-:W-:Y:S01]  /*b100*/  FMUL.FTZ R203, R203, R31 ;  /* 0x0000001fcbcb7220 */ /* 0x000fe20000410000 */
[----:B------:R-:W-:Y:S02]  /*b110*/  MOV R171, R97 ;  /* 0x0000006100ab7202 */ /* 0x000fe40000000f00 */
[----:B------:R-:W-:-:S04]  /*b120*/  MOV R170, R98 ;  /* 0x0000006200aa7202 */ /* 0x000fc80000000f00 */
[----:B------:R3:W-:Y:S01]  /*b130*/  MUFU.EX2 R169, R2 ;  /* 0x0000000200a97308 */ /* 0x0007e20000000800 */
[----:B-1----:R-:W-:Y:S01]  /*b140*/  FFMA.FTZ R0, R47, c[0x0][0x23c], -R32 ;  /* 0x00008f002f007a23 */ /* 0x002fe20000010820 */
[C---:B------:R-:W-:Y:S01]  /*b150*/  HMMA.16816.F32.BF16 R140, R8.reuse, R22, R140 ;  /* 0x00000016088c723c */ /* 0x040fe2000004188c */
[----:B------:R-:W-:Y:S01]  /*b160*/  MOV R189, R55 ;  /* 0x0000003700bd7202 */ /* 0x000fe20000000f00 */
[----:B------:R-:W4:Y:S04]  /*b170*/  LDL.LU R47, [R1+0x3c] ;  /* 0x00003c00012f7983 */ /* 0x000f280000300800 */
[----:B------:R-:W1:Y:S01]  /*b180*/  MUFU.EX2 R164, R0 ;  /* 0x0000000000a47308 */ /* 0x000e620000000800 */
[----:B------:R-:W-:Y:S02]  /*b190*/  MOV R188, R54 ;  /* 0x0000003600bc7202 */ /* 0x000fe40000000f00 */
[----:B------:R-:W-:Y:S01]  /*b1a0*/  MOV R165, R52 ;  /* 0x0000003400a57202 */ /* 0x000fe20000000f00 */
[----:B------:R-:W2:Y:S01]  /*b1b0*/  LDSM.16.MT88.4 R20, [R234+0xc800] ;  /* 0x00c80000ea14783b */ /* 0x000ea20000004200 */
[----:B---3--:R-:W-:Y:S01]  /*b1c0*/  MOV R2, R89 ;  /* 0x0000005900027202 */ /* 0x008fe20000000f00 */
[C---:B------:R-:W-:Y:S08]  /*b1d0*/  HMMA.16816.F32.BF16 R196, R8.reuse, R24, R196 ;  /* 0x0000001808c4723c */ /* 0x040ff000000418c4 */
[----:B------:R-:W-:Y:S01]  /*b1e0*/  HMMA.16816.F32.BF16 R200, R8, R26, R200 ;  /* 0x0000001a08c8723c */ /* 0x000fe200000418c8 */
[----:B-1----:R-:W-:-:S02]  /*b1f0*/  F2FP.BF16.PACK_AB R7, R164, R46 ;  /* 0x0000002ea407723e */ /* 0x002fc400000010ff */
[----:B------:R-:W-:Y:S02]  /*b200*/  MOV R44, R4 ;  /* 0x00000004002c7202 */ /* 0x000fe40000000f00 */
[----:B------:R-:W-:Y:S02]  /*b210*/  F2FP.BF16.PACK_AB R5, R209, R88 ;  /* 0x00000058d105723e */ /* 0x000fe400000010ff */
[----:B------:R-:W-:Y:S02]  /*b220*/  F2FP.BF16.PACK_AB R6, R169, R43 ;  /* 0x0000002ba906723e */ /* 0x000fe400000010ff */
[----:B------:R-:W-:Y:S02]  /*b230*/  MOV R98, R76 ;  /* 0x0000004c00627202 */ /* 0x000fe40000000f00 */
[----:B------:R-:W-:Y:S02]  /*b240*/  MOV R97, R77 ;  /* 0x0000004d00617202 */ /* 0x000fe40000000f00 */
[----:B------:R-:W-:Y:S01]  /*b250*/  MOV R190, R79 ;  /* 0x0000004f00be7202 */ /* 0x000fe20000000f00 */
[----:B------:R-:W-:Y:S01]  /*b260*/  FFMA.FTZ R0, R225, c[0x0][0x23c], -R28 ;  /* 0x00008f00e1007a23 */ /* 0x000fe2000001081c */
[----:B------:R-:W-:Y:S01]  /*b270*/  F2FP.BF16.PACK_AB R8, R90, R96 ;  /* 0x000000605a08723e */ /* 0x000fe200000010ff */
[----:B------:R-:W-:Y:S01]  /*b280*/  LDSM.16.MT88.4 R24, [R234+0xe800] ;  /* 0x00e80000ea18783b */ /* 0x000fe20000004200 */
[----:B------:R-:W-:-:S02]  /*b290*/  F2FP.BF16.PACK_AB R9, R16, R208 ;  /* 0x000000d01009723e */ /* 0x000fc400000010ff */
[----:B------:R-:W-:Y:S02]  /*b2a0*/  F2FP.BF16.PACK_AB R10, R170, R210 ;  /* 0x000000d2aa0a723e */ /* 0x000fe400000010ff */
[----:B------:R-:W-:-:S07]  /*b2b0*/  F2FP.BF16.PACK_AB R11, R171, R2 ;  /* 0x00000002ab0b723e */ /* 0x000fce00000010ff */
[C---:B--2---:R-:W-:Y:S07]  /*b2c0*/  HMMA.16816.F32.BF16 R52, R8.reuse, R14, R184 ;  /* 0x0000000e0834723c */ /* 0x044fee00000418b8 */
[----:B------:R-:W-:Y:S02]  /*b2d0*/  MOV R186, R46 ;  /* 0x0000002e00ba7202 */ /* 0x000fe40000000f00 */
[----:B------:R-:W2:Y:S01]  /*b2e0*/  LDL.LU R46, [R1+0x40] ;  /* 0x00004000012e7983 */ /* 0x000ea20000300800 */
[----:B------:R-:W-:Y:S01]  /*b2f0*/  F2FP.BF16.PACK_AB R4, R44, R191 ;  /* 0x000000bf2c04723e */ /* 0x000fe200000010ff */
[-C--:B------:R-:W-:Y:S08]  /*b300*/  HMMA.16816.F32.BF16 R176, R8, R12.reuse, R176 ;  /* 0x0000000c08b0723c */ /* 0x080ff000000418b0 */
[C---:B------:R-:W-:Y:S08]  /*b310*/  HMMA.16816.F32.BF16 R172, R4.reuse, R12, R172 ;  /* 0x0000000c04ac723c */ /* 0x040ff000000418ac */
[----:B------:R-:W-:Y:S01]  /*b320*/  HMMA.16816.F32.BF16 R180, R4, R14, R180 ;  /* 0x0000000e04b4723c */ /* 0x000fe200000418b4 */
[----:B------:R-:W1:Y:S01]  /*b330*/  LDSM.16.MT88.4 R12, [R236+0xc800] ;  /* 0x00c80000ec0c783b */ /* 0x000e620000004200 */
[----:B------:R-:W-:-:S02]  /*b340*/  MOV R89, R86 ;  /* 0x0000005600597202 */ /* 0x000fc40000000f00 */
[----:B------:R-:W-:-:S04]  /*b350*/  MOV R86, R78 ;  /* 0x0000004e00567202 */ /* 0x000fc80000000f00 */
        /* <DEDUP_REMOVED lines=8> */
[----:B------:R-:W-:Y:S01]  /*b3e0*/  HMMA.16816.F32.BF16 R72, R8, R14, R72 ;  /* 0x0000000e0848723c */ /* 0x000fe20000041848 */
[----:B------:R-:W1:Y:S01]  /*b3f0*/  LDSM.16.MT88.4 R12, [R233+0xe800] ;  /* 0x00e80000e90c783b */ /* 0x000e620000004200 */
[----:B------:R-:W-:-:S02]  /*b400*/  MOV R99, R87 ;  /* 0x0000005700637202 */ /* 0x000fc40000000f00 */
[----:B------:R-:W-:Y:S02]  /*b410*/  MOV R87, R34 ;  /* 0x0000002200577202 */ /* 0x000fe40000000f00 */
[----:B------:R3:W-:Y:S02]  /*b420*/  MUFU.EX2 R34, R0 ;  /* 0x0000000000227308 */ /* 0x0007e40000000800 */
[----:B---3--:R-:W-:Y:S01]  /*b430*/  HMMA.16816.F32.BF16 R100, R8, R20, R100 ;  /* 0x000000140864723c */ /* 0x008fe20000041864 */
[----:B------:R-:W-:-:S05]  /*b440*/  FFMA.FTZ R0, R223, c[0x0][0x23c], -R28 ;  /* 0x00008f00df007a23 */ /* 0x000fca000001081c */
[----:B------:R3:W-:Y:S02]  /*b450*/  MUFU.EX2 R40, R0 ;  /* 0x0000000000287308 */ /* 0x0007e40000000800 */
[C---:B------:R-:W-:Y:S08]  /*b460*/  HMMA.16816.F32.BF16 R104, R4.reuse, R20, R104 ;  /* 0x000000140468723c */ /* 0x040ff00000041868 */
[----:B------:R-:W-:Y:S01]  /*b470*/  HMMA.16816.F32.BF16 R108, R4, R22, R108 ;  /* 0x00000016046c723c */ /* 0x000fe2000004186c */
[----:B---3--:R-:W-:-:S07]  /*b480*/  FFMA.FTZ R0, R215, c[0x0][0x23c], -R28 ;  /* 0x00008f00d7007a23 */ /* 0x008fce000001081c */
[C---:B------:R-:W-:Y:S01]  /*b490*/  HMMA.16816.F32.BF16 R112, R8.reuse, R22, R112 ;  /* 0x000000160870723c */ /* 0x040fe20000041870 */
[----:B------:R-:W3:Y:S01]  /*b4a0*/  LDSM.16.MT88.4 R20, [R236+0xe800] ;  /* 0x00e80000ec14783b */ /* 0x000ee20000004200 */
[----:B------:R1:W1:Y:S06]  /*b4b0*/  MUFU.EX2 R41, R0 ;  /* 0x0000000000297308 */ /* 0x00026c0000000800 */
[-C--:B-1----:R-:W-:Y:S08]  /*b4c0*/  HMMA.16816.F32.BF16 R116, R8, R12.reuse, R116 ;  /* 0x0000000c0874723c */ /* 0x082ff00000041874 */
[----:B------:R-:W-:Y:S01]  /*b4d0*/  HMMA.16816.F32.BF16 R120, R4, R12, R120 ;  /* 0x0000000c0478723c */ /* 0x000fe20000041878 */
[----:B------:R-:W-:-:S07]  /*b4e0*/  FFMA.FTZ R0, R45, c[0x0][0x23c], -R28 ;  /* 0x00008f002d007a23 */ /* 0x000fce000001081c */
[-C--:B------:R-:W-:Y:S01]  /*b4f0*/  HMMA.16816.F32.BF16 R124, R4, R14.reuse, R124 ;  /* 0x0000000e047c723c */ /* 0x080fe2000004187c */
[----:B------:R1:W1:Y:S07]  /*b500*/  MUFU.EX2 R42, R0 ;  /* 0x00000000002a7308 */ /* 0x00026e0000000800 */
[----:B------:R-:W-:Y:S01]  /*b510*/  HMMA.16816.F32.BF16 R128, R8, R14, R128 ;  /* 0x0000000e0880723c */ /* 0x000fe20000041880 */
[----:B------:R-:W3:Y:S01]  /*b520*/  LDSM.16.MT88.4 R12, [R235+0xe800] ;  /* 0x00e80000eb0c783b */ /* 0x000ee20000004200 */
[----:B-1----:R-:W-:-:S04]  /*b530*/  FFMA.FTZ R0, R230, c[0x0][0x23c], -R29 ;  /* 0x00008f00e6007a23 */ /* 0x002fc8000001081d */
[----:B------:R1:W-:Y:S02]  /*b540*/  MUFU.EX2 R223, R0 ;  /* 0x0000000000df7308 */ /* 0x0003e40000000800 */
[----:B-1----:R-:W-:-:S06]  /*b550*/  FFMA.FTZ R0, R227, c[0x0][0x23c], -R29 ;  /* 0x00008f00e3007a23 */ /* 0x002fcc000001081d */
[----:B------:R1:W1:Y:S02]  /*b560*/  MUFU.EX2 R225, R0 ;  /* 0x0000000000e17308 */ /* 0x0002640000000800 */
[----:B-1----:R-:W-:-:S06]  /*b570*/  FFMA.FTZ R0, R220, c[0x0][0x23c], -R29 ;  /* 0x00008f00dc007a23 */ /* 0x002fcc000001081d */
[----:B------:R1:W-:Y:S02]  /*b580*/  MUFU.EX2 R220, R0 ;  /* 0x0000000000dc7308 */ /* 0x0003e40000000800 */
[----:B-1----:R-:W-:-:S06]  /*b590*/  FFMA.FTZ R0, R216, c[0x0][0x23c], -R29 ;  /* 0x00008f00d8007a23 */ /* 0x002fcc000001081d */
[----:B------:R1:W1:Y:S01]  /*b5a0*/  MUFU.EX2 R227, R0 ;  /* 0x0000000000e37308 */ /* 0x0002620000000800 */
[----:B---3--:R-:W-:Y:S01]  /*b5b0*/  HMMA.16816.F32.BF16 R144, R4, R20, R144 ;  /* 0x000000140490723c */ /* 0x008fe20000041890 */
[----:B-1----:R-:W-:-:S06]  /*b5c0*/  FFMA.FTZ R0, R229, c[0x0][0x23c], -R30 ;  /* 0x00008f00e5007a23 */ /* 0x002fcc000001081e */
[----:B------:R1:W-:Y:S01]  /*b5d0*/  MUFU.EX2 R215, R0 ;  /* 0x0000000000d77308 */ /* 0x0003e20000000800 */
[----:B------:R-:W-:Y:S01]  /*b5e0*/  HMMA.16816.F32.BF16 R148, R4, R22, R148 ;  /* 0x000000160494723c */ /* 0x000fe20000041894 */
[----:B-1----:R-:W-:-:S06]  /*b5f0*/  FFMA.FTZ R0, R228, c[0x0][0x23c], -R30 ;  /* 0x00008f00e4007a23 */ /* 0x002fcc000001081e */
[----:B------:R1:W3:Y:S01]  /*b600*/  MUFU.EX2 R216, R0 ;  /* 0x0000000000d87308 */ /* 0x0002e20000000800 */
[C---:B------:R-:W-:Y:S08]  /*b610*/  HMMA.16816.F32.BF16 R192, R8.reuse, R20, R192 ;  /* 0x0000001408c0723c */ /* 0x040ff000000418c0 */
[----:B------:R-:W-:Y:S01]  /*b620*/  HMMA.16816.F32.BF16 R152, R8, R22, R152 ;  /* 0x000000160898723c */ /* 0x000fe20000041898 */
[----:B------:R-:W2:Y:S01]  /*b630*/  LDSM.16.MT88.4 R20, [R234+0xd000] ;  /* 0x00d00000ea14783b */ /* 0x000ea20000004200 */
[----:B-1----:R-:W-:-:S06]  /*b640*/  FFMA.FTZ R0, R219, c[0x0][0x23c], -R30 ;  /* 0x00008f00db007a23 */ /* 0x002fcc000001081e */
[C---:B------:R-:W-:Y:S01]  /*b650*/  HMMA.16816.F32.BF16 R156, R4.reuse, R12, R156 ;  /* 0x0000000c049c723c */ /* 0x040fe2000004189c */
[----:B------:R1:W-:Y:S07]  /*b660*/  MUFU.EX2 R219, R0 ;  /* 0x0000000000db7308 */ /* 0x0003ee0000000800 */
[----:B------:R-:W-:Y:S08]  /*b670*/  HMMA.16816.F32.BF16 R160, R4, R14, R160 ;  /* 0x0000000e04a0723c */ /* 0x000ff000000418a0 */
[----:B------:R-:W-:Y:S01]  /*b680*/  HMMA.16816.F32.BF16 R196, R8, R12, R196 ;  /* 0x0000000c08c4723c */ /* 0x000fe200000418c4 */
[----:B-1----:R-:W-:-:S07]  /*b690*/  FFMA.FTZ R0, R218, c[0x0][0x23c], -R30 ;  /* 0x00008f00da007a23 */ /* 0x002fce000001081e */
[----:B------:R-:W-:Y:S01]  /*b6a0*/  HMMA.16816.F32.BF16 R200, R8, R14, R200 ;  /* 0x0000000e08c8723c */ /* 0x000fe200000418c8 */
[----:B------:R-:W1:Y:S01]  /*b6b0*/  LDSM.16.MT88.4 R12, [R236+0xd000] ;  /* 0x00d00000ec0c783b */ /* 0x000e620000004200 */
[----:B------:R2:W-:Y:S06]  /*b6c0*/  MUFU.EX2 R218, R0 ;  /* 0x0000000000da7308 */ /* 0x0005ec0000000800 */
[----:B------:R-:W-:Y:S01]  /*b6d0*/  HMMA.16816.F32.BF16 R132, R4, R24, R132 ;  /* 0x000000180484723c */ /* 0x000fe20000041884 */
[----:B------:R-:W-:-:S07]  /*b6e0*/  FFMA.FTZ R45, R214, c[0x0][0x23c], -R28 ;  /* 0x00008f00d62d7a23 */ /* 0x000fce000001081c */
[----:B------:R-:W-:Y:S01]  /*b6f0*/  HMMA.16816.F32.BF16 R136, R4, R26, R136 ;  /* 0x0000001a0488723c */ /* 0x000fe20000041888 */
[----:B--2---:R-:W-:-:S07]  /*b700*/  FFMA.FTZ R0, R231, c[0x0][0x23c], -R32 ;  /* 0x00008f00e7007a23 */ /* 0x004fce0000010820 */
[C---:B------:R-:W-:Y:S08]  /*b710*/  HMMA.16816.F32.BF16 R80, R8.reuse, R24, R80 ;  /* 0x000000180850723c */ /* 0x040ff00000041850 */
[----:B------:R-:W-:Y:S01]  /*b720*/  HMMA.16816.F32.BF16 R140, R8, R26, R140 ;  /* 0x0000001a088c723c */ /* 0x000fe2000004188c */
[----:B------:R-:W2:Y:S01]  /*b730*/  LDSM.16.MT88.4 R24, [R233+0xd000] ;  /* 0x00d00000e918783b */ /* 0x000ea20000004200 */
[----:B------:R1:W-:Y:S01]  /*b740*/  MUFU.EX2 R214, R0 ;  /* 0x0000000000d67308 */ /* 0x0003e20000000800 */
[----:B------:R-:W-:Y:S01]  /*b750*/  MOV R185, R43 ;  /* 0x0000002b00b97202 */ /* 0x000fe20000000f00 */
[----:B------:R-:W-:Y:S01]  /*b760*/  FFMA.FTZ R43, R211, c[0x0][0x23c], -R28 ;  /* 0x00008f00d32b7a23 */ /* 0x000fe2000001081c */
[----:B------:R-:W-:Y:S01]  /*b770*/  MOV R184, R2 ;  /* 0x0000000200b87202 */ /* 0x000fe20000000f00 */
[----:B------:R-:W-:Y:S01]  /*b780*/  FFMA.FTZ R2, R247, c[0x0][0x23c], -R32 ;  /* 0x00008f00f7027a23 */ /* 0x000fe20000010820 */
[----:B------:R-:W-:-:S02]  /*b790*/  MOV R206, R185 ;  /* 0x000000b900ce7202 */ /* 0x000fc40000000f00 */
[----:B------:R-:W-:Y:S01]  /*b7a0*/  MOV R207, R186 ;  /* 0x000000ba00cf7202 */ /* 0x000fe20000000f00 */
[----:B-1----:R-:W-:-:S04]  /*b7b0*/  FFMA.FTZ R0, R246, c[0x0][0x23c], -R32 ;  /* 0x00008f00f6007a23 */ /* 0x002fc80000010820 */
[----:B------:R1:W1:Y:S01]  /*b7c0*/  MUFU.EX2 R211, R0 ;  /* 0x0000000000d37308 */ /* 0x0002620000000800 */
[----:B------:R-:W-:Y:S02]  /*b7d0*/  MOV R186, R209 ;  /* 0x000000d100ba7202 */ /* 0x000fe40000000f00 */
[----:B------:R-:W-:-:S05]  /*b7e0*/  MOV R185, R210 ;  /* 0x000000d200b97202 */ /* 0x000fca0000000f00 */
[----:B------:R-:W-:Y:S01]  /*b7f0*/  MUFU.EX2 R210, R2 ;  /* 0x0000000200d27308 */ /* 0x000fe20000000800 */
[----:B-1----:R-:W-:-:S07]  /*b800*/  FFMA.FTZ R0, R245, c[0x0][0x23c], -R32 ;  /* 0x00008f00f5007a23 */ /* 0x002fce0000010820 */
[----:B------:R-:W1:Y:S01]  /*b810*/  MUFU.EX2 R209, R0 ;  /* 0x0000000000d17308 */ /* 0x000e620000000800 */
[----:B------:R-:W-:Y:S01]  /*b820*/  MOV R246, R41 ;  /* 0x0000002900f67202 */ /* 0x000fe20000000f00 */
[--C-:B------:R-:W-:Y:S01]  /*b830*/  FFMA.FTZ R41, R224, c[0x0][0x23c], -R29.reuse ;  /* 0x00008f00e0297a23 */ /* 0x100fe2000001081d */
[----:B------:R-:W-:Y:S01]  /*b840*/  MOV R187, R44 ;  /* 0x0000002c00bb7202 */ /* 0x000fe20000000f00 */
[----:B------:R-:W-:Y:S01]  /*b850*/  FFMA.FTZ R44, R221, c[0x0][0x23c], -R28 ;  /* 0x00008f00dd2c7a23 */ /* 0x000fe2000001081c */
[----:B------:R-:W-:Y:S01]  /*b860*/  MOV R224, R40 ;  /* 0x0000002800e07202 */ /* 0x000fe20000000f00 */
[----:B------:R-:W-:Y:S01]  /*b870*/  FFMA.FTZ R40, R222, c[0x0][0x23c], -R29 ;  /* 0x00008f00de287a23 */ /* 0x000fe2000001081d */
[----:B------:R-:W-:Y:S02]  /*b880*/  MOV R221, R42 ;  /* 0x0000002a00dd7202 */ /* 0x000fe40000000f00 */
[----:B------:R-:W-:Y:S02]  /*b890*/  MOV R222, R34 ;  /* 0x0000002200de7202 */ /* 0x000fe40000000f00 */
[----:B------:R-:W-:-:S02]  /*b8a0*/  F2FP.BF16.PACK_AB R9, R225, R223 ;  /* 0x000000dfe109723e */ /* 0x000fc400000010ff */
[----:B------:R-:W-:Y:S02]  /*b8b0*/  F2FP.BF16.PACK_AB R8, R224, R222 ;  /* 0x000000dee008723e */ /* 0x000fe400000010ff */
[----:B------:R-:W-:Y:S02]  /*b8c0*/  F2FP.BF16.PACK_AB R10, R221, R246 ;  /* 0x000000f6dd0a723e */ /* 0x000fe400000010ff */
[----:B------:R-:W-:Y:S01]  /*b8d0*/  F2FP.BF16.PACK_AB R11, R227, R220 ;  /* 0x000000dce30b723e */ /* 0x000fe200000010ff */
[----:B----4-:R-:W-:Y:S01]  /*b8e0*/  FFMA.FTZ R47, R47, R31, R33 ;  /* 0x0000001f2f2f7223 */ /* 0x010fe20000010021 */
[----:B---3--:R-:W-:Y:S01]  /*b8f0*/  F2FP.BF16.PACK_AB R4, R216, R215 ;  /* 0x000000d7d804723e */ /* 0x008fe200000010ff */
[----:B------:R-:W-:Y:S01]  /*b900*/  FFMA.FTZ R42, R50, c[0x0][0x23c], -R28 ;  /* 0x00008f00322a7a23 */ /* 0x000fe2000001081c */
[----:B------:R-:W-:Y:S02]  /*b910*/  F2FP.BF16.PACK_AB R5, R211, R214 ;  /* 0x000000d6d305723e */ /* 0x000fe400000010ff */
[----:B------:R-:W-:-:S02]  /*b920*/  F2FP.BF16.PACK_AB R6, R218, R219 ;  /* 0x000000dbda06723e */ /* 0x000fc400000010ff */
[----:B-1----:R-:W-:Y:S01]  /*b930*/  F2FP.BF16.PACK_AB R7, R210, R209 ;  /* 0x000000d1d207723e */ /* 0x002fe200000010ff */
[----:B------:R-:W-:Y:S01]  /*b940*/  FFMA.FTZ R34, R212, c[0x0][0x23c], -R29 ;  /* 0x00008f00d4227a23 */ /* 0x000fe2000001081d */
[----:B------:R-:W-:Y:S01]  /*b950*/  MOV R28, R98 ;  /* 0x00000062001c7202 */ /* 0x000fe20000000f00 */
[--C-:B------:R-:W-:Y:S01]  /*b960*/  FFMA.FTZ R2, R226, c[0x0][0x23c], -R30.reuse ;  /* 0x00008f00e2027a23 */ /* 0x100fe2000001081e */
[----:B------:R-:W-:Y:S01]  /*b970*/  MOV R31, R99 ;  /* 0x00000063001f7202 */ /* 0x000fe20000000f00 */
[----:B------:R-:W-:Y:S01]  /*b980*/  FFMA.FTZ R46, R46, R3, R35 ;  /* 0x000000032e2e7223 */ /* 0x000fe20000010023 */
[----:B------:R-:W-:Y:S01]  /*b990*/  MOV R229, R189 ;  /* 0x000000bd00e57202 */ /* 0x000fe20000000f00 */
[--C-:B------:R-:W-:Y:S01]  /*b9a0*/  FFMA.FTZ R0, R217, c[0x0][0x23c], -R30.reuse ;  /* 0x00008f00d9007a23 */ /* 0x100fe2000001081e */
[----:B------:R-:W-:Y:S01]  /*b9b0*/  MOV R230, R190 ;  /* 0x000000be00e67202 */ /* 0x000fe20000000f00 */
[--C-:B------:R-:W-:Y:S01]  /*b9c0*/  FFMA.FTZ R3, R248, c[0x0][0x23c], -R30.reuse ;  /* 0x00008f00f8037a23 */ /* 0x100fe2000001081e */
[----:B------:R-:W-:Y:S01]  /*b9d0*/  MOV R226, R207 ;  /* 0x000000cf00e27202 */ /* 0x000fe20000000f00 */
[----:B------:R-:W-:Y:S01]  /*b9e0*/  FFMA.FTZ R35, R213, c[0x0][0x23c], -R30 ;  /* 0x00008f00d5237a23 */ /* 0x000fe2000001081e */
[----:B------:R-:W-:-:S02]  /*b9f0*/  MOV R212, R164 ;  /* 0x000000a400d47202 */ /* 0x000fc40000000f00 */
[----:B------:R-:W-:Y:S02]  /*ba00*/  MOV R231, R165 ;  /* 0x000000a500e77202 */ /* 0x000fe40000000f00 */
[----:B------:R-:W-:Y:S02]  /*ba10*/  MOV R190, R166 ;  /* 0x000000a600be7202 */ /* 0x000fe40000000f00 */
[----:B------:R-:W-:Y:S02]  /*ba20*/  MOV R189, R167 ;  /* 0x000000a700bd7202 */ /* 0x000fe40000000f00 */
[----:B------:R-:W-:Y:S01]  /*ba30*/  MOV R217, R206 ;  /* 0x000000ce00d97202 */ /* 0x000fe20000000f00 */
[----:B------:R-:W-:Y:S01]  /*ba40*/  HMMA.16816.F32.BF16 R164, R8, R22, R60 ;  /* 0x0000001608a4723c */ /* 0x000fe2000004183c */
[----:B------:R-:W-:Y:S02]  /*ba50*/  MOV R228, R188 ;  /* 0x000000bc00e47202 */ /* 0x000fe40000000f00 */
[----:B------:R-:W-:-:S02]  /*ba60*/  MOV R207, R191 ;  /* 0x000000bf00cf7202 */ /* 0x000fc40000000f00 */
[----:B------:R-:W-:Y:S01]  /*ba70*/  MOV R50, R97 ;  /* 0x0000006100327202 */ /* 0x000fe20000000f00 */
[----:B------:R-:W-:Y:S01]  /*ba80*/  FFMA.FTZ R33, R51, c[0x0][0x23c], -R29 ;  /* 0x00008f0033217a23 */ /* 0x000fe2000001081d */
[----:B------:R-:W-:Y:S01]  /*ba90*/  MOV R248, R170 ;  /* 0x000000aa00f87202 */ /* 0x000fe20000000f00 */
[C---:B------:R-:W-:Y:S01]  /*baa0*/  HMMA.16816.F32.BF16 R60, R8.reuse, R14, R72 ;  /* 0x0000000e083c723c */ /* 0x040fe20000041848 */
[----:B------:R-:W-:Y:S02]  /*bab0*/  MOV R247, R171 ;  /* 0x000000ab00f77202 */ /* 0x000fe40000000f00 */
[----:B------:R-:W-:Y:S02]  /*bac0*/  MOV R245, R169 ;  /* 0x000000a900f57202 */ /* 0x000fe40000000f00 */
[----:B------:R-:W-:Y:S02]  /*bad0*/  MOV R204, R89 ;  /* 0x0000005900cc7202 */ /* 0x000fe40000000f00 */
[----:B------:R-:W-:Y:S01]  /*bae0*/  MOV R205, R90 ;  /* 0x0000005a00cd7202 */ /* 0x000fe20000000f00 */
[----:B--2---:R-:W-:Y:S01]  /*baf0*/  HMMA.16816.F32.BF16 R176, R8, R24, R176 ;  /* 0x0000001808b0723c */ /* 0x004fe200000418b0 */
[----:B------:R-:W-:-:S02]  /*bb00*/  MOV R206, R88 ;  /* 0x0000005800ce7202 */ /* 0x000fc40000000f00 */
[----:B------:R-:W-:Y:S02]  /*bb10*/  MOV R213, R91 ;  /* 0x0000005b00d57202 */ /* 0x000fe40000000f00 */
[----:B------:R-:W-:Y:S02]  /*bb20*/  MOV R97, R84 ;  /* 0x0000005400617202 */ /* 0x000fe40000000f00 */
[----:B------:R-:W-:Y:S01]  /*bb30*/  MOV R98, R85 ;  /* 0x0000005500627202 */ /* 0x000fe20000000f00 */
[----:B------:R-:W-:Y:S01]  /*bb40*/  HMMA.16816.F32.BF16 R172, R4, R24, R172 ;  /* 0x0000001804ac723c */ /* 0x000fe200000418ac */
[----:B------:R-:W-:Y:S02]  /*bb50*/  MOV R99, R86 ;  /* 0x0000005600637202 */ /* 0x000fe40000000f00 */
[----:B------:R-:W-:Y:S02]  /*bb60*/  MOV R191, R87 ;  /* 0x0000005700bf7202 */ /* 0x000fe40000000f00 */
[----:B------:R-:W-:-:S02]  /*bb70*/  MOV R188, R168 ;  /* 0x000000a800bc7202 */ /* 0x000fc40000000f00 */
[----:B------:R-:W-:Y:S01]  /*bb80*/  MOV R74, R28 ;  /* 0x0000001c004a7202 */ /* 0x000fe20000000f00 */
[-C--:B------:R-:W-:Y:S01]  /*bb90*/  HMMA.16816.F32.BF16 R180, R4, R26.reuse, R180 ;  /* 0x0000001a04b4723c */ /* 0x080fe200000418b4 */
[----:B------:R-:W-:Y:S02]  /*bba0*/  MOV R73, R31 ;  /* 0x0000001f00497202 */ /* 0x000fe40000000f00 */
[----:B------:R-:W1:Y:S05]  /*bbb0*/  LDSM.16.MT88.4 R28, [R235+0xd000] ;  /* 0x00d00000eb1c783b */ /* 0x000e6a0000004200 */
[C---:B------:R-:W-:Y:S01]  /*bbc0*/  HMMA.16816.F32.BF16 R52, R8.reuse, R26, R52 ;  /* 0x0000001a0834723c */ /* 0x040fe20000041834 */
[----:B------:R-:W2:Y:S07]  /*bbd0*/  LDSM.16.MT88.4 R24, [R233+0xf000] ;  /* 0x00f00000e918783b */ /* 0x000eae0000004200 */
[-C--:B------:R-:W-:Y:S08]  /*bbe0*/  HMMA.16816.F32.BF16 R168, R8, R20.reuse, R76 ;  /* 0x0000001408a8723c */ /* 0x080ff0000004184c */
[C---:B------:R-:W-:Y:S08]  /*bbf0*/  HMMA.16816.F32.BF16 R68, R4.reuse, R20, R68 ;  /* 0x000000140444723c */ /* 0x040ff00000041844 */
[----:B------:R-:W-:Y:S01]  /*bc00*/  HMMA.16816.F32.BF16 R64, R4, R22, R64 ;  /* 0x000000160440723c */ /* 0x000fe20000041840 */
[----:B------:R-:W3:Y:S07]  /*bc10*/  LDSM.16.MT88.4 R20, [R234+0xf000] ;  /* 0x00f00000ea14783b */ /* 0x000eee0000004200 */
[-C--:B------:R-:W-:Y:S08]  /*bc20*/  HMMA.16816.F32.BF16 R84, R8, R12.reuse, R56 ;  /* 0x0000000c0854723c */ /* 0x080ff00000041838 */
[C---:B------:R-:W-:Y:S01]  /*bc30*/  HMMA.16816.F32.BF16 R88, R4.reuse, R12, R36 ;  /* 0x0000000c0458723c */ /* 0x040fe20000041824 */
[----:B------:R-:W-:Y:S07]  /*bc40*/  LDSM.16.MT88.4 R36, [R235+0xf000] ;  /* 0x00f00000eb24783b */ /* 0x000fee0000004200 */
[C---:B------:R-:W-:Y:S01]  /*bc50*/  HMMA.16816.F32.BF16 R92, R4.reuse, R14, R92 ;  /* 0x0000000e045c723c */ /* 0x040fe2000004185c */
[----:B------:R-:W4:Y:S07]  /*bc60*/  LDSM.16.MT88.4 R12, [R236+0xf000] ;  /* 0x00f00000ec0c783b */ /* 0x000f2e0000004200 */
[C---:B-1----:R-:W-:Y:S08]  /*bc70*/  HMMA.16816.F32.BF16 R104, R4.reuse, R28, R104 ;  /* 0x0000001c0468723c */ /* 0x042ff00000041868 */
[C---:B------:R-:W-:Y:S08]  /*bc80*/  HMMA.16816.F32.BF16 R108, R4.reuse, R30, R108 ;  /* 0x0000001e046c723c */ /* 0x040ff0000004186c */
[C---:B--2---:R-:W-:Y:S08]  /*bc90*/  HMMA.16816.F32.BF16 R120, R4.reuse, R24, R120 ;  /* 0x000000180478723c */ /* 0x044ff00000041878 */
[C---:B------:R-:W-:Y:S08]  /*bca0*/  HMMA.16816.F32.BF16 R124, R4.reuse, R26, R124 ;  /* 0x0000001a047c723c */ /* 0x040ff0000004187c */
[C---:B---3--:R-:W-:Y:S08]  /*bcb0*/  HMMA.16816.F32.BF16 R132, R4.reuse, R20, R132 ;  /* 0x000000140484723c */ /* 0x048ff00000041884 */
[C---:B------:R-:W-:Y:S08]  /*bcc0*/  HMMA.16816.F32.BF16 R136, R4.reuse, R22, R136 ;  /* 0x000000160488723c */ /* 0x040ff00000041888 */
[C---:B----4-:R-:W-:Y:S08]  /*bcd0*/  HMMA.16816.F32.BF16 R144, R4.reuse, R12, R144 ;  /* 0x0000000c0490723c */ /* 0x050ff00000041890 */
[C---:B------:R-:W-:Y:S08]  /*bce0*/  HMMA.16816.F32.BF16 R148, R4.reuse, R14, R148 ;  /* 0x0000000e0494723c */ /* 0x040ff00000041894 */
[C---:B------:R-:W-:Y:S08]  /*bcf0*/  HMMA.16816.F32.BF16 R156, R4.reuse, R36, R156 ;  /* 0x00000024049c723c */ /* 0x040ff0000004189c */
[----:B------:R-:W-:Y:S01]  /*bd00*/  HMMA.16816.F32.BF16 R56, R4, R38, R160 ;  /* 0x000000260438723c */ /* 0x000fe200000418a0 */
[----:B------:R-:W2:Y:S01]  /*bd10*/  LDL.LU R7, [R1+0x44] ;  /* 0x0000440001077983 */ /* 0x000ea20000300800 */
[----:B------:R-:W-:-:S02]  /*bd20*/  MOV R79, R208 ;  /* 0x000000d0004f7202 */ /* 0x000fc40000000f00 */
[----:B------:R-:W-:Y:S08]  /*bd30*/  MUFU.EX2 R208, R42 ;  /* 0x0000002a00d07308 */ /* 0x000ff00000000800 */
[----:B------:R1:W-:Y:S01]  /*bd40*/  MUFU.EX2 R42, R0 ;  /* 0x00000000002a7308 */ /* 0x0003e20000000800 */
[----:B------:R-:W-:Y:S02]  /*bd50*/  MOV R160, R188 ;  /* 0x000000bc00a07202 */ /* 0x000fe40000000f00 */
[----:B------:R-:W-:-:S05]  /*bd60*/  MOV R161, R189 ;  /* 0x000000bd00a17202 */ /* 0x000fca0000000f00 */
[----:B------:R-:W-:Y:S01]  /*bd70*/  MUFU.EX2 R51, R41 ;  /* 0x0000002900337308 */ /* 0x000fe20000000800 */
[----:B------:R-:W-:Y:S01]  /*bd80*/  MOV R163, R191 ;  /* 0x000000bf00a37202 */ /* 0x000fe20000000f00 */
[----:B-1----:R-:W-:-:S06]  /*bd90*/  FFMA.FTZ R0, R252, c[0x0][0x23c], -R32 ;  /* 0x00008f00fc007a23 */ /* 0x002fcc0000010820 */
[----:B------:R-:W-:Y:S01]  /*bda0*/  MUFU.EX2 R41, R35 ;  /* 0x0000002300297308 */ /* 0x000fe20000000800 */
[----:B------:R-:W-:Y:S01]  /*bdb0*/  HMMA.16816.F32.BF16 R196, R8, R36, R196 ;  /* 0x0000002408c4723c */ /* 0x000fe200000418c4 */
[----:B------:R-:W-:-:S06]  /*bdc0*/  MOV R5, R160 ;  /* 0x000000a000057202 */ /* 0x000fcc0000000f00 */
[----:B------:R1:W-:Y:S01]  /*bdd0*/  MUFU.EX2 R35, R0 ;  /* 0x0000000000237308 */ /* 0x0003e20000000800 */
[C---:B------:R-:W-:Y:S01]  /*bde0*/  HMMA.16816.F32.BF16 R100, R8.reuse, R28, R100 ;  /* 0x0000001c0864723c */ /* 0x040fe20000041864 */
[----:B------:R-:W-:Y:S02]  /*bdf0*/  MOV R4, R161 ;  /* 0x000000a100047202 */ /* 0x000fe40000000f00 */
[----:B------:R-:W-:Y:S02]  /*be00*/  MOV R72, R204 ;  /* 0x000000cc00487202 */ /* 0x000fe40000000f00 */
[----:B------:R-:W-:Y:S02]  /*be10*/  MOV R76, R205 ;  /* 0x000000cd004c7202 */ /* 0x000fe40000000f00 */
[----:B------:R-:W-:Y:S01]  /*be20*/  MOV R77, R206 ;  /* 0x000000ce004d7202 */ /* 0x000fe20000000f00 */
[----:B------:R-:W-:Y:S01]  /*be30*/  HMMA.16816.F32.BF16 R28, R8, R30, R112 ;  /* 0x0000001e081c723c */ /* 0x000fe20000041870 */
[----:B------:R-:W-:Y:S01]  /*be40*/  MOV R162, R190 ;  /* 0x000000be00a27202 */ /* 0x000fe20000000f00 */
[----:B-1----:R-:W-:-:S05]  /*be50*/  FFMA.FTZ R0, R251, c[0x0][0x23c], -R32 ;  /* 0x00008f00fb007a23 */ /* 0x002fca0000010820 */
[----:B------:R-:W-:Y:S01]  /*be60*/  MOV R115, R163 ;  /* 0x000000a300737202 */ /* 0x000fe20000000f00 */
[----:B------:R1:W-:Y:S01]  /*be70*/  MUFU.EX2 R36, R0 ;  /* 0x0000000000247308 */ /* 0x0003e20000000800 */
[----:B------:R-:W-:Y:S01]  /*be80*/  MOV R78, R207 ;  /* 0x000000cf004e7202 */ /* 0x000fe20000000f00 */
[----:B------:R-:W-:Y:S01]  /*be90*/  FADD.FTZ R4, R4, R47 ;  /* 0x0000002f04047221 */ /* 0x000fe20000010000 */
[----:B------:R-:W-:Y:S01]  /*bea0*/  MOV R160, R162 ;  /* 0x000000a200a07202 */ /* 0x000fe20000000f00 */
[----:B------:R-:W-:Y:S01]  /*beb0*/  FADD.FTZ R5, R5, R46 ;  /* 0x0000002e05057221 */ /* 0x000fe20000010000 */
[----:B------:R-:W-:-:S03]  /*bec0*/  MOV R6, R72 ;  /* 0x0000004800067202 */ /* 0x000fc60000000f00 */
[----:B------:R-:W-:Y:S01]  /*bed0*/  MUFU.EX2 R205, R45 ;  /* 0x0000002d00cd7308 */ /* 0x000fe20000000800 */
[----:B------:R-:W-:Y:S01]  /*bee0*/  MOV R161, R74 ;  /* 0x0000004a00a17202 */ /* 0x000fe20000000f00 */
[----:B-1----:R-:W-:-:S06]  /*bef0*/  FFMA.FTZ R0, R250, c[0x0][0x23c], -R32 ;  /* 0x00008f00fa007a23 */ /* 0x002fcc0000010820 */
[----:B------:R-:W-:Y:S01]  /*bf00*/  MUFU.EX2 R206, R44 ;  /* 0x0000002c00ce7308 */ /* 0x000fe20000000800 */
[----:B------:R-:W-:-:S07]  /*bf10*/  MOV R75, R50 ;  /* 0x00000032004b7202 */ /* 0x000fce0000000f00 */
[----:B------:R-:W-:Y:S08]  /*bf20*/  MUFU.EX2 R45, R40 ;  /* 0x00000028002d7308 */ /* 0x000ff00000000800 */
[----:B------:R-:W-:Y:S08]  /*bf30*/  MUFU.EX2 R44, R2 ;  /* 0x00000002002c7308 */ /* 0x000ff00000000800 */
[----:B------:R-:W-:Y:S08]  /*bf40*/  MUFU.EX2 R207, R43 ;  /* 0x0000002b00cf7308 */ /* 0x000ff00000000800 */
[----:B------:R1:W-:Y:S08]  /*bf50*/  MUFU.EX2 R40, R0 ;  /* 0x0000000000287308 */ /* 0x0003f00000000800 */
[----:B------:R3:W4:Y:S01]  /*bf60*/  MUFU.EX2 R43, R3 ;  /* 0x00000003002b7308 */ /* 0x0007220000000800 */
[----:B-1----:R-:W-:-:S07]  /*bf70*/  FFMA.FTZ R0, R249, c[0x0][0x23c], -R32 ;  /* 0x00008f00f9007a23 */ /* 0x002fce0000010820 */
[----:B------:R1:W-:Y:S01]  /*bf80*/  MUFU.EX2 R50, R34 ;  /* 0x0000002200327308 */ /* 0x0003e20000000800 */
[----:B---3--:R-:W-:-:S07]  /*bf90*/  FADD.FTZ R3, R115, R49 ;  /* 0x0000003173037221 */ /* 0x008fce0000010000 */
[----:B------:R3:W3:Y:S01]  /*bfa0*/  MUFU.EX2 R204, R33 ;  /* 0x0000002100cc7308 */ /* 0x0006e20000000800 */
[----:B------:R-:W-:Y:S01]  /*bfb0*/  MOV R162, R75 ;  /* 0x0000004b00a27202 */ /* 0x000fe20000000f00 */
[C---:B------:R-:W-:Y:S01]  /*bfc0*/  HMMA.16816.F32.BF16 R116, R8.reuse, R24, R116 ;  /* 0x000000180874723c */ /* 0x040fe20000041874 */
[----:B------:R-:W-:Y:S01]  /*bfd0*/  MOV R163, R213 ;  /* 0x000000d500a37202 */ /* 0x000fe20000000f00 */
[----:B------:R-:W-:Y:S04]  /*bfe0*/  LDSM.16.MT88.4 R112, [R235+0xd800] ;  /* 0x00d80000eb70783b */ /* 0x000fe80000004200 */
[----:B------:R2:W2:Y:S01]  /*bff0*/  MUFU.EX2 R37, R0 ;  /* 0x0000000000257308 */ /* 0x0004a20000000800 */
[----:B-1----:R-:W-:Y:S02]  /*c000*/  FADD.FTZ R34, R160, R4 ;  /* 0x00000004a0227221 */ /* 0x002fe40000010000 */
[----:B---3--:R-:W-:Y:S01]  /*c010*/  FADD.FTZ R33, R161, R5 ;  /* 0x00000005a1217221 */ /* 0x008fe20000010000 */
[----:B------:R-:W-:Y:S01]  /*c020*/  HMMA.16816.F32.BF16 R188, R8, R20, R80 ;  /* 0x0000001408bc723c */ /* 0x000fe20000041850 */
[----:B----4-:R-:W-:Y:S01]  /*c030*/  F2FP.BF16.PACK_AB R160, R44, R43 ;  /* 0x0000002b2ca0723e */ /* 0x010fe200000010ff */
[----:B------:R-:W-:Y:S01]  /*c040*/  LDSM.16.MT88.4 R80, [R234+0xd800] ;  /* 0x00d80000ea50783b */ /* 0x000fe20000004200 */
[----:B------:R-:W-:-:S05]  /*c050*/  F2FP.BF16.PACK_AB R161, R36, R35 ;  /* 0x0000002324a1723e */ /* 0x000fca00000010ff */
[----:B------:R-:W-:Y:S01]  /*c060*/  HMMA.16816.F32.BF16 R192, R8, R12, R192 ;  /* 0x0000000c08c0723c */ /* 0x000fe200000418c0 */
[----:B------:R-:W-:-:S07]  /*c070*/  MOV R75, R16 ;  /* 0x00000010004b7202 */ /* 0x000fce0000000f00 */
[C---:B------:R-:W-:Y:S01]  /*c080*/  HMMA.16816.F32.BF16 R24, R8.reuse, R26, R128 ;  /* 0x0000001a0818723c */ /* 0x040fe20000041880 */
[----:B------:R-:W-:Y:S01]  /*c090*/  MOV R46, R79 ;  /* 0x0000004f002e7202 */ /* 0x000fe20000000f00 */
[----:B------:R-:W-:Y:S06]  /*c0a0*/  LDSM.16.MT88.4 R128, [R233+0xf800] ;  /* 0x00f80000e980783b */ /* 0x000fec0000004200 */
[C---:B------:R-:W-:Y:S08]  /*c0b0*/  HMMA.16816.F32.BF16 R20, R8.reuse, R22, R140 ;  /* 0x000000160814723c */ /* 0x040ff0000004188c */
[C---:B------:R-:W-:Y:S01]  /*c0c0*/  HMMA.16816.F32.BF16 R12, R8.reuse, R14, R152 ;  /* 0x0000000e080c723c */ /* 0x040fe20000041898 */
[----:B------:R-:W-:Y:S01]  /*c0d0*/  MOV R74, R187 ;  /* 0x000000bb004a7202 */ /* 0x000fe20000000f00 */
[----:B------:R-:W-:Y:S06]  /*c0e0*/  LDSM.16.MT88.4 R140, [R234+0xf800] ;  /* 0x00f80000ea8c783b */ /* 0x000fec0000004200 */
[----:B------:R-:W-:Y:S01]  /*c0f0*/  HMMA.16816.F32.BF16 R8, R8, R38, R200 ;  /* 0x000000260808723c */ /* 0x000fe200000418c8 */
[----:B------:R-:W-:Y:S01]  /*c100*/  MOV R47, R78 ;  /* 0x0000004e002f7202 */ /* 0x000fe20000000f00 */
[----:B------:R-:W-:Y:S05]  /*c110*/  LDSM.16.MT88.4 R152, [R236+0xf800] ;  /* 0x00f80000ec98783b */ /* 0x000fea0000004200 */
[----:B------:R-:W-:-:S02]  /*c120*/  F2FP.BF16.PACK_AB R200, R206, R205 ;  /* 0x000000cdcec8723e */ /* 0x000fc400000010ff */
[----:B------:R-:W-:Y:S02]  /*c130*/  F2FP.BF16.PACK_AB R201, R45, R51 ;  /* 0x000000332dc9723e */ /* 0x000fe400000010ff */
[----:B------:R-:W-:Y:S02]  /*c140*/  F2FP.BF16.PACK_AB R202, R208, R207 ;  /* 0x000000cfd0ca723e */ /* 0x000fe400000010ff */
[----:B------:R-:W-:Y:S02]  /*c150*/  F2FP.BF16.PACK_AB R203, R204, R50 ;  /* 0x00000032cccb723e */ /* 0x000fe400000010ff */
[----:B------:R-:W-:Y:S02]  /*c160*/  MOV R38, R97 ;  /* 0x0000006100267202 */ /* 0x000fe40000000f00 */
[----:B------:R-:W-:Y:S02]  /*c170*/  MOV R39, R96 ;  /* 0x0000006000277202 */ /* 0x000fe40000000f00 */
[----:B------:R-:W-:-:S02]  /*c180*/  MOV R49, R77 ;  /* 0x0000004d00317202 */ /* 0x000fc40000000f00 */
[----:B------:R-:W-:Y:S02]  /*c190*/  MOV R72, R185 ;  /* 0x000000b900487202 */ /* 0x000fe40000000f00 */
[----:B------:R-:W-:Y:S02]  /*c1a0*/  MOV R249, R76 ;  /* 0x0000004c00f97202 */ /* 0x000fe40000000f00 */
[----:B------:R-:W-:Y:S02]  /*c1b0*/  MOV R250, R75 ;  /* 0x0000004b00fa7202 */ /* 0x000fe40000000f00 */
[----:B------:R-:W-:Y:S02]  /*c1c0*/  MOV R251, R74 ;  /* 0x0000004a00fb7202 */ /* 0x000fe40000000f00 */
[----:B------:R-:W-:Y:S01]  /*c1d0*/  MOV R213, R184 ;  /* 0x000000b800d57202 */ /* 0x000fe20000000f00 */
[----:B--2---:R-:W-:Y:S01]  /*c1e0*/  FFMA.FTZ R2, R7, R48, R17 ;  /* 0x0000003007027223 */ /* 0x004fe20000010011 */
[----:B------:R-:W-:Y:S01]  /*c1f0*/  MOV R7, R73 ;  /* 0x0000004900077202 */ /* 0x000fe20000000f00 */
[----:B------:R1:W5:Y:S02]  /*c200*/  LDL.LU R17, [R1+0xb4] ;  /* 0x0000b40001117983 */ /* 0x0003640000300800 */
[----:B------:R-:W-:-:S02]  /*c210*/  FADD.FTZ R2, R6, R2 ;  /* 0x0000000206027221 */ /* 0x000fc40000010000 */
[----:B------:R-:W-:Y:S01]  /*c220*/  FADD.FTZ R0, R7, R3 ;  /* 0x0000000307007221 */ /* 0x000fe20000010000 */
[----:B------:R-:W-:Y:S01]  /*c230*/  MOV R73, R186 ;  /* 0x000000ba00497202 */ /* 0x000fe20000000f00 */
[----:B------:R-:W2:Y:S01]  /*c240*/  LDSM.16.MT88.4 R4, [R235+0xf800] ;  /* 0x00f80000eb04783b */ /* 0x000ea20000004200 */
[----:B------:R-:W-:Y:S01]  /*c250*/  FADD.FTZ R32, R162, R2 ;  /* 0x00000002a2207221 */ /* 0x000fe20000010000 */
[----:B------:R-:W-:Y:S01]  /*c260*/  F2FP.BF16.PACK_AB R162, R41, R42 ;  /* 0x0000002a29a2723e */ /* 0x000fe200000010ff */
[----:B------:R-:W-:Y:S01]  /*c270*/  FADD.FTZ R3, R163, R0 ;  /* 0x00000000a3037221 */ /* 0x000fe20000010000 */
[----:B------:R-:W-:Y:S01]  /*c280*/  F2FP.BF16.PACK_AB R163, R37, R40 ;  /* 0x0000002825a3723e */ /* 0x000fe200000010ff */
[----:B------:R-:W3:Y:S01]  /*c290*/  LDSM.16.MT88.4 R184, [R233+0xd800] ;  /* 0x00d80000e9b8783b */ /* 0x000ee20000004200 */
[----:B------:R-:W-:Y:S02]  /*c2a0*/  MOV R2, R99 ;  /* 0x0000006300027202 */ /* 0x000fe40000000f00 */
[----:B------:R-:W-:Y:S01]  /*c2b0*/  MOV R0, R98 ;  /* 0x0000006200007202 */ /* 0x000fe20000000f00 */
[----:B------:R-:W-:Y:S01]  /*c2c0*/  FADD.FTZ R3, R39, R3 ;  /* 0x0000000327037221 */ /* 0x000fe20000010000 */
[----:B------:R-:W-:Y:S01]  /*c2d0*/  MOV R252, R73 ;  /* 0x0000004900fc7202 */ /* 0x000fe20000000f00 */
[----:B------:R-:W-:Y:S01]  /*c2e0*/  FADD.FTZ R2, R2, R34 ;  /* 0x0000002202027221 */ /* 0x000fe20000010000 */
[----:B------:R-:W-:Y:S01]  /*c2f0*/  MOV R48, R72 ;  /* 0x0000004800307202 */ /* 0x000fe20000000f00 */
[----:B------:R-:W-:Y:S01]  /*c300*/  FADD.FTZ R0, R0, R33 ;  /* 0x0000002100007221 */ /* 0x000fe20000010000 */
[----:B------:R-:W4:Y:S01]  /*c310*/  LDSM.16.MT88.4 R96, [R236+0xd800] ;  /* 0x00d80000ec60783b */ /* 0x000f220000004200 */
[----:B------:R-:W-:-:S02]  /*c320*/  FADD.FTZ R2, R46, R2 ;  /* 0x000000022e027221 */ /* 0x000fc40000010000 */
[----:B------:R-:W-:Y:S01]  /*c330*/  FADD.FTZ R0, R47, R0 ;  /* 0x000000002f007221 */ /* 0x000fe20000010000 */
[----:B------:R1:W5:Y:S01]  /*c340*/  LDL.LU R16, [R1+0xb0] ;  /* 0x0000b00001107983 */ /* 0x0003620000300800 */
[----:B------:R-:W-:Y:S02]  /*c350*/  FADD.FTZ R3, R249, R3 ;  /* 0x00000003f9037221 */ /* 0x000fe40000010000 */
[----:B------:R-:W-:Y:S02]  /*c360*/  FADD.FTZ R2, R250, R2 ;  /* 0x00000002fa027221 */ /* 0x000fe40000010000 */
[----:B------:R-:W-:Y:S01]  /*c370*/  FADD.FTZ R0, R251, R0 ;  /* 0x00000000fb007221 */ /* 0x000fe20000010000 */
[-C--:B--2---:R-:W-:Y:S08]  /*c380*/  HMMA.16816.F32.BF16 R156, R160, R4.reuse, R156 ;  /* 0x00000004a09c723c */ /* 0x084ff0000004189c */
[----:B------:R-:W-:Y:S07]  /*c390*/  HMMA.16816.F32.BF16 R196, R200, R4, R196 ;  /* 0x00000004c8c4723c */ /* 0x000fee00000418c4 */
[----:B------:R-:W-:-:S04]  /*c3a0*/  FADD.FTZ R4, R38, R32 ;  /* 0x0000002026047221 */ /* 0x000fc80000010000 */
        /* <DEDUP_REMOVED lines=41> */
[----:B------:R-:W-:Y:S01]  /*c640*/  FADD.FTZ R0, R37, R0 ;  /* 0x0000000025007221 */ /* 0x000fe20000010000 */
[----:B------:R-:W-:Y:S04]  /*c650*/  STL [R1+0x38], R4 ;  /* 0x0000380401007387 */ /* 0x000fe80000100800 */
[----:B------:R2:W-:Y:S04]  /*c660*/  STL [R1+0x3c], R3 ;  /* 0x00003c0301007387 */ /* 0x0005e80000100800 */
[----:B------:R1:W-:Y:S04]  /*c670*/  STL [R1+0x40], R2 ;  /* 0x0000400201007387 */ /* 0x0003e80000100800 */
[----:B------:R1:W-:Y:S01]  /*c680*/  STL [R1+0x44], R0 ;  /* 0x0000440001007387 */ /* 0x0003e20000100800 */
[----:B------:R-:W-:Y:S08]  /*c690*/  HMMA.16816.F32.BF16 R72, R160, R80, R68 ;  /* 0x00000050a048723c */ /* 0x000ff00000041844 */
[-C--:B---3--:R-:W-:Y:S08]  /*c6a0*/  HMMA.16816.F32.BF16 R176, R200, R184.reuse, R176 ;  /* 0x000000b8c8b0723c */ /* 0x088ff000000418b0 */
[----:B------:R-:W-:Y:S01]  /*c6b0*/  HMMA.16816.F32.BF16 R172, R160, R184, R172 ;  /* 0x000000b8a0ac723c */ /* 0x000fe200000418ac */
[----:B--2---:R-:W-:-:S07]  /*c6c0*/  MOV R3, R229 ;  /* 0x000000e500037202 */ /* 0x004fce0000000f00 */
[C---:B------:R-:W-:Y:S08]  /*c6d0*/  HMMA.16816.F32.BF16 R180, R160.reuse, R186, R180 ;  /* 0x000000baa0b4723c */ /* 0x040ff000000418b4 */
[C---:B------:R-:W-:Y:S08]  /*c6e0*/  HMMA.16816.F32.BF16 R76, R160.reuse, R82, R64 ;  /* 0x00000052a04c723c */ /* 0x040ff00000041840 */
[C---:B----4-:R-:W-:Y:S08]  /*c6f0*/  HMMA.16816.F32.BF16 R88, R160.reuse, R96, R88 ;  /* 0x00000060a058723c */ /* 0x050ff00000041858 */
        /* <DEDUP_REMOVED lines=10> */
[----:B------:R-:W-:Y:S01]  /*c7a0*/  HMMA.16816.F32.BF16 R84, R200, R96, R84 ;  /* 0x00000060c854723c */ /* 0x000fe20000041854 */
[----:B------:R-:W-:-:S07]  /*c7b0*/  MOV R168, R228 ;  /* 0x000000e400a87202 */ /* 0x000fce0000000f00 */
[C---:B------:R-:W-:Y:S08]  /*c7c0*/  HMMA.16816.F32.BF16 R100, R200.reuse, R112, R100 ;  /* 0x00000070c864723c */ /* 0x040ff00000041864 */
[C---:B------:R-:W-:Y:S08]  /*c7d0*/  HMMA.16816.F32.BF16 R116, R200.reuse, R128, R116 ;  /* 0x00000080c874723c */ /* 0x040ff00000041874 */
[C---:B------:R-:W-:Y:S08]  /*c7e0*/  HMMA.16816.F32.BF16 R188, R200.reuse, R140, R188 ;  /* 0x0000008cc8bc723c */ /* 0x040ff000000418bc */
[C---:B------:R-:W-:Y:S08]  /*c7f0*/  HMMA.16816.F32.BF16 R192, R200.reuse, R152, R192 ;  /* 0x00000098c8c0723c */ /* 0x040ff000000418c0 */
[C---:B------:R-:W-:Y:S08]  /*c800*/  HMMA.16816.F32.BF16 R184, R200.reuse, R186, R52 ;  /* 0x000000bac8b8723c */ /* 0x040ff00000041834 */
[C---:B------:R-:W-:Y:S08]  /*c810*/  HMMA.16816.F32.BF16 R80, R200.reuse, R82, R164 ;  /* 0x00000052c850723c */ /* 0x040ff000000418a4 */
[----:B------:R-:W-:Y:S01]  /*c820*/  HMMA.16816.F32.BF16 R96, R200, R98, R60 ;  /* 0x00000062c860723c */ /* 0x000fe2000004183c */
[----:B------:R-:W-:-:S02]  /*c830*/  MOV R167, R231 ;  /* 0x000000e700a77202 */ /* 0x000fc40000000f00 */
[----:B------:R-:W-:-:S05]  /*c840*/  MOV R166, R230 ;  /* 0x000000e600a67202 */ /* 0x000fca0000000f00 */
[C---:B------:R-:W-:Y:S08]  /*c850*/  HMMA.16816.F32.BF16 R112, R200.reuse, R114, R28 ;  /* 0x00000072c870723c */ /* 0x040ff0000004181c */
[C---:B------:R-:W-:Y:S08]  /*c860*/  HMMA.16816.F32.BF16 R128, R200.reuse, R130, R24 ;  /* 0x00000082c880723c */ /* 0x040ff00000041818 */
[C---:B------:R-:W-:Y:S08]  /*c870*/  HMMA.16816.F32.BF16 R140, R200.reuse, R142, R20 ;  /* 0x0000008ec88c723c */ /* 0x040ff00000041814 */
[----:B------:R-:W-:Y:S08]  /*c880*/  HMMA.16816.F32.BF16 R152, R200, R154, R12 ;  /* 0x0000009ac898723c */ /* 0x000ff0000004180c */
[-C--:B------:R-:W-:Y:S08]  /*c890*/  HMMA.16816.F32.BF16 R160, R160, R6.reuse, R56 ;  /* 0x00000006a0a0723c */ /* 0x080ff00000041838 */
[----:B------:R-:W-:Y:S01]  /*c8a0*/  HMMA.16816.F32.BF16 R200, R200, R6, R8 ;  /* 0x00000006c8c8723c */ /* 0x000fe20000041808 */
[----:B------:R-:W-:Y:S11]  /*c8b0*/  @!P0 BRA `(.L_x_158) ;  /* 0x0000513000008947 */ /* 0x000ff60003800000 */
[----:B-1----:R-:W2:Y:S04]  /*c8c0*/  LDL.64 R230, [R1+0xa8] ;  /* 0x0000a80001e67983 */ /* 0x002ea80000100a00 */
[----:B------:R-:W3:Y:S01]  /*c8d0*/  LDL.64 R228, [R1+0xa0] ;  /* 0x0000a00001e47983 */ /* 0x000ee20000100a00 */
[----:B------:R-:W-:Y:S01]  /*c8e0*/  UIADD3 UR21, UR8, -0x3, URZ ;  /* 0xfffffffd08157890 */ /* 0x000fe2000fffe03f */
[----:B------:R-:W-:-:S04]  /*c8f0*/  DEPBAR.LE SB0, 0x0 ;  /* 0x000080000000791a */ /* 0x000fc80000000000 */
[----:B------:R-:W-:Y:S01]  /*c900*/  USHF.R.S32.HI UR15, URZ, 0x1f, UR21 ;  /* 0x0000001f3f0f7899 */ /* 0x000fe20008011415 */
[----:B------:R-:W-:Y:S06]  /*c910*/  BAR.SYNC.DEFER_BLOCKING 0x0 ;  /* 0x0000000000007b1d */ /* 0x000fec0000010000 */
[----:B------:R-:W-:Y:S01]  /*c920*/  ULDC.64 UR4, c[0x0][0x1a0] ;  /* 0x0000680000047ab9 */ /* 0x000fe20000000a00 */
[----:B------:R-:W-:Y:S01]  /*c930*/  STL.64 [R1+0xd8], R78 ;  /* 0x0000d84e01007387 */ /* 0x000fe20000100a00 */
[----:B------:R-:W-:Y:S02]  /*c940*/  UIMAD UR15, UR15, UR4, URZ ;  /* 0x000000040f0f72a4 */ /* 0x000fe4000f8e023f */
[----:B------:R-:W-:Y:S01]  /*c950*/  UIMAD.WIDE.U32 UR22, UR21, UR4, URZ ;  /* 0x00000004151672a5 */ /* 0x000fe2000f8e003f */
[----:B------:R-:W-:Y:S01]  /*c960*/  STL.64 [R1+0xd0], R76 ;  /* 0x0000d04c01007387 */ /* 0x000fe20000100a00 */
[----:B------:R-:W-:-:S03]  /*c970*/  UIMAD UR5, UR21, UR5, UR15 ;  /* 0x00000005150572a4 */ /* 0x000fc6000f8e020f */
[----:B------:R-:W-:Y:S01]  /*c980*/  STL [R1+0xcc], R75 ;  /* 0x0000cc4b01007387 */ /* 0x000fe20000100800 */
[----:B------:R-:W-:Y:S01]  /*c990*/  UIADD3 UR5, UR23, UR5, URZ ;  /* 0x0000000517057290 */ /* 0x000fe2000fffe03f */
[----:B------:R-:W-:Y:S02]  /*c9a0*/  IMAD.U32 R4, RZ, RZ, UR22 ;  /* 0x00000016ff047e24 */ /* 0x000fe4000f8e00ff */
[----:B------:R-:W-:Y:S01]  /*c9b0*/  IMAD.U32 R5, RZ, RZ, UR23 ;  /* 0x00000017ff057e24 */ /* 0x000fe2000f8e00ff */
[----:B------:R-:W-:Y:S02]  /*c9c0*/  STL [R1+0xc8], R74 ;  /* 0x0000c84a01007387 */ /* 0x000fe40000100800 */
[----:B------:R-:W-:Y:S02]  /*c9d0*/  IMAD.U32 R0, RZ, RZ, UR5 ;  /* 0x00000005ff007e24 */ /* 0x000fe4000f8e00ff */
[----:B------:R-:W-:Y:S04]  /*c9e0*/  @P3 STS.128 [R244+0xc000], RZ ;  /* 0x00c000fff4003388 */ /* 0x000fe80000000c00 */
[----:B------:R-:W-:Y:S04]  /*c9f0*/  STL [R1+0xc4], R73 ;  /* 0x0000c44901007387 */ /* 0x000fe80000100800 */
[----:B------:R-:W-:Y:S04]  /*ca00*/  STL [R1+0xc0], R72 ;  /* 0x0000c04801007387 */ /* 0x000fe80000100800 */
[----:B------:R-:W-:Y:S04]  /*ca10*/  STL [R1+0xbc], R71 ;  /* 0x0000bc4701007387 */ /* 0x000fe80000100800 */
[----:B------:R-:W-:Y:S04]  /*ca20*/  STL [R1+0xb8], R70 ;  /* 0x0000b84601007387 */ /* 0x000fe80000100800 */
[----:B------:R-:W-:Y:S04]  /*ca30*/  STL [R1+0xb4], R69 ;  /* 0x0000b44501007387 */ /* 0x000fe80000100800 */
[----:B------:R-:W-:Y:S01]  /*ca40*/  STL [R1+0xb0], R68 ;  /* 0x0000b04401007387 */ /* 0x000fe20000100800 */
[----:B--2---:R-:W-:-:S04]  /*ca50*/  LEA R3, P0, R4, R230, 0x6 ;  /* 0x000000e604037211 */ /* 0x004fc800078030ff */
[----:B---3--:R-:W-:Y:S02]  /*ca60*/  LEA.HI.X R4, R4, R229, R0, 0x6, P0 ;  /* 0x000000e504047211 */ /* 0x008fe400000f3400 */
[C---:B------:R-:W-:Y:S02]  /*ca70*/  @!P3 LEA R6, P0, R3.reuse, c[0x0][0x170], 0x1 ;  /* 0x00005c000306ba11 */ /* 0x040fe400078008ff */
[C---:B------:R-:W-:Y:S02]  /*ca80*/  @!P2 LEA R14, P1, R3.reuse, c[0x0][0x170], 0x1 ;  /* 0x00005c00030eaa11 */ /* 0x040fe400078208ff */
[C---:B------:R-:W-:Y:S02]  /*ca90*/  IADD3 R2, P6, R3.reuse, UR14, RZ ;  /* 0x0000000e03027c10 */ /* 0x040fe4000ffde0ff */
[C-C-:B------:R-:W-:Y:S02]  /*caa0*/  @!P3 LEA.HI.X R7, R3.reuse, c[0x0][0x174], R4.reuse, 0x1, P0 ;  /* 0x00005d000307ba11 */ /* 0x140fe400000f0c04 */
[----:B------:R-:W-:-:S02]  /*cab0*/  @!P2 LEA.HI.X R15, R3, c[0x0][0x174], R4, 0x1, P1 ;  /* 0x00005d00030faa11 */ /* 0x000fc400008f0c04 */
        /* <DEDUP_REMOVED lines=8> */
[C---:B------:R-:W-:Y:S02]  /*cb40*/  IADD3 R0, P4, R2.reuse, UR14, RZ ;  /* 0x0000000e02007c10 */ /* 0x040fe4000ff9e0ff */
[C-C-:B------:R-:W-:Y:S01]  /*cb50*/  @!P3 LEA.HI.X R21, R2.reuse, c[0x0][0x174], R4.reuse, 0x1, P5 ;  /* 0x00005d000215ba11 */ /* 0x140fe200028f0c04 */
[----:B------:R-:W-:Y:S01]  /*cb60*/  @!PT LDS RZ, [RZ] ;  /* 0x00000000fffff984 */ /* 0x000fe20000000800 */
[----:B------:R-:W-:Y:S01]  /*cb70*/  @!PT LDS RZ, [RZ] ;  /* 0x00000000fffff984 */ /* 0x000fe20000000800 */
[----:B------:R-:W-:Y:S01]  /*cb80*/  @!PT LDS RZ, [RZ] ;  /* 0x00000000fffff984 */ /* 0x000fe20000000800 */
[----:B------:R2:W-:Y:S01]  /*cb90*/  @!P2 LDGSTS.E.BYPASS.LTC128B.128 [R244+0xe000], [R14.64+0x80] ;  /* 0x0e0000800ef4afae */ /* 0x0005e2000b901d52 */
[----:B------:R-:W-:-:S02]  /*cba0*/  @!P2 LEA.HI.X R13, R2, c[0x0][0x174], R4, 0x1, P0 ;  /* 0x00005d00020daa11 */ /* 0x000fc400000f0c04 */
[----:B------:R-:W-:Y:S01]  /*cbb0*/  IADD3 R3, P1, R0, UR14, RZ ;  /* 0x0000000e00037c10 */ /* 0x000fe2000ff3e0ff */
[----:B------:R-:W-:Y:S01]  /*cbc0*/  @P3 STS.128 [R244+0xc800], RZ ;  /* 0x00c800fff4003388 */ /* 0x000fe20000000c00 */
[----:B------:R-:W-:Y:S02]  /*cbd0*/  IADD3.X R2, R4, UR9, RZ, P4, !PT ;  /* 0x0000000904027c10 */ /* 0x000fe4000a7fe4ff */
[----:B------:R-:W-:Y:S01]  /*cbe0*/  @!P3 LEA R10, P5, R0, c[0x0][0x170], 0x1 ;  /* 0x00005c00000aba11 */ /* 0x000fe200078a08ff */
[----:B------:R-:W-:Y:S01]  /*cbf0*/  @!PT LDS RZ, [RZ] ;  /* 0x00000000fffff984 */ /* 0x000fe20000000800 */
[----:B------:R-:W-:Y:S01]  /*cc00*/  @!PT LDS RZ, [RZ] ;  /* 0x00000000fffff984 */ /* 0x000fe20000000800 */
[----:B------:R-:W-:Y:S01]  /*cc10*/  @!PT LDS RZ, [RZ] ;  /* 0x00000000fffff984 */ /* 0x000fe20000000800 */
[----:B------:R3:W-:Y:S01]  /*cc20*/  @!P3 LDGSTS.E.BYPASS.LTC128B.128 [R244+0xc800], [R20.64] ;  /* 0x0c80000014f4bfae */ /* 0x0007e2000b901d52 */
[----:B------:R-:W-:Y:S02]  /*cc30*/  @!P3 LEA R8, P4, R3, c[0x0][0x170], 0x1 ;  /* 0x00005c000308ba11 */ /* 0x000fe400078808ff */
[----:B------:R-:W-:Y:S01]  /*cc40*/  IADD3.X R5, R2, UR9, RZ, P1, !PT ;  /* 0x0000000902057c10 */ /* 0x000fe20008ffe4ff */
[----:B------:R-:W-:Y:S01]  /*cc50*/  @P2 STS.128 [R244+0xe800], RZ ;  /* 0x00e800fff4002388 */ /* 0x000fe20000000c00 */
[----:B------:R-:W-:-:S02]  /*cc60*/  @!P3 LEA.HI.X R11, R0, c[0x0][0x174], R2, 0x1, P5 ;  /* 0x00005d00000bba11 */ /* 0x000fc400028f0c02 */
[C---:B------:R-:W-:Y:S01]  /*cc70*/  @!P2 LEA R4, P1, R3.reuse, c[0x0][0x170], 0x1 ;  /* 0x00005c000304aa11 */ /* 0x040fe200078208ff */
[----:B------:R-:W-:Y:S01]  /*cc80*/  @!PT LDS RZ, [RZ] ;  /* 0x00000000fffff984 */ /* 0x000fe20000000800 */
[----:B------:R-:W-:Y:S01]  /*cc90*/  @!PT LDS RZ, [RZ] ;  /* 0x00000000fffff984 */ /* 0x000fe20000000800 */
[----:B------:R-:W-:Y:S01]  /*cca0*/  @!PT LDS RZ, [RZ] ;  /* 0x00000000fffff984 */ /* 0x000fe20000000800 */
[----:B------:R2:W-:Y:S01]  /*ccb0*/  @!P2 LDGSTS.E.BYPASS.LTC128B.128 [R244+0xe800], [R12.64+0x80] ;  /* 0x0e8000800cf4afae */ /* 0x0005e2000b901d52 */
[C-C-:B------:R-:W-:Y:S02]  /*ccc0*/  @!P3 LEA.HI.X R9, R3.reuse, c[0x0][0x174], R5.reuse, 0x1, P4 ;  /* 0x00005d000309ba11 */ /* 0x140fe400020f0c05 */
[C---:B-1----:R-:W-:Y:S01]  /*ccd0*/  @!P2 LEA R6, P0, R0.reuse, c[0x0][0x170], 0x1 ;  /* 0x00005c000006aa11 */ /* 0x042fe200078008ff */
[----:B------:R-:W-:Y:S01]  /*cce0*/  @P3 STS.128 [R244+0xd000], RZ ;  /* 0x00d000fff4003388 */ /* 0x000fe20000000c00 */
[----:B------:R-:W-:Y:S02]  /*ccf0*/  @!P2 LEA.HI.X R5, R3, c[0x0][0x174], R5, 0x1, P1 ;  /* 0x00005d000305aa11 */ /* 0x000fe400008f0c05 */
        /* <DEDUP_REMOVED lines=20> */
[----:B------:R-:W-:Y:S04]  /*ce40*/  LDSM.16.M88.4 R164, [R240] ;  /* 0x00000000f0a4783b */ /* 0x000fe80000000200 */
[----:B------:R-:W-:Y:S04]  /*ce50*/  LDSM.16.M88.4 R64, [R240+0x2000] ;  /* 0x00200000f040783b */ /* 0x000fe80000000200 */
[----:B--2---:R-:W2:Y:S04]  /*ce60*/  LDSM.16.M88.4 R12, [R232+0x8800] ;  /* 0x00880000e80c783b */ /* 0x004ea80000000200 */
[----:B------:R-:W-:Y:S04]  /*ce70*/  LDSM.16.M88.4 R60, [R241] ;  /* 0x00000000f13c783b */ /* 0x000fe80000000200 */
[----:B-1----:R-:W-:Y:S04]  /*ce80*/  LDSM.16.M88.4 R8, [R239] ;  /* 0x00000000ef08783b */ /* 0x002fe80000000200 */
[----:B------:R-:W-:Y:S04]  /*ce90*/  LDSM.16.M88.4 R56, [R241+0x2000] ;  /* 0x00200000f138783b */ /* 0x000fe80000000200 */
[----:B----4-:R-:W1:Y:S04]  /*cea0*/  LDSM.16.M88.4 R4, [R232+0x8000] ;  /* 0x00800000e804783b */ /* 0x010e680000000200 */
[----:B---3--:R-:W3:Y:S04]  /*ceb0*/  LDSM.16.M88.4 R20, [R239+0x800] ;  /* 0x00080000ef14783b */ /* 0x008ee80000000200 */
[----:B------:R-:W-:Y:S04]  /*cec0*/  LDSM.16.M88.4 R52, [R243] ;  /* 0x00000000f334783b */ /* 0x000fe80000000200 */
[----:B------:R-:W-:Y:S04]  /*ced0*/  LDSM.16.M88.4 R48, [R243+0x2000] ;  /* 0x00200000f330783b */ /* 0x000fe80000000200 */
[----:B------:R-:W-:Y:S04]  /*cee0*/  LDSM.16.M88.4 R44, [R242] ;  /* 0x00000000f22c783b */ /* 0x000fe80000000200 */
[----:B------:R-:W-:Y:S01]  /*cef0*/  LDSM.16.M88.4 R40, [R242+0x2000] ;  /* 0x00200000f228783b */ /* 0x000fe20000000200 */
[-C--:B--2---:R-:W-:Y:S03]  /*cf00*/  HMMA.16816.F32.BF16 R204, R164, R12.reuse, RZ ;  /* 0x0000000ca4cc723c */ /* 0x084fe600000418ff */
[----:B------:R-:W0:Y:S05]  /*cf10*/  LDGDEPBAR ;  /* 0x00000000000079af */ /* 0x000e2a0000000000 */
[----:B------:R-:W-:Y:S08]  /*cf20*/  HMMA.16816.F32.BF16 R168, R64, R12, RZ ;  /* 0x0000000c40a8723c */ /* 0x000ff000000418ff */
[-C--:B-1----:R-:W-:Y:S08]  /*cf30*/  HMMA.16816.F32.BF16 R36, R164, R4.reuse, RZ ;  /* 0x00000004a424723c */ /* 0x082ff000000418ff */
[C---:B------:R-:W-:Y:S08]  /*cf40*/  HMMA.16816.F32.BF16 R32, R64.reuse, R4, RZ ;  /* 0x000000044020723c */ /* 0x040ff000000418ff */
[-C--:B------:R-:W-:Y:S08]  /*cf50*/  HMMA.16816.F32.BF16 R28, R64, R6.reuse, RZ ;  /* 0x00000006401c723c */ /* 0x080ff000000418ff */
[----:B------:R-:W-:Y:S01]  /*cf60*/  HMMA.16816.F32.BF16 R24, R164, R6, RZ ;  /* 0x00000006a418723c */ /* 0x000fe200000418ff */
[----:B------:R-:W1:Y:S07]  /*cf70*/  LDSM.16.M88.4 R4, [R238+0x8000] ;  /* 0x00800000ee04783b */ /* 0x000e6e0000000200 */
[-C--:B------:R-:W-:Y:S08]  /*cf80*/  HMMA.16816.F32.BF16 R224, R60, R8.reuse, R36 ;  /* 0x000000083ce0723c */ /* 0x080ff00000041824 */
[----:B------:R-:W-:Y:S08]  /*cf90*/  HMMA.16816.F32.BF16 R212, R56, R8, R32 ;  /* 0x0000000838d4723c */ /* 0x000ff00000041820 */
[-C--:B------:R-:W-:Y:S08]  /*cfa0*/  HMMA.16816.F32.BF16 R36, R64, R14.reuse, RZ ;  /* 0x0000000e4024723c */ /* 0x080ff000000418ff */
[----:B------:R-:W-:Y:S01]  /*cfb0*/  HMMA.16816.F32.BF16 R32, R164, R14, RZ ;  /* 0x0000000ea420723c */ /* 0x000fe200000418ff */
[----:B------:R-:W-:Y:S07]  /*cfc0*/  LDSM.16.M88.4 R12, [R237] ;  /* 0x00000000ed0c783b */ /* 0x000fee0000000200 */
[-C--:B------:R-:W-:Y:S08]  /*cfd0*/  HMMA.16816.F32.BF16 R208, R56, R10.reuse, R28 ;  /* 0x0000000a38d0723c */ /* 0x080ff0000004181c */
[C---:B------:R-:W-:Y:S01]  /*cfe0*/  HMMA.16816.F32.BF16 R8, R60.reuse, R10, R24 ;  /* 0x0000000a3c08723c */ /* 0x040fe20000041818 */
[----:B------:R-:W2:Y:S07]  /*cff0*/  LDSM.16.M88.4 R24, [R238+0x8800] ;  /* 0x00880000ee18783b */ /* 0x000eae0000000200 */
[-C--:B---3--:R-:W-:Y:S08]  /*d000*/  HMMA.16816.F32.BF16 R228, R60, R20.reuse, R204 ;  /* 0x000000143ce4723c */ /* 0x088ff000000418cc */
[C---:B------:R-:W-:Y:S08]  /*d010*/  HMMA.16816.F32.BF16 R220, R56.reuse, R20, R168 ;  /* 0x0000001438dc723c */ /* 0x040ff000000418a8 */
[-C--:B------:R-:W-:Y:S01]  /*d020*/  HMMA.16816.F32.BF16 R216, R56, R22.reuse, R36 ;  /* 0x0000001638d8723c */ /* 0x080fe20000041824 */
[----:B------:R-:W-:Y:S07]  /*d030*/  LDSM.16.M88.4 R36, [R240+0x4000] ;  /* 0x00400000f024783b */ /* 0x000fee0000000200 */
[----:B------:R-:W-:Y:S01]  /*d040*/  HMMA.16816.F32.BF16 R204, R60, R22, R32 ;  /* 0x000000163ccc723c */ /* 0x000fe20000041820 */
[----:B------:R-:W-:Y:S07]  /*d050*/  LDSM.16.M88.4 R32, [R240+0x6000] ;  /* 0x00600000f020783b */ /* 0x000fee0000000200 */
[C---:B-1----:R-:W-:Y:S01]  /*d060*/  HMMA.16816.F32.BF16 R20, R52.reuse, R6, R8 ;  /* 0x000000063414723c */ /* 0x042fe20000041808 */
[----:B------:R-:W1:Y:S07]  /*d070*/  LDSM.16.M88.4 R8, [R237+0x800] ;  /* 0x00080000ed08783b */ /* 0x000e6e0000000200 */
[C---:B--2---:R-:W-:Y:S08]  /*d080*/  HMMA.16816.F32.BF16 R248, R52.reuse, R24, R228 ;  /* 0x0000001834f8723c */ /* 0x044ff000000418e4 */
[----:B------:R-:W-:Y:S08]  /*d090*/  HMMA.16816.F32.BF16 R28, R52, R4, R224 ;  /* 0x00000004341c723c */ /* 0x000ff000000418e0 */
[C---:B------:R-:W-:Y:S08]  /*d0a0*/  HMMA.16816.F32.BF16 R228, R48.reuse, R24, R220 ;  /* 0x0000001830e4723c */ /* 0x040ff000000418dc */
[-C--:B------:R-:W-:Y:S08]  /*d0b0*/  HMMA.16816.F32.BF16 R224, R48, R26.reuse, R216 ;  /* 0x0000001a30e0723c */ /* 0x080ff000000418d8 */
[----:B------:R-:W-:Y:S01]  /*d0c0*/  HMMA.16816.F32.BF16 R220, R52, R26, R204 ;  /* 0x0000001a34dc723c */ /* 0x000fe200000418cc */
[----:B------:R-:W2:Y:S04]  /*d0d0*/  LDSM.16.M88.4 R204, [R232+0xa800] ;  /* 0x00a80000e8cc783b */ /* 0x000ea80000000200 */
[----:B------:R-:W-:Y:S03]  /*d0e0*/  LDSM.16.M88.4 R24, [R241+0x6000] ;  /* 0x00600000f118783b */ /* 0x000fe60000000200 */
[----:B-1----:R-:W-:Y:S08]  /*d0f0*/  HMMA.16816.F32.BF16 R68, R44, R8, R248 ;  /* 0x000000082c44723c */ /* 0x002ff000000418f8 */
[----:B------:R-:W-:Y:S08]  /*d100*/  HMMA.16816.F32.BF16 R168, R48, R4, R212 ;  /* 0x0000000430a8723c */ /* 0x000ff000000418d4 */
[C---:B------:R-:W-:Y:S08]  /*d110*/  HMMA.16816.F32.BF16 R248, R40.reuse, R8, R228 ;  /* 0x0000000828f8723c */ /* 0x040ff000000418e4 */
[----:B------:R-:W-:Y:S08]  /*d120*/  HMMA.16816.F32.BF16 R228, R40, R10, R224 ;  /* 0x0000000a28e4723c */ /* 0x000ff000000418e0 */
[C---:B------:R-:W-:Y:S01]  /*d130*/  HMMA.16816.F32.BF16 R212, R44.reuse, R12, R28 ;  /* 0x0000000c2cd4723c */ /* 0x040fe2000004181c */
[----:B------:R-:W-:Y:S07]  /*d140*/  LDSM.16.M88.4 R28, [R241+0x4000] ;  /* 0x00400000f11c783b */ /* 0x000fee0000000200 */
[----:B------:R-:W-:Y:S01]  /*d150*/  HMMA.16816.F32.BF16 R224, R44, R10, R220 ;  /* 0x0000000a2ce0723c */ /* 0x000fe200000418dc */
[----:B------:R-:W1:Y:S07]  /*d160*/  LDSM.16.M88.4 R8, [R239+0x2800] ;  /* 0x00280000ef08783b */ /* 0x000e6e0000000200 */
[----:B------:R-:W-:Y:S01]  /*d170*/  HMMA.16816.F32.BF16 R208, R48, R6, R208 ;  /* 0x0000000630d0723c */ /* 0x000fe200000418d0 */
[----:B------:R-:W3:Y:S07]  /*d180*/  LDSM.16.M88.4 R4, [R232+0xa000] ;  /* 0x00a00000e804783b */ /* 0x000eee0000000200 */
[----:B--2---:R-:W-:Y:S08]  /*d190*/  HMMA.16816.F32.BF16 R68, R36, R204, R68 ;  /* 0x000000cc2444723c */ /* 0x004ff00000041844 */
[C---:B------:R-:W-:Y:S01]  /*d1a0*/  HMMA.16816.F32.BF16 R216, R40.reuse, R12, R168 ;  /* 0x0000000c28d8723c */ /* 0x040fe200000418a8 */
[----:B------:R-:W2:Y:S07]  /*d1b0*/  LDSM.16.M88.4 R168, [R239+0x2000] ;  /* 0x00200000efa8783b */ /* 0x000eae0000000200 */
[-C--:B------:R-:W-:Y:S08]  /*d1c0*/  HMMA.16816.F32.BF16 R208, R40, R14.reuse, R208 ;  /* 0x0000000e28d0723c */ /* 0x080ff000000418d0 */
[----:B------:R-:W-:Y:S01]  /*d1d0*/  HMMA.16816.F32.BF16 R20, R44, R14, R20 ;  /* 0x0000000e2c14723c */ /* 0x000fe20000041814 */
[----:B------:R-:W-:Y:S07]  /*d1e0*/  LDSM.16.M88.4 R12, [R243+0x6000] ;  /* 0x00600000f30c783b */ /* 0x000fee0000000200 */
[----:B-1----:R-:W-:Y:S08]  /*d1f0*/  HMMA.16816.F32.BF16 R72, R28, R8, R68 ;  /* 0x000000081c48723c */ /* 0x002ff00000041844 */
[----:B------:R-:W-:Y:S08]  /*d200*/  HMMA.16816.F32.BF16 R224, R36, R206, R224 ;  /* 0x000000ce24e0723c */ /* 0x000ff000000418e0 */
[-C--:B---3--:R-:W-:Y:S08]  /*d210*/  HMMA.16816.F32.BF16 R220, R32, R4.reuse, R216 ;  /* 0x0000000420dc723c */ /* 0x088ff000000418d8 */
[----:B------:R-:W-:Y:S01]  /*d220*/  HMMA.16816.F32.BF16 R212, R36, R4, R212 ;  /* 0x0000000424d4723c */ /* 0x000fe200000418d4 */
[----:B------:R-:W-:-:S02]  /*d230*/  IMAD.MOV.U32 R71, RZ, RZ, R72 ;  /* 0x000000ffff477224 */ /* 0x000fc400078e0048 */
[----:B------:R-:W-:Y:S02]  /*d240*/  IMAD.MOV.U32 R70, RZ, RZ, R73 ;  /* 0x000000ffff467224 */ /* 0x000fe400078e0049 */
[----:B------:R-:W-:Y:S02]  /*d250*/  IMAD.MOV.U32 R69, RZ, RZ, R74 ;  /* 0x000000ffff457224 */ /* 0x000fe400078e004a */
[----:B------:R-:W-:Y:S01]  /*d260*/  IMAD.MOV.U32 R68, RZ, RZ, R75 ;  /* 0x000000ffff447224 */ /* 0x000fe200078e004b */
[-C--:B------:R-:W-:Y:S08]  /*d270*/  HMMA.16816.F32.BF16 R216, R32, R6.reuse, R208 ;  /* 0x0000000620d8723c */ /* 0x080ff000000418d0 */
[----:B------:R-:W-:Y:S01]  /*d280*/  HMMA.16816.F32.BF16 R208, R36, R6, R20 ;  /* 0x0000000624d0723c */ /* 0x000fe20000041814 */
[----:B------:R-:W1:Y:S04]  /*d290*/  LDSM.16.M88.4 R4, [R238+0xa000] ;  /* 0x00a00000ee04783b */ /* 0x000e680000000200 */
[----:B------:R-:W3:Y:S03]  /*d2a0*/  LDSM.16.M88.4 R20, [R243+0x4000] ;  /* 0x00400000f314783b */ /* 0x000ee60000000200 */
[----:B------:R-:W-:Y:S08]  /*d2b0*/  HMMA.16816.F32.BF16 R248, R32, R204, R248 ;  /* 0x000000cc20f8723c */ /* 0x000ff000000418f8 */
[----:B------:R-:W-:Y:S07]  /*d2c0*/  HMMA.16816.F32.BF16 R72, R28, R10, R224 ;  /* 0x0000000a1c48723c */ /* 0x000fee00000418e0 */
[----:B------:R-:W-:Y:S01]  /*d2d0*/  IMAD.MOV.U32 R224, RZ, RZ, R71 ;  /* 0x000000ffffe07224 */ /* 0x000fe200078e0047 */
[----:B--2---:R-:W-:Y:S01]  /*d2e0*/  HMMA.16816.F32.BF16 R220, R24, R168, R220 ;  /* 0x000000a818dc723c */ /* 0x004fe200000418dc */
[----:B------:R-:W-:-:S02]  /*d2f0*/  IMAD.MOV.U32 R225, RZ, RZ, R70 ;  /* 0x000000ffffe17224 */ /* 0x000fc400078e0046 */
[----:B------:R-:W-:Y:S02]  /*d300*/  IMAD.MOV.U32 R226, RZ, RZ, R69 ;  /* 0x000000ffffe27224 */ /* 0x000fe400078e0045 */
[----:B------:R-:W-:-:S03]  /*d310*/  IMAD.MOV.U32 R227, RZ, RZ, R68 ;  /* 0x000000ffffe37224 */ /* 0x000fc600078e0044 */
[----:B------:R-:W-:Y:S08]  /*d320*/  HMMA.16816.F32.BF16 R228, R32, R206, R228 ;  /* 0x000000ce20e4723c */ /* 0x000ff000000418e4 */
[----:B------:R-:W-:Y:S01]  /*d330*/  HMMA.16816.F32.BF16 R212, R28, R168, R212 ;  /* 0x000000a81cd4723c */ /* 0x000fe200000418d4 */
[----:B------:R-:W-:Y:S02]  /*d340*/  IMAD.MOV.U32 R3, RZ, RZ, R73 ;  /* 0x000000ffff037224 */ /* 0x000fe400078e0049 */
[----:B------:R-:W-:-:S02]  /*d350*/  IMAD.MOV.U32 R2, RZ, RZ, R74 ;  /* 0x000000ffff027224 */ /* 0x000fc400078e004a */
[----:B------:R-:W-:-:S03]  /*d360*/  IMAD.MOV.U32 R0, RZ, RZ, R75 ;  /* 0x000000ffff007224 */ /* 0x000fc600078e004b */
[C---:B------:R-:W-:Y:S08]  /*d370*/  HMMA.16816.F32.BF16 R204, R24.reuse, R170, R216 ;  /* 0x000000aa18cc723c */ /* 0x040ff000000418d8 */
[C---:B------:R-:W-:Y:S07]  /*d380*/  HMMA.16816.F32.BF16 R216, R24.reuse, R8, R248 ;  /* 0x0000000818d8723c */ /* 0x040fee00000418f8 */
[----:B------:R-:W-:Y:S01]  /*d390*/  IMAD.MOV.U32 R8, RZ, RZ, R72 ;  /* 0x000000ffff087224 */ /* 0x000fe200078e0048 */
[----:B------:R-:W-:Y:S08]  /*d3a0*/  HMMA.16816.F32.BF16 R248, R24, R10, R228 ;  /* 0x0000000a18f8723c */ /* 0x000ff000000418e4 */
[----:B-1----:R-:W-:Y:S07]  /*d3b0*/  HMMA.16816.F32.BF16 R72, R12, R4, R220 ;  /* 0x000000040c48723c */ /* 0x002fee00000418dc */
[----:B------:R-:W-:Y:S01]  /*d3c0*/  IMAD.MOV.U32 R220, RZ, RZ, R8 ;  /* 0x000000ffffdc7224 */ /* 0x000fe200078e0008 */
[----:B------:R-:W-:Y:S01]  /*d3d0*/  HMMA.16816.F32.BF16 R168, R28, R170, R208 ;  /* 0x000000aa1ca8723c */ /* 0x000fe200000418d0 */
[----:B------:R-:W1:Y:S01]  /*d3e0*/  LDSM.16.M88.4 R208, [R238+0xa800] ;  /* 0x00a80000eed0783b */ /* 0x000e620000000200 */
[----:B------:R-:W-:-:S02]  /*d3f0*/  IMAD.MOV.U32 R221, RZ, RZ, R3 ;  /* 0x000000ffffdd7224 */ /* 0x000fc400078e0003 */
[----:B------:R-:W-:Y:S02]  /*d400*/  IMAD.MOV.U32 R222, RZ, RZ, R2 ;  /* 0x000000ffffde7224 */ /* 0x000fe400078e0002 */
[----:B------:R-:W-:Y:S02]  /*d410*/  IMAD.MOV.U32 R223, RZ, RZ, R0 ;  /* 0x000000ffffdf7224 */ /* 0x000fe400078e0000 */
[----:B---3--:R-:W-:Y:S01]  /*d420*/  HMMA.16816.F32.BF16 R8, R20, R4, R212 ;  /* 0x000000041408723c */ /* 0x008fe200000418d4 */
[----:B------:R-:W-:Y:S07]  /*d430*/  LDSM.16.M88.4 R212, [R232+0x9800] ;  /* 0x00980000e8d4783b */ /* 0x000fee0000000200 */
[-C--:B------:R-:W-:Y:S01]  /*d440*/  HMMA.16816.F32.BF16 R68, R12, R6.reuse, R204 ;  /* 0x000000060c44723c */ /* 0x080fe200000418cc */
[----:B------:R-:W-:Y:S07]  /*d450*/  LDSM.16.M88.4 R204, [R237+0x2000] ;  /* 0x00200000edcc783b */ /* 0x000fee0000000200 */
[----:B------:R-:W-:Y:S01]  /*d460*/  HMMA.16816.F32.BF16 R228, R20, R6, R168 ;  /* 0x0000000614e4723c */ /* 0x000fe200000418a8 */
[----:B------:R-:W2:Y:S04]  /*d470*/  LDSM.16.M88.4 R4, [R242+0x6000] ;  /* 0x00600000f204783b */ /* 0x000ea80000000200 */
[----:B------:R-:W-:Y:S03]  /*d480*/  LDSM.16.M88.4 R168, [R237+0x2800] ;  /* 0x00280000eda8783b */ /* 0x000fe60000000200 */
[----:B------:R-:W-:-:S02]  /*d490*/  IMAD.MOV.U32 R76, RZ, RZ, R8 ;  /* 0x000000ffff4c7224 */ /* 0x000fc400078e0008 */
[----:B------:R-:W-:Y:S02]  /*d4a0*/  IMAD.MOV.U32 R3, RZ, RZ, R9 ;  /* 0x000000ffff037224 */ /* 0x000fe400078e0009 */
[----:B------:R-:W-:Y:S02]  /*d4b0*/  IMAD.MOV.U32 R2, RZ, RZ, R10 ;  /* 0x000000ffff027224 */ /* 0x000fe400078e000a */
[----:B------:R-:W-:Y:S02]  /*d4c0*/  IMAD.MOV.U32 R0, RZ, RZ, R11 ;  /* 0x000000ffff007224 */ /* 0x000fe400078e000b */
[----:B------:R-:W3:Y:S01]  /*d4d0*/  LDSM.16.M88.4 R8, [R242+0x4000] ;  /* 0x00400000f208783b */ /* 0x000ee20000000200 */
[-C--:B-1----:R-:W-:Y:S08]  /*d4e0*/  HMMA.16816.F32.BF16 R224, R20, R208.reuse, R224 ;  /* 0x000000d014e0723c */ /* 0x082ff000000418e0 */
[C---:B------:R-:W-:Y:S07]  /*d4f0*/  HMMA.16816.F32.BF16 R216, R12.reuse, R208, R216 ;  /* 0x000000d00cd8723c */ /* 0x040fee00000418d8 */
[----:B------:R-:W-:Y:S01]  /*d500*/  IMAD.MOV.U32 R208, RZ, RZ, R76 ;  /* 0x000000ffffd07224 */ /* 0x000fe200078e004c */
[----:B------:R-:W-:Y:S01]  /*d510*/  HMMA.16816.F32.BF16 R248, R12, R210, R248 ;  /* 0x000000d20cf8723c */ /* 0x000fe200000418f8 */
[----:B------:R-:W-:-:S07]  /*d520*/  IMAD.MOV.U32 R209, RZ, RZ, R3 ;  /* 0x000000ffffd17224 */ /* 0x000fce00078e0003 */
[----:B------:R-:W-:Y:S07]  /*d530*/  HMMA.16816.F32.BF16 R220, R20, R210, R220 ;  /* 0x000000d214dc723c */ /* 0x000fee00000418dc */
[----:B------:R-:W-:Y:S01]  /*d540*/  IMAD.MOV.U32 R210, RZ, RZ, R2 ;  /* 0x000000ffffd27224 */ /* 0x000fe200078e0002 */
[----:B--2---:R-:W-:Y:S01]  /*d550*/  HMMA.16816.F32.BF16 R76, R4, R204, R72 ;  /* 0x000000cc044c723c */ /* 0x004fe20000041848 */
[----:B------:R-:W-:-:S07]  /*d560*/  IMAD.MOV.U32 R211, RZ, RZ, R0 ;  /* 0x000000ffffd37224 */ /* 0x000fce00078e0000 */
[C---:B---3--:R-:W-:Y:S08]  /*d570*/  HMMA.16816.F32.BF16 R208, R8.reuse, R204, R208 ;  /* 0x000000cc08d0723c */ /* 0x048ff000000418d0 */
[----:B------:R-:W-:Y:S08]  /*d580*/  HMMA.16816.F32.BF16 R228, R8, R206, R228 ;  /* 0x000000ce08e4723c */ /* 0x000ff000000418e4 */
[----:B------:R-:W-:Y:S01]  /*d590*/  HMMA.16816.F32.BF16 R248, R4, R170, R248 ;  /* 0x000000aa04f8723c */ /* 0x000fe200000418f8 */
[----:B------:R-:W-:-:S02]  /*d5a0*/  IMAD.MOV.U32 R3, RZ, RZ, R77 ;  /* 0x000000ffff037224 */ /* 0x000fc400078e004d */
[----:B------:R-:W-:Y:S02]  /*d5b0*/  IMAD.MOV.U32 R75, RZ, RZ, R79 ;  /* 0x000000ffff4b7224 */ /* 0x000fe400078e004f */
[----:B------:R-:W-:Y:S02]  /*d5c0*/  IMAD.MOV.U32 R252, RZ, RZ, R78 ;  /* 0x000000fffffc7224 */ /* 0x000fe400078e004e */
[----:B------:R-:W-:Y:S01]  /*d5d0*/  IMAD.MOV.U32 R247, RZ, RZ, R76 ;  /* 0x000000fffff77224 */ /* 0x000fe200078e004c */
[C---:B------:R-:W-:Y:S01]  /*d5e0*/  HMMA.16816.F32.BF16 R224, R8.reuse, R168, R224 ;  /* 0x000000a808e0723c */ /* 0x040fe200000418e0 */
[----:B------:R-:W-:Y:S01]  /*d5f0*/  IMAD.MOV.U32 R2, RZ, RZ, R209 ;  /* 0x000000ffff027224 */ /* 0x000fe200078e00d1 */
[----:B------:R1:W5:Y:S01]  /*d600*/  LDL.LU.64 R78, [R1+0xd8] ;  /* 0x0000d800014e7983 */ /* 0x0003620000300a00 */
[----:B------:R-:W-:Y:S02]  /*d610*/  IMAD.MOV.U32 R0, RZ, RZ, R211 ;  /* 0x000000ffff007224 */ /* 0x000fe400078e00d3 */
[----:B------:R-:W-:Y:S01]  /*d620*/  IMAD.MOV.U32 R245, RZ, RZ, R208 ;  /* 0x000000fffff57224 */ /* 0x000fe200078e00d0 */
[----:B------:R1:W5:Y:S01]  /*d630*/  LDL.LU.64 R76, [R1+0xd0] ;  /* 0x0000d000014c7983 */ /* 0x0003620000300a00 */
[----:B------:R-:W-:Y:S01]  /*d640*/  IMAD.MOV.U32 R246, RZ, RZ, R210 ;  /* 0x000000fffff67224 */ /* 0x000fe200078e00d2 */
[----:B------:R-:W-:Y:S01]  /*d650*/  HMMA.16816.F32.BF16 R220, R8, R170, R220 ;  /* 0x000000aa08dc723c */ /* 0x000fe200000418dc */
[----:B------:R-:W-:-:S07]  /*d660*/  IMAD.MOV.U32 R205, RZ, RZ, R3 ;  /* 0x000000ffffcd7224 */ /* 0x000fce00078e0003 */
[C---:B------:R-:W-:Y:S07]  /*d670*/  HMMA.16816.F32.BF16 R208, R4.reuse, R206, R68 ;  /* 0x000000ce04d0723c */ /* 0x040fee0000041844 */
[----:B------:R-:W-:Y:S11]  /*d680*/  IMAD.MOV.U32 R207, RZ, RZ, R2 ;  /* 0x000000ffffcf7224 */ /* 0x000ff600078e0002 */
[----:B------:R-:W-:Y:S06]  /*d690*/  @!UPT UIADD3 URZ, URZ, URZ, URZ ;  /* 0x0000003f3f3ff290 */ /* 0x000fec000fffe03f */
[----:B------:R-:W-:Y:S02]  /*d6a0*/  IMAD.MOV.U32 R68, RZ, RZ, R208 ;  /* 0x000000ffff447224 */ /* 0x000fe400078e00d0 */
[----:B------:R-:W-:Y:S02]  /*d6b0*/  IMAD.MOV.U32 R204, RZ, RZ, R211 ;  /* 0x000000ffffcc7224 */ /* 0x000fe400078e00d3 */
[----:B------:R-:W-:Y:S02]  /*d6c0*/  IMAD.MOV.U32 R206, RZ, RZ, R68 ;  /* 0x000000ffffce7224 */ /* 0x000fe400078e0044 */
[----:B------:R-:W-:Y:S01]  /*d6d0*/  HMMA.16816.F32.BF16 R68, R4, R168, R216 ;  /* 0x000000a80444723c */ /* 0x000fe200000418d8 */
[----:B------:R-:W-:Y:S02]  /*d6e0*/  IMAD.MOV.U32 R74, RZ, RZ, R210 ;  /* 0x000000ffff4a7224 */ /* 0x000fe400078e00d2 */
[----:B------:R-:W-:Y:S02]  /*d6f0*/  IMAD.MOV.U32 R3, RZ, RZ, R209 ;  /* 0x000000ffff037224 */ /* 0x000fe400078e00d1 */
[----:B------:R-:W2:Y:S02]  /*d700*/  LDSM.16.M88.4 R208, [R239+0x1800] ;  /* 0x00180000efd0783b */ /* 0x000ea40000000200 */
[----:B------:R-:W-:Y:S01]  /*d710*/  IMAD.MOV.U32 R219, RZ, RZ, R204 ;  /* 0x000000ffffdb7224 */ /* 0x000fe200078e00cc */
[----:B------:R-:W-:Y:S11]  /*d720*/  HMMA.16816.F32.BF16 R168, R64, R212, RZ ;  /* 0x000000d440a8723c */ /* 0x000ff600000418ff */
[----:B------:R-:W-:Y:S05]  /*d730*/  @!UPT UIADD3 URZ, URZ, URZ, URZ ;  /* 0x0000003f3f3ff290 */ /* 0x000fea000fffe03f */
        /* <DEDUP_REMOVED lines=9> */
[----:B------:R-:W-:Y:S01]  /*d7d0*/  HMMA.16816.F32.BF16 R204, R164, R212, RZ ;  /* 0x000000d4a4cc723c */ /* 0x000fe200000418ff */
[----:B------:R-:W-:Y:S02]  /*d7e0*/  IMAD.MOV.U32 R72, RZ, RZ, R71 ;  /* 0x000000ffff487224 */ /* 0x000fe400078e0047 */
[----:B------:R-:W-:-:S04]  /*d7f0*/  IMAD.MOV.U32 R71, RZ, RZ, R248 ;  /* 0x000000ffff477224 */ /* 0x000fc800078e00f8 */
[----:B------:R-:W-:Y:S02]  /*d800*/  IMAD.MOV.U32 R212, RZ, RZ, R74 ;  /* 0x000000ffffd47224 */ /* 0x000fe400078e004a */
[----:B------:R-:W-:Y:S11]  /*d810*/  IMAD.MOV.U32 R213, RZ, RZ, R73 ;  /* 0x000000ffffd57224 */ /* 0x000ff600078e0049 */
[----:B------:R-:W-:Y:S04]  /*d820*/  @!UPT UIADD3 URZ, URZ, URZ, URZ ;  /* 0x0000003f3f3ff290 */ /* 0x000fe8000fffe03f */
[----:B--2---:R-:W-:Y:S11]  /*d830*/  HMMA.16816.F32.BF16 R204, R60, R208, R204 ;  /* 0x000000d03ccc723c */ /* 0x004ff600000418cc */
[----:B------:R-:W-:Y:S11]  /*d840*/  @!UPT UIADD3 URZ, URZ, URZ, URZ ;  /* 0x0000003f3f3ff290 */ /* 0x000ff6000fffe03f */
[----:B------:R-:W-:Y:S02]  /*d850*/  @!UPT UIADD3 URZ, URZ, URZ, URZ ;  /* 0x0000003f3f3ff290 */ /* 0x000fe4000fffe03f */
[----:B------:R-:W-:Y:S02]  /*d860*/  IMAD.MOV.U32 R216, RZ, RZ, R204 ;  /* 0x000000ffffd87224 */ /* 0x000fe400078e00cc */
[----:B------:R-:W-:Y:S02]  /*d870*/  IMAD.MOV.U32 R204, RZ, RZ, R250 ;  /* 0x000000ffffcc7224 */ /* 0x000fe400078e00fa */
[----:B------:R-:W2:Y:S01]  /*d880*/  S2R R250, SR_TID.X ;  /* 0x0000000000fa7919 */ /* 0x000ea20000002100 */
[----:B------:R-:W-:Y:S02]  /*d890*/  IMAD.MOV.U32 R74, RZ, RZ, R206 ;  /* 0x000000ffff4a7224 */ /* 0x000fe400078e00ce */
[----:B------:R-:W-:Y:S02]  /*d8a0*/  IMAD.MOV.U32 R206, RZ, RZ, R0 ;  /* 0x000000ffffce7224 */ /* 0x000fe400078e0000 */
[----:B------:R-:W-:Y:S02]  /*d8b0*/  IMAD.U32 R0, RZ, RZ, UR21 ;  /* 0x00000015ff007e24 */ /* 0x000fe4000f8e00ff */
[----:B------:R-:W-:-:S02]  /*d8c0*/  IMAD.MOV.U32 R217, RZ, RZ, R205 ;  /* 0x000000ffffd97224 */ /* 0x000fc400078e00cd */
[----:B------:R-:W-:Y:S02]  /*d8d0*/  IMAD.MOV.U32 R73, RZ, RZ, R207 ;  /* 0x000000ffff497224 */ /* 0x000fe400078e00cf */
[----:B------:R-:W-:Y:S02]  /*d8e0*/  IMAD.MOV.U32 R205, RZ, RZ, R249 ;  /* 0x000000ffffcd7224 */ /* 0x000fe400078e00f9 */
[----:B------:R-:W-:Y:S02]  /*d8f0*/  IMAD.MOV.U32 R207, RZ, RZ, R251 ;  /* 0x000000ffffcf7224 */ /* 0x000fe400078e00fb */
[----:B--2---:R-:W-:-:S05]  /*d900*/  IMAD.SHL.U32 R250, R250, 0x2, RZ ;  /* 0x00000002fafa7824 */ /* 0x004fca00078e00ff */
[----:B------:R-:W-:-:S05]  /*d910*/  LOP3.LUT R250, R250, 0x6, RZ, 0xc0, !PT ;  /* 0x00000006fafa7812 */ /* 0x000fca00078ec0ff */
[----:B------:R-:W-:Y:S02]  /*d920*/  IMAD R0, R0, 0x40, R250 ;  /* 0x0000004000007824 */ /* 0x000fe400078e02fa */
[----:B------:R-:W-:Y:S07]  /*d930*/  HMMA.16816.F32.BF16 R248, R56, R208, R168 ;  /* 0x000000d038f8723c */ /* 0x000fee00000418a8 */
[----:B------:R-:W-:Y:S01]  /*d940*/  IMAD.MOV.U32 R171, RZ, RZ, R2 ;  /* 0x000000ffffab7224 */ /* 0x000fe200078e0002 */
[C---:B------:R-:W-:Y:S01]  /*d950*/  IADD3 R2, R0.reuse, 0x1, RZ ;  /* 0x0000000100027810 */ /* 0x040fe20007ffe0ff */
[----:B------:R-:W-:Y:S01]  /*d960*/  IMAD.MOV.U32 R170, RZ, RZ, R3 ;  /* 0x000000ffffaa7224 */ /* 0x000fe200078e0003 */
[-C--:B-----5:R-:W-:Y:S01]  /*d970*/  ISETP.GE.AND P4, PT, R0, R16.reuse, PT ;  /* 0x000000100000720c */ /* 0x0a0fe20003f86270 */
[----:B------:R-:W-:Y:S01]  /*d980*/  IMAD.MOV.U32 R168, RZ, RZ, R75 ;  /* 0x000000ffffa87224 */ /* 0x000fe200078e004b */
[-C--:B------:R-:W-:Y:S01]  /*d990*/  ISETP.GE.AND P5, PT, R2, R16.reuse, PT ;  /* 0x000000100200720c */ /* 0x080fe20003fa6270 */
[----:B------:R-:W-:Y:S01]  /*d9a0*/  IMAD.MOV.U32 R169, RZ, RZ, R204 ;  /* 0x000000ffffa97224 */ /* 0x000fe200078e00cc */
[----:B------:R-:W-:Y:S01]  /*d9b0*/  IADD3 R3, R0, 0x8, RZ ;  /* 0x0000000800037810 */ /* 0x000fe20007ffe0ff */
[----:B------:R1:W5:Y:S01]  /*d9c0*/  LDL.LU R75, [R1+0xcc] ;  /* 0x0000cc00014b7983 */ /* 0x0003620000300800 */
[----:B------:R-:W-:Y:S01]  /*d9d0*/  FSEL R204, R205, -INF , !P5 ;  /* 0xff800000cdcc7808 */ /* 0x000fe20006800000 */
[----:B------:R-:W-:Y:S01]  /*d9e0*/  IMAD.MOV.U32 R209, RZ, RZ, R217 ;  /* 0x000000ffffd17224 */ /* 0x000fe200078e00d9 */
[----:B------:R-:W-:Y:S01]  /*d9f0*/  FSEL R245, R245, -INF , !P4 ;  /* 0xff800000f5f57808 */ /* 0x000fe20006000000 */
[----:B------:R-:W-:Y:S01]  /*da00*/  IMAD.MOV.U32 R208, RZ, RZ, R216 ;  /* 0x000000ffffd07224 */ /* 0x000fe200078e00d8 */
[----:B------:R-:W-:Y:S01]  /*da10*/  ISETP.GE.AND P4, PT, R3, R16, PT ;  /* 0x000000100300720c */ /* 0x000fe20003f86270 */
[----:B------:R2:W-:Y:S01]  /*da20*/  STL [R1+0x10], R204 ;  /* 0x000010cc01007387 */ /* 0x0005e20000100800 */
[----:B------:R-:W-:-:S02]  /*da30*/  ISETP.GE.AND P6, PT, R2, R17, PT ;  /* 0x000000110200720c */ /* 0x000fc40003fc6270 */
[C---:B------:R-:W-:Y:S02]  /*da40*/  ISETP.GE.AND P1, PT, R2.reuse, R18, PT ;  /* 0x000000120200720c */ /* 0x040fe40003f26270 */
[----:B------:R-:W-:Y:S02]  /*da50*/  ISETP.GE.AND P0, PT, R2, R19, PT ;  /* 0x000000130200720c */ /* 0x000fe40003f06270 */
[----:B------:R-:W-:-:S04]  /*da60*/  IADD3 R2, R0, 0x9, RZ ;  /* 0x0000000900027810 */ /* 0x000fc80007ffe0ff */
[----:B------:R-:W-:Y:S02]  /*da70*/  ISETP.GE.AND P5, PT, R2, R16, PT ;  /* 0x000000100200720c */ /* 0x000fe40003fa6270 */
[----:B--2---:R-:W-:Y:S02]  /*da80*/  FSEL R204, R228, -INF , !P4 ;  /* 0xff800000e4cc7808 */ /* 0x004fe40006000000 */
[----:B------:R-:W-:-:S03]  /*da90*/  ISETP.GE.AND P4, PT, R0, R17, PT ;  /* 0x000000110000720c */ /* 0x000fc60003f86270 */
[----:B------:R2:W-:Y:S01]  /*daa0*/  STL [R1+0x14], R204 ;  /* 0x000014cc01007387 */ /* 0x0005e20000100800 */
[----:B------:R-:W-:Y:S02]  /*dab0*/  FSEL R246, R246, -INF , !P4 ;  /* 0xff800000f6f67808 */ /* 0x000fe40006000000 */
[-C--:B------:R-:W-:Y:S02]  /*dac0*/  ISETP.GE.AND P4, PT, R2, R17.reuse, PT ;  /* 0x000000110200720c */ /* 0x080fe40003f86270 */
[----:B--2---:R-:W-:Y:S02]  /*dad0*/  FSEL R204, R229, -INF , !P5 ;  /* 0xff800000e5cc7808 */ /* 0x004fe40006800000 */
[----:B------:R-:W-:-:S03]  /*dae0*/  ISETP.GE.AND P5, PT, R3, R17, PT ;  /* 0x000000110300720c */ /* 0x000fc60003fa6270 */
[----:B------:R2:W-:Y:S01]  /*daf0*/  STL [R1+0x30], R204 ;  /* 0x000030cc01007387 */ /* 0x0005e20000100800 */
[----:B------:R-:W-:Y:S02]  /*db00*/  FSEL R205, R230, -INF , !P5 ;  /* 0xff800000e6cd7808 */ /* 0x000fe40006800000 */
[----:B------:R-:W-:Y:S02]  /*db10*/  ISETP.GE.AND P5, PT, R3, R19, PT ;  /* 0x000000130300720c */ /* 0x000fe40003fa6270 */
[----:B--2---:R-:W-:Y:S02]  /*db20*/  FSEL R204, R206, -INF , !P6 ;  /* 0xff800000cecc7808 */ /* 0x004fe40007000000 */
[----:B------:R-:W-:-:S03]  /*db30*/  ISETP.GE.AND P6, PT, R0, R18, PT ;  /* 0x000000120000720c */ /* 0x000fc60003fc6270 */
[----:B------:R2:W-:Y:S01]  /*db40*/  STL [R1+0x18], R204 ;  /* 0x000018cc01007387 */ /* 0x0005e20000100800 */
[----:B------:R-:W-:Y:S02]  /*db50*/  FSEL R247, R247, -INF , !P6 ;  /* 0xff800000f7f77808 */ /* 0x000fe40007000000 */
[-C--:B------:R-:W-:Y:S01]  /*db60*/  ISETP.GE.AND P6, PT, R0, R19.reuse, PT ;  /* 0x000000130000720c */ /* 0x080fe20003fc6270 */
[----:B------:R-:W-:Y:S03]  /*db70*/  STL [R1+0x1c], R205 ;  /* 0x00001ccd01007387 */ /* 0x000fe60000100800 */
[----:B------:R-:W-:Y:S02]  /*db80*/  FSEL R252, R252, -INF , !P6 ;  /* 0xff800000fcfc7808 */ /* 0x000fe40007000000 */
[----:B------:R-:W-:Y:S02]  /*db90*/  ISETP.GE.AND P6, PT, R2, R19, PT ;  /* 0x000000130200720c */ /* 0x000fe40003fc6270 */
[----:B--2---:R-:W-:-:S02]  /*dba0*/  FSEL R204, R231, -INF , !P4 ;  /* 0xff800000e7cc7808 */ /* 0x004fc40006000000 */
[-C--:B------:R-:W-:Y:S02]  /*dbb0*/  ISETP.GE.AND P4, PT, R3, R18.reuse, PT ;  /* 0x000000120300720c */ /* 0x080fe40003f86270 */
[----:B------:R-:W-:Y:S01]  /*dbc0*/  FSEL R3, R207, -INF , !P1 ;  /* 0xff800000cf037808 */ /* 0x000fe20004800000 */
[----:B------:R-:W-:Y:S01]  /*dbd0*/  STL [R1+0x34], R204 ;  /* 0x000034cc01007387 */ /* 0x000fe20000100800 */
[----:B------:R-:W-:Y:S02]  /*dbe0*/  ISETP.GE.AND P1, PT, R2, R18, PT ;  /* 0x000000120200720c */ /* 0x000fe40003f26270 */
[----:B------:R-:W-:Y:S01]  /*dbf0*/  IADD3 R2, R0, 0x10, RZ ;  /* 0x0000001000027810 */ /* 0x000fe20007ffe0ff */
[----:B------:R-:W2:Y:S04]  /*dc00*/  LDSM.16.M88.4 R204, [R232+0x9000] ;  /* 0x00900000e8cc783b */ /* 0x000ea80000000200 */
[----:B------:R3:W-:Y:S02]  /*dc10*/  STL [R1+0x20], R3 ;  /* 0x0000200301007387 */ /* 0x0007e40000100800 */
[----:B---3--:R-:W-:-:S02]  /*dc20*/  FSEL R3, R168, -INF , !P0 ;  /* 0xff800000a8037808 */ /* 0x008fc40004000000 */
[----:B------:R-:W-:Y:S02]  /*dc30*/  FSEL R168, R169, -INF , !P4 ;  /* 0xff800000a9a87808 */ /* 0x000fe40006000000 */
[C---:B------:R-:W-:Y:S01]  /*dc40*/  ISETP.GE.AND P0, PT, R2.reuse, R16, PT ;  /* 0x000000100200720c */ /* 0x040fe20003f06270 */
[----:B------:R3:W-:Y:S01]  /*dc50*/  STL [R1+0x24], R3 ;  /* 0x0000240301007387 */ /* 0x0007e20000100800 */
[----:B------:R-:W-:-:S03]  /*dc60*/  ISETP.GE.AND P4, PT, R2, R18, PT ;  /* 0x000000120200720c */ /* 0x000fc60003f86270 */
[----:B------:R4:W-:Y:S01]  /*dc70*/  STL [R1], R168 ;  /* 0x000000a801007387 */ /* 0x0009e20000100800 */
[C---:B--2---:R-:W-:Y:S01]  /*dc80*/  HMMA.16816.F32.BF16 R228, R64.reuse, R206, RZ ;  /* 0x000000ce40e4723c */ /* 0x044fe200000418ff */
[----:B---3--:R-:W-:Y:S02]  /*dc90*/  FSEL R3, R170, -INF , !P1 ;  /* 0xff800000aa037808 */ /* 0x008fe40004800000 */
[----:B------:R-:W-:Y:S02]  /*dca0*/  ISETP.GE.AND P1, PT, R2, R17, PT ;  /* 0x000000110200720c */ /* 0x000fe40003f26270 */
[----:B----4-:R-:W-:Y:S01]  /*dcb0*/  IADD3 R168, R0, 0x11, RZ ;  /* 0x0000001100a87810 */ /* 0x010fe20007ffe0ff */
[----:B------:R2:W-:Y:S01]  /*dcc0*/  STL [R1+0x4], R3 ;  /* 0x0000040301007387 */ /* 0x0005e20000100800 */
[----:B------:R-:W-:Y:S02]  /*dcd0*/  FSEL R170, R226, -INF , !P1 ;  /* 0xff800000e2aa7808 */ /* 0x000fe40004800000 */
[----:B--2---:R-:W-:Y:S01]  /*dce0*/  FSEL R3, R212, -INF , !P5 ;  /* 0xff800000d4037808 */ /* 0x004fe20006800000 */
[----:B------:R-:W-:Y:S01]  /*dcf0*/  IMAD.MOV.U32 R212, RZ, RZ, R213 ;  /* 0x000000ffffd47224 */ /* 0x000fe200078e00d5 */
[----:B------:R-:W-:Y:S01]  /*dd00*/  ISETP.GE.AND P5, PT, R2, R19, PT ;  /* 0x000000130200720c */ /* 0x000fe20003fa6270 */
[----:B------:R-:W-:Y:S01]  /*dd10*/  IMAD.MOV.U32 R213, RZ, RZ, R218 ;  /* 0x000000ffffd57224 */ /* 0x000fe200078e00da */
[----:B------:R-:W-:Y:S01]  /*dd20*/  FSEL R2, R219, -INF , !P6 ;  /* 0xff800000db027808 */ /* 0x000fe20007000000 */
[----:B------:R2:W-:Y:S01]  /*dd30*/  STL [R1+0x8], R3 ;  /* 0x0000080301007387 */ /* 0x0005e20000100800 */
[----:B------:R-:W-:Y:S01]  /*dd40*/  ISETP.GE.AND P6, PT, R168, R16, PT ;  /* 0x00000010a800720c */ /* 0x000fe20003fc6270 */
[----:B------:R-:W-:Y:S02]  /*dd50*/  HMMA.16816.F32.BF16 R216, R64, R214, RZ ;  /* 0x000000d640d8723c */ /* 0x000fe400000418ff */
[----:B------:R3:W-:Y:S01]  /*dd60*/  STL [R1+0xc], R2 ;  /* 0x00000c0201007387 */ /* 0x0007e20000100800 */
[----:B--2---:R-:W-:-:S02]  /*dd70*/  FSEL R3, R224, -INF , !P0 ;  /* 0xff800000e0037808 */ /* 0x004fc40004000000 */
[----:B------:R-:W-:Y:S02]  /*dd80*/  ISETP.GE.AND P0, PT, R168, R17, PT ;  /* 0x00000011a800720c */ /* 0x000fe40003f06270 */
[----:B---3--:R-:W-:Y:S01]  /*dd90*/  FSEL R2, R225, -INF , !P6 ;  /* 0xff800000e1027808 */ /* 0x008fe20007000000 */
[----:B------:R2:W-:Y:S01]  /*dda0*/  STL [R1+0x90], R3 ;  /* 0x0000900301007387 */ /* 0x0005e20000100800 */
[----:B------:R-:W-:Y:S02]  /*ddb0*/  FSEL R169, R227, -INF , !P0 ;  /* 0xff800000e3a97808 */ /* 0x000fe40004000000 */
[----:B------:R-:W-:Y:S01]  /*ddc0*/  HMMA.16816.F32.BF16 R224, R64, R204, RZ ;  /* 0x000000cc40e0723c */ /* 0x000fe200000418ff */
[----:B------:R3:W-:Y:S04]  /*ddd0*/  STL [R1+0x8c], R2 ;  /* 0x00008c0201007387 */ /* 0x0007e80000100800 */
[----:B------:R4:W-:Y:S04]  /*dde0*/  STL [R1+0x98], R170 ;  /* 0x000098aa01007387 */ /* 0x0009e80000100800 */
[----:B------:R1:W-:Y:S01]  /*ddf0*/  STL [R1+0x94], R169 ;  /* 0x000094a901007387 */ /* 0x0003e20000100800 */
[----:B--2---:R-:W-:-:S02]  /*de00*/  IADD3 R3, R0, 0x18, RZ ;  /* 0x0000001800037810 */ /* 0x004fc40007ffe0ff */
[----:B---3--:R-:W-:Y:S02]  /*de10*/  IADD3 R2, R0, 0x19, RZ ;  /* 0x0000001900027810 */ /* 0x008fe40007ffe0ff */
[CC--:B------:R-:W-:Y:S02]  /*de20*/  ISETP.GE.AND P6, PT, R3.reuse, R16.reuse, PT ;  /* 0x000000100300720c */ /* 0x0c0fe40003fc6270 */
[----:B------:R-:W-:Y:S02]  /*de30*/  ISETP.GE.AND P1, PT, R2, R16, PT ;  /* 0x000000100200720c */ /* 0x000fe40003f26270 */
[----:B------:R-:W-:Y:S02]  /*de40*/  ISETP.GE.AND P0, PT, R3, R17, PT ;  /* 0x000000110300720c */ /* 0x000fe40003f06270 */
[----:B----4-:R-:W-:Y:S02]  /*de50*/  FSEL R170, R220, -INF , !P6 ;  /* 0xff800000dcaa7808 */ /* 0x010fe40007000000 */
[----:B-1----:R-:W-:-:S02]  /*de60*/  FSEL R169, R221, -INF , !P1 ;  /* 0xff800000dda97808 */ /* 0x002fc40004800000 */
[----:B------:R-:W-:Y:S01]  /*de70*/  FSEL R64, R222, -INF , !P0 ;  /* 0xff800000de407808 */ /* 0x000fe20004000000 */
[----:B------:R-:W-:Y:S01]  /*de80*/  STL [R1+0x88], R170 ;  /* 0x000088aa01007387 */ /* 0x000fe20000100800 */
[----:B------:R-:W-:Y:S02]  /*de90*/  ISETP.GE.AND P6, PT, R2, R17, PT ;  /* 0x000000110200720c */ /* 0x000fe40003fc6270 */
[CC--:B------:R-:W-:Y:S01]  /*dea0*/  ISETP.GE.AND P1, PT, R168.reuse, R18.reuse, PT ;  /* 0x00000012a800720c */ /* 0x0c0fe20003f26270 */
[----:B------:R-:W-:Y:S01]  /*deb0*/  STL [R1+0x74], R169 ;  /* 0x000074a901007387 */ /* 0x000fe20000100800 */
[----:B------:R-:W-:Y:S02]  /*dec0*/  FSEL R65, R223, -INF , !P6 ;  /* 0xff800000df417808 */ /* 0x000fe40007000000 */
[----:B------:R-:W-:Y:S01]  /*ded0*/  ISETP.GE.AND P0, PT, R168, R19, PT ;  /* 0x00000013a800720c */ /* 0x000fe20003f06270 */
[----:B------:R1:W-:Y:S01]  /*dee0*/  STL [R1+0x60], R64 ;  /* 0x0000604001007387 */ /* 0x0003e20000100800 */
[----:B------:R-:W-:-:S03]  /*def0*/  ISETP.GE.AND P6, PT, R3, R18, PT ;  /* 0x000000120300720c */ /* 0x000fc60003fc6270 */
[----:B------:R-:W-:Y:S01]  /*df00*/  STL [R1+0x5c], R65 ;  /* 0x00005c4101007387 */ /* 0x000fe20000100800 */
[----:B-1----:R-:W-:Y:S02]  /*df10*/  FSEL R64, R171, -INF , !P4 ;  /* 0xff800000ab407808 */ /* 0x002fe40006000000 */
[C---:B------:R-:W-:Y:S01]  /*df20*/  HMMA.16816.F32.BF16 R168, R164.reuse, R204, RZ ;  /* 0x000000cca4a8723c */ /* 0x040fe200000418ff */
[-C--:B------:R-:W-:Y:S02]  /*df30*/  ISETP.GE.AND P4, PT, R3, R19.reuse, PT ;  /* 0x000000130300720c */ /* 0x080fe40003f86270 */
[----:B------:R1:W-:Y:S01]  /*df40*/  STL [R1+0x2c], R64 ;  /* 0x00002c4001007387 */ /* 0x0003e20000100800 */
[----:B------:R-:W-:Y:S02]  /*df50*/  FSEL R3, R213, -INF , !P5 ;  /* 0xff800000d5037808 */ /* 0x000fe40006800000 */
[----:B------:R-:W-:Y:S02]  /*df60*/  ISETP.GE.AND P5, PT, R2, R19, PT ;  /* 0x000000130200720c */ /* 0x000fe40003fa6270 */
[----:B------:R-:W-:Y:S01]  /*df70*/  HMMA.16816.F32.BF16 R204, R164, R206, RZ ;  /* 0x000000cea4cc723c */ /* 0x000fe200000418ff */
[----:B-1----:R-:W-:-:S07]  /*df80*/  FSEL R64, R212, -INF , !P1 ;  /* 0xff800000d4407808 */ /* 0x002fce0004800000 */
[----:B------:R-:W-:Y:S01]  /*df90*/  HMMA.16816.F32.BF16 R212, R164, R214, RZ ;  /* 0x000000d6a4d4723c */ /* 0x000fe200000418ff */
[----:B------:R-:W-:Y:S01]  /*dfa0*/  ISETP.GE.AND P1, PT, R2, R18, PT ;  /* 0x000000120200720c */ /* 0x000fe20003f26270 */
[----:B------:R-:W-:Y:S04]  /*dfb0*/  STL [R1+0x28], R64 ;  /* 0x0000284001007387 */ /* 0x000fe80000100800 */
[----:B------:R-:W1:Y:S02]  /*dfc0*/  LDSM.16.M88.4 R64, [R239+0x1000] ;  /* 0x00100000ef40783b */ /* 0x000e640000000200 */
[-C--:B------:R-:W-:Y:S02]  /*dfd0*/  HMMA.16816.F32.BF16 R216, R56, R210.reuse, R216 ;  /* 0x000000d238d8723c */ /* 0x080fe400000418d8 */
[----:B------:R-:W-:Y:S11]  /*dfe0*/  STL [R1+0x50], R3 ;  /* 0x0000500301007387 */ /* 0x000ff60000100800 */
[----:B------:R-:W-:Y:S03]  /*dff0*/  @!UPT UIADD3 URZ, URZ, URZ, URZ ;  /* 0x0000003f3f3ff290 */ /* 0x000fe6000fffe03f */
[C---:B------:R-:W-:Y:S08]  /*e000*/  HMMA.16816.F32.BF16 R212, R60.reuse, R210, R212 ;  /* 0x000000d23cd4723c */ /* 0x040ff000000418d4 */
[-C--:B-1----:R-:W-:Y:S08]  /*e010*/  HMMA.16816.F32.BF16 R164, R60, R64.reuse, R168 ;  /* 0x000000403ca4723c */ /* 0x082ff000000418a8 */
[C---:B------:R-:W-:Y:S07]  /*e020*/  HMMA.16816.F32.BF16 R168, R56.reuse, R64, R224 ;  /* 0x0000004038a8723c */ /* 0x040fee00000418e0 */
[----:B------:R-:W-:Y:S01]  /*e030*/  IMAD.MOV.U32 R224, RZ, RZ, R208 ;  /* 0x000000ffffe07224 */ /* 0x000fe200078e00d0 */
[----:B------:R-:W-:Y:S01]  /*e040*/  HMMA.16816.F32.BF16 R228, R56, R66, R228 ;  /* 0x0000004238e4723c */ /* 0x000fe200000418e4 */
[----:B------:R-:W1:Y:S01]  /*e050*/  LDSM.16.M88.4 R56, [R238+0x9800] ;  /* 0x00980000ee38783b */ /* 0x000e620000000200 */
[----:B------:R-:W-:-:S02]  /*e060*/  IMAD.MOV.U32 R225, RZ, RZ, R209 ;  /* 0x000000ffffe17224 */ /* 0x000fc400078e00d1 */
[----:B------:R-:W-:-:S04]  /*e070*/  IMAD.MOV.U32 R226, RZ, RZ, R74 ;  /* 0x000000ffffe27224 */ /* 0x000fc800078e004a */
[----:B------:R-:W-:Y:S01]  /*e080*/  HMMA.16816.F32.BF16 R204, R60, R66, R204 ;  /* 0x000000423ccc723c */ /* 0x000fe200000418cc */
[----:B------:R-:W2:Y:S04]  /*e090*/  LDSM.16.M88.4 R64, [R238+0x9000] ;  /* 0x00900000ee40783b */ /* 0x000ea80000000200 */
[----:B------:R-:W3:Y:S01]  /*e0a0*/  LDSM.16.M88.4 R60, [R237+0x1000] ;  /* 0x00100000ed3c783b */ /* 0x000ee20000000200 */
[----:B------:R-:W-:-:S03]  /*e0b0*/  IMAD.MOV.U32 R227, RZ, RZ, R73 ;  /* 0x000000ffffe37224 */ /* 0x000fc600078e0049 */
[----:B------:R4:W5:Y:S04]  /*e0c0*/  LDL.LU R74, [R1+0xc8] ;  /* 0x0000c800014a7983 */ /* 0x0009680000300800 */
[----:B------:R4:W5:Y:S01]  /*e0d0*/  LDL.LU R73, [R1+0xc4] ;  /* 0x0000c40001497983 */ /* 0x0009620000300800 */
[C---:B------:R-:W-:Y:S01]  /*e0e0*/  IADD3 R2, R0.reuse, 0x20, RZ ;  /* 0x0000002000027810 */ /* 0x040fe20007ffe0ff */
[----:B-1----:R-:W-:Y:S08]  /*e0f0*/  HMMA.16816.F32.BF16 R220, R48, R56, R248 ;  /* 0x0000003830dc723c */ /* 0x002ff000000418f8 */
[-C--:B--2---:R-:W-:Y:S08]  /*e100*/  HMMA.16816.F32.BF16 R164, R52, R64.reuse, R164 ;  /* 0x0000004034a4723c */ /* 0x084ff000000418a4 */
[C---:B------:R-:W-:Y:S08]  /*e110*/  HMMA.16816.F32.BF16 R168, R48.reuse, R64, R168 ;  /* 0x0000004030a8723c */ /* 0x040ff000000418a8 */
[C---:B------:R-:W-:Y:S08]  /*e120*/  HMMA.16816.F32.BF16 R208, R48.reuse, R66, R228 ;  /* 0x0000004230d0723c */ /* 0x040ff000000418e4 */
[----:B------:R-:W-:Y:S01]  /*e130*/  HMMA.16816.F32.BF16 R228, R48, R58, R216 ;  /* 0x0000003a30e4723c */ /* 0x000fe200000418d8 */
[----:B------:R-:W1:Y:S07]  /*e140*/  LDSM.16.M88.4 R48, [R232+0xb000] ;  /* 0x00b00000e830783b */ /* 0x000e6e0000000200 */
[C---:B------:R-:W-:Y:S08]  /*e150*/  HMMA.16816.F32.BF16 R216, R52.reuse, R56, R224 ;  /* 0x0000003834d8723c */ /* 0x040ff000000418e0 */
[C---:B------:R-:W-:Y:S08]  /*e160*/  HMMA.16816.F32.BF16 R204, R52.reuse, R66, R204 ;  /* 0x0000004234cc723c */ /* 0x040ff000000418cc */
[----:B------:R-:W-:Y:S01]  /*e170*/  HMMA.16816.F32.BF16 R224, R52, R58, R212 ;  /* 0x0000003a34e0723c */ /* 0x000fe200000418d4 */
[----:B------:R-:W2:Y:S07]  /*e180*/  LDSM.16.M88.4 R52, [R237+0x1800] ;  /* 0x00180000ed34783b */ /* 0x000eae0000000200 */
[-C--:B---3--:R-:W-:Y:S08]  /*e190*/  HMMA.16816.F32.BF16 R64, R44, R60.reuse, R164 ;  /* 0x0000003c2c40723c */ /* 0x088ff000000418a4 */
[C---:B------:R-:W-:Y:S08]  /*e1a0*/  HMMA.16816.F32.BF16 R56, R40.reuse, R60, R168 ;  /* 0x0000003c2838723c */ /* 0x040ff000000418a8 */
[-C--:B------:R-:W-:Y:S08]  /*e1b0*/  HMMA.16816.F32.BF16 R212, R40, R62.reuse, R208 ;  /* 0x0000003e28d4723c */ /* 0x080ff000000418d0 */
[----:B------:R-:W-:Y:S01]  /*e1c0*/  HMMA.16816.F32.BF16 R208, R44, R62, R204 ;  /* 0x0000003e2cd0723c */ /* 0x000fe200000418cc */
[----:B------:R-:W3:Y:S07]  /*e1d0*/  LDSM.16.M88.4 R60, [R232+0xb800] ;  /* 0x00b80000e83c783b */ /* 0x000eee0000000200 */
[----:B-1----:R-:W-:Y:S08]  /*e1e0*/  HMMA.16816.F32.BF16 R204, R36, R48, R64 ;  /* 0x0000003024cc723c */ /* 0x002ff00000041840 */
[C---:B--2---:R-:W-:Y:S08]  /*e1f0*/  HMMA.16816.F32.BF16 R168, R44.reuse, R52, R216 ;  /* 0x000000342ca8723c */ /* 0x044ff000000418d8 */
[----:B------:R-:W-:Y:S01]  /*e200*/  HMMA.16816.F32.BF16 R164, R44, R54, R224 ;  /* 0x000000362ca4723c */ /* 0x000fe200000418e0 */
[----:B------:R-:W-:Y:S07]  /*e210*/  LDSM.16.M88.4 R44, [R239+0x3800] ;  /* 0x00380000ef2c783b */ /* 0x000fee0000000200 */
[----:B------:R-:W-:Y:S01]  /*e220*/  HMMA.16816.F32.BF16 R64, R32, R48, R56 ;  /* 0x000000302040723c */ /* 0x000fe20000041838 */
[----:B------:R-:W1:Y:S07]  /*e230*/  LDSM.16.M88.4 R56, [R239+0x3000] ;  /* 0x00300000ef38783b */ /* 0x000e6e0000000200 */
[C---:B------:R-:W-:Y:S08]  /*e240*/  HMMA.16816.F32.BF16 R220, R40.reuse, R52, R220 ;  /* 0x0000003428dc723c */ /* 0x040ff000000418dc */
[----:B------:R-:W-:Y:S01]  /*e250*/  HMMA.16816.F32.BF16 R216, R40, R54, R228 ;  /* 0x0000003628d8723c */ /* 0x000fe200000418e4 */
[----:B------:R-:W2:Y:S07]  /*e260*/  LDSM.16.M88.4 R40, [R238+0xb000] ;  /* 0x00b00000ee28783b */ /* 0x000eae0000000200 */
[-C--:B------:R-:W-:Y:S08]  /*e270*/  HMMA.16816.F32.BF16 R224, R32, R50.reuse, R212 ;  /* 0x0000003220e0723c */ /* 0x080ff000000418d4 */
[C---:B------:R-:W-:Y:S08]  /*e280*/  HMMA.16816.F32.BF16 R208, R36.reuse, R50, R208 ;  /* 0x0000003224d0723c */ /* 0x040ff000000418d0 */
[C---:B---3--:R-:W-:Y:S08]  /*e290*/  HMMA.16816.F32.BF16 R52, R36.reuse, R60, R168 ;  /* 0x0000003c2434723c */ /* 0x048ff000000418a8 */
[----:B------:R-:W-:Y:S01]  /*e2a0*/  HMMA.16816.F32.BF16 R48, R36, R62, R164 ;  /* 0x0000003e2430723c */ /* 0x000fe200000418a4 */
[----:B------:R-:W3:Y:S07]  /*e2b0*/  LDSM.16.M88.4 R36, [R238+0xb800] ;  /* 0x00b80000ee24783b */ /* 0x000eee0000000200 */
[----:B-1----:R-:W-:Y:S08]  /*e2c0*/  HMMA.16816.F32.BF16 R212, R24, R56, R64 ;  /* 0x0000003818d4723c */ /* 0x002ff00000041840 */
[C---:B------:R-:W-:Y:S08]  /*e2d0*/  HMMA.16816.F32.BF16 R64, R32.reuse, R60, R220 ;  /* 0x0000003c2040723c */ /* 0x040ff000000418dc */
[----:B------:R-:W-:Y:S01]  /*e2e0*/  HMMA.16816.F32.BF16 R60, R32, R62, R216 ;  /* 0x0000003e203c723c */ /* 0x000fe200000418d8 */
[----:B------:R-:W-:Y:S07]  /*e2f0*/  LDSM.16.M88.4 R32, [R237+0x3800] ;  /* 0x00380000ed20783b */ /* 0x000fee0000000200 */
[C---:B------:R-:W-:Y:S08]  /*e300*/  HMMA.16816.F32.BF16 R204, R28.reuse, R56, R204 ;  /* 0x000000381ccc723c */ /* 0x040ff000000418cc */
[C---:B------:R-:W-:Y:S08]  /*e310*/  HMMA.16816.F32.BF16 R168, R28.reuse, R58, R208 ;  /* 0x0000003a1ca8723c */ /* 0x040ff000000418d0 */
[C---:B------:R-:W-:Y:S08]  /*e320*/  HMMA.16816.F32.BF16 R164, R28.reuse, R44, R52 ;  /* 0x0000002c1ca4723c */ /* 0x040ff00000041834 */
[----:B------:R-:W-:Y:S01]  /*e330*/  HMMA.16816.F32.BF16 R52, R28, R46, R48 ;  /* 0x0000002e1c34723c */ /* 0x000fe20000041830 */
[----:B------:R-:W1:Y:S01]  /*e340*/  LDSM.16.M88.4 R28, [R237+0x3000] ;  /* 0x00300000ed1c783b */ /* 0x000e620000000200 */
[----:B------:R-:W-:Y:S01]  /*e350*/  IADD3 R3, R0, 0x28, RZ ;  /* 0x0000002800037810 */ /* 0x000fe20007ffe0ff */
[----:B------:R-:W-:Y:S01]  /*e360*/  UISETP.GE.AND UP0, UPT, UR8, 0x4, UPT ;  /* 0x000000040800788c */ /* 0x000fe2000bf06270 */
[----:B------:R-:W-:-:S04]  /*e370*/  DEPBAR.LE SB0, 0x0 ;  /* 0x000080000000791a */ /* 0x000fc80000000000 */
[C---:B------:R-:W-:Y:S08]  /*e380*/  HMMA.16816.F32.BF16 R48, R24.reuse, R44, R64 ;  /* 0x0000002c1830723c */ /* 0x040ff00000041840 */
[C---:B------:R-:W-:Y:S08]  /*e390*/  HMMA.16816.F32.BF16 R56, R24.reuse, R58, R224 ;  /* 0x0000003a1838723c */ /* 0x040ff000000418e0 */
[----:B------:R-:W-:Y:S08]  /*e3a0*/  HMMA.16816.F32.BF16 R44, R24, R46, R60 ;  /* 0x0000002e182c723c */ /* 0x000ff0000004183c */
[C---:B--2---:R-:W-:Y:S08]  /*e3b0*/  HMMA.16816.F32.BF16 R204, R20.reuse, R40, R204 ;  /* 0x0000002814cc723c */ /* 0x044ff000000418cc */
[C---:B------:R-:W-:Y:S08]  /*e3c0*/  HMMA.16816.F32.BF16 R24, R20.reuse, R42, R168 ;  /* 0x0000002a1418723c */ /* 0x040ff000000418a8 */
[C---:B---3--:R-:W-:Y:S08]  /*e3d0*/  HMMA.16816.F32.BF16 R60, R20.reuse, R36, R164 ;  /* 0x00000024143c723c */ /* 0x048ff000000418a4 */
[----:B------:R-:W-:Y:S01]  /*e3e0*/  HMMA.16816.F32.BF16 R20, R20, R38, R52 ;  /* 0x000000261414723c */ /* 0x000fe20000041834 */
[----:B------:R-:W-:-:S06]  /*e3f0*/  FSEL R164, R69, -INF , !P4 ;  /* 0xff80000045a47808 */ /* 0x000fcc0006000000 */
[----:B------:R-:W-:Y:S01]  /*e400*/  FSEL R55, R72, -INF , !P0 ;  /* 0xff80000048377808 */ /* 0x000fe20004000000 */
[C---:B------:R-:W-:Y:S01]  /*e410*/  HMMA.16816.F32.BF16 R212, R12.reuse, R40, R212 ;  /* 0x000000280cd4723c */ /* 0x040fe200000418d4 */
[----:B------:R4:W5:Y:S01]  /*e420*/  LDL.LU R72, [R1+0xc0] ;  /* 0x0000c00001487983 */ /* 0x0009620000300800 */
[----:B------:R-:W-:Y:S02]  /*e430*/  FSEL R52, R71, -INF , !P6 ;  /* 0xff80000047347808 */ /* 0x000fe40007000000 */
[----:B------:R-:W-:Y:S01]  /*e440*/  FSEL R54, R70, -INF , !P1 ;  /* 0xff80000046367808 */ /* 0x000fe20004800000 */
[----:B------:R4:W5:Y:S01]  /*e450*/  LDL.LU R71, [R1+0xbc] ;  /* 0x0000bc0001477983 */ /* 0x0009620000300800 */
[----:B------:R-:W-:Y:S02]  /*e460*/  FSEL R53, R68, -INF , !P5 ;  /* 0xff80000044357808 */ /* 0x000fe40006800000 */
[C---:B------:R-:W-:Y:S01]  /*e470*/  HMMA.16816.F32.BF16 R48, R12.reuse, R36, R48 ;  /* 0x000000240c30723c */ /* 0x040fe20000041830 */
[----:B------:R4:W5:Y:S04]  /*e480*/  LDL.LU R70, [R1+0xb8] ;  /* 0x0000b80001467983 */ /* 0x0009680000300800 */
[----:B------:R4:W5:Y:S03]  /*e490*/  LDL.LU R69, [R1+0xb4] ;  /* 0x0000b40001457983 */ /* 0x0009660000300800 */
[----:B------:R-:W-:Y:S01]  /*e4a0*/  HMMA.16816.F32.BF16 R44, R12, R38, R44 ;  /* 0x000000260c2c723c */ /* 0x000fe2000004182c */
[----:B------:R4:W5:Y:S07]  /*e4b0*/  LDL.LU R68, [R1+0xb0] ;  /* 0x0000b00001447983 */ /* 0x00096e0000300800 */
[C---:B-1----:R-:W-:Y:S08]  /*e4c0*/  HMMA.16816.F32.BF16 R36, R8.reuse, R28, R204 ;  /* 0x0000001c0824723c */ /* 0x042ff000000418cc */
[----:B------:R-:W-:Y:S01]  /*e4d0*/  HMMA.16816.F32.BF16 R24, R8, R30, R24 ;  /* 0x0000001e0818723c */ /* 0x000fe20000041818 */
[----:B------:R-:W-:Y:S01]  /*e4e0*/  BAR.SYNC.DEFER_BLOCKING 0x0 ;  /* 0x0000000000007b1d */ /* 0x000fe20000010000 */
[----:B------:R-:W-:-:S06]  /*e4f0*/  ISETP.GE.AND P0, PT, R2, R16, PT ;  /* 0x000000100200720c */ /* 0x000fcc0003f06270 */
[----:B------:R-:W-:Y:S01]  /*e500*/  HMMA.16816.F32.BF16 R56, R12, R42, R56 ;  /* 0x0000002a0c38723c */ /* 0x000fe20000041838 */
[C---:B------:R-:W-:Y:S02]  /*e510*/  ISETP.GE.AND P1, PT, R2.reuse, R17, PT ;  /* 0x000000110200720c */ /* 0x040fe40003f26270 */
[----:B------:R-:W-:-:S05]  /*e520*/  ISETP.GE.AND P6, PT, R2, R18, PT ;  /* 0x000000120200720c */ /* 0x000fca0003fc6270 */
[----:B------:R-:W-:Y:S01]  /*e530*/  HMMA.16816.F32.BF16 R40, R8, R32, R60 ;  /* 0x000000200828723c */ /* 0x000fe2000004183c */
[----:B------:R-:W-:-:S07]  /*e540*/  ISETP.GE.AND P4, PT, R2, R19, PT ;  /* 0x000000130200720c */ /* 0x000fce0003f86270 */
[----:B------:R-:W-:Y:S01]  /*e550*/  HMMA.16816.F32.BF16 R20, R8, R34, R20 ;  /* 0x000000220814723c */ /* 0x000fe20000041814 */
[----:B------:R-:W-:-:S06]  /*e560*/  IADD3 R2, R0, 0x29, RZ ;  /* 0x0000002900027810 */ /* 0x000fcc0007ffe0ff */
[----:B------:R-:W-:Y:S01]  /*e570*/  IADD3 R8, R0, 0x21, RZ ;  /* 0x0000002100087810 */ /* 0x000fe20007ffe0ff */
[----:B------:R-:W-:Y:S01]  /*e580*/  HMMA.16816.F32.BF16 R12, R4, R28, R212 ;  /* 0x0000001c040c723c */ /* 0x000fe200000418d4 */
[----:B------:R-:W-:-:S06]  /*e590*/  FSEL R216, R38, -INF , !P1 ;  /* 0xff80000026d87808 */ /* 0x000fcc0004800000 */
[----:B------:R-:W-:Y:S02]  /*e5a0*/  FSEL R214, R36, -INF , !P0 ;  /* 0xff80000024d67808 */ /* 0x000fe40004000000 */
[-C--:B------:R-:W-:Y:S02]  /*e5b0*/  ISETP.GE.AND P0, PT, R8, R17.reuse, PT ;  /* 0x000000110800720c */ /* 0x080fe40003f06270 */
[-C--:B------:R-:W-:Y:S02]  /*e5c0*/  ISETP.GE.AND P1, PT, R2, R16.reuse, PT ;  /* 0x000000100200720c */ /* 0x080fe40003f26270 */
[----:B------:R-:W-:Y:S02]  /*e5d0*/  FSEL R215, R39, -INF , !P0 ;  /* 0xff80000027d77808 */ /* 0x000fe40004000000 */
[----:B------:R-:W-:Y:S02]  /*e5e0*/  ISETP.GE.AND P0, PT, R3, R17, PT ;  /* 0x000000110300720c */ /* 0x000fe40003f06270 */
[----:B------:R-:W-:-:S02]  /*e5f0*/  ISETP.GE.AND P5, PT, R8, R16, PT ;  /* 0x000000100800720c */ /* 0x000fc40003fa6270 */
[----:B------:R-:W-:Y:S02]  /*e600*/  FSEL R209, R25, -INF , !P1 ;  /* 0xff80000019d17808 */ /* 0x000fe40004800000 */
[----:B------:R-:W-:Y:S02]  /*e610*/  FSEL R212, R26, -INF , !P0 ;  /* 0xff8000001ad47808 */ /* 0x000fe40004000000 */
[----:B------:R-:W-:Y:S02]  /*e620*/  FSEL R213, R37, -INF , !P5 ;  /* 0xff80000025d57808 */ /* 0x000fe40006800000 */
[C---:B------:R-:W-:Y:S02]  /*e630*/  ISETP.GE.AND P1, PT, R8.reuse, R18, PT ;  /* 0x000000120800720c */ /* 0x040fe40003f26270 */
[----:B------:R-:W-:Y:S02]  /*e640*/  ISETP.GE.AND P0, PT, R8, R19, PT ;  /* 0x000000130800720c */ /* 0x000fe40003f06270 */
[----:B------:R-:W-:Y:S01]  /*e650*/  ISETP.GE.AND P5, PT, R3, R16, PT ;  /* 0x000000100300720c */ /* 0x000fe20003fa6270 */
[----:B------:R-:W-:Y:S03]  /*e660*/  HMMA.16816.F32.BF16 R8, R4, R32, R48 ;  /* 0x000000200408723c */ /* 0x000fe60000041830 */
[----:B------:R-:W-:-:S02]  /*e670*/  FSEL R210, R24, -INF , !P5 ;  /* 0xff80000018d27808 */ /* 0x000fc40006800000 */
[----:B------:R-:W-:-:S03]  /*e680*/  ISETP.GE.AND P5, PT, R2, R17, PT ;  /* 0x000000110200720c */ /* 0x000fc60003fa6270 */
[----:B------:R-:W-:Y:S01]  /*e690*/  HMMA.16816.F32.BF16 R28, R4, R30, R56 ;  /* 0x0000001e041c723c */ /* 0x000fe20000041838 */
[----:B------:R-:W-:Y:S02]  /*e6a0*/  FSEL R205, R27, -INF , !P5 ;  /* 0xff8000001bcd7808 */ /* 0x000fe40006800000 */
[----:B------:R-:W-:-:S05]  /*e6b0*/  FSEL R204, R12, -INF , !P6 ;  /* 0xff8000000ccc7808 */ /* 0x000fca0007000000 */
[----:B------:R-:W-:Y:S01]  /*e6c0*/  HMMA.16816.F32.BF16 R32, R4, R34, R44 ;  /* 0x000000220420723c */ /* 0x000fe2000004182c */
[----:B------:R-:W-:Y:S02]  /*e6d0*/  FSEL R171, R15, -INF , !P0 ;  /* 0xff8000000fab7808 */ /* 0x000fe40004000000 */
[----:B------:R-:W-:-:S04]  /*e6e0*/  ISETP.GE.AND P5, PT, R3, R18, PT ;  /* 0x000000120300720c */ /* 0x000fc80003fa6270 */
[----:B------:R-:W-:Y:S02]  /*e6f0*/  IADD3 R4, R0, 0x30, RZ ;  /* 0x0000003000047810 */ /* 0x000fe40007ffe0ff */
[----:B------:R-:W-:Y:S02]  /*e700*/  ISETP.GE.AND P6, PT, R3, R19, PT ;  /* 0x000000130300720c */ /* 0x000fe40003fc6270 */
        /* <DEDUP_REMOVED lines=10> */
[-C--:B------:R-:W-:Y:S02]  /*e7b0*/  ISETP.GE.AND P0, PT, R3, R18.reuse, PT ;  /* 0x000000120300720c */ /* 0x080fe40003f06270 */
[----:B------:R-:W-:Y:S02]  /*e7c0*/  IADD3 R0, R0, 0x39, RZ ;  /* 0x0000003900007810 */ /* 0x000fe40007ffe0ff */
[----:B------:R-:W-:Y:S02]  /*e7d0*/  FSEL R50, R9, -INF , !P0 ;  /* 0xff80000009327808 */ /* 0x000fe40004000000 */
[----:B------:R-:W-:Y:S02]  /*e7e0*/  ISETP.GE.AND P0, PT, R0, R18, PT ;  /* 0x000000120000720c */ /* 0x000fe40003f06270 */
[----:B------:R-:W-:Y:S02]  /*e7f0*/  FSEL R36, R28, -INF , !P5 ;  /* 0xff8000001c247808 */ /* 0x000fe40006800000 */
[----:B------:R-:W-:-:S02]  /*e800*/  FSEL R39, R33, -INF , !P0 ;  /* 0xff80000021277808 */ /* 0x000fc40004000000 */
[----:B------:R-:W-:Y:S02]  /*e810*/  ISETP.GE.AND P0, PT, R2, R19, PT ;  /* 0x000000130200720c */ /* 0x000fe40003f06270 */
[----:B------:R-:W-:Y:S02]  /*e820*/  ISETP.GE.AND P5, PT, R3, R16, PT ;  /* 0x000000100300720c */ /* 0x000fe40003fa6270 */
[----:B------:R-:W-:Y:S02]  /*e830*/  FSEL R211, R31, -INF , !P4 ;  /* 0xff8000001fd37808 */ /* 0x000fe40006000000 */
[----:B------:R-:W-:Y:S02]  /*e840*/  FSEL R27, R29, -INF , !P1 ;  /* 0xff8000001d1b7808 */ /* 0x000fe40004800000 */
[----:B------:R-:W-:Y:S02]  /*e850*/  ISETP.GE.AND P4, PT, R4, R17, PT ;  /* 0x000000110400720c */ /* 0x000fe40003f86270 */
[----:B------:R-:W-:-:S02]  /*e860*/  FSEL R165, R34, -INF , !P0 ;  /* 0xff80000022a57808 */ /* 0x000fc40004000000 */
[----:B------:R-:W-:Y:S02]  /*e870*/  ISETP.GE.AND P1, PT, R2, R16, PT ;  /* 0x000000100200720c */ /* 0x000fe40003f26270 */
[----:B------:R-:W-:Y:S02]  /*e880*/  FSEL R41, R41, -INF , !P5 ;  /* 0xff80000029297808 */ /* 0x000fe40006800000 */
[----:B------:R-:W-:Y:S02]  /*e890*/  PLOP3.LUT P0, PT, PT, PT, UP0, 0x80, 0x0 ;  /* 0x000000000000781c */ /* 0x000fe40003f0f008 */
[----:B------:R-:W-:Y:S02]  /*e8a0*/  ISETP.GE.AND P5, PT, R4, R18, PT ;  /* 0x000000120400720c */ /* 0x000fe40003fa6270 */
[----:B------:R-:W-:Y:S02]  /*e8b0*/  FSEL R37, R42, -INF , !P4 ;  /* 0xff8000002a257808 */ /* 0x000fe40006000000 */
[----:B------:R-:W-:-:S02]  /*e8c0*/  FSEL R42, R20, -INF , !P1 ;  /* 0xff800000142a7808 */ /* 0x000fc40004800000 */
[-C--:B------:R-:W-:Y:S02]  /*e8d0*/  ISETP.GE.AND P1, PT, R3, R19.reuse, PT ;  /* 0x000000130300720c */ /* 0x080fe40003f26270 */
[----:B------:R-:W-:Y:S02]  /*e8e0*/  FSEL R51, R8, -INF , !P5 ;  /* 0xff80000008337808 */ /* 0x000fe40006800000 */
[----:B------:R-:W-:Y:S02]  /*e8f0*/  ISETP.GE.AND P4, PT, R4, R19, PT ;  /* 0x000000130400720c */ /* 0x000fe40003f86270 */
[----:B------:R-:W-:Y:S02]  /*e900*/  ISETP.GE.AND P5, PT, R2, R18, PT ;  /* 0x000000120200720c */ /* 0x000fe40003fa6270 */
[----:B------:R-:W-:Y:S02]  /*e910*/  FSEL R170, R11, -INF , !P1 ;  /* 0xff8000000baa7808 */ /* 0x000fe40004800000 */
[----:B------:R-:W-:-:S02]  /*e920*/  FSEL R207, R30, -INF , !P6 ;  /* 0xff8000001ecf7808 */ /* 0x000fc40007000000 */
[----:B------:R-:W-:Y:S02]  /*e930*/  FSEL R32, R32, -INF , !P5 ;  /* 0xff80000020207808 */ /* 0x000fe40006800000 */
[----:B------:R-:W-:Y:S02]  /*e940*/  FSEL R206, R10, -INF , !P4 ;  /* 0xff8000000ace7808 */ /* 0x000fe40006000000 */
[C---:B------:R-:W-:Y:S02]  /*e950*/  ISETP.GE.AND P1, PT, R0.reuse, R19, PT ;  /* 0x000000130000720c */ /* 0x040fe40003f26270 */
[----:B------:R-:W-:Y:S02]  /*e960*/  ISETP.GE.AND P6, PT, R0, R16, PT ;  /* 0x000000100000720c */ /* 0x000fe40003fc6270 */
[-C--:B------:R-:W-:Y:S02]  /*e970*/  ISETP.GE.AND P5, PT, R2, R17.reuse, PT ;  /* 0x000000110200720c */ /* 0x080fe40003fa6270 */
[----:B------:R-:W-:-:S02]  /*e980*/  ISETP.GE.AND P4, PT, R0, R17, PT ;  /* 0x000000110000720c */ /* 0x000fc40003f86270 */
[----:B------:R-:W-:Y:S02]  /*e990*/  FSEL R34, R35, -INF , !P1 ;  /* 0xff80000023227808 */ /* 0x000fe40004800000 */
[----:B------:R-:W-:Y:S02]  /*e9a0*/  FSEL R38, R21, -INF , !P6 ;  /* 0xff80000015267808 */ /* 0x000fe40007000000 */
[----:B------:R-:W-:Y:S02]  /*e9b0*/  FSEL R35, R22, -INF , !P5 ;  /* 0xff80000016237808 */ /* 0x000fe40006800000 */
[----:B------:R-:W-:Y:S01]  /*e9c0*/  FSEL R33, R23, -INF , !P4 ;  /* 0xff80000017217808 */ /* 0x000fe20006000000 */
[----:B------:R-:W-:Y:S05]  /*e9d0*/  @!P0 BRA `(.L_x_162) ;  /* 0x0000050000008947 */ /* 0x000fea0003800000 */
[----:B----4-:R-:W2:Y:S04]  /*e9e0*/  LDL.64 R248, [R1+0x80] ;  /* 0x0000800001f87983 */ /* 0x010ea80000100a00 */
        /* <DEDUP_REMOVED lines=17> */
[C-C-:B------:R-:W-:Y:S02]  /*eb00*/  @!P3 LEA.HI.X R7, R0.reuse, c[0x0][0x16c], R4.reuse, 0x1, P5 ;  /* 0x00005b000007ba11 */ /* 0x140fe400028f0c04 */
[C---:B------:R-:W-:Y:S02]  /*eb10*/  @!P2 LEA.HI.X R9, R0.reuse, c[0x0][0x16c], R4, 0x1, P4 ;  /* 0x00005b000009aa11 */ /* 0x040fe400020f0c04 */
[----:B------:R-:W-:Y:S01]  /*eb20*/  IADD3 R2, P1, R0, UR7, RZ ;  /* 0x0000000700027c10 */ /* 0x000fe2000ff3e0ff */
[----:B------:R-:W-:Y:S01]  /*eb30*/  @!PT LDS RZ, [RZ] ;  /* 0x00000000fffff984 */ /* 0x000fe20000000800 */
[----:B------:R-:W-:Y:S01]  /*eb40*/  @!PT LDS RZ, [RZ] ;  /* 0x00000000fffff984 */ /* 0x000fe20000000800 */
[----:B------:R-:W-:Y:S01]  /*eb50*/  @!PT LDS RZ, [RZ] ;  /* 0x00000000fffff984 */ /* 0x000fe20000000800 */
[----:B------:R2:W-:Y:S03]  /*eb60*/  @!P3 LDGSTS.E.BYPASS.LTC128B.128 [R244+0x8000], [R6.64] ;  /* 0x0800000006f4bfae */ /* 0x0005e6000b901d52 */
[----:B------:R-:W-:Y:S01]  /*eb70*/  IADD3.X R4, R4, UR11, RZ, P1, !PT ;  /* 0x0000000b04047c10 */ /* 0x000fe20008ffe4ff */
[----:B------:R1:W-:Y:S01]  /*eb80*/  @P2 STS.128 [R244+0xa000], RZ ;  /* 0x00a000fff4002388 */ /* 0x0003e20000000c00 */
[----:B------:R-:W-:-:S02]  /*eb90*/  @!P3 LEA R12, P5, R2, c[0x0][0x168], 0x1 ;  /* 0x00005a00020cba11 */ /* 0x000fc400078a08ff */
[C---:B------:R-:W-:Y:S01]  /*eba0*/  IADD3 R0, P4, R2.reuse, UR7, RZ ;  /* 0x0000000702007c10 */ /* 0x040fe2000ff9e0ff */
[----:B------:R-:W-:Y:S01]  /*ebb0*/  @!PT LDS RZ, [RZ] ;  /* 0x00000000fffff984 */ /* 0x000fe20000000800 */
[----:B------:R-:W-:Y:S01]  /*ebc0*/  @!PT LDS RZ, [RZ] ;  /* 0x00000000fffff984 */ /* 0x000fe20000000800 */
[----:B------:R-:W-:Y:S01]  /*ebd0*/  @!PT LDS RZ, [RZ] ;  /* 0x00000000fffff984 */ /* 0x000fe20000000800 */
[----:B------:R3:W-:Y:S01]  /*ebe0*/  @!P2 LDGSTS.E.BYPASS.LTC128B.128 [R244+0xa000], [R8.64+0x80] ;  /* 0x0a00008008f4afae */ /* 0x0007e2000b901d52 */
[----:B------:R-:W-:Y:S02]  /*ebf0*/  @!P3 LEA.HI.X R13, R2, c[0x0][0x16c], R4, 0x1, P5 ;  /* 0x00005b00020dba11 */ /* 0x000fe400028f0c04 */
[C---:B------:R-:W-:Y:S01]  /*ec00*/  @!P3 LEA R10, P6, R0.reuse, c[0x0][0x168], 0x1 ;  /* 0x00005a00000aba11 */ /* 0x040fe200078c08ff */
[----:B------:R1:W-:Y:S01]  /*ec10*/  @P3 STS.128 [R244+0x8800], RZ ;  /* 0x008800fff4003388 */ /* 0x0003e20000000c00 */
[----:B------:R-:W-:-:S03]  /*ec20*/  IADD3 R3, P5, R0, UR7, RZ ;  /* 0x0000000700037c10 */ /* 0x000fc6000ffbe0ff */
[----:B------:R-:W-:Y:S01]  /*ec30*/  @!PT LDS RZ, [RZ] ;  /* 0x00000000fffff984 */ /* 0x000fe20000000800 */
[----:B------:R-:W-:Y:S01]  /*ec40*/  @!PT LDS RZ, [RZ] ;  /* 0x00000000fffff984 */ /* 0x000fe20000000800 */
[----:B------:R-:W-:Y:S01]  /*ec50*/  @!PT LDS RZ, [RZ] ;  /* 0x00000000fffff984 */ /* 0x000fe20000000800 */
[----:B------:R1:W-:Y:S04]  /*ec60*/  @!P3 LDGSTS.E.BYPASS.LTC128B.128 [R244+0x8800], [R12.64] ;  /* 0x088000000cf4bfae */ /* 0x0003e8000b901d52 */
[----:B------:R1:W-:Y:S01]  /*ec70*/  @P2 STS.128 [R244+0xa800], RZ ;  /* 0x00a800fff4002388 */ /* 0x0003e20000000c00 */
[----:B---3--:R-:W-:-:S04]  /*ec80*/  @!P2 LEA R8, P1, R2, c[0x0][0x168], 0x1 ;  /* 0x00005a000208aa11 */ /* 0x008fc800078208ff */
[----:B------:R-:W-:Y:S02]  /*ec90*/  @!P2 LEA.HI.X R9, R2, c[0x0][0x16c], R4, 0x1, P1 ;  /* 0x00005b000209aa11 */ /* 0x000fe400008f0c04 */
[----:B------:R-:W-:Y:S02]  /*eca0*/  IADD3.X R2, R4, UR11, RZ, P4, !PT ;  /* 0x0000000b04027c10 */ /* 0x000fe4000a7fe4ff */
[C---:B------:R-:W-:Y:S01]  /*ecb0*/  @!P2 LEA R4, P1, R0.reuse, c[0x0][0x168], 0x1 ;  /* 0x00005a000004aa11 */ /* 0x040fe200078208ff */
[----:B------:R-:W-:Y:S01]  /*ecc0*/  @!PT LDS RZ, [RZ] ;  /* 0x00000000fffff984 */ /* 0x000fe20000000800 */
[----:B------:R-:W-:Y:S01]  /*ecd0*/  @!PT LDS RZ, [RZ] ;  /* 0x00000000fffff984 */ /* 0x000fe20000000800 */
[----:B------:R-:W-:Y:S01]  /*ece0*/  @!PT LDS RZ, [RZ] ;  /* 0x00000000fffff984 */ /* 0x000fe20000000800 */
[----:B------:R1:W-:Y:S01]  /*ecf0*/  @!P2 LDGSTS.E.BYPASS.LTC128B.128 [R244+0xa800], [R8.64+0x80] ;  /* 0x0a80008008f4afae */ /* 0x0003e2000b901d52 */
[C-C-:B------:R-:W-:Y:S02]  /*ed00*/  @!P3 LEA.HI.X R11, R0.reuse, c[0x0][0x16c], R2.reuse, 0x1, P6 ;  /* 0x00005b00000bba11 */ /* 0x140fe400030f0c02 */
[----:B------:R-:W-:Y:S01]  /*ed10*/  @!P2 LEA.HI.X R5, R0, c[0x0][0x16c], R2, 0x1, P1 ;  /* 0x00005b000005aa11 */ /* 0x000fe200008f0c02 */
[----:B------:R1:W-:Y:S01]  /*ed20*/  @P3 STS.128 [R244+0x9000], RZ ;  /* 0x009000fff4003388 */ /* 0x0003e20000000c00 */
[----:B--2---:R-:W-:-:S02]  /*ed30*/  @!P3 LEA R6, P4, R3, c[0x0][0x168], 0x1 ;  /* 0x00005a000306ba11 */ /* 0x004fc400078808ff */
[----:B------:R-:W-:Y:S01]  /*ed40*/  IADD3.X R0, R2, UR11, RZ, P5, !PT ;  /* 0x0000000b02007c10 */ /* 0x000fe2000affe4ff */
[----:B------:R-:W-:Y:S01]  /*ed50*/  @!PT LDS RZ, [RZ] ;  /* 0x00000000fffff984 */ /* 0x000fe20000000800 */
[----:B------:R-:W-:Y:S01]  /*ed60*/  @!PT LDS RZ, [RZ] ;  /* 0x00000000fffff984 */ /* 0x000fe20000000800 */
[----:B------:R-:W-:Y:S01]  /*ed70*/  @!PT LDS RZ, [RZ] ;  /* 0x00000000fffff984 */ /* 0x000fe20000000800 */
[----:B------:R1:W-:Y:S03]  /*ed80*/  @!P3 LDGSTS.E.BYPASS.LTC128B.128 [R244+0x9000], [R10.64] ;  /* 0x090000000af4bfae */ /* 0x0003e6000b901d52 */
[----:B------:R-:W-:Y:S01]  /*ed90*/  @!P3 LEA.HI.X R7, R3, c[0x0][0x16c], R0, 0x1, P4 ;  /* 0x00005b000307ba11 */ /* 0x000fe200020f0c00 */
[----:B------:R1:W-:Y:S04]  /*eda0*/  @P2 STS.128 [R244+0xb000], RZ ;  /* 0x00b000fff4002388 */ /* 0x0003e80000000c00 */
        /* <DEDUP_REMOVED lines=17> */
.L_x_164:
[----:B------:R-:W-:Y:S05]  /*eec0*/  BSYNC B0 ;  /* 0x0000000000007941 */ /* 0x000fea0003800000 */
.L_x_163:
[----:B------:R-:W0:Y:S02]  /*eed0*/  LDGDEPBAR ;  /* 0x00000000000079af */ /* 0x000e240000000000 */
.L_x_162:
[----:B--2-4-:R-:W2:Y:S04]  /*eee0*/  LDL.LU R2, [R1+0x90] ;  /* 0x0000900001027983 */ /* 0x014ea80000300800 */
[----:B------:R-:W3:Y:S04]  /*eef0*/  LDL.LU R0, [R1+0x50] ;  /* 0x0000500001007983 */ /* 0x000ee80000300800 */
[----:B------:R-:W4:Y:S04]  /*ef00*/  LDL.LU R24, [R1+0x10] ;  /* 0x0000100001187983 */ /* 0x000f280000300800 */
[----:B------:R-:W4:Y:S04]  /*ef10*/  LDL.LU R23, [R1+0x14] ;  /* 0x0000140001177983 */ /* 0x000f280000300800 */
[----:B------:R-:W4:Y:S04]  /*ef20*/  LDL.LU R22, [R1+0x30] ;  /* 0x0000300001167983 */ /* 0x000f280000300800 */
[----:B-1----:R-:W4:Y:S04]  /*ef30*/  LDL.LU R11, [R1+0x58] ;  /* 0x00005800010b7983 */ /* 0x002f280000300800 */
[----:B------:R-:W4:Y:S04]  /*ef40*/  LDL.LU R10, [R1+0x54] ;  /* 0x00005400010a7983 */ /* 0x000f280000300800 */
[----:B------:R-:W4:Y:S04]  /*ef50*/  LDL.LU R19, [R1+0x18] ;  /* 0x0000180001137983 */ /* 0x000f280000300800 */
[----:B------:R-:W4:Y:S04]  /*ef60*/  LDL.LU R18, [R1+0x1c] ;  /* 0x00001c0001127983 */ /* 0x000f280000300800 */
[----:B------:R-:W4:Y:S04]  /*ef70*/  LDL.LU R17, [R1+0x34] ;  /* 0x0000340001117983 */ /* 0x000f280000300800 */
[----:B------:R-:W4:Y:S04]  /*ef80*/  LDL.LU R16, [R1+0x20] ;  /* 0x0000200001107983 */ /* 0x000f280000300800 */
[----:B------:R-:W4:Y:S04]  /*ef90*/  LDL.LU R15, [R1] ;  /* 0x00000000010f7983 */ /* 0x000f280000300800 */
        /* <DEDUP_REMOVED lines=16> */
[----:B------:R-:W-:Y:S04]  /*f0a0*/  STL [R1+0xb4], R237 ;  /* 0x0000b4ed01007387 */ /* 0x000fe80000100800 */
[----:B------:R-:W-:Y:S04]  /*f0b0*/  STL [R1+0xb0], R232 ;  /* 0x0000b0e801007387 */ /* 0x000fe80000100800 */
[----:B------:R-:W-:Y:S01]  /*f0c0*/  LDSM.16.MT88.4 R28, [R236+0xe000] ;  /* 0x00e00000ec1c783b */ /* 0x000fe20000004200 */
[----:B--2---:R-:W-:-:S02]  /*f0d0*/  MOV R20, R2 ;  /* 0x0000000200147202 */ /* 0x004fc40000000f00 */
[----:B---3--:R-:W-:Y:S02]  /*f0e0*/  MOV R21, R0 ;  /* 0x0000000000157202 */ /* 0x008fe40000000f00 */
[----:B----4-:R-:W-:-:S04]  /*f0f0*/  FMNMX.FTZ R0, R11, R245, !PT ;  /* 0x000000f50b007209 */ /* 0x010fc80007810000 */
        /* <DEDUP_REMOVED lines=42> */
[----:B------:R-:W1:Y:S01]  /*f3a0*/  SHFL.BFLY PT, R5, R168, 0x2, 0x1f ;  /* 0x0c401f00a8057f89 */ /* 0x000e6200000e0000 */
[----:B------:R-:W-:-:S02]  /*f3b0*/  FMNMX.FTZ R3, R21, R0, !PT ;  /* 0x0000000015037209 */ /* 0x000fc40007810000 */
[----:B------:R-:W-:Y:S02]  /*f3c0*/  FMNMX.FTZ R0, R169, R2, !PT ;  /* 0x00000002a9007209 */ /* 0x000fe40007810000 */
[----:B------:R-:W-:Y:S02]  /*f3d0*/  FMNMX.FTZ R2, R35, R4, !PT ;  /* 0x0000000423027209 */ /* 0x000fe40007810000 */
[----:B------:R-:W-:Y:S02]  /*f3e0*/  FMNMX.FTZ R3, R55, R3, !PT ;  /* 0x0000000337037209 */ /* 0x000fe40007810000 */
[----:B------:R-:W-:Y:S02]  /*f3f0*/  FMNMX.FTZ R166, R36, R0, !PT ;  /* 0x0000000024a67209 */ /* 0x000fe40007810000 */
[----:B------:R-:W-:Y:S02]  /*f400*/  FMNMX.FTZ R0, R33, R2, !PT ;  /* 0x0000000221007209 */ /* 0x000fe40007810000 */
[----:B------:R-:W-:-:S02]  /*f410*/  FMNMX.FTZ R2, R164, R3, !PT ;  /* 0x00000003a4027209 */ /* 0x000fc40007810000 */
[----:B------:R-:W-:Y:S01]  /*f420*/  FMNMX.FTZ R166, R27, R166, !PT ;  /* 0x000000a61ba67209 */ /* 0x000fe20007810000 */
[----:B------:R-:W2:Y:S01]  /*f430*/  SHFL.BFLY PT, R3, R0, 0x2, 0x1f ;  /* 0x0c401f0000037f89 */ /* 0x000ea200000e0000 */
[----:B------:R-:W-:Y:S02]  /*f440*/  FMNMX.FTZ R2, R53, R2, !PT ;  /* 0x0000000235027209 */ /* 0x000fe40007810000 */
[----:B------:R-:W-:Y:S02]  /*f450*/  FMNMX.FTZ R166, R51, R166, !PT ;  /* 0x000000a633a67209 */ /* 0x000fe40007810000 */
[----:B------:R-:W-:Y:S02]  /*f460*/  FMNMX.FTZ R2, R208, R2, !PT ;  /* 0x00000002d0027209 */ /* 0x000fe40007810000 */
[----:B------:R-:W-:Y:S02]  /*f470*/  FMNMX.FTZ R166, R50, R166, !PT ;  /* 0x000000a632a67209 */ /* 0x000fe40007810000 */
[----:B------:R-:W-:-:S02]  /*f480*/  FMNMX.FTZ R2, R171, R2, !PT ;  /* 0x00000002ab027209 */ /* 0x000fc40007810000 */
[----:B------:R-:W-:Y:S02]  /*f490*/  FMNMX.FTZ R166, R32, R166, !PT ;  /* 0x000000a620a67209 */ /* 0x000fe40007810000 */
[----:B-1----:R-:W-:Y:S02]  /*f4a0*/  FMNMX.FTZ R168, R168, R5, !PT ;  /* 0x00000005a8a87209 */ /* 0x002fe40007810000 */
[----:B------:R-:W-:Y:S02]  /*f4b0*/  FMNMX.FTZ R2, R207, R2, !PT ;  /* 0x00000002cf027209 */ /* 0x000fe40007810000 */
[----:B------:R-:W-:Y:S01]  /*f4c0*/  FMNMX.FTZ R166, R39, R166, !PT ;  /* 0x000000a627a67209 */ /* 0x000fe20007810000 */
[----:B------:R-:W1:Y:S01]  /*f4d0*/  SHFL.BFLY PT, R4, R168, 0x1, 0x1f ;  /* 0x0c201f00a8047f89 */ /* 0x000e6200000e0000 */
[----:B------:R-:W-:-:S03]  /*f4e0*/  FMNMX.FTZ R2, R211, R2, !PT ;  /* 0x00000002d3027209 */ /* 0x000fc60007810000 */
[----:B------:R-:W3:Y:S01]  /*f4f0*/  SHFL.BFLY PT, R6, R166, 0x2, 0x1f ;  /* 0x0c401f00a6067f89 */ /* 0x000ee200000e0000 */
[----:B------:R-:W-:Y:S02]  /*f500*/  FMNMX.FTZ R2, R206, R2, !PT ;  /* 0x00000002ce027209 */ /* 0x000fe40007810000 */
[----:B--2---:R-:W-:Y:S02]  /*f510*/  FMNMX.FTZ R0, R0, R3, !PT ;  /* 0x0000000300007209 */ /* 0x004fe40007810000 */
[----:B------:R-:W-:-:S03]  /*f520*/  FMNMX.FTZ R3, R170, R2, !PT ;  /* 0x00000002aa037209 */ /* 0x000fc60007810000 */
[----:B------:R-:W2:Y:S01]  /*f530*/  SHFL.BFLY PT, R167, R0, 0x1, 0x1f ;  /* 0x0c201f0000a77f89 */ /* 0x000ea200000e0000 */
[----:B------:R-:W-:-:S04]  /*f540*/  FMNMX.FTZ R3, R165, R3, !PT ;  /* 0x00000003a5037209 */ /* 0x000fc80007810000 */
[----:B------:R-:W-:-:S05]  /*f550*/  FMNMX.FTZ R3, R34, R3, !PT ;  /* 0x0000000322037209 */ /* 0x000fca0007810000 */
[----:B------:R-:W4:Y:S01]  /*f560*/  SHFL.BFLY PT, R5, R3, 0x2, 0x1f ;  /* 0x0c401f0003057f89 */ /* 0x000f2200000e0000 */
[----:B-1----:R-:W-:Y:S02]  /*f570*/  FMNMX.FTZ R168, R168, R4, !PT ;  /* 0x00000004a8a87209 */ /* 0x002fe40007810000 */
[----:B---3--:R-:W-:-:S03]  /*f580*/  FMNMX.FTZ R166, R166, R6, !PT ;  /* 0x00000006a6a67209 */ /* 0x008fc60007810000 */
[C---:B------:R-:W-:Y:S01]  /*f590*/  FMUL.FTZ R2, R168.reuse, c[0x0][0x23c] ;  /* 0x00008f00a8027a20 */ /* 0x040fe20000410000 */
[----:B------:R-:W-:Y:S01]  /*f5a0*/  FSETP.NEU.FTZ.AND P4, PT, R168, -INF , PT ;  /* 0xff800000a800780b */ /* 0x000fe20003f9d000 */
[----:B------:R-:W1:Y:S03]  /*f5b0*/  SHFL.BFLY PT, R6, R166, 0x1, 0x1f ;  /* 0x0c201f00a6067f89 */ /* 0x000e6600000e0000 */
[----:B------:R-:W-:Y:S02]  /*f5c0*/  FSEL R2, R2, RZ, P4 ;  /* 0x000000ff02027208 */ /* 0x000fe40002000000 */
[----:B--2---:R-:W-:-:S03]  /*f5d0*/  FMNMX.FTZ R167, R0, R167, !PT ;  /* 0x000000a700a77209 */ /* 0x004fc60007810000 */
[--C-:B------:R-:W-:Y:S01]  /*f5e0*/  FFMA.FTZ R4, R245, c[0x0][0x23c], -R2.reuse ;  /* 0x00008f00f5047a23 */ /* 0x100fe20000010802 */
[----:B------:R-:W-:Y:S01]  /*f5f0*/  FSETP.NEU.FTZ.AND P3, PT, R167, -INF , PT ;  /* 0xff800000a700780b */ /* 0x000fe20003f7d000 */
[----:B------:R-:W-:Y:S02]  /*f600*/  FFMA.FTZ R0, R23, c[0x0][0x23c], -R2 ;  /* 0x00008f0017007a23 */ /* 0x000fe40000010802 */
[----:B------:R-:W-:Y:S01]  /*f610*/  FMUL.FTZ R25, R167, c[0x0][0x23c] ;  /* 0x00008f00a7197a20 */ /* 0x000fe20000410000 */
[----:B------:R2:W-:Y:S01]  /*f620*/  MUFU.EX2 R238, R4 ;  /* 0x0000000400ee7308 */ /* 0x0005e20000000800 */
[----:B----4-:R-:W-:-:S03]  /*f630*/  FMNMX.FTZ R3, R3, R5, !PT ;  /* 0x0000000503037209 */ /* 0x010fc60007810000 */
[----:B------:R-:W-:-:S04]  /*f640*/  FSEL R25, R25, RZ, P3 ;  /* 0x000000ff19197208 */ /* 0x000fc80001800000 */
[----:B------:R3:W-:Y:S01]  /*f650*/  MUFU.EX2 R225, R0 ;  /* 0x0000000000e17308 */ /* 0x0007e20000000800 */
[--C-:B--2---:R-:W-:Y:S02]  /*f660*/  FFMA.FTZ R4, R24, c[0x0][0x23c], -R2.reuse ;  /* 0x00008f0018047a23 */ /* 0x104fe40000010802 */
[----:B---3--:R-:W-:-:S05]  /*f670*/  FFMA.FTZ R0, R22, c[0x0][0x23c], -R2 ;  /* 0x00008f0016007a23 */ /* 0x008fca0000010802 */
[----:B------:R2:W3:Y:S01]  /*f680*/  MUFU.EX2 R217, R4 ;  /* 0x0000000400d97308 */ /* 0x0004e20000000800 */
[----:B-1----:R-:W-:-:S07]  /*f690*/  FMNMX.FTZ R166, R166, R6, !PT ;  /* 0x00000006a6a67209 */ /* 0x002fce0007810000 */
[----:B------:R1:W-:Y:S01]  /*f6a0*/  MUFU.EX2 R221, R0 ;  /* 0x0000000000dd7308 */ /* 0x0003e20000000800 */
[----:B--2---:R-:W2:Y:S01]  /*f6b0*/  SHFL.BFLY PT, R4, R3, 0x1, 0x1f ;  /* 0x0c201f0003047f89 */ /* 0x004ea200000e0000 */
[----:B-1----:R-:W-:-:S06]  /*f6c0*/  FFMA.FTZ R0, R246, c[0x0][0x23c], -R25 ;  /* 0x00008f00f6007a23 */ /* 0x002fcc0000010819 */
[----:B------:R1:W-:Y:S01]  /*f6d0*/  MUFU.EX2 R237, R0 ;  /* 0x0000000000ed7308 */ /* 0x0003e20000000800 */
[C---:B------:R-:W-:Y:S01]  /*f6e0*/  FMUL.FTZ R24, R166.reuse, c[0x0][0x23c] ;  /* 0x00008f00a6187a20 */ /* 0x040fe20000410000 */
[----:B------:R-:W-:-:S04]  /*f6f0*/  FSETP.NEU.FTZ.AND P2, PT, R166, -INF , PT ;  /* 0xff800000a600780b */ /* 0x000fc80003f5d000 */
[----:B------:R-:W-:Y:S01]  /*f700*/  FSEL R24, R24, RZ, P2 ;  /* 0x000000ff18187208 */ /* 0x000fe20001000000 */
[----:B-1----:R-:W-:-:S04]  /*f710*/  FFMA.FTZ R0, R19, c[0x0][0x23c], -R25 ;  /* 0x00008f0013007a23 */ /* 0x002fc80000010819 */
[----:B------:R1:W-:Y:S01]  /*f720*/  MUFU.EX2 R44, R0 ;  /* 0x00000000002c7308 */ /* 0x0003e20000000800 */
[----:B--2---:R-:W-:Y:S01]  /*f730*/  FMNMX.FTZ R3, R3, R4, !PT ;  /* 0x0000000403037209 */ /* 0x004fe20007810000 */
[----:B-1----:R-:W-:-:S06]  /*f740*/  FFMA.FTZ R0, R18, c[0x0][0x23c], -R25 ;  /* 0x00008f0012007a23 */ /* 0x002fcc0000010819 */
[----:B------:R1:W-:Y:S01]  /*f750*/  MUFU.EX2 R224, R0 ;  /* 0x0000000000e07308 */ /* 0x0003e20000000800 */
[----:B------:R-:W-:Y:S02]  /*f760*/  FMUL.FTZ R26, R3, c[0x0][0x23c] ;  /* 0x00008f00031a7a20 */ /* 0x000fe40000410000 */
[----:B-1----:R-:W-:-:S05]  /*f770*/  FFMA.FTZ R0, R17, c[0x0][0x23c], -R25 ;  /* 0x00008f0011007a23 */ /* 0x002fca0000010819 */
[----:B------:R1:W-:Y:S01]  /*f780*/  MUFU.EX2 R220, R0 ;  /* 0x0000000000dc7308 */ /* 0x0003e20000000800 */
[----:B------:R-:W-:Y:S01]  /*f790*/  FSETP.NEU.FTZ.AND P1, PT, R3, -INF , PT ;  /* 0xff8000000300780b */ /* 0x000fe20003f3d000 */
[----:B-1----:R-:W-:-:S06]  /*f7a0*/  FFMA.FTZ R0, R247, c[0x0][0x23c], -R24 ;  /* 0x00008f00f7007a23 */ /* 0x002fcc0000010818 */
[----:B------:R1:W-:Y:S01]  /*f7b0*/  MUFU.EX2 R232, R0 ;  /* 0x0000000000e87308 */ /* 0x0003e20000000800 */
[----:B------:R-:W-:Y:S01]  /*f7c0*/  FSEL R26, R26, RZ, P1 ;  /* 0x000000ff1a1a7208 */ /* 0x000fe20000800000 */
[--C-:B-1----:R-:W-:Y:S01]  /*f7d0*/  FFMA.FTZ R0, R16, c[0x0][0x23c], -R24.reuse ;  /* 0x00008f0010007a23 */ /* 0x102fe20000010818 */
[----:B------:R-:W-:Y:S01]  /*f7e0*/  FSEL R4, R168, RZ, P4 ;  /* 0x000000ffa8047208 */ /* 0x000fe20002000000 */
[----:B------:R-:W-:Y:S04]  /*f7f0*/  LDSM.16.MT88.4 R16, [R233+0xc000] ;  /* 0x00c00000e910783b */ /* 0x000fe80000004200 */
[----:B------:R1:W-:Y:S02]  /*f800*/  MUFU.EX2 R43, R0 ;  /* 0x00000000002b7308 */ /* 0x0003e40000000800 */
[----:B-1----:R-:W-:-:S06]  /*f810*/  FFMA.FTZ R0, R15, c[0x0][0x23c], -R24 ;  /* 0x00008f000f007a23 */ /* 0x002fcc0000010818 */
[----:B------:R1:W-:Y:S02]  /*f820*/  MUFU.EX2 R223, R0 ;  /* 0x0000000000df7308 */ /* 0x0003e40000000800 */
[----:B-1----:R-:W-:-:S06]  /*f830*/  FFMA.FTZ R0, R14, c[0x0][0x23c], -R24 ;  /* 0x00008f000e007a23 */ /* 0x002fcc0000010818 */
[----:B------:R1:W-:Y:S01]  /*f840*/  MUFU.EX2 R219, R0 ;  /* 0x0000000000db7308 */ /* 0x0003e20000000800 */
[----:B------:R-:W-:Y:S02]  /*f850*/  FADD.FTZ R4, R11, -R4 ;  /* 0x800000040b047221 */ /* 0x000fe40000010000 */
[----:B-1----:R-:W-:-:S05]  /*f860*/  FFMA.FTZ R0, R252, c[0x0][0x23c], -R26 ;  /* 0x00008f00fc007a23 */ /* 0x002fca000001081a */
[----:B------:R1:W-:Y:S01]  /*f870*/  MUFU.EX2 R251, R0 ;  /* 0x0000000000fb7308 */ /* 0x0003e20000000800 */
[----:B------:R-:W-:Y:S02]  /*f880*/  FMUL.FTZ R46, R4, c[0x0][0x23c] ;  /* 0x00008f00042e7a20 */ /* 0x000fe40000410000 */
[----:B-1----:R-:W-:-:S05]  /*f890*/  FFMA.FTZ R0, R13, c[0x0][0x23c], -R26 ;  /* 0x00008f000d007a23 */ /* 0x002fca000001081a */
[----:B------:R1:W-:Y:S02]  /*f8a0*/  MUFU.EX2 R252, R0 ;  /* 0x0000000000fc7308 */ /* 0x0003e40000000800 */
[----:B-1----:R-:W-:Y:S02]  /*f8b0*/  FFMA.FTZ R0, R12, c[0x0][0x23c], -R26 ;  /* 0x00008f000c007a23 */ /* 0x002fe4000001081a */
[----:B------:R-:W1:Y:S04]  /*f8c0*/  LDSM.16.MT88.4 R12, [R234+0xc000] ;  /* 0x00c00000ea0c783b */ /* 0x000e680000004200 */
[----:B------:R2:W-:Y:S02]  /*f8d0*/  MUFU.EX2 R222, R0 ;  /* 0x0000000000de7308 */ /* 0x0005e40000000800 */
[----:B--2---:R-:W-:-:S05]  /*f8e0*/  FSEL R0, R167, RZ, P3 ;  /* 0x000000ffa7007208 */ /* 0x004fca0001800000 */
[----:B------:R-:W-:Y:S01]  /*f8f0*/  FADD.FTZ R4, R10, -R0 ;  /* 0x800000000a047221 */ /* 0x000fe20000010000 */
[----:B------:R-:W-:-:S03]  /*f900*/  FSEL R0, R166, RZ, P2 ;  /* 0x000000ffa6007208 */ /* 0x000fc60001000000 */
[----:B------:R-:W-:Y:S02]  /*f910*/  FMUL.FTZ R47, R4, c[0x0][0x23c] ;  /* 0x00008f00042f7a20 */ /* 0x000fe40000410000 */
[----:B------:R-:W-:Y:S01]  /*f920*/  FADD.FTZ R4, R9, -R0 ;  /* 0x8000000009047221 */ /* 0x000fe20000010000 */
[----:B------:R-:W-:-:S05]  /*f930*/  FSEL R0, R3, RZ, P1 ;  /* 0x000000ff03007208 */ /* 0x000fca0000800000 */
[----:B------:R-:W-:-:S04]  /*f940*/  FADD.FTZ R0, R8, -R0 ;  /* 0x8000000008007221 */ /* 0x000fc80000010000 */
[----:B------:R-:W-:Y:S02]  /*f950*/  FMUL.FTZ R0, R0, c[0x0][0x23c] ;  /* 0x00008f0000007a20 */ /* 0x000fe40000410000 */
[----:B------:R-:W-:Y:S02]  /*f960*/  FMUL.FTZ R4, R4, c[0x0][0x23c] ;  /* 0x00008f0004047a20 */ /* 0x000fe40000410000 */
[----:B------:R2:W-:Y:S08]  /*f970*/  MUFU.EX2 R49, R0 ;  /* 0x0000000000317308 */ /* 0x0005f00000000800 */
[----:B------:R-:W4:Y:S01]  /*f980*/  MUFU.EX2 R46, R46 ;  /* 0x0000002e002e7308 */ /* 0x000f220000000800 */
[----:B--2---:R-:W-:-:S07]  /*f990*/  FFMA.FTZ R0, R7, c[0x0][0x23c], -R26 ;  /* 0x00008f0007007a23 */ /* 0x004fce000001081a */
[----:B------:R-:W2:Y:S08]  /*f9a0*/  MUFU.EX2 R47, R47 ;  /* 0x0000002f002f7308 */ /* 0x000eb00000000800 */
[----:B------:R1:W1:Y:S08]  /*f9b0*/  MUFU.EX2 R48, R4 ;  /* 0x0000000400307308 */ /* 0x0002700000000800 */
[----:B------:R-:W1:Y:S01]  /*f9c0*/  MUFU.EX2 R218, R0 ;  /* 0x0000000000da7308 */ /* 0x000e620000000800 */
[----:B---3--:R-:W-:Y:S01]  /*f9d0*/  F2FP.BF16.PACK_AB R8, R217, R238 ;  /* 0x000000eed908723e */ /* 0x008fe200000010ff */
[-C--:B----45:R-:W-:Y:S01]  /*f9e0*/  FMUL.FTZ R68, R68, R46.reuse ;  /* 0x0000002e44447220 */ /* 0x0b0fe20000410000 */
[----:B------:R-:W-:Y:S01]  /*f9f0*/  F2FP.BF16.PACK_AB R9, R44, R237 ;  /* 0x000000ed2c09723e */ /* 0x000fe200000010ff */
[----:B------:R-:W-:Y:S01]  /*fa00*/  FMUL.FTZ R69, R69, R46 ;  /* 0x0000002e45457220 */ /* 0x000fe20000410000 */
[----:B------:R-:W-:Y:S01]  /*fa10*/  F2FP.BF16.PACK_AB R10, R221, R225 ;  /* 0x000000e1dd0a723e */ /* 0x000fe200000010ff */
[-C--:B--2---:R-:W-:Y:S01]  /*fa20*/  FMUL.FTZ R70, R70, R47.reuse ;  /* 0x0000002f46467220 */ /* 0x084fe20000410000 */
[----:B------:R-:W-:Y:S01]  /*fa30*/  F2FP.BF16.PACK_AB R11, R220, R224 ;  /* 0x000000e0dc0b723e */ /* 0x000fe200000010ff */
[----:B------:R-:W-:Y:S01]  /*fa40*/  FMUL.FTZ R71, R71, R47 ;  /* 0x0000002f47477220 */ /* 0x000fe20000410000 */
[----:B-1----:R-:W-:Y:S01]  /*fa50*/  F2FP.BF16.PACK_AB R4, R43, R232 ;  /* 0x000000e82b04723e */ /* 0x002fe200000010ff */
[-C--:B------:R-:W-:Y:S01]  /*fa60*/  FMUL.FTZ R72, R72, R48.reuse ;  /* 0x0000003048487220 */ /* 0x080fe20000410000 */
[----:B------:R-:W-:Y:S01]  /*fa70*/  F2FP.BF16.PACK_AB R5, R252, R251 ;  /* 0x000000fbfc05723e */ /* 0x000fe200000010ff */
[----:B------:R-:W-:Y:S01]  /*fa80*/  FMUL.FTZ R73, R73, R48 ;  /* 0x0000003049497220 */ /* 0x000fe20000410000 */
[----:B------:R-:W-:Y:S01]  /*fa90*/  F2FP.BF16.PACK_AB R6, R219, R223 ;  /* 0x000000dfdb06723e */ /* 0x000fe200000010ff */
[-C--:B------:R-:W-:Y:S01]  /*faa0*/  FMUL.FTZ R74, R74, R49.reuse ;  /* 0x000000314a4a7220 */ /* 0x080fe20000410000 */
[----:B------:R-:W-:Y:S01]  /*fab0*/  F2FP.BF16.PACK_AB R7, R218, R222 ;  /* 0x000000deda07723e */ /* 0x000fe200000010ff */
        /* <DEDUP_REMOVED lines=8> */
[----:B------:R-:W-:Y:S01]  /*fb40*/  FMUL.FTZ R83, R83, R47 ;  /* 0x0000002f53537220 */ /* 0x000fe20000410000 */
[-C--:B------:R-:W-:Y:S08]  /*fb50*/  HMMA.16816.F32.BF16 R56, R8, R12.reuse, R68 ;  /* 0x0000000c0838723c */ /* 0x080ff00000041844 */
[C---:B------:R-:W-:Y:S08]  /*fb60*/  HMMA.16816.F32.BF16 R72, R4.reuse, R12, R72 ;  /* 0x0000000c0448723c */ /* 0x040ff00000041848 */
[-C--:B------:R-:W-:Y:S08]  /*fb70*/  HMMA.16816.F32.BF16 R76, R4, R14.reuse, R76 ;  /* 0x0000000e044c723c */ /* 0x080ff0000004184c */
[----:B------:R-:W-:Y:S01]  /*fb80*/  HMMA.16816.F32.BF16 R64, R8, R14, R80 ;  /* 0x0000000e0840723c */ /* 0x000fe20000041850 */
[----:B------:R-:W1:Y:S01]  /*fb90*/  LDSM.16.MT88.4 R12, [R235+0xc000] ;  /* 0x00c00000eb0c783b */ /* 0x000e620000004200 */
[----:B------:R-:W-:-:S05]  /*fba0*/  MOV R245, R20 ;  /* 0x0000001400f57202 */ /* 0x000fca0000000f00 */
[----:B------:R-:W-:Y:S02]  /*fbb0*/  FFMA.FTZ R0, R245, c[0x0][0x23c], -R2 ;  /* 0x00008f00f5007a23 */ /* 0x000fe40000010802 */
[-C--:B------:R-:W-:Y:S02]  /*fbc0*/  FMUL.FTZ R176, R176, R46.reuse ;  /* 0x0000002eb0b07220 */ /* 0x080fe40000410000 */
[----:B------:R2:W-:Y:S01]  /*fbd0*/  MUFU.EX2 R247, R0 ;  /* 0x0000000000f77308 */ /* 0x0005e20000000800 */
[----:B------:R-:W-:Y:S02]  /*fbe0*/  FMUL.FTZ R177, R177, R46 ;  /* 0x0000002eb1b17220 */ /* 0x000fe40000410000 */
[-C--:B------:R-:W-:Y:S02]  /*fbf0*/  FMUL.FTZ R178, R178, R47.reuse ;  /* 0x0000002fb2b27220 */ /* 0x080fe40000410000 */
[----:B------:R-:W-:Y:S02]  /*fc00*/  FMUL.FTZ R179, R179, R47 ;  /* 0x0000002fb3b37220 */ /* 0x000fe40000410000 */
[----:B------:R-:W-:-:S02]  /*fc10*/  FMUL.FTZ R172, R172, R48 ;  /* 0x00000030acac7220 */ /* 0x000fc40000410000 */
[-C--:B------:R-:W-:Y:S02]  /*fc20*/  FMUL.FTZ R173, R173, R48.reuse ;  /* 0x00000030adad7220 */ /* 0x080fe40000410000 */
[-C--:B------:R-:W-:Y:S02]  /*fc30*/  FMUL.FTZ R174, R174, R49.reuse ;  /* 0x00000031aeae7220 */ /* 0x080fe40000410000 */
[-C--:B------:R-:W-:Y:S02]  /*fc40*/  FMUL.FTZ R175, R175, R49.reuse ;  /* 0x00000031afaf7220 */ /* 0x080fe40000410000 */
[-C--:B------:R-:W-:Y:S02]  /*fc50*/  FMUL.FTZ R180, R180, R48.reuse ;  /* 0x00000030b4b47220 */ /* 0x080fe40000410000 */
[----:B------:R-:W-:Y:S02]  /*fc60*/  FMUL.FTZ R181, R181, R48 ;  /* 0x00000030b5b57220 */ /* 0x000fe40000410000 */
[----:B------:R-:W-:-:S02]  /*fc70*/  FMUL.FTZ R182, R182, R49 ;  /* 0x00000031b6b67220 */ /* 0x000fc40000410000 */
[----:B------:R-:W-:Y:S02]  /*fc80*/  FMUL.FTZ R183, R183, R49 ;  /* 0x00000031b7b77220 */ /* 0x000fe40000410000 */
[-C--:B------:R-:W-:Y:S02]  /*fc90*/  FMUL.FTZ R184, R184, R46.reuse ;  /* 0x0000002eb8b87220 */ /* 0x080fe40000410000 */
[-C--:B------:R-:W-:Y:S02]  /*fca0*/  FMUL.FTZ R185, R185, R46.reuse ;  /* 0x0000002eb9b97220 */ /* 0x080fe40000410000 */
[-C--:B------:R-:W-:Y:S02]  /*fcb0*/  FMUL.FTZ R186, R186, R47.reuse ;  /* 0x0000002fbaba7220 */ /* 0x080fe40000410000 */
[----:B------:R-:W-:Y:S02]  /*fcc0*/  FMUL.FTZ R187, R187, R47 ;  /* 0x0000002fbbbb7220 */ /* 0x000fe40000410000 */
[----:B--2---:R-:W-:Y:S01]  /*fcd0*/  FFMA.FTZ R0, R248, c[0x0][0x23c], -R2 ;  /* 0x00008f00f8007a23 */ /* 0x004fe20000010802 */
[----:B------:R-:W-:Y:S03]  /*fce0*/  HMMA.16816.F32.BF16 R176, R8, R16, R176 ;  /* 0x0000001008b0723c */ /* 0x000fe600000418b0 */
[----:B------:R2:W-:Y:S01]  /*fcf0*/  MUFU.EX2 R248, R0 ;  /* 0x0000000000f87308 */ /* 0x0005e20000000800 */
[----:B------:R-:W-:-:S02]  /*fd00*/  FMUL.FTZ R100, R100, R46 ;  /* 0x0000002e64647220 */ /* 0x000fc40000410000 */
[----:B------:R-:W-:Y:S02]  /*fd10*/  FMUL.FTZ R101, R101, R46 ;  /* 0x0000002e65657220 */ /* 0x000fe40000410000 */
[C---:B------:R-:W-:Y:S01]  /*fd20*/  HMMA.16816.F32.BF16 R172, R4.reuse, R16, R172 ;  /* 0x0000001004ac723c */ /* 0x040fe200000418ac */
[-C--:B------:R-:W-:Y:S02]  /*fd30*/  FMUL.FTZ R102, R102, R47.reuse ;  /* 0x0000002f66667220 */ /* 0x080fe40000410000 */
[----:B------:R-:W-:Y:S02]  /*fd40*/  FMUL.FTZ R103, R103, R47 ;  /* 0x0000002f67677220 */ /* 0x000fe40000410000 */
[-C--:B------:R-:W-:Y:S02]  /*fd50*/  FMUL.FTZ R104, R104, R48.reuse ;  /* 0x0000003068687220 */ /* 0x080fe40000410000 */
[----:B------:R-:W-:Y:S01]  /*fd60*/  FMUL.FTZ R105, R105, R48 ;  /* 0x0000003069697220 */ /* 0x000fe20000410000 */
[----:B------:R-:W-:Y:S01]  /*fd70*/  HMMA.16816.F32.BF16 R180, R4, R18, R180 ;  /* 0x0000001204b4723c */ /* 0x000fe200000418b4 */
[----:B--2---:R-:W-:-:S02]  /*fd80*/  FFMA.FTZ R0, R249, c[0x0][0x23c], -R2 ;  /* 0x00008f00f9007a23 */ /* 0x004fc40000010802 */
[-C--:B------:R-:W-:Y:S02]  /*fd90*/  FMUL.FTZ R106, R106, R49.reuse ;  /* 0x000000316a6a7220 */ /* 0x080fe40000410000 */
[----:B------:R-:W-:-:S03]  /*fda0*/  FMUL.FTZ R107, R107, R49 ;  /* 0x000000316b6b7220 */ /* 0x000fc60000410000 */
[----:B------:R-:W-:Y:S01]  /*fdb0*/  HMMA.16816.F32.BF16 R184, R8, R18, R184 ;  /* 0x0000001208b8723c */ /* 0x000fe200000418b8 */
[----:B------:R-:W2:Y:S01]  /*fdc0*/  LDSM.16.MT88.4 R16, [R236+0xc000] ;  /* 0x00c00000ec10783b */ /* 0x000ea20000004200 */
[-C--:B------:R-:W-:Y:S01]  /*fdd0*/  FMUL.FTZ R108, R108, R48.reuse ;  /* 0x000000306c6c7220 */ /* 0x080fe20000410000 */
[----:B------:R3:W-:Y:S01]  /*fde0*/  MUFU.EX2 R249, R0 ;  /* 0x0000000000f97308 */ /* 0x0007e20000000800 */
[----:B------:R-:W-:Y:S02]  /*fdf0*/  FMUL.FTZ R109, R109, R48 ;  /* 0x000000306d6d7220 */ /* 0x000fe40000410000 */
[-C--:B------:R-:W-:Y:S02]  /*fe00*/  FMUL.FTZ R110, R110, R49.reuse ;  /* 0x000000316e6e7220 */ /* 0x080fe40000410000 */
[----:B------:R-:W-:Y:S02]  /*fe10*/  FMUL.FTZ R111, R111, R49 ;  /* 0x000000316f6f7220 */ /* 0x000fe40000410000 */
[----:B------:R-:W-:-:S02]  /*fe20*/  FMUL.FTZ R112, R112, R46 ;  /* 0x0000002e70707220 */ /* 0x000fc40000410000 */
[----:B------:R-:W-:Y:S02]  /*fe30*/  FMUL.FTZ R113, R113, R46 ;  /* 0x0000002e71717220 */ /* 0x000fe40000410000 */
[-C--:B------:R-:W-:Y:S02]  /*fe40*/  FMUL.FTZ R114, R114, R47.reuse ;  /* 0x0000002f72727220 */ /* 0x080fe40000410000 */
[----:B------:R-:W-:Y:S02]  /*fe50*/  FMUL.FTZ R115, R115, R47 ;  /* 0x0000002f73737220 */ /* 0x000fe40000410000 */
[----:B---3--:R-:W-:Y:S01]  /*fe60*/  FFMA.FTZ R0, R250, c[0x0][0x23c], -R2 ;  /* 0x00008f00fa007a23 */ /* 0x008fe20000010802 */
[-C--:B-1----:R-:W-:Y:S03]  /*fe70*/  HMMA.16816.F32.BF16 R100, R8, R12.reuse, R100 ;  /* 0x0000000c0864723c */ /* 0x082fe60000041864 */
[----:B------:R1:W-:Y:S05]  /*fe80*/  MUFU.EX2 R250, R0 ;  /* 0x0000000000fa7308 */ /* 0x0003ea0000000800 */
[C---:B------:R-:W-:Y:S08]  /*fe90*/  HMMA.16816.F32.BF16 R104, R4.reuse, R12, R104 ;  /* 0x0000000c0468723c */ /* 0x040ff00000041868 */
[----:B------:R-:W-:Y:S01]  /*fea0*/  HMMA.16816.F32.BF16 R108, R4, R14, R108 ;  /* 0x0000000e046c723c */ /* 0x000fe2000004186c */
[----:B-1----:R-:W-:-:S07]  /*feb0*/  FFMA.FTZ R0, R230, c[0x0][0x23c], -R25 ;  /* 0x00008f00e6007a23 */ /* 0x002fce0000010819 */
[----:B------:R-:W-:Y:S01]  /*fec0*/  HMMA.16816.F32.BF16 R112, R8, R14, R112 ;  /* 0x0000000e0870723c */ /* 0x000fe20000041870 */
[----:B------:R-:W1:Y:S01]  /*fed0*/  LDSM.16.MT88.4 R12, [R235+0xe000] ;  /* 0x00e00000eb0c783b */ /* 0x000e620000004200 */
[----:B------:R3:W-:Y:S02]  /*fee0*/  MUFU.EX2 R230, R0 ;  /* 0x0000000000e67308 */ /* 0x0007e40000000800 */
[----:B---3--:R-:W-:-:S06]  /*fef0*/  FFMA.FTZ R0, R231, c[0x0][0x23c], -R25 ;  /* 0x00008f00e7007a23 */ /* 0x008fcc0000010819 */
[----:B------:R3:W-:Y:S02]  /*ff00*/  MUFU.EX2 R231, R0 ;  /* 0x0000000000e77308 */ /* 0x0007e40000000800 */
[----:B---3--:R-:W-:-:S06]  /*ff10*/  FFMA.FTZ R0, R229, c[0x0][0x23c], -R25 ;  /* 0x00008f00e5007a23 */ /* 0x008fcc0000010819 */
[----:B------:R3:W-:Y:S01]  /*ff20*/  MUFU.EX2 R245, R0 ;  /* 0x0000000000f57308 */ /* 0x0007e20000000800 */
[-C--:B------:R-:W-:Y:S02]  /*ff30*/  FMUL.FTZ R84, R84, R46.reuse ;  /* 0x0000002e54547220 */ /* 0x080fe40000410000 */
[----:B------:R-:W-:Y:S02]  /*ff40*/  FMUL.FTZ R85, R85, R46 ;  /* 0x0000002e55557220 */ /* 0x000fe40000410000 */
[----:B------:R-:W-:Y:S02]  /*ff50*/  FMUL.FTZ R86, R86, R47 ;  /* 0x0000002f56567220 */ /* 0x000fe40000410000 */
[----:B---3--:R-:W-:-:S04]  /*ff60*/  FFMA.FTZ R0, R228, c[0x0][0x23c], -R25 ;  /* 0x00008f00e4007a23 */ /* 0x008fc80000010819 */
[----:B------:R3:W-:Y:S01]  /*ff70*/  MUFU.EX2 R246, R0 ;  /* 0x0000000000f67308 */ /* 0x0007e20000000800 */
[----:B------:R-:W-:Y:S02]  /*ff80*/  FMUL.FTZ R87, R87, R47 ;  /* 0x0000002f57577220 */ /* 0x000fe40000410000 */
[-C--:B------:R-:W-:Y:S02]  /*ff90*/  FMUL.FTZ R88, R88, R48.reuse ;  /* 0x0000003058587220 */ /* 0x080fe40000410000 */
[----:B------:R-:W-:Y:S02]  /*ffa0*/  FMUL.FTZ R89, R89, R48 ;  /* 0x0000003059597220 */ /* 0x000fe40000410000 */
[-C--:B------:R-:W-:Y:S02]  /*ffb0*/  FMUL.FTZ R90, R90, R49.reuse ;  /* 0x000000315a5a7220 */ /* 0x080fe40000410000 */
[----:B------:R-:W-:Y:S02]  /*ffc0*/  FMUL.FTZ R91, R91, R49 ;  /* 0x000000315b5b7220 */ /* 0x000fe40000410000 */
[----:B---3--:R-:W-:-:S02]  /*ffd0*/  FFMA.FTZ R0, R226, c[0x0][0x23c], -R24 ;  /* 0x00008f00e2007a23 */ /* 0x008fc40000010818 */
[-C--:B------:R-:W-:Y:S02]  /*ffe0*/  FMUL.FTZ R92, R92, R48.reuse ;  /* 0x000000305c5c7220 */ /* 0x080fe40000410000 */
[----:B------:R3:W-:Y:S01]  /*fff0*/  MUFU.EX2 R226, R0 ;  /* 0x0000000000e27308 */ /* 0x0007e20000000800 */
[----:B------:R-:W-:Y:S02]  /*10000*/  FMUL.FTZ R93, R93, R48 ;  /* 0x000000305d5d7220 */ /* 0x000fe40000410000 */
[-C--:B------:R-:W-:Y:S02]  /*10010*/  FMUL.FTZ R94, R94, R49.reuse ;  /* 0x000000315e5e7220 */ /* 0x080fe40000410000 */
[----:B------:R-:W-:Y:S02]  /*10020*/  FMUL.FTZ R95, R95, R49 ;  /* 0x000000315f5f7220 */ /* 0x000fe40000410000 */
[-C--:B------:R-:W-:Y:S02]  /*10030*/  FMUL.FTZ R96, R96, R46.reuse ;  /* 0x0000002e60607220 */ /* 0x080fe40000410000 */
[----:B------:R-:W-:-:S02]  /*10040*/  FMUL.FTZ R97, R97, R46 ;  /* 0x0000002e61617220 */ /* 0x000fc40000410000 */
[-C--:B------:R-:W-:Y:S02]  /*10050*/  FMUL.FTZ R98, R98, R47.reuse ;  /* 0x0000002f62627220 */ /* 0x080fe40000410000 */
[----:B------:R-:W-:Y:S02]  /*10060*/  FMUL.FTZ R99, R99, R47 ;  /* 0x0000002f63637220 */ /* 0x000fe40000410000 */
[----:B---3--:R-:W-:-:S04]  /*10070*/  FFMA.FTZ R0, R227, c[0x0][0x23c], -R24 ;  /* 0x00008f00e3007a23 */ /* 0x008fc80000010818 */
[----:B------:R3:W4:Y:S01]  /*10080*/  MUFU.EX2 R227, R0 ;  /* 0x0000000000e37308 */ /* 0x0007220000000800 */
[----:B------:R-:W-:Y:S01]  /*10090*/  MOV R83, R21 ;  /* 0x0000001500537202 */ /* 0x000fe20000000f00 */
[-C--:B--2---:R-:W-:Y:S01]  /*100a0*/  HMMA.16816.F32.BF16 R60, R8, R16.reuse, R84 ;  /* 0x00000010083c723c */ /* 0x084fe20000041854 */
[----:B------:R-:W-:Y:S01]  /*100b0*/  LDSM.16.MT88.4 R20, [R234+0xe000] ;  /* 0x00e00000ea14783b */ /* 0x000fe20000004200 */
[-C--:B------:R-:W-:Y:S02]  /*100c0*/  FMUL.FTZ R156, R156, R48.reuse ;  /* 0x000000309c9c7220 */ /* 0x080fe40000410000 */
[-C--:B------:R-:W-:Y:S02]  /*100d0*/  FMUL.FTZ R157, R157, R48.reuse ;  /* 0x000000309d9d7220 */ /* 0x080fe40000410000 */
[-C--:B------:R-:W-:Y:S02]  /*100e0*/  FMUL.FTZ R160, R160, R48.reuse ;  /* 0x00000030a0a07220 */ /* 0x080fe40000410000 */
[----:B------:R-:W-:Y:S01]  /*100f0*/  HMMA.16816.F32.BF16 R88, R4, R16, R88 ;  /* 0x000000100458723c */ /* 0x000fe20000041858 */
[----:B------:R-:W-:-:S02]  /*10100*/  FMUL.FTZ R161, R161, R48 ;  /* 0x00000030a1a17220 */ /* 0x000fc40000410000 */
[----:B---3--:R-:W-:-:S05]  /*10110*/  FFMA.FTZ R0, R52, c[0x0][0x23c], -R24 ;  /* 0x00008f0034007a23 */ /* 0x008fca0000010818 */
[-C--:B------:R-:W-:Y:S01]  /*10120*/  HMMA.16816.F32.BF16 R92, R4, R18.reuse, R92 ;  /* 0x00000012045c723c */ /* 0x080fe2000004185c */
[-C--:B------:R-:W-:Y:S01]  /*10130*/  FMUL.FTZ R158, R158, R49.reuse ;  /* 0x000000319e9e7220 */ /* 0x080fe20000410000 */
[----:B------:R2:W-:Y:S01]  /*10140*/  MUFU.EX2 R228, R0 ;  /* 0x0000000000e47308 */ /* 0x0005e20000000800 */
[-C--:B------:R-:W-:Y:S02]  /*10150*/  FMUL.FTZ R159, R159, R49.reuse ;  /* 0x000000319f9f7220 */ /* 0x080fe40000410000 */
[-C--:B------:R-:W-:Y:S02]  /*10160*/  FMUL.FTZ R162, R162, R49.reuse ;  /* 0x00000031a2a27220 */ /* 0x080fe40000410000 */
[----:B------:R-:W-:Y:S01]  /*10170*/  FMUL.FTZ R163, R163, R49 ;  /* 0x00000031a3a37220 */ /* 0x000fe20000410000 */
[----:B------:R-:W-:Y:S01]  /*10180*/  HMMA.16816.F32.BF16 R68, R8, R18, R96 ;  /* 0x000000120844723c */ /* 0x000fe20000041860 */
[----:B------:R-:W3:Y:S01]  /*10190*/  LDSM.16.MT88.4 R16, [R233+0xe000] ;  /* 0x00e00000e910783b */ /* 0x000ee20000004200 */
        /* <DEDUP_REMOVED lines=8> */
[----:B--2---:R-:W-:Y:S01]  /*10220*/  FFMA.FTZ R0, R54, c[0x0][0x23c], -R24 ;  /* 0x00008f0036007a23 */ /* 0x004fe20000010818 */
[----:B-1----:R-:W-:Y:S03]  /*10230*/  HMMA.16816.F32.BF16 R156, R4, R12, R156 ;  /* 0x0000000c049c723c */ /* 0x002fe6000004189c */
[----:B------:R1:W-:Y:S01]  /*10240*/  MUFU.EX2 R229, R0 ;  /* 0x0000000000e57308 */ /* 0x0003e20000000800 */
[----:B------:R-:W-:-:S04]  /*10250*/  MOV R80, R222 ;  /* 0x000000de00507202 */ /* 0x000fc80000000f00 */
[----:B------:R-:W-:Y:S01]  /*10260*/  HMMA.16816.F32.BF16 R160, R4, R14, R160 ;  /* 0x0000000e04a0723c */ /* 0x000fe200000418a0 */
[----:B------:R-:W-:-:S07]  /*10270*/  MOV R81, R223 ;  /* 0x000000df00517202 */ /* 0x000fce0000000f00 */
[----:B------:R-:W-:Y:S01]  /*10280*/  HMMA.16816.F32.BF16 R196, R8, R12, R196 ;  /* 0x0000000c08c4723c */ /* 0x000fe200000418c4 */
[----:B-1----:R-:W-:-:S07]  /*10290*/  FFMA.FTZ R0, R83, c[0x0][0x23c], -R26 ;  /* 0x00008f0053007a23 */ /* 0x002fce000001081a */
[----:B------:R-:W-:Y:S01]  /*102a0*/  HMMA.16816.F32.BF16 R200, R8, R14, R200 ;  /* 0x0000000e08c8723c */ /* 0x000fe200000418c8 */
[----:B------:R-:W1:Y:S01]  /*102b0*/  LDSM.16.MT88.4 R12, [R233+0xc800] ;  /* 0x00c80000e90c783b */ /* 0x000e620000004200 */
[----:B------:R2:W-:Y:S01]  /*102c0*/  MUFU.EX2 R222, R0 ;  /* 0x0000000000de7308 */ /* 0x0005e20000000800 */
[----:B------:R-:W-:Y:S02]  /*102d0*/  MOV R82, R224 ;  /* 0x000000e000527202 */ /* 0x000fe40000000f00 */
[----:B------:R-:W-:Y:S01]  /*102e0*/  MOV R83, R225 ;  /* 0x000000e100537202 */ /* 0x000fe20000000f00 */
[----:B--2---:R-:W-:-:S04]  /*102f0*/  FFMA.FTZ R0, R55, c[0x0][0x23c], -R26 ;  /* 0x00008f0037007a23 */ /* 0x004fc8000001081a */
[----:B------:R2:W1:Y:S02]  /*10300*/  MUFU.EX2 R223, R0 ;  /* 0x0000000000df7308 */ /* 0x0004640000000800 */
[----:B--2---:R-:W-:-:S06]  /*10310*/  FFMA.FTZ R0, R164, c[0x0][0x23c], -R26 ;  /* 0x00008f00a4007a23 */ /* 0x004fcc000001081a */
[----:B------:R2:W-:Y:S01]  /*10320*/  MUFU.EX2 R224, R0 ;  /* 0x0000000000e07308 */ /* 0x0005e20000000800 */
[-C--:B------:R-:W-:Y:S02]  /*10330*/  FMUL.FTZ R120, R120, R48.reuse ;  /* 0x0000003078787220 */ /* 0x080fe40000410000 */
[----:B------:R-:W-:Y:S02]  /*10340*/  FMUL.FTZ R121, R121, R48 ;  /* 0x0000003079797220 */ /* 0x000fe40000410000 */
[----:B--2---:R-:W-:-:S04]  /*10350*/  FFMA.FTZ R0, R53, c[0x0][0x23c], -R26 ;  /* 0x00008f0035007a23 */ /* 0x004fc8000001081a */
[----:B------:R-:W2:Y:S01]  /*10360*/  MUFU.EX2 R225, R0 ;  /* 0x0000000000e17308 */ /* 0x000ea20000000800 */
[-C--:B------:R-:W-:Y:S02]  /*10370*/  FMUL.FTZ R124, R124, R48.reuse ;  /* 0x000000307c7c7220 */ /* 0x080fe40000410000 */
[----:B------:R-:W-:Y:S02]  /*10380*/  FMUL.FTZ R125, R125, R48 ;  /* 0x000000307d7d7220 */ /* 0x000fe40000410000 */
        /* <DEDUP_REMOVED lines=43> */
[----:B------:R-:W-:Y:S01]  /*10640*/  FMUL.FTZ R155, R155, R47 ;  /* 0x0000002f9b9b7220 */ /* 0x000fe20000410000 */
[C---:B---3--:R-:W-:Y:S08]  /*10650*/  HMMA.16816.F32.BF16 R120, R4.reuse, R16, R120 ;  /* 0x000000100478723c */ /* 0x048ff00000041878 */
[C---:B------:R-:W-:Y:S08]  /*10660*/  HMMA.16816.F32.BF16 R124, R4.reuse, R18, R124 ;  /* 0x00000012047c723c */ /* 0x040ff0000004187c */
[C---:B------:R-:W-:Y:S08]  /*10670*/  HMMA.16816.F32.BF16 R132, R4.reuse, R20, R132 ;  /* 0x000000140484723c */ /* 0x040ff00000041884 */
[C---:B------:R-:W-:Y:S08]  /*10680*/  HMMA.16816.F32.BF16 R136, R4.reuse, R22, R136 ;  /* 0x000000160488723c */ /* 0x040ff00000041888 */
[C---:B------:R-:W-:Y:S08]  /*10690*/  HMMA.16816.F32.BF16 R144, R4.reuse, R28, R144 ;  /* 0x0000001c0490723c */ /* 0x040ff00000041890 */
[----:B------:R-:W-:Y:S07]  /*106a0*/  HMMA.16816.F32.BF16 R148, R4, R30, R148 ;  /* 0x0000001e0494723c */ /* 0x000fee0000041894 */
[----:B----4-:R-:W-:Y:S01]  /*106b0*/  F2FP.BF16.PACK_AB R4, R227, R226 ;  /* 0x000000e2e304723e */ /* 0x010fe200000010ff */
[----:B------:R-:W-:Y:S01]  /*106c0*/  HMMA.16816.F32.BF16 R116, R8, R16, R116 ;  /* 0x000000100874723c */ /* 0x000fe20000041874 */
[----:B-1----:R-:W-:-:S02]  /*106d0*/  F2FP.BF16.PACK_AB R5, R223, R222 ;  /* 0x000000dedf05723e */ /* 0x002fc400000010ff */
[----:B------:R-:W-:Y:S02]  /*106e0*/  F2FP.BF16.PACK_AB R6, R229, R228 ;  /* 0x000000e4e506723e */ /* 0x000fe400000010ff */
[----:B--2---:R-:W-:-:S03]  /*106f0*/  F2FP.BF16.PACK_AB R7, R225, R224 ;  /* 0x000000e0e107723e */ /* 0x004fc600000010ff */
[C---:B------:R-:W-:Y:S01]  /*10700*/  HMMA.16816.F32.BF16 R128, R8.reuse, R18, R128 ;  /* 0x000000120880723c */ /* 0x040fe20000041880 */
[----:B------:R-:W-:Y:S07]  /*10710*/  LDSM.16.MT88.4 R16, [R236+0xc800] ;  /* 0x00c80000ec10783b */ /* 0x000fee0000004200 */
[C---:B------:R-:W-:Y:S08]  /*10720*/  HMMA.16816.F32.BF16 R188, R8.reuse, R20, R188 ;  /* 0x0000001408bc723c */ /* 0x040ff000000418bc */
[C---:B------:R-:W-:Y:S01]  /*10730*/  HMMA.16816.F32.BF16 R140, R8.reuse, R22, R140 ;  /* 0x00000016088c723c */ /* 0x040fe2000004188c */
[----:B------:R-:W1:Y:S07]  /*10740*/  LDSM.16.MT88.4 R20, [R234+0xc800] ;  /* 0x00c80000ea14783b */ /* 0x000e6e0000004200 */
[C---:B------:R-:W-:Y:S08]  /*10750*/  HMMA.16816.F32.BF16 R192, R8.reuse, R28, R192 ;  /* 0x0000001c08c0723c */ /* 0x040ff000000418c0 */
[----:B------:R-:W-:Y:S01]  /*10760*/  HMMA.16816.F32.BF16 R152, R8, R30, R152 ;  /* 0x0000001e0898723c */ /* 0x000fe20000041898 */
[----:B------:R-:W-:Y:S01]  /*10770*/  FFMA.FTZ R0, R214, c[0x0][0x23c], -R2 ;  /* 0x00008f00d6007a23 */ /* 0x000fe20000010802 */
[----:B------:R-:W-:Y:S01]  /*10780*/  MOV R96, R218 ;  /* 0x000000da00607202 */ /* 0x000fe20000000f00 */
[----:B------:R-:W-:Y:S04]  /*10790*/  LDSM.16.MT88.4 R28, [R233+0xe800] ;  /* 0x00e80000e91c783b */ /* 0x000fe80000004200 */
[----:B------:R-:W-:-:S02]  /*107a0*/  F2FP.BF16.PACK_AB R8, R248, R247 ;  /* 0x000000f7f808723e */ /* 0x000fc400000010ff */
[----:B------:R-:W-:Y:S02]  /*107b0*/  F2FP.BF16.PACK_AB R9, R231, R230 ;  /* 0x000000e6e709723e */ /* 0x000fe400000010ff */
[----:B------:R-:W-:Y:S02]  /*107c0*/  F2FP.BF16.PACK_AB R10, R250, R249 ;  /* 0x000000f9fa0a723e */ /* 0x000fe400000010ff */
[----:B------:R-:W-:Y:S01]  /*107d0*/  F2FP.BF16.PACK_AB R11, R246, R245 ;  /* 0x000000f5f60b723e */ /* 0x000fe200000010ff */
[-C--:B------:R-:W-:Y:S08]  /*107e0*/  HMMA.16816.F32.BF16 R172, R4, R12.reuse, R172 ;  /* 0x0000000c04ac723c */ /* 0x080ff000000418ac */
[----:B------:R-:W-:Y:S08]  /*107f0*/  HMMA.16816.F32.BF16 R176, R8, R12, R176 ;  /* 0x0000000c08b0723c */ /* 0x000ff000000418b0 */
[-C--:B------:R-:W-:Y:S08]  /*10800*/  HMMA.16816.F32.BF16 R180, R4, R14.reuse, R180 ;  /* 0x0000000e04b4723c */ /* 0x080ff000000418b4 */
[----:B------:R-:W-:Y:S01]  /*10810*/  HMMA.16816.F32.BF16 R52, R8, R14, R184 ;  /* 0x0000000e0834723c */ /* 0x000fe200000418b8 */
[----:B------:R-:W2:Y:S01]  /*10820*/  LDSM.16.MT88.4 R12, [R235+0xc800] ;  /* 0x00c80000eb0c783b */ /* 0x000ea20000004200 */
[----:B------:R3:W-:Y:S01]  /*10830*/  MUFU.EX2 R218, R0 ;  /* 0x0000000000da7308 */ /* 0x0007e20000000800 */
[----:B------:R-:W-:-:S02]  /*10840*/  MOV R97, R219 ;  /* 0x000000db00617202 */ /* 0x000fc40000000f00 */
[----:B------:R-:W-:Y:S01]  /*10850*/  MOV R98, R220 ;  /* 0x000000dc00627202 */ /* 0x000fe20000000f00 */
[--C-:B------:R-:W-:Y:S01]  /*10860*/  FFMA.FTZ R42, R42, c[0x0][0x23c], -R2.reuse ;  /* 0x00008f002a2a7a23 */ /* 0x100fe20000010802 */
[----:B------:R-:W-:Y:S01]  /*10870*/  MOV R99, R221 ;  /* 0x000000dd00637202 */ /* 0x000fe20000000f00 */
[----:B-1----:R-:W-:Y:S01]  /*10880*/  HMMA.16816.F32.BF16 R56, R8, R20, R56 ;  /* 0x000000140838723c */ /* 0x002fe20000041838 */
[----:B------:R-:W-:Y:S01]  /*10890*/  MOV R87, R217 ;  /* 0x000000d900577202 */ /* 0x000fe20000000f00 */
[--C-:B------:R-:W-:Y:S01]  /*108a0*/  FFMA.FTZ R38, R38, c[0x0][0x23c], -R2.reuse ;  /* 0x00008f0026267a23 */ /* 0x100fe20000010802 */
[----:B------:R-:W-:Y:S01]  /*108b0*/  MOV R86, R44 ;  /* 0x0000002c00567202 */ /* 0x000fe20000000f00 */
[--C-:B------:R-:W-:Y:S01]  /*108c0*/  FFMA.FTZ R37, R37, c[0x0][0x23c], -R25.reuse ;  /* 0x00008f0025257a23 */ /* 0x100fe20000010819 */
[----:B------:R-:W-:Y:S01]  /*108d0*/  MOV R85, R43 ;  /* 0x0000002b00557202 */ /* 0x000fe20000000f00 */
[----:B------:R-:W-:Y:S01]  /*108e0*/  FFMA.FTZ R35, R35, c[0x0][0x23c], -R25 ;  /* 0x00008f0023237a23 */ /* 0x000fe20000010819 */
[----:B------:R-:W-:Y:S01]  /*108f0*/  LDSM.16.MT88.4 R184, [R233+0xd800] ;  /* 0x00d80000e9b8783b */ /* 0x000fe20000004200 */
[----:B---3--:R-:W-:-:S04]  /*10900*/  FFMA.FTZ R0, R213, c[0x0][0x23c], -R2 ;  /* 0x00008f00d5007a23 */ /* 0x008fc80000010802 */
[----:B------:R1:W3:Y:S01]  /*10910*/  MUFU.EX2 R219, R0 ;  /* 0x0000000000db7308 */ /* 0x0002e20000000800 */
[-C--:B--2---:R-:W-:Y:S08]  /*10920*/  HMMA.16816.F32.BF16 R100, R8, R12.reuse, R100 ;  /* 0x0000000c0864723c */ /* 0x084ff00000041864 */
[C---:B------:R-:W-:Y:S08]  /*10930*/  HMMA.16816.F32.BF16 R104, R4.reuse, R12, R104 ;  /* 0x0000000c0468723c */ /* 0x040ff00000041868 */
[-C--:B------:R-:W-:Y:S08]  /*10940*/  HMMA.16816.F32.BF16 R108, R4, R14.reuse, R108 ;  /* 0x0000000e046c723c */ /* 0x080ff0000004186c */
[----:B------:R-:W-:Y:S01]  /*10950*/  HMMA.16816.F32.BF16 R112, R8, R14, R112 ;  /* 0x0000000e0870723c */ /* 0x000fe20000041870 */
[----:B------:R-:W2:Y:S01]  /*10960*/  LDSM.16.MT88.4 R12, [R235+0xe800] ;  /* 0x00e80000eb0c783b */ /* 0x000ea20000004200 */
[----:B-1----:R-:W-:-:S04]  /*10970*/  FFMA.FTZ R0, R210, c[0x0][0x23c], -R2 ;  /* 0x00008f00d2007a23 */ /* 0x002fc80000010802 */
[----:B------:R1:W-:Y:S02]  /*10980*/  MUFU.EX2 R220, R0 ;  /* 0x0000000000dc7308 */ /* 0x0003e40000000800 */
[----:B------:R-:W-:Y:S01]  /*10990*/  HMMA.16816.F32.BF16 R72, R4, R20, R72 ;  /* 0x000000140448723c */ /* 0x000fe20000041848 */
[----:B-1----:R-:W-:-:S05]  /*109a0*/  FFMA.FTZ R0, R209, c[0x0][0x23c], -R2 ;  /* 0x00008f00d1007a23 */ /* 0x002fca0000010802 */
[----:B------:R1:W-:Y:S02]  /*109b0*/  MUFU.EX2 R221, R0 ;  /* 0x0000000000dd7308 */ /* 0x0003e40000000800 */
[----:B------:R-:W-:Y:S01]  /*109c0*/  HMMA.16816.F32.BF16 R76, R4, R22, R76 ;  /* 0x00000016044c723c */ /* 0x000fe2000004184c */
[----:B-1----:R-:W-:-:S05]  /*109d0*/  FFMA.FTZ R0, R216, c[0x0][0x23c], -R25 ;  /* 0x00008f00d8007a23 */ /* 0x002fca0000010819 */
[----:B------:R1:W-:Y:S02]  /*109e0*/  MUFU.EX2 R214, R0 ;  /* 0x0000000000d67308 */ /* 0x0003e40000000800 */
[C---:B------:R-:W-:Y:S01]  /*109f0*/  HMMA.16816.F32.BF16 R64, R8.reuse, R22, R64 ;  /* 0x000000160840723c */ /* 0x040fe20000041840 */
[----:B------:R-:W4:Y:S07]  /*10a00*/  LDSM.16.MT88.4 R20, [R234+0xe800] ;  /* 0x00e80000ea14783b */ /* 0x000f2e0000004200 */
[----:B------:R-:W-:Y:S01]  /*10a10*/  HMMA.16816.F32.BF16 R60, R8, R16, R60 ;  /* 0x00000010083c723c */ /* 0x000fe2000004183c */
[----:B-1----:R-:W-:-:S07]  /*10a20*/  FFMA.FTZ R0, R215, c[0x0][0x23c], -R25 ;  /* 0x00008f00d7007a23 */ /* 0x002fce0000010819 */
[C---:B------:R-:W-:Y:S01]  /*10a30*/  HMMA.16816.F32.BF16 R88, R4.reuse, R16, R88 ;  /* 0x000000100458723c */ /* 0x040fe20000041858 */
[----:B------:R1:W1:Y:S07]  /*10a40*/  MUFU.EX2 R215, R0 ;  /* 0x0000000000d77308 */ /* 0x00026e0000000800 */
[-C--:B------:R-:W-:Y:S08]  /*10a50*/  HMMA.16816.F32.BF16 R92, R4, R18.reuse, R92 ;  /* 0x00000012045c723c */ /* 0x080ff0000004185c */
[----:B------:R-:W-:Y:S01]  /*10a60*/  HMMA.16816.F32.BF16 R68, R8, R18, R68 ;  /* 0x000000120844723c */ /* 0x000fe20000041844 */
[----:B------:R-:W3:Y:S01]  /*10a70*/  LDSM.16.MT88.4 R16, [R236+0xe800] ;  /* 0x00e80000ec10783b */ /* 0x000ee20000004200 */
[----:B-1----:R-:W-:-:S04]  /*10a80*/  FFMA.FTZ R0, R212, c[0x0][0x23c], -R25 ;  /* 0x00008f00d4007a23 */ /* 0x002fc80000010819 */
[----:B------:R1:W-:Y:S02]  /*10a90*/  MUFU.EX2 R216, R0 ;  /* 0x0000000000d87308 */ /* 0x0003e40000000800 */
[C---:B--2---:R-:W-:Y:S08]  /*10aa0*/  HMMA.16816.F32.BF16 R156, R4.reuse, R12, R156 ;  /* 0x0000000c049c723c */ /* 0x044ff0000004189c */
[----:B------:R-:W-:Y:S01]  /*10ab0*/  HMMA.16816.F32.BF16 R160, R4, R14, R160 ;  /* 0x0000000e04a0723c */ /* 0x000fe200000418a0 */
[----:B-1----:R-:W-:-:S07]  /*10ac0*/  FFMA.FTZ R0, R205, c[0x0][0x23c], -R25 ;  /* 0x00008f00cd007a23 */ /* 0x002fce0000010819 */
[C---:B------:R-:W-:Y:S01]  /*10ad0*/  HMMA.16816.F32.BF16 R196, R8.reuse, R12, R196 ;  /* 0x0000000c08c4723c */ /* 0x040fe200000418c4 */
[----:B------:R1:W2:Y:S07]  /*10ae0*/  MUFU.EX2 R217, R0 ;  /* 0x0000000000d97308 */ /* 0x0002ae0000000800 */
[----:B------:R-:W-:Y:S01]  /*10af0*/  HMMA.16816.F32.BF16 R200, R8, R14, R200 ;  /* 0x0000000e08c8723c */ /* 0x000fe200000418c8 */
[----:B------:R-:W2:Y:S01]  /*10b00*/  LDSM.16.MT88.4 R12, [R236+0xd000] ;  /* 0x00d00000ec0c783b */ /* 0x000ea20000004200 */
[----:B-1----:R-:W-:-:S04]  /*10b10*/  FFMA.FTZ R0, R204, c[0x0][0x23c], -R24 ;  /* 0x00008f00cc007a23 */ /* 0x002fc80000010818 */
[----:B------:R1:W-:Y:S02]  /*10b20*/  MUFU.EX2 R209, R0 ;  /* 0x0000000000d17308 */ /* 0x0003e40000000800 */
[----:B-1----:R-:W-:-:S06]  /*10b30*/  FFMA.FTZ R0, R169, c[0x0][0x23c], -R24 ;  /* 0x00008f00a9007a23 */ /* 0x002fcc0000010818 */
[----:B------:R1:W1:Y:S02]  /*10b40*/  MUFU.EX2 R210, R0 ;  /* 0x0000000000d27308 */ /* 0x0002640000000800 */
[----:B-1----:R-:W-:-:S06]  /*10b50*/  FFMA.FTZ R0, R36, c[0x0][0x23c], -R24 ;  /* 0x00008f0024007a23 */ /* 0x002fcc0000010818 */
[----:B------:R1:W-:Y:S01]  /*10b60*/  MUFU.EX2 R212, R0 ;  /* 0x0000000000d47308 */ /* 0x0003e20000000800 */
[----:B------:R-:W-:Y:S01]  /*10b70*/  HMMA.16816.F32.BF16 R116, R8, R28, R116 ;  /* 0x0000001c0874723c */ /* 0x000fe20000041874 */
[----:B------:R-:W-:Y:S02]  /*10b80*/  FFMA.FTZ R44, R40, c[0x0][0x23c], -R2 ;  /* 0x00008f00282c7a23 */ /* 0x000fe40000010802 */
[----:B-1----:R-:W-:-:S04]  /*10b90*/  FFMA.FTZ R0, R27, c[0x0][0x23c], -R24 ;  /* 0x00008f001b007a23 */ /* 0x002fc80000010818 */
[----:B------:R1:W-:Y:S01]  /*10ba0*/  MUFU.EX2 R213, R0 ;  /* 0x0000000000d57308 */ /* 0x0003e20000000800 */
[----:B------:R-:W-:Y:S01]  /*10bb0*/  HMMA.16816.F32.BF16 R128, R8, R30, R128 ;  /* 0x0000001e0880723c */ /* 0x000fe20000041880 */
[----:B------:R-:W-:Y:S02]  /*10bc0*/  FFMA.FTZ R43, R41, c[0x0][0x23c], -R2 ;  /* 0x00008f00292b7a23 */ /* 0x000fe40000010802 */
[--C-:B------:R-:W-:Y:S02]  /*10bd0*/  FFMA.FTZ R2, R211, c[0x0][0x23c], -R26.reuse ;  /* 0x00008f00d3027a23 */ /* 0x100fe4000001081a */
[----:B-1----:R-:W-:-:S04]  /*10be0*/  FFMA.FTZ R0, R208, c[0x0][0x23c], -R26 ;  /* 0x00008f00d0007a23 */ /* 0x002fc8000001081a */
[----:B------:R1:W-:Y:S01]  /*10bf0*/  MUFU.EX2 R208, R0 ;  /* 0x0000000000d07308 */ /* 0x0003e20000000800 */
[----:B----4-:R-:W-:Y:S01]  /*10c00*/  HMMA.16816.F32.BF16 R188, R8, R20, R188 ;  /* 0x0000001408bc723c */ /* 0x010fe200000418bc */
[----:B------:R-:W-:-:S07]  /*10c10*/  MOV R211, R85 ;  /* 0x0000005500d37202 */ /* 0x000fce0000000f00 */
[----:B------:R-:W-:Y:S01]  /*10c20*/  HMMA.16816.F32.BF16 R140, R8, R22, R140 ;  /* 0x00000016088c723c */ /* 0x000fe2000004188c */
[----:B-1----:R-:W-:-:S07]  /*10c30*/  FFMA.FTZ R0, R171, c[0x0][0x23c], -R26 ;  /* 0x00008f00ab007a23 */ /* 0x002fce000001081a */
[C---:B---3--:R-:W-:Y:S01]  /*10c40*/  HMMA.16816.F32.BF16 R192, R8.reuse, R16, R192 ;  /* 0x0000001008c0723c */ /* 0x048fe200000418c0 */
[----:B------:R1:W3:Y:S07]  /*10c50*/  MUFU.EX2 R171, R0 ;  /* 0x0000000000ab7308 */ /* 0x0002ee0000000800 */
[----:B------:R-:W-:Y:S01]  /*10c60*/  HMMA.16816.F32.BF16 R152, R8, R18, R152 ;  /* 0x000000120898723c */ /* 0x000fe20000041898 */
[----:B------:R4:W-:Y:S06]  /*10c70*/  MUFU.EX2 R169, R2 ;  /* 0x0000000200a97308 */ /* 0x0009ec0000000800 */
[----:B------:R-:W-:-:S02]  /*10c80*/  F2FP.BF16.PACK_AB R8, R219, R218 ;  /* 0x000000dadb08723e */ /* 0x000fc400000010ff */
[----:B------:R-:W-:Y:S01]  /*10c90*/  F2FP.BF16.PACK_AB R9, R215, R214 ;  /* 0x000000d6d709723e */ /* 0x000fe200000010ff */
[--C-:B-1----:R-:W-:Y:S01]  /*10ca0*/  FFMA.FTZ R0, R207, c[0x0][0x23c], -R26.reuse ;  /* 0x00008f00cf007a23 */ /* 0x102fe2000001081a */
[----:B------:R-:W-:Y:S02]  /*10cb0*/  F2FP.BF16.PACK_AB R10, R221, R220 ;  /* 0x000000dcdd0a723e */ /* 0x000fe400000010ff */
[----:B--2---:R-:W-:Y:S01]  /*10cc0*/  F2FP.BF16.PACK_AB R11, R217, R216 ;  /* 0x000000d8d90b723e */ /* 0x004fe200000010ff */
[----:B------:R1:W2:Y:S01]  /*10cd0*/  MUFU.EX2 R164, R0 ;  /* 0x0000000000a47308 */ /* 0x0002a20000000800 */
[--C-:B----4-:R-:W-:Y:S01]  /*10ce0*/  FFMA.FTZ R2, R170, c[0x0][0x23c], -R26.reuse ;  /* 0x00008f00aa027a23 */ /* 0x110fe2000001081a */
[----:B------:R-:W-:Y:S01]  /*10cf0*/  MOV R170, R86 ;  /* 0x0000005600aa7202 */ /* 0x000fe20000000f00 */
[----:B-1----:R-:W-:Y:S01]  /*10d00*/  FFMA.FTZ R0, R165, c[0x0][0x23c], -R26 ;  /* 0x00008f00a5007a23 */ /* 0x002fe2000001081a */
[----:B------:R-:W-:Y:S02]  /*10d10*/  MOV R165, R87 ;  /* 0x0000005700a57202 */ /* 0x000fe40000000f00 */
[C---:B------:R-:W-:Y:S08]  /*10d20*/  HMMA.16816.F32.BF16 R84, R8.reuse, R12, R60 ;  /* 0x0000000c0854723c */ /* 0x040ff0000004183c */
[----:B------:R-:W-:Y:S01]  /*10d30*/  HMMA.16816.F32.BF16 R60, R8, R14, R68 ;  /* 0x0000000e083c723c */ /* 0x000fe20000041844 */
[----:B------:R-:W4:Y:S04]  /*10d40*/  LDL.LU R68, [R1+0x38] ;  /* 0x0000380001447983 */ /* 0x000f280000300800 */
[----:B------:R-:W4:Y:S04]  /*10d50*/  LDL.LU R69, [R1+0x3c] ;  /* 0x00003c0001457983 */ /* 0x000f280000300800 */
[----:B------:R-:W4:Y:S04]  /*10d60*/  LDL.LU R70, [R1+0x40] ;  /* 0x0000400001467983 */ /* 0x000f280000300800 */
[----:B------:R-:W4:Y:S01]  /*10d70*/  LDL.LU R71, [R1+0x44] ;  /* 0x0000440001477983 */ /* 0x000f220000300800 */
[C---:B------:R-:W-:Y:S08]  /*10d80*/  HMMA.16816.F32.BF16 R132, R4.reuse, R20, R132 ;  /* 0x000000140484723c */ /* 0x040ff00000041884 */
[C---:B------:R-:W-:Y:S01]  /*10d90*/  HMMA.16816.F32.BF16 R136, R4.reuse, R22, R136 ;  /* 0x000000160488723c */ /* 0x040fe20000041888 */
[----:B------:R-:W1:Y:S07]  /*10da0*/  LDSM.16.MT88.4 R20, [R233+0xd000] ;  /* 0x00d00000e914783b */ /* 0x000e6e0000004200 */
[C---:B------:R-:W-:Y:S08]  /*10db0*/  HMMA.16816.F32.BF16 R144, R4.reuse, R16, R144 ;  /* 0x000000100490723c */ /* 0x040ff00000041890 */
[----:B------:R-:W-:Y:S01]  /*10dc0*/  HMMA.16816.F32.BF16 R148, R4, R18, R148 ;  /* 0x000000120494723c */ /* 0x000fe20000041894 */
[----:B------:R-:W1:Y:S01]  /*10dd0*/  LDSM.16.MT88.4 R16, [R234+0xd000] ;  /* 0x00d00000ea10783b */ /* 0x000e620000004200 */
[----:B------:R-:W-:-:S06]  /*10de0*/  FFMA.FTZ R40, R32, c[0x0][0x23c], -R24 ;  /* 0x00008f0020287a23 */ /* 0x000fcc0000010818 */
[----:B------:R-:W-:Y:S01]  /*10df0*/  HMMA.16816.F32.BF16 R120, R4, R28, R120 ;  /* 0x0000001c0478723c */ /* 0x000fe20000041878 */
[----:B------:R-:W-:-:S07]  /*10e00*/  FFMA.FTZ R36, R45, c[0x0][0x23c], -R25 ;  /* 0x00008f002d247a23 */ /* 0x000fce0000010819 */
[----:B------:R-:W-:Y:S01]  /*10e10*/  HMMA.16816.F32.BF16 R124, R4, R30, R124 ;  /* 0x0000001e047c723c */ /* 0x000fe2000004187c */
[----:B------:R-:W-:Y:S01]  /*10e20*/  FFMA.FTZ R32, R206, c[0x0][0x23c], -R26 ;  /* 0x00008f00ce207a23 */ /* 0x000fe2000001081a */
[----:B------:R-:W-:Y:S05]  /*10e30*/  LDSM.16.MT88.4 R28, [R235+0xf000] ;  /* 0x00f00000eb1c783b */ /* 0x000fea0000004200 */
[----:B------:R-:W-:Y:S02]  /*10e40*/  F2FP.BF16.PACK_AB R4, R210, R209 ;  /* 0x000000d1d204723e */ /* 0x000fe400000010ff */
[----:B---3--:R-:W-:Y:S02]  /*10e50*/  F2FP.BF16.PACK_AB R5, R171, R208 ;  /* 0x000000d0ab05723e */ /* 0x008fe400000010ff */
[----:B------:R-:W-:-:S02]  /*10e60*/  F2FP.BF16.PACK_AB R6, R213, R212 ;  /* 0x000000d4d506723e */ /* 0x000fc400000010ff */
[----:B--2---:R-:W-:Y:S01]  /*10e70*/  F2FP.BF16.PACK_AB R7, R169, R164 ;  /* 0x000000a4a907723e */ /* 0x004fe200000010ff */
[----:B------:R-:W-:Y:S01]  /*10e80*/  FFMA.FTZ R33, R33, c[0x0][0x23c], -R25 ;  /* 0x00008f0021217a23 */ /* 0x000fe20000010819 */
[-C--:B-1----:R-:W-:Y:S01]  /*10e90*/  HMMA.16816.F32.BF16 R176, R8, R20.reuse, R176 ;  /* 0x0000001408b0723c */ /* 0x082fe200000418b0 */
[--C-:B------:R-:W-:Y:S02]  /*10ea0*/  FFMA.FTZ R45, R51, c[0x0][0x23c], -R24.reuse ;  /* 0x00008f00332d7a23 */ /* 0x100fe40000010818 */
[--C-:B------:R-:W-:Y:S02]  /*10eb0*/  FFMA.FTZ R41, R50, c[0x0][0x23c], -R24.reuse ;  /* 0x00008f0032297a23 */ /* 0x100fe40000010818 */
[----:B------:R-:W-:Y:S02]  /*10ec0*/  FFMA.FTZ R39, R39, c[0x0][0x23c], -R24 ;  /* 0x00008f0027277a23 */ /* 0x000fe40000010818 */
[----:B------:R-:W-:Y:S01]  /*10ed0*/  FFMA.FTZ R34, R34, c[0x0][0x23c], -R26 ;  /* 0x00008f0022227a23 */ /* 0x000fe2000001081a */
[C---:B------:R-:W-:Y:S01]  /*10ee0*/  HMMA.16816.F32.BF16 R172, R4.reuse, R20, R172 ;  /* 0x0000001404ac723c */ /* 0x040fe200000418ac */
[----:B------:R-:W1:Y:S07]  /*10ef0*/  LDSM.16.MT88.4 R24, [R235+0xd000] ;  /* 0x00d00000eb18783b */ /* 0x000e6e0000004200 */
[-C--:B------:R-:W-:Y:S08]  /*10f00*/  HMMA.16816.F32.BF16 R180, R4, R22.reuse, R180 ;  /* 0x0000001604b4723c */ /* 0x080ff000000418b4 */
[C---:B------:R-:W-:Y:S01]  /*10f10*/  HMMA.16816.F32.BF16 R52, R8.reuse, R22, R52 ;  /* 0x000000160834723c */ /* 0x040fe20000041834 */
[----:B------:R-:W2:Y:S07]  /*10f20*/  LDSM.16.MT88.4 R20, [R233+0xf000] ;  /* 0x00f00000e914783b */ /* 0x000eae0000004200 */
[-C--:B------:R-:W-:Y:S08]  /*10f30*/  HMMA.16816.F32.BF16 R204, R8, R16.reuse, R56 ;  /* 0x0000001008cc723c */ /* 0x080ff00000041838 */
[C---:B------:R-:W-:Y:S08]  /*10f40*/  HMMA.16816.F32.BF16 R72, R4.reuse, R16, R72 ;  /* 0x000000100448723c */ /* 0x040ff00000041848 */
[-C--:B------:R-:W-:Y:S08]  /*10f50*/  HMMA.16816.F32.BF16 R76, R4, R18.reuse, R76 ;  /* 0x00000012044c723c */ /* 0x080ff0000004184c */
[----:B------:R-:W-:Y:S01]  /*10f60*/  HMMA.16816.F32.BF16 R64, R8, R18, R64 ;  /* 0x000000120840723c */ /* 0x000fe20000041840 */
[----:B------:R-:W3:Y:S07]  /*10f70*/  LDSM.16.MT88.4 R16, [R234+0xf000] ;  /* 0x00f00000ea10783b */ /* 0x000eee0000004200 */
[C---:B------:R-:W-:Y:S08]  /*10f80*/  HMMA.16816.F32.BF16 R88, R4.reuse, R12, R88 ;  /* 0x0000000c0458723c */ /* 0x040ff00000041858 */
[C---:B------:R-:W-:Y:S01]  /*10f90*/  HMMA.16816.F32.BF16 R92, R4.reuse, R14, R92 ;  /* 0x0000000e045c723c */ /* 0x040fe2000004185c */
[----:B------:R-:W3:Y:S07]  /*10fa0*/  LDSM.16.MT88.4 R12, [R236+0xf000] ;  /* 0x00f00000ec0c783b */ /* 0x000eee0000004200 */
[C---:B-1----:R-:W-:Y:S08]  /*10fb0*/  HMMA.16816.F32.BF16 R104, R4.reuse, R24, R104 ;  /* 0x000000180468723c */ /* 0x042ff00000041868 */
[C---:B------:R-:W-:Y:S08]  /*10fc0*/  HMMA.16816.F32.BF16 R108, R4.reuse, R26, R108 ;  /* 0x0000001a046c723c */ /* 0x040ff0000004186c */
[C---:B--2---:R-:W-:Y:S08]  /*10fd0*/  HMMA.16816.F32.BF16 R120, R4.reuse, R20, R120 ;  /* 0x000000140478723c */ /* 0x044ff00000041878 */
[C---:B------:R-:W-:Y:S08]  /*10fe0*/  HMMA.16816.F32.BF16 R124, R4.reuse, R22, R124 ;  /* 0x00000016047c723c */ /* 0x040ff0000004187c */
[C---:B---3--:R-:W-:Y:S08]  /*10ff0*/  HMMA.16816.F32.BF16 R132, R4.reuse, R16, R132 ;  /* 0x000000100484723c */ /* 0x048ff00000041884 */
[C---:B------:R-:W-:Y:S08]  /*11000*/  HMMA.16816.F32.BF16 R136, R4.reuse, R18, R136 ;  /* 0x000000120488723c */ /* 0x040ff00000041888 */
[C---:B------:R-:W-:Y:S08]  /*11010*/  HMMA.16816.F32.BF16 R144, R4.reuse, R12, R144 ;  /* 0x0000000c0490723c */ /* 0x040ff00000041890 */
[C---:B------:R-:W-:Y:S08]  /*11020*/  HMMA.16816.F32.BF16 R148, R4.reuse, R14, R148 ;  /* 0x0000000e0494723c */ /* 0x040ff00000041894 */
[C---:B------:R-:W-:Y:S08]  /*11030*/  HMMA.16816.F32.BF16 R156, R4.reuse, R28, R156 ;  /* 0x0000001c049c723c */ /* 0x040ff0000004189c */
[----:B------:R-:W-:Y:S01]  /*11040*/  HMMA.16816.F32.BF16 R56, R4, R30, R160 ;  /* 0x0000001e0438723c */ /* 0x000fe200000418a0 */
[----:B------:R-:W-:Y:S07]  /*11050*/  MUFU.EX2 R50, R38 ;  /* 0x0000002600327308 */ /* 0x000fee0000000800 */
[C---:B------:R-:W-:Y:S01]  /*11060*/  HMMA.16816.F32.BF16 R100, R8.reuse, R24, R100 ;  /* 0x000000180864723c */ /* 0x040fe20000041864 */
[----:B------:R-:W-:Y:S07]  /*11070*/  MUFU.EX2 R38, R36 ;  /* 0x0000002400267308 */ /* 0x000fee0000000800 */
[C---:B------:R-:W-:Y:S01]  /*11080*/  HMMA.16816.F32.BF16 R116, R8.reuse, R20, R116 ;  /* 0x000000140874723c */ /* 0x040fe20000041874 */
[----:B------:R-:W-:Y:S07]  /*11090*/  MUFU.EX2 R36, R33 ;  /* 0x0000002100247308 */ /* 0x000fee0000000800 */
[C---:B------:R-:W-:Y:S01]  /*110a0*/  HMMA.16816.F32.BF16 R188, R8.reuse, R16, R188 ;  /* 0x0000001008bc723c */ /* 0x040fe200000418bc */
[----:B------:R-:W-:Y:S07]  /*110b0*/  MUFU.EX2 R33, R32 ;  /* 0x0000002000217308 */ /* 0x000fee0000000800 */
[C---:B------:R-:W-:Y:S08]  /*110c0*/  HMMA.16816.F32.BF16 R192, R8.reuse, R12, R192 ;  /* 0x0000000c08c0723c */ /* 0x040ff000000418c0 */
[C---:B------:R-:W-:Y:S01]  /*110d0*/  HMMA.16816.F32.BF16 R196, R8.reuse, R28, R196 ;  /* 0x0000001c08c4723c */ /* 0x040fe200000418c4 */
[----:B------:R1:W-:Y:S07]  /*110e0*/  MUFU.EX2 R32, R0 ;  /* 0x0000000000207308 */ /* 0x0003ee0000000800 */
[C---:B------:R-:W-:Y:S01]  /*110f0*/  HMMA.16816.F32.BF16 R24, R8.reuse, R26, R112 ;  /* 0x0000001a0818723c */ /* 0x040fe20000041870 */
[----:B------:R-:W-:Y:S01]  /*11100*/  MUFU.EX2 R51, R43 ;  /* 0x0000002b00337308 */ /* 0x000fe20000000800 */
[----:B------:R-:W-:Y:S06]  /*11110*/  LDSM.16.MT88.4 R112, [R235+0xd800] ;  /* 0x00d80000eb70783b */ /* 0x000fec0000004200 */
[C---:B------:R-:W-:Y:S08]  /*11120*/  HMMA.16816.F32.BF16 R20, R8.reuse, R22, R128 ;  /* 0x000000160814723c */ /* 0x040ff00000041880 */
[C---:B------:R-:W-:Y:S08]  /*11130*/  HMMA.16816.F32.BF16 R16, R8.reuse, R18, R140 ;  /* 0x000000120810723c */ /* 0x040ff0000004188c */
[C---:B------:R-:W-:Y:S08]  /*11140*/  HMMA.16816.F32.BF16 R12, R8.reuse, R14, R152 ;  /* 0x0000000e080c723c */ /* 0x040ff00000041898 */
[----:B------:R-:W-:Y:S01]  /*11150*/  HMMA.16816.F32.BF16 R28, R8, R30, R200 ;  /* 0x0000001e081c723c */ /* 0x000fe200000418c8 */
[----:B----4-:R-:W-:-:S02]  /*11160*/  FFMA.FTZ R5, R69, R47, R237 ;  /* 0x0000002f45057223 */ /* 0x010fc400000100ed */
[----:B------:R-:W-:Y:S01]  /*11170*/  FFMA.FTZ R4, R70, R48, R232 ;  /* 0x0000003046047223 */ /* 0x000fe200000100e8 */
[----:B------:R-:W-:Y:S03]  /*11180*/  MUFU.EX2 R43, R42 ;  /* 0x0000002a002b7308 */ /* 0x000fe60000000800 */
[----:B------:R-:W-:Y:S01]  /*11190*/  FADD.FTZ R10, R170, R5 ;  /* 0x00000005aa0a7221 */ /* 0x000fe20000010000 */
[----:B------:R-:W-:Y:S01]  /*111a0*/  LDSM.16.MT88.4 R128, [R233+0xf800] ;  /* 0x00f80000e980783b */ /* 0x000fe20000004200 */
[----:B------:R-:W-:-:S03]  /*111b0*/  FADD.FTZ R9, R211, R4 ;  /* 0x00000004d3097221 */ /* 0x000fc60000010000 */
[----:B------:R-:W2:Y:S01]  /*111c0*/  LDSM.16.MT88.4 R4, [R235+0xf800] ;  /* 0x00f80000eb04783b */ /* 0x000ea20000004200 */
[----:B-1----:R-:W-:Y:S01]  /*111d0*/  FFMA.FTZ R0, R68, R46, R238 ;  /* 0x0000002e44007223 */ /* 0x002fe200000100ee */
[----:B------:R-:W-:Y:S01]  /*111e0*/  MUFU.EX2 R42, R35 ;  /* 0x00000023002a7308 */ /* 0x000fe20000000800 */
[----:B------:R-:W-:Y:S01]  /*111f0*/  MOV R211, R96 ;  /* 0x0000006000d37202 */ /* 0x000fe20000000f00 */
[----:B------:R-:W-:Y:S01]  /*11200*/  LDSM.16.MT88.4 R140, [R234+0xf800] ;  /* 0x00f80000ea8c783b */ /* 0x000fe20000004200 */
[----:B------:R-:W-:Y:S01]  /*11210*/  FADD.FTZ R0, R165, R0 ;  /* 0x00000000a5007221 */ /* 0x000fe20000010000 */
[----:B------:R-:W-:Y:S02]  /*11220*/  MOV R170, R97 ;  /* 0x0000006100aa7202 */ /* 0x000fe40000000f00 */
[----:B------:R-:W-:Y:S01]  /*11230*/  MOV R165, R98 ;  /* 0x0000006200a57202 */ /* 0x000fe20000000f00 */
[----:B------:R-:W-:Y:S01]  /*11240*/  LDSM.16.MT88.4 R152, [R236+0xf800] ;  /* 0x00f80000ec98783b */ /* 0x000fe20000004200 */
[----:B------:R1:W-:Y:S01]  /*11250*/  MUFU.EX2 R35, R2 ;  /* 0x0000000200237308 */ /* 0x0003e20000000800 */
[----:B------:R-:W-:-:S02]  /*11260*/  MOV R46, R99 ;  /* 0x00000063002e7202 */ /* 0x000fc40000000f00 */
[----:B------:R-:W-:Y:S01]  /*11270*/  MOV R47, R80 ;  /* 0x00000050002f7202 */ /* 0x000fe20000000f00 */
[----:B------:R-:W-:Y:S01]  /*11280*/  LDSM.16.MT88.4 R96, [R236+0xd800] ;  /* 0x00d80000ec60783b */ /* 0x000fe20000004200 */
[----:B------:R-:W-:-:S03]  /*11290*/  MOV R48, R81 ;  /* 0x0000005100307202 */ /* 0x000fc60000000f00 */
[----:B------:R-:W3:Y:S08]  /*112a0*/  MUFU.EX2 R44, R44 ;  /* 0x0000002c002c7308 */ /* 0x000ef00000000800 */
[----:B------:R-:W4:Y:S01]  /*112b0*/  MUFU.EX2 R37, R37 ;  /* 0x0000002500257308 */ /* 0x000f220000000800 */
[----:B-1----:R-:W-:Y:S01]  /*112c0*/  FFMA.FTZ R2, R71, R49, R251 ;  /* 0x0000003147027223 */ /* 0x002fe200000100fb */
[----:B------:R-:W-:Y:S01]  /*112d0*/  MOV R251, R82 ;  /* 0x0000005200fb7202 */ /* 0x000fe20000000f00 */
[----:B------:R1:W5:Y:S01]  /*112e0*/  LDL.LU R238, [R1+0xb8] ;  /* 0x0000b80001ee7983 */ /* 0x0003620000300800 */
[----:B------:R-:W-:-:S03]  /*112f0*/  MOV R49, R83 ;  /* 0x0000005300317202 */ /* 0x000fc60000000f00 */
[----:B------:R-:W1:Y:S01]  /*11300*/  LDSM.16.MT88.4 R80, [R234+0xd800] ;  /* 0x00d80000ea50783b */ /* 0x000e620000004200 */
[----:B------:R-:W-:Y:S08]  /*11310*/  MUFU.EX2 R45, R45 ;  /* 0x0000002d002d7308 */ /* 0x000ff00000000800 */
[----:B------:R-:W1:Y:S08]  /*11320*/  MUFU.EX2 R41, R41 ;  /* 0x0000002900297308 */ /* 0x000e700000000800 */
[----:B------:R-:W-:Y:S08]  /*11330*/  MUFU.EX2 R40, R40 ;  /* 0x0000002800287308 */ /* 0x000ff00000000800 */
[----:B------:R-:W1:Y:S08]  /*11340*/  MUFU.EX2 R39, R39 ;  /* 0x0000002700277308 */ /* 0x000e700000000800 */
[----:B------:R-:W2:Y:S01]  /*11350*/  MUFU.EX2 R34, R34 ;  /* 0x0000002200227308 */ /* 0x000ea20000000800 */
[----:B---3--:R-:W-:-:S02]  /*11360*/  F2FP.BF16.PACK_AB R200, R51, R44 ;  /* 0x0000002c33c8723e */ /* 0x008fc400000010ff */
[----:B----4-:R-:W-:Y:S02]  /*11370*/  F2FP.BF16.PACK_AB R201, R38, R37 ;  /* 0x0000002526c9723e */ /* 0x010fe400000010ff */
[----:B------:R-:W-:Y:S02]  /*11380*/  F2FP.BF16.PACK_AB R202, R50, R43 ;  /* 0x0000002b32ca723e */ /* 0x000fe400000010ff */
[----:B------:R-:W-:Y:S02]  /*11390*/  F2FP.BF16.PACK_AB R203, R36, R42 ;  /* 0x0000002a24cb723e */ /* 0x000fe400000010ff */
[----:B------:R-:W-:Y:S01]  /*113a0*/  F2FP.BF16.PACK_AB R161, R35, R33 ;  /* 0x0000002123a1723e */ /* 0x000fe200000010ff */
[----:B------:R-:W-:Y:S01]  /*113b0*/  FADD.FTZ R8, R252, R2 ;  /* 0x00000002fc087221 */ /* 0x000fe20000010000 */
[----:B-1----:R-:W-:Y:S01]  /*113c0*/  F2FP.BF16.PACK_AB R160, R41, R45 ;  /* 0x0000002d29a0723e */ /* 0x002fe200000010ff */
[----:B------:R1:W5:Y:S01]  /*113d0*/  LDL.LU R237, [R1+0xb4] ;  /* 0x0000b40001ed7983 */ /* 0x0003620000300800 */
[----:B------:R-:W-:-:S02]  /*113e0*/  F2FP.BF16.PACK_AB R162, R39, R40 ;  /* 0x0000002827a2723e */ /* 0x000fc400000010ff */
[----:B--2---:R-:W-:Y:S01]  /*113f0*/  F2FP.BF16.PACK_AB R163, R34, R32 ;  /* 0x0000002022a3723e */ /* 0x004fe200000010ff */
[----:B------:R-:W-:Y:S01]  /*11400*/  FADD.FTZ R0, R49, R0 ;  /* 0x0000000031007221 */ /* 0x000fe20000010000 */
[----:B------:R-:W-:Y:S01]  /*11410*/  HMMA.16816.F32.BF16 R196, R200, R4, R196 ;  /* 0x00000004c8c4723c */ /* 0x000fe200000418c4 */
[----:B------:R-:W-:Y:S01]  /*11420*/  FADD.FTZ R2, R251, R10 ;  /* 0x0000000afb027221 */ /* 0x000fe20000010000 */
[----:B------:R1:W5:Y:S01]  /*11430*/  LDL.LU R232, [R1+0xb0] ;  /* 0x0000b00001e87983 */ /* 0x0003620000300800 */
[----:B------:R-:W-:-:S05]  /*11440*/  FADD.FTZ R0, R46, R0 ;  /* 0x000000002e007221 */ /* 0x000fca0000010000 */
        /* <DEDUP_REMOVED lines=88> */
[----:B------:R-:W-:Y:S01]  /*119d0*/  @UP0 UIADD3 UR8, UR8, -0x4, URZ ;  /* 0xfffffffc08080890 */ /* 0x000fe2000fffe03f */
[----:B------:R-:W-:Y:S05]  /*119e0*/  @P0 BRA `(.L_x_165) ;  /* 0x0000001000000947 */ /* 0x000fea0003800000 */
.L_x_158:
[----:B-1----:R-:W-:-:S12]  /*119f0*/  UIADD3 UR8, UR21, -0x1, URZ ;  /* 0xffffffff15087890 */ /* 0x002fd8000fffe03f */
.L_x_165:
[----:B------:R-:W-:-:S13]  /*11a00*/  ISETP.LE.AND P0, PT, RZ, UR8, PT ;  /* 0x00000008ff007c0c */ /* 0x000fda000bf03270 */
[----:B------:R-:W-:Y:S05]  /*11a10*/  @!P0 BRA `(.L_x_166) ;  /* 0x00003fe000008947 */ /* 0x000fea0003800000 */
[----:B------:R-:W2:Y:S01]  /*11a20*/  LDL.64 R8, [R1+0x68] ;  /* 0x0000680001087983 */ /* 0x000ea20000100a00 */
[----:B-----5:R-:W-:Y:S01]  /*11a30*/  MOV R171, R3 ;  /* 0x0000000300ab7202 */ /* 0x020fe20000000f00 */
[----:B------:R-:W-:Y:S02]  /*11a40*/  IMAD.MOV.U32 R169, RZ, RZ, R167 ;  /* 0x000000ffffa97224 */ /* 0x000fe400078e00a7 */
[----:B-1-3--:R-:W3:Y:S01]  /*11a50*/  LDL R0, [R1+0x70] ;  /* 0x0000700001007983 */ /* 0x00aee20000100800 */
[----:B------:R-:W-:Y:S02]  /*11a60*/  IMAD.MOV.U32 R164, RZ, RZ, R168 ;  /* 0x000000ffffa47224 */ /* 0x000fe400078e00a8 */
[----:B------:R-:W-:Y:S01]  /*11a70*/  IMAD.MOV.U32 R170, RZ, RZ, R166 ;  /* 0x000000ffffaa7224 */ /* 0x000fe200078e00a6 */
[----:B------:R-:W4:Y:S04]  /*11a80*/  LDL.LU.64 R6, [R1+0xa0] ;  /* 0x0000a00001067983 */ /* 0x000f280000300a00 */
[----:B------:R-:W2:Y:S01]  /*11a90*/  LDL.LU.64 R4, [R1+0xa8] ;  /* 0x0000a80001047983 */ /* 0x000ea20000300a00 */
[----:B----4-:R-:W-:Y:S01]  /*11aa0*/  IMAD.MOV.U32 R3, RZ, RZ, R7 ;  /* 0x000000ffff037224 */ /* 0x010fe200078e0007 */
[----:B--2---:R-:W-:-:S05]  /*11ab0*/  MOV R2, R4 ;  /* 0x0000000400027202 */ /* 0x004fca0000000f00 */
[----:B------:R1:W-:Y:S01]  /*11ac0*/  STL.64 [R1+0x48], R2 ;  /* 0x0000480201007387 */ /* 0x0003e20000100a00 */
[----:B------:R-:W-:Y:S02]  /*11ad0*/  ISETP.GE.AND P3, PT, R8, c[0x0][0x220], PT ;  /* 0x0000880008007a0c */ /* 0x000fe40003f66270 */
[----:B---3--:R-:W-:Y:S01]  /*11ae0*/  ISETP.GE.AND P2, PT, R0, c[0x0][0x220], PT ;  /* 0x0000880000007a0c */ /* 0x008fe20003f46270 */
[----:B------:R-:W-:Y:S05]  /*11af0*/  BRA `(.L_x_167) ;  /* 0x000004e000007947 */ /* 0x000fea0003800000 */
.L_x_169:
[----:B------:R-:W2:Y:S01]  /*11b00*/  LDL.64 R166, [R1+0x80] ;  /* 0x0000800001a67983 */ /* 0x000ea20000100a00 */
[----:B------:R-:W-:Y:S02]  /*11b10*/  ULDC.64 UR4, c[0x0][0x198] ;  /* 0x0000660000047ab9 */ /* 0x000fe40000000a00 */
[----:B------:R-:W-:Y:S01]  /*11b20*/  UIADD3 UR20, UR8, -0x1, URZ ;  /* 0xffffffff08147890 */ /* 0x000fe2000fffe03f */
[----:B------:R-:W3:Y:S03]  /*11b30*/  LDL.64 R246, [R1+0x78] ;  /* 0x0000780001f67983 */ /* 0x000ee60000100a00 */
[----:B------:R-:W-:Y:S01]  /*11b40*/  USHF.R.S32.HI UR15, URZ, 0x1f, UR20 ;  /* 0x0000001f3f0f7899 */ /* 0x000fe20008011414 */
[----:B------:R1:W-:Y:S01]  /*11b50*/  @P3 STS.128 [R244+0x8000], RZ ;  /* 0x008000fff4003388 */ /* 0x0003e20000000c00 */
        /* <DEDUP_REMOVED lines=8> */
[C---:B------:R-:W-:Y:S02]  /*11be0*/  @!P3 LEA R166, P6, R3.reuse, c[0x0][0x168], 0x1 ;  /* 0x00005a0003a6ba11 */ /* 0x040fe400078c08ff */
        /* <DEDUP_REMOVED lines=9> */
[C---:B------:R-:W-:Y:S01]  /*11c80*/  @!P3 LEA R214, P6, R2.reuse, c[0x0][0x168], 0x1 ;  /* 0x00005a0002d6ba11 */ /* 0x040fe200078c08ff */
[----:B------:R1:W-:Y:S01]  /*11c90*/  @P2 STS.128 [R244+0xa000], RZ ;  /* 0x00a000fff4002388 */ /* 0x0003e20000000c00 */
[----:B------:R-:W-:Y:S02]  /*11ca0*/  IADD3.X R165, R165, UR11, RZ, P0, !PT ;  /* 0x0000000ba5a57c10 */ /* 0x000fe400087fe4ff */
[C---:B------:R-:W-:Y:S01]  /*11cb0*/  @!P2 LEA R210, P1, R2.reuse, c[0x0][0x168], 0x1 ;  /* 0x00005a0002d2aa11 */ /* 0x040fe200078208ff */
[----:B------:R-:W-:Y:S01]  /*11cc0*/  @!PT LDS RZ, [RZ] ;  /* 0x00000000fffff984 */ /* 0x000fe20000000800 */
[----:B------:R-:W-:Y:S01]  /*11cd0*/  @!PT LDS RZ, [RZ] ;  /* 0x00000000fffff984 */ /* 0x000fe20000000800 */
[----:B------:R-:W-:Y:S01]  /*11ce0*/  @!PT LDS RZ, [RZ] ;  /* 0x00000000fffff984 */ /* 0x000fe20000000800 */
[----:B------:R1:W-:Y:S01]  /*11cf0*/  @!P2 LDGSTS.E.BYPASS.LTC128B.128 [R244+0xa000], [R212.64+0x80] ;  /* 0x0a000080d4f4afae */ /* 0x0003e2000b901d52 */
[C-C-:B------:R-:W-:Y:S02]  /*11d00*/  @!P3 LEA.HI.X R215, R2.reuse, c[0x0][0x16c], R165.reuse, 0x1, P6 ;  /* 0x00005b0002d7ba11 */ /* 0x140fe400030f0ca5 */
[C---:B------:R-:W-:Y:S01]  /*11d10*/  @!P2 LEA.HI.X R211, R2.reuse, c[0x0][0x16c], R165, 0x1, P1 ;  /* 0x00005b0002d3aa11 */ /* 0x040fe200008f0ca5 */
[----:B------:R1:W-:Y:S01]  /*11d20*/  @P3 STS.128 [R244+0x8800], RZ ;  /* 0x008800fff4003388 */ /* 0x0003e20000000c00 */
[----:B------:R-:W-:Y:S03]  /*11d30*/  IADD3 R0, P5, R2, UR7, RZ ;  /* 0x0000000702007c10 */ /* 0x000fe6000ffbe0ff */
[----:B------:R-:W-:Y:S01]  /*11d40*/  @!PT LDS RZ, [RZ] ;  /* 0x00000000fffff984 */ /* 0x000fe20000000800 */
[----:B------:R-:W-:Y:S01]  /*11d50*/  @!PT LDS RZ, [RZ] ;  /* 0x00000000fffff984 */ /* 0x000fe20000000800 */
[----:B------:R-:W-:Y:S01]  /*11d60*/  @!PT LDS RZ, [RZ] ;  /* 0x00000000fffff984 */ /* 0x000fe20000000800 */
[----:B------:R1:W-:Y:S01]  /*11d70*/  @!P3 LDGSTS.E.BYPASS.LTC128B.128 [R244+0x8800], [R214.64] ;  /* 0x08800000d6f4bfae */ /* 0x0003e2000b901d52 */
[C---:B------:R-:W-:Y:S02]  /*11d80*/  @!P3 LEA R208, P6, R0.reuse, c[0x0][0x168], 0x1 ;  /* 0x00005a0000d0ba11 */ /* 0x040fe400078c08ff */
[C---:B------:R-:W-:Y:S01]  /*11d90*/  @!P2 LEA R204, P1, R0.reuse, c[0x0][0x168], 0x1 ;  /* 0x00005a0000ccaa11 */ /* 0x040fe200078208ff */
[----:B------:R1:W-:Y:S01]  /*11da0*/  @P2 STS.128 [R244+0xa800], RZ ;  /* 0x00a800fff4002388 */ /* 0x0003e20000000c00 */
[----:B------:R-:W-:Y:S02]  /*11db0*/  IADD3.X R2, R165, UR11, RZ, P5, !PT ;  /* 0x0000000ba5027c10 */ /* 0x000fe4000affe4ff */
[C---:B------:R-:W-:Y:S01]  /*11dc0*/  IADD3 R3, P0, R0.reuse, UR7, RZ ;  /* 0x0000000700037c10 */ /* 0x040fe2000ff1e0ff */
[----:B------:R-:W-:Y:S01]  /*11dd0*/  @!PT LDS RZ, [RZ] ;  /* 0x00000000fffff984 */ /* 0x000fe20000000800 */
[----:B------:R-:W-:Y:S01]  /*11de0*/  @!PT LDS RZ, [RZ] ;  /* 0x00000000fffff984 */ /* 0x000fe20000000800 */
[----:B------:R-:W-:Y:S01]  /*11df0*/  @!PT LDS RZ, [RZ] ;  /* 0x00000000fffff984 */ /* 0x000fe20000000800 */
[----:B------:R1:W-:Y:S01]  /*11e00*/  @!P2 LDGSTS.E.BYPASS.LTC128B.128 [R244+0xa800], [R210.64+0x80] ;  /* 0x0a800080d2f4afae */ /* 0x0003e2000b901d52 */
[C-C-:B------:R-:W-:Y:S02]  /*11e10*/  @!P3 LEA.HI.X R209, R0.reuse, c[0x0][0x16c], R2.reuse, 0x1, P6 ;  /* 0x00005b0000d1ba11 */ /* 0x140fe400030f0c02 */
[----:B------:R-:W-:Y:S01]  /*11e20*/  @!P2 LEA.HI.X R205, R0, c[0x0][0x16c], R2, 0x1, P1 ;  /* 0x00005b0000cdaa11 */ /* 0x000fe200008f0c02 */
[----:B------:R1:W-:Y:S01]  /*11e30*/  @P3 STS.128 [R244+0x9000], RZ ;  /* 0x009000fff4003388 */ /* 0x0003e20000000c00 */
[C---:B------:R-:W-:Y:S02]  /*11e40*/  @!P3 LEA R206, P5, R3.reuse, c[0x0][0x168], 0x1 ;  /* 0x00005a0003ceba11 */ /* 0x040fe400078a08ff */
[----:B------:R-:W-:Y:S01]  /*11e50*/  IADD3.X R165, R2, UR11, RZ, P0, !PT ;  /* 0x0000000b02a57c10 */ /* 0x000fe200087fe4ff */
[----:B------:R-:W-:Y:S01]  /*11e60*/  @!PT LDS RZ, [RZ] ;  /* 0x00000000fffff984 */ /* 0x000fe20000000800 */
[----:B------:R-:W-:Y:S01]  /*11e70*/  @!PT LDS RZ, [RZ] ;  /* 0x00000000fffff984 */ /* 0x000fe20000000800 */
[----:B------:R-:W-:Y:S01]  /*11e80*/  @!PT LDS RZ, [RZ] ;  /* 0x00000000fffff984 */ /* 0x000fe20000000800 */
[----:B------:R1:W-:Y:S01]  /*11e90*/  @!P3 LDGSTS.E.BYPASS.LTC128B.128 [R244+0x9000], [R208.64] ;  /* 0x09000000d0f4bfae */ /* 0x0003e2000b901d52 */
[C---:B--2---:R-:W-:Y:S02]  /*11ea0*/  @!P2 LEA R166, P0, R3.reuse, c[0x0][0x168], 0x1 ;  /* 0x00005a0003a6aa11 */ /* 0x044fe400078008ff */
[C-C-:B------:R-:W-:Y:S01]  /*11eb0*/  @!P3 LEA.HI.X R207, R3.reuse, c[0x0][0x16c], R165.reuse, 0x1, P5 ;  /* 0x00005b0003cfba11 */ /* 0x140fe200028f0ca5 */
[----:B------:R1:W-:Y:S01]  /*11ec0*/  @P2 STS.128 [R244+0xb000], RZ ;  /* 0x00b000fff4002388 */ /* 0x0003e20000000c00 */
[----:B------:R-:W-:Y:S03]  /*11ed0*/  @!P2 LEA.HI.X R167, R3, c[0x0][0x16c], R165, 0x1, P0 ;  /* 0x00005b0003a7aa11 */ /* 0x000fe600000f0ca5 */
        /* <DEDUP_REMOVED lines=9> */
[----:B------:R1:W-:Y:S04]  /*11f70*/  @P2 STS.128 [R244+0xb800], RZ ;  /* 0x00b800fff4002388 */ /* 0x0003e80000000c00 */
[----:B------:R-:W-:Y:S01]  /*11f80*/  @!PT LDS RZ, [RZ] ;  /* 0x00000000fffff984 */ /* 0x000fe20000000800 */
[----:B------:R-:W-:Y:S01]  /*11f90*/  @!PT LDS RZ, [RZ] ;  /* 0x00000000fffff984 */ /* 0x000fe20000000800 */
[----:B------:R-:W-:Y:S01]  /*11fa0*/  @!PT LDS RZ, [RZ] ;  /* 0x00000000fffff984 */ /* 0x000fe20000000800 */
[----:B------:R1:W-:Y:S04]  /*11fb0*/  @!P2 LDGSTS.E.BYPASS.LTC128B.128 [R244+0xb800], [R166.64+0x80] ;  /* 0x0b800080a6f4afae */ /* 0x0003e8000b901d52 */
[----:B------:R-:W0:Y:S01]  /*11fc0*/  LDGDEPBAR ;  /* 0x00000000000079af */ /* 0x000e220000000000 */
[----:B------:R-:W-:-:S05]  /*11fd0*/  BRA `(.L_x_168) ;  /* 0x00000fc000007947 */ /* 0x000fca0003800000 */
.L_x_167:
[----:B------:R-:W2:Y:S01]  /*11fe0*/  LDL.64 R4, [R1+0x48] ;  /* 0x0000480001047983 */ /* 0x000ea20000100a00 */
[----:B------:R-:W-:Y:S04]  /*11ff0*/  DEPBAR.LE SB0, 0x0 ;  /* 0x000080000000791a */ /* 0x000fe80000000000 */
[----:B------:R-:W-:Y:S01]  /*12000*/  USHF.R.S32.HI UR5, URZ, 0x1f, UR8 ;  /* 0x0000001f3f057899 */ /* 0x000fe20008011408 */
[----:B------:R-:W-:Y:S01]  /*12010*/  BAR.SYNC.DEFER_BLOCKING 0x0 ;  /* 0x0000000000007b1d */ /* 0x000fe20000010000 */
[----:B------:R-:W-:Y:S01]  /*12020*/  UIMAD UR4, UR12, UR8, URZ ;  /* 0x000000080c0472a4 */ /* 0x000fe2000f8e023f */
[----:B-1----:R-:W-:Y:S03]  /*12030*/  IMAD.U32 R2, RZ, RZ, UR8 ;  /* 0x00000008ff027e24 */ /* 0x002fe6000f8e00ff */
[----:B------:R-:W-:Y:S01]  /*12040*/  UIMAD UR4, UR5, UR17, UR4 ;  /* 0x00000011050472a4 */ /* 0x000fe2000f8e0204 */
[----:B------:R-:W-:Y:S01]  /*12050*/  @P3 STS.128 [R244+0xc000], RZ ;  /* 0x00c000fff4003388 */ /* 0x000fe20000000c00 */
[----:B--2---:R-:W-:Y:S05]  /*12060*/  IMAD.WIDE.U32 R2, R2, UR17, R4 ;  /* 0x0000001102027c25 */ /* 0x004fea000f8e0004 */
[C---:B------:R-:W-:Y:S02]  /*12070*/  @!P3 LEA R4, P4, R2.reuse, c[0x0][0x170], 0x1 ;  /* 0x00005c000204ba11 */ /* 0x040fe400078808ff */
[----:B------:R-:W-:Y:S02]  /*12080*/  IADD3 R0, R3, UR4, RZ ;  /* 0x0000000403007c10 */ /* 0x000fe4000fffe0ff */
        /* <DEDUP_REMOVED lines=8> */
[C---:B------:R-:W-:Y:S02]  /*12110*/  @!P3 LEA R14, P4, R3.reuse, c[0x0][0x170], 0x1 ;  /* 0x00005c00030eba11 */ /* 0x040fe400078808ff */
[----:B------:R-:W-:Y:S01]  /*12120*/  IADD3.X R2, R0, UR9, RZ, P1, !PT ;  /* 0x0000000900027c10 */ /* 0x000fe20008ffe4ff */
[----:B------:R-:W-:Y:S01]  /*12130*/  @P2 STS.128 [R244+0xe000], RZ ;  /* 0x00e000fff4002388 */ /* 0x000fe20000000c00 */
[C---:B------:R-:W-:Y:S02]  /*12140*/  @!P2 LEA R12, P0, R3.reuse, c[0x0][0x170], 0x1 ;  /* 0x00005c00030caa11 */ /* 0x040fe400078008ff */
[C-C-:B------:R-:W-:Y:S02]  /*12150*/  @!P3 LEA.HI.X R15, R3.reuse, c[0x0][0x174], R2.reuse, 0x1, P4 ;  /* 0x00005d00030fba11 */ /* 0x140fe400020f0c02 */
[C---:B------:R-:W-:Y:S01]  /*12160*/  @!P2 LEA.HI.X R13, R3.reuse, c[0x0][0x174], R2, 0x1, P0 ;  /* 0x00005d00030daa11 */ /* 0x040fe200000f0c02 */
[----:B------:R-:W-:Y:S01]  /*12170*/  @!PT LDS RZ, [RZ] ;  /* 0x00000000fffff984 */ /* 0x000fe20000000800 */
[----:B------:R-:W-:Y:S01]  /*12180*/  @!PT LDS RZ, [RZ] ;  /* 0x00000000fffff984 */ /* 0x000fe20000000800 */
[----:B------:R-:W-:Y:S01]  /*12190*/  @!PT LDS RZ, [RZ] ;  /* 0x00000000fffff984 */ /* 0x000fe20000000800 */
[----:B------:R2:W-:Y:S01]  /*121a0*/  @!P2 LDGSTS.E.BYPASS.LTC128B.128 [R244+0xe000], [R16.64+0x80] ;  /* 0x0e00008010f4afae */ /* 0x0005e2000b901d52 */
[----:B------:R-:W-:Y:S04]  /*121b0*/  IADD3 R0, P1, R3, UR14, RZ ;  /* 0x0000000e03007c10 */ /* 0x000fe8000ff3e0ff */
[----:B------:R-:W-:Y:S01]  /*121c0*/  @!P3 LEA R10, P5, R0, c[0x0][0x170], 0x1 ;  /* 0x00005c00000aba11 */ /* 0x000fe200078a08ff */
[----:B------:R-:W-:Y:S01]  /*121d0*/  @P3 STS.128 [R244+0xc800], RZ ;  /* 0x00c800fff4003388 */ /* 0x000fe20000000c00 */
[----:B------:R-:W-:Y:S02]  /*121e0*/  IADD3.X R3, R2, UR9, RZ, P1, !PT ;  /* 0x0000000902037c10 */ /* 0x000fe40008ffe4ff */
[C---:B------:R-:W-:Y:S02]  /*121f0*/  @!P2 LEA R6, P1, R0.reuse, c[0x0][0x170], 0x1 ;  /* 0x00005c000006aa11 */ /* 0x040fe400078208ff */
[C-C-:B------:R-:W-:Y:S01]  /*12200*/  @!P3 LEA.HI.X R11, R0.reuse, c[0x0][0x174], R3.reuse, 0x1, P5 ;  /* 0x00005d00000bba11 */ /* 0x140fe200028f0c03 */
[----:B------:R-:W-:Y:S01]  /*12210*/  @!PT LDS RZ, [RZ] ;  /* 0x00000000fffff984 */ /* 0x000fe20000000800 */
[----:B------:R-:W-:Y:S01]  /*12220*/  @!PT LDS RZ, [RZ] ;  /* 0x00000000fffff984 */ /* 0x000fe20000000800 */
[----:B------:R-:W-:Y:S01]  /*12230*/  @!PT LDS RZ, [RZ] ;  /* 0x00000000fffff984 */ /* 0x000fe20000000800 */
[----:B------:R3:W-:Y:S01]  /*12240*/  @!P3 LDGSTS.E.BYPASS.LTC128B.128 [R244+0xc800], [R14.64] ;  /* 0x0c8000000ef4bfae */ /* 0x0007e2000b901d52 */
[C---:B------:R-:W-:Y:S02]  /*12250*/  @!P2 LEA.HI.X R7, R0.reuse, c[0x0][0x174], R3, 0x1, P1 ;  /* 0x00005d000007aa11 */ /* 0x040fe400008f0c03 */
[----:B------:R-:W-:Y:S03]  /*12260*/  IADD3 R2, P0, R0, UR14, RZ ;  /* 0x0000000e00027c10 */ /* 0x000fe6000ff1e0ff */
[----:B------:R-:W-:Y:S01]  /*12270*/  @P2 STS.128 [R244+0xe800], RZ ;  /* 0x00e800fff4002388 */ /* 0x000fe20000000c00 */
[C---:B------:R-:W-:Y:S02]  /*12280*/  @!P3 LEA R8, P4, R2.reuse, c[0x0][0x170], 0x1 ;  /* 0x00005c000208ba11 */ /* 0x040fe400078808ff */
[----:B-1----:R-:W-:Y:S02]  /*12290*/  IADD3.X R5, R3, UR9, RZ, P0, !PT ;  /* 0x0000000903057c10 */ /* 0x002fe400087fe4ff */
[C---:B------:R-:W-:Y:S01]  /*122a0*/  @!P2 LEA R4, P0, R2.reuse, c[0x0][0x170], 0x1 ;  /* 0x00005c000204aa11 */ /* 0x040fe200078008ff */
[----:B------:R-:W-:Y:S01]  /*122b0*/  @!PT LDS RZ, [RZ] ;  /* 0x00000000fffff984 */ /* 0x000fe20000000800 */
[----:B------:R-:W-:Y:S01]  /*122c0*/  @!PT LDS RZ, [RZ] ;  /* 0x00000000fffff984 */ /* 0x000fe20000000800 */
[----:B------:R-:W-:Y:S01]  /*122d0*/  @!PT LDS RZ, [RZ] ;  /* 0x00000000fffff984 */ /* 0x000fe20000000800 */
[----:B------:R3:W-:Y:S01]  /*122e0*/  @!P2 LDGSTS.E.BYPASS.LTC128B.128 [R244+0xe800], [R12.64+0x80] ;  /* 0x0e8000800cf4afae */ /* 0x0007e2000b901d52 */
[C-C-:B------:R-:W-:Y:S02]  /*122f0*/  @!P3 LEA.HI.X R9, R2.reuse, c[0x0][0x174], R5.reuse, 0x1, P4 ;  /* 0x00005d000209ba11 */ /* 0x140fe400020f0c05 */
[----:B------:R-:W-:Y:S02]  /*12300*/  @!P2 LEA.HI.X R5, R2, c[0x0][0x174], R5, 0x1, P0 ;  /* 0x00005d000205aa11 */ /* 0x000fe400000f0c05 */
[----:B------:R-:W-:Y:S01]  /*12310*/  ISETP.LT.AND P4, PT, RZ, UR8, PT ;  /* 0x00000008ff007c0c */ /* 0x000fe2000bf81270 */
[----:B------:R-:W-:Y:S06]  /*12320*/  @P3 STS.128 [R244+0xd000], RZ ;  /* 0x00d000fff4003388 */ /* 0x000fec0000000c00 */
[----:B------:R-:W-:Y:S01]  /*12330*/  @!PT LDS RZ, [RZ] ;  /* 0x00000000fffff984 */ /* 0x000fe20000000800 */
[----:B------:R-:W-:Y:S01]  /*12340*/  @!PT LDS RZ, [RZ] ;  /* 0x00000000fffff984 */ /* 0x000fe20000000800 */
[----:B------:R-:W-:Y:S01]  /*12350*/  @!PT LDS RZ, [RZ] ;  /* 0x00000000fffff984 */ /* 0x000fe20000000800 */
[----:B------:R1:W-:Y:S06]  /*12360*/  @!P3 LDGSTS.E.BYPASS.LTC128B.128 [R244+0xd000], [R10.64] ;  /* 0x0d0000000af4bfae */ /* 0x0003ec000b901d52 */
[----:B------:R-:W-:Y:S06]  /*12370*/  @P2 STS.128 [R244+0xf000], RZ ;  /* 0x00f000fff4002388 */ /* 0x000fec0000000c00 */
[----:B------:R-:W-:Y:S01]  /*12380*/  @!PT LDS RZ, [RZ] ;  /* 0x00000000fffff984 */ /* 0x000fe20000000800 */
[----:B------:R-:W-:Y:S01]  /*12390*/  @!PT LDS RZ, [RZ] ;  /* 0x00000000fffff984 */ /* 0x000fe20000000800 */
[----:B------:R-:W-:Y:S01]  /*123a0*/  @!PT LDS RZ, [RZ] ;  /* 0x00000000fffff984 */ /* 0x000fe20000000800 */
[----:B------:R4:W-:Y:S06]  /*123b0*/  @!P2 LDGSTS.E.BYPASS.LTC128B.128 [R244+0xf000], [R6.64+0x80] ;  /* 0x0f00008006f4afae */ /* 0x0009ec000b901d52 */
        /* <DEDUP_REMOVED lines=10> */
[----:B------:R-:W-:Y:S06]  /*12460*/  LDSM.16.M88.4 R64, [R240] ;  /* 0x00000000f040783b */ /* 0x000fec0000000200 */
[----:B--2---:R-:W4:Y:S06]  /*12470*/  LDSM.16.M88.4 R16, [R232+0x8000] ;  /* 0x00800000e810783b */ /* 0x004f2c0000000200 */
[----:B------:R-:W1:Y:S06]  /*12480*/  LDSM.16.M88.4 R60, [R240+0x2000] ;  /* 0x00200000f03c783b */ /* 0x000e6c0000000200 */
[----:B------:R-:W2:Y:S06]  /*12490*/  LDSM.16.M88.4 R32, [R232+0x8800] ;  /* 0x00880000e820783b */ /* 0x000eac0000000200 */
[----:B------:R-:W0:Y:S06]  /*124a0*/  LDGDEPBAR ;  /* 0x00000000000079af */ /* 0x000e2c0000000000 */
[----:B------:R-:W5:Y:S06]  /*124b0*/  LDSM.16.M88.4 R48, [R232+0x9000] ;  /* 0x00900000e830783b */ /* 0x000f6c0000000200 */
[----:B------:R-:W2:Y:S06]  /*124c0*/  LDSM.16.M88.4 R204, [R232+0x9800] ;  /* 0x00980000e8cc783b */ /* 0x000eac0000000200 */
[----:B------:R-:W-:Y:S01]  /*124d0*/  LDSM.16.M88.4 R208, [R241] ;  /* 0x00000000f1d0783b */ /* 0x000fe20000000200 */
[-C--:B----4-:R-:W-:Y:S05]  /*124e0*/  HMMA.16816.F32.BF16 R4, R64, R16.reuse, RZ ;  /* 0x000000104004723c */ /* 0x090fea00000418ff */
[----:B------:R-:W4:Y:S03]  /*124f0*/  LDSM.16.M88.4 R212, [R239] ;  /* 0x00000000efd4783b */ /* 0x000f260000000200 */
[C---:B-1----:R-:W-:Y:S03]  /*12500*/  HMMA.16816.F32.BF16 R8, R60.reuse, R16, RZ ;  /* 0x000000103c08723c */ /* 0x042fe600000418ff */
[----:B------:R-:W1:Y:S06]  /*12510*/  LDSM.16.M88.4 R216, [R241+0x2000] ;  /* 0x00200000f1d8783b */ /* 0x000e6c0000000200 */
[----:B------:R-:W1:Y:S01]  /*12520*/  LDSM.16.M88.4 R220, [R239+0x800] ;  /* 0x00080000efdc783b */ /* 0x000e620000000200 */
[-C--:B---3--:R-:W-:Y:S05]  /*12530*/  HMMA.16816.F32.BF16 R12, R60, R18.reuse, RZ ;  /* 0x000000123c0c723c */ /* 0x088fea00000418ff */
[----:B------:R-:W3:Y:S03]  /*12540*/  LDSM.16.M88.4 R224, [R239+0x1000] ;  /* 0x00100000efe0783b */ /* 0x000ee60000000200 */
[C---:B------:R-:W-:Y:S03]  /*12550*/  HMMA.16816.F32.BF16 R16, R64.reuse, R18, RZ ;  /* 0x000000124010723c */ /* 0x040fe600000418ff */
[----:B------:R-:W1:Y:S05]  /*12560*/  LDSM.16.M88.4 R228, [R239+0x1800] ;  /* 0x00180000efe4783b */ /* 0x000e6a0000000200 */
[-C--:B--2---:R-:W-:Y:S08]  /*12570*/  HMMA.16816.F32.BF16 R20, R64, R32.reuse, RZ ;  /* 0x000000204014723c */ /* 0x084ff000000418ff */
[C---:B------:R-:W-:Y:S08]  /*12580*/  HMMA.16816.F32.BF16 R24, R60.reuse, R32, RZ ;  /* 0x000000203c18723c */ /* 0x040ff000000418ff */
[-C--:B------:R-:W-:Y:S08]  /*12590*/  HMMA.16816.F32.BF16 R28, R60, R34.reuse, RZ ;  /* 0x000000223c1c723c */ /* 0x080ff000000418ff */
[C---:B------:R-:W-:Y:S08]  /*125a0*/  HMMA.16816.F32.BF16 R32, R64.reuse, R34, RZ ;  /* 0x000000224020723c */ /* 0x040ff000000418ff */
[-C--:B-----5:R-:W-:Y:S08]  /*125b0*/  HMMA.16816.F32.BF16 R36, R64, R48.reuse, RZ ;  /* 0x000000304024723c */ /* 0x0a0ff000000418ff */
[C---:B------:R-:W-:Y:S08]  /*125c0*/  HMMA.16816.F32.BF16 R40, R60.reuse, R48, RZ ;  /* 0x000000303c28723c */ /* 0x040ff000000418ff */
[-C--:B------:R-:W-:Y:S08]  /*125d0*/  HMMA.16816.F32.BF16 R44, R60, R50.reuse, RZ ;  /* 0x000000323c2c723c */ /* 0x080ff000000418ff */
[C---:B------:R-:W-:Y:S08]  /*125e0*/  HMMA.16816.F32.BF16 R48, R64.reuse, R50, RZ ;  /* 0x000000324030723c */ /* 0x040ff000000418ff */
[-C--:B------:R-:W-:Y:S08]  /*125f0*/  HMMA.16816.F32.BF16 R52, R64, R204.reuse, RZ ;  /* 0x000000cc4034723c */ /* 0x080ff000000418ff */
[C---:B------:R-:W-:Y:S08]  /*12600*/  HMMA.16816.F32.BF16 R56, R60.reuse, R204, RZ ;  /* 0x000000cc3c38723c */ /* 0x040ff000000418ff */
[-C--:B------:R-:W-:Y:S08]  /*12610*/  HMMA.16816.F32.BF16 R60, R60, R206.reuse, RZ ;  /* 0x000000ce3c3c723c */ /* 0x080ff000000418ff */
[----:B------:R-:W-:Y:S01]  /*12620*/  HMMA.16816.F32.BF16 R64, R64, R206, RZ ;  /* 0x000000ce4040723c */ /* 0x000fe200000418ff */
[----:B------:R-:W-:Y:S07]  /*12630*/  LDSM.16.M88.4 R204, [R243] ;  /* 0x00000000f3cc783b */ /* 0x000fee0000000200 */
[-C--:B----4-:R-:W-:Y:S08]  /*12640*/  HMMA.16816.F32.BF16 R4, R208, R212.reuse, R4 ;  /* 0x000000d4d004723c */ /* 0x090ff00000041804 */
[C---:B-1----:R-:W-:Y:S08]  /*12650*/  HMMA.16816.F32.BF16 R8, R216.reuse, R212, R8 ;  /* 0x000000d4d808723c */ /* 0x042ff00000041808 */
[-C--:B------:R-:W-:Y:S08]  /*12660*/  HMMA.16816.F32.BF16 R12, R216, R214.reuse, R12 ;  /* 0x000000d6d80c723c */ /* 0x080ff0000004180c */
[C---:B------:R-:W-:Y:S01]  /*12670*/  HMMA.16816.F32.BF16 R16, R208.reuse, R214, R16 ;  /* 0x000000d6d010723c */ /* 0x040fe20000041810 */
[----:B------:R-:W1:Y:S07]  /*12680*/  LDSM.16.M88.4 R212, [R238+0x8000] ;  /* 0x00800000eed4783b */ /* 0x000e6e0000000200 */
[-C--:B------:R-:W-:Y:S08]  /*12690*/  HMMA.16816.F32.BF16 R20, R208, R220.reuse, R20 ;  /* 0x000000dcd014723c */ /* 0x080ff00000041814 */
[C---:B------:R-:W-:Y:S08]  /*126a0*/  HMMA.16816.F32.BF16 R24, R216.reuse, R220, R24 ;  /* 0x000000dcd818723c */ /* 0x040ff00000041818 */
        /* <DEDUP_REMOVED lines=8> */
[-C--:B------:R-:W-:Y:S08]  /*12730*/  HMMA.16816.F32.BF16 R52, R208, R228.reuse, R52 ;  /* 0x000000e4d034723c */ /* 0x080ff00000041834 */
[C---:B------:R-:W-:Y:S08]  /*12740*/  HMMA.16816.F32.BF16 R56, R216.reuse, R228, R56 ;  /* 0x000000e4d838723c */ /* 0x040ff00000041838 */
[-C--:B------:R-:W-:Y:S01]  /*12750*/  HMMA.16816.F32.BF16 R60, R216, R230.reuse, R60 ;  /* 0x000000e6d83c723c */ /* 0x080fe2000004183c */
[----:B------:R-:W3:Y:S07]  /*12760*/  LDSM.16.M88.4 R216, [R238+0x8800] ;  /* 0x00880000eed8783b */ /* 0x000eee0000000200 */
[----:B------:R-:W-:Y:S01]  /*12770*/  HMMA.16816.F32.BF16 R64, R208, R230, R64 ;  /* 0x000000e6d040723c */ /* 0x000fe20000041840 */
[----:B------:R-:W4:Y:S06]  /*12780*/  LDSM.16.M88.4 R208, [R238+0x9800] ;  /* 0x00980000eed0783b */ /* 0x000f2c0000000200 */
[----:B------:R-:W-:Y:S01]  /*12790*/  LDSM.16.M88.4 R228, [R237+0x1000] ;  /* 0x00100000ede4783b */ /* 0x000fe20000000200 */
[-C--:B-1----:R-:W-:Y:S08]  /*127a0*/  HMMA.16816.F32.BF16 R4, R204, R212.reuse, R4 ;  /* 0x000000d4cc04723c */ /* 0x082ff00000041804 */
[C---:B--2---:R-:W-:Y:S08]  /*127b0*/  HMMA.16816.F32.BF16 R8, R220.reuse, R212, R8 ;  /* 0x000000d4dc08723c */ /* 0x044ff00000041808 */
[-C--:B------:R-:W-:Y:S08]  /*127c0*/  HMMA.16816.F32.BF16 R12, R220, R214.reuse, R12 ;  /* 0x000000d6dc0c723c */ /* 0x080ff0000004180c */
[C---:B------:R-:W-:Y:S01]  /*127d0*/  HMMA.16816.F32.BF16 R16, R204.reuse, R214, R16 ;  /* 0x000000d6cc10723c */ /* 0x040fe20000041810 */
[----:B------:R-:W-:Y:S07]  /*127e0*/  LDSM.16.M88.4 R212, [R242] ;  /* 0x00000000f2d4783b */ /* 0x000fee0000000200 */
[-C--:B---3--:R-:W-:Y:S08]  /*127f0*/  HMMA.16816.F32.BF16 R20, R204, R216.reuse, R20 ;  /* 0x000000d8cc14723c */ /* 0x088ff00000041814 */
[C---:B------:R-:W-:Y:S08]  /*12800*/  HMMA.16816.F32.BF16 R24, R220.reuse, R216, R24 ;  /* 0x000000d8dc18723c */ /* 0x040ff00000041818 */
[-C--:B------:R-:W-:Y:S08]  /*12810*/  HMMA.16816.F32.BF16 R28, R220, R218.reuse, R28 ;  /* 0x000000dadc1c723c */ /* 0x080ff0000004181c */
[C---:B------:R-:W-:Y:S01]  /*12820*/  HMMA.16816.F32.BF16 R32, R204.reuse, R218, R32 ;  /* 0x000000dacc20723c */ /* 0x040fe20000041820 */
[----:B------:R-:W1:Y:S07]  /*12830*/  LDSM.16.M88.4 R216, [R237] ;  /* 0x00000000edd8783b */ /* 0x000e6e0000000200 */
[-C--:B------:R-:W-:Y:S08]  /*12840*/  HMMA.16816.F32.BF16 R36, R204, R224.reuse, R36 ;  /* 0x000000e0cc24723c */ /* 0x080ff00000041824 */
[C---:B------:R-:W-:Y:S08]  /*12850*/  HMMA.16816.F32.BF16 R40, R220.reuse, R224, R40 ;  /* 0x000000e0dc28723c */ /* 0x040ff00000041828 */
[-C--:B------:R-:W-:Y:S08]  /*12860*/  HMMA.16816.F32.BF16 R44, R220, R226.reuse, R44 ;  /* 0x000000e2dc2c723c */ /* 0x080ff0000004182c */
[C---:B------:R-:W-:Y:S01]  /*12870*/  HMMA.16816.F32.BF16 R48, R204.reuse, R226, R48 ;  /* 0x000000e2cc30723c */ /* 0x040fe20000041830 */
[----:B------:R-:W2:Y:S07]  /*12880*/  LDSM.16.M88.4 R224, [R242+0x2000] ;  /* 0x00200000f2e0783b */ /* 0x000eae0000000200 */
[-C--:B----4-:R-:W-:Y:S08]  /*12890*/  HMMA.16816.F32.BF16 R52, R204, R208.reuse, R52 ;  /* 0x000000d0cc34723c */ /* 0x090ff00000041834 */
        /* <DEDUP_REMOVED lines=16> */
[-C--:B------:R-:W-:Y:S08]  /*129a0*/  HMMA.16816.F32.BF16 R36, R212, R228.reuse, R36 ;  /* 0x000000e4d424723c */ /* 0x080ff00000041824 */
[C---:B------:R-:W-:Y:S08]  /*129b0*/  HMMA.16816.F32.BF16 R40, R224.reuse, R228, R40 ;  /* 0x000000e4e028723c */ /* 0x040ff00000041828 */
[-C--:B------:R-:W-:Y:S08]  /*129c0*/  HMMA.16816.F32.BF16 R44, R224, R230.reuse, R44 ;  /* 0x000000e6e02c723c */ /* 0x080ff0000004182c */
[C---:B------:R-:W-:Y:S01]  /*129d0*/  HMMA.16816.F32.BF16 R48, R212.reuse, R230, R48 ;  /* 0x000000e6d430723c */ /* 0x040fe20000041830 */
[----:B------:R-:W-:Y:S07]  /*129e0*/  LDSM.16.M88.4 R228, [R232+0xb000] ;  /* 0x00b00000e8e4783b */ /* 0x000fee0000000200 */
        /* <DEDUP_REMOVED lines=43> */
[----:B------:R-:W3:Y:S07]  /*12ca0*/  LDSM.16.M88.4 R228, [R238+0xa800] ;  /* 0x00a80000eee4783b */ /* 0x000eee0000000200 */
[-C--:B----4-:R-:W-:Y:S08]  /*12cb0*/  HMMA.16816.F32.BF16 R52, R212, R204.reuse, R52 ;  /* 0x000000ccd434723c */ /* 0x090ff00000041834 */
[C---:B------:R-:W-:Y:S08]  /*12cc0*/  HMMA.16816.F32.BF16 R56, R224.reuse, R204, R56 ;  /* 0x000000cce038723c */ /* 0x040ff00000041838 */
[-C--:B------:R-:W-:Y:S01]  /*12cd0*/  HMMA.16816.F32.BF16 R60, R224, R206.reuse, R60 ;  /* 0x000000cee03c723c */ /* 0x080fe2000004183c */
[----:B------:R-:W4:Y:S07]  /*12ce0*/  LDSM.16.M88.4 R224, [R238+0xb000] ;  /* 0x00b00000eee0783b */ /* 0x000f2e0000000200 */
[----:B------:R-:W-:Y:S01]  /*12cf0*/  HMMA.16816.F32.BF16 R64, R212, R206, R64 ;  /* 0x000000ced440723c */ /* 0x000fe20000041840 */
[----:B------:R-:W5:Y:S06]  /*12d00*/  LDSM.16.M88.4 R204, [R238+0xb800] ;  /* 0x00b80000eecc783b */ /* 0x000f6c0000000200 */
        /* <DEDUP_REMOVED lines=16> */
[-C--:B-----5:R-:W-:Y:S08]  /*12e10*/  HMMA.16816.F32.BF16 R52, R208, R204.reuse, R52 ;  /* 0x000000ccd034723c */ /* 0x0a0ff00000041834 */
[C---:B------:R-:W-:Y:S08]  /*12e20*/  HMMA.16816.F32.BF16 R56, R220.reuse, R204, R56 ;  /* 0x000000ccdc38723c */ /* 0x040ff00000041838 */
[-C--:B------:R-:W-:Y:S01]  /*12e30*/  HMMA.16816.F32.BF16 R60, R220, R206.reuse, R60 ;  /* 0x000000cedc3c723c */ /* 0x080fe2000004183c */
[----:B------:R-:W3:Y:S07]  /*12e40*/  LDSM.16.M88.4 R220, [R237+0x2800] ;  /* 0x00280000eddc783b */ /* 0x000eee0000000200 */
[----:B------:R-:W-:Y:S01]  /*12e50*/  HMMA.16816.F32.BF16 R64, R208, R206, R64 ;  /* 0x000000ced040723c */ /* 0x000fe20000041840 */
[----:B------:R-:W4:Y:S01]  /*12e60*/  LDSM.16.M88.4 R204, [R237+0x3800] ;  /* 0x00380000edcc783b */ /* 0x000f220000000200 */
[----:B------:R-:W-:Y:S05]  /*12e70*/  DEPBAR.LE SB0, 0x0 ;  /* 0x000080000000791a */ /* 0x000fea0000000000 */
[----:B------:R-:W-:Y:S01]  /*12e80*/  BAR.SYNC.DEFER_BLOCKING 0x0 ;  /* 0x0000000000007b1d */ /* 0x000fe20000010000 */
[-C--:B-1----:R-:W-:Y:S08]  /*12e90*/  HMMA.16816.F32.BF16 R4, R212, R216.reuse, R4 ;  /* 0x000000d8d404723c */ /* 0x082ff00000041804 */
[C---:B--2---:R-:W-:Y:S08]  /*12ea0*/  HMMA.16816.F32.BF16 R8, R224.reuse, R216, R8 ;  /* 0x000000d8e008723c */ /* 0x044ff00000041808 */
[-C--:B------:R-:W-:Y:S08]  /*12eb0*/  HMMA.16816.F32.BF16 R12, R224, R218.reuse, R12 ;  /* 0x000000dae00c723c */ /* 0x080ff0000004180c */
[C---:B------:R-:W-:Y:S08]  /*12ec0*/  HMMA.16816.F32.BF16 R16, R212.reuse, R218, R16 ;  /* 0x000000dad410723c */ /* 0x040ff00000041810 */
[-C--:B---3--:R-:W-:Y:S08]  /*12ed0*/  HMMA.16816.F32.BF16 R20, R212, R220.reuse, R20 ;  /* 0x000000dcd414723c */ /* 0x088ff00000041814 */
        /* <DEDUP_REMOVED lines=8> */
[C---:B------:R-:W-:Y:S08]  /*12f60*/  HMMA.16816.F32.BF16 R56, R224.reuse, R204, R56 ;  /* 0x000000cce038723c */ /* 0x040ff00000041838 */
[-C--:B------:R-:W-:Y:S08]  /*12f70*/  HMMA.16816.F32.BF16 R60, R224, R206.reuse, R60 ;  /* 0x000000cee03c723c */ /* 0x080ff0000004183c */
[----:B------:R-:W-:Y:S01]  /*12f80*/  HMMA.16816.F32.BF16 R64, R212, R206, R64 ;  /* 0x000000ced440723c */ /* 0x000fe20000041840 */
[----:B------:R-:W-:-:S07]  /*12f90*/  @P4 BRA `(.L_x_169) ;  /* 0xffffeb6000004947 */ /* 0x000fce000383ffff */
.L_x_168:
[----:B------:R-:W-:Y:S01]  /*12fa0*/  FMNMX.FTZ R0, R4, R164, !PT ;  /* 0x000000a404007209 */ /* 0x000fe20007810000 */
[----:B-1----:R-:W-:Y:S01]  /*12fb0*/  LDSM.16.MT88.4 R208, [R234+0xc000] ;  /* 0x00c00000ead0783b */ /* 0x002fe20000004200 */
[----:B------:R-:W-:Y:S02]  /*12fc0*/  UIADD3 UR8, UR8, -0x1, URZ ;  /* 0xffffffff08087890 */ /* 0x000fe4000fffe03f */
        /* <DEDUP_REMOVED lines=79> */
[----:B------:R-:W5:Y:S01]  /*134c0*/  SHFL.BFLY PT, R206, R166, 0x1, 0x1f ;  /* 0x0c201f00a6ce7f89 */ /* 0x000f6200000e0000 */
[----:B-1----:R-:W-:Y:S02]  /*134d0*/  FMNMX.FTZ R167, R167, R205, !PT ;  /* 0x000000cda7a77209 */ /* 0x002fe40007810000 */
[----:B--2---:R-:W-:Y:S03]  /*134e0*/  FMNMX.FTZ R3, R2, R3, !PT ;  /* 0x0000000302037209 */ /* 0x004fe60007810000 */
[C---:B---3--:R-:W-:Y:S02]  /*134f0*/  FADD.FTZ R0, -R167.reuse, R169 ;  /* 0x000000a9a7007221 */ /* 0x048fe40000010100 */
[----:B------:R-:W-:Y:S02]  /*13500*/  FMUL.FTZ R169, R167, c[0x0][0x23c] ;  /* 0x00008f00a7a97a20 */ /* 0x000fe40000410000 */
[----:B------:R-:W-:Y:S01]  /*13510*/  FMUL.FTZ R0, R0, c[0x0][0x23c] ;  /* 0x00008f0000007a20 */ /* 0x000fe20000410000 */
[----:B-----5:R-:W-:Y:S01]  /*13520*/  FMNMX.FTZ R166, R166, R206, !PT ;  /* 0x000000cea6a67209 */ /* 0x020fe20007810000 */
[----:B------:R-:W-:Y:S01]  /*13530*/  FMUL.FTZ R212, R3, c[0x0][0x23c] ;  /* 0x00008f0003d47a20 */ /* 0x000fe20000410000 */
[----:B------:R-:W1:Y:S01]  /*13540*/  LDSM.16.MT88.4 R204, [R233+0xc000] ;  /* 0x00c00000e9cc783b */ /* 0x000e620000004200 */
[----:B------:R2:W3:Y:S01]  /*13550*/  MUFU.EX2 R164, R0 ;  /* 0x0000000000a47308 */ /* 0x0004e20000000800 */
[C---:B----4-:R-:W-:Y:S02]  /*13560*/  FMUL.FTZ R68, R165.reuse, R68 ;  /* 0x00000044a5447220 */ /* 0x050fe40000410000 */
        /* <DEDUP_REMOVED lines=11> */
[----:B--2---:R-:W-:Y:S02]  /*13620*/  FADD.FTZ R0, -R166, R170 ;  /* 0x000000aaa6007221 */ /* 0x004fe40000010100 */
[----:B------:R-:W-:Y:S02]  /*13630*/  FMUL.FTZ R170, R168, c[0x0][0x23c] ;  /* 0x00008f00a8aa7a20 */ /* 0x000fe40000410000 */
[----:B------:R-:W-:Y:S02]  /*13640*/  FMUL.FTZ R0, R0, c[0x0][0x23c] ;  /* 0x00008f0000007a20 */ /* 0x000fe40000410000 */
[----:B---3--:R-:W-:Y:S01]  /*13650*/  FMUL.FTZ R70, R164, R70 ;  /* 0x00000046a4467220 */ /* 0x008fe20000410000 */
[----:B------:R-:W-:Y:S01]  /*13660*/  FSEL R170, R170, RZ, P0 ;  /* 0x000000ffaaaa7208 */ /* 0x000fe20000000000 */
[----:B------:R2:W3:Y:S01]  /*13670*/  MUFU.EX2 R2, R0 ;  /* 0x0000000000027308 */ /* 0x0004e20000000800 */
[----:B------:R-:W-:Y:S01]  /*13680*/  FSETP.NEU.FTZ.AND P0, PT, R167, -INF , PT ;  /* 0xff800000a700780b */ /* 0x000fe20003f1d000 */
[----:B------:R-:W-:Y:S02]  /*13690*/  FMUL.FTZ R71, R164, R71 ;  /* 0x00000047a4477220 */ /* 0x000fe40000410000 */
[--C-:B------:R-:W-:Y:S01]  /*136a0*/  FFMA.FTZ R4, R4, c[0x0][0x23c], -R170.reuse ;  /* 0x00008f0004047a23 */ /* 0x100fe200000108aa */
[----:B------:R-:W-:Y:S01]  /*136b0*/  FSEL R169, R169, RZ, P0 ;  /* 0x000000ffa9a97208 */ /* 0x000fe20000000000 */
[--C-:B------:R-:W-:Y:S01]  /*136c0*/  FFMA.FTZ R5, R5, c[0x0][0x23c], -R170.reuse ;  /* 0x00008f0005057a23 */ /* 0x100fe200000108aa */
[----:B------:R-:W-:Y:S01]  /*136d0*/  FSETP.NEU.FTZ.AND P0, PT, R166, -INF , PT ;  /* 0xff800000a600780b */ /* 0x000fe20003f1d000 */
[--C-:B------:R-:W-:Y:S02]  /*136e0*/  FFMA.FTZ R16, R16, c[0x0][0x23c], -R170.reuse ;  /* 0x00008f0010107a23 */ /* 0x100fe400000108aa */
[--C-:B------:R-:W-:Y:S01]  /*136f0*/  FFMA.FTZ R6, R6, c[0x0][0x23c], -R169.reuse ;  /* 0x00008f0006067a23 */ /* 0x100fe200000108a9 */
[----:B------:R-:W-:Y:S01]  /*13700*/  MUFU.EX2 R228, R4 ;  /* 0x0000000400e47308 */ /* 0x000fe20000000800 */
[--C-:B------:R-:W-:Y:S02]  /*13710*/  FFMA.FTZ R7, R7, c[0x0][0x23c], -R169.reuse ;  /* 0x00008f0007077a23 */ /* 0x100fe400000108a9 */
[----:B------:R-:W-:Y:S02]  /*13720*/  FFMA.FTZ R17, R17, c[0x0][0x23c], -R170 ;  /* 0x00008f0011117a23 */ /* 0x000fe400000108aa */
[--C-:B------:R-:W-:Y:S02]  /*13730*/  FFMA.FTZ R18, R18, c[0x0][0x23c], -R169.reuse ;  /* 0x00008f0012127a23 */ /* 0x100fe400000108a9 */
[----:B------:R-:W-:Y:S02]  /*13740*/  FFMA.FTZ R19, R19, c[0x0][0x23c], -R169 ;  /* 0x00008f0013137a23 */ /* 0x000fe400000108a9 */
[C---:B------:R-:W-:Y:S01]  /*13750*/  FMUL.FTZ R82, R164.reuse, R82 ;  /* 0x00000052a4527220 */ /* 0x040fe20000410000 */
[----:B------:R4:W-:Y:S01]  /*13760*/  MUFU.EX2 R222, R6 ;  /* 0x0000000600de7308 */ /* 0x0009e20000000800 */
[----:B------:R-:W-:Y:S02]  /*13770*/  FMUL.FTZ R83, R164, R83 ;  /* 0x00000053a4537220 */ /* 0x000fe40000410000 */
[----:B--2---:R-:W-:Y:S02]  /*13780*/  FADD.FTZ R0, -R3, R171 ;  /* 0x000000ab03007221 */ /* 0x004fe40000010100 */
[----:B------:R-:W-:Y:S02]  /*13790*/  FMUL.FTZ R171, R166, c[0x0][0x23c] ;  /* 0x00008f00a6ab7a20 */ /* 0x000fe40000410000 */
[----:B------:R-:W-:Y:S02]  /*137a0*/  FMUL.FTZ R0, R0, c[0x0][0x23c] ;  /* 0x00008f0000007a20 */ /* 0x000fe40000410000 */
[C---:B---3--:R-:W-:Y:S01]  /*137b0*/  FMUL.FTZ R72, R2.reuse, R72 ;  /* 0x0000004802487220 */ /* 0x048fe20000410000 */
[----:B------:R-:W-:Y:S01]  /*137c0*/  FSEL R171, R171, RZ, P0 ;  /* 0x000000ffabab7208 */ /* 0x000fe20000000000 */
[----:B------:R2:W-:Y:S01]  /*137d0*/  MUFU.EX2 R226, R16 ;  /* 0x0000001000e27308 */ /* 0x0005e20000000800 */
[----:B------:R-:W-:Y:S01]  /*137e0*/  FSETP.NEU.FTZ.AND P0, PT, R3, -INF , PT ;  /* 0xff8000000300780b */ /* 0x000fe20003f1d000 */
[----:B------:R-:W-:Y:S02]  /*137f0*/  FMUL.FTZ R73, R2, R73 ;  /* 0x0000004902497220 */ /* 0x000fe40000410000 */
[--C-:B------:R-:W-:Y:S01]  /*13800*/  FFMA.FTZ R8, R8, c[0x0][0x23c], -R171.reuse ;  /* 0x00008f0008087a23 */ /* 0x100fe200000108ab */
[----:B------:R-:W-:Y:S01]  /*13810*/  FSEL R212, R212, RZ, P0 ;  /* 0x000000ffd4d47208 */ /* 0x000fe20000000000 */
[--C-:B------:R-:W-:Y:S02]  /*13820*/  FFMA.FTZ R9, R9, c[0x0][0x23c], -R171.reuse ;  /* 0x00008f0009097a23 */ /* 0x100fe400000108ab */
[--C-:B------:R-:W-:Y:S02]  /*13830*/  FFMA.FTZ R12, R12, c[0x0][0x23c], -R171.reuse ;  /* 0x00008f000c0c7a23 */ /* 0x100fe400000108ab */
[----:B------:R-:W3:Y:S01]  /*13840*/  MUFU.EX2 R214, R17 ;  /* 0x0000001100d67308 */ /* 0x000ee20000000800 */
[--C-:B------:R-:W-:Y:S02]  /*13850*/  FFMA.FTZ R10, R10, c[0x0][0x23c], -R212.reuse ;  /* 0x00008f000a0a7a23 */ /* 0x100fe400000108d4 */
[--C-:B------:R-:W-:Y:S02]  /*13860*/  FFMA.FTZ R11, R11, c[0x0][0x23c], -R212.reuse ;  /* 0x00008f000b0b7a23 */ /* 0x100fe400000108d4 */
[----:B------:R-:W-:Y:S02]  /*13870*/  FFMA.FTZ R13, R13, c[0x0][0x23c], -R171 ;  /* 0x00008f000d0d7a23 */ /* 0x000fe400000108ab */
[--C-:B------:R-:W-:Y:S02]  /*13880*/  FFMA.FTZ R14, R14, c[0x0][0x23c], -R212.reuse ;  /* 0x00008f000e0e7a23 */ /* 0x100fe400000108d4 */
[----:B------:R-:W-:Y:S01]  /*13890*/  FFMA.FTZ R15, R15, c[0x0][0x23c], -R212 ;  /* 0x00008f000f0f7a23 */ /* 0x000fe200000108d4 */
[----:B------:R5:W-:Y:S01]  /*138a0*/  MUFU.EX2 R227, R18 ;  /* 0x0000001200e37308 */ /* 0x000be20000000800 */
[----:B----4-:R-:W-:Y:S02]  /*138b0*/  FMUL.FTZ R6, R164, R178 ;  /* 0x000000b2a4067220 */ /* 0x010fe40000410000 */
[C---:B------:R-:W-:Y:S02]  /*138c0*/  FMUL.FTZ R4, R165.reuse, R176 ;  /* 0x000000b0a5047220 */ /* 0x040fe40000410000 */
[C---:B--2---:R-:W-:Y:S02]  /*138d0*/  FMUL.FTZ R16, R165.reuse, R184 ;  /* 0x000000b8a5107220 */ /* 0x044fe40000410000 */
[C---:B------:R-:W-:Y:S02]  /*138e0*/  FMUL.FTZ R76, R2.reuse, R76 ;  /* 0x0000004c024c7220 */ /* 0x040fe40000410000 */
[----:B------:R-:W-:Y:S01]  /*138f0*/  FMUL.FTZ R77, R2, R77 ;  /* 0x0000004d024d7220 */ /* 0x000fe20000410000 */
[----:B------:R2:W-:Y:S01]  /*13900*/  MUFU.EX2 R225, R19 ;  /* 0x0000001300e17308 */ /* 0x0005e20000000800 */
[C---:B------:R-:W-:Y:S02]  /*13910*/  FMUL.FTZ R86, R164.reuse, R86 ;  /* 0x00000056a4567220 */ /* 0x040fe40000410000 */
[----:B------:R-:W-:Y:S01]  /*13920*/  FMUL.FTZ R87, R164, R87 ;  /* 0x00000057a4577220 */ /* 0x000fe20000410000 */
[----:B---3--:R-:W-:Y:S01]  /*13930*/  F2FP.BF16.PACK_AB R178, R214, R226 ;  /* 0x000000e2d6b2723e */ /* 0x008fe200000010ff */
[----:B------:R-:W-:Y:S02]  /*13940*/  FMUL.FTZ R17, R165, R185 ;  /* 0x000000b9a5117220 */ /* 0x000fe40000410000 */
[C---:B------:R-:W-:Y:S02]  /*13950*/  FMUL.FTZ R88, R2.reuse, R88 ;  /* 0x0000005802587220 */ /* 0x040fe40000410000 */
[C---:B------:R-:W-:Y:S01]  /*13960*/  FMUL.FTZ R89, R2.reuse, R89 ;  /* 0x0000005902597220 */ /* 0x040fe20000410000 */
[----:B------:R-:W3:Y:S01]  /*13970*/  MUFU.EX2 R217, R5 ;  /* 0x0000000500d97308 */ /* 0x000ee20000000800 */
[C---:B------:R-:W-:Y:S02]  /*13980*/  FMUL.FTZ R92, R2.reuse, R92 ;  /* 0x0000005c025c7220 */ /* 0x040fe40000410000 */
[----:B------:R-:W-:Y:S02]  /*13990*/  FMUL.FTZ R93, R2, R93 ;  /* 0x0000005d025d7220 */ /* 0x000fe40000410000 */
[C---:B-----5:R-:W-:Y:S02]  /*139a0*/  FMUL.FTZ R18, R164.reuse, R186 ;  /* 0x000000baa4127220 */ /* 0x060fe40000410000 */
[C---:B------:R-:W-:Y:S02]  /*139b0*/  FMUL.FTZ R98, R164.reuse, R98 ;  /* 0x00000062a4627220 */ /* 0x040fe40000410000 */
[C---:B------:R-:W-:Y:S01]  /*139c0*/  FMUL.FTZ R99, R164.reuse, R99 ;  /* 0x00000063a4637220 */ /* 0x040fe20000410000 */
[----:B------:R-:W4:Y:S01]  /*139d0*/  MUFU.EX2 R216, R7 ;  /* 0x0000000700d87308 */ /* 0x000f220000000800 */
[C---:B------:R-:W-:Y:S02]  /*139e0*/  FMUL.FTZ R102, R164.reuse, R102 ;  /* 0x00000066a4667220 */ /* 0x040fe40000410000 */
[C---:B------:R-:W-:Y:S02]  /*139f0*/  FMUL.FTZ R103, R164.reuse, R103 ;  /* 0x00000067a4677220 */ /* 0x040fe40000410000 */
[----:B--2---:R-:W-:Y:S02]  /*13a00*/  FMUL.FTZ R19, R164, R187 ;  /* 0x000000bba4137220 */ /* 0x004fe40000410000 */
[----:B------:R-:W-:Y:S01]  /*13a10*/  LDSM.16.MT88.4 R184, [R235+0xc000] ;  /* 0x00c00000ebb8783b */ /* 0x000fe20000004200 */
[C---:B------:R-:W-:Y:S02]  /*13a20*/  FMUL.FTZ R104, R2.reuse, R104 ;  /* 0x0000006802687220 */ /* 0x040fe40000410000 */
[----:B------:R-:W2:Y:S01]  /*13a30*/  MUFU.EX2 R0, R0 ;  /* 0x0000000000007308 */ /* 0x000ea20000000800 */
[C---:B------:R-:W-:Y:S02]  /*13a40*/  FMUL.FTZ R105, R2.reuse, R105 ;  /* 0x0000006902697220 */ /* 0x040fe40000410000 */
[C---:B------:R-:W-:Y:S01]  /*13a50*/  FMUL.FTZ R108, R2.reuse, R108 ;  /* 0x0000006c026c7220 */ /* 0x040fe20000410000 */
[----:B---3--:R-:W-:Y:S01]  /*13a60*/  F2FP.BF16.PACK_AB R176, R217, R228 ;  /* 0x000000e4d9b0723e */ /* 0x008fe200000010ff */
[C---:B------:R-:W-:Y:S02]  /*13a70*/  FMUL.FTZ R5, R165.reuse, R177 ;  /* 0x000000b1a5057220 */ /* 0x040fe40000410000 */
[----:B------:R-:W-:Y:S02]  /*13a80*/  FMUL.FTZ R109, R2, R109 ;  /* 0x0000006d026d7220 */ /* 0x000fe40000410000 */
[C---:B------:R-:W-:Y:S01]  /*13a90*/  FMUL.FTZ R114, R164.reuse, R114 ;  /* 0x00000072a4727220 */ /* 0x040fe20000410000 */
[----:B------:R3:W-:Y:S01]  /*13aa0*/  MUFU.EX2 R219, R8 ;  /* 0x0000000800db7308 */ /* 0x0007e20000000800 */
[----:B------:R-:W-:Y:S02]  /*13ab0*/  FMUL.FTZ R115, R164, R115 ;  /* 0x00000073a4737220 */ /* 0x000fe40000410000 */
[----:B------:R-:W-:Y:S01]  /*13ac0*/  FMUL.FTZ R116, R165, R116 ;  /* 0x00000074a5747220 */ /* 0x000fe20000410000 */
[----:B----4-:R-:W-:Y:S01]  /*13ad0*/  F2FP.BF16.PACK_AB R177, R216, R222 ;  /* 0x000000ded8b1723e */ /* 0x010fe200000010ff */
[----:B------:R-:W-:Y:S01]  /*13ae0*/  FMUL.FTZ R7, R164, R179 ;  /* 0x000000b3a4077220 */ /* 0x000fe20000410000 */
[----:B------:R-:W-:Y:S01]  /*13af0*/  F2FP.BF16.PACK_AB R179, R225, R227 ;  /* 0x000000e3e1b3723e */ /* 0x000fe200000010ff */
[--C-:B------:R-:W-:Y:S02]  /*13b00*/  FFMA.FTZ R36, R36, c[0x0][0x23c], -R170.reuse ;  /* 0x00008f0024247a23 */ /* 0x100fe400000108aa */
[--C-:B------:R-:W-:Y:S01]  /*13b10*/  FFMA.FTZ R37, R37, c[0x0][0x23c], -R170.reuse ;  /* 0x00008f0025257a23 */ /* 0x100fe200000108aa */
[----:B------:R4:W-:Y:S01]  /*13b20*/  MUFU.EX2 R218, R10 ;  /* 0x0000000a00da7308 */ /* 0x0009e20000000800 */
[--C-:B------:R-:W-:Y:S02]  /*13b30*/  FFMA.FTZ R38, R38, c[0x0][0x23c], -R169.reuse ;  /* 0x00008f0026267a23 */ /* 0x100fe400000108a9 */
[-C--:B-1----:R-:W-:Y:S05]  /*13b40*/  HMMA.16816.F32.BF16 R4, R176, R204.reuse, R4 ;  /* 0x000000ccb004723c */ /* 0x082fea0000041804 */
[C---:B--2---:R-:W-:Y:S02]  /*13b50*/  FMUL.FTZ R74, R0.reuse, R74 ;  /* 0x0000004a004a7220 */ /* 0x044fe40000410000 */
[----:B------:R1:W-:Y:S01]  /*13b60*/  MUFU.EX2 R221, R11 ;  /* 0x0000000b00dd7308 */ /* 0x0003e20000000800 */
[----:B------:R-:W-:Y:S04]  /*13b70*/  FMUL.FTZ R75, R0, R75 ;  /* 0x0000004b004b7220 */ /* 0x000fe80000410000 */
[----:B---3--:R-:W-:Y:S02]  /*13b80*/  FMUL.FTZ R8, R2, R172 ;  /* 0x000000ac02087220 */ /* 0x008fe40000410000 */
[C---:B------:R-:W-:Y:S02]  /*13b90*/  FMUL.FTZ R78, R0.reuse, R78 ;  /* 0x0000004e004e7220 */ /* 0x040fe40000410000 */
[C---:B------:R-:W-:Y:S01]  /*13ba0*/  FMUL.FTZ R79, R0.reuse, R79 ;  /* 0x0000004f004f7220 */ /* 0x040fe20000410000 */
[----:B------:R2:W-:Y:S01]  /*13bb0*/  MUFU.EX2 R220, R12 ;  /* 0x0000000c00dc7308 */ /* 0x0005e20000000800 */
[C---:B------:R-:W-:Y:S02]  /*13bc0*/  FMUL.FTZ R90, R0.reuse, R90 ;  /* 0x0000005a005a7220 */ /* 0x040fe40000410000 */
[C---:B------:R-:W-:Y:S02]  /*13bd0*/  FMUL.FTZ R91, R0.reuse, R91 ;  /* 0x0000005b005b7220 */ /* 0x040fe40000410000 */
[C---:B----4-:R-:W-:Y:S02]  /*13be0*/  FMUL.FTZ R10, R0.reuse, R174 ;  /* 0x000000ae000a7220 */ /* 0x050fe40000410000 */
[C---:B------:R-:W-:Y:S02]  /*13bf0*/  FMUL.FTZ R94, R0.reuse, R94 ;  /* 0x0000005e005e7220 */ /* 0x040fe40000410000 */
[C---:B------:R-:W-:Y:S01]  /*13c00*/  FMUL.FTZ R95, R0.reuse, R95 ;  /* 0x0000005f005f7220 */ /* 0x040fe20000410000 */
[----:B------:R-:W3:Y:S01]  /*13c10*/  MUFU.EX2 R224, R13 ;  /* 0x0000000d00e07308 */ /* 0x000ee20000000800 */
[C---:B------:R-:W-:Y:S02]  /*13c20*/  FMUL.FTZ R106, R0.reuse, R106 ;  /* 0x0000006a006a7220 */ /* 0x040fe40000410000 */
[C---:B------:R-:W-:Y:S02]  /*13c30*/  FMUL.FTZ R107, R0.reuse, R107 ;  /* 0x0000006b006b7220 */ /* 0x040fe40000410000 */
[C---:B-1----:R-:W-:Y:S02]  /*13c40*/  FMUL.FTZ R11, R0.reuse, R175 ;  /* 0x000000af000b7220 */ /* 0x042fe40000410000 */
[C---:B------:R-:W-:Y:S02]  /*13c50*/  FMUL.FTZ R110, R0.reuse, R110 ;  /* 0x0000006e006e7220 */ /* 0x040fe40000410000 */
[----:B------:R-:W-:Y:S01]  /*13c60*/  FMUL.FTZ R111, R0, R111 ;  /* 0x0000006f006f7220 */ /* 0x000fe20000410000 */
[----:B------:R1:W-:Y:S01]  /*13c70*/  MUFU.EX2 R223, R14 ;  /* 0x0000000e00df7308 */ /* 0x0003e20000000800 */
[----:B------:R-:W-:Y:S02]  /*13c80*/  FMUL.FTZ R117, R165, R117 ;  /* 0x00000075a5757220 */ /* 0x000fe40000410000 */
[----:B------:R-:W-:Y:S02]  /*13c90*/  FMUL.FTZ R118, R164, R118 ;  /* 0x00000076a4767220 */ /* 0x000fe40000410000 */
[----:B--2---:R-:W-:Y:S02]  /*13ca0*/  FMUL.FTZ R12, R2, R180 ;  /* 0x000000b4020c7220 */ /* 0x004fe40000410000 */
[----:B------:R-:W-:Y:S02]  /*13cb0*/  FMUL.FTZ R119, R164, R119 ;  /* 0x00000077a4777220 */ /* 0x000fe40000410000 */
[--C-:B------:R-:W-:Y:S01]  /*13cc0*/  FFMA.FTZ R20, R20, c[0x0][0x23c], -R170.reuse ;  /* 0x00008f0014147a23 */ /* 0x100fe200000108aa */
[----:B------:R-:W2:Y:S01]  /*13cd0*/  MUFU.EX2 R213, R15 ;  /* 0x0000000f00d57308 */ /* 0x000ea20000000800 */
[--C-:B------:R-:W-:Y:S02]  /*13ce0*/  FFMA.FTZ R21, R21, c[0x0][0x23c], -R170.reuse ;  /* 0x00008f0015157a23 */ /* 0x100fe400000108aa */
[--C-:B------:R-:W-:Y:S01]  /*13cf0*/  FFMA.FTZ R22, R22, c[0x0][0x23c], -R169.reuse ;  /* 0x00008f0016167a23 */ /* 0x100fe200000108a9 */
[----:B---3--:R-:W-:Y:S01]  /*13d00*/  F2FP.BF16.PACK_AB R174, R224, R220 ;  /* 0x000000dce0ae723e */ /* 0x008fe200000010ff */
[C---:B------:R-:W-:Y:S02]  /*13d10*/  FMUL.FTZ R13, R2.reuse, R181 ;  /* 0x000000b5020d7220 */ /* 0x040fe40000410000 */
[--C-:B------:R-:W-:Y:S02]  /*13d20*/  FFMA.FTZ R23, R23, c[0x0][0x23c], -R169.reuse ;  /* 0x00008f0017177a23 */ /* 0x100fe400000108a9 */
[C---:B------:R-:W-:Y:S01]  /*13d30*/  FMUL.FTZ R120, R2.reuse, R120 ;  /* 0x0000007802787220 */ /* 0x040fe20000410000 */
[----:B------:R-:W3:Y:S01]  /*13d40*/  MUFU.EX2 R215, R9 ;  /* 0x0000000900d77308 */ /* 0x000ee20000000800 */
[----:B------:R-:W-:Y:S02]  /*13d50*/  FMUL.FTZ R121, R2, R121 ;  /* 0x0000007902797220 */ /* 0x000fe40000410000 */
[C---:B------:R-:W-:Y:S02]  /*13d60*/  FMUL.FTZ R122, R0.reuse, R122 ;  /* 0x0000007a007a7220 */ /* 0x040fe40000410000 */
[C---:B-1----:R-:W-:Y:S02]  /*13d70*/  FMUL.FTZ R14, R0.reuse, R182 ;  /* 0x000000b6000e7220 */ /* 0x042fe40000410000 */
[----:B------:R-:W-:Y:S02]  /*13d80*/  FMUL.FTZ R123, R0, R123 ;  /* 0x0000007b007b7220 */ /* 0x000fe40000410000 */
[--C-:B------:R-:W-:Y:S01]  /*13d90*/  FFMA.FTZ R39, R39, c[0x0][0x23c], -R169.reuse ;  /* 0x00008f0027277a23 */ /* 0x100fe200000108a9 */
[----:B------:R1:W-:Y:S01]  /*13da0*/  MUFU.EX2 R252, R22 ;  /* 0x0000001600fc7308 */ /* 0x0003e20000000800 */
[--C-:B------:R-:W-:Y:S02]  /*13db0*/  FFMA.FTZ R48, R48, c[0x0][0x23c], -R170.reuse ;  /* 0x00008f0030307a23 */ /* 0x100fe400000108aa */
[----:B------:R-:W-:Y:S01]  /*13dc0*/  FFMA.FTZ R49, R49, c[0x0][0x23c], -R170 ;  /* 0x00008f0031317a23 */ /* 0x000fe200000108aa */
[----:B--2---:R-:W-:Y:S01]  /*13dd0*/  F2FP.BF16.PACK_AB R175, R213, R223 ;  /* 0x000000dfd5af723e */ /* 0x004fe200000010ff */
[----:B------:R-:W-:Y:S02]  /*13de0*/  FMUL.FTZ R15, R0, R183 ;  /* 0x000000b7000f7220 */ /* 0x000fe40000410000 */
[----:B------:R-:W2:Y:S01]  /*13df0*/  LDSM.16.MT88.4 R180, [R236+0xc000] ;  /* 0x00c00000ecb4783b */ /* 0x000ea20000004200 */
[--C-:B------:R-:W-:Y:S02]  /*13e00*/  FFMA.FTZ R50, R50, c[0x0][0x23c], -R169.reuse ;  /* 0x00008f0032327a23 */ /* 0x100fe400000108a9 */
[----:B------:R4:W-:Y:S01]  /*13e10*/  MUFU.EX2 R251, R23 ;  /* 0x0000001700fb7308 */ /* 0x0009e20000000800 */
[----:B------:R-:W-:Y:S02]  /*13e20*/  FFMA.FTZ R51, R51, c[0x0][0x23c], -R169 ;  /* 0x00008f0033337a23 */ /* 0x000fe400000108a9 */
[--C-:B------:R-:W-:Y:S01]  /*13e30*/  FFMA.FTZ R40, R40, c[0x0][0x23c], -R171.reuse ;  /* 0x00008f0028287a23 */ /* 0x100fe200000108ab */
[----:B---3--:R-:W-:Y:S01]  /*13e40*/  F2FP.BF16.PACK_AB R172, R215, R219 ;  /* 0x000000dbd7ac723e */ /* 0x008fe200000010ff */
[----:B------:R-:W-:Y:S01]  /*13e50*/  FMUL.FTZ R9, R2, R173 ;  /* 0x000000ad02097220 */ /* 0x000fe20000410000 */
[----:B------:R-:W-:Y:S01]  /*13e60*/  F2FP.BF16.PACK_AB R173, R221, R218 ;  /* 0x000000daddad723e */ /* 0x000fe200000010ff */
[--C-:B------:R-:W-:Y:S02]  /*13e70*/  FFMA.FTZ R41, R41, c[0x0][0x23c], -R171.reuse ;  /* 0x00008f0029297a23 */ /* 0x100fe400000108ab */
[--C-:B------:R-:W-:Y:S01]  /*13e80*/  FFMA.FTZ R42, R42, c[0x0][0x23c], -R212.reuse ;  /* 0x00008f002a2a7a23 */ /* 0x100fe200000108d4 */
[----:B------:R-:W-:Y:S01]  /*13e90*/  MUFU.EX2 R229, R36 ;  /* 0x0000002400e57308 */ /* 0x000fe20000000800 */
[--C-:B------:R-:W-:Y:S02]  /*13ea0*/  FFMA.FTZ R43, R43, c[0x0][0x23c], -R212.reuse ;  /* 0x00008f002b2b7a23 */ /* 0x100fe400000108d4 */
[C---:B------:R-:W-:Y:S04]  /*13eb0*/  HMMA.16816.F32.BF16 R8, R172.reuse, R204, R8 ;  /* 0x000000ccac08723c */ /* 0x040fe80000041808 */
[----:B-1----:R-:W-:Y:S02]  /*13ec0*/  FMUL.FTZ R22, R164, R190 ;  /* 0x000000bea4167220 */ /* 0x002fe40000410000 */
[--C-:B------:R-:W-:Y:S01]  /*13ed0*/  FFMA.FTZ R56, R56, c[0x0][0x23c], -R171.reuse ;  /* 0x00008f0038387a23 */ /* 0x100fe200000108ab */
[----:B------:R1:W-:Y:S01]  /*13ee0*/  MUFU.EX2 R204, R20 ;  /* 0x0000001400cc7308 */ /* 0x0003e20000000800 */
[-C--:B------:R-:W-:Y:S04]  /*13ef0*/  HMMA.16816.F32.BF16 R12, R172, R206.reuse, R12 ;  /* 0x000000ceac0c723c */ /* 0x080fe8000004180c */
[----:B----4-:R-:W-:Y:S01]  /*13f00*/  FMUL.FTZ R23, R164, R191 ;  /* 0x000000bfa4177220 */ /* 0x010fe20000410000 */
[----:B------:R-:W-:Y:S01]  /*13f10*/  MOV R205, R228 ;  /* 0x000000e400cd7202 */ /* 0x000fe20000000f00 */
[--C-:B------:R-:W-:Y:S02]  /*13f20*/  FFMA.FTZ R57, R57, c[0x0][0x23c], -R171.reuse ;  /* 0x00008f0039397a23 */ /* 0x100fe400000108ab */
[C---:B------:R-:W-:Y:S01]  /*13f30*/  HMMA.16816.F32.BF16 R16, R176.reuse, R206, R16 ;  /* 0x000000ceb010723c */ /* 0x040fe20000041810 */
[----:B------:R-:W-:Y:S03]  /*13f40*/  MUFU.EX2 R228, R37 ;  /* 0x0000002500e47308 */ /* 0x000fe60000000800 */
[----:B------:R-:W-:Y:S02]  /*13f50*/  FFMA.FTZ R60, R60, c[0x0][0x23c], -R171 ;  /* 0x00008f003c3c7a23 */ /* 0x000fe400000108ab */
[--C-:B------:R-:W-:Y:S01]  /*13f60*/  FFMA.FTZ R58, R58, c[0x0][0x23c], -R212.reuse ;  /* 0x00008f003a3a7a23 */ /* 0x100fe200000108d4 */
[----:B------:R-:W-:Y:S01]  /*13f70*/  MOV R207, R227 ;  /* 0x000000e300cf7202 */ /* 0x000fe20000000f00 */
[-C--:B------:R-:W-:Y:S03]  /*13f80*/  HMMA.16816.F32.BF16 R68, R176, R208.reuse, R68 ;  /* 0x000000d0b044723c */ /* 0x080fe60000041844 */
[----:B------:R-:W-:Y:S01]  /*13f90*/  MUFU.EX2 R227, R38 ;  /* 0x0000002600e37308 */ /* 0x000fe20000000800 */
[--C-:B------:R-:W-:Y:S01]  /*13fa0*/  FFMA.FTZ R59, R59, c[0x0][0x23c], -R212.reuse ;  /* 0x00008f003b3b7a23 */ /* 0x100fe200000108d4 */
[----:B------:R-:W-:Y:S01]  /*13fb0*/  MOV R206, R226 ;  /* 0x000000e200ce7202 */ /* 0x000fe20000000f00 */
[----:B------:R-:W-:Y:S02]  /*13fc0*/  FFMA.FTZ R62, R62, c[0x0][0x23c], -R212 ;  /* 0x00008f003e3e7a23 */ /* 0x000fe400000108d4 */
[C---:B------:R-:W-:Y:S04]  /*13fd0*/  HMMA.16816.F32.BF16 R72, R172.reuse, R208, R72 ;  /* 0x000000d0ac48723c */ /* 0x040fe80000041848 */
[C---:B-1----:R-:W-:Y:S01]  /*13fe0*/  FMUL.FTZ R20, R165.reuse, R188 ;  /* 0x000000bca5147220 */ /* 0x042fe20000410000 */
[----:B------:R1:W-:Y:S01]  /*13ff0*/  MUFU.EX2 R226, R39 ;  /* 0x0000002700e27308 */ /* 0x0003e20000000800 */
[C---:B------:R-:W-:Y:S01]  /*14000*/  FMUL.FTZ R124, R2.reuse, R124 ;  /* 0x0000007c027c7220 */ /* 0x040fe20000410000 */
[----:B------:R-:W-:Y:S01]  /*14010*/  MOV R209, R225 ;  /* 0x000000e100d17202 */ /* 0x000fe20000000f00 */
[-C--:B------:R-:W-:Y:S04]  /*14020*/  HMMA.16816.F32.BF16 R76, R172, R210.reuse, R76 ;  /* 0x000000d2ac4c723c */ /* 0x080fe8000004184c */
[----:B------:R-:W-:Y:S01]  /*14030*/  FMUL.FTZ R125, R2, R125 ;  /* 0x0000007d027d7220 */ /* 0x000fe20000410000 */
[----:B------:R-:W-:Y:S01]  /*14040*/  MOV R208, R224 ;  /* 0x000000e000d07202 */ /* 0x000fe20000000f00 */
[C---:B------:R-:W-:Y:S01]  /*14050*/  FMUL.FTZ R126, R0.reuse, R126 ;  /* 0x0000007e007e7220 */ /* 0x040fe20000410000 */
[----:B------:R-:W-:Y:S01]  /*14060*/  MUFU.EX2 R225, R48 ;  /* 0x0000003000e17308 */ /* 0x000fe20000000800 */
[C---:B------:R-:W-:Y:S04]  /*14070*/  HMMA.16816.F32.BF16 R80, R176.reuse, R210, R80 ;  /* 0x000000d2b050723c */ /* 0x040fe80000041850 */
[----:B------:R-:W-:Y:S02]  /*14080*/  FMUL.FTZ R127, R0, R127 ;  /* 0x0000007f007f7220 */ /* 0x000fe40000410000 */
[C---:B------:R-:W-:Y:S01]  /*14090*/  FMUL.FTZ R128, R165.reuse, R128 ;  /* 0x00000080a5807220 */ /* 0x040fe20000410000 */
[----:B------:R-:W-:Y:S01]  /*140a0*/  MOV R211, R223 ;  /* 0x000000df00d37202 */ /* 0x000fe20000000f00 */
[-C--:B--2---:R-:W-:Y:S01]  /*140b0*/  HMMA.16816.F32.BF16 R84, R176, R180.reuse, R84 ;  /* 0x000000b4b054723c */ /* 0x084fe20000041854 */
[----:B------:R-:W-:Y:S03]  /*140c0*/  MUFU.EX2 R224, R49 ;  /* 0x0000003100e07308 */ /* 0x000fe60000000800 */
[----:B------:R-:W-:Y:S01]  /*140d0*/  FMUL.FTZ R129, R165, R129 ;  /* 0x00000081a5817220 */ /* 0x000fe20000410000 */
[----:B-1----:R-:W-:Y:S01]  /*140e0*/  LDSM.16.MT88.4 R36, [R236+0xe800] ;  /* 0x00e80000ec24783b */ /* 0x002fe20000004200 */
[C---:B------:R-:W-:Y:S01]  /*140f0*/  FMUL.FTZ R130, R164.reuse, R130 ;  /* 0x00000082a4827220 */ /* 0x040fe20000410000 */
[----:B------:R-:W-:Y:S01]  /*14100*/  MOV R210, R214 ;  /* 0x000000d600d27202 */ /* 0x000fe20000000f00 */
[C---:B------:R-:W-:Y:S03]  /*14110*/  HMMA.16816.F32.BF16 R88, R172.reuse, R180, R88 ;  /* 0x000000b4ac58723c */ /* 0x040fe60000041858 */
[----:B------:R-:W-:Y:S01]  /*14120*/  MUFU.EX2 R223, R50 ;  /* 0x0000003200df7308 */ /* 0x000fe20000000800 */
[----:B------:R-:W-:Y:S02]  /*14130*/  FMUL.FTZ R131, R164, R131 ;  /* 0x00000083a4837220 */ /* 0x000fe40000410000 */
[--C-:B------:R-:W-:Y:S02]  /*14140*/  FFMA.FTZ R32, R32, c[0x0][0x23c], -R170.reuse ;  /* 0x00008f0020207a23 */ /* 0x100fe400000108aa */
[-C--:B------:R-:W-:Y:S04]  /*14150*/  HMMA.16816.F32.BF16 R92, R172, R182.reuse, R92 ;  /* 0x000000b6ac5c723c */ /* 0x080fe8000004185c */
[----:B------:R-:W-:Y:S01]  /*14160*/  FFMA.FTZ R33, R33, c[0x0][0x23c], -R170 ;  /* 0x00008f0021217a23 */ /* 0x000fe200000108aa */
[----:B------:R1:W2:Y:S01]  /*14170*/  MUFU.EX2 R214, R21 ;  /* 0x0000001500d67308 */ /* 0x0002a20000000800 */
[--C-:B------:R-:W-:Y:S02]  /*14180*/  FFMA.FTZ R34, R34, c[0x0][0x23c], -R169.reuse ;  /* 0x00008f0022227a23 */ /* 0x100fe400000108a9 */
[C---:B------:R-:W-:Y:S01]  /*14190*/  HMMA.16816.F32.BF16 R96, R176.reuse, R182, R96 ;  /* 0x000000b6b060723c */ /* 0x040fe20000041860 */
[----:B------:R-:W3:Y:S03]  /*141a0*/  LDSM.16.MT88.4 R180, [R233+0xe000] ;  /* 0x00e00000e9b4783b */ /* 0x000ee60000004200 */
[----:B------:R-:W-:Y:S02]  /*141b0*/  FFMA.FTZ R35, R35, c[0x0][0x23c], -R169 ;  /* 0x00008f0023237a23 */ /* 0x000fe400000108a9 */
[C---:B------:R-:W-:Y:S01]  /*141c0*/  FMUL.FTZ R132, R2.reuse, R132 ;  /* 0x0000008402847220 */ /* 0x040fe20000410000 */
[----:B------:R4:W-:Y:S01]  /*141d0*/  MUFU.EX2 R250, R32 ;  /* 0x0000002000fa7308 */ /* 0x0009e20000000800 */
[-C--:B------:R-:W-:Y:S04]  /*141e0*/  HMMA.16816.F32.BF16 R100, R176, R184.reuse, R100 ;  /* 0x000000b8b064723c */ /* 0x080fe80000041864 */
[----:B------:R-:W-:Y:S02]  /*141f0*/  FMUL.FTZ R133, R2, R133 ;  /* 0x0000008502857220 */ /* 0x000fe40000410000 */
[C---:B------:R-:W-:Y:S02]  /*14200*/  FMUL.FTZ R134, R0.reuse, R134 ;  /* 0x0000008600867220 */ /* 0x040fe40000410000 */
[C---:B------:R-:W-:Y:S01]  /*14210*/  HMMA.16816.F32.BF16 R104, R172.reuse, R184, R104 ;  /* 0x000000b8ac68723c */ /* 0x040fe20000041868 */
[----:B------:R5:W2:Y:S03]  /*14220*/  MUFU.EX2 R249, R33 ;  /* 0x0000002100f97308 */ /* 0x000aa60000000800 */
[----:B------:R-:W-:Y:S02]  /*14230*/  FMUL.FTZ R135, R0, R135 ;  /* 0x0000008700877220 */ /* 0x000fe40000410000 */
[C---:B-1----:R-:W-:Y:S02]  /*14240*/  FMUL.FTZ R21, R165.reuse, R189 ;  /* 0x000000bda5157220 */ /* 0x042fe40000410000 */
[-C--:B------:R-:W-:Y:S01]  /*14250*/  HMMA.16816.F32.BF16 R108, R172, R186.reuse, R108 ;  /* 0x000000baac6c723c */ /* 0x080fe2000004186c */
[----:B------:R-:W-:Y:S02]  /*14260*/  LDSM.16.MT88.4 R188, [R236+0xc800] ;  /* 0x00c80000ecbc783b */ /* 0x000fe40000004200 */
[----:B------:R1:W-:Y:S01]  /*14270*/  MUFU.EX2 R248, R34 ;  /* 0x0000002200f87308 */ /* 0x0003e20000000800 */
[C---:B------:R-:W-:Y:S02]  /*14280*/  FMUL.FTZ R136, R2.reuse, R136 ;  /* 0x0000008802887220 */ /* 0x040fe40000410000 */
[----:B------:R-:W-:Y:S02]  /*14290*/  FMUL.FTZ R137, R2, R137 ;  /* 0x0000008902897220 */ /* 0x000fe40000410000 */
[C---:B------:R-:W-:Y:S01]  /*142a0*/  HMMA.16816.F32.BF16 R112, R176.reuse, R186, R112 ;  /* 0x000000bab070723c */ /* 0x040fe20000041870 */
[----:B------:R-:W2:Y:S03]  /*142b0*/  LDSM.16.MT88.4 R184, [R234+0xe000] ;  /* 0x00e00000eab8783b */ /* 0x000ea60000004200 */
[C---:B------:R-:W-:Y:S01]  /*142c0*/  FMUL.FTZ R138, R0.reuse, R138 ;  /* 0x0000008a008a7220 */ /* 0x040fe20000410000 */
[----:B------:R1:W1:Y:S01]  /*142d0*/  MUFU.EX2 R247, R35 ;  /* 0x0000002300f77308 */ /* 0x0002620000000800 */
[----:B------:R-:W-:Y:S02]  /*142e0*/  FMUL.FTZ R139, R0, R139 ;  /* 0x0000008b008b7220 */ /* 0x000fe40000410000 */
[C---:B------:R-:W-:Y:S01]  /*142f0*/  FMUL.FTZ R140, R165.reuse, R140 ;  /* 0x0000008ca58c7220 */ /* 0x040fe20000410000 */
[-C--:B---3--:R-:W-:Y:S03]  /*14300*/  HMMA.16816.F32.BF16 R116, R176, R180.reuse, R116 ;  /* 0x000000b4b074723c */ /* 0x088fe60000041874 */
[C---:B------:R-:W-:Y:S02]  /*14310*/  FMUL.FTZ R141, R165.reuse, R141 ;  /* 0x0000008da58d7220 */ /* 0x040fe40000410000 */
[C---:B------:R-:W-:Y:S02]  /*14320*/  FMUL.FTZ R142, R164.reuse, R142 ;  /* 0x0000008ea48e7220 */ /* 0x040fe40000410000 */
[C---:B------:R-:W-:Y:S01]  /*14330*/  FMUL.FTZ R143, R164.reuse, R143 ;  /* 0x0000008fa48f7220 */ /* 0x040fe20000410000 */
[C---:B------:R-:W-:Y:S04]  /*14340*/  HMMA.16816.F32.BF16 R120, R172.reuse, R180, R120 ;  /* 0x000000b4ac78723c */ /* 0x040fe80000041878 */
[C---:B----4-:R-:W-:Y:S01]  /*14350*/  FMUL.FTZ R32, R165.reuse, R192 ;  /* 0x000000c0a5207220 */ /* 0x050fe20000410000 */
[----:B------:R-:W-:Y:S01]  /*14360*/  MOV R192, R220 ;  /* 0x000000dc00c07202 */ /* 0x000fe20000000f00 */
[----:B-----5:R-:W-:Y:S01]  /*14370*/  FMUL.FTZ R33, R165, R193 ;  /* 0x000000c1a5217220 */ /* 0x020fe20000410000 */
[----:B------:R-:W-:Y:S01]  /*14380*/  MUFU.EX2 R220, R41 ;  /* 0x0000002900dc7308 */ /* 0x000fe20000000800 */
[-C--:B------:R-:W-:Y:S04]  /*14390*/  HMMA.16816.F32.BF16 R124, R172, R182.reuse, R124 ;  /* 0x000000b6ac7c723c */ /* 0x080fe8000004187c */
[C---:B-1----:R-:W-:Y:S01]  /*143a0*/  FMUL.FTZ R34, R164.reuse, R194 ;  /* 0x000000c2a4227220 */ /* 0x042fe20000410000 */
[----:B------:R-:W-:Y:S01]  /*143b0*/  MOV R194, R222 ;  /* 0x000000de00c27202 */ /* 0x000fe20000000f00 */
[----:B------:R-:W-:Y:S01]  /*143c0*/  FMUL.FTZ R35, R164, R195 ;  /* 0x000000c3a4237220 */ /* 0x000fe20000410000 */
[----:B------:R-:W-:Y:S01]  /*143d0*/  MOV R195, R219 ;  /* 0x000000db00c37202 */ /* 0x000fe20000000f00 */
[C---:B------:R-:W-:Y:S01]  /*143e0*/  HMMA.16816.F32.BF16 R128, R176.reuse, R182, R128 ;  /* 0x000000b6b080723c */ /* 0x040fe20000041880 */
[----:B------:R-:W1:Y:S01]  /*143f0*/  LDSM.16.MT88.4 R180, [R236+0xe000] ;  /* 0x00e00000ecb4783b */ /* 0x000e620000004200 */
[----:B------:R3:W-:Y:S02]  /*14400*/  MUFU.EX2 R222, R51 ;  /* 0x0000003300de7308 */ /* 0x0007e40000000800 */
[--C-:B------:R-:W-:Y:S01]  /*14410*/  FFMA.FTZ R24, R24, c[0x0][0x23c], -R171.reuse ;  /* 0x00008f0018187a23 */ /* 0x100fe200000108ab */
[----:B------:R-:W-:Y:S01]  /*14420*/  MOV R193, R221 ;  /* 0x000000dd00c17202 */ /* 0x000fe20000000f00 */
[--C-:B------:R-:W-:Y:S02]  /*14430*/  FFMA.FTZ R25, R25, c[0x0][0x23c], -R171.reuse ;  /* 0x00008f0019197a23 */ /* 0x100fe400000108ab */
[-C--:B--2---:R-:W-:Y:S04]  /*14440*/  HMMA.16816.F32.BF16 R20, R176, R184.reuse, R20 ;  /* 0x000000b8b014723c */ /* 0x084fe80000041814 */
[----:B------:R-:W2:Y:S01]  /*14450*/  MUFU.EX2 R221, R40 ;  /* 0x0000002800dd7308 */ /* 0x000ea20000000800 */
[--C-:B------:R-:W-:Y:S02]  /*14460*/  FFMA.FTZ R26, R26, c[0x0][0x23c], -R212.reuse ;  /* 0x00008f001a1a7a23 */ /* 0x100fe400000108d4 */
[--C-:B------:R-:W-:Y:S01]  /*14470*/  FFMA.FTZ R27, R27, c[0x0][0x23c], -R212.reuse ;  /* 0x00008f001b1b7a23 */ /* 0x100fe200000108d4 */
[C---:B------:R-:W-:Y:S04]  /*14480*/  HMMA.16816.F32.BF16 R132, R172.reuse, R184, R132 ;  /* 0x000000b8ac84723c */ /* 0x040fe80000041884 */
[C---:B------:R-:W-:Y:S02]  /*14490*/  FMUL.FTZ R144, R2.reuse, R144 ;  /* 0x0000009002907220 */ /* 0x040fe40000410000 */
[----:B------:R-:W-:Y:S01]  /*144a0*/  MUFU.EX2 R219, R42 ;  /* 0x0000002a00db7308 */ /* 0x000fe20000000800 */
[----:B------:R-:W-:Y:S01]  /*144b0*/  FMUL.FTZ R145, R2, R145 ;  /* 0x0000009102917220 */ /* 0x000fe20000410000 */
[-C--:B------:R-:W-:Y:S01]  /*144c0*/  HMMA.16816.F32.BF16 R136, R172, R186.reuse, R136 ;  /* 0x000000baac88723c */ /* 0x080fe20000041888 */
[----:B---3--:R-:W-:Y:S03]  /*144d0*/  LDSM.16.MT88.4 R48, [R235+0xe800] ;  /* 0x00e80000eb30783b */ /* 0x008fe60000004200 */
[C---:B------:R-:W-:Y:S02]  /*144e0*/  FMUL.FTZ R146, R0.reuse, R146 ;  /* 0x0000009200927220 */ /* 0x040fe40000410000 */
[----:B------:R-:W-:Y:S02]  /*144f0*/  FMUL.FTZ R147, R0, R147 ;  /* 0x0000009300937220 */ /* 0x000fe40000410000 */
[C---:B------:R-:W-:Y:S01]  /*14500*/  HMMA.16816.F32.BF16 R140, R176.reuse, R186, R140 ;  /* 0x000000bab08c723c */ /* 0x040fe2000004188c */
[----:B------:R3:W-:Y:S01]  /*14510*/  MUFU.EX2 R246, R24 ;  /* 0x0000001800f67308 */ /* 0x0007e20000000800 */
[----:B------:R-:W4:Y:S02]  /*14520*/  LDSM.16.MT88.4 R184, [R235+0xe000] ;  /* 0x00e00000ebb8783b */ /* 0x000f240000004200 */
[C---:B------:R-:W-:Y:S02]  /*14530*/  FMUL.FTZ R148, R2.reuse, R148 ;  /* 0x0000009402947220 */ /* 0x040fe40000410000 */
[----:B------:R-:W-:Y:S02]  /*14540*/  FMUL.FTZ R149, R2, R149 ;  /* 0x0000009502957220 */ /* 0x000fe40000410000 */
[C---:B------:R-:W-:Y:S01]  /*14550*/  FMUL.FTZ R150, R0.reuse, R150 ;  /* 0x0000009600967220 */ /* 0x040fe20000410000 */
[-C--:B-1----:R-:W-:Y:S02]  /*14560*/  HMMA.16816.F32.BF16 R32, R176, R180.reuse, R32 ;  /* 0x000000b4b020723c */ /* 0x082fe40000041820 */
[----:B------:R1:W5:Y:S01]  /*14570*/  MUFU.EX2 R245, R25 ;  /* 0x0000001900f57308 */ /* 0x0003620000000800 */
[----:B------:R-:W-:Y:S02]  /*14580*/  FMUL.FTZ R151, R0, R151 ;  /* 0x0000009700977220 */ /* 0x000fe40000410000 */
[C---:B------:R-:W-:Y:S02]  /*14590*/  FMUL.FTZ R152, R165.reuse, R152 ;  /* 0x00000098a5987220 */ /* 0x040fe40000410000 */
[----:B------:R-:W-:Y:S01]  /*145a0*/  FMUL.FTZ R153, R165, R153 ;  /* 0x00000099a5997220 */ /* 0x000fe20000410000 */
[C---:B------:R-:W-:Y:S04]  /*145b0*/  HMMA.16816.F32.BF16 R144, R172.reuse, R180, R144 ;  /* 0x000000b4ac90723c */ /* 0x040fe80000041890 */
[----:B------:R1:W-:Y:S01]  /*145c0*/  MUFU.EX2 R231, R26 ;  /* 0x0000001a00e77308 */ /* 0x0003e20000000800 */
[C---:B------:R-:W-:Y:S02]  /*145d0*/  FMUL.FTZ R154, R164.reuse, R154 ;  /* 0x0000009aa49a7220 */ /* 0x040fe40000410000 */
[----:B------:R-:W-:Y:S01]  /*145e0*/  FMUL.FTZ R155, R164, R155 ;  /* 0x0000009ba49b7220 */ /* 0x000fe20000410000 */
[-C--:B------:R-:W-:Y:S04]  /*145f0*/  HMMA.16816.F32.BF16 R148, R172, R182.reuse, R148 ;  /* 0x000000b6ac94723c */ /* 0x080fe80000041894 */
[--C-:B------:R-:W-:Y:S02]  /*14600*/  FFMA.FTZ R28, R28, c[0x0][0x23c], -R171.reuse ;  /* 0x00008f001c1c7a23 */ /* 0x100fe400000108ab */
[----:B------:R2:W2:Y:S01]  /*14610*/  MUFU.EX2 R230, R27 ;  /* 0x0000001b00e67308 */ /* 0x0004a20000000800 */
[--C-:B------:R-:W-:Y:S01]  /*14620*/  FFMA.FTZ R29, R29, c[0x0][0x23c], -R171.reuse ;  /* 0x00008f001d1d7a23 */ /* 0x100fe200000108ab */
[C---:B------:R-:W-:Y:S01]  /*14630*/  HMMA.16816.F32.BF16 R152, R176.reuse, R182, R152 ;  /* 0x000000b6b098723c */ /* 0x040fe20000041898 */
[----:B------:R-:W5:Y:S03]  /*14640*/  LDSM.16.MT88.4 R180, [R233+0xc800] ;  /* 0x00c80000e9b4783b */ /* 0x000f660000004200 */
[--C-:B------:R-:W-:Y:S02]  /*14650*/  FFMA.FTZ R30, R30, c[0x0][0x23c], -R212.reuse ;  /* 0x00008f001e1e7a23 */ /* 0x100fe400000108d4 */
[--C-:B------:R-:W-:Y:S02]  /*14660*/  FFMA.FTZ R31, R31, c[0x0][0x23c], -R212.reuse ;  /* 0x00008f001f1f7a23 */ /* 0x100fe400000108d4 */
[C---:B---3--:R-:W-:Y:S02]  /*14670*/  FMUL.FTZ R24, R165.reuse, R196 ;  /* 0x000000c4a5187220 */ /* 0x048fe40000410000 */
[----:B------:R3:W-:Y:S02]  /*14680*/  MUFU.EX2 R196, R31 ;  /* 0x0000001f00c47308 */ /* 0x0007e40000000800 */
[C---:B-1----:R-:W-:Y:S02]  /*14690*/  FMUL.FTZ R25, R165.reuse, R197 ;  /* 0x000000c5a5197220 */ /* 0x042fe40000410000 */
[----:B------:R-:W-:Y:S02]  /*146a0*/  FMUL.FTZ R26, R164, R198 ;  /* 0x000000c6a41a7220 */ /* 0x000fe40000410000 */
[C---:B------:R-:W-:Y:S02]  /*146b0*/  FMUL.FTZ R156, R2.reuse, R156 ;  /* 0x0000009c029c7220 */ /* 0x040fe40000410000 */
[----:B------:R-:W-:Y:S02]  /*146c0*/  FMUL.FTZ R157, R2, R157 ;  /* 0x0000009d029d7220 */ /* 0x000fe40000410000 */
[----:B------:R1:W-:Y:S01]  /*146d0*/  MUFU.EX2 R198, R29 ;  /* 0x0000001d00c67308 */ /* 0x0003e20000000800 */
[----:B------:R-:W-:Y:S02]  /*146e0*/  FMUL.FTZ R158, R0, R158 ;  /* 0x0000009e009e7220 */ /* 0x000fe40000410000 */
[----:B--2---:R-:W-:Y:S02]  /*146f0*/  FMUL.FTZ R27, R164, R199 ;  /* 0x000000c7a41b7220 */ /* 0x004fe40000410000 */
[----:B------:R-:W-:Y:S02]  /*14700*/  FMUL.FTZ R159, R0, R159 ;  /* 0x0000009f009f7220 */ /* 0x000fe40000410000 */
[C---:B------:R-:W-:Y:S02]  /*14710*/  FMUL.FTZ R160, R2.reuse, R160 ;  /* 0x000000a002a07220 */ /* 0x040fe40000410000 */
[----:B------:R-:W-:Y:S01]  /*14720*/  FMUL.FTZ R161, R2, R161 ;  /* 0x000000a102a17220 */ /* 0x000fe20000410000 */
[-C--:B----4-:R-:W-:Y:S01]  /*14730*/  HMMA.16816.F32.BF16 R24, R176, R184.reuse, R24 ;  /* 0x000000b8b018723c */ /* 0x090fe20000041818 */
[----:B------:R2:W4:Y:S02]  /*14740*/  MUFU.EX2 R199, R28 ;  /* 0x0000001c00c77308 */ /* 0x0005240000000800 */
[C---:B------:R-:W-:Y:S02]  /*14750*/  FMUL.FTZ R162, R0.reuse, R162 ;  /* 0x000000a200a27220 */ /* 0x040fe40000410000 */
[----:B------:R-:W-:Y:S02]  /*14760*/  FMUL.FTZ R163, R0, R163 ;  /* 0x000000a300a37220 */ /* 0x000fe40000410000 */
[----:B---3--:R-:W-:Y:S01]  /*14770*/  FMUL.FTZ R31, R164, R203 ;  /* 0x000000cba41f7220 */ /* 0x008fe20000410000 */
[C---:B------:R-:W-:Y:S03]  /*14780*/  HMMA.16816.F32.BF16 R156, R172.reuse, R184, R156 ;  /* 0x000000b8ac9c723c */ /* 0x040fe6000004189c */
[----:B------:R3:W3:Y:S01]  /*14790*/  MUFU.EX2 R197, R30 ;  /* 0x0000001e00c57308 */ /* 0x0006e20000000800 */
[--C-:B------:R-:W-:Y:S01]  /*147a0*/  FFMA.FTZ R44, R44, c[0x0][0x23c], -R171.reuse ;  /* 0x00008f002c2c7a23 */ /* 0x100fe200000108ab */
[----:B------:R-:W-:Y:S01]  /*147b0*/  MOV R203, R215 ;  /* 0x000000d700cb7202 */ /* 0x000fe20000000f00 */
[----:B-1----:R-:W-:Y:S01]  /*147c0*/  FMUL.FTZ R29, R165, R201 ;  /* 0x000000c9a51d7220 */ /* 0x002fe20000410000 */
[----:B------:R-:W-:Y:S01]  /*147d0*/  MOV R201, R217 ;  /* 0x000000d900c97202 */ /* 0x000fe20000000f00 */
[-C--:B------:R-:W-:Y:S04]  /*147e0*/  HMMA.16816.F32.BF16 R160, R172, R186.reuse, R160 ;  /* 0x000000baaca0723c */ /* 0x080fe800000418a0 */
[--C-:B------:R-:W-:Y:S01]  /*147f0*/  FFMA.FTZ R45, R45, c[0x0][0x23c], -R171.reuse ;  /* 0x00008f002d2d7a23 */ /* 0x100fe200000108ab */
[----:B------:R1:W-:Y:S01]  /*14800*/  MUFU.EX2 R217, R44 ;  /* 0x0000002c00d97308 */ /* 0x0003e20000000800 */
[----:B------:R-:W-:Y:S01]  /*14810*/  FFMA.FTZ R171, R61, c[0x0][0x23c], -R171 ;  /* 0x00008f003dab7a23 */ /* 0x000fe200000108ab */
[----:B------:R-:W-:Y:S01]  /*14820*/  F2FP.BF16.PACK_AB R172, R214, R204 ;  /* 0x000000ccd6ac723e */ /* 0x000fe200000010ff */
[--C-:B------:R-:W-:Y:S01]  /*14830*/  FFMA.FTZ R46, R46, c[0x0][0x23c], -R212.reuse ;  /* 0x00008f002e2e7a23 */ /* 0x100fe200000108d4 */
[----:B------:R-:W-:Y:S03]  /*14840*/  F2FP.BF16.PACK_AB R173, R251, R252 ;  /* 0x000000fcfbad723e */ /* 0x000fe600000010ff */
[----:B--2---:R-:W-:Y:S01]  /*14850*/  FMUL.FTZ R28, R165, R200 ;  /* 0x000000c8a51c7220 */ /* 0x004fe20000410000 */
[----:B------:R-:W-:Y:S01]  /*14860*/  F2FP.BF16.PACK_AB R174, R249, R250 ;  /* 0x000000faf9ae723e */ /* 0x000fe200000010ff */
[--C-:B------:R-:W-:Y:S01]  /*14870*/  FFMA.FTZ R47, R47, c[0x0][0x23c], -R212.reuse ;  /* 0x00008f002f2f7a23 */ /* 0x100fe200000108d4 */
[----:B------:R-:W-:Y:S01]  /*14880*/  F2FP.BF16.PACK_AB R175, R247, R248 ;  /* 0x000000f8f7af723e */ /* 0x000fe200000010ff */
[----:B------:R-:W-:Y:S01]  /*14890*/  FFMA.FTZ R212, R63, c[0x0][0x23c], -R212 ;  /* 0x00008f003fd47a23 */ /* 0x000fe200000108d4 */
[----:B------:R-:W-:Y:S01]  /*148a0*/  MUFU.EX2 R215, R46 ;  /* 0x0000002e00d77308 */ /* 0x000fe20000000800 */
[----:B------:R-:W-:Y:S01]  /*148b0*/  MOV R200, R216 ;  /* 0x000000d800c87202 */ /* 0x000fe20000000f00 */
[----:B---3--:R-:W-:Y:S01]  /*148c0*/  FMUL.FTZ R30, R164, R202 ;  /* 0x000000caa41e7220 */ /* 0x008fe20000410000 */
[----:B------:R-:W-:Y:S06]  /*148d0*/  MOV R202, R218 ;  /* 0x000000da00ca7202 */ /* 0x000fec0000000f00 */
[----:B------:R-:W-:Y:S01]  /*148e0*/  HMMA.16816.F32.BF16 R28, R176, R186, R28 ;  /* 0x000000bab01c723c */ /* 0x000fe2000004181c */
[----:B------:R-:W2:Y:S01]  /*148f0*/  LDSM.16.MT88.4 R184, [R234+0xc800] ;  /* 0x00c80000eab8783b */ /* 0x000ea20000004200 */
[----:B------:R3:W3:Y:S02]  /*14900*/  MUFU.EX2 R218, R43 ;  /* 0x0000002b00da7308 */ /* 0x0006e40000000800 */
[----:B-1----:R-:W-:Y:S03]  /*14910*/  F2FP.BF16.PACK_AB R44, R220, R221 ;  /* 0x000000dddc2c723e */ /* 0x002fe600000010ff */
[----:B-----5:R-:W-:Y:S01]  /*14920*/  F2FP.BF16.PACK_AB R176, R245, R246 ;  /* 0x000000f6f5b0723e */ /* 0x020fe200000010ff */
[-C--:B------:R-:W-:Y:S04]  /*14930*/  HMMA.16816.F32.BF16 R4, R172, R180.reuse, R4 ;  /* 0x000000b4ac04723c */ /* 0x080fe80000041804 */
[----:B------:R1:W5:Y:S01]  /*14940*/  MUFU.EX2 R216, R45 ;  /* 0x0000002d00d87308 */ /* 0x0003620000000800 */
[----:B------:R-:W-:Y:S02]  /*14950*/  F2FP.BF16.PACK_AB R177, R230, R231 ;  /* 0x000000e7e6b1723e */ /* 0x000fe400000010ff */
[----:B----4-:R-:W-:Y:S02]  /*14960*/  F2FP.BF16.PACK_AB R178, R198, R199 ;  /* 0x000000c7c6b2723e */ /* 0x010fe400000010ff */
[----:B------:R-:W-:Y:S05]  /*14970*/  F2FP.BF16.PACK_AB R179, R196, R197 ;  /* 0x000000c5c4b3723e */ /* 0x000fea00000010ff */
[----:B------:R-:W-:Y:S02]  /*14980*/  MUFU.EX2 R171, R171 ;  /* 0x000000ab00ab7308 */ /* 0x000fe40000000800 */
[C---:B------:R-:W-:Y:S01]  /*14990*/  HMMA.16816.F32.BF16 R8, R176.reuse, R180, R8 ;  /* 0x000000b4b008723c */ /* 0x040fe20000041808 */
[----:B---3--:R-:W-:Y:S07]  /*149a0*/  LDSM.16.MT88.4 R40, [R233+0xd000] ;  /* 0x00d00000e928783b */ /* 0x008fee0000004200 */
[-C--:B------:R-:W-:Y:S01]  /*149b0*/  HMMA.16816.F32.BF16 R12, R176, R182.reuse, R12 ;  /* 0x000000b6b00c723c */ /* 0x080fe2000004180c */
[----:B------:R-:W-:Y:S03]  /*149c0*/  MUFU.EX2 R212, R212 ;  /* 0x000000d400d47308 */ /* 0x000fe60000000800 */
[----:B-1----:R-:W-:Y:S02]  /*149d0*/  F2FP.BF16.PACK_AB R45, R218, R219 ;  /* 0x000000dbda2d723e */ /* 0x002fe400000010ff */
[----:B-----5:R-:W-:Y:S02]  /*149e0*/  F2FP.BF16.PACK_AB R46, R216, R217 ;  /* 0x000000d9d82e723e */ /* 0x020fe400000010ff */
[C---:B------:R-:W-:Y:S01]  /*149f0*/  HMMA.16816.F32.BF16 R16, R172.reuse, R182, R16 ;  /* 0x000000b6ac10723c */ /* 0x040fe20000041810 */
[----:B------:R-:W1:Y:S07]  /*14a00*/  LDSM.16.MT88.4 R180, [R235+0xc800] ;  /* 0x00c80000ebb4783b */ /* 0x000e6e0000004200 */
[-C--:B--2---:R-:W-:Y:S08]  /*14a10*/  HMMA.16816.F32.BF16 R68, R172, R184.reuse, R68 ;  /* 0x000000b8ac44723c */ /* 0x084ff00000041844 */
        /* <DEDUP_REMOVED lines=14> */
[-C--:B--2---:R-:W-:Y:S08]  /*14b00*/  HMMA.16816.F32.BF16 R116, R172, R184.reuse, R116 ;  /* 0x000000b8ac74723c */ /* 0x084ff00000041874 */
[C---:B------:R-:W-:Y:S07]  /*14b10*/  HMMA.16816.F32.BF16 R120, R176.reuse, R184, R120 ;  /* 0x000000b8b078723c */ /* 0x040fee0000041878 */
[----:B------:R-:W-:Y:S01]  /*14b20*/  MOV R185, R214 ;  /* 0x000000d600b97202 */ /* 0x000fe20000000f00 */
[-C--:B------:R-:W-:Y:S01]  /*14b30*/  HMMA.16816.F32.BF16 R124, R176, R186.reuse, R124 ;  /* 0x000000bab07c723c */ /* 0x080fe2000004187c */
[----:B------:R-:W2:Y:S03]  /*14b40*/  MUFU.EX2 R214, R47 ;  /* 0x0000002f00d67308 */ /* 0x000ea60000000800 */
[--C-:B------:R-:W-:Y:S04]  /*14b50*/  FFMA.FTZ R184, R66, c[0x0][0x23c], -R169.reuse ;  /* 0x00008f0042b87a23 */ /* 0x100fe800000108a9 */
[C---:B------:R-:W-:Y:S08]  /*14b60*/  HMMA.16816.F32.BF16 R128, R172.reuse, R186, R128 ;  /* 0x000000baac80723c */ /* 0x040ff00000041880 */
[-C--:B---3--:R-:W-:Y:S08]  /*14b70*/  HMMA.16816.F32.BF16 R20, R172, R188.reuse, R20 ;  /* 0x000000bcac14723c */ /* 0x088ff00000041814 */
[C---:B------:R-:W-:Y:S04]  /*14b80*/  HMMA.16816.F32.BF16 R132, R176.reuse, R188, R132 ;  /* 0x000000bcb084723c */ /* 0x040fe80000041884 */
[----:B--2---:R-:W-:Y:S04]  /*14b90*/  F2FP.BF16.PACK_AB R47, R214, R215 ;  /* 0x000000d7d62f723e */ /* 0x004fe800000010ff */
[-C--:B------:R-:W-:Y:S08]  /*14ba0*/  HMMA.16816.F32.BF16 R136, R176, R190.reuse, R136 ;  /* 0x000000beb088723c */ /* 0x080ff00000041888 */
[C---:B------:R-:W-:Y:S08]  /*14bb0*/  HMMA.16816.F32.BF16 R140, R172.reuse, R190, R140 ;  /* 0x000000beac8c723c */ /* 0x040ff0000004188c */
[-C--:B------:R-:W-:Y:S08]  /*14bc0*/  HMMA.16816.F32.BF16 R32, R172, R36.reuse, R32 ;  /* 0x00000024ac20723c */ /* 0x080ff00000041820 */
[C---:B------:R-:W-:Y:S07]  /*14bd0*/  HMMA.16816.F32.BF16 R144, R176.reuse, R36, R144 ;  /* 0x00000024b090723c */ /* 0x040fee0000041890 */
[----:B------:R-:W-:Y:S01]  /*14be0*/  F2FP.BF16.PACK_AB R36, R228, R229 ;  /* 0x000000e5e424723e */ /* 0x000fe200000010ff */
[-C--:B------:R-:W-:Y:S04]  /*14bf0*/  HMMA.16816.F32.BF16 R148, R176, R38.reuse, R148 ;  /* 0x00000026b094723c */ /* 0x080fe80000041894 */
[----:B------:R-:W-:Y:S04]  /*14c00*/  F2FP.BF16.PACK_AB R37, R226, R227 ;  /* 0x000000e3e225723e */ /* 0x000fe800000010ff */
[C---:B------:R-:W-:Y:S07]  /*14c10*/  HMMA.16816.F32.BF16 R152, R172.reuse, R38, R152 ;  /* 0x00000026ac98723c */ /* 0x040fee0000041898 */
[----:B------:R-:W-:Y:S01]  /*14c20*/  F2FP.BF16.PACK_AB R38, R224, R225 ;  /* 0x000000e1e026723e */ /* 0x000fe200000010ff */
[-C--:B------:R-:W-:Y:S04]  /*14c30*/  HMMA.16816.F32.BF16 R24, R172, R48.reuse, R24 ;  /* 0x00000030ac18723c */ /* 0x080fe80000041818 */
[----:B------:R-:W-:Y:S04]  /*14c40*/  F2FP.BF16.PACK_AB R39, R222, R223 ;  /* 0x000000dfde27723e */ /* 0x000fe800000010ff */
[C---:B------:R-:W-:Y:S08]  /*14c50*/  HMMA.16816.F32.BF16 R156, R176.reuse, R48, R156 ;  /* 0x00000030b09c723c */ /* 0x040ff0000004189c */
[-C--:B------:R-:W-:Y:S07]  /*14c60*/  HMMA.16816.F32.BF16 R160, R176, R50.reuse, R160 ;  /* 0x00000032b0a0723c */ /* 0x080fee00000418a0 */
[--C-:B------:R-:W-:Y:S01]  /*14c70*/  FFMA.FTZ R177, R53, c[0x0][0x23c], -R170.reuse ;  /* 0x00008f0035b17a23 */ /* 0x100fe200000108aa */
[----:B------:R-:W-:Y:S01]  /*14c80*/  HMMA.16816.F32.BF16 R28, R172, R50, R28 ;  /* 0x00000032ac1c723c */ /* 0x000fe2000004181c */
[----:B------:R-:W2:Y:S03]  /*14c90*/  LDL.LU R173, [R1+0x40] ;  /* 0x0000400001ad7983 */ /* 0x000ea60000300800 */
[--C-:B------:R-:W-:Y:S01]  /*14ca0*/  FFMA.FTZ R176, R52, c[0x0][0x23c], -R170.reuse ;  /* 0x00008f0034b07a23 */ /* 0x100fe200000108aa */
[----:B------:R-:W3:Y:S01]  /*14cb0*/  LDL.LU R172, [R1+0x44] ;  /* 0x0000440001ac7983 */ /* 0x000ee20000300800 */
[--C-:B------:R-:W-:Y:S01]  /*14cc0*/  FFMA.FTZ R178, R55, c[0x0][0x23c], -R169.reuse ;  /* 0x00008f0037b27a23 */ /* 0x100fe200000108a9 */
[----:B------:R-:W-:Y:S01]  /*14cd0*/  MOV R174, R203 ;  /* 0x000000cb00ae7202 */ /* 0x000fe20000000f00 */
[-C--:B------:R-:W-:Y:S01]  /*14ce0*/  HMMA.16816.F32.BF16 R4, R36, R40.reuse, R4 ;  /* 0x000000282404723c */ /* 0x080fe20000041804 */
[----:B------:R-:W4:Y:S04]  /*14cf0*/  LDL.LU R61, [R1+0x3c] ;  /* 0x00003c00013d7983 */ /* 0x000f280000300800 */
[----:B------:R-:W-:Y:S01]  /*14d00*/  MOV R203, R195 ;  /* 0x000000c300cb7202 */ /* 0x000fe20000000f00 */
[----:B------:R-:W5:Y:S01]  /*14d10*/  LDSM.16.MT88.4 R48, [R236+0xd000] ;  /* 0x00d00000ec30783b */ /* 0x000f620000004200 */
[----:B------:R-:W-:Y:S01]  /*14d20*/  MOV R195, R194 ;  /* 0x000000c200c37202 */ /* 0x000fe20000000f00 */
[C---:B------:R-:W-:Y:S04]  /*14d30*/  HMMA.16816.F32.BF16 R8, R44.reuse, R40, R8 ;  /* 0x000000282c08723c */ /* 0x040fe80000041808 */
[----:B------:R-:W-:Y:S01]  /*14d40*/  MOV R194, R210 ;  /* 0x000000d200c27202 */ /* 0x000fe20000000f00 */
[--C-:B------:R-:W-:Y:S01]  /*14d50*/  FFMA.FTZ R179, R64, c[0x0][0x23c], -R170.reuse ;  /* 0x00008f0040b37a23 */ /* 0x100fe200000108aa */
[----:B------:R-:W-:Y:S01]  /*14d60*/  MOV R210, R211 ;  /* 0x000000d300d27202 */ /* 0x000fe20000000f00 */
[--C-:B------:R-:W-:Y:S01]  /*14d70*/  FFMA.FTZ R64, R54, c[0x0][0x23c], -R169.reuse ;  /* 0x00008f0036407a23 */ /* 0x100fe200000108a9 */
[-C--:B------:R-:W-:Y:S01]  /*14d80*/  HMMA.16816.F32.BF16 R12, R44, R42.reuse, R12 ;  /* 0x0000002a2c0c723c */ /* 0x080fe2000004180c */
[----:B------:R-:W5:Y:S03]  /*14d90*/  LDSM.16.MT88.4 R52, [R235+0xd000] ;  /* 0x00d00000eb34783b */ /* 0x000f660000004200 */
[----:B------:R-:W-:Y:S01]  /*14da0*/  MOV R211, R208 ;  /* 0x000000d000d37202 */ /* 0x000fe20000000f00 */
[----:B------:R-:W-:Y:S01]  /*14db0*/  FFMA.FTZ R170, R65, c[0x0][0x23c], -R170 ;  /* 0x00008f0041aa7a23 */ /* 0x000fe200000108aa */
[----:B------:R-:W-:Y:S01]  /*14dc0*/  MOV R175, R185 ;  /* 0x000000b900af7202 */ /* 0x000fe20000000f00 */
[----:B------:R-:W-:Y:S01]  /*14dd0*/  FFMA.FTZ R169, R67, c[0x0][0x23c], -R169 ;  /* 0x00008f0043a97a23 */ /* 0x000fe200000108a9 */
[C---:B------:R-:W-:Y:S01]  /*14de0*/  HMMA.16816.F32.BF16 R16, R36.reuse, R42, R16 ;  /* 0x0000002a2410723c */ /* 0x040fe20000041810 */
[----:B------:R-:W5:Y:S03]  /*14df0*/  LDSM.16.MT88.4 R40, [R233+0xf000] ;  /* 0x00f00000e928783b */ /* 0x000f660000004200 */
[----:B------:R-:W-:Y:S02]  /*14e00*/  MOV R188, R211 ;  /* 0x000000d300bc7202 */ /* 0x000fe40000000f00 */
[----:B------:R5:W-:Y:S01]  /*14e10*/  MUFU.EX2 R211, R177 ;  /* 0x000000b100d37308 */ /* 0x000be20000000800 */
[----:B------:R-:W-:Y:S01]  /*14e20*/  MOV R189, R210 ;  /* 0x000000d200bd7202 */ /* 0x000fe20000000f00 */
[-C--:B-1----:R-:W-:Y:S04]  /*14e30*/  HMMA.16816.F32.BF16 R68, R36, R180.reuse, R68 ;  /* 0x000000b42444723c */ /* 0x082fe80000041844 */
[----:B------:R-:W-:Y:S02]  /*14e40*/  MOV R208, R209 ;  /* 0x000000d100d07202 */ /* 0x000fe40000000f00 */
[----:B------:R-:W-:Y:S02]  /*14e50*/  MOV R209, R206 ;  /* 0x000000ce00d17202 */ /* 0x000fe40000000f00 */
[C---:B------:R-:W-:Y:S01]  /*14e60*/  HMMA.16816.F32.BF16 R72, R44.reuse, R180, R72 ;  /* 0x000000b42c48723c */ /* 0x040fe20000041848 */
[----:B------:R1:W-:Y:S03]  /*14e70*/  MUFU.EX2 R210, R64 ;  /* 0x0000004000d27308 */ /* 0x0003e60000000800 */
[----:B------:R-:W-:Y:S02]  /*14e80*/  MOV R206, R207 ;  /* 0x000000cf00ce7202 */ /* 0x000fe40000000f00 */
[----:B------:R-:W-:Y:S02]  /*14e90*/  MOV R207, R213 ;  /* 0x000000d500cf7202 */ /* 0x000fe40000000f00 */
[-C--:B------:R-:W-:Y:S03]  /*14ea0*/  HMMA.16816.F32.BF16 R76, R44, R182.reuse, R76 ;  /* 0x000000b62c4c723c */ /* 0x080fe6000004184c */
[----:B------:R1:W-:Y:S01]  /*14eb0*/  MUFU.EX2 R213, R176 ;  /* 0x000000b000d57308 */ /* 0x0003e20000000800 */
[----:B------:R-:W-:Y:S01]  /*14ec0*/  MOV R190, R206 ;  /* 0x000000ce00be7202 */ /* 0x000fe20000000f00 */
[----:B-----5:R-:W5:Y:S01]  /*14ed0*/  LDL.LU R177, [R1+0x38] ;  /* 0x0000380001b17983 */ /* 0x020f620000300800 */
[----:B------:R-:W-:Y:S02]  /*14ee0*/  MOV R180, R204 ;  /* 0x000000cc00b47202 */ /* 0x000fe40000000f00 */
[C---:B------:R-:W-:Y:S04]  /*14ef0*/  HMMA.16816.F32.BF16 R80, R36.reuse, R182, R80 ;  /* 0x000000b62450723c */ /* 0x040fe80000041850 */
[----:B------:R-:W-:Y:S01]  /*14f00*/  MOV R191, R209 ;  /* 0x000000d100bf7202 */ /* 0x000fe20000000f00 */
[----:B------:R1:W-:Y:S01]  /*14f10*/  MUFU.EX2 R206, R184 ;  /* 0x000000b800ce7308 */ /* 0x0003e20000000800 */
[----:B------:R-:W-:Y:S02]  /*14f20*/  MOV R181, R207 ;  /* 0x000000cf00b57202 */ /* 0x000fe40000000f00 */
[-C--:B------:R-:W-:Y:S01]  /*14f30*/  HMMA.16816.F32.BF16 R84, R36, R48.reuse, R84 ;  /* 0x000000302454723c */ /* 0x080fe20000041854 */
[----:B-1----:R-:W1:Y:S03]  /*14f40*/  LDSM.16.MT88.4 R64, [R234+0xf000] ;  /* 0x00f00000ea40783b */ /* 0x002e660000004200 */
[----:B------:R-:W-:Y:S03]  /*14f50*/  MOV R183, R205 ;  /* 0x000000cd00b77202 */ /* 0x000fe60000000f00 */
[----:B------:R-:W-:Y:S01]  /*14f60*/  MUFU.EX2 R204, R56 ;  /* 0x0000003800cc7308 */ /* 0x000fe20000000800 */
[C---:B------:R-:W-:Y:S04]  /*14f70*/  HMMA.16816.F32.BF16 R88, R44.reuse, R48, R88 ;  /* 0x000000302c58723c */ /* 0x040fe80000041858 */
[----:B------:R-:W-:Y:S02]  /*14f80*/  MOV R176, R195 ;  /* 0x000000c300b07202 */ /* 0x000fe40000000f00 */
[----:B------:R-:W-:Y:S02]  /*14f90*/  MOV R195, R194 ;  /* 0x000000c200c37202 */ /* 0x000fe40000000f00 */
[-C--:B------:R-:W-:Y:S01]  /*14fa0*/  HMMA.16816.F32.BF16 R92, R44, R50.reuse, R92 ;  /* 0x000000322c5c723c */ /* 0x080fe2000004185c */
[----:B------:R-:W-:Y:S03]  /*14fb0*/  MUFU.EX2 R209, R178 ;  /* 0x000000b200d17308 */ /* 0x000fe60000000800 */
[----:B------:R-:W-:Y:S01]  /*14fc0*/  MOV R194, R208 ;  /* 0x000000d000c27202 */ /* 0x000fe20000000f00 */
[----:B------:R-:W-:Y:S03]  /*14fd0*/  LDSM.16.MT88.4 R184, [R233+0xd800] ;  /* 0x00d80000e9b8783b */ /* 0x000fe60000004200 */
[C---:B------:R-:W-:Y:S03]  /*14fe0*/  HMMA.16816.F32.BF16 R96, R36.reuse, R50, R96 ;  /* 0x000000322460723c */ /* 0x040fe60000041860 */
[----:B------:R-:W-:Y:S02]  /*14ff0*/  MUFU.EX2 R208, R179 ;  /* 0x000000b300d07308 */ /* 0x000fe40000000800 */
[----:B------:R-:W1:Y:S03]  /*15000*/  LDSM.16.MT88.4 R48, [R236+0xf000] ;  /* 0x00f00000ec30783b */ /* 0x000e660000004200 */
[-C--:B------:R-:W-:Y:S05]  /*15010*/  HMMA.16816.F32.BF16 R100, R36, R52.reuse, R100 ;  /* 0x000000342464723c */ /* 0x080fea0000041864 */
[----:B------:R-:W-:Y:S03]  /*15020*/  MUFU.EX2 R207, R170 ;  /* 0x000000aa00cf7308 */ /* 0x000fe60000000800 */
[C---:B------:R-:W-:Y:S07]  /*15030*/  HMMA.16816.F32.BF16 R104, R44.reuse, R52, R104 ;  /* 0x000000342c68723c */ /* 0x040fee0000041868 */
[----:B------:R-:W1:Y:S01]  /*15040*/  MUFU.EX2 R170, R57 ;  /* 0x0000003900aa7308 */ /* 0x000e620000000800 */
[-C--:B------:R-:W-:Y:S08]  /*15050*/  HMMA.16816.F32.BF16 R108, R44, R54.reuse, R108 ;  /* 0x000000362c6c723c */ /* 0x080ff0000004186c */
[C---:B------:R-:W-:Y:S01]  /*15060*/  HMMA.16816.F32.BF16 R112, R36.reuse, R54, R112 ;  /* 0x000000362470723c */ /* 0x040fe20000041870 */
[----:B------:R-:W1:Y:S01]  /*15070*/  LDSM.16.MT88.4 R52, [R235+0xf000] ;  /* 0x00f00000eb34783b */ /* 0x000e620000004200 */
[----:B------:R-:W-:Y:S06]  /*15080*/  MUFU.EX2 R205, R169 ;  /* 0x000000a900cd7308 */ /* 0x000fec0000000800 */
[-C--:B------:R-:W-:Y:S04]  /*15090*/  HMMA.16816.F32.BF16 R116, R36, R40.reuse, R116 ;  /* 0x000000282474723c */ /* 0x080fe80000041874 */
[----:B------:R-:W-:Y:S04]  /*150a0*/  MUFU.EX2 R169, R58 ;  /* 0x0000003a00a97308 */ /* 0x000fe80000000800 */
[C---:B------:R-:W-:Y:S08]  /*150b0*/  HMMA.16816.F32.BF16 R120, R44.reuse, R40, R120 ;  /* 0x000000282c78723c */ /* 0x040ff00000041878 */
[-C--:B------:R-:W-:Y:S08]  /*150c0*/  HMMA.16816.F32.BF16 R124, R44, R42.reuse, R124 ;  /* 0x0000002a2c7c723c */ /* 0x080ff0000004187c */
[C---:B------:R-:W-:Y:S01]  /*150d0*/  HMMA.16816.F32.BF16 R128, R36.reuse, R42, R128 ;  /* 0x0000002a2480723c */ /* 0x040fe20000041880 */
[----:B------:R-:W2:Y:S07]  /*150e0*/  LDSM.16.MT88.4 R40, [R234+0xd800] ;  /* 0x00d80000ea28783b */ /* 0x000eae0000004200 */
[-C--:B-1----:R-:W-:Y:S08]  /*150f0*/  HMMA.16816.F32.BF16 R20, R36, R64.reuse, R20 ;  /* 0x000000402414723c */ /* 0x082ff00000041814 */
[C---:B------:R-:W-:Y:S01]  /*15100*/  HMMA.16816.F32.BF16 R132, R44.reuse, R64, R132 ;  /* 0x000000402c84723c */ /* 0x040fe20000041884 */
[----:B------:R-:W-:Y:S07]  /*15110*/  MUFU.EX2 R65, R60 ;  /* 0x0000003c00417308 */ /* 0x000fee0000000800 */
[-C--:B------:R-:W-:Y:S03]  /*15120*/  HMMA.16816.F32.BF16 R136, R44, R66.reuse, R136 ;  /* 0x000000422c88723c */ /* 0x080fe60000041888 */
[----:B------:R-:W-:Y:S05]  /*15130*/  MUFU.EX2 R64, R62 ;  /* 0x0000003e00407308 */ /* 0x000fea0000000800 */
[C---:B------:R-:W-:Y:S05]  /*15140*/  HMMA.16816.F32.BF16 R140, R36.reuse, R66, R140 ;  /* 0x00000042248c723c */ /* 0x040fea000004188c */
[----:B------:R1:W1:Y:S02]  /*15150*/  MUFU.EX2 R66, R59 ;  /* 0x0000003b00427308 */ /* 0x0002640000000800 */
[----:B------:R-:W-:Y:S01]  /*15160*/  MOV R67, R175 ;  /* 0x000000af00437202 */ /* 0x000fe20000000f00 */
[-C--:B------:R-:W-:Y:S08]  /*15170*/  HMMA.16816.F32.BF16 R32, R36, R48.reuse, R32 ;  /* 0x000000302420723c */ /* 0x080ff00000041820 */
[C---:B------:R-:W-:Y:S08]  /*15180*/  HMMA.16816.F32.BF16 R144, R44.reuse, R48, R144 ;  /* 0x000000302c90723c */ /* 0x040ff00000041890 */
[-C--:B------:R-:W-:Y:S01]  /*15190*/  HMMA.16816.F32.BF16 R148, R44, R50.reuse, R148 ;  /* 0x000000322c94723c */ /* 0x080fe20000041894 */
[----:B-1----:R-:W-:Y:S07]  /*151a0*/  LDSM.16.MT88.4 R56, [R233+0xf800] ;  /* 0x00f80000e938783b */ /* 0x002fee0000004200 */
[C---:B------:R-:W-:Y:S01]  /*151b0*/  HMMA.16816.F32.BF16 R152, R36.reuse, R50, R152 ;  /* 0x000000322498723c */ /* 0x040fe20000041898 */
[----:B------:R-:W1:Y:S07]  /*151c0*/  LDSM.16.MT88.4 R48, [R236+0xd800] ;  /* 0x00d80000ec30783b */ /* 0x000e6e0000004200 */
[-C--:B------:R-:W-:Y:S08]  /*151d0*/  HMMA.16816.F32.BF16 R24, R36, R52.reuse, R24 ;  /* 0x000000342418723c */ /* 0x080ff00000041818 */
[C---:B------:R-:W-:Y:S08]  /*151e0*/  HMMA.16816.F32.BF16 R156, R44.reuse, R52, R156 ;  /* 0x000000342c9c723c */ /* 0x040ff0000004189c */
[-C--:B------:R-:W-:Y:S01]  /*151f0*/  HMMA.16816.F32.BF16 R160, R44, R54.reuse, R160 ;  /* 0x000000362ca0723c */ /* 0x080fe200000418a0 */
[----:B------:R-:W1:Y:S07]  /*15200*/  LDSM.16.MT88.4 R44, [R235+0xd800] ;  /* 0x00d80000eb2c783b */ /* 0x000e6e0000004200 */
[----:B------:R-:W-:Y:S01]  /*15210*/  HMMA.16816.F32.BF16 R28, R36, R54, R28 ;  /* 0x00000036241c723c */ /* 0x000fe2000004181c */
[----:B------:R-:W1:Y:S06]  /*15220*/  LDSM.16.MT88.4 R52, [R234+0xf800] ;  /* 0x00f80000ea34783b */ /* 0x000e6c0000004200 */
[----:B------:R-:W-:Y:S02]  /*15230*/  F2FP.BF16.PACK_AB R36, R170, R204 ;  /* 0x000000ccaa24723e */ /* 0x000fe400000010ff */
[----:B------:R-:W-:Y:S03]  /*15240*/  F2FP.BF16.PACK_AB R37, R66, R169 ;  /* 0x000000a94225723e */ /* 0x000fe600000010ff */
[----:B------:R-:W-:Y:S02]  /*15250*/  F2FP.BF16.PACK_AB R38, R171, R65 ;  /* 0x00000041ab26723e */ /* 0x000fe400000010ff */
[----:B------:R-:W-:Y:S01]  /*15260*/  F2FP.BF16.PACK_AB R39, R212, R64 ;  /* 0x00000040d427723e */ /* 0x000fe200000010ff */
[----:B--2---:R-:W-:Y:S01]  /*15270*/  FFMA.FTZ R2, R2, R173, R203 ;  /* 0x000000ad02027223 */ /* 0x004fe200000100cb */
[----:B------:R-:W-:Y:S01]  /*15280*/  F2FP.BF16.PACK_AB R203, R205, R206 ;  /* 0x000000cecdcb723e */ /* 0x000fe200000010ff */
[----:B---3--:R-:W-:Y:S01]  /*15290*/  FFMA.FTZ R0, R0, R172, R202 ;  /* 0x000000ac00007223 */ /* 0x008fe200000100ca */
[----:B------:R-:W-:Y:S01]  /*152a0*/  F2FP.BF16.PACK_AB R202, R207, R208 ;  /* 0x000000d0cfca723e */ /* 0x000fe200000010ff */
[----:B------:R-:W-:Y:S02]  /*152b0*/  FADD.FTZ R2, R174, R2 ;  /* 0x00000002ae027221 */ /* 0x000fe40000010000 */
[----:B----4-:R-:W-:Y:S02]  /*152c0*/  FFMA.FTZ R164, R164, R61, R176 ;  /* 0x0000003da4a47223 */ /* 0x010fe400000100b0 */
[----:B------:R-:W2:Y:S02]  /*152d0*/  LDSM.16.MT88.4 R60, [R236+0xf800] ;  /* 0x00f80000ec3c783b */ /* 0x000ea40000004200 */
[----:B------:R-:W-:Y:S01]  /*152e0*/  FADD.FTZ R164, R200, R164 ;  /* 0x000000a4c8a47221 */ /* 0x000fe20000010000 */
[----:B------:R-:W-:Y:S01]  /*152f0*/  F2FP.BF16.PACK_AB R200, R211, R213 ;  /* 0x000000d5d3c8723e */ /* 0x000fe200000010ff */
[----:B-----5:R-:W-:Y:S04]  /*15300*/  FFMA.FTZ R165, R165, R177, R183 ;  /* 0x000000b1a5a57223 */ /* 0x020fe800000100b7 */
[----:B------:R-:W-:Y:S01]  /*15310*/  FADD.FTZ R165, R201, R165 ;  /* 0x000000a5c9a57221 */ /* 0x000fe20000010000 */
[----:B------:R-:W-:Y:S07]  /*15320*/  F2FP.BF16.PACK_AB R201, R209, R210 ;  /* 0x000000d2d1c9723e */ /* 0x000fee00000010ff */
[-C--:B------:R-:W-:Y:S01]  /*15330*/  HMMA.16816.F32.BF16 R176, R200, R184.reuse, R4 ;  /* 0x000000b8c8b0723c */ /* 0x080fe20000041804 */
[----:B------:R-:W3:Y:S07]  /*15340*/  LDSM.16.MT88.4 R4, [R235+0xf800] ;  /* 0x00f80000eb04783b */ /* 0x000eee0000004200 */
        /* <DEDUP_REMOVED lines=8> */
[----:B------:R-:W-:Y:S01]  /*153d0*/  MOV R12, R189 ;  /* 0x000000bd000c7202 */ /* 0x000fe20000000f00 */
[----:B------:R-:W-:Y:S01]  /*153e0*/  FADD.FTZ R8, R8, R165 ;  /* 0x000000a508087221 */ /* 0x000fe20000010000 */
[----:B------:R-:W-:Y:S01]  /*153f0*/  MOV R13, R195 ;  /* 0x000000c3000d7202 */ /* 0x000fe20000000f00 */
[----:B------:R-:W-:Y:S01]  /*15400*/  FADD.FTZ R9, R9, R164 ;  /* 0x000000a409097221 */ /* 0x000fe20000010000 */
        /* <DEDUP_REMOVED lines=37> */
[----:B------:R-:W-:Y:S04]  /*15660*/  FADD.FTZ R2, R246, R2 ;  /* 0x00000002f6027221 */ /* 0x000fe80000010000 */
[-C--:B------:R-:W-:Y:S04]  /*15670*/  HMMA.16816.F32.BF16 R116, R200, R56.reuse, R116 ;  /* 0x00000038c874723c */ /* 0x080fe80000041874 */
[----:B------:R-:W-:Y:S04]  /*15680*/  FADD.FTZ R2, R245, R2 ;  /* 0x00000002f5027221 */ /* 0x000fe80000010000 */
[C---:B------:R-:W-:Y:S04]  /*15690*/  HMMA.16816.F32.BF16 R120, R36.reuse, R56, R120 ;  /* 0x000000382478723c */ /* 0x040fe80000041878 */
[----:B------:R-:W-:Y:S04]  /*156a0*/  FADD.FTZ R2, R199, R2 ;  /* 0x00000002c7027221 */ /* 0x000fe80000010000 */
        /* <DEDUP_REMOVED lines=18> */
[-C--:B--2---:R-:W-:Y:S08]  /*157d0*/  HMMA.16816.F32.BF16 R192, R200, R60.reuse, R32 ;  /* 0x0000003cc8c0723c */ /* 0x084ff00000041820 */
        /* <DEDUP_REMOVED lines=18> */
[----:B------:R-:W-:Y:S01]  /*15900*/  FADD.FTZ R0, R170, R8 ;  /* 0x00000008aa007221 */ /* 0x000fe20000010000 */
[----:B------:R-:W-:Y:S01]  /*15910*/  MOV R170, R166 ;  /* 0x000000a600aa7202 */ /* 0x000fe20000000f00 */
[----:B------:R-:W-:Y:S02]  /*15920*/  FADD.FTZ R6, R207, R6 ;  /* 0x00000006cf067221 */ /* 0x000fe40000010000 */
[----:B------:R-:W-:Y:S02]  /*15930*/  FADD.FTZ R4, R66, R5 ;  /* 0x0000000542047221 */ /* 0x000fe40000010000 */
[----:B------:R-:W-:Y:S01]  /*15940*/  FADD.FTZ R5, R206, R2 ;  /* 0x00000002ce057221 */ /* 0x000fe20000010000 */
[----:B------:R1:W-:Y:S01]  /*15950*/  STL [R1+0x38], R6 ;  /* 0x0000380601007387 */ /* 0x0003e20000100800 */
        /* <DEDUP_REMOVED lines=8> */
[----:B------:R1:W-:Y:S02]  /*159e0*/  STL [R1+0x44], R0 ;  /* 0x0000440001007387 */ /* 0x0003e40000100800 */
[----:B-1----:R-:W-:-:S05]  /*159f0*/  @P4 BRA `(.L_x_167) ;  /* 0xffffc5e000004947 */ /* 0x002fca000383ffff */
.L_x_166:
[----:B-1-3--:R-:W2:Y:S04]  /*15a00*/  LDL.LU R4, [R1+0x38] ;  /* 0x0000380001047983 */ /* 0x00aea80000300800 */
[----:B------:R-:W1:Y:S01]  /*15a10*/  S2R R205, SR_TID.X ;  /* 0x0000000000cd7919 */ /* 0x000e620000002100 */
[----:B------:R-:W3:Y:S01]  /*15a20*/  S2UR UR7, SR_CTAID.Y ;  /* 0x00000000000779c3 */ /* 0x000ee20000002600 */
[----:B------:R-:W-:-:S02]  /*15a30*/  UISETP.NE.AND UP0, UPT, UR10, -0x1, UPT ;  /* 0xffffffff0a00788c */ /* 0x000fc4000bf05270 */
[----:B------:R-:W4:Y:S01]  /*15a40*/  LDL.LU R8, [R1+0x3c] ;  /* 0x00003c0001087983 */ /* 0x000f220000300800 */
[----:B------:R-:W-:-:S03]  /*15a50*/  ULDC.64 UR4, c[0x0][0x1e8] ;  /* 0x00007a0000047ab9 */ /* 0x000fc60000000a00 */
[----:B------:R-:W4:Y:S04]  /*15a60*/  LDL.LU R7, [R1+0x40] ;  /* 0x0000400001077983 */ /* 0x000f280000300800 */
[----:B------:R-:W4:Y:S01]  /*15a70*/  LDL.LU R6, [R1+0x44] ;  /* 0x0000440001067983 */ /* 0x000f220000300800 */
[----:B------:R-:W-:Y:S01]  /*15a80*/  @UP0 UIMAD.WIDE.U32 UR20, UR10, UR4, URZ ;  /* 0x000000040a1402a5 */ /* 0x000fe2000f8e003f */
[----:B------:R-:W3:Y:S01]  /*15a90*/  S2UR UR11, SR_CTAID.X ;  /* 0x00000000000b79c3 */ /* 0x000ee20000002500 */
[----:B------:R-:W-:Y:S01]  /*15aa0*/  ULDC UR9, c[0x0][0x214] ;  /* 0x0000850000097ab9 */ /* 0x000fe20000000800 */
[----:B------:R-:W-:Y:S01]  /*15ab0*/  BSSY B0, `(.L_x_170) ;  /* 0x00001b5000007945 */ /* 0x000fe20003800000 */
[----:B------:R-:W-:Y:S02]  /*15ac0*/  @UP0 UIMAD UR8, UR10, UR5, UR21 ;  /* 0x000000050a0802a4 */ /* 0x000fe4000f8e0215 */
[----:B------:R-:W-:-:S02]  /*15ad0*/  UMOV UR26, URZ ;  /* 0x0000003f001a7c82 */ /* 0x000fc40008000000 */
[----:B------:R-:W-:Y:S01]  /*15ae0*/  ULDC.64 UR4, c[0x0][0x1e0] ;  /* 0x0000780000047ab9 */ /* 0x000fe20000000a00 */
[----:B------:R-:W3:Y:S01]  /*15af0*/  S2UR UR12, SR_CTAID.Z ;  /* 0x00000000000c79c3 */ /* 0x000ee20000002700 */
[----:B------:R-:W-:Y:S01]  /*15b00*/  UMOV UR27, URZ ;  /* 0x0000003f001b7c82 */ /* 0x000fe20008000000 */
[----:B-1----:R-:W-:Y:S01]  /*15b10*/  SHF.R.S32.HI R206, RZ, 0x1f, R205 ;  /* 0x0000001fffce7819 */ /* 0x002fe200000114cd */
[----:B---3--:R-:W-:Y:S02]  /*15b20*/  @!UP0 USHF.R.S32.HI UR14, URZ, 0x1f, UR7 ;  /* 0x0000001f3f0e8899 */ /* 0x008fe40008011407 */
[----:B------:R-:W-:Y:S01]  /*15b30*/  @!UP0 UIMAD.WIDE.U32 UR24, UR7, UR4, URZ ;  /* 0x00000004071882a5 */ /* 0x000fe2000f8e003f */
[CC--:B------:R-:W-:Y:S01]  /*15b40*/  LEA.HI R30, R206.reuse, R205.reuse, RZ, 0x2 ;  /* 0x000000cdce1e7211 */ /* 0x0c0fe200078f10ff */
[----:B------:R-:W-:Y:S01]  /*15b50*/  @!UP0 UIMAD UR14, UR14, UR4, URZ ;  /* 0x000000040e0e82a4 */ /* 0x000fe2000f8e023f */
[----:B------:R-:W-:Y:S02]  /*15b60*/  LEA.HI R204, R206, R205, RZ, 0x5 ;  /* 0x000000cdcecc7211 */ /* 0x000fe400078f28ff */
[----:B------:R-:W-:-:S02]  /*15b70*/  ULDC.U8 UR4, c[0x0][0x329] ;  /* 0x0000ca4000047ab9 */ /* 0x000fc40000000000 */
[----:B------:R-:W-:Y:S01]  /*15b80*/  SHF.R.S32.HI R9, RZ, 0x5, R204 ;  /* 0x00000005ff097819 */ /* 0x000fe200000114cc */
[----:B------:R-:W-:Y:S02]  /*15b90*/  UISETP.NE.AND UP1, UPT, UR4, URZ, UPT ;  /* 0x0000003f0400728c */ /* 0x000fe4000bf25270 */
[----:B------:R-:W-:Y:S02]  /*15ba0*/  @!UP0 UIMAD UR14, UR7, UR5, UR14 ;  /* 0x00000005070e82a4 */ /* 0x000fe4000f8e020e */
[----:B------:R-:W-:Y:S02]  /*15bb0*/  @!UP0 UMOV UR20, UR24 ;  /* 0x0000001800148c82 */ /* 0x000fe40008000000 */
[----:B------:R-:W-:Y:S02]  /*15bc0*/  ULDC.U8 UR5, c[0x0][0x328] ;  /* 0x0000ca0000057ab9 */ /* 0x000fe40000000000 */
[----:B------:R-:W-:Y:S02]  /*15bd0*/  UISETP.NE.AND UP2, UPT, UR5, URZ, UPT ;  /* 0x0000003f0500728c */ /* 0x000fe4000bf45270 */
[----:B------:R-:W-:-:S02]  /*15be0*/  @!UP0 UIADD3 UR8, UR25, UR14, URZ ;  /* 0x0000000e19088290 */ /* 0x000fc4000fffe03f */
[----:B------:R-:W-:Y:S02]  /*15bf0*/  UISETP.NE.OR UP3, UPT, UR4, URZ, !UP2 ;  /* 0x0000003f0400728c */ /* 0x000fe4000d765670 */
[----:B------:R-:W-:Y:S02]  /*15c00*/  @UP1 ULDC UR15, c[0x0][0x210] ;  /* 0x00008400000f1ab9 */ /* 0x000fe40000000800 */
[----:B------:R-:W-:Y:S02]  /*15c10*/  ULDC UR5, c[0x0][0x234] ;  /* 0x00008d0000057ab9 */ /* 0x000fe40000000800 */
[----:B------:R-:W-:Y:S02]  /*15c20*/  @UP1 UIMAD UR15, UR15, UR9, URZ ;  /* 0x000000090f0f12a4 */ /* 0x000fe4000f8e023f */
[----:B------:R-:W-:Y:S02]  /*15c30*/  @!UP1 USEL UR15, UR9, UR5, !UP2 ;  /* 0x00000005090f9287 */ /* 0x000fe4000d000000 */
[----:B------:R-:W-:-:S02]  /*15c40*/  ULDC UR4, c[0x0][0x1c0] ;  /* 0x0000700000047ab9 */ /* 0x000fc40000000800 */
[----:B------:R-:W-:Y:S02]  /*15c50*/  @UP1 UMOV UR17, 0x1 ;  /* 0x0000000100111882 */ /* 0x000fe40000000000 */
[----:B------:R-:W-:Y:S02]  /*15c60*/  @!UP1 UIMAD UR17, UR15, UR4, URZ ;  /* 0x000000040f1192a4 */ /* 0x000fe4000f8e023f */
[----:B------:R-:W-:Y:S02]  /*15c70*/  @!UP3 UIMAD UR22, UR7, UR9, URZ ;  /* 0x000000090716b2a4 */ /* 0x000fe4000f8e023f */
[----:B------:R-:W-:Y:S02]  /*15c80*/  @UP1 ULDC UR21, c[0x0][0x210] ;  /* 0x0000840000151ab9 */ /* 0x000fe40000000800 */
[----:B------:R-:W-:Y:S02]  /*15c90*/  UIMAD UR5, UR7, UR17, URZ ;  /* 0x00000011070572a4 */ /* 0x000fe4000f8e023f */
[----:B------:R-:W-:-:S02]  /*15ca0*/  @!UP1 UMOV UR21, 0x1 ;  /* 0x0000000100159882 */ /* 0x000fc40000000000 */
[----:B------:R-:W-:Y:S02]  /*15cb0*/  @!UP3 USEL UR22, UR22, UR10, !UP0 ;  /* 0x0000000a1616b287 */ /* 0x000fe4000c000000 */
[----:B------:R-:W-:Y:S02]  /*15cc0*/  UIMAD UR4, UR11, UR21, URZ ;  /* 0x000000150b0472a4 */ /* 0x000fe4000f8e023f */
[----:B------:R-:W-:Y:S02]  /*15cd0*/  USEL UR5, UR5, URZ, UP3 ;  /* 0x0000003f05057287 */ /* 0x000fe40009800000 */
[----:B------:R-:W-:Y:S02]  /*15ce0*/  USHF.L.U32 UR4, UR4, 0x7, URZ ;  /* 0x0000000704047899 */ /* 0x000fe4000800063f */
[----:B------:R-:W-:Y:S02]  /*15cf0*/  UIMAD UR15, UR12, UR15, UR5 ;  /* 0x0000000f0c0f72a4 */ /* 0x000fe4000f8e0205 */
[----:B------:R-:W-:-:S02]  /*15d00*/  @!UP3 UMOV UR26, UR22 ;  /* 0x00000016001abc82 */ /* 0x000fc40008000000 */
[----:B------:R-:W-:Y:S02]  /*15d10*/  USHF.R.S32.HI UR5, URZ, 0x1f, UR4 ;  /* 0x0000001f3f057899 */ /* 0x000fe40008011404 */
[----:B------:R-:W-:Y:S02]  /*15d20*/  @!UP3 USHF.R.S32.HI UR27, URZ, 0x1f, UR22 ;  /* 0x0000001f3f1bb899 */ /* 0x000fe40008011416 */
[----:B------:R-:W-:Y:S02]  /*15d30*/  USHF.R.S32.HI UR7, URZ, 0x1f, UR15 ;  /* 0x0000001f3f077899 */ /* 0x000fe4000801140f */
[----:B------:R-:W-:-:S04]  /*15d40*/  UIADD3 UR4, UP2, UP1, UR4, UR26, UR15 ;  /* 0x0000001a04047290 */ /* 0x000fc8000f95e00f */
[----:B------:R-:W-:Y:S01]  /*15d50*/  UIADD3.X UR5, UR5, UR27, UR7, UP2, UP1 ;  /* 0x0000001b05057290 */ /* 0x000fe200097e2407 */
[----:B--2---:R-:W1:Y:S04]  /*15d60*/  SHFL.BFLY PT, R2, R4, 0x2, 0x1f ;  /* 0x0c401f0004027f89 */ /* 0x004e6800000e0000 */
[----:B----4-:R-:W2:Y:S04]  /*15d70*/  SHFL.BFLY PT, R0, R8, 0x2, 0x1f ;  /* 0x0c401f0008007f89 */ /* 0x010ea800000e0000 */
[----:B------:R-:W3:Y:S01]  /*15d80*/  SHFL.BFLY PT, R5, R7, 0x2, 0x1f ;  /* 0x0c401f0007057f89 */ /* 0x000ee200000e0000 */
[----:B-1----:R-:W-:-:S03]  /*15d90*/  FADD.FTZ R2, R2, R4 ;  /* 0x0000000402027221 */ /* 0x002fc60000010000 */
[----:B------:R-:W-:Y:S04]  /*15da0*/  SHFL.BFLY PT, R4, R6, 0x2, 0x1f ;  /* 0x0c401f0006047f89 */ /* 0x000fe800000e0000 */
[----:B------:R-:W1:Y:S01]  /*15db0*/  SHFL.BFLY PT, R165, R2, 0x1, 0x1f ;  /* 0x0c201f0002a57f89 */ /* 0x000e6200000e0000 */
[----:B--2---:R-:W-:Y:S02]  /*15dc0*/  FADD.FTZ R0, R0, R8 ;  /* 0x0000000800007221 */ /* 0x004fe40000010000 */
[----:B---3--:R-:W-:-:S03]  /*15dd0*/  FADD.FTZ R5, R5, R7 ;  /* 0x0000000705057221 */ /* 0x008fc60000010000 */
[----:B------:R-:W2:Y:S04]  /*15de0*/  SHFL.BFLY PT, R164, R0, 0x1, 0x1f ;  /* 0x0c201f0000a47f89 */ /* 0x000ea800000e0000 */
[----:B------:R-:W3:Y:S01]  /*15df0*/  SHFL.BFLY PT, R8, R5, 0x1, 0x1f ;  /* 0x0c201f0005087f89 */ /* 0x000ee200000e0000 */
[----:B-1----:R-:W-:Y:S02]  /*15e00*/  FADD.FTZ R165, R2, R165 ;  /* 0x000000a502a57221 */ /* 0x002fe40000010000 */
[----:B------:R-:W-:Y:S01]  /*15e10*/  FADD.FTZ R2, R4, R6 ;  /* 0x0000000604027221 */ /* 0x000fe20000010000 */
[----:B------:R-:W-:Y:S02]  /*15e20*/  MOV R4, 0x3f800000 ;  /* 0x3f80000000047802 */ /* 0x000fe40000000f00 */
[----:B------:R-:W-:-:S02]  /*15e30*/  FSETP.NE.FTZ.AND P5, PT, R165, RZ, PT ;  /* 0x000000ffa500720b */ /* 0x000fc40003fb5000 */
[----:B------:R-:W1:Y:S01]  /*15e40*/  SHFL.BFLY PT, R7, R2, 0x1, 0x1f ;  /* 0x0c201f0002077f89 */ /* 0x000e6200000e0000 */
[----:B--2---:R-:W-:Y:S01]  /*15e50*/  FADD.FTZ R164, R0, R164 ;  /* 0x000000a400a47221 */ /* 0x004fe20000010000 */
[----:B------:R-:W-:Y:S01]  /*15e60*/  MOV R0, 0x3f800000 ;  /* 0x3f80000000007802 */ /* 0x000fe20000000f00 */
[----:B---3--:R-:W-:Y:S01]  /*15e70*/  FADD.FTZ R170, R5, R8 ;  /* 0x0000000805aa7221 */ /* 0x008fe20000010000 */
[----:B------:R-:W-:Y:S02]  /*15e80*/  LOP3.LUT R6, R30, 0x3ffffffc, RZ, 0xc0, !PT ;  /* 0x3ffffffc1e067812 */ /* 0x000fe400078ec0ff */
[----:B------:R-:W-:Y:S02]  /*15e90*/  FSETP.NE.FTZ.AND P4, PT, R164, RZ, PT ;  /* 0x000000ffa400720b */ /* 0x000fe40003f95000 */
[----:B------:R-:W-:-:S03]  /*15ea0*/  FSETP.NE.FTZ.AND P3, PT, R170, RZ, PT ;  /* 0x000000ffaa00720b */ /* 0x000fc60003f75000 */
[----:B------:R-:W2:Y:S01]  /*15eb0*/  @P5 MUFU.RCP R0, R165 ;  /* 0x000000a500005308 */ /* 0x000ea20000001000 */
[----:B------:R-:W-:-:S04]  /*15ec0*/  IADD3 R6, -R6, R205, RZ ;  /* 0x000000cd06067210 */ /* 0x000fc80007ffe1ff */
[----:B------:R-:W-:-:S03]  /*15ed0*/  LEA R171, R9, R6, 0x9 ;  /* 0x0000000609ab7211 */ /* 0x000fc600078e48ff */
[----:B------:R-:W3:Y:S01]  /*15ee0*/  @P4 MUFU.RCP R4, R164 ;  /* 0x000000a400044308 */ /* 0x000ee20000001000 */
[----:B-1----:R-:W-:Y:S01]  /*15ef0*/  FADD.FTZ R169, R2, R7 ;  /* 0x0000000702a97221 */ /* 0x002fe20000010000 */
[----:B------:R-:W-:Y:S01]  /*15f00*/  MOV R2, 0x3f800000 ;  /* 0x3f80000000027802 */ /* 0x000fe20000000f00 */
[----:B--2---:R-:W-:-:S03]  /*15f10*/  FMUL.FTZ R176, R0, R176 ;  /* 0x000000b000b07220 */ /* 0x004fc60000410000 */
[----:B------:R-:W-:Y:S01]  /*15f20*/  FSETP.NE.FTZ.AND P0, PT, R169, RZ, PT ;  /* 0x000000ffa900720b */ /* 0x000fe20003f15000 */
[C---:B------:R-:W-:Y:S01]  /*15f30*/  FMUL.FTZ R7, R0.reuse, R177 ;  /* 0x000000b100077220 */ /* 0x040fe20000410000 */
[----:B------:R-:W1:Y:S01]  /*15f40*/  @P3 MUFU.RCP R2, R170 ;  /* 0x000000aa00023308 */ /* 0x000e620000001000 */
[C---:B------:R-:W-:Y:S02]  /*15f50*/  FMUL.FTZ R184, R0.reuse, R184 ;  /* 0x000000b800b87220 */ /* 0x040fe40000410000 */
[C---:B------:R-:W-:Y:S01]  /*15f60*/  FMUL.FTZ R5, R0.reuse, R185 ;  /* 0x000000b900057220 */ /* 0x040fe20000410000 */
[----:B------:R-:W-:Y:S01]  /*15f70*/  F2FP.BF16.PACK_AB R7, R7, R176 ;  /* 0x000000b00707723e */ /* 0x000fe200000010ff */
[C---:B-----5:R-:W-:Y:S02]  /*15f80*/  FMUL.FTZ R16, R0.reuse, R68 ;  /* 0x0000004400107220 */ /* 0x060fe40000410000 */
        /* <DEDUP_REMOVED lines=40> */
[----:B------:R-:W-:Y:S01]  /*16210*/  MOV R0, 0x3f800000 ;  /* 0x3f80000000007802 */ /* 0x000fe20000000f00 */
[C---:B---3--:R-:W-:Y:S01]  /*16220*/  FMUL.FTZ R178, R4.reuse, R178 ;  /* 0x000000b204b27220 */ /* 0x048fe20000410000 */
[----:B------:R-:W-:Y:S01]  /*16230*/  F2FP.BF16.PACK_AB R33, R33, R196 ;  /* 0x000000c42121723e */ /* 0x000fe200000010ff */
[C---:B------:R-:W-:Y:S01]  /*16240*/  FMUL.FTZ R6, R4.reuse, R179 ;  /* 0x000000b304067220 */ /* 0x040fe20000410000 */
[----:B------:R-:W-:Y:S01]  /*16250*/  F2FP.BF16.PACK_AB R29, R29, R200 ;  /* 0x000000c81d1d723e */ /* 0x000fe200000010ff */
[C---:B------:R-:W-:Y:S01]  /*16260*/  FMUL.FTZ R186, R4.reuse, R186 ;  /* 0x000000ba04ba7220 */ /* 0x040fe20000410000 */
[----:B------:R-:W2:Y:S01]  /*16270*/  @P0 MUFU.RCP R0, R169 ;  /* 0x000000a900000308 */ /* 0x000ea20000001000 */
        /* <DEDUP_REMOVED lines=95> */
[----:B------:R-:W-:Y:S01]  /*16870*/  FMUL.FTZ R9, R0, R174 ;  /* 0x000000ae00097220 */ /* 0x000fe20000410000 */
[----:B------:R-:W-:Y:S01]  /*16880*/  LEA.HI R4, R4, R2, RZ, 0x3 ;  /* 0x0000000204047211 */ /* 0x000fe200078f18ff */
[C---:B------:R-:W-:Y:S01]  /*16890*/  FMUL.FTZ R183, R0.reuse, R183 ;  /* 0x000000b700b77220 */ /* 0x040fe20000410000 */
[----:B------:R-:W-:Y:S01]  /*168a0*/  F2FP.BF16.PACK_AB R27, R27, R160 ;  /* 0x000000a01b1b723e */ /* 0x000fe200000010ff */
        /* <DEDUP_REMOVED lines=9> */
[----:B------:R-:W-:Y:S01]  /*16940*/  LOP3.LUT R2, R4, 0x1, RZ, 0xc0, !PT ;  /* 0x0000000104027812 */ /* 0x000fe200078ec0ff */
[C---:B------:R-:W-:Y:S01]  /*16950*/  FMUL.FTZ R91, R0.reuse, R91 ;  /* 0x0000005b005b7220 */ /* 0x040fe20000410000 */
[----:B------:R-:W-:Y:S01]  /*16960*/  F2FP.BF16.PACK_AB R18, R75, R18 ;  /* 0x000000124b12723e */ /* 0x000fe200000010ff */
[----:B------:R-:W-:Y:S01]  /*16970*/  FMUL.FTZ R26, R0, R90 ;  /* 0x0000005a001a7220 */ /* 0x000fe20000410000 */
[----:B------:R-:W-:Y:S01]  /*16980*/  ISETP.NE.U32.AND P1, PT, R2, 0x1, PT ;  /* 0x000000010200780c */ /* 0x000fe20003f25070 */
        /* <DEDUP_REMOVED lines=33> */
[----:B------:R-:W-:Y:S02]  /*16ba0*/  SHF.L.U32 R0, R4, 0x6, RZ ;  /* 0x0000000604007819 */ /* 0x000fe400000006ff */
[----:B------:R-:W-:Y:S02]  /*16bb0*/  F2FP.BF16.PACK_AB R30, R159, R30 ;  /* 0x0000001e9f1e723e */ /* 0x000fe400000010ff */
[----:B------:R-:W-:Y:S02]  /*16bc0*/  LOP3.LUT R0, R0, 0x1c0, RZ, 0xc0, !PT ;  /* 0x000001c000007812 */ /* 0x000fe400078ec0ff */
[----:B------:R-:W-:Y:S02]  /*16bd0*/  F2FP.BF16.PACK_AB R68, R163, R68 ;  /* 0x00000044a344723e */ /* 0x000fe400000010ff */
[----:B------:R-:W-:-:S04]  /*16be0*/  LEA.HI R0, R0, R0, RZ, 0x1d ;  /* 0x0000000000007211 */ /* 0x000fc800078fe8ff */
[----:B------:R-:W-:-:S04]  /*16bf0*/  LEA R0, R171, R0, 0x1 ;  /* 0x00000000ab007211 */ /* 0x000fc800078e08ff */
[----:B------:R-:W-:-:S04]  /*16c00*/  SHF.L.U32 R0, R0, 0x1, RZ ;  /* 0x0000000100007819 */ /* 0x000fc800000006ff */
[C---:B------:R-:W-:Y:S01]  /*16c10*/  IADD3 R2, R0.reuse, -0x10, RZ ;  /* 0xfffffff000027810 */ /* 0x040fe20007ffe0ff */
[----:B------:R1:W-:Y:S01]  /*16c20*/  STS [R0+0x400], R6 ;  /* 0x0004000600007388 */ /* 0x0003e20000000800 */
        /* <DEDUP_REMOVED lines=62> */
[----:B------:R-:W-:Y:S01]  /*17010*/  LOP3.LUT P1, RZ, R0, 0x3, RZ, 0xc0, !PT ;  /* 0x0000000300ff7812 */ /* 0x000fe2000782c0ff */
[----:B--2---:R-:W2:Y:S02]  /*17020*/  @P3 MUFU.LG2 R2, R170 ;  /* 0x000000aa00023308 */ /* 0x004ea40000000c00 */
[----:B------:R-:W-:Y:S04]  /*17030*/  STS [R4+0x6000], R43 ;  /* 0x0060002b04007388 */ /* 0x000fe80000000800 */
[----:B------:R3:W-:Y:S02]  /*17040*/  STS [R4+0x6400], R42 ;  /* 0x0064002a04007388 */ /* 0x0007e40000000800 */
[----:B------:R-:W4:Y:S02]  /*17050*/  @P0 MUFU.LG2 R0, R169 ;  /* 0x000000a900000308 */ /* 0x000f240000000c00 */
[----:B------:R-:W-:Y:S04]  /*17060*/  STS [R8+0x4000], R41 ;  /* 0x0040002908007388 */ /* 0x000fe80000000800 */
[----:B------:R-:W-:Y:S01]  /*17070*/  STS [R8+0x4400], R40 ;  /* 0x0044002808007388 */ /* 0x000fe20000000800 */
[----:B--2---:R-:W-:-:S03]  /*17080*/  @P3 FMUL.FTZ R2, R2, 0.69314718246459960938 ;  /* 0x3f31721802023820 */ /* 0x004fc60000410000 */
[----:B------:R-:W-:Y:S04]  /*17090*/  STS [R9+0x4000], R37 ;  /* 0x0040002509007388 */ /* 0x000fe80000000800 */
[----:B------:R-:W-:Y:S01]  /*170a0*/  STS [R9+0x4400], R36 ;  /* 0x0044002409007388 */ /* 0x000fe20000000800 */
[----:B-1----:R-:W1:Y:S01]  /*170b0*/  @P5 MUFU.LG2 R5, R165 ;  /* 0x000000a500055308 */ /* 0x002e620000000c00 */
[----:B----4-:R-:W-:Y:S02]  /*170c0*/  @P0 FMUL.FTZ R0, R0, 0.69314718246459960938 ;  /* 0x3f31721800000820 */ /* 0x010fe40000410000 */
[----:B------:R-:W-:Y:S02]  /*170d0*/  STS [R8+0x6000], R39 ;  /* 0x0060002708007388 */ /* 0x000fe40000000800 */
[----:B------:R-:W-:-:S02]  /*170e0*/  @P0 FFMA.FTZ R12, R3, c[0x0][0x238], R0 ;  /* 0x00008e00030c0a23 */ /* 0x000fc40000010000 */
[----:B------:R-:W-:Y:S01]  /*170f0*/  STS [R8+0x6400], R38 ;  /* 0x0064002608007388 */ /* 0x000fe20000000800 */
[----:B---3--:R-:W2:Y:S03]  /*17100*/  @P4 MUFU.LG2 R4, R164 ;  /* 0x000000a400044308 */ /* 0x008ea60000000c00 */
[----:B------:R-:W-:Y:S04]  /*17110*/  STS [R9+0x6000], R35 ;  /* 0x0060002309007388 */ /* 0x000fe80000000800 */
[----:B------:R3:W-:Y:S01]  /*17120*/  STS [R9+0x6400], R34 ;  /* 0x0064002209007388 */ /* 0x0007e20000000800 */
[----:B-1----:R-:W-:-:S03]  /*17130*/  @P5 FMUL.FTZ R5, R5, 0.69314718246459960938 ;  /* 0x3f31721805055820 */ /* 0x002fc60000410000 */
[----:B------:R1:W-:Y:S01]  /*17140*/  STS [R7+0x4000], R33 ;  /* 0x0040002107007388 */ /* 0x0003e20000000800 */
[----:B------:R-:W-:-:S03]  /*17150*/  @P5 FFMA.FTZ R13, R168, c[0x0][0x238], R5 ;  /* 0x00008e00a80d5a23 */ /* 0x000fc60000010005 */
[----:B------:R1:W-:Y:S01]  /*17160*/  STS [R7+0x4400], R32 ;  /* 0x0044002007007388 */ /* 0x0003e20000000800 */
[----:B--2---:R-:W-:-:S03]  /*17170*/  @P4 FMUL.FTZ R4, R4, 0.69314718246459960938 ;  /* 0x3f31721804044820 */ /* 0x004fc60000410000 */
[----:B------:R1:W-:Y:S01]  /*17180*/  STS [R6+0x4000], R29 ;  /* 0x0040001d06007388 */ /* 0x0003e20000000800 */
[----:B------:R-:W-:-:S03]  /*17190*/  @P4 FFMA.FTZ R14, R167, c[0x0][0x238], R4 ;  /* 0x00008e00a70e4a23 */ /* 0x000fc60000010004 */
[----:B------:R1:W-:Y:S04]  /*171a0*/  STS [R6+0x4400], R28 ;  /* 0x0044001c06007388 */ /* 0x0003e80000000800 */
[----:B------:R1:W-:Y:S04]  /*171b0*/  STS [R7+0x6000], R31 ;  /* 0x0060001f07007388 */ /* 0x0003e80000000800 */
[----:B------:R1:W-:Y:S01]  /*171c0*/  STS [R7+0x6400], R30 ;  /* 0x0064001e07007388 */ /* 0x0003e20000000800 */
[----:B---3--:R-:W-:Y:S01]  /*171d0*/  MOV R9, 0x7f800000 ;  /* 0x7f80000000097802 */ /* 0x008fe20000000f00 */
[----:B------:R-:W-:-:S02]  /*171e0*/  @P3 FFMA.FTZ R9, R166, c[0x0][0x238], R2 ;  /* 0x00008e00a6093a23 */ /* 0x000fc40000010002 */
[----:B------:R1:W-:Y:S04]  /*171f0*/  STS [R6+0x6000], R27 ;  /* 0x0060001b06007388 */ /* 0x0003e80000000800 */
[----:B------:R1:W-:Y:S04]  /*17200*/  STS [R6+0x6400], R68 ;  /* 0x0064004406007388 */ /* 0x0003e80000000800 */
[----:B------:R-:W-:Y:S06]  /*17210*/  BAR.SYNC.DEFER_BLOCKING 0x0 ;  /* 0x0000000000007b1d */ /* 0x000fec0000010000 */
[----:B------:R1:W2:Y:S04]  /*17220*/  LDS.128 R20, [R244] ;  /* 0x00000000f4147984 */ /* 0x0002a80000000c00 */
[----:B------:R1:W3:Y:S04]  /*17230*/  LDS.128 R28, [R244+0x800] ;  /* 0x00080000f41c7984 */ /* 0x0002e80000000c00 */
        /* <DEDUP_REMOVED lines=15> */
[----:B--234-:R-:W2:Y:S02]  /*17330*/  S2R R4, SR_TID.X ;  /* 0x0000000000047919 */ /* 0x01cea40000002100 */
[----:B--2---:R-:W-:-:S04]  /*17340*/  SHF.R.S32.HI R2, RZ, 0x1f, R4 ;  /* 0x0000001fff027819 */ /* 0x004fc80000011404 */
[----:B------:R-:W-:-:S04]  /*17350*/  LEA.HI R2, R2, R4, RZ, 0x5 ;  /* 0x0000000402027211 */ /* 0x000fc800078f28ff */
[----:B------:R-:W-:Y:S02]  /*17360*/  SHF.R.S32.HI R0, RZ, 0x5, R2 ;  /* 0x00000005ff007819 */ /* 0x000fe40000011402 */
[----:B------:R-:W-:Y:S02]  /*17370*/  LOP3.LUT R2, R2, 0xffffffe0, RZ, 0xc0, !PT ;  /* 0xffffffe002027812 */ /* 0x000fe400078ec0ff */
[----:B------:R-:W-:-:S03]  /*17380*/  SHF.R.S32.HI R3, RZ, 0x1f, R0 ;  /* 0x0000001fff037819 */ /* 0x000fc60000011400 */
[----:B------:R-:W-:Y:S01]  /*17390*/  IMAD.IADD R2, R4, 0x1, -R2 ;  /* 0x0000000104027824 */ /* 0x000fe200078e0a02 */
[----:B------:R-:W-:-:S04]  /*173a0*/  LEA.HI R3, R3, R0, RZ, 0x2 ;  /* 0x0000000003037211 */ /* 0x000fc800078f10ff */
[----:B------:R-:W-:Y:S02]  /*173b0*/  SHF.R.S32.HI R4, RZ, 0x1f, R2 ;  /* 0x0000001fff047819 */ /* 0x000fe40000011402 */
[----:B------:R-:W-:Y:S02]  /*173c0*/  LOP3.LUT R3, R3, 0xfffffffc, RZ, 0xc0, !PT ;  /* 0xfffffffc03037812 */ /* 0x000fe400078ec0ff */
[----:B------:R-:W-:-:S03]  /*173d0*/  LEA.HI R2, R4, R2, RZ, 0x2 ;  /* 0x0000000204027211 */ /* 0x000fc600078f10ff */
[----:B------:R-:W-:Y:S01]  /*173e0*/  IMAD.IADD R3, R0, 0x1, -R3 ;  /* 0x0000000100037824 */ /* 0x000fe200078e0a03 */
[----:B------:R-:W-:-:S05]  /*173f0*/  SHF.R.S32.HI R0, RZ, 0x2, R2 ;  /* 0x00000002ff007819 */ /* 0x000fca0000011402 */
[----:B------:R-:W-:-:S05]  /*17400*/  IMAD R0, R3, 0x10, R0 ;  /* 0x0000001003007824 */ /* 0x000fca00078e0200 */
        /* <DEDUP_REMOVED lines=10> */
[----:B-1----:R-:W-:Y:S01]  /*174b0*/  @!P6 LEA.HI.X.SX32 R6, R3, UR5, 0x1, P0 ;  /* 0x000000050306ec11 */ /* 0x002fe200080f0eff */
        /* <DEDUP_REMOVED lines=20> */
.L_x_171:
[----:B--234-:R-:W-:Y:S05]  /*17600*/  BSYNC B0 ;  /* 0x0000000000007941 */ /* 0x01cfea0003800000 */
.L_x_170:
[----:B------:R-:W2:Y:S04]  /*17610*/  LDL.64 R82, [R1+0x68] ;  /* 0x0000680001527983 */ /* 0x000ea80000100a00 */
[----:B------:R3:W5:Y:S01]  /*17620*/  LDL R80, [R1+0x70] ;  /* 0x0000700001507983 */ /* 0x0007620000100800 */
[----:B-1----:R-:W-:Y:S01]  /*17630*/  LEA.HI R14, R206, R205, RZ, 0x3 ;  /* 0x000000cdce0e7211 */ /* 0x002fe200078f18ff */
[----:B------:R-:W-:Y:S01]  /*17640*/  UIMAD UR11, UR11, -0x80, UR16 ;  /* 0xffffff800b0b78a4 */ /* 0x000fe2000f8e0210 */
[----:B------:R-:W-:Y:S01]  /*17650*/  BSSY B0, `(.L_x_172) ;  /* 0x0000020000007945 */ /* 0x000fe20003800000 */
[----:B------:R-:W1:Y:S01]  /*17660*/  S2R R0, SR_TID.X ;  /* 0x0000000000007919 */ /* 0x000e620000002100 */
[----:B------:R-:W-:Y:S01]  /*17670*/  SHF.R.S32.HI R5, RZ, 0x3, R14 ;  /* 0x00000003ff057819 */ /* 0x000fe2000001140e */
[----:B------:R-:W-:-:S02]  /*17680*/  USHF.R.S32.HI UR7, URZ, 0x1f, UR12 ;  /* 0x0000001f3f077899 */ /* 0x000fc4000801140c */
[----:B------:R-:W4:Y:S01]  /*17690*/  S2R R10, SR_CTAID.Z ;  /* 0x00000000000a7919 */ /* 0x000f220000002700 */
[----:B------:R-:W-:Y:S02]  /*176a0*/  ULDC.64 UR4, c[0x0][0x1f0] ;  /* 0x00007c0000047ab9 */ /* 0x000fe40000000a00 */
[----:B------:R-:W-:-:S04]  /*176b0*/  UIMAD UR4, UR7, UR4, URZ ;  /* 0x00000004070472a4 */ /* 0x000fc8000f8e023f */
[----:B------:R-:W-:Y:S01]  /*176c0*/  UIMAD UR4, UR12, UR5, UR4 ;  /* 0x000000050c0472a4 */ /* 0x000fe2000f8e0204 */
[----:B-1----:R-:W-:-:S04]  /*176d0*/  SHF.R.S32.HI R4, RZ, 0x1f, R0 ;  /* 0x0000001fff047819 */ /* 0x002fc80000011400 */
[----:B------:R-:W-:-:S04]  /*176e0*/  LEA.HI R4, R4, R0, RZ, 0x3 ;  /* 0x0000000004047211 */ /* 0x000fc800078f18ff */
[----:B------:R-:W-:-:S04]  /*176f0*/  SHF.R.S32.HI R12, RZ, 0x3, R4 ;  /* 0x00000003ff0c7819 */ /* 0x000fc80000011404 */
[----:B------:R-:W-:Y:S02]  /*17700*/  SHF.R.S32.HI R13, RZ, 0x1f, R12 ;  /* 0x0000001fff0d7819 */ /* 0x000fe4000001140c */
[----:B--2---:R-:W-:Y:S02]  /*17710*/  SHF.R.S32.HI R0, RZ, 0x1f, R82 ;  /* 0x0000001fff007819 */ /* 0x004fe40000011452 */
[----:B------:R-:W-:-:S04]  /*17720*/  IADD3 R2, P0, R82, UR20, RZ ;  /* 0x0000001452027c10 */ /* 0x000fc8000ff1e0ff */
[----:B------:R-:W-:Y:S01]  /*17730*/  IADD3.X R3, R0, UR8, RZ, P0, !PT ;  /* 0x0000000800037c10 */ /* 0x000fe200087fe4ff */
[----:B------:R-:W-:Y:S01]  /*17740*/  IMAD.U32 R0, RZ, RZ, UR13 ;  /* 0x0000000dff007e24 */ /* 0x000fe2000f8e00ff */
[----:B------:R-:W-:-:S03]  /*17750*/  ISETP.GE.AND P0, PT, R5, UR11, PT ;  /* 0x0000000b05007c0c */ /* 0x000fc6000bf06270 */
[----:B----4-:R-:W-:-:S04]  /*17760*/  IMAD.WIDE.U32 R10, R10, c[0x0][0x1f0], R2 ;  /* 0x00007c000a0a7a25 */ /* 0x010fc800078e0002 */
[----:B------:R-:W-:Y:S01]  /*17770*/  IMAD.WIDE R6, R0, 0x80, R12 ;  /* 0x0000008000067825 */ /* 0x000fe200078e020c */
[----:B------:R-:W-:-:S05]  /*17780*/  IADD3 R9, R11, UR4, RZ ;  /* 0x000000040b097c10 */ /* 0x000fca000fffe0ff */
[----:B------:R-:W-:Y:S05]  /*17790*/  @P0 BRA `(.L_x_173) ;  /* 0x000000b000000947 */ /* 0x000fea0003800000 */
[----:B---3--:R-:W-:Y:S01]  /*177a0*/  IMAD R0, R7, c[0x0][0x1e8], RZ ;  /* 0x00007a0007007a24 */ /* 0x008fe200078e02ff */
[----:B------:R-:W-:Y:S01]  /*177b0*/  ISETP.GE.AND P2, PT, R82, c[0x0][0x220], PT ;  /* 0x0000880052007a0c */ /* 0x000fe20003f46270 */
[----:B------:R-:W-:Y:S01]  /*177c0*/  IMAD.MOV.U32 R8, RZ, RZ, R10 ;  /* 0x000000ffff087224 */ /* 0x000fe200078e000a */
[----:B-----5:R-:W-:Y:S01]  /*177d0*/  ISETP.GE.AND P1, PT, R80, c[0x0][0x220], PT ;  /* 0x0000880050007a0c */ /* 0x020fe20003f26270 */
[C---:B------:R-:W-:Y:S02]  /*177e0*/  IMAD R0, R6.reuse, c[0x0][0x1ec], R0 ;  /* 0x00007b0006007a24 */ /* 0x040fe400078e0200 */
[----:B------:R-:W-:-:S05]  /*177f0*/  IMAD.WIDE.U32 R4, R6, c[0x0][0x1e8], R8 ;  /* 0x00007a0006047a25 */ /* 0x000fca00078e0008 */
[----:B------:R-:W-:Y:S02]  /*17800*/  IADD3 R0, R5, R0, RZ ;  /* 0x0000000005007210 */ /* 0x000fe40007ffe0ff */
[----:B------:R-:W-:-:S04]  /*17810*/  LEA R2, P0, R4, c[0x0][0x1d0], 0x1 ;  /* 0x0000740004027a11 */ /* 0x000fc800078008ff */
[----:B------:R-:W-:-:S05]  /*17820*/  LEA.HI.X R3, R4, c[0x0][0x1d4], R0, 0x1, P0 ;  /* 0x0000750004037a11 */ /* 0x000fca00000f0c00 */
[----:B------:R1:W-:Y:S04]  /*17830*/  @!P2 STG.E.128 [R2.64], R20 ;  /* 0x000000140200a986 */ /* 0x0003e8000c101d12 */
[----:B------:R1:W-:Y:S02]  /*17840*/  @!P1 STG.E.128 [R2.64+0x80], R16 ;  /* 0x0000801002009986 */ /* 0x0003e4000c101d12 */
.L_x_173:
[----:B---3--:R-:W-:Y:S05]  /*17850*/  BSYNC B0 ;  /* 0x0000000000007941 */ /* 0x008fea0003800000 */
.L_x_172:
[----:B------:R-:W-:Y:S01]  /*17860*/  LEA.HI.SX32 R0, R14, 0x10, 0x1d ;  /* 0x000000100e007811 */ /* 0x000fe200078feaff */
[----:B------:R-:W-:Y:S03]  /*17870*/  BSSY B0, `(.L_x_174) ;  /* 0x0000011000007945 */ /* 0x000fe60003800000 */
[----:B------:R-:W-:-:S13]  /*17880*/  ISETP.GE.AND P0, PT, R0, UR11, PT ;  /* 0x0000000b00007c0c */ /* 0x000fda000bf06270 */
[----:B------:R-:W-:Y:S05]  /*17890*/  @P0 BRA `(.L_x_175) ;  /* 0x000000e000000947 */ /* 0x000fea0003800000 */
[----:B------:R-:W-:Y:S02]  /*178a0*/  IADD3 R0, P0, R6, 0x10, RZ ;  /* 0x0000001006007810 */ /* 0x000fe40007f1e0ff */
[----:B-1----:R-:W-:Y:S02]  /*178b0*/  MOV R3, R9 ;  /* 0x0000000900037202 */ /* 0x002fe40000000f00 */
[----:B------:R-:W-:Y:S01]  /*178c0*/  ISETP.GE.AND P1, PT, R82, c[0x0][0x220], PT ;  /* 0x0000880052007a0c */ /* 0x000fe20003f26270 */
[----:B------:R-:W-:Y:S01]  /*178d0*/  IMAD.X R2, RZ, RZ, R7, P0 ;  /* 0x000000ffff027224 */ /* 0x000fe200000e0607 */
[----:B-----5:R-:W-:-:S03]  /*178e0*/  ISETP.GE.AND P0, PT, R80, c[0x0][0x220], PT ;  /* 0x0000880050007a0c */ /* 0x020fc60003f06270 */
[----:B------:R-:W-:Y:S02]  /*178f0*/  IMAD R15, R2, c[0x0][0x1e8], RZ ;  /* 0x00007a00020f7a24 */ /* 0x000fe400078e02ff */
[----:B------:R-:W-:-:S04]  /*17900*/  IMAD.MOV.U32 R2, RZ, RZ, R10 ;  /* 0x000000ffff027224 */ /* 0x000fc800078e000a */
[----:B------:R-:W-:-:S04]  /*17910*/  IMAD.WIDE.U32 R4, R0, c[0x0][0x1e8], R2 ;  /* 0x00007a0000047a25 */ /* 0x000fc800078e0002 */
[----:B------:R-:W-:Y:S01]  /*17920*/  IMAD R0, R0, c[0x0][0x1ec], R15 ;  /* 0x00007b0000007a24 */ /* 0x000fe200078e020f */
[----:B------:R-:W-:-:S03]  /*17930*/  LEA R2, P2, R4, c[0x0][0x1d0], 0x1 ;  /* 0x0000740004027a11 */ /* 0x000fc600078408ff */
[----:B------:R-:W-:-:S05]  /*17940*/  IMAD.IADD R0, R5, 0x1, R0 ;  /* 0x0000000105007824 */ /* 0x000fca00078e0200 */
[----:B------:R-:W-:-:S05]  /*17950*/  LEA.HI.X R3, R4, c[0x0][0x1d4], R0, 0x1, P2 ;  /* 0x0000750004037a11 */ /* 0x000fca00010f0c00 */
[----:B------:R1:W-:Y:S04]  /*17960*/  @!P1 STG.E.128 [R2.64], R28 ;  /* 0x0000001c02009986 */ /* 0x0003e8000c101d12 */
[----:B------:R1:W-:Y:S02]  /*17970*/  @!P0 STG.E.128 [R2.64+0x80], R24 ;  /* 0x0000801802008986 */ /* 0x0003e4000c101d12 */
.L_x_175:
[----:B------:R-:W-:Y:S05]  /*17980*/  BSYNC B0 ;  /* 0x0000000000007941 */ /* 0x000fea0003800000 */
.L_x_174:
        /* <DEDUP_REMOVED lines=18> */
.L_x_177:
[----:B------:R-:W-:Y:S05]  /*17ab0*/  BSYNC B0 ;  /* 0x0000000000007941 */ /* 0x000fea0003800000 */
.L_x_176:
[----:B------:R-:W-:Y:S01]  /*17ac0*/  IADD3 R0, R12, 0x30, RZ ;  /* 0x000000300c007810 */ /* 0x000fe20007ffe0ff */
        /* <DEDUP_REMOVED lines=17> */
.L_x_179:
[----:B------:R-:W-:Y:S05]  /*17be0*/  BSYNC B0 ;  /* 0x0000000000007941 */ /* 0x000fea0003800000 */
.L_x_178:
        /* <DEDUP_REMOVED lines=18> */
.L_x_181:
[----:B------:R-:W-:Y:S05]  /*17d10*/  BSYNC B0 ;  /* 0x0000000000007941 */ /* 0x000fea0003800000 */
.L_x_180:
        /* <DEDUP_REMOVED lines=18> */
.L_x_183:
[----:B------:R-:W-:Y:S05]  /*17e40*/  BSYNC B0 ;  /* 0x0000000000007941 */ /* 0x000fea0003800000 */
.L_x_182:
        /* <DEDUP_REMOVED lines=18> */
.L_x_185:
[----:B------:R-:W-:Y:S05]  /*17f70*/  BSYNC B0 ;  /* 0x0000000000007941 */ /* 0x000fea0003800000 */
.L_x_184:
[----:B------:R-:W-:-:S04]  /*17f80*/  IADD3 R0, R12, 0x70, RZ ;  /* 0x000000700c007810 */ /* 0x000fc80007ffe0ff */
[----:B------:R-:W-:-:S13]  /*17f90*/  ISETP.GE.AND P0, PT, R0, UR6, PT ;  /* 0x0000000600007c0c */ /* 0x000fda000bf06270 */
[----:B------:R-:W-:Y:S05]  /*17fa0*/  @P0 EXIT ;  /* 0x000000000000094d */ /* 0x000fea0003800000 */
[----:B------:R-:W-:Y:S01]  /*17fb0*/  IADD3 R6, P0, R6, 0x70, RZ ;  /* 0x0000007006067810 */ /* 0x000fe20007f1e0ff */
[----:B-1----:R-:W-:Y:S01]  /*17fc0*/  IMAD.MOV.U32 R2, RZ, RZ, R10 ;  /* 0x000000ffff027224 */ /* 0x002fe200078e000a */
[----:B------:R-:W-:-:S03]  /*17fd0*/  MOV R3, R9 ;  /* 0x0000000900037202 */ /* 0x000fc60000000f00 */
[----:B------:R-:W-:Y:S01]  /*17fe0*/  IMAD.X R0, RZ, RZ, R7, P0 ;  /* 0x000000ffff007224 */ /* 0x000fe200000e0607 */
[----:B------:R-:W-:Y:S01]  /*17ff0*/  ISETP.GE.AND P0, PT, R82, c[0x0][0x220], PT ;  /* 0x0000880052007a0c */ /* 0x000fe20003f06270 */
[----:B------:R-:W-:-:S04]  /*18000*/  IMAD.WIDE.U32 R4, R6, c[0x0][0x1e8], R2 ;  /* 0x00007a0006047a25 */ /* 0x000fc800078e0002 */
[----:B------:R-:W-:Y:S01]  /*18010*/  IMAD R0, R0, c[0x0][0x1e8], RZ ;  /* 0x00007a0000007a24 */ /* 0x000fe200078e02ff */
[----:B------:R-:W-:-:S03]  /*18020*/  LEA R2, P1, R4, c[0x0][0x1d0], 0x1 ;  /* 0x0000740004027a11 */ /* 0x000fc600078208ff */
[----:B------:R-:W-:-:S04]  /*18030*/  IMAD R0, R6, c[0x0][0x1ec], R0 ;  /* 0x00007b0006007a24 */ /* 0x000fc800078e0200 */
[----:B------:R-:W-:-:S05]  /*18040*/  IMAD.IADD R0, R5, 0x1, R0 ;  /* 0x0000000105007824 */ /* 0x000fca00078e0200 */
[----:B------:R-:W-:-:S05]  /*18050*/  LEA.HI.X R3, R4, c[0x0][0x1d4], R0, 0x1, P1 ;  /* 0x0000750004037a11 */ /* 0x000fca00008f0c00 */
[----:B------:R1:W-:Y:S01]  /*18060*/  @!P0 STG.E.128 [R2.64], R76 ;  /* 0x0000004c02008986 */ /* 0x0003e2000c101d12 */
[----:B-----5:R-:W-:-:S13]  /*18070*/  ISETP.GE.AND P0, PT, R80, c[0x0][0x220], PT ;  /* 0x0000880050007a0c */ /* 0x020fda0003f06270 */
[----:B------:R-:W-:Y:S05]  /*18080*/  @P0 EXIT ;  /* 0x000000000000094d */ /* 0x000fea0003800000 */
[----:B------:R-:W-:Y:S01]  /*18090*/  STG.E.128 [R2.64+0x80], R72 ;  /* 0x0000804802007986 */ /* 0x000fe2000c101d12 */
[----:B------:R-:W-:Y:S05]  /*180a0*/  EXIT ;  /* 0x000000000000794d */ /* 0x000fea0003800000 */
.L_x_120:
[----:B-1----:R-:W-:Y:S01]  /*180b0*/  UISETP.NE.AND UP4, UPT, UR10, -0x1, UPT ;  /* 0xffffffff0a00788c */ /* 0x002fe2000bf85270 */
[----:B------:R-:W-:Y:S01]  /*180c0*/  SHF.R.S32.HI R8, RZ, 0x1f, R25 ;  /* 0x0000001fff087819 */ /* 0x000fe20000011419 */
[----:B------:R-:W-:Y:S01]  /*180d0*/  ULDC.64 UR4, c[0x0][0x1e8] ;  /* 0x00007a0000047ab9 */ /* 0x000fe20000000a00 */
[----:B------:R-:W1:Y:S01]  /*180e0*/  S2R R12, SR_CTAID.Z ;  /* 0x00000000000c7919 */ /* 0x000e620000002700 */
[----:B------:R-:W-:Y:S01]  /*180f0*/  USHF.R.S32.HI UR9, URZ, 0x1f, UR12 ;  /* 0x0000001f3f097899 */ /* 0x000fe2000801140c */
[----:B------:R-:W-:Y:S01]  /*18100*/  LEA.HI R8, R8, R25, RZ, 0x3 ;  /* 0x0000001908087211 */ /* 0x000fe200078f18ff */
[----:B------:R-:W-:Y:S01]  /*18110*/  ULDC.64 UR6, c[0x0][0x1e0] ;  /* 0x0000780000067ab9 */ /* 0x000fe20000000a00 */
[----:B------:R-:W-:Y:S01]  /*18120*/  IMAD.U32 R6, RZ, RZ, UR13 ;  /* 0x0000000dff067e24 */ /* 0x000fe2000f8e00ff */
[----:B------:R-:W-:Y:S01]  /*18130*/  ULDC.U8 UR15, c[0x0][0x328] ;  /* 0x0000ca00000f7ab9 */ /* 0x000fe20000000000 */
        /* <DEDUP_REMOVED lines=11> */
[----:B------:R-:W-:-:S02]  /*181f0*/  ULDC.64 UR4, c[0x0][0x1f0] ;  /* 0x00007c0000047ab9 */ /* 0x000fc40000000a00 */
[----:B------:R-:W-:Y:S01]  /*18200*/  UIMAD UR4, UR9, UR4, URZ ;  /* 0x00000004090472a4 */ /* 0x000fe2000f8e023f */
[----:B------:R-:W-:Y:S01]  /*18210*/  IMAD.WIDE R6, R6, 0x80, R8 ;  /* 0x0000008006067825 */ /* 0x000fe200078e0208 */
[----:B------:R-:W-:Y:S01]  /*18220*/  @!UP4 UIMAD UR17, UR11, UR7, UR17 ;  /* 0x000000070b11c2a4 */ /* 0x000fe2000f8e0211 */
[----:B------:R-:W-:Y:S01]  /*18230*/  IADD3 R23, R14, 0x40, RZ ;  /* 0x000000400e177810 */ /* 0x000fe20007ffe0ff */
[----:B------:R-:W-:Y:S02]  /*18240*/  ULDC.U8 UR9, c[0x0][0x329] ;  /* 0x0000ca4000097ab9 */ /* 0x000fe40000000000 */
[----:B------:R-:W-:Y:S02]  /*18250*/  UISETP.NE.AND UP1, UPT, UR9, URZ, UPT ;  /* 0x0000003f0900728c */ /* 0x000fe4000bf25270 */
[----:B------:R-:W-:Y:S02]  /*18260*/  UISETP.NE.OR UP2, UPT, UR9, URZ, !UP3 ;  /* 0x0000003f0900728c */ /* 0x000fe4000df45670 */
[----:B------:R-:W-:-:S02]  /*18270*/  @!UP4 UIMAD.WIDE.U32 UR22, UR11, UR6, URZ ;  /* 0x000000060b16c2a5 */ /* 0x000fc4000f8e003f */
[----:B------:R-:W-:Y:S02]  /*18280*/  ULDC UR7, c[0x0][0x214] ;  /* 0x0000850000077ab9 */ /* 0x000fe40000000800 */
[----:B------:R-:W-:Y:S02]  /*18290*/  ULDC UR6, c[0x0][0x234] ;  /* 0x00008d0000067ab9 */ /* 0x000fe40000000800 */
[----:B------:R-:W-:Y:S02]  /*182a0*/  UIMAD UR5, UR12, UR5, UR4 ;  /* 0x000000050c0572a4 */ /* 0x000fe4000f8e0204 */
[----:B------:R-:W-:Y:S02]  /*182b0*/  @UP1 ULDC UR9, c[0x0][0x210] ;  /* 0x0000840000091ab9 */ /* 0x000fe40000000800 */
[----:B------:R-:W-:Y:S02]  /*182c0*/  @UP1 UIMAD UR9, UR9, UR7, URZ ;  /* 0x00000007090912a4 */ /* 0x000fe4000f8e023f */
[----:B------:R-:W-:-:S02]  /*182d0*/  @!UP1 USEL UR9, UR7, UR6, !UP3 ;  /* 0x0000000607099287 */ /* 0x000fc4000d800000 */
[----:B------:R-:W-:Y:S02]  /*182e0*/  UISETP.NE.OR UP0, UPT, UR10, -0x1, UP2 ;  /* 0xffffffff0a00788c */ /* 0x000fe40009705670 */
        /* <DEDUP_REMOVED lines=10> */
[----:B------:R-:W-:Y:S01]  /*18390*/  USEL UR15, UR15, URZ, UP2 ;  /* 0x0000003f0f0f7287 */ /* 0x000fe20009000000 */
[----:B------:R-:W-:Y:S01]  /*183a0*/  ISETP.GE.AND P0, PT, R8, UR16, PT ;  /* 0x0000001008007c0c */ /* 0x000fe2000bf06270 */
[----:B------:R-:W-:Y:S02]  /*183b0*/  @UP1 ULDC UR21, c[0x0][0x210] ;  /* 0x0000840000151ab9 */ /* 0x000fe40000000800 */
[----:B------:R-:W-:Y:S01]  /*183c0*/  @!UP1 UMOV UR21, 0x1 ;  /* 0x0000000100159882 */ /* 0x000fe20000000000 */
[----:B-1----:R-:W-:Y:S01]  /*183d0*/  IMAD.WIDE.U32 R12, R12, c[0x0][0x1f0], R2 ;  /* 0x00007c000c0c7a25 */ /* 0x002fe200078e0002 */
[----:B------:R-:W-:-:S02]  /*183e0*/  UIMAD UR9, UR12, UR9, UR15 ;  /* 0x000000090c0972a4 */ /* 0x000fc4000f8e020f */
[----:B------:R-:W-:Y:S02]  /*183f0*/  UIMAD UR14, UR14, UR21, URZ ;  /* 0x000000150e0e72a4 */ /* 0x000fe4000f8e023f */
[----:B------:R-:W-:Y:S01]  /*18400*/  UMOV UR24, URZ ;  /* 0x0000003f00187c82 */ /* 0x000fe20008000000 */
[----:B------:R-:W-:Y:S01]  /*18410*/  IADD3 R11, R13, UR5, RZ ;  /* 0x000000050d0b7c10 */ /* 0x000fe2000fffe0ff */
[----:B------:R-:W-:Y:S02]  /*18420*/  @!UP2 UMOV UR24, UR10 ;  /* 0x0000000a0018ac82 */ /* 0x000fe40008000000 */
[----:B------:R-:W-:Y:S02]  /*18430*/  UMOV UR25, URZ ;  /* 0x0000003f00197c82 */ /* 0x000fe40008000000 */
[----:B------:R-:W-:Y:S02]  /*18440*/  USHF.R.S32.HI UR6, URZ, 0x1f, UR9 ;  /* 0x0000001f3f067899 */ /* 0x000fe40008011409 */
[----:B------:R-:W-:-:S02]  /*18450*/  @!UP2 USHF.R.S32.HI UR25, URZ, 0x1f, UR10 ;  /* 0x0000001f3f19a899 */ /* 0x000fc4000801140a */
[----:B------:R-:W-:Y:S02]  /*18460*/  USHF.R.S32.HI UR4, URZ, 0x1f, UR14 ;  /* 0x0000001f3f047899 */ /* 0x000fe4000801140e */
[----:B------:R-:W-:-:S04]  /*18470*/  UIADD3 UR9, UP1, UP0, UR14, UR24, UR9 ;  /* 0x000000180e097290 */ /* 0x000fc8000f83e009 */
[----:B------:R-:W-:Y:S01]  /*18480*/  UIADD3.X UR4, UR4, UR25, UR6, UP1, UP0 ;  /* 0x0000001904047290 */ /* 0x000fe20008fe0406 */
[----:B------:R-:W-:Y:S06]  /*18490*/  @P0 BRA `(.L_x_187) ;  /* 0x000000b000000947 */ /* 0x000fec0003800000 */
[----:B------:R-:W-:Y:S01]  /*184a0*/  IMAD R0, R7, c[0x0][0x1e8], RZ ;  /* 0x00007a0007007a24 */ /* 0x000fe200078e02ff */
[----:B------:R-:W-:Y:S01]  /*184b0*/  ISETP.GE.AND P1, PT, R14, c[0x0][0x220], PT ;  /* 0x000088000e007a0c */ /* 0x000fe20003f26270 */
[----:B------:R-:W-:Y:S01]  /*184c0*/  IMAD.MOV.U32 R10, RZ, RZ, R12 ;  /* 0x000000ffff0a7224 */ /* 0x000fe200078e000c */
[----:B------:R-:W-:Y:S01]  /*184d0*/  ISETP.GE.AND P0, PT, R23, c[0x0][0x220], PT ;  /* 0x0000880017007a0c */ /* 0x000fe20003f06270 */
[C---:B------:R-:W-:Y:S02]  /*184e0*/  IMAD R0, R6.reuse, c[0x0][0x1ec], R0 ;  /* 0x00007b0006007a24 */ /* 0x040fe400078e0200 */
[----:B------:R-:W-:-:S05]  /*184f0*/  IMAD.WIDE.U32 R4, R6, c[0x0][0x1e8], R10 ;  /* 0x00007a0006047a25 */ /* 0x000fca00078e000a */
[----:B------:R-:W-:Y:S02]  /*18500*/  IADD3 R0, R5, R0, RZ ;  /* 0x0000000005007210 */ /* 0x000fe40007ffe0ff */
[----:B------:R-:W-:-:S04]  /*18510*/  LEA R2, P2, R4, c[0x0][0x1d0], 0x1 ;  /* 0x0000740004027a11 */ /* 0x000fc800078408ff */
[----:B------:R-:W-:-:S05]  /*18520*/  LEA.HI.X R3, R4, c[0x0][0x1d4], R0, 0x1, P2 ;  /* 0x0000750004037a11 */ /* 0x000fca00010f0c00 */
[----:B------:R1:W-:Y:S04]  /*18530*/  @!P1 STG.E.128 [R2.64], RZ ;  /* 0x000000ff02009986 */ /* 0x0003e8000c101d12 */
[----:B------:R1:W-:Y:S02]  /*18540*/  @!P0 STG.E.128 [R2.64+0x80], RZ ;  /* 0x000080ff02008986 */ /* 0x0003e4000c101d12 */
.L_x_187:
[----:B------:R-:W-:Y:S05]  /*18550*/  BSYNC B0 ;  /* 0x0000000000007941 */ /* 0x000fea0003800000 */
.L_x_186:
[----:B------:R-:W-:Y:S01]  /*18560*/  IADD3 R22, R8, 0x10, RZ ;  /* 0x0000001008167810 */ /* 0x000fe20007ffe0ff */
[----:B------:R-:W-:Y:S03]  /*18570*/  BSSY B0, `(.L_x_188) ;  /* 0x0000011000007945 */ /* 0x000fe60003800000 */
[----:B------:R-:W-:-:S13]  /*18580*/  ISETP.GE.AND P0, PT, R22, UR16, PT ;  /* 0x0000001016007c0c */ /* 0x000fda000bf06270 */
[----:B------:R-:W-:Y:S05]  /*18590*/  @P0 BRA `(.L_x_189) ;  /* 0x000000e000000947 */ /* 0x000fea0003800000 */
[----:B------:R-:W-:Y:S01]  /*185a0*/  IADD3 R0, P0, R6, 0x10, RZ ;  /* 0x0000001006007810 */ /* 0x000fe20007f1e0ff */
[----:B------:R-:W-:Y:S01]  /*185b0*/  IMAD.MOV.U32 R4, RZ, RZ, R12 ;  /* 0x000000ffff047224 */ /* 0x000fe200078e000c */
[----:B------:R-:W-:Y:S02]  /*185c0*/  MOV R5, R11 ;  /* 0x0000000b00057202 */ /* 0x000fe40000000f00 */
[----:B------:R-:W-:Y:S01]  /*185d0*/  ISETP.GE.AND P1, PT, R14, c[0x0][0x220], PT ;  /* 0x000088000e007a0c */ /* 0x000fe20003f26270 */
[----:B-1----:R-:W-:Y:S01]  /*185e0*/  IMAD.X R2, RZ, RZ, R7, P0 ;  /* 0x000000ffff027224 */ /* 0x002fe200000e0607 */
[----:B------:R-:W-:Y:S01]  /*185f0*/  ISETP.GE.AND P0, PT, R23, c[0x0][0x220], PT ;  /* 0x0000880017007a0c */ /* 0x000fe20003f06270 */
[----:B------:R-:W-:-:S04]  /*18600*/  IMAD.WIDE.U32 R4, R0, c[0x0][0x1e8], R4 ;  /* 0x00007a0000047a25 */ /* 0x000fc800078e0004 */
[----:B------:R-:W-:-:S04]  /*18610*/  IMAD R2, R2, c[0x0][0x1e8], RZ ;  /* 0x00007a0002027a24 */ /* 0x000fc800078e02ff */
[----:B------:R-:W-:Y:S01]  /*18620*/  IMAD R0, R0, c[0x0][0x1ec], R2 ;  /* 0x00007b0000007a24 */ /* 0x000fe200078e0202 */
[----:B------:R-:W-:-:S03]  /*18630*/  LEA R2, P2, R4, c[0x0][0x1d0], 0x1 ;  /* 0x0000740004027a11 */ /* 0x000fc600078408ff */
[----:B------:R-:W-:-:S05]  /*18640*/  IMAD.IADD R0, R5, 0x1, R0 ;  /* 0x0000000105007824 */ /* 0x000fca00078e0200 */
[----:B------:R-:W-:-:S05]  /*18650*/  LEA.HI.X R3, R4, c[0x0][0x1d4], R0, 0x1, P2 ;  /* 0x0000750004037a11 */ /* 0x000fca00010f0c00 */
[----:B------:R1:W-:Y:S04]  /*18660*/  @!P1 STG.E.128 [R2.64], RZ ;  /* 0x000000ff02009986 */ /* 0x0003e8000c101d12 */
[----:B------:R1:W-:Y:S02]  /*18670*/  @!P0 STG.E.128 [R2.64+0x80], RZ ;  /* 0x000080ff02008986 */ /* 0x0003e4000c101d12 */
.L_x_189:
[----:B------:R-:W-:Y:S05]  /*18680*/  BSYNC B0 ;  /* 0x0000000000007941 */ /* 0x000fea0003800000 */
.L_x_188:
        /* <DEDUP_REMOVED lines=18> */
.L_x_191:
[----:B------:R-:W-:Y:S05]  /*187b0*/  BSYNC B0 ;  /* 0x0000000000007941 */ /* 0x000fea0003800000 */
.L_x_190:
        /* <DEDUP_REMOVED lines=18> */
.L_x_193:
[----:B------:R-:W-:Y:S05]  /*188e0*/  BSYNC B0 ;  /* 0x0000000000007941 */ /* 0x000fea0003800000 */
.L_x_192:
        /* <DEDUP_REMOVED lines=18> */
.L_x_195:
[----:B------:R-:W-:Y:S05]  /*18a10*/  BSYNC B0 ;  /* 0x0000000000007941 */ /* 0x000fea0003800000 */
.L_x_194:
        /* <DEDUP_REMOVED lines=18> */
.L_x_197:
[----:B------:R-:W-:Y:S05]  /*18b40*/  BSYNC B0 ;  /* 0x0000000000007941 */ /* 0x000fea0003800000 */
.L_x_196:
        /* <DEDUP_REMOVED lines=18> */
.L_x_199:
[----:B------:R-:W-:Y:S05]  /*18c70*/  BSYNC B0 ;  /* 0x0000000000007941 */ /* 0x000fea0003800000 */
.L_x_198:
[----:B------:R-:W-:Y:S01]  /*18c80*/  IADD3 R17, R8, 0x70, RZ ;  /* 0x0000007008117810 */ /* 0x000fe20007ffe0ff */
[----:B------:R-:W-:Y:S03]  /*18c90*/  BSSY B0, `(.L_x_200) ;  /* 0x0000011000007945 */ /* 0x000fe60003800000 */
[----:B------:R-:W-:-:S13]  /*18ca0*/  ISETP.GE.AND P0, PT, R17, UR16, PT ;  /* 0x0000001011007c0c */ /* 0x000fda000bf06270 */
[----:B------:R-:W-:Y:S05]  /*18cb0*/  @P0 BRA `(.L_x_201) ;  /* 0x000000e000000947 */ /* 0x000fea0003800000 */
[----:B------:R-:W-:Y:S01]  /*18cc0*/  IADD3 R0, P0, R6, 0x70, RZ ;  /* 0x0000007006007810 */ /* 0x000fe20007f1e0ff */
[----:B-1----:R-:W-:Y:S01]  /*18cd0*/  IMAD.MOV.U32 R2, RZ, RZ, R12 ;  /* 0x000000ffff027224 */ /* 0x002fe200078e000c */
[----:B------:R-:W-:Y:S02]  /*18ce0*/  MOV R3, R11 ;  /* 0x0000000b00037202 */ /* 0x000fe40000000f00 */
[----:B------:R-:W-:Y:S01]  /*18cf0*/  ISETP.GE.AND P1, PT, R14, c[0x0][0x220], PT ;  /* 0x000088000e007a0c */ /* 0x000fe20003f26270 */
        /* <DEDUP_REMOVED lines=8> */
[----:B------:R1:W-:Y:S04]  /*18d80*/  @!P1 STG.E.128 [R2.64], RZ ;  /* 0x000000ff02009986 */ /* 0x0003e8000c101d12 */
[----:B------:R1:W-:Y:S02]  /*18d90*/  @!P0 STG.E.128 [R2.64+0x80], RZ ;  /* 0x000080ff02008986 */ /* 0x0003e4000c101d12 */
.L_x_201:
[----:B------:R-:W-:Y:S05]  /*18da0*/  BSYNC B0 ;  /* 0x0000000000007941 */ /* 0x000fea0003800000 */
.L_x_200:
[----:B------:R-:W-:-:S04]  /*18db0*/  ISETP.NE.AND P6, PT, R15, RZ, PT ;  /* 0x000000ff0f00720c */ /* 0x000fc80003fc5270 */
[----:B------:R-:W-:Y:S02]  /*18dc0*/  ISETP.GE.OR P2, PT, R8, UR16, P6 ;  /* 0x0000001008007c0c */ /* 0x000fe4000b746670 */
[----:B------:R-:W-:Y:S02]  /*18dd0*/  ISETP.GE.OR P1, PT, R22, UR16, P6 ;  /* 0x0000001016007c0c */ /* 0x000fe4000b726670 */
[----:B------:R-:W-:Y:S02]  /*18de0*/  ISETP.GE.OR P5, PT, R21, UR16, P6 ;  /* 0x0000001015007c0c */ /* 0x000fe4000b7a6670 */
[----:B------:R-:W-:Y:S02]  /*18df0*/  ISETP.GE.OR P4, PT, R20, UR16, P6 ;  /* 0x0000001014007c0c */ /* 0x000fe4000b786670 */
[----:B------:R-:W-:-:S05]  /*18e00*/  ISETP.GE.OR P3, PT, R19, UR16, P6 ;  /* 0x0000001013007c0c */ /* 0x000fca000b766670 */
[----:B------:R-:W-:-:S04]  /*18e10*/  @!P2 IMAD R0, R8, UR21, RZ ;  /* 0x000000150800ac24 */ /* 0x000fc8000f8e02ff */
[----:B------:R-:W-:Y:S01]  /*18e20*/  @!P5 IMAD R7, R21, UR21, RZ ;  /* 0x000000151507dc24 */ /* 0x000fe2000f8e02ff */
[----:B-1----:R-:W-:Y:S01]  /*18e30*/  @!P2 IADD3 R3, P0, R0, UR9, RZ ;  /* 0x000000090003ac10 */ /* 0x002fe2000ff1e0ff */
[----:B------:R-:W-:-:S03]  /*18e40*/  @!P4 IMAD R5, R20, UR21, RZ ;  /* 0x000000151405cc24 */ /* 0x000fc6000f8e02ff */
[----:B------:R-:W-:Y:S01]  /*18e50*/  @!P2 LEA.HI.X.SX32 R4, R0, UR4, 0x1, P0 ;  /* 0x000000040004ac11 */ /* 0x000fe200080f0eff */
[----:B------:R-:W-:Y:S01]  /*18e60*/  @!P1 IMAD R0, R22, UR21, RZ ;  /* 0x0000001516009c24 */ /* 0x000fe2000f8e02ff */
[----:B------:R-:W-:-:S04]  /*18e70*/  @!P2 LEA R2, P0, R3, c[0x0][0x200], 0x2 ;  /* 0x000080000302aa11 */ /* 0x000fc800078010ff */
[----:B------:R-:W-:Y:S01]  /*18e80*/  @!P2 LEA.HI.X R3, R3, c[0x0][0x204], R4, 0x2, P0 ;  /* 0x000081000303aa11 */ /* 0x000fe200000f1404 */
[----:B------:R-:W-:Y:S01]  /*18e90*/  @!P2 IMAD.MOV.U32 R4, RZ, RZ, 0x7f800000 ;  /* 0x7f800000ff04a424 */ /* 0x000fe200078e00ff */
[----:B------:R-:W-:-:S04]  /*18ea0*/  @!P1 IADD3 R6, P0, R0, UR9, RZ ;  /* 0x0000000900069c10 */ /* 0x000fc8000ff1e0ff */
[----:B------:R1:W-:Y:S02]  /*18eb0*/  @!P2 STG.E [R2.64], R4 ;  /* 0x000000040200a986 */ /* 0x0003e4000c101912 */
[----:B-1----:R-:W-:Y:S02]  /*18ec0*/  @!P1 LEA.HI.X.SX32 R3, R0, UR4, 0x1, P0 ;  /* 0x0000000400039c11 */ /* 0x002fe400080f0eff */
[C---:B------:R-:W-:Y:S02]  /*18ed0*/  @!P1 LEA R2, P2, R6.reuse, c[0x0][0x200], 0x2 ;  /* 0x0000800006029a11 */ /* 0x040fe400078410ff */
[C---:B------:R-:W-:Y:S02]  /*18ee0*/  @!P5 IADD3 R0, P0, R7.reuse, UR9, RZ ;  /* 0x000000090700dc10 */ /* 0x040fe4000ff1e0ff */
        /* <DEDUP_REMOVED lines=13> */
[----:B------:R-:W-:Y:S01]  /*18fc0*/  @!P5 IMAD.MOV.U32 R4, RZ, RZ, 0x7f800000 ;  /* 0x7f800000ff04d424 */ /* 0x000fe200078e00ff */
[----:B------:R-:W-:Y:S02]  /*18fd0*/  @!P3 IADD3 R0, P0, R5, UR9, RZ ;  /* 0x000000090500bc10 */ /* 0x000fe4000ff1e0ff */
[----:B------:R-:W-:Y:S02]  /*18fe0*/  ISETP.GE.OR P6, PT, R17, UR16, P6 ;  /* 0x0000001011007c0c */ /* 0x000fe4000b7c6670 */
[----:B------:R2:W-:Y:S01]  /*18ff0*/  @!P5 STG.E [R12.64], R4 ;  /* 0x000000040c00d986 */ /* 0x0005e2000c101912 */
[----:B-1----:R-:W-:Y:S01]  /*19000*/  @!P3 LEA.HI.X.SX32 R2, R5, UR4, 0x1, P0 ;  /* 0x000000040502bc11 */ /* 0x002fe200080f0eff */
[----:B------:R-:W-:Y:S01]  /*19010*/  @!P2 IMAD R3, R18, UR21, RZ ;  /* 0x000000151203ac24 */ /* 0x000fe2000f8e02ff */
[----:B------:R-:W-:Y:S01]  /*19020*/  @!P3 LEA R8, P0, R0, c[0x0][0x200], 0x2 ;  /* 0x000080000008ba11 */ /* 0x000fe200078010ff */
[----:B------:R-:W-:-:S03]  /*19030*/  @!P3 IMAD.MOV.U32 R5, RZ, RZ, 0x7f800000 ;  /* 0x7f800000ff05b424 */ /* 0x000fc600078e00ff */
[----:B------:R-:W-:Y:S01]  /*19040*/  @!P3 LEA.HI.X R9, R0, c[0x0][0x204], R2, 0x2, P0 ;  /* 0x000081000009ba11 */ /* 0x000fe200000f1402 */
[----:B------:R-:W-:Y:S01]  /*19050*/  @!P1 IMAD R2, R16, UR21, RZ ;  /* 0x0000001510029c24 */ /* 0x000fe2000f8e02ff */
[----:B------:R-:W-:Y:S01]  /*19060*/  @!P2 IADD3 R0, P0, R3, UR9, RZ ;  /* 0x000000090300ac10 */ /* 0x000fe2000ff1e0ff */
[----:B--2---:R-:W-:-:S03]  /*19070*/  @!P2 IMAD.MOV.U32 R4, RZ, RZ, 0x7f800000 ;  /* 0x7f800000ff04a424 */ /* 0x004fc600078e00ff */
        /* <DEDUP_REMOVED lines=9> */
[----:B------:R2:W-:Y:S04]  /*19110*/  @!P3 STG.E [R8.64], R5 ;  /* 0x000000050800b986 */ /* 0x0005e8000c101912 */
[----:B------:R2:W-:Y:S01]  /*19120*/  @!P2 STG.E [R6.64], R4 ;  /* 0x000000040600a986 */ /* 0x0005e2000c101912 */
[----:B-1----:R-:W-:-:S05]  /*19130*/  @!P1 IMAD.MOV.U32 R0, RZ, RZ, 0x7f800000 ;  /* 0x7f800000ff009424 */ /* 0x002fca00078e00ff */
        /* <DEDUP_REMOVED lines=10> */
.L_x_202:
        /* <DEDUP_REMOVED lines=10> */
.L_x_1396:


//--------------------- .text._ZN5flash16flash_fwd_kernelI23Flash_fwd_kernel_traitsILi128ELi128ELi64ELi4ELb0ELb0EN7cutlass10bfloat16_tE19Flash_kernel_traitsILi128ELi128ELi64ELi4ES3_EELb0ELb1ELb0ELb0ELb0ELb0ELb1ELb0EEEvNS_16Flash_fwd_paramsE --------------------------
	.section	.text._ZN5flash16flash_fwd_kernelI23Flash_fwd_kernel_traitsILi128ELi128ELi64ELi4ELb0ELb0EN7cutlass10bfloat16_tE19Flash_kernel_traitsILi128ELi128ELi64ELi4ES3_EELb0ELb1ELb0ELb0ELb0ELb0ELb1ELb0EEEvNS_16Flash_fwd_paramsE,"ax",@progbits
	.sectioninfo	@"SHI_REGISTERS=255"
	.align	128
        .global         _ZN5flash16flash_fwd_kernelI23Flash_fwd_kernel_traitsILi128ELi128ELi64ELi4ELb0ELb0EN7cutlass10bfloat16_tE19Flash_kernel_traitsILi128ELi128ELi64ELi4ES3_EELb0ELb1ELb0ELb0ELb0ELb0ELb1ELb0EEEvNS_16Flash_fwd_paramsE
        .type           _ZN5flash16flash_fwd_kernelI23Flash_fwd_kernel_traitsILi128ELi128ELi64ELi4ELb0ELb0EN7cutlass10bfloat16_tE19Flash_kernel_traitsILi128ELi128ELi64ELi4ES3_EELb0ELb1ELb0ELb0ELb0ELb0ELb1ELb0EEEvNS_16Flash_fwd_paramsE,@function
        .size           _ZN5flash16flash_fwd_kernelI23Flash_fwd_kernel_traitsILi128ELi128ELi64ELi4ELb0ELb0EN7cutlass10bfloat16_tE19Flash_kernel_traitsILi128ELi128ELi64ELi4ES3_EELb0ELb1ELb0ELb0ELb0ELb0ELb1ELb0EEEvNS_16Flash_fwd_paramsE,(.L_x_1397 - _ZN5flash16flash_fwd_kernelI23Flash_fwd_kernel_traitsILi128ELi128ELi64ELi4ELb0ELb0EN7cutlass10bfloat16_tE19Flash_kernel_traitsILi128ELi128ELi64ELi4ES3_EELb0ELb1ELb0ELb0ELb0ELb0ELb1ELb0EEEvNS_16Flash_fwd_paramsE)
        .other          _ZN5flash16flash_fwd_kernelI23Flash_fwd_kernel_traitsILi128ELi128ELi64ELi4ELb0ELb0EN7cutlass10bfloat16_tE19Flash_kernel_traitsILi128ELi128ELi64ELi4ES3_EELb0ELb1ELb0ELb0ELb0ELb0ELb1ELb0EEEvNS_16Flash_fwd_paramsE,@"STO_CUDA_ENTRY STV_DEFAULT"
_ZN5flash16flash_fwd_kernelI23Flash_fwd_kernel_traitsILi128ELi128ELi64ELi4ELb0ELb0EN7cutlass10bfloat16_tE19Flash_kernel_traitsILi128ELi128ELi64ELi4ES3_EELb0ELb1ELb0ELb0ELb0ELb0ELb1ELb0EEEvNS_16Flash_fwd_paramsE:
.text._ZN5flash16flash_fwd_kernelI23Flash_fwd_kernel_traitsILi128ELi128ELi64ELi4ELb0ELb0EN7cutlass10bfloat16_tE19Flash_kernel_traitsILi128ELi128ELi64ELi4ES3_EELb0ELb1ELb0ELb0ELb0ELb0ELb1ELb0EEEvNS_16Flash_fwd_paramsE:
        /* <DEDUP_REMOVED lines=56> */
.L_x_203:
[----:B------:R-:W-:Y:S02]  /*0380*/  ULDC UR6, c[0x0][0x218] ;  /* 0x0000860000067ab9 */ /* 0x000fe40000000800 */
.L_x_204:
        /* <DEDUP_REMOVED lines=69> */
.L_x_206:
        /* <DEDUP_REMOVED lines=46> */
.L_x_207:
        /* <DEDUP_REMOVED lines=95> */
.L_x_209:
[----:B------:R-:W-:Y:S05]  /*10b0*/  BSYNC B0 ;  /* 0x0000000000007941 */ /* 0x000fea0003800000 */
.L_x_208:
        /* <DEDUP_REMOVED lines=29> */
.L_x_211:
[----:B------:R-:W-:Y:S05]  /*1290*/  BSYNC B0 ;  /* 0x0000000000007941 */ /* 0x000fea0003800000 */
.L_x_210:
        /* <DEDUP_REMOVED lines=29> */
.L_x_213:
[----:B------:R-:W-:Y:S05]  /*1470*/  BSYNC B0 ;  /* 0x0000000000007941 */ /* 0x000fea0003800000 */
.L_x_212:
        /* <DEDUP_REMOVED lines=29> */
.L_x_215:
[----:B------:R-:W-:Y:S05]  /*1650*/  BSYNC B0 ;  /* 0x0000000000007941 */ /* 0x000fea0003800000 */
.L_x_214:
        /* <DEDUP_REMOVED lines=29> */
.L_x_217:
[----:B------:R-:W-:Y:S05]  /*1830*/  BSYNC B0 ;  /* 0x0000000000007941 */ /* 0x000fea0003800000 */
.L_x_216:
        /* <DEDUP_REMOVED lines=29> */
.L_x_219:
[----:B------:R-:W-:Y:S05]  /*1a10*/  BSYNC B0 ;  /* 0x0000000000007941 */ /* 0x000fea0003800000 */
.L_x_218:
        /* <DEDUP_REMOVED lines=29> */
.L_x_221:
[----:B------:R-:W-:Y:S05]  /*1bf0*/  BSYNC B0 ;  /* 0x0000000000007941 */ /* 0x000fea0003800000 */
.L_x_220:
        /* <DEDUP_REMOVED lines=32> */
.L_x_223:
[----:B------:R-:W-:Y:S05]  /*1e00*/  BSYNC B0 ;  /* 0x0000000000007941 */ /* 0x000fea0003800000 */
.L_x_222:
        /* <DEDUP_REMOVED lines=32> */
.L_x_225:
[----:B------:R-:W-:Y:S05]  /*2010*/  BSYNC B0 ;  /* 0x0000000000007941 */ /* 0x000fea0003800000 */
.L_x_224:
        /* <DEDUP_REMOVED lines=25> */
.L_x_227:
[----:B------:R-:W-:Y:S05]  /*21b0*/  BSYNC B0 ;  /* 0x0000000000007941 */ /* 0x000fea0003800000 */
.L_x_226:
        /* <DEDUP_REMOVED lines=24> */
.L_x_229:
[----:B------:R-:W-:Y:S05]  /*2340*/  BSYNC B0 ;  /* 0x0000000000007941 */ /* 0x000fea0003800000 */
.L_x_228:
        /* <DEDUP_REMOVED lines=29> */
.L_x_231:
[----:B------:R-:W-:Y:S05]  /*2520*/  BSYNC B0 ;  /* 0x0000000000007941 */ /* 0x000fea0003800000 */
.L_x_230:
        /* <DEDUP_REMOVED lines=66> */
.L_x_233:
[----:B------:R-:W-:Y:S05]  /*2950*/  BSYNC B0 ;  /* 0x0000000000007941 */ /* 0x000fea0003800000 */
.L_x_232:
        /* <DEDUP_REMOVED lines=27> */
.L_x_235:
[----:B------:R-:W-:Y:S05]  /*2b10*/  BSYNC B0 ;  /* 0x0000000000007941 */ /* 0x000fea0003800000 */
.L_x_234:
        /* <DEDUP_REMOVED lines=26> */
.L_x_237:
[----:B------:R-:W-:Y:S05]  /*2cc0*/  BSYNC B0 ;  /* 0x0000000000007941 */ /* 0x000fea0003800000 */
.L_x_236:
        /* <DEDUP_REMOVED lines=31> */
.L_x_239:
[----:B------:R-:W-:Y:S05]  /*2ec0*/  BSYNC B0 ;  /* 0x0000000000007941 */ /* 0x000fea0003800000 */
.L_x_238:
[----:B------:R-:W-:Y:S01]  /*2ed0*/  IMAD.SHL.U32 R240, R6, 0x2, RZ ;  /* 0x0000000206f07824 */ /* 0x000fe200078e00ff */
[----:B------:R-:W0:Y:S01]  /*2ee0*/  LDGDEPBAR ;  /* 0x00000000000079af */ /* 0x000e220000000000 */
[----:B------:R-:W-:Y:S01]  /*2ef0*/  IMAD.SHL.U32 R232, R5, 0x2, RZ ;  /* 0x0000000205e87824 */ /* 0x000fe200078e00ff */
[----:B------:R-:W-:Y:S01]  /*2f00*/  UISETP.GE.AND UP0, UPT, UR8, 0x2, UPT ;  /* 0x000000020800788c */ /* 0x000fe2000bf06270 */
[----:B------:R-:W-:Y:S01]  /*2f10*/  IMAD R241, R4, 0x2, R240 ;  /* 0x0000000204f17824 */ /* 0x000fe200078e02f0 */
[----:B-1----:R-:W-:Y:S01]  /*2f20*/  LDSM.16.M88.4 R12, [R240] ;  /* 0x00000000f00c783b */ /* 0x002fe20000000200 */
[--C-:B------:R-:W-:Y:S01]  /*2f30*/  IMAD R6, R3, 0x2, R232.reuse ;  /* 0x0000000203067824 */ /* 0x100fe200078e02e8 */
        /* <DEDUP_REMOVED lines=9> */
[----:B------:R-:W2:Y:S01]  /*2fd0*/  LDSM.16.M88.4 R20, [R232+0x8800] ;  /* 0x00880000e814783b */ /* 0x000ea20000000200 */
[----:B------:R-:W-:-:S03]  /*2fe0*/  IADD3 R3, R148, 0x8, RZ ;  /* 0x0000000894037810 */ /* 0x000fc60007ffe0ff */
[----:B--2---:R-:W2:Y:S04]  /*2ff0*/  LDSM.16.M88.4 R32, [R232+0x9800] ;  /* 0x00980000e820783b */ /* 0x004ea80000000200 */
[----:B------:R-:W3:Y:S04]  /*3000*/  LDSM.16.M88.4 R28, [R232+0x9000] ;  /* 0x00900000e81c783b */ /* 0x000ee80000000200 */
[----:B------:R-:W-:Y:S04]  /*3010*/  LDSM.16.M88.4 R16, [R241+0x2000] ;  /* 0x00200000f110783b */ /* 0x000fe80000000200 */
[----:B------:R-:W4:Y:S04]  /*3020*/  LDSM.16.M88.4 R60, [R6+0x9800] ;  /* 0x00980000063c783b */ /* 0x000f280000000200 */
[----:B------:R-:W2:Y:S04]  /*3030*/  LDSM.16.M88.4 R52, [R6+0x8000] ;  /* 0x008000000634783b */ /* 0x000ea80000000200 */
[----:B------:R-:W2:Y:S04]  /*3040*/  LDSM.16.M88.4 R56, [R6+0x8800] ;  /* 0x008800000638783b */ /* 0x000ea80000000200 */
[----:B------:R-:W2:Y:S01]  /*3050*/  LDSM.16.M88.4 R64, [R6+0x9000] ;  /* 0x009000000640783b */ /* 0x000ea20000000200 */
[-C--:B-1----:R-:W-:Y:S03]  /*3060*/  HMMA.16816.F32.BF16 R76, R12, R24.reuse, RZ ;  /* 0x000000180c4c723c */ /* 0x082fe600000418ff */
[----:B------:R-:W-:Y:S04]  /*3070*/  LDSM.16.M88.4 R80, [R238+0x9000] ;  /* 0x00900000ee50783b */ /* 0x000fe80000000200 */
[----:B------:R-:W-:Y:S01]  /*3080*/  LDSM.16.M88.4 R84, [R238+0x9800] ;  /* 0x00980000ee54783b */ /* 0x000fe20000000200 */
[C---:B-----5:R-:W-:Y:S08]  /*3090*/  HMMA.16816.F32.BF16 R68, R8.reuse, R24, RZ ;  /* 0x000000180844723c */ /* 0x060ff000000418ff */
[-C--:B------:R-:W-:Y:S08]  /*30a0*/  HMMA.16816.F32.BF16 R48, R8, R26.reuse, RZ ;  /* 0x0000001a0830723c */ /* 0x080ff000000418ff */
[----:B------:R-:W-:Y:S08]  /*30b0*/  HMMA.16816.F32.BF16 R128, R12, R26, RZ ;  /* 0x0000001a0c80723c */ /* 0x000ff000000418ff */
[C---:B------:R-:W-:Y:S08]  /*30c0*/  HMMA.16816.F32.BF16 R44, R8.reuse, R20, RZ ;  /* 0x00000014082c723c */ /* 0x040ff000000418ff */
[C---:B--2---:R-:W-:Y:S08]  /*30d0*/  HMMA.16816.F32.BF16 R24, R8.reuse, R32, RZ ;  /* 0x000000200818723c */ /* 0x044ff000000418ff */
[----:B------:R-:W-:Y:S08]  /*30e0*/  HMMA.16816.F32.BF16 R40, R8, R22, RZ ;  /* 0x000000160828723c */ /* 0x000ff000000418ff */
[C---:B------:R-:W-:Y:S08]  /*30f0*/  HMMA.16816.F32.BF16 R88, R12.reuse, R20, RZ ;  /* 0x000000140c58723c */ /* 0x040ff000000418ff */
[----:B------:R-:W-:Y:S01]  /*3100*/  HMMA.16816.F32.BF16 R120, R12, R22, RZ ;  /* 0x000000160c78723c */ /* 0x000fe200000418ff */
[----:B------:R-:W1:Y:S07]  /*3110*/  LDSM.16.M88.4 R20, [R241] ;  /* 0x00000000f114783b */ /* 0x000e6e0000000200 */
[C---:B---3--:R-:W-:Y:S08]  /*3120*/  HMMA.16816.F32.BF16 R36, R8.reuse, R28, RZ ;  /* 0x0000001c0824723c */ /* 0x048ff000000418ff */
[C---:B------:R-:W-:Y:S08]  /*3130*/  HMMA.16816.F32.BF16 R72, R8.reuse, R30, RZ ;  /* 0x0000001e0848723c */ /* 0x040ff000000418ff */
[----:B------:R-:W-:Y:S08]  /*3140*/  HMMA.16816.F32.BF16 R8, R8, R34, RZ ;  /* 0x000000220808723c */ /* 0x000ff000000418ff */
[C---:B------:R-:W-:Y:S08]  /*3150*/  HMMA.16816.F32.BF16 R96, R12.reuse, R32, RZ ;  /* 0x000000200c60723c */ /* 0x040ff000000418ff */
[C---:B------:R-:W-:Y:S08]  /*3160*/  HMMA.16816.F32.BF16 R104, R12.reuse, R28, RZ ;  /* 0x0000001c0c68723c */ /* 0x040ff000000418ff */
[C---:B------:R-:W-:Y:S01]  /*3170*/  HMMA.16816.F32.BF16 R116, R12.reuse, R30, RZ ;  /* 0x0000001e0c74723c */ /* 0x040fe200000418ff */
[----:B------:R-:W-:Y:S07]  /*3180*/  LDSM.16.M88.4 R28, [R238+0x8800] ;  /* 0x00880000ee1c783b */ /* 0x000fee0000000200 */
[----:B------:R-:W-:Y:S01]  /*3190*/  HMMA.16816.F32.BF16 R32, R12, R34, RZ ;  /* 0x000000220c20723c */ /* 0x000fe200000418ff */
[----:B------:R-:W-:Y:S07]  /*31a0*/  LDSM.16.M88.4 R12, [R238+0x8000] ;  /* 0x00800000ee0c783b */ /* 0x000fee0000000200 */
[C---:B----4-:R-:W-:Y:S01]  /*31b0*/  HMMA.16816.F32.BF16 R108, R16.reuse, R60, R24 ;  /* 0x0000003c106c723c */ /* 0x050fe20000041818 */
[----:B------:R-:W2:Y:S07]  /*31c0*/  LDSM.16.M88.4 R24, [R243] ;  /* 0x00000000f318783b */ /* 0x000eae0000000200 */
[C---:B------:R-:W-:Y:S08]  /*31d0*/  HMMA.16816.F32.BF16 R112, R16.reuse, R52, R68 ;  /* 0x000000341070723c */ /* 0x040ff00000041844 */
[C---:B------:R-:W-:Y:S01]  /*31e0*/  HMMA.16816.F32.BF16 R132, R16.reuse, R56, R44 ;  /* 0x000000381084723c */ /* 0x040fe2000004182c */
[----:B------:R-:W-:Y:S07]  /*31f0*/  LDSM.16.M88.4 R44, [R242] ;  /* 0x00000000f22c783b */ /* 0x000fee0000000200 */
[C---:B------:R-:W-:Y:S08]  /*3200*/  HMMA.16816.F32.BF16 R124, R16.reuse, R64, R36 ;  /* 0x00000040107c723c */ /* 0x040ff00000041824 */
[C---:B------:R-:W-:Y:S01]  /*3210*/  HMMA.16816.F32.BF16 R100, R16.reuse, R54, R48 ;  /* 0x000000361064723c */ /* 0x040fe20000041830 */
[----:B------:R-:W-:Y:S07]  /*3220*/  LDSM.16.M88.4 R48, [R237] ;  /* 0x00000000ed30783b */ /* 0x000fee0000000200 */
        /* <DEDUP_REMOVED lines=8> */
[C---:B------:R-:W-:Y:S08]  /*32b0*/  HMMA.16816.F32.BF16 R144, R20.reuse, R60, R96 ;  /* 0x0000003c1490723c */ /* 0x040ff00000041860 */
[C---:B------:R-:W-:Y:S08]  /*32c0*/  HMMA.16816.F32.BF16 R52, R20.reuse, R54, R128 ;  /* 0x000000361434723c */ /* 0x040ff00000041880 */
[C---:B------:R-:W-:Y:S08]  /*32d0*/  HMMA.16816.F32.BF16 R56, R20.reuse, R58, R120 ;  /* 0x0000003a1438723c */ /* 0x040ff00000041878 */
[----:B------:R-:W-:Y:S01]  /*32e0*/  HMMA.16816.F32.BF16 R116, R20, R62, R32 ;  /* 0x0000003e1474723c */ /* 0x000fe20000041820 */
[----:B------:R-:W-:Y:S04]  /*32f0*/  LDSM.16.M88.4 R60, [R232+0xa000] ;  /* 0x00a00000e83c783b */ /* 0x000fe80000000200 */
[----:B------:R-:W1:Y:S03]  /*3300*/  LDSM.16.M88.4 R32, [R240+0x4000] ;  /* 0x00400000f020783b */ /* 0x000e660000000200 */
[-C--:B--2---:R-:W-:Y:S01]  /*3310*/  HMMA.16816.F32.BF16 R20, R24, R12.reuse, R16 ;  /* 0x0000000c1814723c */ /* 0x084fe20000041810 */
[----:B------:R-:W2:Y:S07]  /*3320*/  LDSM.16.M88.4 R16, [R242+0x2000] ;  /* 0x00200000f210783b */ /* 0x000eae0000000200 */
[C---:B---3--:R-:W-:Y:S08]  /*3330*/  HMMA.16816.F32.BF16 R36, R8.reuse, R12, R112 ;  /* 0x0000000c0824723c */ /* 0x048ff00000041870 */
[----:B------:R-:W-:Y:S08]  /*3340*/  HMMA.16816.F32.BF16 R140, R8, R80, R124 ;  /* 0x00000050088c723c */ /* 0x000ff0000004187c */
[----:B------:R-:W-:Y:S08]  /*3350*/  HMMA.16816.F32.BF16 R20, R44, R48, R20 ;  /* 0x000000302c14723c */ /* 0x000ff00000041814 */
[C---:B------:R-:W-:Y:S08]  /*3360*/  HMMA.16816.F32.BF16 R132, R8.reuse, R28, R132 ;  /* 0x0000001c0884723c */ /* 0x040ff00000041884 */
[C---:B------:R-:W-:Y:S08]  /*3370*/  HMMA.16816.F32.BF16 R136, R8.reuse, R84, R108 ;  /* 0x000000540888723c */ /* 0x040ff0000004186c */
[C---:B------:R-:W-:Y:S08]  /*3380*/  HMMA.16816.F32.BF16 R88, R8.reuse, R14, R100 ;  /* 0x0000000e0858723c */ /* 0x040ff00000041864 */
[C---:B------:R-:W-:Y:S08]  /*3390*/  HMMA.16816.F32.BF16 R112, R8.reuse, R30, R92 ;  /* 0x0000001e0870723c */ /* 0x040ff0000004185c */
[C---:B------:R-:W-:Y:S01]  /*33a0*/  HMMA.16816.F32.BF16 R124, R8.reuse, R82, R72 ;  /* 0x00000052087c723c */ /* 0x040fe20000041848 */
[----:B------:R-:W-:Y:S07]  /*33b0*/  LDSM.16.M88.4 R72, [R237+0x1800] ;  /* 0x00180000ed48783b */ /* 0x000fee0000000200 */
[----:B------:R-:W-:Y:S01]  /*33c0*/  HMMA.16816.F32.BF16 R120, R8, R86, R68 ;  /* 0x000000560878723c */ /* 0x000fe20000041844 */
[----:B------:R-:W-:Y:S04]  /*33d0*/  LDSM.16.M88.4 R68, [R6+0xa000] ;  /* 0x00a000000644783b */ /* 0x000fe80000000200 */
[----:B------:R-:W3:Y:S03]  /*33e0*/  LDSM.16.M88.4 R8, [R241+0x4000] ;  /* 0x00400000f108783b */ /* 0x000ee60000000200 */
[----:B------:R-:W-:Y:S01]  /*33f0*/  HMMA.16816.F32.BF16 R64, R24, R14, R52 ;  /* 0x0000000e1840723c */ /* 0x000fe20000041834 */
[----:B------:R-:W4:Y:S04]  /*3400*/  LDSM.16.M88.4 R12, [R240+0x6000] ;  /* 0x00600000f00c783b */ /* 0x000f280000000200 */
[----:B------:R-:W-:Y:S03]  /*3410*/  LDSM.16.M88.4 R52, [R237+0x800] ;  /* 0x00080000ed34783b */ /* 0x000fe60000000200 */
[----:B-1----:R-:W-:Y:S08]  /*3420*/  HMMA.16816.F32.BF16 R20, R32, R60, R20 ;  /* 0x0000003c2014723c */ /* 0x002ff00000041814 */
[C---:B------:R-:W-:Y:S01]  /*3430*/  HMMA.16816.F32.BF16 R92, R24.reuse, R28, R40 ;  /* 0x0000001c185c723c */ /* 0x040fe20000041828 */
[----:B------:R-:W-:Y:S07]  /*3440*/  LDSM.16.M88.4 R40, [R241+0x6000] ;  /* 0x00600000f128783b */ /* 0x000fee0000000200 */
[----:B------:R-:W-:Y:S01]  /*3450*/  HMMA.16816.F32.BF16 R96, R24, R30, R56 ;  /* 0x0000001e1860723c */ /* 0x000fe20000041838 */
[----:B------:R-:W-:Y:S07]  /*3460*/  LDSM.16.M88.4 R56, [R237+0x1000] ;  /* 0x00100000ed38783b */ /* 0x000fee0000000200 */
[----:B--2---:R-:W-:Y:S01]  /*3470*/  HMMA.16816.F32.BF16 R28, R16, R48, R36 ;  /* 0x00000030101c723c */ /* 0x004fe20000041824 */
[----:B------:R-:W-:Y:S07]  /*3480*/  LDSM.16.M88.4 R36, [R243+0x4000] ;  /* 0x00400000f324783b */ /* 0x000fee0000000200 */
[C---:B------:R-:W-:Y:S01]  /*3490*/  HMMA.16816.F32.BF16 R108, R24.reuse, R80, R76 ;  /* 0x00000050186c723c */ /* 0x040fe2000004184c */
[----:B------:R-:W1:Y:S07]  /*34a0*/  LDSM.16.M88.4 R76, [R238+0xa000] ;  /* 0x00a00000ee4c783b */ /* 0x000e6e0000000200 */
[C---:B------:R-:W-:Y:S08]  /*34b0*/  HMMA.16816.F32.BF16 R128, R24.reuse, R84, R144 ;  /* 0x000000541880723c */ /* 0x040ff00000041890 */
[----:B------:R-:W-:Y:S08]  /*34c0*/  HMMA.16816.F32.BF16 R116, R24, R86, R116 ;  /* 0x000000561874723c */ /* 0x000ff00000041874 */
[-C--:B------:R-:W-:Y:S08]  /*34d0*/  HMMA.16816.F32.BF16 R88, R16, R50.reuse, R88 ;  /* 0x000000321058723c */ /* 0x080ff00000041858 */
[----:B------:R-:W-:Y:S01]  /*34e0*/  HMMA.16816.F32.BF16 R84, R44, R50, R64 ;  /* 0x000000322c54723c */ /* 0x000fe20000041840 */
[----:B------:R-:W-:Y:S07]  /*34f0*/  LDSM.16.M88.4 R64, [R237+0x2000] ;  /* 0x00200000ed40783b */ /* 0x000fee0000000200 */
[----:B---3--:R-:W-:Y:S01]  /*3500*/  HMMA.16816.F32.BF16 R48, R8, R68, R20 ;  /* 0x000000440830723c */ /* 0x008fe20000041814 */
[----:B------:R-:W-:Y:S07]  /*3510*/  LDSM.16.M88.4 R20, [R242+0x4000] ;  /* 0x00400000f214783b */ /* 0x000fee0000000200 */
[----:B------:R-:W-:Y:S08]  /*3520*/  HMMA.16816.F32.BF16 R104, R24, R82, R104 ;  /* 0x000000521868723c */ /* 0x000ff00000041868 */
[----:B----4-:R-:W-:Y:S01]  /*3530*/  HMMA.16816.F32.BF16 R24, R12, R60, R28 ;  /* 0x0000003c0c18723c */ /* 0x010fe2000004181c */
[----:B------:R-:W2:Y:S07]  /*3540*/  LDSM.16.M88.4 R28, [R243+0x6000] ;  /* 0x00600000f31c783b */ /* 0x000eae0000000200 */
[----:B-1----:R-:W-:Y:S01]  /*3550*/  HMMA.16816.F32.BF16 R80, R36, R76, R48 ;  /* 0x0000004c2450723c */ /* 0x002fe20000041830 */
[----:B------:R-:W1:Y:S07]  /*3560*/  LDSM.16.M88.4 R48, [R232+0xa800] ;  /* 0x00a80000e830783b */ /* 0x000e6e0000000200 */
[----:B------:R-:W-:Y:S08]  /*3570*/  HMMA.16816.F32.BF16 R84, R32, R62, R84 ;  /* 0x0000003e2054723c */ /* 0x000ff00000041854 */
[----:B------:R-:W-:Y:S08]  /*3580*/  HMMA.16816.F32.BF16 R24, R40, R68, R24 ;  /* 0x000000442818723c */ /* 0x000ff00000041818 */
[-C--:B------:R-:W-:Y:S08]  /*3590*/  HMMA.16816.F32.BF16 R92, R44, R52.reuse, R92 ;  /* 0x000000342c5c723c */ /* 0x080ff0000004185c */
[C---:B------:R-:W-:Y:S08]  /*35a0*/  HMMA.16816.F32.BF16 R100, R16.reuse, R52, R132 ;  /* 0x000000341064723c */ /* 0x040ff00000041884 */
[C---:B------:R-:W-:Y:S08]  /*35b0*/  HMMA.16816.F32.BF16 R112, R16.reuse, R54, R112 ;  /* 0x000000361070723c */ /* 0x040ff00000041870 */
[C---:B------:R-:W-:Y:S08]  /*35c0*/  HMMA.16816.F32.BF16 R140, R16.reuse, R56, R140 ;  /* 0x00000038108c723c */ /* 0x040ff0000004188c */
[C---:B------:R-:W-:Y:S08]  /*35d0*/  HMMA.16816.F32.BF16 R124, R16.reuse, R58, R124 ;  /* 0x0000003a107c723c */ /* 0x040ff0000004187c */
[C---:B------:R-:W-:Y:S08]  /*35e0*/  HMMA.16816.F32.BF16 R136, R16.reuse, R72, R136 ;  /* 0x000000481088723c */ /* 0x040ff00000041888 */
[----:B------:R-:W-:Y:S01]  /*35f0*/  HMMA.16816.F32.BF16 R120, R16, R74, R120 ;  /* 0x0000004a1078723c */ /* 0x000fe20000041878 */
[----:B------:R-:W3:Y:S07]  /*3600*/  LDSM.16.M88.4 R16, [R242+0x6000] ;  /* 0x00600000f210783b */ /* 0x000eee0000000200 */
[----:B------:R-:W-:Y:S01]  /*3610*/  HMMA.16816.F32.BF16 R88, R12, R62, R88 ;  /* 0x0000003e0c58723c */ /* 0x000fe20000041858 */
[----:B------:R-:W4:Y:S07]  /*3620*/  LDSM.16.M88.4 R60, [R6+0xa800] ;  /* 0x00a80000063c783b */ /* 0x000f2e0000000200 */
[----:B------:R-:W-:Y:S08]  /*3630*/  HMMA.16816.F32.BF16 R96, R44, R54, R96 ;  /* 0x000000362c60723c */ /* 0x000ff00000041860 */
[----:B------:R-:W-:Y:S08]  /*3640*/  HMMA.16816.F32.BF16 R52, R8, R70, R84 ;  /* 0x000000460834723c */ /* 0x000ff00000041854 */
[----:B--2---:R-:W-:Y:S08]  /*3650*/  HMMA.16816.F32.BF16 R24, R28, R76, R24 ;  /* 0x0000004c1c18723c */ /* 0x004ff00000041818 */
[C---:B------:R-:W-:Y:S08]  /*3660*/  HMMA.16816.F32.BF16 R108, R44.reuse, R56, R108 ;  /* 0x000000382c6c723c */ /* 0x040ff0000004186c */
[----:B------:R-:W-:Y:S08]  /*3670*/  HMMA.16816.F32.BF16 R104, R44, R58, R104 ;  /* 0x0000003a2c68723c */ /* 0x000ff00000041868 */
[----:B-1----:R-:W-:Y:S08]  /*3680*/  HMMA.16816.F32.BF16 R56, R32, R48, R92 ;  /* 0x000000302038723c */ /* 0x002ff0000004185c */
[----:B------:R-:W-:Y:S08]  /*3690*/  HMMA.16816.F32.BF16 R84, R20, R64, R80 ;  /* 0x000000401454723c */ /* 0x000ff00000041850 */
[C---:B------:R-:W-:Y:S08]  /*36a0*/  HMMA.16816.F32.BF16 R128, R44.reuse, R72, R128 ;  /* 0x000000482c80723c */ /* 0x040ff00000041880 */
[----:B------:R-:W-:Y:S08]  /*36b0*/  HMMA.16816.F32.BF16 R116, R44, R74, R116 ;  /* 0x0000004a2c74723c */ /* 0x000ff00000041874 */
[----:B------:R-:W-:Y:S01]  /*36c0*/  HMMA.16816.F32.BF16 R68, R40, R70, R88 ;  /* 0x000000462844723c */ /* 0x000fe20000041858 */
[----:B------:R-:W-:-:S04]  /*36d0*/  FMUL.FTZ R2, R84, c[0x0][0x2ec] ;  /* 0x0000bb0054027a20 */ /* 0x000fc80000410000 */
[----:B------:R1:W-:Y:S03]  /*36e0*/  MUFU.TANH R134, R2 ;  /* 0x0000000200867308 */ /* 0x0003e60000002400 */
[C---:B------:R-:W-:Y:S08]  /*36f0*/  HMMA.16816.F32.BF16 R72, R12.reuse, R48, R100 ;  /* 0x000000300c48723c */ /* 0x040ff00000041864 */
[----:B------:R-:W-:Y:S01]  /*3700*/  HMMA.16816.F32.BF16 R100, R12, R50, R112 ;  /* 0x000000320c64723c */ /* 0x000fe20000041870 */
[----:B-1----:R-:W-:-:S07]  /*3710*/  FMUL.FTZ R2, R85, c[0x0][0x2ec] ;  /* 0x0000bb0055027a20 */ /* 0x002fce0000410000 */
[----:B------:R-:W-:Y:S01]  /*3720*/  HMMA.16816.F32.BF16 R88, R32, R50, R96 ;  /* 0x000000322058723c */ /* 0x000fe20000041860 */
[----:B------:R-:W1:Y:S01]  /*3730*/  LDSM.16.M88.4 R48, [R238+0xa800] ;  /* 0x00a80000ee30783b */ /* 0x000e620000000200 */
[----:B------:R2:W5:Y:S06]  /*3740*/  MUFU.TANH R163, R2 ;  /* 0x0000000200a37308 */ /* 0x00056c0000002400 */
[----:B------:R-:W-:Y:S08]  /*3750*/  HMMA.16816.F32.BF16 R44, R36, R78, R52 ;  /* 0x0000004e242c723c */ /* 0x000ff00000041834 */
[----:B---3--:R-:W-:Y:S01]  /*3760*/  HMMA.16816.F32.BF16 R80, R16, R64, R24 ;  /* 0x000000401050723c */ /* 0x008fe20000041818 */
[----:B------:R-:W3:Y:S01]  /*3770*/  LDSM.16.M88.4 R24, [R232+0xb000] ;  /* 0x00b00000e818783b */ /* 0x000ee20000000200 */
[----:B--2---:R-:W-:-:S04]  /*3780*/  FMUL.FTZ R2, R86, c[0x0][0x2ec] ;  /* 0x0000bb0056027a20 */ /* 0x004fc80000410000 */
[----:B------:R2:W-:Y:S02]  /*3790*/  MUFU.TANH R115, R2 ;  /* 0x0000000200737308 */ /* 0x0005e40000002400 */
[----:B----4-:R-:W-:Y:S01]  /*37a0*/  HMMA.16816.F32.BF16 R52, R8, R60, R56 ;  /* 0x0000003c0834723c */ /* 0x010fe20000041838 */
[----:B------:R-:W4:Y:S07]  /*37b0*/  LDSM.16.M88.4 R56, [R237+0x2800] ;  /* 0x00280000ed38783b */ /* 0x000f2e0000000200 */
[----:B------:R-:W-:Y:S01]  /*37c0*/  HMMA.16816.F32.BF16 R76, R28, R78, R68 ;  /* 0x0000004e1c4c723c */ /* 0x000fe20000041844 */
[----:B--2---:R-:W-:-:S07]  /*37d0*/  FMUL.FTZ R2, R87, c[0x0][0x2ec] ;  /* 0x0000bb0057027a20 */ /* 0x004fce0000410000 */
[----:B------:R-:W-:Y:S01]  /*37e0*/  HMMA.16816.F32.BF16 R68, R20, R66, R44 ;  /* 0x000000421444723c */ /* 0x000fe2000004182c */
[----:B------:R2:W2:Y:S07]  /*37f0*/  MUFU.TANH R164, R2 ;  /* 0x0000000200a47308 */ /* 0x0004ae0000002400 */
[----:B------:R-:W-:Y:S08]  /*3800*/  HMMA.16816.F32.BF16 R44, R40, R60, R72 ;  /* 0x0000003c282c723c */ /* 0x000ff00000041848 */
[----:B-1----:R-:W-:Y:S01]  /*3810*/  HMMA.16816.F32.BF16 R52, R36, R48, R52 ;  /* 0x000000302434723c */ /* 0x002fe20000041834 */
[----:B--2---:R-:W-:-:S04]  /*3820*/  FMUL.FTZ R2, R80, c[0x0][0x2ec] ;  /* 0x0000bb0050027a20 */ /* 0x004fc80000410000 */
[----:B------:R1:W-:Y:S03]  /*3830*/  MUFU.TANH R114, R2 ;  /* 0x0000000200727308 */ /* 0x0003e60000002400 */
[----:B------:R-:W-:Y:S08]  /*3840*/  HMMA.16816.F32.BF16 R72, R16, R66, R76 ;  /* 0x000000421048723c */ /* 0x000ff0000004184c */
[----:B---3--:R-:W-:Y:S01]  /*3850*/  HMMA.16816.F32.BF16 R96, R32, R24, R108 ;  /* 0x000000182060723c */ /* 0x008fe2000004186c */
[----:B-1----:R-:W-:-:S07]  /*3860*/  FMUL.FTZ R2, R81, c[0x0][0x2ec] ;  /* 0x0000bb0051027a20 */ /* 0x002fce0000410000 */
[----:B------:R-:W-:Y:S01]  /*3870*/  HMMA.16816.F32.BF16 R44, R28, R48, R44 ;  /* 0x000000301c2c723c */ /* 0x000fe2000004182c */
[----:B------:R1:W2:Y:S07]  /*3880*/  MUFU.TANH R112, R2 ;  /* 0x0000000200707308 */ /* 0x0002ae0000002400 */
[----:B----4-:R-:W-:Y:S01]  /*3890*/  HMMA.16816.F32.BF16 R76, R20, R56, R52 ;  /* 0x00000038144c723c */ /* 0x010fe20000041834 */
[----:B------:R-:W3:Y:S07]  /*38a0*/  LDSM.16.M88.4 R52, [R6+0xb000] ;  /* 0x00b000000634783b */ /* 0x000eee0000000200 */
[----:B------:R-:W-:Y:S01]  /*38b0*/  HMMA.16816.F32.BF16 R64, R8, R62, R88 ;  /* 0x0000003e0840723c */ /* 0x000fe20000041858 */
[----:B-1----:R-:W-:-:S04]  /*38c0*/  FMUL.FTZ R2, R82, c[0x0][0x2ec] ;  /* 0x0000bb0052027a20 */ /* 0x002fc80000410000 */
[----:B------:R1:W-:Y:S03]  /*38d0*/  MUFU.TANH R113, R2 ;  /* 0x0000000200717308 */ /* 0x0003e60000002400 */
[C---:B------:R-:W-:Y:S08]  /*38e0*/  HMMA.16816.F32.BF16 R92, R12.reuse, R24, R140 ;  /* 0x000000180c5c723c */ /* 0x040ff0000004188c */
[----:B------:R-:W-:Y:S01]  /*38f0*/  HMMA.16816.F32.BF16 R88, R12, R26, R124 ;  /* 0x0000001a0c58723c */ /* 0x000fe2000004187c */
[----:B-1----:R-:W-:-:S07]  /*3900*/  FMUL.FTZ R2, R83, c[0x0][0x2ec] ;  /* 0x0000bb0053027a20 */ /* 0x002fce0000410000 */
[----:B------:R-:W-:Y:S01]  /*3910*/  HMMA.16816.F32.BF16 R80, R16, R56, R44 ;  /* 0x000000381050723c */ /* 0x000fe2000004182c */
[----:B------:R-:W-:Y:S01]  /*3920*/  LDSM.16.M88.4 R44, [R238+0xb000] ;  /* 0x00b00000ee2c783b */ /* 0x000fe20000000200 */
[----:B------:R1:W4:Y:S06]  /*3930*/  MUFU.TANH R111, R2 ;  /* 0x00000002006f7308 */ /* 0x00032c0000002400 */
[----:B------:R-:W-:Y:S08]  /*3940*/  HMMA.16816.F32.BF16 R64, R36, R50, R64 ;  /* 0x000000322440723c */ /* 0x000ff00000041840 */
[----:B------:R-:W-:Y:S01]  /*3950*/  HMMA.16816.F32.BF16 R84, R32, R26, R104 ;  /* 0x0000001a2054723c */ /* 0x000fe20000041868 */
[----:B------:R-:W-:Y:S01]  /*3960*/  LDSM.16.M88.4 R24, [R237+0x3000] ;  /* 0x00300000ed18783b */ /* 0x000fe20000000200 */
[----:B-1----:R-:W-:-:S04]  /*3970*/  FMUL.FTZ R2, R68, c[0x0][0x2ec] ;  /* 0x0000bb0044027a20 */ /* 0x002fc80000410000 */
[----:B------:R1:W1:Y:S10]  /*3980*/  MUFU.TANH R162, R2 ;  /* 0x0000000200a27308 */ /* 0x0002740000002400 */
[----:B------:R-:W-:Y:S01]  /*3990*/  HMMA.16816.F32.BF16 R64, R20, R58, R64 ;  /* 0x0000003a1440723c */ /* 0x000fe20000041840 */
[----:B-1----:R-:W-:-:S04]  /*39a0*/  FMUL.FTZ R2, R69, c[0x0][0x2ec] ;  /* 0x0000bb0045027a20 */ /* 0x002fc80000410000 */
[----:B------:R1:W-:Y:S02]  /*39b0*/  MUFU.TANH R160, R2 ;  /* 0x0000000200a07308 */ /* 0x0003e40000002400 */
[----:B-1----:R-:W-:-:S06]  /*39c0*/  FMUL.FTZ R2, R70, c[0x0][0x2ec] ;  /* 0x0000bb0046027a20 */ /* 0x002fcc0000410000 */
[----:B------:R1:W1:Y:S02]  /*39d0*/  MUFU.TANH R165, R2 ;  /* 0x0000000200a57308 */ /* 0x0002640000002400 */
[----:B-1----:R-:W-:Y:S02]  /*39e0*/  FMUL.FTZ R2, R71, c[0x0][0x2ec] ;  /* 0x0000bb0047027a20 */ /* 0x002fe40000410000 */
[----:B------:R-:W-:Y:S01]  /*39f0*/  HMMA.16816.F32.BF16 R68, R40, R62, R100 ;  /* 0x0000003e2844723c */ /* 0x000fe20000041864 */
[----:B------:R-:W1:Y:S03]  /*3a00*/  LDSM.16.M88.4 R60, [R232+0xb800] ;  /* 0x00b80000e83c783b */ /* 0x000e660000000200 */
[----:B------:R2:W-:Y:S02]  /*3a10*/  MUFU.TANH R161, R2 ;  /* 0x0000000200a17308 */ /* 0x0005e40000002400 */
[----:B--2---:R-:W-:-:S06]  /*3a20*/  FMUL.FTZ R2, R72, c[0x0][0x2ec] ;  /* 0x0000bb0048027a20 */ /* 0x004fcc0000410000 */
[----:B------:R2:W-:Y:S11]  /*3a30*/  MUFU.TANH R109, R2 ;  /* 0x00000002006d7308 */ /* 0x0005f60000002400 */
[----:B------:R-:W-:Y:S01]  /*3a40*/  @!UPT UIADD3 URZ, URZ, URZ, URZ ;  /* 0x0000003f3f3ff290 */ /* 0x000fe2000fffe03f */
[----:B------:R-:W-:Y:S08]  /*3a50*/  HMMA.16816.F32.BF16 R68, R28, R50, R68 ;  /* 0x000000321c44723c */ /* 0x000ff00000041844 */
[----:B---3--:R-:W-:Y:S01]  /*3a60*/  HMMA.16816.F32.BF16 R48, R40, R52, R92 ;  /* 0x000000342830723c */ /* 0x008fe2000004185c */
[----:B--2---:R-:W-:-:S07]  /*3a70*/  FMUL.FTZ R2, R73, c[0x0][0x2ec] ;  /* 0x0000bb0049027a20 */ /* 0x004fce0000410000 */
[----:B-1----:R-:W-:Y:S01]  /*3a80*/  HMMA.16816.F32.BF16 R92, R12, R60, R136 ;  /* 0x0000003c0c5c723c */ /* 0x002fe20000041888 */
[----:B------:R1:W-:Y:S02]  /*3a90*/  MUFU.TANH R110, R2 ;  /* 0x00000002006e7308 */ /* 0x0003e40000002400 */
[----:B-1----:R-:W-:-:S06]  /*3aa0*/  FMUL.FTZ R2, R74, c[0x0][0x2ec] ;  /* 0x0000bb004a027a20 */ /* 0x002fcc0000410000 */
[----:B------:R1:W2:Y:S02]  /*3ab0*/  MUFU.TANH R102, R2 ;  /* 0x0000000200667308 */ /* 0x0002a40000002400 */
[----:B-1----:R-:W-:Y:S02]  /*3ac0*/  FMUL.FTZ R2, R75, c[0x0][0x2ec] ;  /* 0x0000bb004b027a20 */ /* 0x002fe40000410000 */
[----:B------:R-:W-:Y:S04]  /*3ad0*/  HMMA.16816.F32.BF16 R72, R8, R52, R96 ;  /* 0x000000340848723c */ /* 0x000fe80000041860 */
[----:B------:R1:W3:Y:S02]  /*3ae0*/  MUFU.TANH R108, R2 ;  /* 0x00000002006c7308 */ /* 0x0002e40000002400 */
[----:B-1----:R-:W-:-:S06]  /*3af0*/  FMUL.FTZ R2, R76, c[0x0][0x2ec] ;  /* 0x0000bb004c027a20 */ /* 0x002fcc0000410000 */
[----:B------:R1:W1:Y:S02]  /*3b00*/  MUFU.TANH R135, R2 ;  /* 0x0000000200877308 */ /* 0x0002640000002400 */
[----:B-1----:R-:W-:-:S06]  /*3b10*/  FMUL.FTZ R2, R77, c[0x0][0x2ec] ;  /* 0x0000bb004d027a20 */ /* 0x002fcc0000410000 */
[----:B------:R1:W-:Y:S02]  /*3b20*/  MUFU.TANH R103, R2 ;  /* 0x0000000200677308 */ /* 0x0003e40000002400 */
[----:B-1----:R-:W-:-:S06]  /*3b30*/  FMUL.FTZ R2, R78, c[0x0][0x2ec] ;  /* 0x0000bb004e027a20 */ /* 0x002fcc0000410000 */
[----:B------:R1:W1:Y:S02]  /*3b40*/  MUFU.TANH R100, R2 ;  /* 0x0000000200647308 */ /* 0x0002640000002400 */
[----:B-1----:R-:W-:Y:S02]  /*3b50*/  FMUL.FTZ R2, R79, c[0x0][0x2ec] ;  /* 0x0000bb004f027a20 */ /* 0x002fe40000410000 */
[----:B------:R-:W-:Y:S01]  /*3b60*/  HMMA.16816.F32.BF16 R76, R16, R58, R68 ;  /* 0x0000003a104c723c */ /* 0x000fe20000041844 */
[----:B------:R1:W2:Y:S03]  /*3b70*/  LDSM.16.M88.4 R68, [R6+0xb800] ;  /* 0x00b800000644783b */ /* 0x0002a60000000200 */
[----:B------:R3:W-:Y:S04]  /*3b80*/  MUFU.TANH R101, R2 ;  /* 0x0000000200657308 */ /* 0x0007e80000002400 */
[----:B------:R-:W-:Y:S01]  /*3b90*/  HMMA.16816.F32.BF16 R56, R36, R44, R72 ;  /* 0x0000002c2438723c */ /* 0x000fe20000041848 */
[----:B---3--:R-:W-:-:S04]  /*3ba0*/  FMUL.FTZ R2, R80, c[0x0][0x2ec] ;  /* 0x0000bb0050027a20 */ /* 0x008fc80000410000 */
[----:B------:R3:W2:Y:S01]  /*3bb0*/  MUFU.TANH R98, R2 ;  /* 0x0000000200627308 */ /* 0x0006a20000002400 */
[----:B-1----:R-:W-:Y:S11]  /*3bc0*/  IADD3 R6, R148, 0x48, RZ ;  /* 0x0000004894067810 */ /* 0x002ff60007ffe0ff */
[----:B------:R-:W-:Y:S07]  /*3bd0*/  @!UPT UIADD3 URZ, URZ, URZ, URZ ;  /* 0x0000003f3f3ff290 */ /* 0x000fee000fffe03f */
[----:B------:R-:W-:Y:S01]  /*3be0*/  HMMA.16816.F32.BF16 R56, R20, R24, R56 ;  /* 0x000000181438723c */ /* 0x000fe20000041838 */
[----:B---3--:R-:W-:-:S04]  /*3bf0*/  FMUL.FTZ R2, R81, c[0x0][0x2ec] ;  /* 0x0000bb0051027a20 */ /* 0x008fc80000410000 */
[----:B------:R1:W-:Y:S02]  /*3c00*/  MUFU.TANH R99, R2 ;  /* 0x0000000200637308 */ /* 0x0003e40000002400 */
[----:B-1----:R-:W-:-:S06]  /*3c10*/  FMUL.FTZ R2, R82, c[0x0][0x2ec] ;  /* 0x0000bb0052027a20 */ /* 0x002fcc0000410000 */
[----:B------:R1:W3:Y:S02]  /*3c20*/  MUFU.TANH R96, R2 ;  /* 0x0000000200607308 */ /* 0x0002e40000002400 */
[----:B-1----:R-:W-:Y:S02]  /*3c30*/  FMUL.FTZ R2, R83, c[0x0][0x2ec] ;  /* 0x0000bb0053027a20 */ /* 0x002fe40000410000 */
[----:B------:R-:W-:Y:S04]  /*3c40*/  HMMA.16816.F32.BF16 R80, R12, R62, R120 ;  /* 0x0000003e0c50723c */ /* 0x000fe80000041878 */
[----:B------:R1:W-:Y:S04]  /*3c50*/  MUFU.TANH R97, R2 ;  /* 0x0000000200617308 */ /* 0x0003e80000002400 */
[----:B------:R-:W-:Y:S08]  /*3c60*/  HMMA.16816.F32.BF16 R12, R28, R44, R48 ;  /* 0x0000002c1c0c723c */ /* 0x000ff00000041830 */
[----:B------:R-:W-:Y:S01]  /*3c70*/  HMMA.16816.F32.BF16 R48, R8, R54, R84 ;  /* 0x000000360830723c */ /* 0x000fe20000041854 */
[----:B-1----:R-:W-:-:S04]  /*3c80*/  FMUL.FTZ R2, R64, c[0x0][0x2ec] ;  /* 0x0000bb0040027a20 */ /* 0x002fc80000410000 */
[----:B------:R1:W1:Y:S03]  /*3c90*/  MUFU.TANH R133, R2 ;  /* 0x0000000200857308 */ /* 0x0002660000002400 */
[----:B------:R-:W-:Y:S08]  /*3ca0*/  HMMA.16816.F32.BF16 R52, R40, R54, R88 ;  /* 0x000000362834723c */ /* 0x000ff00000041858 */
[----:B------:R-:W-:Y:S01]  /*3cb0*/  HMMA.16816.F32.BF16 R72, R16, R24, R12 ;  /* 0x000000181048723c */ /* 0x000fe2000004180c */
[----:B-1----:R-:W-:-:S06]  /*3cc0*/  FMUL.FTZ R2, R65, c[0x0][0x2ec] ;  /* 0x0000bb0041027a20 */ /* 0x002fcc0000410000 */
[----:B------:R-:W-:Y:S01]  /*3cd0*/  IMNMX R25, R5, UR15, PT ;  /* 0x0000000f05197c17 */ /* 0x000fe2000b800200 */
[----:B------:R-:W-:Y:S01]  /*3ce0*/  HMMA.16816.F32.BF16 R12, R36, R46, R48 ;  /* 0x0000002e240c723c */ /* 0x000fe20000041830 */
[----:B------:R-:W1:Y:S01]  /*3cf0*/  LDSM.16.M88.4 R48, [R238+0xb800] ;  /* 0x00b80000ee30783b */ /* 0x000e620000000200 */
[----:B------:R2:W-:Y:S01]  /*3d00*/  MUFU.TANH R126, R2 ;  /* 0x00000002007e7308 */ /* 0x0005e20000002400 */
[----:B------:R-:W-:-:S05]  /*3d10*/  IMNMX R24, R6, UR15, PT ;  /* 0x0000000f06187c17 */ /* 0x000fca000b800200 */
[----:B------:R-:W-:Y:S01]  /*3d20*/  HMMA.16816.F32.BF16 R44, R28, R46, R52 ;  /* 0x0000002e1c2c723c */ /* 0x000fe20000041834 */
[----:B--2---:R-:W-:-:S04]  /*3d30*/  FMUL.FTZ R2, R66, c[0x0][0x2ec] ;  /* 0x0000bb0042027a20 */ /* 0x004fc80000410000 */
[----:B------:R2:W1:Y:S11]  /*3d40*/  MUFU.TANH R132, R2 ;  /* 0x0000000200847308 */ /* 0x0004760000002400 */
[----:B------:R-:W-:Y:S08]  /*3d50*/  @!UPT UIADD3 URZ, URZ, URZ, URZ ;  /* 0x0000003f3f3ff290 */ /* 0x000ff0000fffe03f */
[----:B------:R-:W-:Y:S01]  /*3d60*/  HMMA.16816.F32.BF16 R52, R16, R26, R44 ;  /* 0x0000001a1034723c */ /* 0x000fe2000004182c */
[----:B--2---:R-:W-:-:S07]  /*3d70*/  FMUL.FTZ R2, R67, c[0x0][0x2ec] ;  /* 0x0000bb0043027a20 */ /* 0x004fce0000410000 */
[C---:B------:R-:W-:Y:S01]  /*3d80*/  HMMA.16816.F32.BF16 R64, R32.reuse, R60, R128 ;  /* 0x0000003c2040723c */ /* 0x040fe20000041880 */
[----:B------:R2:W-:Y:S07]  /*3d90*/  MUFU.TANH R127, R2 ;  /* 0x00000002007f7308 */ /* 0x0005ee0000002400 */
[----:B------:R-:W-:Y:S08]  /*3da0*/  HMMA.16816.F32.BF16 R32, R32, R62, R116 ;  /* 0x0000003e2020723c */ /* 0x000ff00000041874 */
[----:B------:R-:W-:Y:S01]  /*3db0*/  HMMA.16816.F32.BF16 R44, R40, R68, R92 ;  /* 0x00000044282c723c */ /* 0x000fe2000004185c */
[----:B--2---:R-:W-:-:S04]  /*3dc0*/  FMUL.FTZ R2, R76, c[0x0][0x2ec] ;  /* 0x0000bb004c027a20 */ /* 0x004fc80000410000 */
[----:B------:R2:W1:Y:S03]  /*3dd0*/  MUFU.TANH R85, R2 ;  /* 0x0000000200557308 */ /* 0x0004660000002400 */
[C---:B------:R-:W-:Y:S08]  /*3de0*/  HMMA.16816.F32.BF16 R60, R8.reuse, R68, R64 ;  /* 0x00000044083c723c */ /* 0x040ff00000041840 */
[----:B------:R-:W-:Y:S01]  /*3df0*/  HMMA.16816.F32.BF16 R64, R8, R70, R32 ;  /* 0x000000460840723c */ /* 0x000fe20000041820 */
[----:B------:R-:W3:Y:S01]  /*3e00*/  LDSM.16.M88.4 R8, [R237+0x3800] ;  /* 0x00380000ed08783b */ /* 0x000ee20000000200 */
[----:B------:R-:W-:-:S04]  /*3e10*/  DEPBAR.LE SB0, 0x0 ;  /* 0x000080000000791a */ /* 0x000fc80000000000 */
[----:B--2---:R-:W-:Y:S02]  /*3e20*/  FMUL.FTZ R2, R77, c[0x0][0x2ec] ;  /* 0x0000bb004d027a20 */ /* 0x004fe40000410000 */
[----:B------:R-:W-:Y:S02]  /*3e30*/  HMMA.16816.F32.BF16 R40, R40, R70, R80 ;  /* 0x000000462828723c */ /* 0x000fe40000041850 */
[----:B------:R2:W2:Y:S06]  /*3e40*/  MUFU.TANH R86, R2 ;  /* 0x0000000200567308 */ /* 0x0004ac0000002400 */
[C---:B-1----:R-:W-:Y:S08]  /*3e50*/  HMMA.16816.F32.BF16 R32, R36.reuse, R48, R60 ;  /* 0x000000302420723c */ /* 0x042ff0000004183c */
[----:B------:R-:W-:Y:S01]  /*3e60*/  HMMA.16816.F32.BF16 R36, R36, R50, R64 ;  /* 0x000000322424723c */ /* 0x000fe20000041840 */
[----:B--2---:R-:W-:-:S04]  /*3e70*/  FMUL.FTZ R2, R78, c[0x0][0x2ec] ;  /* 0x0000bb004e027a20 */ /* 0x004fc80000410000 */
        /* <DEDUP_REMOVED lines=8> */
[----:B------:R1:W1:Y:S02]  /*3f00*/  MUFU.TANH R189, R2 ;  /* 0x0000000200bd7308 */ /* 0x0002640000002400 */
[----:B-1----:R-:W-:Y:S02]  /*3f10*/  FMUL.FTZ R2, R59, c[0x0][0x2ec] ;  /* 0x0000bb003b027a20 */ /* 0x002fe40000410000 */
[----:B------:R-:W-:Y:S04]  /*3f20*/  HMMA.16816.F32.BF16 R56, R20, R26, R12 ;  /* 0x0000001a1438723c */ /* 0x000fe8000004180c */
[----:B------:R1:W-:Y:S03]  /*3f30*/  MUFU.TANH R183, R2 ;  /* 0x0000000200b77308 */ /* 0x0003e60000002400 */
[----:B------:R-:W-:Y:S01]  /*3f40*/  IMNMX R14, R148, UR15, PT ;  /* 0x0000000f940e7c17 */ /* 0x000fe2000b800200 */
[----:B------:R-:W-:Y:S01]  /*3f50*/  FMUL.FTZ R12, R75, c[0x0][0x2ec] ;  /* 0x0000bb004b0c7a20 */ /* 0x000fe20000410000 */
[----:B------:R-:W-:-:S03]  /*3f60*/  IMNMX R15, R3, UR15, PT ;  /* 0x0000000f030f7c17 */ /* 0x000fc6000b800200 */
[----:B------:R2:W-:Y:S01]  /*3f70*/  MUFU.TANH R75, R12 ;  /* 0x0000000c004b7308 */ /* 0x0005e20000002400 */
[----:B-1----:R-:W-:-:S07]  /*3f80*/  FMUL.FTZ R2, R72, c[0x0][0x2ec] ;  /* 0x0000bb0048027a20 */ /* 0x002fce0000410000 */
[----:B------:R1:W-:Y:S04]  /*3f90*/  MUFU.TANH R78, R2 ;  /* 0x00000002004e7308 */ /* 0x0003e80000002400 */
[----:B------:R-:W-:Y:S02]  /*3fa0*/  FMUL.FTZ R6, R59, c[0x0][0x2ec] ;  /* 0x0000bb003b067a20 */ /* 0x000fe40000410000 */
[----:B--2---:R-:W-:Y:S02]  /*3fb0*/  FMUL.FTZ R12, R56, c[0x0][0x2ec] ;  /* 0x0000bb00380c7a20 */ /* 0x004fe40000410000 */
[----:B------:R-:W-:Y:S01]  /*3fc0*/  MUFU.TANH R72, R6 ;  /* 0x0000000600487308 */ /* 0x000fe20000002400 */
[----:B-1----:R-:W-:-:S07]  /*3fd0*/  FMUL.FTZ R2, R73, c[0x0][0x2ec] ;  /* 0x0000bb0049027a20 */ /* 0x002fce0000410000 */
[----:B------:R-:W-:Y:S08]  /*3fe0*/  MUFU.TANH R73, R12 ;  /* 0x0000000c00497308 */ /* 0x000ff00000002400 */
[----:B------:R1:W-:Y:S02]  /*3ff0*/  MUFU.TANH R77, R2 ;  /* 0x00000002004d7308 */ /* 0x0003e40000002400 */
[----:B-1----:R-:W-:-:S06]  /*4000*/  FMUL.FTZ R2, R74, c[0x0][0x2ec] ;  /* 0x0000bb004a027a20 */ /* 0x002fcc0000410000 */
[----:B------:R1:W2:Y:S02]  /*4010*/  MUFU.TANH R76, R2 ;  /* 0x00000002004c7308 */ /* 0x0002a40000002400 */
[----:B-1----:R-:W-:-:S04]  /*4020*/  IMAD.U32 R2, RZ, RZ, UR21 ;  /* 0x00000015ff027e24 */ /* 0x002fc8000f8e00ff */
[----:B------:R-:W-:-:S05]  /*4030*/  IMAD R2, R2, 0x40, R153 ;  /* 0x0000004002027824 */ /* 0x000fca00078e0299 */
[C---:B------:R-:W-:Y:S02]  /*4040*/  IADD3 R5, R2.reuse, 0x1, RZ ;  /* 0x0000000102057810 */ /* 0x040fe40007ffe0ff */
[----:B------:R-:W-:Y:S01]  /*4050*/  IADD3 R3, R2, 0x8, RZ ;  /* 0x0000000802037810 */ /* 0x000fe20007ffe0ff */
[----:B------:R-:W-:Y:S01]  /*4060*/  BAR.SYNC.DEFER_BLOCKING 0x0 ;  /* 0x0000000000007b1d */ /* 0x000fe20000010000 */
[C---:B------:R-:W-:Y:S02]  /*4070*/  ISETP.GE.AND P1, PT, R5.reuse, R14, PT ;  /* 0x0000000e0500720c */ /* 0x040fe40003f26270 */
[----:B------:R-:W-:Y:S02]  /*4080*/  ISETP.GE.AND P0, PT, R5, R15, PT ;  /* 0x0000000f0500720c */ /* 0x000fe40003f06270 */
[----:B-----5:R-:W-:Y:S02]  /*4090*/  FSEL R163, R163, -INF , !P1 ;  /* 0xff800000a3a37808 */ /* 0x020fe40004800000 */
[----:B------:R-:W-:-:S02]  /*40a0*/  ISETP.GE.AND P4, PT, R5, R25, PT ;  /* 0x000000190500720c */ /* 0x000fc40003f86270 */
[----:B------:R-:W-:Y:S01]  /*40b0*/  ISETP.GE.AND P2, PT, R5, R24, PT ;  /* 0x000000180500720c */ /* 0x000fe20003f46270 */
[----:B------:R-:W-:Y:S01]  /*40c0*/  FMUL.FTZ R5, R57, c[0x0][0x2ec] ;  /* 0x0000bb0039057a20 */ /* 0x000fe20000410000 */
[C---:B------:R-:W-:Y:S02]  /*40d0*/  ISETP.GE.AND P6, PT, R3.reuse, R14, PT ;  /* 0x0000000e0300720c */ /* 0x040fe40003fc6270 */
[C---:B------:R-:W-:Y:S01]  /*40e0*/  ISETP.GE.AND P5, PT, R3.reuse, R15, PT ;  /* 0x0000000f0300720c */ /* 0x040fe20003fa6270 */
[----:B------:R1:W5:Y:S01]  /*40f0*/  MUFU.TANH R74, R5 ;  /* 0x00000005004a7308 */ /* 0x0003620000002400 */
[C---:B------:R-:W-:Y:S02]  /*4100*/  ISETP.GE.AND P3, PT, R3.reuse, R25, PT ;  /* 0x000000190300720c */ /* 0x040fe40003f66270 */
[----:B------:R-:W-:Y:S01]  /*4110*/  ISETP.GE.AND P1, PT, R3, R24, PT ;  /* 0x000000180300720c */ /* 0x000fe20003f26270 */
[----:B------:R-:W-:Y:S01]  /*4120*/  FMUL.FTZ R3, R58, c[0x0][0x2ec] ;  /* 0x0000bb003a037a20 */ /* 0x000fe20000410000 */
[----:B------:R-:W-:Y:S01]  /*4130*/  FSEL R164, R164, -INF , !P0 ;  /* 0xff800000a4a47808 */ /* 0x000fe20004000000 */
[----:B---3--:R-:W-:Y:S01]  /*4140*/  HMMA.16816.F32.BF16 R56, R20, R8, R32 ;  /* 0x000000081438723c */ /* 0x008fe20000041820 */
[----:B------:R-:W-:Y:S01]  /*4150*/  FSEL R60, R112, -INF , !P4 ;  /* 0xff800000703c7808 */ /* 0x000fe20006000000 */
[----:B------:R3:W-:Y:S01]  /*4160*/  MUFU.TANH R69, R3 ;  /* 0x0000000300457308 */ /* 0x0007e20000002400 */
[----:B----4-:R-:W-:-:S02]  /*4170*/  FSEL R61, R111, -INF , !P2 ;  /* 0xff8000006f3d7808 */ /* 0x010fc40005000000 */
[----:B------:R-:W-:Y:S02]  /*4180*/  FSEL R162, R162, -INF , !P6 ;  /* 0xff800000a2a27808 */ /* 0x000fe40007000000 */
[----:B------:R-:W-:Y:S01]  /*4190*/  FSEL R165, R165, -INF , !P5 ;  /* 0xff800000a5a57808 */ /* 0x000fe20006800000 */
[----:B------:R-:W-:Y:S01]  /*41a0*/  HMMA.16816.F32.BF16 R32, R28, R48, R44 ;  /* 0x000000301c20723c */ /* 0x000fe2000004182c */
[----:B------:R-:W-:Y:S02]  /*41b0*/  FSEL R62, R102, -INF , !P1 ;  /* 0xff800000663e7808 */ /* 0x000fe40004800000 */
[----:B-1----:R-:W-:-:S04]  /*41c0*/  IADD3 R5, R2, 0x9, RZ ;  /* 0x0000000902057810 */ /* 0x002fc80007ffe0ff */
[C---:B------:R-:W-:Y:S01]  /*41d0*/  ISETP.GE.AND P0, PT, R5.reuse, R14, PT ;  /* 0x0000000e0500720c */ /* 0x040fe20003f06270 */
[----:B------:R-:W-:Y:S01]  /*41e0*/  HMMA.16816.F32.BF16 R28, R28, R50, R40 ;  /* 0x000000321c1c723c */ /* 0x000fe20000041828 */
[C---:B------:R-:W-:Y:S02]  /*41f0*/  ISETP.GE.AND P4, PT, R5.reuse, R15, PT ;  /* 0x0000000f0500720c */ /* 0x040fe40003f86270 */
[C---:B------:R-:W-:Y:S02]  /*4200*/  ISETP.GE.AND P2, PT, R5.reuse, R25, PT ;  /* 0x000000190500720c */ /* 0x040fe40003f46270 */
[----:B------:R-:W-:Y:S01]  /*4210*/  ISETP.GE.AND P6, PT, R5, R24, PT ;  /* 0x000000180500720c */ /* 0x000fe20003fc6270 */
[----:B------:R-:W-:Y:S01]  /*4220*/  FMUL.FTZ R5, R52, c[0x0][0x2ec] ;  /* 0x0000bb0034057a20 */ /* 0x000fe20000410000 */
[----:B---3--:R-:W-:Y:S01]  /*4230*/  IADD3 R3, R2, 0x10, RZ ;  /* 0x0000001002037810 */ /* 0x008fe20007ffe0ff */
[----:B------:R-:W-:Y:S01]  /*4240*/  HMMA.16816.F32.BF16 R20, R20, R10, R36 ;  /* 0x0000000a1414723c */ /* 0x000fe20000041824 */
[----:B------:R-:W-:Y:S01]  /*4250*/  FSEL R52, R109, -INF , !P3 ;  /* 0xff8000006d347808 */ /* 0x000fe20005800000 */
[----:B------:R1:W-:Y:S01]  /*4260*/  MUFU.TANH R68, R5 ;  /* 0x0000000500447308 */ /* 0x0003e20000002400 */
[----:B------:R-:W-:Y:S01]  /*4270*/  FSEL R160, R160, -INF , !P0 ;  /* 0xff800000a0a07808 */ /* 0x000fe20004000000 */
[----:B------:R-:W-:Y:S01]  /*4280*/  FMUL.FTZ R59, R59, c[0x0][0x2ec] ;  /* 0x0000bb003b3b7a20 */ /* 0x000fe20000410000 */
[----:B------:R-:W-:-:S02]  /*4290*/  ISETP.GE.AND P5, PT, R3, R14, PT ;  /* 0x0000000e0300720c */ /* 0x000fc40003fa6270 */
[C---:B------:R-:W-:Y:S01]  /*42a0*/  ISETP.GE.AND P3, PT, R3.reuse, R15, PT ;  /* 0x0000000f0300720c */ /* 0x040fe20003f66270 */
[C---:B------:R-:W-:Y:S01]  /*42b0*/  HMMA.16816.F32.BF16 R32, R16.reuse, R8, R32 ;  /* 0x000000081020723c */ /* 0x040fe20000041820 */
[C---:B------:R-:W-:Y:S01]  /*42c0*/  ISETP.GE.AND P1, PT, R3.reuse, R25, PT ;  /* 0x000000190300720c */ /* 0x040fe20003f26270 */
[----:B------:R-:W-:Y:S01]  /*42d0*/  MUFU.TANH R59, R59 ;  /* 0x0000003b003b7308 */ /* 0x000fe20000002400 */
[----:B------:R-:W-:Y:S02]  /*42e0*/  ISETP.GE.AND P0, PT, R3, R24, PT ;  /* 0x000000180300720c */ /* 0x000fe40003f06270 */
[----:B------:R-:W-:Y:S02]  /*42f0*/  IADD3 R3, R2, 0x11, RZ ;  /* 0x0000001102037810 */ /* 0x000fe40007ffe0ff */
[----:B------:R-:W-:Y:S01]  /*4300*/  FSEL R161, R161, -INF , !P4 ;  /* 0xff800000a1a17808 */ /* 0x000fe20006000000 */
[----:B------:R-:W-:Y:S01]  /*4310*/  HMMA.16816.F32.BF16 R16, R16, R10, R28 ;  /* 0x0000000a1010723c */ /* 0x000fe2000004181c */
[----:B------:R-:W-:Y:S01]  /*4320*/  FSEL R26, R110, -INF , !P2 ;  /* 0xff8000006e1a7808 */ /* 0x000fe20005000000 */
[----:B-1----:R-:W-:Y:S01]  /*4330*/  FMUL.FTZ R5, R53, c[0x0][0x2ec] ;  /* 0x0000bb0035057a20 */ /* 0x002fe20000410000 */
[----:B------:R-:W-:-:S02]  /*4340*/  FSEL R53, R108, -INF , !P6 ;  /* 0xff8000006c357808 */ /* 0x000fc40007000000 */
[----:B------:R-:W-:Y:S01]  /*4350*/  FSEL R135, R135, -INF , !P5 ;  /* 0xff80000087877808 */ /* 0x000fe20006800000 */
[----:B------:R1:W3:Y:S01]  /*4360*/  MUFU.TANH R46, R5 ;  /* 0x00000005002e7308 */ /* 0x0002e20000002400 */
[C---:B------:R-:W-:Y:S01]  /*4370*/  ISETP.GE.AND P4, PT, R3.reuse, R14, PT ;  /* 0x0000000e0300720c */ /* 0x040fe20003f86270 */
[----:B------:R-:W-:Y:S01]  /*4380*/  FMUL.FTZ R20, R20, c[0x0][0x2ec] ;  /* 0x0000bb0014147a20 */ /* 0x000fe20000410000 */
[C---:B------:R-:W-:Y:S02]  /*4390*/  ISETP.GE.AND P2, PT, R3.reuse, R15, PT ;  /* 0x0000000f0300720c */ /* 0x040fe40003f46270 */
[C---:B------:R-:W-:Y:S02]  /*43a0*/  ISETP.GE.AND P6, PT, R3.reuse, R25, PT ;  /* 0x000000190300720c */ /* 0x040fe40003fc6270 */
[----:B------:R-:W-:Y:S01]  /*43b0*/  ISETP.GE.AND P5, PT, R3, R24, PT ;  /* 0x000000180300720c */ /* 0x000fe20003fa6270 */
[----:B------:R-:W-:Y:S01]  /*43c0*/  MUFU.TANH R20, R20 ;  /* 0x0000001400147308 */ /* 0x000fe20000002400 */
[----:B------:R-:W-:Y:S01]  /*43d0*/  IADD3 R3, R2, 0x18, RZ ;  /* 0x0000001802037810 */ /* 0x000fe20007ffe0ff */
[----:B------:R-:W-:Y:S01]  /*43e0*/  FMUL.FTZ R32, R32, c[0x0][0x2ec] ;  /* 0x0000bb0020207a20 */ /* 0x000fe20000410000 */
[----:B------:R-:W-:Y:S01]  /*43f0*/  FSEL R139, R100, -INF , !P3 ;  /* 0xff800000648b7808 */ /* 0x000fe20005800000 */
[----:B------:R-:W-:Y:S01]  /*4400*/  FMUL.FTZ R34, R34, c[0x0][0x2ec] ;  /* 0x0000bb0022227a20 */ /* 0x000fe20000410000 */
[----:B------:R-:W-:Y:S01]  /*4410*/  FSEL R63, R98, -INF , !P1 ;  /* 0xff800000623f7808 */ /* 0x000fe20004800000 */
[----:B------:R-:W-:Y:S01]  /*4420*/  FMUL.FTZ R33, R33, c[0x0][0x2ec] ;  /* 0x0000bb0021217a20 */ /* 0x000fe20000410000 */
[----:B------:R-:W-:Y:S01]  /*4430*/  FSEL R64, R96, -INF , !P0 ;  /* 0xff80000060407808 */ /* 0x000fe20004000000 */
[----:B-1----:R-:W-:Y:S01]  /*4440*/  FMUL.FTZ R5, R54, c[0x0][0x2ec] ;  /* 0x0000bb0036057a20 */ /* 0x002fe20000410000 */
[----:B------:R-:W-:Y:S01]  /*4450*/  FSEL R137, R103, -INF , !P4 ;  /* 0xff80000067897808 */ /* 0x000fe20006000000 */
[----:B------:R-:W-:Y:S01]  /*4460*/  MUFU.TANH R32, R32 ;  /* 0x0000002000207308 */ /* 0x000fe20000002400 */
[----:B------:R-:W-:Y:S01]  /*4470*/  ISETP.GE.AND P3, PT, R3, R14, PT ;  /* 0x0000000e0300720c */ /* 0x000fe20003f66270 */
[----:B------:R-:W-:Y:S01]  /*4480*/  FMUL.FTZ R35, R35, c[0x0][0x2ec] ;  /* 0x0000bb0023237a20 */ /* 0x000fe20000410000 */
[C---:B------:R-:W-:Y:S01]  /*4490*/  ISETP.GE.AND P1, PT, R3.reuse, R15, PT ;  /* 0x0000000f0300720c */ /* 0x040fe20003f26270 */
[----:B------:R-:W-:Y:S01]  /*44a0*/  FMUL.FTZ R16, R16, c[0x0][0x2ec] ;  /* 0x0000bb0010107a20 */ /* 0x000fe20000410000 */
[----:B------:R-:W-:-:S02]  /*44b0*/  ISETP.GE.AND P0, PT, R3, R25, PT ;  /* 0x000000190300720c */ /* 0x000fc40003f06270 */
[----:B------:R-:W-:Y:S01]  /*44c0*/  ISETP.GE.AND P4, PT, R3, R24, PT ;  /* 0x000000180300720c */ /* 0x000fe20003f86270 */
[----:B------:R1:W4:Y:S01]  /*44d0*/  MUFU.TANH R6, R5 ;  /* 0x0000000500067308 */ /* 0x0003220000002400 */
[----:B------:R-:W-:Y:S02]  /*44e0*/  IADD3 R3, R2, 0x19, RZ ;  /* 0x0000001902037810 */ /* 0x000fe40007ffe0ff */
[----:B------:R-:W-:Y:S02]  /*44f0*/  FSEL R138, R101, -INF , !P2 ;  /* 0xff800000658a7808 */ /* 0x000fe40005000000 */
[----:B------:R-:W-:Y:S02]  /*4500*/  FSEL R133, R133, -INF , !P3 ;  /* 0xff80000085857808 */ /* 0x000fe40005800000 */
[C---:B------:R-:W-:Y:S01]  /*4510*/  ISETP.GE.AND P2, PT, R3.reuse, R14, PT ;  /* 0x0000000e0300720c */ /* 0x040fe20003f46270 */
[----:B------:R-:W-:Y:S01]  /*4520*/  MUFU.TANH R34, R34 ;  /* 0x0000002200227308 */ /* 0x000fe20000002400 */
[----:B------:R-:W-:-:S02]  /*4530*/  ISETP.GE.AND P3, PT, R3, R24, PT ;  /* 0x000000180300720c */ /* 0x000fc40003f66270 */
[----:B------:R-:W-:Y:S02]  /*4540*/  FSEL R132, R132, -INF , !P1 ;  /* 0xff80000084847808 */ /* 0x000fe40004800000 */
[----:B------:R-:W-:Y:S02]  /*4550*/  FSEL R54, R85, -INF , !P0 ;  /* 0xff80000055367808 */ /* 0x000fe40004000000 */
[----:B------:R-:W-:Y:S01]  /*4560*/  FSEL R126, R126, -INF , !P2 ;  /* 0xff8000007e7e7808 */ /* 0x000fe20005000000 */
[----:B-1----:R-:W-:Y:S01]  /*4570*/  FMUL.FTZ R5, R55, c[0x0][0x2ec] ;  /* 0x0000bb0037057a20 */ /* 0x002fe20000410000 */
[----:B------:R-:W-:Y:S01]  /*4580*/  FSEL R55, R99, -INF , !P6 ;  /* 0xff80000063377808 */ /* 0x000fe20007000000 */
[----:B------:R-:W-:Y:S01]  /*4590*/  MUFU.TANH R33, R33 ;  /* 0x0000002100217308 */ /* 0x000fe20000002400 */
[----:B------:R-:W-:-:S04]  /*45a0*/  ISETP.GE.AND P6, PT, R3, R15, PT ;  /* 0x0000000f0300720c */ /* 0x000fc80003fc6270 */
[----:B------:R-:W-:-:S03]  /*45b0*/  FSEL R127, R127, -INF , !P6 ;  /* 0xff8000007f7f7808 */ /* 0x000fc60007000000 */
[----:B------:R1:W1:Y:S08]  /*45c0*/  MUFU.TANH R45, R5 ;  /* 0x00000005002d7308 */ /* 0x0002700000002400 */
[----:B------:R-:W-:Y:S01]  /*45d0*/  MUFU.TANH R35, R35 ;  /* 0x0000002300237308 */ /* 0x000fe20000002400 */
[----:B-1----:R-:W-:Y:S01]  /*45e0*/  FMUL.FTZ R5, R56, c[0x0][0x2ec] ;  /* 0x0000bb0038057a20 */ /* 0x002fe20000410000 */
[----:B------:R-:W-:-:S06]  /*45f0*/  FSEL R56, R97, -INF , !P5 ;  /* 0xff80000061387808 */ /* 0x000fcc0006800000 */
[----:B------:R-:W-:Y:S01]  /*4600*/  MUFU.TANH R16, R16 ;  /* 0x0000001000107308 */ /* 0x000fe20000002400 */
[----:B------:R-:W-:Y:S02]  /*4610*/  ISETP.GE.AND P5, PT, R3, R25, PT ;  /* 0x000000190300720c */ /* 0x000fe40003fa6270 */
[----:B------:R-:W-:Y:S02]  /*4620*/  IADD3 R3, R2, 0x20, RZ ;  /* 0x0000002002037810 */ /* 0x000fe40007ffe0ff */
[----:B------:R-:W-:Y:S02]  /*4630*/  FSEL R27, R86, -INF , !P5 ;  /* 0xff800000561b7808 */ /* 0x000fe40006800000 */
[C---:B------:R-:W-:Y:S01]  /*4640*/  ISETP.GE.AND P1, PT, R3.reuse, R14, PT ;  /* 0x0000000e0300720c */ /* 0x040fe20003f26270 */
[----:B------:R1:W1:Y:S01]  /*4650*/  MUFU.TANH R44, R5 ;  /* 0x00000005002c7308 */ /* 0x0002620000002400 */
[C---:B------:R-:W-:Y:S02]  /*4660*/  ISETP.GE.AND P0, PT, R3.reuse, R15, PT ;  /* 0x0000000f0300720c */ /* 0x040fe40003f06270 */
[----:B------:R-:W-:-:S02]  /*4670*/  ISETP.GE.AND P2, PT, R3, R24, PT ;  /* 0x000000180300720c */ /* 0x000fc40003f46270 */
[----:B------:R-:W-:Y:S02]  /*4680*/  FSEL R192, R192, -INF , !P1 ;  /* 0xff800000c0c07808 */ /* 0x000fe40004800000 */
[----:B------:R-:W-:Y:S02]  /*4690*/  FSEL R189, R189, -INF , !P0 ;  /* 0xff800000bdbd7808 */ /* 0x000fe40004000000 */
[----:B--2---:R-:W-:Y:S01]  /*46a0*/  FSEL R193, R76, -INF , !P2 ;  /* 0xff8000004cc17808 */ /* 0x004fe20005000000 */
[----:B-1----:R-:W-:Y:S01]  /*46b0*/  FMUL.FTZ R5, R57, c[0x0][0x2ec] ;  /* 0x0000bb0039057a20 */ /* 0x002fe20000410000 */
[----:B------:R-:W-:Y:S02]  /*46c0*/  FSEL R57, R84, -INF , !P4 ;  /* 0xff80000054397808 */ /* 0x000fe40006000000 */
[----:B------:R-:W-:Y:S01]  /*46d0*/  ISETP.GE.AND P4, PT, R3, R25, PT ;  /* 0x000000190300720c */ /* 0x000fe20003f86270 */
[----:B------:R1:W-:Y:S01]  /*46e0*/  MUFU.TANH R13, R5 ;  /* 0x00000005000d7308 */ /* 0x0003e20000002400 */
[----:B------:R-:W-:-:S02]  /*46f0*/  IADD3 R3, R2, 0x21, RZ ;  /* 0x0000002102037810 */ /* 0x000fc40007ffe0ff */
[----:B------:R-:W-:Y:S02]  /*4700*/  FSEL R190, R78, -INF , !P4 ;  /* 0xff8000004ebe7808 */ /* 0x000fe40006000000 */
[C---:B------:R-:W-:Y:S02]  /*4710*/  ISETP.GE.AND P6, PT, R3.reuse, R14, PT ;  /* 0x0000000e0300720c */ /* 0x040fe40003fc6270 */
[C---:B------:R-:W-:Y:S02]  /*4720*/  ISETP.GE.AND P5, PT, R3.reuse, R15, PT ;  /* 0x0000000f0300720c */ /* 0x040fe40003fa6270 */
[----:B------:R-:W-:Y:S02]  /*4730*/  ISETP.GE.AND P1, PT, R3, R24, PT ;  /* 0x000000180300720c */ /* 0x000fe40003f26270 */
[----:B------:R-:W-:Y:S02]  /*4740*/  FSEL R182, R182, -INF , !P6 ;  /* 0xff800000b6b67808 */ /* 0x000fe40007000000 */
[----:B------:R-:W-:-:S02]  /*4750*/  FSEL R183, R183, -INF , !P5 ;  /* 0xff800000b7b77808 */ /* 0x000fc40006800000 */
[----:B------:R-:W-:Y:S01]  /*4760*/  FSEL R191, R75, -INF , !P1 ;  /* 0xff8000004bbf7808 */ /* 0x000fe20004800000 */
[----:B-1----:R-:W-:Y:S01]  /*4770*/  FMUL.FTZ R5, R58, c[0x0][0x2ec] ;  /* 0x0000bb003a057a20 */ /* 0x002fe20000410000 */
[----:B------:R-:W-:Y:S02]  /*4780*/  FSEL R58, R79, -INF , !P3 ;  /* 0xff8000004f3a7808 */ /* 0x000fe40005800000 */
[----:B------:R-:W-:Y:S01]  /*4790*/  ISETP.GE.AND P3, PT, R3, R25, PT ;  /* 0x000000190300720c */ /* 0x000fe20003f66270 */
[----:B------:R1:W2:Y:S01]  /*47a0*/  MUFU.TANH R12, R5 ;  /* 0x00000005000c7308 */ /* 0x0002a20000002400 */
[----:B------:R-:W-:Y:S02]  /*47b0*/  IADD3 R3, R2, 0x29, RZ ;  /* 0x0000002902037810 */ /* 0x000fe40007ffe0ff */
[----:B------:R-:W-:Y:S02]  /*47c0*/  FSEL R188, R77, -INF , !P3 ;  /* 0xff8000004dbc7808 */ /* 0x000fe40005800000 */
[----:B------:R-:W-:-:S02]  /*47d0*/  ISETP.GE.AND P5, PT, R3, R14, PT ;  /* 0x0000000e0300720c */ /* 0x000fc40003fa6270 */
[C---:B------:R-:W-:Y:S02]  /*47e0*/  ISETP.GE.AND P3, PT, R3.reuse, R15, PT ;  /* 0x0000000f0300720c */ /* 0x040fe40003f66270 */
[----:B------:R-:W-:Y:S02]  /*47f0*/  ISETP.GE.AND P1, PT, R3, R25, PT ;  /* 0x000000190300720c */ /* 0x000fe40003f26270 */
[----:B-----5:R-:W-:Y:S02]  /*4800*/  FSEL R167, R74, -INF , !P5 ;  /* 0xff8000004aa77808 */ /* 0x020fe40006800000 */
[----:B------:R-:W-:Y:S02]  /*4810*/  FSEL R166, R72, -INF , !P3 ;  /* 0xff80000048a67808 */ /* 0x000fe40005800000 */
[----:B---3--:R-:W-:Y:S02]  /*4820*/  FSEL R173, R46, -INF , !P1 ;  /* 0xff8000002ead7808 */ /* 0x008fe40004800000 */
[----:B-1----:R-:W-:-:S04]  /*4830*/  IADD3 R5, R2, 0x28, RZ ;  /* 0x0000002802057810 */ /* 0x002fc80007ffe0ff */
[C---:B------:R-:W-:Y:S02]  /*4840*/  ISETP.GE.AND P0, PT, R5.reuse, R14, PT ;  /* 0x0000000e0500720c */ /* 0x040fe40003f06270 */
[----:B------:R-:W-:Y:S02]  /*4850*/  ISETP.GE.AND P4, PT, R5, R15, PT ;  /* 0x0000000f0500720c */ /* 0x000fe40003f86270 */
[----:B------:R-:W-:Y:S02]  /*4860*/  FSEL R180, R73, -INF , !P0 ;  /* 0xff80000049b47808 */ /* 0x000fe40004000000 */
[C---:B------:R-:W-:Y:S02]  /*4870*/  ISETP.GE.AND P2, PT, R5.reuse, R25, PT ;  /* 0x000000190500720c */ /* 0x040fe40003f46270 */
[-C--:B------:R-:W-:Y:S01]  /*4880*/  ISETP.GE.AND P6, PT, R5, R24.reuse, PT ;  /* 0x000000180500720c */ /* 0x080fe20003fc6270 */
[----:B------:R-:W-:Y:S01]  /*4890*/  FMUL.FTZ R5, R21, c[0x0][0x2ec] ;  /* 0x0000bb0015057a20 */ /* 0x000fe20000410000 */
[----:B------:R-:W-:-:S02]  /*48a0*/  ISETP.GE.AND P0, PT, R3, R24, PT ;  /* 0x000000180300720c */ /* 0x000fc40003f06270 */
[----:B------:R-:W-:Y:S01]  /*48b0*/  IADD3 R3, R2, 0x30, RZ ;  /* 0x0000003002037810 */ /* 0x000fe20007ffe0ff */
[----:B------:R1:W-:Y:S01]  /*48c0*/  MUFU.TANH R10, R5 ;  /* 0x00000005000a7308 */ /* 0x0003e20000002400 */
[----:B------:R-:W-:Y:S02]  /*48d0*/  FSEL R172, R69, -INF , !P4 ;  /* 0xff80000045ac7808 */ /* 0x000fe40006000000 */
[----:B------:R-:W-:Y:S02]  /*48e0*/  FSEL R175, R68, -INF , !P2 ;  /* 0xff80000044af7808 */ /* 0x000fe40005000000 */
[----:B----4-:R-:W-:Y:S01]  /*48f0*/  FSEL R181, R6, -INF , !P6 ;  /* 0xff80000006b57808 */ /* 0x010fe20007000000 */
[----:B------:R-:W-:Y:S01]  /*4900*/  FMUL.FTZ R6, R22, c[0x0][0x2ec] ;  /* 0x0000bb0016067a20 */ /* 0x000fe20000410000 */
[C---:B------:R-:W-:Y:S02]  /*4910*/  ISETP.GE.AND P4, PT, R3.reuse, R14, PT ;  /* 0x0000000e0300720c */ /* 0x040fe40003f86270 */
[C---:B------:R-:W-:Y:S01]  /*4920*/  ISETP.GE.AND P2, PT, R3.reuse, R15, PT ;  /* 0x0000000f0300720c */ /* 0x040fe20003f46270 */
[----:B------:R3:W4:Y:S01]  /*4930*/  MUFU.TANH R9, R6 ;  /* 0x0000000600097308 */ /* 0x0007220000002400 */
[----:B------:R-:W-:-:S02]  /*4940*/  ISETP.GE.AND P6, PT, R3, R25, PT ;  /* 0x000000190300720c */ /* 0x000fc40003fc6270 */
[----:B------:R-:W-:Y:S02]  /*4950*/  ISETP.GE.AND P5, PT, R3, R24, PT ;  /* 0x000000180300720c */ /* 0x000fe40003fa6270 */
[----:B------:R-:W-:Y:S01]  /*4960*/  IADD3 R3, R2, 0x31, RZ ;  /* 0x0000003102037810 */ /* 0x000fe20007ffe0ff */
[----:B-1----:R-:W-:Y:S01]  /*4970*/  FMUL.FTZ R5, R23, c[0x0][0x2ec] ;  /* 0x0000bb0017057a20 */ /* 0x002fe20000410000 */
[----:B------:R-:W-:Y:S02]  /*4980*/  FSEL R174, R45, -INF , !P0 ;  /* 0xff8000002dae7808 */ /* 0x000fe40004000000 */
[----:B------:R-:W-:Y:S01]  /*4990*/  FSEL R214, R44, -INF , !P4 ;  /* 0xff8000002cd67808 */ /* 0x000fe20006000000 */
[----:B------:R1:W-:Y:S01]  /*49a0*/  MUFU.TANH R8, R5 ;  /* 0x0000000500087308 */ /* 0x0003e20000002400 */
[C---:B------:R-:W-:Y:S02]  /*49b0*/  ISETP.GE.AND P3, PT, R3.reuse, R14, PT ;  /* 0x0000000e0300720c */ /* 0x040fe40003f66270 */
[----:B------:R-:W-:-:S02]  /*49c0*/  ISETP.GE.AND P1, PT, R3, R15, PT ;  /* 0x0000000f0300720c */ /* 0x000fc40003f26270 */
[C---:B------:R-:W-:Y:S01]  /*49d0*/  ISETP.GE.AND P0, PT, R3.reuse, R25, PT ;  /* 0x000000190300720c */ /* 0x040fe20003f06270 */
[----:B---3--:R-:W-:Y:S01]  /*49e0*/  FMUL.FTZ R6, R18, c[0x0][0x2ec] ;  /* 0x0000bb0012067a20 */ /* 0x008fe20000410000 */
[----:B------:R-:W-:Y:S02]  /*49f0*/  ISETP.GE.AND P4, PT, R3, R24, PT ;  /* 0x000000180300720c */ /* 0x000fe40003f86270 */
[----:B------:R-:W-:Y:S02]  /*4a00*/  IADD3 R3, R2, 0x38, RZ ;  /* 0x0000003802037810 */ /* 0x000fe40007ffe0ff */
[----:B--2---:R-:W-:Y:S01]  /*4a10*/  FSEL R213, R12, -INF , !P2 ;  /* 0xff8000000cd57808 */ /* 0x004fe20005000000 */
[----:B------:R-:W2:Y:S01]  /*4a20*/  MUFU.TANH R6, R6 ;  /* 0x0000000600067308 */ /* 0x000ea20000002400 */
[----:B------:R-:W-:Y:S02]  /*4a30*/  FSEL R205, R32, -INF , !P6 ;  /* 0xff80000020cd7808 */ /* 0x000fe40007000000 */
[----:B------:R-:W-:Y:S01]  /*4a40*/  FSEL R179, R34, -INF , !P5 ;  /* 0xff80000022b37808 */ /* 0x000fe20006800000 */
[----:B-1----:R-:W-:Y:S01]  /*4a50*/  FMUL.FTZ R5, R17, c[0x0][0x2ec] ;  /* 0x0000bb0011057a20 */ /* 0x002fe20000410000 */
[----:B------:R-:W-:-:S02]  /*4a60*/  FSEL R249, R13, -INF , !P3 ;  /* 0xff8000000df97808 */ /* 0x000fc40005800000 */
[C---:B------:R-:W-:Y:S02]  /*4a70*/  ISETP.GE.AND P2, PT, R3.reuse, R14, PT ;  /* 0x0000000e0300720c */ /* 0x040fe40003f46270 */
[C---:B------:R-:W-:Y:S01]  /*4a80*/  ISETP.GE.AND P6, PT, R3.reuse, R15, PT ;  /* 0x0000000f0300720c */ /* 0x040fe20003fc6270 */
[----:B------:R-:W1:Y:S01]  /*4a90*/  MUFU.TANH R5, R5 ;  /* 0x0000000500057308 */ /* 0x000e620000002400 */
[C---:B------:R-:W-:Y:S02]  /*4aa0*/  ISETP.GE.AND P5, PT, R3.reuse, R25, PT ;  /* 0x000000190300720c */ /* 0x040fe40003fa6270 */
[----:B------:R-:W-:Y:S01]  /*4ab0*/  ISETP.GE.AND P3, PT, R3, R24, PT ;  /* 0x000000180300720c */ /* 0x000fe20003f66270 */
[----:B------:R-:W-:Y:S01]  /*4ac0*/  FMUL.FTZ R3, R19, c[0x0][0x2ec] ;  /* 0x0000bb0013037a20 */ /* 0x000fe20000410000 */
[----:B------:R-:W-:Y:S02]  /*4ad0*/  FSEL R204, R33, -INF , !P0 ;  /* 0xff80000021cc7808 */ /* 0x000fe40004000000 */
[----:B------:R-:W-:-:S02]  /*4ae0*/  ISETP.GE.AND P0, PT, R2, R15, PT ;  /* 0x0000000f0200720c */ /* 0x000fc40003f06270 */
[----:B------:R-:W-:Y:S01]  /*4af0*/  FSEL R250, R59, -INF , !P1 ;  /* 0xff8000003bfa7808 */ /* 0x000fe20004800000 */
[----:B------:R-:W3:Y:S01]  /*4b00*/  MUFU.TANH R3, R3 ;  /* 0x0000000300037308 */ /* 0x000ee20000002400 */
[----:B------:R-:W-:Y:S02]  /*4b10*/  FSEL R125, R115, -INF , !P0 ;  /* 0xff800000737d7808 */ /* 0x000fe40004000000 */
[----:B------:R-:W-:Y:S02]  /*4b20*/  PLOP3.LUT P0, PT, PT, PT, UP0, 0x80, 0x0 ;  /* 0x000000000000781c */ /* 0x000fe40003f0f008 */
[----:B------:R-:W-:Y:S02]  /*4b30*/  FSEL R212, R35, -INF , !P4 ;  /* 0xff80000023d47808 */ /* 0x000fe40006000000 */
[----:B------:R-:W-:Y:S02]  /*4b40*/  FSEL R246, R20, -INF , !P2 ;  /* 0xff80000014f67808 */ /* 0x000fe40005000000 */
[----:B------:R-:W-:-:S02]  /*4b50*/  ISETP.GE.AND P1, PT, R2, R14, PT ;  /* 0x0000000e0200720c */ /* 0x000fc40003f26270 */
[C---:B------:R-:W-:Y:S02]  /*4b60*/  ISETP.GE.AND P4, PT, R2.reuse, R25, PT ;  /* 0x000000190200720c */ /* 0x040fe40003f86270 */
[C---:B------:R-:W-:Y:S02]  /*4b70*/  ISETP.GE.AND P2, PT, R2.reuse, R24, PT ;  /* 0x000000180200720c */ /* 0x040fe40003f46270 */
[----:B------:R-:W-:Y:S02]  /*4b80*/  IADD3 R2, R2, 0x39, RZ ;  /* 0x0000003902027810 */ /* 0x000fe40007ffe0ff */
[----:B----4-:R-:W-:Y:S02]  /*4b90*/  FSEL R248, R9, -INF , !P6 ;  /* 0xff80000009f87808 */ /* 0x010fe40007000000 */
[----:B------:R-:W-:Y:S02]  /*4ba0*/  FSEL R252, R16, -INF , !P5 ;  /* 0xff80000010fc7808 */ /* 0x000fe40006800000 */
[----:B--2---:R-:W-:-:S02]  /*4bb0*/  FSEL R207, R6, -INF , !P3 ;  /* 0xff80000006cf7808 */ /* 0x004fc40005800000 */
        /* <DEDUP_REMOVED lines=9> */
[----:B-1----:R-:W-:Y:S02]  /*4c50*/  FSEL R251, R5, -INF , !P3 ;  /* 0xff80000005fb7808 */ /* 0x002fe40005800000 */
[----:B---3--:R-:W-:Y:S01]  /*4c60*/  FSEL R178, R3, -INF , !P1 ;  /* 0xff80000003b27808 */ /* 0x008fe20004800000 */
        /* <DEDUP_REMOVED lines=73> */
.L_x_242:
[----:B------:R-:W-:Y:S05]  /*5100*/  BSYNC B0 ;  /* 0x0000000000007941 */ /* 0x000fea0003800000 */
.L_x_241:
[----:B------:R-:W0:Y:S02]  /*5110*/  LDGDEPBAR ;  /* 0x00000000000079af */ /* 0x000e240000000000 */
.L_x_240:
        /* <DEDUP_REMOVED lines=73> */
[----:B--2---:R-:W-:-:S03]  /*55b0*/  FMNMX.FTZ R2, R2, R3, !PT ;  /* 0x0000000302027209 */ /* 0x004fc60007810000 */
[----:B------:R-:W-:Y:S04]  /*55c0*/  LDSM.16.MT88.4 R72, [R234+0xe800] ;  /* 0x00e80000ea48783b */ /* 0x000fe80000004200 */
        /* <DEDUP_REMOVED lines=33> */
[----:B--2---:R-:W-:Y:S01]  /*57e0*/  F2FP.BF16.PACK_AB R7, R24, R238 ;  /* 0x000000ee1807723e */ /* 0x004fe200000010ff */
[----:B------:R-:W-:Y:S04]  /*57f0*/  LDSM.16.MT88.4 R60, [R233+0xc800] ;  /* 0x00c80000e93c783b */ /* 0x000fe80000004200 */
        /* <DEDUP_REMOVED lines=11> */
[----:B------:R-:W-:Y:S02]  /*58b0*/  FFMA.FTZ R2, R54, c[0x0][0x23c], -R13 ;  /* 0x00008f0036027a23 */ /* 0x000fe4000001080d */
[----:B------:R-:W-:Y:S02]  /*58c0*/  LDSM.16.MT88.4 R52, [R234+0xc800] ;  /* 0x00c80000ea34783b */ /* 0x000fe40000004200 */
[C---:B------:R-:W-:Y:S02]  /*58d0*/  HMMA.16816.F32.BF16 R156, R4.reuse, R88, RZ ;  /* 0x00000058049c723c */ /* 0x040fe400000418ff */
[----:B------:R2:W-:Y:S06]  /*58e0*/  MUFU.EX2 R177, R2 ;  /* 0x0000000200b17308 */ /* 0x0005ec0000000800 */
[----:B------:R-:W-:Y:S01]  /*58f0*/  HMMA.16816.F32.BF16 R152, R4, R92, RZ ;  /* 0x0000005c0498723c */ /* 0x000fe200000418ff */
[----:B-1----:R-:W-:-:S02]  /*5900*/  FMNMX.FTZ R8, R139, R0, !PT ;  /* 0x000000008b087209 */ /* 0x002fc40007810000 */
[----:B------:R-:W-:-:S05]  /*5910*/  FMNMX.FTZ R0, R245, R9, !PT ;  /* 0x00000009f5007209 */ /* 0x000fca0007810000 */
[C---:B------:R-:W-:Y:S01]  /*5920*/  HMMA.16816.F32.BF16 R144, R4.reuse, R96, RZ ;  /* 0x000000600490723c */ /* 0x040fe200000418ff */
[----:B------:R-:W1:Y:S01]  /*5930*/  SHFL.BFLY PT, R9, R0, 0x2, 0x1f ;  /* 0x0c401f0000097f89 */ /* 0x000e6200000e0000 */
[----:B--2---:R-:W-:Y:S01]  /*5940*/  FMNMX.FTZ R2, R138, R8, !PT ;  /* 0x000000088a027209 */ /* 0x004fe20007810000 */
[----:B------:R-:W-:Y:S02]  /*5950*/  FFMA.FTZ R8, R27, c[0x0][0x23c], -R13 ;  /* 0x00008f001b087a23 */ /* 0x000fe4000001080d */
[----:B------:R-:W-:Y:S01]  /*5960*/  IMAD.MOV.U32 R27, RZ, RZ, R212 ;  /* 0x000000ffff1b7224 */ /* 0x000fe200078e00d4 */
        /* <DEDUP_REMOVED lines=10> */
[----:B-1----:R-:W-:Y:S01]  /*5a10*/  FMNMX.FTZ R0, R0, R9, !PT ;  /* 0x0000000900007209 */ /* 0x002fe20007810000 */
[----:B------:R-:W-:Y:S01]  /*5a20*/  LDSM.16.MT88.4 R64, [R235+0xc800] ;  /* 0x00c80000eb40783b */ /* 0x000fe20000004200 */
[----:B------:R1:W-:Y:S01]  /*5a30*/  MUFU.EX2 R215, R8 ;  /* 0x0000000800d77308 */ /* 0x0003e20000000800 */
[----:B---3--:R-:W-:Y:S02]  /*5a40*/  F2FP.BF16.PACK_AB R10, R19, R177 ;  /* 0x000000b1130a723e */ /* 0x008fe400000010ff */
[----:B------:R-:W2:Y:S02]  /*5a50*/  SHFL.BFLY PT, R18, R0, 0x1, 0x1f ;  /* 0x0c201f0000127f89 */ /* 0x000ea400000e0000 */
[C---:B------:R-:W-:Y:S08]  /*5a60*/  HMMA.16816.F32.BF16 R100, R4.reuse, R50, RZ ;  /* 0x000000320464723c */ /* 0x040ff000000418ff */
[----:B------:R-:W-:Y:S01]  /*5a70*/  HMMA.16816.F32.BF16 R84, R4, R90, RZ ;  /* 0x0000005a0454723c */ /* 0x000fe200000418ff */
[----:B-1----:R-:W-:-:S04]  /*5a80*/  FFMA.FTZ R8, R56, c[0x0][0x23c], -R12 ;  /* 0x00008f0038087a23 */ /* 0x002fc8000001080c */
        /* <DEDUP_REMOVED lines=8> */
[----:B---3--:R-:W-:Y:S02]  /*5b10*/  F2FP.BF16.PACK_AB R9, R3, R215 ;  /* 0x000000d70309723e */ /* 0x008fe400000010ff */
        /* <DEDUP_REMOVED lines=15> */
[----:B------:R1:W-:Y:S01]  /*5c10*/  MUFU.EX2 R176, R4 ;  /* 0x0000000400b07308 */ /* 0x0003e20000000800 */
[----:B--2---:R-:W-:-:S07]  /*5c20*/  F2FP.BF16.PACK_AB R11, R206, R244 ;  /* 0x000000f4ce0b723e */ /* 0x004fce00000010ff */
[----:B------:R-:W-:Y:S01]  /*5c30*/  HMMA.16816.F32.BF16 R196, R8, R60, R68 ;  /* 0x0000003c08c4723c */ /* 0x000fe20000041844 */
[----:B------:R-:W2:Y:S01]  /*5c40*/  LDSM.16.MT88.4 R68, [R235+0xe800] ;  /* 0x00e80000eb44783b */ /* 0x000ea20000004200 */
[----:B---3--:R-:W-:Y:S01]  /*5c50*/  FMNMX.FTZ R0, R16, R17, !PT ;  /* 0x0000001110007209 */ /* 0x008fe20007810000 */
[----:B-1----:R-:W-:-:S05]  /*5c60*/  FFMA.FTZ R4, R163, c[0x0][0x23c], -R2 ;  /* 0x00008f00a3047a23 */ /* 0x002fca0000010802 */
[C---:B------:R-:W-:Y:S01]  /*5c70*/  HMMA.16816.F32.BF16 R228, R8.reuse, R64, R152 ;  /* 0x0000004008e4723c */ /* 0x040fe20000041898 */
[----:B------:R-:W1:Y:S01]  /*5c80*/  SHFL.BFLY PT, R5, R0, 0x1, 0x1f ;  /* 0x0c201f0000057f89 */ /* 0x000e6200000e0000 */
[----:B------:R3:W-:Y:S06]  /*5c90*/  MUFU.EX2 R26, R4 ;  /* 0x00000004001a7308 */ /* 0x0007ec0000000800 */
[C---:B------:R-:W-:Y:S08]  /*5ca0*/  HMMA.16816.F32.BF16 R128, R8.reuse, R56, R128 ;  /* 0x000000380880723c */ /* 0x040ff00000041880 */
[----:B------:R-:W-:Y:S01]  /*5cb0*/  HMMA.16816.F32.BF16 R168, R8, R76, R144 ;  /* 0x0000004c08a8723c */ /* 0x000fe20000041890 */
[----:B---3--:R-:W-:-:S04]  /*5cc0*/  FFMA.FTZ R4, R162, c[0x0][0x23c], -R2 ;  /* 0x00008f00a2047a23 */ /* 0x008fc80000010802 */
[----:B------:R3:W-:Y:S03]  /*5cd0*/  MUFU.EX2 R241, R4 ;  /* 0x0000000400f17308 */ /* 0x0007e60000000800 */
[C---:B------:R-:W-:Y:S07]  /*5ce0*/  HMMA.16816.F32.BF16 R224, R8.reuse, R80, R156 ;  /* 0x0000005008e0723c */ /* 0x040fee000004189c */
[----:B------:R-:W-:Y:S01]  /*5cf0*/  IMAD.MOV.U32 R159, RZ, RZ, R206 ;  /* 0x000000ffff9f7224 */ /* 0x000fe200078e00ce */
[----:B------:R-:W-:Y:S01]  /*5d00*/  MOV R155, R128 ;  /* 0x00000080009b7202 */ /* 0x000fe20000000f00 */
[----:B------:R-:W-:Y:S01]  /*5d10*/  IMAD.MOV.U32 R154, RZ, RZ, R129 ;  /* 0x000000ffff9a7224 */ /* 0x000fe200078e0081 */
[----:B------:R-:W-:Y:S01]  /*5d20*/  MOV R153, R130 ;  /* 0x0000008200997202 */ /* 0x000fe20000000f00 */
[----:B------:R-:W-:Y:S01]  /*5d30*/  IMAD.MOV.U32 R152, RZ, RZ, R131 ;  /* 0x000000ffff987224 */ /* 0x000fe200078e0083 */
[C---:B------:R-:W-:Y:S01]  /*5d40*/  HMMA.16816.F32.BF16 R208, R8.reuse, R52, R148 ;  /* 0x0000003408d0723c */ /* 0x040fe20000041894 */
[----:B------:R-:W-:Y:S01]  /*5d50*/  MOV R130, R213 ;  /* 0x000000d500827202 */ /* 0x000fe20000000f00 */
[----:B------:R-:W-:Y:S01]  /*5d60*/  IMAD.MOV.U32 R156, RZ, RZ, R205 ;  /* 0x000000ffff9c7224 */ /* 0x000fe200078e00cd */
[----:B------:R-:W-:Y:S01]  /*5d70*/  MOV R131, R207 ;  /* 0x000000cf00837202 */ /* 0x000fe20000000f00 */
[----:B---3--:R-:W-:Y:S01]  /*5d80*/  FFMA.FTZ R4, R160, c[0x0][0x23c], -R2 ;  /* 0x00008f00a0047a23 */ /* 0x008fe20000010802 */
[----:B------:R-:W-:Y:S01]  /*5d90*/  MOV R147, R168 ;  /* 0x000000a800937202 */ /* 0x000fe20000000f00 */
[----:B------:R-:W-:Y:S01]  /*5da0*/  IMAD.MOV.U32 R146, RZ, RZ, R169 ;  /* 0x000000ffff927224 */ /* 0x000fe200078e00a9 */
[----:B------:R-:W-:Y:S01]  /*5db0*/  MOV R145, R170 ;  /* 0x000000aa00917202 */ /* 0x000fe20000000f00 */
[----:B------:R3:W-:Y:S01]  /*5dc0*/  MUFU.EX2 R237, R4 ;  /* 0x0000000400ed7308 */ /* 0x0007e20000000800 */
[----:B------:R-:W-:Y:S01]  /*5dd0*/  IMAD.MOV.U32 R144, RZ, RZ, R171 ;  /* 0x000000ffff907224 */ /* 0x000fe200078e00ab */
[----:B------:R-:W-:Y:S01]  /*5de0*/  MOV R157, R204 ;  /* 0x000000cc009d7202 */ /* 0x000fe20000000f00 */
[----:B------:R-:W-:Y:S01]  /*5df0*/  HMMA.16816.F32.BF16 R148, R8, R72, R140 ;  /* 0x000000480894723c */ /* 0x000fe2000004188c */
[----:B------:R-:W-:-:S07]  /*5e00*/  MOV R158, R19 ;  /* 0x00000013009e7202 */ /* 0x000fce0000000f00 */
[----:B--2---:R-:W-:Y:S01]  /*5e10*/  HMMA.16816.F32.BF16 R120, R8, R68, R120 ;  /* 0x000000440878723c */ /* 0x004fe20000041878 */
[--C-:B---3--:R-:W-:Y:S01]  /*5e20*/  FFMA.FTZ R4, R135, c[0x0][0x23c], -R2.reuse ;  /* 0x00008f0087047a23 */ /* 0x108fe20000010802 */
[----:B-1----:R-:W-:Y:S01]  /*5e30*/  FMNMX.FTZ R135, R0, R5, !PT ;  /* 0x0000000500877209 */ /* 0x002fe20007810000 */
[----:B------:R-:W-:-:S05]  /*5e40*/  FFMA.FTZ R0, R137, c[0x0][0x23c], -R2 ;  /* 0x00008f0089007a23 */ /* 0x000fca0000010802 */
[----:B------:R-:W-:Y:S01]  /*5e50*/  HMMA.16816.F32.BF16 R116, R8, R62, R116 ;  /* 0x0000003e0874723c */ /* 0x000fe20000041874 */
[----:B------:R1:W-:Y:S01]  /*5e60*/  MUFU.EX2 R15, R4 ;  /* 0x00000004000f7308 */ /* 0x0003e20000000800 */
[----:B------:R-:W-:-:S06]  /*5e70*/  FSETP.NEU.FTZ.AND P1, PT, R135, -INF , PT ;  /* 0xff8000008700780b */ /* 0x000fcc0003f3d000 */
[----:B------:R-:W-:Y:S01]  /*5e80*/  HMMA.16816.F32.BF16 R168, R8, R54, R100 ;  /* 0x0000003608a8723c */ /* 0x000fe20000041864 */
[----:B------:R2:W-:Y:S01]  /*5e90*/  MUFU.EX2 R195, R0 ;  /* 0x0000000000c37308 */ /* 0x0005e20000000800 */
[----:B------:R-:W-:Y:S01]  /*5ea0*/  MOV R143, R148 ;  /* 0x00000094008f7202 */ /* 0x000fe20000000f00 */
[----:B------:R-:W-:Y:S01]  /*5eb0*/  IMAD.MOV.U32 R142, RZ, RZ, R149 ;  /* 0x000000ffff8e7224 */ /* 0x000fe200078e0095 */
[----:B------:R-:W-:Y:S01]  /*5ec0*/  MOV R141, R150 ;  /* 0x00000096008d7202 */ /* 0x000fe20000000f00 */
[----:B------:R-:W-:-:S03]  /*5ed0*/  IMAD.MOV.U32 R140, RZ, RZ, R151 ;  /* 0x000000ffff8c7224 */ /* 0x000fc600078e0097 */
        /* <DEDUP_REMOVED lines=9> */
[----:B------:R1:W2:Y:S07]  /*5f70*/  MUFU.EX2 R124, R4 ;  /* 0x00000004007c7308 */ /* 0x0002ae0000000800 */
[----:B------:R-:W-:Y:S01]  /*5f80*/  HMMA.16816.F32.BF16 R204, R8, R70, R20 ;  /* 0x0000004608cc723c */ /* 0x000fe20000041814 */
[----:B-1----:R-:W-:Y:S01]  /*5f90*/  FFMA.FTZ R4, R125, c[0x0][0x23c], -R0 ;  /* 0x00008f007d047a23 */ /* 0x002fe20000010800 */
[----:B--2---:R-:W-:-:S03]  /*5fa0*/  F2FP.BF16.PACK_AB R6, R124, R134 ;  /* 0x000000867c06723e */ /* 0x004fc600000010ff */
[----:B------:R1:W-:Y:S02]  /*5fb0*/  MUFU.EX2 R128, R4 ;  /* 0x0000000400807308 */ /* 0x0003e40000000800 */
[----:B-1----:R-:W-:-:S06]  /*5fc0*/  FFMA.FTZ R4, R164, c[0x0][0x23c], -R0 ;  /* 0x00008f00a4047a23 */ /* 0x002fcc0000010800 */
[----:B------:R1:W2:Y:S02]  /*5fd0*/  MUFU.EX2 R129, R4 ;  /* 0x0000000400817308 */ /* 0x0002a40000000800 */
[----:B-1----:R-:W-:Y:S01]  /*5fe0*/  FFMA.FTZ R4, R165, c[0x0][0x23c], -R0 ;  /* 0x00008f00a5047a23 */ /* 0x002fe20000010800 */
[----:B------:R-:W-:-:S05]  /*5ff0*/  MOV R165, R215 ;  /* 0x000000d700a57202 */ /* 0x000fca0000000f00 */
[----:B------:R1:W-:Y:S02]  /*6000*/  MUFU.EX2 R240, R4 ;  /* 0x0000000400f07308 */ /* 0x0003e40000000800 */
[----:B-1----:R-:W-:-:S06]  /*6010*/  FFMA.FTZ R4, R161, c[0x0][0x23c], -R0 ;  /* 0x00008f00a1047a23 */ /* 0x002fcc0000010800 */
[----:B------:R1:W3:Y:S02]  /*6020*/  MUFU.EX2 R164, R4 ;  /* 0x0000000400a47308 */ /* 0x0002e40000000800 */
[----:B-1----:R-:W-:Y:S02]  /*6030*/  FFMA.FTZ R4, R139, c[0x0][0x23c], -R0 ;  /* 0x00008f008b047a23 */ /* 0x002fe40000010800 */
[----:B------:R-:W-:-:S04]  /*6040*/  IMAD.MOV.U32 R139, RZ, RZ, R214 ;  /* 0x000000ffff8b7224 */ /* 0x000fc800078e00d6 */
[----:B------:R1:W-:Y:S01]  /*6050*/  MUFU.EX2 R14, R4 ;  /* 0x00000004000e7308 */ /* 0x0003e20000000800 */
[----:B------:R-:W-:Y:S07]  /*6060*/  HMMA.16816.F32.BF16 R212, R8, R58, R28 ;  /* 0x0000003a08d4723c */ /* 0x000fee000004181c */
[----:B------:R-:W-:Y:S02]  /*6070*/  F2FP.BF16.PACK_AB R8, R26, R176 ;  /* 0x000000b01a08723e */ /* 0x000fe400000010ff */
[----:B------:R-:W-:-:S02]  /*6080*/  F2FP.BF16.PACK_AB R10, R237, R241 ;  /* 0x000000f1ed0a723e */ /* 0x000fc400000010ff */
[----:B--2---:R-:W-:Y:S02]  /*6090*/  F2FP.BF16.PACK_AB R9, R129, R128 ;  /* 0x000000808109723e */ /* 0x004fe400000010ff */
[----:B---3--:R-:W-:Y:S01]  /*60a0*/  F2FP.BF16.PACK_AB R11, R164, R240 ;  /* 0x000000f0a40b723e */ /* 0x008fe200000010ff */
[----:B-1----:R-:W-:-:S04]  /*60b0*/  FFMA.FTZ R4, R138, c[0x0][0x23c], -R0 ;  /* 0x00008f008a047a23 */ /* 0x002fc80000010800 */
[----:B------:R1:W2:Y:S02]  /*60c0*/  MUFU.EX2 R138, R4 ;  /* 0x00000004008a7308 */ /* 0x0002a40000000800 */
[C---:B------:R-:W-:Y:S08]  /*60d0*/  HMMA.16816.F32.BF16 R20, R8.reuse, R44, RZ ;  /* 0x0000002c0814723c */ /* 0x040ff000000418ff */
[----:B------:R-:W-:Y:S01]  /*60e0*/  HMMA.16816.F32.BF16 R16, R8, R48, RZ ;  /* 0x000000300810723c */ /* 0x000fe200000418ff */
[----:B-1----:R-:W-:-:S07]  /*60f0*/  FFMA.FTZ R4, R132, c[0x0][0x23c], -R0 ;  /* 0x00008f0084047a23 */ /* 0x002fce0000010800 */
[C---:B------:R-:W-:Y:S01]  /*6100*/  HMMA.16816.F32.BF16 R36, R8.reuse, R92, RZ ;  /* 0x0000005c0824723c */ /* 0x040fe200000418ff */
[----:B--2---:R-:W-:Y:S01]  /*6110*/  F2FP.BF16.PACK_AB R5, R138, R14 ;  /* 0x0000000e8a05723e */ /* 0x004fe200000010ff */
[----:B------:R1:W2:Y:S05]  /*6120*/  MUFU.EX2 R84, R4 ;  /* 0x0000000400547308 */ /* 0x0002aa0000000800 */
[----:B------:R-:W-:Y:S01]  /*6130*/  MOV R92, R178 ;  /* 0x000000b2005c7202 */ /* 0x000fe20000000f00 */
[C---:B------:R-:W-:Y:S07]  /*6140*/  HMMA.16816.F32.BF16 R40, R8.reuse, R88, RZ ;  /* 0x000000580828723c */ /* 0x040fee00000418ff */
[----:B------:R-:W-:Y:S01]  /*6150*/  IMAD.MOV.U32 R89, RZ, RZ, R130 ;  /* 0x000000ffff597224 */ /* 0x000fe200078e0082 */
[----:B------:R-:W-:Y:S01]  /*6160*/  HMMA.16816.F32.BF16 R32, R8, R96, RZ ;  /* 0x000000600820723c */ /* 0x000fe200000418ff */
[----:B------:R-:W-:Y:S01]  /*6170*/  MOV R88, R131 ;  /* 0x0000008300587202 */ /* 0x000fe20000000f00 */
[----:B-1----:R-:W-:-:S02]  /*6180*/  FFMA.FTZ R4, R127, c[0x0][0x23c], -R0 ;  /* 0x00008f007f047a23 */ /* 0x002fc40000010800 */
[----:B--2---:R-:W-:Y:S02]  /*6190*/  IMAD.MOV.U32 R93, RZ, RZ, R84 ;  /* 0x000000ffff5d7224 */ /* 0x004fe400078e0054 */
[----:B------:R1:W2:Y:S02]  /*61a0*/  MUFU.EX2 R85, R4 ;  /* 0x0000000400557308 */ /* 0x0002a40000000800 */
[----:B------:R-:W-:Y:S01]  /*61b0*/  HMMA.16816.F32.BF16 R28, R8, R104, RZ ;  /* 0x00000068081c723c */ /* 0x000fe200000418ff */
[----:B------:R-:W-:Y:S01]  /*61c0*/  IMAD.MOV.U32 R97, RZ, RZ, R156 ;  /* 0x000000ffff617224 */ /* 0x000fe200078e009c */
[----:B------:R-:W-:-:S05]  /*61d0*/  MOV R96, R157 ;  /* 0x0000009d00607202 */ /* 0x000fca0000000f00 */
[----:B------:R-:W-:Y:S01]  /*61e0*/  MOV R104, R158 ;  /* 0x0000009e00687202 */ /* 0x000fe20000000f00 */
[----:B------:R-:W-:Y:S01]  /*61f0*/  HMMA.16816.F32.BF16 R44, R8, R46, RZ ;  /* 0x0000002e082c723c */ /* 0x000fe200000418ff */
[----:B-1----:R-:W-:Y:S01]  /*6200*/  F2FP.BF16.PACK_AB R4, R195, R15 ;  /* 0x0000000fc304723e */ /* 0x002fe200000010ff */
[----:B--2---:R-:W-:Y:S01]  /*6210*/  IMAD.MOV.U32 R105, RZ, RZ, R85 ;  /* 0x000000ffff697224 */ /* 0x004fe200078e0055 */
[----:B------:R-:W-:-:S07]  /*6220*/  F2FP.BF16.PACK_AB R7, R85, R84 ;  /* 0x000000545507723e */ /* 0x000fce00000010ff */
        /* <DEDUP_REMOVED lines=9> */
[----:B------:R-:W-:-:S06]  /*62c0*/  MOV R108, R124 ;  /* 0x0000007c006c7202 */ /* 0x000fcc0000000f00 */
[----:B------:R-:W-:Y:S01]  /*62d0*/  IMAD.MOV.U32 R113, RZ, RZ, R159 ;  /* 0x000000ffff717224 */ /* 0x000fe200078e009f */
[----:B------:R-:W-:Y:S07]  /*62e0*/  HMMA.16816.F32.BF16 R84, R4, R64, R36 ;  /* 0x000000400454723c */ /* 0x000fee0000041824 */
[----:B------:R-:W-:Y:S01]  /*62f0*/  MOV R65, R96 ;  /* 0x0000006000417202 */ /* 0x000fe20000000f00 */
[----:B------:R-:W-:Y:S01]  /*6300*/  HMMA.16816.F32.BF16 R36, R8, R90, RZ ;  /* 0x0000005a0824723c */ /* 0x000fe200000418ff */
[----:B------:R-:W-:Y:S01]  /*6310*/  IMAD.MOV.U32 R64, RZ, RZ, R97 ;  /* 0x000000ffff407224 */ /* 0x000fe200078e0061 */
[----:B------:R-:W-:Y:S01]  /*6320*/  MOV R96, R164 ;  /* 0x000000a400607202 */ /* 0x000fe20000000f00 */
[----:B------:R-:W-:-:S04]  /*6330*/  IMAD.MOV.U32 R97, RZ, RZ, R165 ;  /* 0x000000ffff617224 */ /* 0x000fc800078e00a5 */
[----:B------:R-:W-:Y:S01]  /*6340*/  IMAD.MOV.U32 R90, RZ, RZ, R141 ;  /* 0x000000ffff5a7224 */ /* 0x000fe200078e008d */
[----:B------:R-:W-:Y:S01]  /*6350*/  HMMA.16816.F32.BF16 R176, R4, R80, R40 ;  /* 0x0000005004b0723c */ /* 0x000fe20000041828 */
[----:B------:R-:W-:-:S06]  /*6360*/  MOV R91, R140 ;  /* 0x0000008c005b7202 */ /* 0x000fcc0000000f00 */
[----:B------:R-:W-:Y:S01]  /*6370*/  IMAD.MOV.U32 R80, RZ, RZ, R105 ;  /* 0x000000ffff507224 */ /* 0x000fe200078e0069 */
[----:B------:R-:W-:Y:S01]  /*6380*/  HMMA.16816.F32.BF16 R128, R4, R76, R32 ;  /* 0x0000004c0480723c */ /* 0x000fe20000041820 */
[----:B------:R-:W-:-:S07]  /*6390*/  MOV R105, R154 ;  /* 0x0000009a00697202 */ /* 0x000fce0000000f00 */
[C---:B------:R-:W-:Y:S08]  /*63a0*/  HMMA.16816.F32.BF16 R124, R4.reuse, R72, R28 ;  /* 0x00000048047c723c */ /* 0x040ff0000004181c */
[C---:B------:R-:W-:Y:S08]  /*63b0*/  HMMA.16816.F32.BF16 R100, R4.reuse, R56, R20 ;  /* 0x000000380464723c */ /* 0x040ff00000041814 */
[----:B------:R-:W-:Y:S08]  /*63c0*/  HMMA.16816.F32.BF16 R156, R4, R68, R16 ;  /* 0x00000044049c723c */ /* 0x000ff00000041810 */
[C---:B------:R-:W-:Y:S08]  /*63d0*/  HMMA.16816.F32.BF16 R40, R8.reuse, R50, RZ ;  /* 0x000000320828723c */ /* 0x040ff000000418ff */
[C---:B------:R-:W-:Y:S07]  /*63e0*/  HMMA.16816.F32.BF16 R32, R8.reuse, R94, RZ ;  /* 0x0000005e0820723c */ /* 0x040fee00000418ff */
[----:B------:R-:W-:Y:S01]  /*63f0*/  MOV R94, R88 ;  /* 0x00000058005e7202 */ /* 0x000fe20000000f00 */
[----:B------:R-:W-:Y:S01]  /*6400*/  HMMA.16816.F32.BF16 R28, R8, R98, RZ ;  /* 0x00000062081c723c */ /* 0x000fe200000418ff */
[----:B------:R-:W-:-:S06]  /*6410*/  IMAD.MOV.U32 R88, RZ, RZ, R143 ;  /* 0x000000ffff587224 */ /* 0x000fcc00078e008f */
[----:B------:R-:W-:Y:S01]  /*6420*/  MOV R98, R52 ;  /* 0x0000003400627202 */ /* 0x000fe20000000f00 */
[----:B------:R-:W-:Y:S01]  /*6430*/  HMMA.16816.F32.BF16 R20, R8, R106, RZ ;  /* 0x0000006a0814723c */ /* 0x000fe200000418ff */
[----:B------:R-:W-:Y:S02]  /*6440*/  IMAD.MOV.U32 R52, RZ, RZ, R147 ;  /* 0x000000ffff347224 */ /* 0x000fe400078e0093 */
[----:B------:R-:W-:Y:S01]  /*6450*/  IMAD.MOV.U32 R99, RZ, RZ, R89 ;  /* 0x000000ffff637224 */ /* 0x000fe200078e0059 */
[----:B------:R-:W-:-:S03]  /*6460*/  MOV R89, R142 ;  /* 0x0000008e00597202 */ /* 0x000fc60000000f00 */
[----:B------:R-:W-:Y:S01]  /*6470*/  IMAD.MOV.U32 R106, RZ, RZ, R153 ;  /* 0x000000ffff6a7224 */ /* 0x000fe200078e0099 */
[----:B------:R-:W-:Y:S01]  /*6480*/  HMMA.16816.F32.BF16 R16, R8, R110, RZ ;  /* 0x0000006e0810723c */ /* 0x000fe200000418ff */
[----:B------:R-:W-:-:S06]  /*6490*/  MOV R107, R152 ;  /* 0x00000098006b7202 */ /* 0x000fcc0000000f00 */
[----:B------:R-:W-:Y:S01]  /*64a0*/  IMAD.MOV.U32 R111, RZ, RZ, R53 ;  /* 0x000000ffff6f7224 */ /* 0x000fe200078e0035 */
[----:B------:R-:W-:Y:S01]  /*64b0*/  HMMA.16816.F32.BF16 R48, R8, R114, RZ ;  /* 0x000000720830723c */ /* 0x000fe200000418ff */
[----:B------:R-:W-:Y:S02]  /*64c0*/  MOV R53, R146 ;  /* 0x0000009200357202 */ /* 0x000fe40000000f00 */
[----:B------:R-:W-:Y:S02]  /*64d0*/  MOV R110, R139 ;  /* 0x0000008b006e7202 */ /* 0x000fe40000000f00 */
[----:B------:R-:W-:Y:S02]  /*64e0*/  MOV R139, R194 ;  /* 0x000000c2008b7202 */ /* 0x000fe40000000f00 */
[----:B------:R-:W-:Y:S01]  /*64f0*/  FFMA.FTZ R8, R192, c[0x0][0x23c], -R2 ;  /* 0x00008f00c0087a23 */ /* 0x000fe20000010802 */
[----:B------:R-:W-:Y:S01]  /*6500*/  HMMA.16816.F32.BF16 R36, R4, R82, R36 ;  /* 0x000000520424723c */ /* 0x000fe20000041824 */
[----:B------:R-:W-:-:S02]  /*6510*/  IMAD.MOV.U32 R115, RZ, RZ, R80 ;  /* 0x000000ffff737224 */ /* 0x000fc400078e0050 */
[----:B------:R1:W-:Y:S01]  /*6520*/  MUFU.EX2 R82, R8 ;  /* 0x0000000800527308 */ /* 0x0003e20000000800 */
[----:B------:R-:W-:-:S04]  /*6530*/  IMAD.MOV.U32 R80, RZ, RZ, R93 ;  /* 0x000000ffff507224 */ /* 0x000fc800078e005d */
[C---:B------:R-:W-:Y:S08]  /*6540*/  HMMA.16816.F32.BF16 R44, R4.reuse, R62, R44 ;  /* 0x0000003e042c723c */ /* 0x040ff0000004182c */
[----:B------:R-:W-:Y:S01]  /*6550*/  HMMA.16816.F32.BF16 R40, R4, R54, R40 ;  /* 0x000000360428723c */ /* 0x000fe20000041828 */
[----:B-1----:R-:W-:-:S04]  /*6560*/  FFMA.FTZ R8, R182, c[0x0][0x23c], -R2 ;  /* 0x00008f00b6087a23 */ /* 0x002fc80000010802 */
[----:B------:R1:W-:Y:S03]  /*6570*/  MUFU.EX2 R81, R8 ;  /* 0x0000000800517308 */ /* 0x0003e60000000800 */
[----:B------:R-:W-:Y:S01]  /*6580*/  HMMA.16816.F32.BF16 R32, R4, R66, R32 ;  /* 0x000000420420723c */ /* 0x000fe20000041820 */
[----:B------:R-:W-:Y:S01]  /*6590*/  IMAD.MOV.U32 R54, RZ, RZ, R145 ;  /* 0x000000ffff367224 */ /* 0x000fe200078e0091 */
[----:B------:R-:W-:-:S06]  /*65a0*/  MOV R55, R144 ;  /* 0x0000009000377202 */ /* 0x000fcc0000000f00 */
[----:B------:R-:W-:Y:S01]  /*65b0*/  HMMA.16816.F32.BF16 R76, R4, R78, R28 ;  /* 0x0000004e044c723c */ /* 0x000fe2000004181c */
[----:B------:R-:W-:Y:S01]  /*65c0*/  LDSM.16.MT88.4 R28, [R234+0xd000] ;  /* 0x00d00000ea1c783b */ /* 0x000fe20000004200 */
[----:B-1----:R-:W-:-:S06]  /*65d0*/  FFMA.FTZ R8, R180, c[0x0][0x23c], -R2 ;  /* 0x00008f00b4087a23 */ /* 0x002fcc0000010802 */
        /* <DEDUP_REMOVED lines=11> */
[----:B---3--:R-:W-:-:S06]  /*6690*/  F2FP.BF16.PACK_AB R10, R137, R95 ;  /* 0x0000005f890a723e */ /* 0x008fcc00000010ff */
[----:B------:R1:W-:Y:S01]  /*66a0*/  MUFU.EX2 R189, R8 ;  /* 0x0000000800bd7308 */ /* 0x0003e20000000800 */
[----:B----4-:R-:W-:Y:S02]  /*66b0*/  FFMA.FTZ R4, R173, c[0x0][0x23c], -R13 ;  /* 0x00008f00ad047a23 */ /* 0x010fe4000001080d */
[----:B-1----:R-:W-:-:S05]  /*66c0*/  FFMA.FTZ R8, R183, c[0x0][0x23c], -R0 ;  /* 0x00008f00b7087a23 */ /* 0x002fca0000010800 */
[----:B------:R1:W3:Y:S02]  /*66d0*/  MUFU.EX2 R132, R8 ;  /* 0x0000000800847308 */ /* 0x0002e40000000800 */
[----:B-1----:R-:W-:Y:S01]  /*66e0*/  FFMA.FTZ R8, R172, c[0x0][0x23c], -R0 ;  /* 0x00008f00ac087a23 */ /* 0x002fe20000010800 */
[----:B---3--:R-:W-:-:S05]  /*66f0*/  MOV R173, R132 ;  /* 0x0000008400ad7202 */ /* 0x008fca0000000f00 */
[----:B------:R1:W3:Y:S01]  /*6700*/  MUFU.EX2 R132, R4 ;  /* 0x0000000400847308 */ /* 0x0002e20000000800 */
[----:B------:R-:W-:Y:S02]  /*6710*/  MOV R172, R94 ;  /* 0x0000005e00ac7202 */ /* 0x000fe40000000f00 */
[----:B------:R-:W-:-:S05]  /*6720*/  F2FP.BF16.PACK_AB R9, R173, R189 ;  /* 0x000000bdad09723e */ /* 0x000fca00000010ff */
[----:B------:R4:W-:Y:S01]  /*6730*/  MUFU.EX2 R68, R8 ;  /* 0x0000000800447308 */ /* 0x0009e20000000800 */
[----:B-1----:R-:W-:Y:S01]  /*6740*/  FFMA.FTZ R4, R193, c[0x0][0x23c], -R12 ;  /* 0x00008f00c1047a23 */ /* 0x002fe2000001080c */
[----:B---3--:R-:W-:Y:S01]  /*6750*/  F2FP.BF16.PACK_AB R6, R132, R69 ;  /* 0x000000458406723e */ /* 0x008fe200000010ff */
[----:B----4-:R-:W-:-:S05]  /*6760*/  FFMA.FTZ R8, R166, c[0x0][0x23c], -R0 ;  /* 0x00008f00a6087a23 */ /* 0x010fca0000010800 */
[----:B------:R1:W3:Y:S02]  /*6770*/  MUFU.EX2 R133, R8 ;  /* 0x0000000800857308 */ /* 0x0002e40000000800 */
[----:B-1----:R-:W-:Y:S01]  /*6780*/  FFMA.FTZ R8, R190, c[0x0][0x23c], -R13 ;  /* 0x00008f00be087a23 */ /* 0x002fe2000001080d */
[----:B---3--:R-:W-:-:S05]  /*6790*/  F2FP.BF16.PACK_AB R11, R133, R68 ;  /* 0x00000044850b723e */ /* 0x008fca00000010ff */
[----:B------:R1:W-:Y:S02]  /*67a0*/  MUFU.EX2 R190, R8 ;  /* 0x0000000800be7308 */ /* 0x0003e40000000800 */
[----:B-1----:R-:W-:-:S06]  /*67b0*/  FFMA.FTZ R8, R188, c[0x0][0x23c], -R13 ;  /* 0x00008f00bc087a23 */ /* 0x002fcc000001080d */
[----:B------:R1:W-:Y:S08]  /*67c0*/  MUFU.EX2 R188, R4 ;  /* 0x0000000400bc7308 */ /* 0x0003f00000000800 */
[----:B------:R3:W-:Y:S01]  /*67d0*/  MUFU.EX2 R112, R8 ;  /* 0x0000000800707308 */ /* 0x0007e20000000800 */
[----:B-1----:R-:W-:Y:S02]  /*67e0*/  FFMA.FTZ R4, R191, c[0x0][0x23c], -R12 ;  /* 0x00008f00bf047a23 */ /* 0x002fe4000001080c */
[----:B------:R-:W-:Y:S01]  /*67f0*/  IMAD.MOV.U32 R191, RZ, RZ, R81 ;  /* 0x000000ffffbf7224 */ /* 0x000fe200078e0051 */
[----:B------:R-:W-:-:S04]  /*6800*/  MOV R81, R104 ;  /* 0x0000006800517202 */ /* 0x000fc80000000f00 */
[----:B------:R1:W4:Y:S01]  /*6810*/  MUFU.EX2 R175, R4 ;  /* 0x0000000400af7308 */ /* 0x0003220000000800 */
[----:B------:R-:W-:Y:S01]  /*6820*/  IMAD.MOV.U32 R104, RZ, RZ, R155 ;  /* 0x000000ffff687224 */ /* 0x000fe200078e009b */
[----:B------:R-:W-:Y:S02]  /*6830*/  MOV R114, R81 ;  /* 0x0000005100727202 */ /* 0x000fe40000000f00 */
[----:B---3--:R-:W-:Y:S02]  /*6840*/  F2FP.BF16.PACK_AB R8, R191, R82 ;  /* 0x00000052bf08723e */ /* 0x008fe400000010ff */
[----:B------:R-:W-:-:S05]  /*6850*/  MOV R81, R60 ;  /* 0x0000003c00517202 */ /* 0x000fca0000000f00 */
[----:B--2---:R-:W-:Y:S01]  /*6860*/  HMMA.16816.F32.BF16 R148, R8, R16, R148 ;  /* 0x000000100894723c */ /* 0x004fe20000041894 */
[----:B-1----:R-:W-:Y:S01]  /*6870*/  FFMA.FTZ R4, R181, c[0x0][0x23c], -R12 ;  /* 0x00008f00b5047a23 */ /* 0x002fe2000001080c */
[----:B----4-:R-:W-:-:S03]  /*6880*/  F2FP.BF16.PACK_AB R5, R175, R188 ;  /* 0x000000bcaf05723e */ /* 0x010fc600000010ff */
[----:B------:R1:W-:Y:S03]  /*6890*/  MUFU.EX2 R62, R4 ;  /* 0x00000004003e7308 */ /* 0x0003e60000000800 */
[C---:B------:R-:W-:Y:S08]  /*68a0*/  HMMA.16816.F32.BF16 R44, R8.reuse, R18, R44 ;  /* 0x00000012082c723c */ /* 0x040ff0000004182c */
[----:B------:R-:W-:Y:S01]  /*68b0*/  HMMA.16816.F32.BF16 R160, R8, R28, R160 ;  /* 0x0000001c08a0723c */ /* 0x000fe200000418a0 */
[----:B-1----:R-:W-:Y:S01]  /*68c0*/  FFMA.FTZ R4, R174, c[0x0][0x23c], -R12 ;  /* 0x00008f00ae047a23 */ /* 0x002fe2000001080c */
[----:B------:R-:W-:Y:S01]  /*68d0*/  MOV R174, R112 ;  /* 0x0000007000ae7202 */ /* 0x000fe20000000f00 */
[----:B------:R-:W-:-:S05]  /*68e0*/  IMAD.MOV.U32 R112, RZ, RZ, R113 ;  /* 0x000000ffff707224 */ /* 0x000fca00078e0071 */
[C---:B------:R-:W-:Y:S01]  /*68f0*/  HMMA.16816.F32.BF16 R40, R8.reuse, R30, R40 ;  /* 0x0000001e0828723c */ /* 0x040fe20000041828 */
[----:B------:R1:W2:Y:S01]  /*6900*/  MUFU.EX2 R63, R4 ;  /* 0x00000004003f7308 */ /* 0x0002a20000000800 */
[----:B------:R-:W-:Y:S02]  /*6910*/  IMAD.MOV.U32 R113, RZ, RZ, R195 ;  /* 0x000000ffff717224 */ /* 0x000fe400078e00c3 */
[----:B------:R-:W-:Y:S02]  /*6920*/  IMAD.MOV.U32 R83, RZ, RZ, R112 ;  /* 0x000000ffff537224 */ /* 0x000fe400078e0070 */
[----:B------:R-:W-:Y:S02]  /*6930*/  IMAD.MOV.U32 R112, RZ, RZ, R61 ;  /* 0x000000ffff707224 */ /* 0x000fe400078e003d */
[C---:B------:R-:W-:Y:S08]  /*6940*/  HMMA.16816.F32.BF16 R176, R8.reuse, R20, R176 ;  /* 0x0000001408b0723c */ /* 0x040ff000000418b0 */
[----:B------:R-:W-:Y:S01]  /*6950*/  HMMA.16816.F32.BF16 R36, R8, R22, R36 ;  /* 0x000000160824723c */ /* 0x000fe20000041824 */
[----:B-1----:R-:W-:-:S02]  /*6960*/  F2FP.BF16.PACK_AB R4, R174, R190 ;  /* 0x000000beae04723e */ /* 0x002fc400000010ff */
[----:B--2---:R-:W-:-:S07]  /*6970*/  F2FP.BF16.PACK_AB R7, R63, R62 ;  /* 0x0000003e3f07723e */ /* 0x004fce00000010ff */
[C---:B------:R-:W-:Y:S08]  /*6980*/  HMMA.16816.F32.BF16 R144, R4.reuse, R16, R196 ;  /* 0x000000100490723c */ /* 0x040ff000000418c4 */
[C---:B------:R-:W-:Y:S01]  /*6990*/  HMMA.16816.F32.BF16 R152, R4.reuse, R18, R116 ;  /* 0x000000120498723c */ /* 0x040fe20000041874 */
[----:B------:R-:W1:Y:S06]  /*69a0*/  LDSM.16.MT88.4 R16, [R235+0xd000] ;  /* 0x00d00000eb10783b */ /* 0x000e6c0000004200 */
[----:B------:R-:W-:Y:S01]  /*69b0*/  IMAD.MOV.U32 R119, RZ, RZ, R95 ;  /* 0x000000ffff777224 */ /* 0x000fe200078e005f */
[----:B------:R-:W-:Y:S01]  /*69c0*/  HMMA.16816.F32.BF16 R164, R4, R28, R208 ;  /* 0x0000001c04a4723c */ /* 0x000fe200000418d0 */
[----:B------:R-:W-:Y:S01]  /*69d0*/  IMAD.MOV.U32 R116, RZ, RZ, R62 ;  /* 0x000000ffff747224 */ /* 0x000fe200078e003e */
[----:B------:R-:W-:Y:S01]  /*69e0*/  MOV R118, R68 ;  /* 0x0000004400767202 */ /* 0x000fe20000000f00 */
[----:B------:R-:W-:-:S04]  /*69f0*/  IMAD.MOV.U32 R117, RZ, RZ, R69 ;  /* 0x000000ffff757224 */ /* 0x000fc800078e0045 */
[----:B------:R-:W-:Y:S01]  /*6a00*/  MOV R211, R63 ;  /* 0x0000003f00d37202 */ /* 0x000fe20000000f00 */
[----:B------:R-:W-:Y:S01]  /*6a10*/  HMMA.16816.F32.BF16 R168, R4, R30, R168 ;  /* 0x0000001e04a8723c */ /* 0x000fe200000418a8 */
[----:B------:R-:W-:Y:S01]  /*6a20*/  LDSM.16.MT88.4 R28, [R236+0xf000] ;  /* 0x00f00000ec1c783b */ /* 0x000fe20000004200 */
[----:B------:R-:W-:Y:S01]  /*6a30*/  IMAD.MOV.U32 R210, RZ, RZ, R111 ;  /* 0x000000ffffd27224 */ /* 0x000fe200078e006f */
[----:B------:R-:W-:Y:S01]  /*6a40*/  MOV R208, R65 ;  /* 0x0000004100d07202 */ /* 0x000fe20000000f00 */
[----:B------:R-:W-:-:S04]  /*6a50*/  IMAD.MOV.U32 R209, RZ, RZ, R109 ;  /* 0x000000ffffd17224 */ /* 0x000fc800078e006d */
[C---:B------:R-:W-:Y:S07]  /*6a60*/  HMMA.16816.F32.BF16 R180, R4.reuse, R20, R224 ;  /* 0x0000001404b4723c */ /* 0x040fee00000418e0 */
[----:B------:R-:W-:Y:S01]  /*6a70*/  IMAD.MOV.U32 R225, RZ, RZ, R99 ;  /* 0x000000ffffe17224 */ /* 0x000fe200078e0063 */
[----:B------:R-:W-:Y:S01]  /*6a80*/  HMMA.16816.F32.BF16 R184, R4, R22, R184 ;  /* 0x0000001604b8723c */ /* 0x000fe200000418b8 */
[----:B------:R-:W2:Y:S01]  /*6a90*/  LDSM.16.MT88.4 R20, [R233+0xf000] ;  /* 0x00f00000e914783b */ /* 0x000ea20000004200 */
[----:B------:R-:W-:Y:S01]  /*6aa0*/  IMAD.MOV.U32 R224, RZ, RZ, R110 ;  /* 0x000000ffffe07224 */ /* 0x000fe200078e006e */
[----:B------:R-:W-:-:S02]  /*6ab0*/  MOV R227, R98 ;  /* 0x0000006200e37202 */ /* 0x000fc40000000f00 */
[----:B------:R-:W-:Y:S02]  /*6ac0*/  MOV R99, R92 ;  /* 0x0000005c00637202 */ /* 0x000fe40000000f00 */
[----:B------:R-:W-:Y:S01]  /*6ad0*/  MOV R226, R64 ;  /* 0x0000004000e27202 */ /* 0x000fe20000000f00 */
[----:B-1----:R-:W-:Y:S01]  /*6ae0*/  HMMA.16816.F32.BF16 R192, R8, R16, R84 ;  /* 0x0000001008c0723c */ /* 0x002fe20000041854 */
[----:B------:R-:W-:-:S07]  /*6af0*/  MOV R98, R108 ;  /* 0x0000006c00627202 */ /* 0x000fce0000000f00 */
[C---:B------:R-:W-:Y:S07]  /*6b00*/  HMMA.16816.F32.BF16 R196, R4.reuse, R16, R228 ;  /* 0x0000001004c4723c */ /* 0x040fee00000418e4 */
[----:B------:R-:W-:Y:S01]  /*6b10*/  MOV R229, R225 ;  /* 0x000000e100e57202 */ /* 0x000fe20000000f00 */
[----:B------:R-:W-:Y:S01]  /*6b20*/  HMMA.16816.F32.BF16 R200, R4, R18, R200 ;  /* 0x0000001204c8723c */ /* 0x000fe200000418c8 */
[----:B------:R-:W-:Y:S01]  /*6b30*/  MOV R225, R99 ;  /* 0x0000006300e17202 */ /* 0x000fe20000000f00 */
[----:B------:R-:W-:Y:S01]  /*6b40*/  IMAD.MOV.U32 R99, RZ, RZ, R81 ;  /* 0x000000ffff637224 */ /* 0x000fe200078e0051 */
[----:B------:R-:W-:Y:S01]  /*6b50*/  MOV R81, R139 ;  /* 0x0000008b00517202 */ /* 0x000fe20000000f00 */
[----:B------:R-:W-:Y:S01]  /*6b60*/  IMAD.MOV.U32 R230, RZ, RZ, R226 ;  /* 0x000000ffffe67224 */ /* 0x000fe200078e00e2 */
[----:B------:R-:W-:-:S02]  /*6b70*/  MOV R231, R208 ;  /* 0x000000d000e77202 */ /* 0x000fc40000000f00 */
[----:B------:R-:W-:Y:S01]  /*6b80*/  MOV R226, R112 ;  /* 0x0000007000e27202 */ /* 0x000fe20000000f00 */
[----:B------:R-:W-:Y:S01]  /*6b90*/  HMMA.16816.F32.BF16 R140, R8, R18, R32 ;  /* 0x00000012088c723c */ /* 0x000fe20000041820 */
[----:B------:R-:W1:Y:S01]  /*6ba0*/  LDSM.16.MT88.4 R16, [R234+0xf000] ;  /* 0x00f00000ea10783b */ /* 0x000e620000004200 */
[----:B------:R-:W-:Y:S01]  /*6bb0*/  IMAD.MOV.U32 R112, RZ, RZ, R138 ;  /* 0x000000ffff707224 */ /* 0x000fe200078e008a */
[----:B------:R-:W-:Y:S01]  /*6bc0*/  MOV R228, R231 ;  /* 0x000000e700e47202 */ /* 0x000fe20000000f00 */
[----:B------:R-:W-:Y:S01]  /*6bd0*/  IMAD.MOV.U32 R231, RZ, RZ, R226 ;  /* 0x000000ffffe77224 */ /* 0x000fe200078e00e2 */
[----:B------:R-:W3:Y:S01]  /*6be0*/  LDSM.16.MT88.4 R32, [R235+0xf000] ;  /* 0x00f00000eb20783b */ /* 0x000ee20000004200 */
[----:B------:R-:W-:Y:S02]  /*6bf0*/  MOV R226, R137 ;  /* 0x0000008900e27202 */ /* 0x000fe40000000f00 */
[C---:B--2---:R-:W-:Y:S08]  /*6c00*/  HMMA.16816.F32.BF16 R52, R4.reuse, R20, R52 ;  /* 0x000000140434723c */ /* 0x044ff00000041834 */
[C---:B------:R-:W-:Y:S08]  /*6c10*/  HMMA.16816.F32.BF16 R104, R4.reuse, R28, R104 ;  /* 0x0000001c0468723c */ /* 0x040ff00000041868 */
[C---:B------:R-:W-:Y:S07]  /*6c20*/  HMMA.16816.F32.BF16 R60, R4.reuse, R22, R220 ;  /* 0x00000016043c723c */ /* 0x040fee00000418dc */
[----:B------:R-:W-:Y:S01]  /*6c30*/  IMAD.MOV.U32 R223, RZ, RZ, R230 ;  /* 0x000000ffffdf7224 */ /* 0x000fe200078e00e6 */
[----:B------:R-:W-:Y:S01]  /*6c40*/  HMMA.16816.F32.BF16 R108, R4, R30, R212 ;  /* 0x0000001e046c723c */ /* 0x000fe200000418d4 */
[----:B------:R-:W-:Y:S01]  /*6c50*/  MOV R230, R225 ;  /* 0x000000e100e67202 */ /* 0x000fe20000000f00 */
[----:B------:R-:W-:Y:S01]  /*6c60*/  IMAD.MOV.U32 R225, RZ, RZ, R210 ;  /* 0x000000ffffe17224 */ /* 0x000fe200078e00d2 */
[----:B------:R-:W-:-:S02]  /*6c70*/  MOV R210, R132 ;  /* 0x0000008400d27202 */ /* 0x000fc40000000f00 */
[----:B------:R-:W-:Y:S02]  /*6c80*/  MOV R222, R231 ;  /* 0x000000e700de7202 */ /* 0x000fe40000000f00 */
[----:B------:R-:W-:Y:S01]  /*6c90*/  MOV R221, R230 ;  /* 0x000000e600dd7202 */ /* 0x000fe20000000f00 */
[----:B------:R-:W-:Y:S01]  /*6ca0*/  HMMA.16816.F32.BF16 R56, R8, R30, R56 ;  /* 0x0000001e0838723c */ /* 0x000fe20000041838 */
[----:B------:R-:W-:Y:S02]  /*6cb0*/  MOV R231, R118 ;  /* 0x0000007600e77202 */ /* 0x000fe40000000f00 */
[----:B------:R-:W-:-:S05]  /*6cc0*/  MOV R230, R119 ;  /* 0x0000007700e67202 */ /* 0x000fca0000000f00 */
[C---:B-1----:R-:W-:Y:S08]  /*6cd0*/  HMMA.16816.F32.BF16 R88, R4.reuse, R16, R88 ;  /* 0x000000100458723c */ /* 0x042ff00000041858 */
[C---:B---3--:R-:W-:Y:S08]  /*6ce0*/  HMMA.16816.F32.BF16 R120, R4.reuse, R32, R120 ;  /* 0x000000200478723c */ /* 0x048ff00000041878 */
[C---:B------:R-:W-:Y:S07]  /*6cf0*/  HMMA.16816.F32.BF16 R92, R4.reuse, R18, R216 ;  /* 0x00000012045c723c */ /* 0x040fee00000418d8 */
[----:B------:R-:W-:Y:S01]  /*6d00*/  MOV R219, R221 ;  /* 0x000000dd00db7202 */ /* 0x000fe20000000f00 */
[----:B------:R-:W-:Y:S01]  /*6d10*/  HMMA.16816.F32.BF16 R64, R4, R34, R204 ;  /* 0x000000220440723c */ /* 0x000fe200000418cc */
[----:B------:R-:W-:Y:S01]  /*6d20*/  IMAD.MOV.U32 R218, RZ, RZ, R82 ;  /* 0x000000ffffda7224 */ /* 0x000fe200078e0052 */
[----:B------:R-:W-:Y:S01]  /*6d30*/  MOV R82, R83 ;  /* 0x0000005300527202 */ /* 0x000fe20000000f00 */
[----:B------:R-:W-:Y:S01]  /*6d40*/  LDSM.16.MT88.4 R204, [R235+0xd800] ;  /* 0x00d80000ebcc783b */ /* 0x000fe20000004200 */
[----:B------:R-:W-:Y:S01]  /*6d50*/  MOV R83, R114 ;  /* 0x0000007200537202 */ /* 0x000fe20000000f00 */
[----:B------:R-:W-:Y:S01]  /*6d60*/  IMAD.MOV.U32 R114, RZ, RZ, R115 ;  /* 0x000000ffff727224 */ /* 0x000fe200078e0073 */
[----:B------:R-:W-:Y:S01]  /*6d70*/  MOV R115, R98 ;  /* 0x0000006200737202 */ /* 0x000fe20000000f00 */
[--C-:B------:R-:W-:Y:S01]  /*6d80*/  FFMA.FTZ R4, R224, c[0x0][0x23c], -R2.reuse ;  /* 0x00008f00e0047a23 */ /* 0x100fe20000010802 */
[C---:B------:R-:W-:Y:S01]  /*6d90*/  HMMA.16816.F32.BF16 R100, R8.reuse, R28, R100 ;  /* 0x0000001c0864723c */ /* 0x040fe20000041864 */
[----:B------:R-:W-:Y:S01]  /*6da0*/  IMAD.MOV.U32 R224, RZ, RZ, R209 ;  /* 0x000000ffffe07224 */ /* 0x000fe200078e00d1 */
[----:B------:R-:W-:Y:S01]  /*6db0*/  MOV R98, R244 ;  /* 0x000000f400627202 */ /* 0x000fe20000000f00 */
[----:B------:R1:W-:Y:S01]  /*6dc0*/  MUFU.EX2 R139, R4 ;  /* 0x00000004008b7308 */ /* 0x0003e20000000800 */
[----:B------:R-:W4:Y:S04]  /*6dd0*/  LDL.LU R244, [R1+0x100] ;  /* 0x0001000001f47983 */ /* 0x000f280000300800 */
[C---:B------:R-:W-:Y:S08]  /*6de0*/  HMMA.16816.F32.BF16 R68, R8.reuse, R20, R128 ;  /* 0x000000140844723c */ /* 0x040ff00000041880 */
[----:B------:R-:W-:Y:S01]  /*6df0*/  HMMA.16816.F32.BF16 R84, R8, R16, R124 ;  /* 0x000000100854723c */ /* 0x000fe2000004187c */
[----:B-1----:R-:W-:-:S04]  /*6e00*/  FFMA.FTZ R4, R249, c[0x0][0x23c], -R2 ;  /* 0x00008f00f9047a23 */ /* 0x002fc80000010802 */
[----:B------:R1:W3:Y:S03]  /*6e10*/  MUFU.EX2 R208, R4 ;  /* 0x0000000400d07308 */ /* 0x0002e60000000800 */
[C---:B------:R-:W-:Y:S08]  /*6e20*/  HMMA.16816.F32.BF16 R20, R8.reuse, R22, R76 ;  /* 0x000000160814723c */ /* 0x040ff0000004184c */
[----:B------:R-:W-:Y:S01]  /*6e30*/  HMMA.16816.F32.BF16 R16, R8, R18, R72 ;  /* 0x000000120810723c */ /* 0x000fe20000041848 */
[----:B-1----:R-:W-:-:S07]  /*6e40*/  FFMA.FTZ R4, R246, c[0x0][0x23c], -R2 ;  /* 0x00008f00f6047a23 */ /* 0x002fce0000010802 */
[----:B------:R-:W-:Y:S01]  /*6e50*/  HMMA.16816.F32.BF16 R48, R8, R34, R48 ;  /* 0x000000220830723c */ /* 0x000fe20000041830 */
[----:B------:R-:W-:Y:S01]  /*6e60*/  FFMA.FTZ R2, R245, c[0x0][0x23c], -R2 ;  /* 0x00008f00f5027a23 */ /* 0x000fe20000010802 */
[----:B------:R1:W-:Y:S08]  /*6e70*/  MUFU.EX2 R209, R4 ;  /* 0x0000000400d17308 */ /* 0x0003f00000000800 */
[----:B------:R4:W-:Y:S01]  /*6e80*/  MUFU.EX2 R138, R2 ;  /* 0x00000002008a7308 */ /* 0x0009e20000000800 */
[----:B-1----:R-:W1:Y:S01]  /*6e90*/  LDSM.16.MT88.4 R4, [R235+0xf800] ;  /* 0x00f80000eb04783b */ /* 0x002e620000004200 */
[----:B----4-:R-:W-:-:S02]  /*6ea0*/  FFMA.FTZ R2, R229, c[0x0][0x23c], -R0 ;  /* 0x00008f00e5027a23 */ /* 0x010fc40000010800 */
[----:B------:R-:W-:Y:S01]  /*6eb0*/  IMAD.MOV.U32 R229, RZ, RZ, R224 ;  /* 0x000000ffffe57224 */ /* 0x000fe200078e00e0 */
[----:B------:R-:W-:-:S03]  /*6ec0*/  MOV R224, R227 ;  /* 0x000000e300e07202 */ /* 0x000fc60000000f00 */
[----:B------:R4:W-:Y:S01]  /*6ed0*/  MUFU.EX2 R132, R2 ;  /* 0x0000000200847308 */ /* 0x0009e20000000800 */
[----:B------:R-:W-:Y:S02]  /*6ee0*/  IMAD.MOV.U32 R227, RZ, RZ, R133 ;  /* 0x000000ffffe37224 */ /* 0x000fe400078e0085 */
[----:B------:R-:W-:Y:S02]  /*6ef0*/  IMAD.MOV.U32 R220, RZ, RZ, R229 ;  /* 0x000000ffffdc7224 */ /* 0x000fe400078e00e5 */
[----:B------:R-:W-:Y:S01]  /*6f00*/  IMAD.MOV.U32 R229, RZ, RZ, R175 ;  /* 0x000000ffffe57224 */ /* 0x000fe200078e00af */
[----:B------:R-:W-:Y:S01]  /*6f10*/  MOV R175, R27 ;  /* 0x0000001b00af7202 */ /* 0x000fe20000000f00 */
[----:B----4-:R-:W-:-:S04]  /*6f20*/  FFMA.FTZ R2, R250, c[0x0][0x23c], -R0 ;  /* 0x00008f00fa027a23 */ /* 0x010fc80000010800 */
[----:B------:R4:W1:Y:S02]  /*6f30*/  MUFU.EX2 R133, R2 ;  /* 0x0000000200857308 */ /* 0x0008640000000800 */
[--C-:B----4-:R-:W-:Y:S02]  /*6f40*/  FFMA.FTZ R2, R248, c[0x0][0x23c], -R0.reuse ;  /* 0x00008f00f8027a23 */ /* 0x110fe40000010800 */
[----:B------:R-:W-:-:S04]  /*6f50*/  FFMA.FTZ R0, R247, c[0x0][0x23c], -R0 ;  /* 0x00008f00f7007a23 */ /* 0x000fc80000010800 */
[----:B------:R4:W-:Y:S08]  /*6f60*/  MUFU.EX2 R137, R2 ;  /* 0x0000000200897308 */ /* 0x0009f00000000800 */
[----:B------:R1:W1:Y:S01]  /*6f70*/  MUFU.EX2 R31, R0 ;  /* 0x00000000001f7308 */ /* 0x0002620000000800 */
[----:B------:R-:W-:Y:S01]  /*6f80*/  IMAD.MOV.U32 R250, RZ, RZ, R81 ;  /* 0x000000fffffa7224 */ /* 0x000fe200078e0051 */
[----:B------:R-:W-:Y:S01]  /*6f90*/  MOV R248, R112 ;  /* 0x0000007000f87202 */ /* 0x000fe20000000f00 */
[----:B----4-:R-:W-:-:S02]  /*6fa0*/  FFMA.FTZ R2, R172, c[0x0][0x23c], -R12 ;  /* 0x00008f00ac027a23 */ /* 0x010fc4000001080c */
[----:B-1----:R-:W-:Y:S02]  /*6fb0*/  FFMA.FTZ R0, R223, c[0x0][0x23c], -R13 ;  /* 0x00008f00df007a23 */ /* 0x002fe4000001080d */
[----:B------:R-:W-:Y:S02]  /*6fc0*/  IMAD.MOV.U32 R223, RZ, RZ, R224 ;  /* 0x000000ffffdf7224 */ /* 0x000fe400078e00e0 */
[----:B------:R1:W-:Y:S01]  /*6fd0*/  MUFU.EX2 R29, R0 ;  /* 0x00000000001d7308 */ /* 0x0003e20000000800 */
[----:B------:R-:W-:Y:S02]  /*6fe0*/  IMAD.MOV.U32 R224, RZ, RZ, R117 ;  /* 0x000000ffffe07224 */ /* 0x000fe400078e0075 */
[----:B------:R-:W-:Y:S02]  /*6ff0*/  MOV R221, R223 ;  /* 0x000000df00dd7202 */ /* 0x000fe40000000f00 */
[----:B------:R-:W-:-:S03]  /*7000*/  MOV R223, R173 ;  /* 0x000000ad00df7202 */ /* 0x000fc60000000f00 */
[----:B------:R-:W-:Y:S01]  /*7010*/  IMAD.MOV.U32 R216, RZ, RZ, R221 ;  /* 0x000000ffffd87224 */ /* 0x000fe200078e00dd */
[----:B------:R-:W-:Y:S01]  /*7020*/  MOV R247, R113 ;  /* 0x0000007100f77202 */ /* 0x000fe20000000f00 */
[----:B------:R-:W-:Y:S02]  /*7030*/  IMAD.MOV.U32 R221, RZ, RZ, R188 ;  /* 0x000000ffffdd7224 */ /* 0x000fe400078e00bc */
[--C-:B-1----:R-:W-:Y:S01]  /*7040*/  FFMA.FTZ R0, R228, c[0x0][0x23c], -R13.reuse ;  /* 0x00008f00e4007a23 */ /* 0x102fe2000001080d */
[----:B------:R-:W-:Y:S02]  /*7050*/  MOV R228, R225 ;  /* 0x000000e100e47202 */ /* 0x000fe40000000f00 */
[----:B------:R-:W-:Y:S01]  /*7060*/  MOV R225, R116 ;  /* 0x0000007400e17202 */ /* 0x000fe20000000f00 */
[----:B------:R1:W4:Y:S01]  /*7070*/  MUFU.EX2 R30, R0 ;  /* 0x00000000001e7308 */ /* 0x0003220000000800 */
[----:B------:R-:W-:Y:S01]  /*7080*/  HMMA.16816.F32.BF16 R116, R8, R32, R156 ;  /* 0x000000200874723c */ /* 0x000fe2000004189c */
[----:B------:R-:W4:Y:S01]  /*7090*/  LDSM.16.MT88.4 R156, [R233+0xd800] ;  /* 0x00d80000e99c783b */ /* 0x000f220000004200 */
[----:B-1----:R-:W-:-:S05]  /*70a0*/  FFMA.FTZ R0, R252, c[0x0][0x23c], -R13 ;  /* 0x00008f00fc007a23 */ /* 0x002fca000001080d */
[----:B------:R1:W-:Y:S02]  /*70b0*/  MUFU.EX2 R28, R0 ;  /* 0x00000000001c7308 */ /* 0x0003e40000000800 */
[----:B-1----:R-:W-:-:S06]  /*70c0*/  FFMA.FTZ R0, R251, c[0x0][0x23c], -R13 ;  /* 0x00008f00fb007a23 */ /* 0x002fcc000001080d */
[----:B------:R1:W-:Y:S02]  /*70d0*/  MUFU.EX2 R27, R0 ;  /* 0x00000000001b7308 */ /* 0x0003e40000000800 */
[----:B-1----:R-:W-:Y:S02]  /*70e0*/  FFMA.FTZ R0, R220, c[0x0][0x23c], -R12 ;  /* 0x00008f00dc007a23 */ /* 0x002fe4000001080c */
[----:B------:R-:W-:Y:S01]  /*70f0*/  IMAD.MOV.U32 R220, RZ, RZ, R222 ;  /* 0x000000ffffdc7224 */ /* 0x000fe200078e00de */
[----:B------:R-:W-:-:S03]  /*7100*/  MOV R222, R228 ;  /* 0x000000e400de7202 */ /* 0x000fc60000000f00 */
[----:B------:R1:W-:Y:S01]  /*7110*/  MUFU.EX2 R11, R0 ;  /* 0x00000000000b7308 */ /* 0x0003e20000000800 */
[----:B------:R-:W-:Y:S01]  /*7120*/  IMAD.MOV.U32 R228, RZ, RZ, R174 ;  /* 0x000000ffffe47224 */ /* 0x000fe200078e00ae */
[----:B------:R-:W-:Y:S02]  /*7130*/  MOV R215, R220 ;  /* 0x000000dc00d77202 */ /* 0x000fe40000000f00 */
[----:B------:R-:W-:Y:S01]  /*7140*/  MOV R217, R222 ;  /* 0x000000de00d97202 */ /* 0x000fe20000000f00 */
[----:B------:R-:W-:Y:S01]  /*7150*/  IMAD.MOV.U32 R32, RZ, RZ, R96 ;  /* 0x000000ffff207224 */ /* 0x000fe200078e0060 */
[----:B------:R-:W-:Y:S01]  /*7160*/  MOV R222, R191 ;  /* 0x000000bf00de7202 */ /* 0x000fe20000000f00 */
[----:B------:R-:W-:Y:S01]  /*7170*/  FADD.FTZ R8, R215, R26 ;  /* 0x0000001ad7087221 */ /* 0x000fe20000010000 */
[----:B------:R-:W-:Y:S01]  /*7180*/  MOV R220, R190 ;  /* 0x000000be00dc7202 */ /* 0x000fe20000000f00 */
[----:B------:R-:W-:Y:S02]  /*7190*/  IMAD.MOV.U32 R215, RZ, RZ, R216 ;  /* 0x000000ffffd77224 */ /* 0x000fe400078e00d8 */
[----:B------:R-:W-:Y:S01]  /*71a0*/  IMAD.MOV.U32 R216, RZ, RZ, R83 ;  /* 0x000000ffffd87224 */ /* 0x000fe200078e0053 */
[----:B------:R-:W-:-:S02]  /*71b0*/  MOV R83, R115 ;  /* 0x0000007300537202 */ /* 0x000fc40000000f00 */
[----:B------:R-:W-:Y:S01]  /*71c0*/  MOV R115, R99 ;  /* 0x0000006300737202 */ /* 0x000fe20000000f00 */
[----:B------:R-:W-:Y:S02]  /*71d0*/  IMAD.MOV.U32 R99, RZ, RZ, R134 ;  /* 0x000000ffff637224 */ /* 0x000fe400078e0086 */
[----:B------:R-:W2:Y:S01]  /*71e0*/  LDL.LU R134, [R1+0xfc] ;  /* 0x0000fc0001867983 */ /* 0x000ea20000300800 */
[----:B------:R-:W-:Y:S01]  /*71f0*/  MOV R214, R217 ;  /* 0x000000d900d67202 */ /* 0x000fe20000000f00 */
[----:B-1----:R-:W-:Y:S01]  /*7200*/  FFMA.FTZ R0, R175, c[0x0][0x23c], -R12 ;  /* 0x00008f00af007a23 */ /* 0x002fe2000001080c */
[----:B------:R-:W-:Y:S01]  /*7210*/  MOV R217, R82 ;  /* 0x0000005200d97202 */ /* 0x000fe20000000f00 */
[----:B------:R-:W1:Y:S01]  /*7220*/  LDSM.16.MT88.4 R172, [R234+0xd800] ;  /* 0x00d80000eaac783b */ /* 0x000e620000004200 */
[----:B------:R-:W-:Y:S01]  /*7230*/  MOV R82, R114 ;  /* 0x0000007200527202 */ /* 0x000fe20000000f00 */
[----:B------:R-:W-:Y:S01]  /*7240*/  IMAD.MOV.U32 R114, RZ, RZ, R98 ;  /* 0x000000ffff727224 */ /* 0x000fe200078e0062 */
[----:B------:R-:W-:Y:S01]  /*7250*/  MOV R98, R80 ;  /* 0x0000005000627202 */ /* 0x000fe20000000f00 */
[----:B------:R3:W1:Y:S01]  /*7260*/  MUFU.EX2 R13, R0 ;  /* 0x00000000000d7308 */ /* 0x0006620000000800 */
[----:B------:R-:W-:-:S02]  /*7270*/  MOV R80, R3 ;  /* 0x0000000300507202 */ /* 0x000fc40000000f00 */
[----:B------:R-:W-:Y:S01]  /*7280*/  MOV R213, R114 ;  /* 0x0000007200d57202 */ /* 0x000fe20000000f00 */
[----:B------:R-:W-:Y:S01]  /*7290*/  IMAD.MOV.U32 R249, RZ, RZ, R98 ;  /* 0x000000fffff97224 */ /* 0x000fe200078e0062 */
[----:B------:R-:W-:Y:S02]  /*72a0*/  MOV R212, R115 ;  /* 0x0000007300d47202 */ /* 0x000fe40000000f00 */
[----:B------:R-:W-:Y:S01]  /*72b0*/  MOV R33, R97 ;  /* 0x0000006100217202 */ /* 0x000fe20000000f00 */
[----:B------:R-:W-:Y:S01]  /*72c0*/  LDSM.16.MT88.4 R112, [R236+0xf800] ;  /* 0x00f80000ec70783b */ /* 0x000fe20000004200 */
[----:B------:R-:W-:Y:S02]  /*72d0*/  MOV R246, R99 ;  /* 0x0000006300f67202 */ /* 0x000fe40000000f00 */
[----:B------:R-:W-:Y:S01]  /*72e0*/  MOV R245, R80 ;  /* 0x0000005000f57202 */ /* 0x000fe20000000f00 */
[----:B------:R-:W-:Y:S01]  /*72f0*/  LDSM.16.MT88.4 R96, [R234+0xf800] ;  /* 0x00f80000ea60783b */ /* 0x000fe20000004200 */
[----:B---3--:R-:W-:Y:S01]  /*7300*/  FFMA.FTZ R0, R219, c[0x0][0x23c], -R12 ;  /* 0x00008f00db007a23 */ /* 0x008fe2000001080c */
[----:B------:R-:W-:Y:S01]  /*7310*/  MOV R219, R189 ;  /* 0x000000bd00db7202 */ /* 0x000fe20000000f00 */
[----:B------:R3:W-:Y:S01]  /*7320*/  MUFU.EX2 R12, R2 ;  /* 0x00000002000c7308 */ /* 0x0007e20000000800 */
[----:B------:R-:W4:Y:S01]  /*7330*/  LDSM.16.MT88.4 R188, [R236+0xd800] ;  /* 0x00d80000ecbc783b */ /* 0x000f220000004200 */
[----:B------:R-:W-:Y:S01]  /*7340*/  MOV R252, R243 ;  /* 0x000000f300fc7202 */ /* 0x000fe20000000f00 */
[----:B------:R-:W-:Y:S01]  /*7350*/  IMAD.MOV.U32 R251, RZ, RZ, R242 ;  /* 0x000000fffffb7224 */ /* 0x000fe200078e00f2 */
[----:B------:R-:W-:Y:S01]  /*7360*/  F2FP.BF16.PACK_AB R128, R208, R139 ;  /* 0x0000008bd080723e */ /* 0x000fe200000010ff */
[----:B------:R1:W5:Y:S01]  /*7370*/  LDL.LU R3, [R1+0xf8] ;  /* 0x0000f80001037983 */ /* 0x0003620000300800 */
[----:B---3--:R-:W-:Y:S01]  /*7380*/  FADD.FTZ R2, R215, R214 ;  /* 0x000000d6d7027221 */ /* 0x008fe20000010000 */
[----:B------:R-:W-:Y:S01]  /*7390*/  MOV R215, R82 ;  /* 0x0000005200d77202 */ /* 0x000fe20000000f00 */
[----:B------:R-:W-:-:S02]  /*73a0*/  IMAD.MOV.U32 R214, RZ, RZ, R83 ;  /* 0x000000ffffd67224 */ /* 0x000fc400078e0053 */
[----:B------:R-:W3:Y:S01]  /*73b0*/  LDSM.16.MT88.4 R80, [R233+0xf800] ;  /* 0x00f80000e950783b */ /* 0x000ee20000004200 */
[----:B------:R-:W4:Y:S01]  /*73c0*/  MUFU.EX2 R26, R0 ;  /* 0x00000000001a7308 */ /* 0x000f220000000800 */
[----:B------:R-:W-:Y:S01]  /*73d0*/  F2FP.BF16.PACK_AB R129, R133, R132 ;  /* 0x000000848581723e */ /* 0x000fe200000010ff */
[----:B------:R-:W-:Y:S01]  /*73e0*/  FADD.FTZ R9, R252, R251 ;  /* 0x000000fbfc097221 */ /* 0x000fe20000010000 */
[----:B------:R-:W-:Y:S02]  /*73f0*/  F2FP.BF16.PACK_AB R130, R138, R209 ;  /* 0x000000d18a82723e */ /* 0x000fe400000010ff */
[----:B------:R-:W-:Y:S02]  /*7400*/  F2FP.BF16.PACK_AB R131, R31, R137 ;  /* 0x000000891f83723e */ /* 0x000fe400000010ff */
[----:B----4-:R-:W-:Y:S02]  /*7410*/  F2FP.BF16.PACK_AB R124, R30, R29 ;  /* 0x0000001d1e7c723e */ /* 0x010fe400000010ff */
[----:B-1----:R-:W-:-:S02]  /*7420*/  F2FP.BF16.PACK_AB R125, R13, R11 ;  /* 0x0000000b0d7d723e */ /* 0x002fc400000010ff */
[----:B------:R-:W-:Y:S01]  /*7430*/  F2FP.BF16.PACK_AB R126, R27, R28 ;  /* 0x0000001c1b7e723e */ /* 0x000fe200000010ff */
[----:B------:R-:W-:Y:S01]  /*7440*/  FADD.FTZ R2, R240, R2 ;  /* 0x00000002f0027221 */ /* 0x000fe20000010000 */
[----:B------:R-:W-:Y:S02]  /*7450*/  MOV R252, R32 ;  /* 0x0000002000fc7202 */ /* 0x000fe40000000f00 */
[----:B------:R-:W-:Y:S01]  /*7460*/  F2FP.BF16.PACK_AB R127, R26, R12 ;  /* 0x0000000c1a7f723e */ /* 0x000fe200000010ff */
[----:B------:R-:W-:Y:S02]  /*7470*/  FADD.FTZ R0, R241, R8 ;  /* 0x00000008f1007221 */ /* 0x000fe40000010000 */
[----:B------:R-:W-:Y:S01]  /*7480*/  FADD.FTZ R9, R238, R9 ;  /* 0x00000009ee097221 */ /* 0x000fe20000010000 */
[----:B------:R-:W-:Y:S01]  /*7490*/  MOV R32, R232 ;  /* 0x000000e800207202 */ /* 0x000fe20000000f00 */
[----:B------:R-:W-:Y:S01]  /*74a0*/  FADD.FTZ R0, R237, R0 ;  /* 0x00000000ed007221 */ /* 0x000fe20000010000 */
[----:B------:R-:W-:Y:S01]  /*74b0*/  HMMA.16816.F32.BF16 R116, R128, R4, R116 ;  /* 0x000000048074723c */ /* 0x000fe20000041874 */
[----:B------:R-:W-:-:S02]  /*74c0*/  FADD.FTZ R2, R252, R2 ;  /* 0x00000002fc027221 */ /* 0x000fc40000010000 */
        /* <DEDUP_REMOVED lines=11> */
[-C--:B------:R-:W-:Y:S08]  /*7580*/  HMMA.16816.F32.BF16 R176, R128, R188.reuse, R176 ;  /* 0x000000bc80b0723c */ /* 0x080ff000000418b0 */
[C---:B------:R-:W-:Y:S08]  /*7590*/  HMMA.16816.F32.BF16 R180, R124.reuse, R188, R180 ;  /* 0x000000bc7cb4723c */ /* 0x040ff000000418b4 */
[C---:B------:R-:W-:Y:S08]  /*75a0*/  HMMA.16816.F32.BF16 R184, R124.reuse, R190, R184 ;  /* 0x000000be7cb8723c */ /* 0x040ff000000418b8 */
[C---:B------:R-:W-:Y:S08]  /*75b0*/  HMMA.16816.F32.BF16 R196, R124.reuse, R204, R196 ;  /* 0x000000cc7cc4723c */ /* 0x040ff000000418c4 */
        /* <DEDUP_REMOVED lines=27> */
[----:B------:R1:W5:Y:S01]  /*7770*/  LDL.LU R242, [R1+0xe8] ;  /* 0x0000e80001f27983 */ /* 0x0003620000300800 */
[----:B------:R-:W-:Y:S01]  /*7780*/  FADD.FTZ R5, R245, R8 ;  /* 0x00000008f5057221 */ /* 0x000fe20000010000 */
[----:B------:R-:W-:Y:S02]  /*7790*/  HMMA.16816.F32.BF16 R112, R128, R114, R56 ;  /* 0x000000728070723c */ /* 0x000fe40000041838 */
[----:B------:R1:W5:Y:S04]  /*77a0*/  LDL.LU R241, [R1+0xe4] ;  /* 0x0000e40001f17983 */ /* 0x0003680000300800 */
[----:B------:R1:W5:Y:S02]  /*77b0*/  LDL.LU R240, [R1+0xe0] ;  /* 0x0000e00001f07983 */ /* 0x0003640000300800 */
[-C--:B------:R-:W-:Y:S02]  /*77c0*/  HMMA.16816.F32.BF16 R124, R124, R6.reuse, R64 ;  /* 0x000000067c7c723c */ /* 0x080fe40000041840 */
[----:B------:R1:W5:Y:S04]  /*77d0*/  LDL.LU R239, [R1+0xdc] ;  /* 0x0000dc0001ef7983 */ /* 0x0003680000300800 */
[----:B------:R1:W5:Y:S02]  /*77e0*/  LDL.LU R238, [R1+0xd8] ;  /* 0x0000d80001ee7983 */ /* 0x0003640000300800 */
[----:B------:R-:W-:Y:S02]  /*77f0*/  HMMA.16816.F32.BF16 R128, R128, R6, R48 ;  /* 0x000000068080723c */ /* 0x000fe40000041830 */
[----:B------:R1:W5:Y:S04]  /*7800*/  LDL.LU R237, [R1+0xd4] ;  /* 0x0000d40001ed7983 */ /* 0x0003680000300800 */
[----:B------:R1:W5:Y:S01]  /*7810*/  LDL.LU R232, [R1+0xd0] ;  /* 0x0000d00001e87983 */ /* 0x0003620000300800 */
[----:B------:R-:W-:-:S02]  /*7820*/  FADD.FTZ R6, R246, R4 ;  /* 0x00000004f6067221 */ /* 0x000fc40000010000 */
[----:B------:R-:W-:Y:S01]  /*7830*/  FADD.FTZ R4, R249, R2 ;  /* 0x00000002f9047221 */ /* 0x000fe20000010000 */
[----:B------:R1:W5:Y:S01]  /*7840*/  LDL.LU R25, [R1+0xcc] ;  /* 0x0000cc0001197983 */ /* 0x0003620000300800 */
[----:B------:R-:W-:Y:S02]  /*7850*/  FADD.FTZ R2, R212, R0 ;  /* 0x00000000d4027221 */ /* 0x000fe40000010000 */
[----:B------:R-:W-:Y:S01]  /*7860*/  FADD.FTZ R0, R213, R5 ;  /* 0x00000005d5007221 */ /* 0x000fe20000010000 */
[----:B------:R1:W5:Y:S01]  /*7870*/  LDL.LU R24, [R1+0xc8] ;  /* 0x0000c80001187983 */ /* 0x0003620000300800 */
[----:B------:R-:W-:Y:S02]  /*7880*/  FADD.FTZ R5, R214, R6 ;  /* 0x00000006d6057221 */ /* 0x000fe40000010000 */
[----:B------:R-:W-:Y:S01]  /*7890*/  FADD.FTZ R4, R215, R4 ;  /* 0x00000004d7047221 */ /* 0x000fe20000010000 */
[----:B------:R1:W5:Y:S01]  /*78a0*/  LDL.LU R15, [R1+0xc4] ;  /* 0x0000c400010f7983 */ /* 0x0003620000300800 */
[----:B------:R-:W-:-:S02]  /*78b0*/  FADD.FTZ R0, R217, R0 ;  /* 0x00000000d9007221 */ /* 0x000fc40000010000 */
[----:B------:R-:W-:Y:S01]  /*78c0*/  FADD.FTZ R2, R216, R2 ;  /* 0x00000002d8027221 */ /* 0x000fe20000010000 */
[----:B------:R1:W5:Y:S01]  /*78d0*/  LDL.LU R14, [R1+0xc0] ;  /* 0x0000c000010e7983 */ /* 0x0003620000300800 */
        /* <DEDUP_REMOVED lines=38> */
[----:B------:R-:W3:Y:S04]  /*7b40*/  LDL R227, [R1+0x98] ;  /* 0x0000980001e37983 */ /* 0x000ee80000100800 */
[----:B------:R-:W4:Y:S01]  /*7b50*/  LDL.64 R210, [R1+0xb0] ;  /* 0x0000b00001d27983 */ /* 0x000f220000100a00 */
[----:B------:R-:W-:Y:S01]  /*7b60*/  UIADD3 UR21, UR8, -0x2, URZ ;  /* 0xfffffffe08157890 */ /* 0x000fe2000fffe03f */
[----:B------:R-:W-:-:S04]  /*7b70*/  DEPBAR.LE SB0, 0x0 ;  /* 0x000080000000791a */ /* 0x000fc80000000000 */
[----:B------:R-:W-:Y:S01]  /*7b80*/  USHF.R.S32.HI UR5, URZ, 0x1f, UR21 ;  /* 0x0000001f3f057899 */ /* 0x000fe20008011415 */
[----:B-1----:R-:W-:Y:S01]  /*7b90*/  IMAD.U32 R4, RZ, RZ, UR21 ;  /* 0x00000015ff047e24 */ /* 0x002fe2000f8e00ff */
[----:B------:R-:W-:Y:S02]  /*7ba0*/  UIMAD UR4, UR12, UR21, URZ ;  /* 0x000000150c0472a4 */ /* 0x000fe4000f8e023f */
[----:B------:R-:W-:Y:S02]  /*7bb0*/  UISETP.GE.AND UP0, UPT, UR8, 0x3, UPT ;  /* 0x000000030800788c */ /* 0x000fe4000bf06270 */
[----:B------:R-:W-:Y:S01]  /*7bc0*/  UIMAD UR4, UR5, UR17, UR4 ;  /* 0x00000011050472a4 */ /* 0x000fe2000f8e0204 */
[----:B------:R-:W-:Y:S01]  /*7bd0*/  BAR.SYNC.DEFER_BLOCKING 0x0 ;  /* 0x0000000000007b1d */ /* 0x000fe20000010000 */
[----:B--2---:R-:W-:Y:S02]  /*7be0*/  ISETP.GE.AND P3, PT, R224, c[0x0][0x220], PT ;  /* 0x00008800e0007a0c */ /* 0x004fe40003f66270 */
[----:B---3--:R-:W-:Y:S01]  /*7bf0*/  ISETP.GE.AND P2, PT, R227, c[0x0][0x220], PT ;  /* 0x00008800e3007a0c */ /* 0x008fe20003f46270 */
[----:B----4-:R-:W-:-:S05]  /*7c00*/  IMAD.WIDE.U32 R4, R4, UR17, R210 ;  /* 0x0000001104047c25 */ /* 0x010fca000f8e00d2 */
        /* <DEDUP_REMOVED lines=67> */
[----:B----4-:R-:W4:Y:S04]  /*8040*/  LDSM.16.M88.4 R8, [R240+0x2000] ;  /* 0x00200000f008783b */ /* 0x010f280000000200 */
[----:B------:R-:W-:Y:S04]  /*8050*/  LDSM.16.M88.4 R48, [R239+0x1000] ;  /* 0x00100000ef30783b */ /* 0x000fe80000000200 */
[----:B-1----:R-:W1:Y:S04]  /*8060*/  LDSM.16.M88.4 R4, [R241+0x2000] ;  /* 0x00200000f104783b */ /* 0x002e680000000200 */
[----:B------:R-:W1:Y:S04]  /*8070*/  LDSM.16.M88.4 R52, [R239+0x800] ;  /* 0x00080000ef34783b */ /* 0x000e680000000200 */
[----:B------:R-:W1:Y:S04]  /*8080*/  LDSM.16.M88.4 R44, [R239+0x1800] ;  /* 0x00180000ef2c783b */ /* 0x000e680000000200 */
[----:B--2---:R-:W2:Y:S04]  /*8090*/  LDSM.16.M88.4 R20, [R239] ;  /* 0x00000000ef14783b */ /* 0x004ea80000000200 */
[----:B---3--:R-:W3:Y:S04]  /*80a0*/  LDSM.16.M88.4 R16, [R240] ;  /* 0x00000000f010783b */ /* 0x008ee80000000200 */
[----:B------:R-:W0:Y:S01]  /*80b0*/  LDGDEPBAR ;  /* 0x00000000000079af */ /* 0x000e220000000000 */
[C---:B----4-:R-:W-:Y:S08]  /*80c0*/  HMMA.16816.F32.BF16 R64, R8.reuse, R32, RZ ;  /* 0x000000200840723c */ /* 0x050ff000000418ff */
[C---:B------:R-:W-:Y:S08]  /*80d0*/  HMMA.16816.F32.BF16 R208, R8.reuse, R36, RZ ;  /* 0x0000002408d0723c */ /* 0x040ff000000418ff */
[C---:B------:R-:W-:Y:S08]  /*80e0*/  HMMA.16816.F32.BF16 R216, R8.reuse, R40, RZ ;  /* 0x0000002808d8723c */ /* 0x040ff000000418ff */
[C---:B------:R-:W-:Y:S08]  /*80f0*/  HMMA.16816.F32.BF16 R56, R8.reuse, R28, RZ ;  /* 0x0000001c0838723c */ /* 0x040ff000000418ff */
[C---:B------:R-:W-:Y:S08]  /*8100*/  HMMA.16816.F32.BF16 R212, R8.reuse, R42, RZ ;  /* 0x0000002a08d4723c */ /* 0x040ff000000418ff */
[C---:B------:R-:W-:Y:S08]  /*8110*/  HMMA.16816.F32.BF16 R140, R8.reuse, R38, RZ ;  /* 0x00000026088c723c */ /* 0x040ff000000418ff */
[C---:B------:R-:W-:Y:S08]  /*8120*/  HMMA.16816.F32.BF16 R60, R8.reuse, R34, RZ ;  /* 0x00000022083c723c */ /* 0x040ff000000418ff */
[----:B------:R-:W-:Y:S08]  /*8130*/  HMMA.16816.F32.BF16 R8, R8, R30, RZ ;  /* 0x0000001e0808723c */ /* 0x000ff000000418ff */
[C---:B-1----:R-:W-:Y:S08]  /*8140*/  HMMA.16816.F32.BF16 R64, R4.reuse, R48, R64 ;  /* 0x000000300440723c */ /* 0x042ff00000041840 */
[C---:B------:R-:W-:Y:S08]  /*8150*/  HMMA.16816.F32.BF16 R220, R4.reuse, R52, R208 ;  /* 0x0000003404dc723c */ /* 0x040ff000000418d0 */
[C---:B------:R-:W-:Y:S01]  /*8160*/  HMMA.16816.F32.BF16 R248, R4.reuse, R46, R8 ;  /* 0x0000002e04f8723c */ /* 0x040fe20000041808 */
[----:B------:R-:W1:Y:S07]  /*8170*/  LDSM.16.M88.4 R8, [R241] ;  /* 0x00000000f108783b */ /* 0x000e6e0000000200 */
[----:B------:R-:W-:Y:S01]  /*8180*/  MOV R133, R64 ;  /* 0x0000004000857202 */ /* 0x000fe20000000f00 */
[----:B------:R-:W-:Y:S01]  /*8190*/  IMAD.MOV.U32 R132, RZ, RZ, R65 ;  /* 0x000000ffff847224 */ /* 0x000fe200078e0041 */
[----:B------:R-:W-:Y:S01]  /*81a0*/  HMMA.16816.F32.BF16 R228, R4, R50, R60 ;  /* 0x0000003204e4723c */ /* 0x000fe2000004183c */
[----:B------:R-:W-:-:S02]  /*81b0*/  IMAD.MOV.U32 R27, RZ, RZ, R66 ;  /* 0x000000ffff1b7224 */ /* 0x000fc400078e0042 */
[----:B------:R-:W-:-:S03]  /*81c0*/  IMAD.MOV.U32 R26, RZ, RZ, R67 ;  /* 0x000000ffff1a7224 */ /* 0x000fc600078e0043 */
[----:B------:R-:W-:Y:S02]  /*81d0*/  IMAD.MOV.U32 R13, RZ, RZ, R220 ;  /* 0x000000ffff0d7224 */ /* 0x000fe400078e00dc */
[----:B--2---:R-:W-:Y:S01]  /*81e0*/  HMMA.16816.F32.BF16 R64, R4, R22, R212 ;  /* 0x000000160440723c */ /* 0x004fe200000418d4 */
[----:B------:R-:W-:Y:S02]  /*81f0*/  IMAD.MOV.U32 R12, RZ, RZ, R221 ;  /* 0x000000ffff0c7224 */ /* 0x000fe400078e00dd */
[----:B------:R-:W-:Y:S02]  /*8200*/  IMAD.MOV.U32 R2, RZ, RZ, R222 ;  /* 0x000000ffff027224 */ /* 0x000fe400078e00de */
[----:B------:R-:W-:-:S03]  /*8210*/  IMAD.MOV.U32 R0, RZ, RZ, R223 ;  /* 0x000000ffff007224 */ /* 0x000fc600078e00df */
[----:B------:R-:W-:Y:S08]  /*8220*/  HMMA.16816.F32.BF16 R220, R4, R44, R56 ;  /* 0x0000002c04dc723c */ /* 0x000ff00000041838 */
[----:B---3--:R-:W-:Y:S08]  /*8230*/  HMMA.16816.F32.BF16 R60, R16, R36, RZ ;  /* 0x00000024103c723c */ /* 0x008ff000000418ff */
[----:B------:R-:W-:Y:S01]  /*8240*/  HMMA.16816.F32.BF16 R216, R4, R20, R216 ;  /* 0x0000001404d8723c */ /* 0x000fe200000418d8 */
[----:B------:R-:W-:Y:S01]  /*8250*/  IMAD.MOV.U32 R224, RZ, RZ, R64 ;  /* 0x000000ffffe07224 */ /* 0x000fe200078e0040 */
[----:B------:R-:W-:Y:S01]  /*8260*/  MOV R138, R66 ;  /* 0x00000042008a7202 */ /* 0x000fe20000000f00 */
[----:B------:R-:W-:-:S02]  /*8270*/  IMAD.MOV.U32 R139, RZ, RZ, R65 ;  /* 0x000000ffff8b7224 */ /* 0x000fc400078e0041 */
[----:B------:R-:W-:-:S03]  /*8280*/  IMAD.MOV.U32 R137, RZ, RZ, R67 ;  /* 0x000000ffff897224 */ /* 0x000fc600078e0043 */
[----:B------:R-:W-:Y:S08]  /*8290*/  HMMA.16816.F32.BF16 R212, R4, R54, R140 ;  /* 0x0000003604d4723c */ /* 0x000ff0000004188c */
[C---:B------:R-:W-:Y:S08]  /*82a0*/  HMMA.16816.F32.BF16 R56, R16.reuse, R32, RZ ;  /* 0x000000201038723c */ /* 0x040ff000000418ff */
[C---:B------:R-:W-:Y:S08]  /*82b0*/  HMMA.16816.F32.BF16 R4, R16.reuse, R28, RZ ;  /* 0x0000001c1004723c */ /* 0x040ff000000418ff */
[C---:B------:R-:W-:Y:S08]  /*82c0*/  HMMA.16816.F32.BF16 R32, R16.reuse, R34, RZ ;  /* 0x000000221020723c */ /* 0x040ff000000418ff */
[C---:B------:R-:W-:Y:S08]  /*82d0*/  HMMA.16816.F32.BF16 R64, R16.reuse, R40, RZ ;  /* 0x000000281040723c */ /* 0x040ff000000418ff */
[----:B------:R-:W-:Y:S08]  /*82e0*/  HMMA.16816.F32.BF16 R40, R16, R42, RZ ;  /* 0x0000002a1028723c */ /* 0x000ff000000418ff */
[C---:B-1----:R-:W-:Y:S07]  /*82f0*/  HMMA.16816.F32.BF16 R208, R8.reuse, R52, R60 ;  /* 0x0000003408d0723c */ /* 0x042fee000004183c */
[----:B------:R-:W-:Y:S01]  /*8300*/  IMAD.MOV.U32 R60, RZ, RZ, R224 ;  /* 0x000000ffff3c7224 */ /* 0x000fe200078e00e0 */
[----:B------:R-:W-:Y:S01]  /*8310*/  HMMA.16816.F32.BF16 R140, R8, R48, R56 ;  /* 0x00000030088c723c */ /* 0x000fe20000041838 */
[----:B------:R-:W-:-:S02]  /*8320*/  IMAD.MOV.U32 R61, RZ, RZ, R139 ;  /* 0x000000ffff3d7224 */ /* 0x000fc400078e008b */
[----:B------:R-:W-:Y:S02]  /*8330*/  IMAD.MOV.U32 R62, RZ, RZ, R138 ;  /* 0x000000ffff3e7224 */ /* 0x000fe400078e008a */
[----:B------:R-:W-:-:S03]  /*8340*/  IMAD.MOV.U32 R63, RZ, RZ, R137 ;  /* 0x000000ffff3f7224 */ /* 0x000fc600078e0089 */
[C---:B------:R-:W-:Y:S01]  /*8350*/  HMMA.16816.F32.BF16 R224, R8.reuse, R44, R4 ;  /* 0x0000002c08e0723c */ /* 0x040fe20000041804 */
[----:B------:R-:W-:Y:S07]  /*8360*/  LDSM.16.M88.4 R4, [R243+0x2000] ;  /* 0x00200000f304783b */ /* 0x000fee0000000200 */
[----:B------:R-:W-:Y:S01]  /*8370*/  HMMA.16816.F32.BF16 R56, R8, R50, R32 ;  /* 0x000000320838723c */ /* 0x000fe20000041820 */
[----:B------:R-:W1:Y:S07]  /*8380*/  LDSM.16.M88.4 R32, [R238+0x9800] ;  /* 0x00980000ee20783b */ /* 0x000e6e0000000200 */
[----:B------:R-:W-:Y:S08]  /*8390*/  HMMA.16816.F32.BF16 R28, R16, R30, RZ ;  /* 0x0000001e101c723c */ /* 0x000ff000000418ff */
[C---:B------:R-:W-:Y:S08]  /*83a0*/  HMMA.16816.F32.BF16 R64, R8.reuse, R20, R64 ;  /* 0x000000140840723c */ /* 0x040ff00000041840 */
[C---:B------:R-:W-:Y:S01]  /*83b0*/  HMMA.16816.F32.BF16 R40, R8.reuse, R22, R40 ;  /* 0x000000160828723c */ /* 0x040fe20000041828 */
[----:B------:R-:W2:Y:S07]  /*83c0*/  LDSM.16.M88.4 R20, [R238+0x8000] ;  /* 0x00800000ee14783b */ /* 0x000eae0000000200 */
[----:B------:R-:W-:Y:S01]  /*83d0*/  HMMA.16816.F32.BF16 R44, R8, R46, R28 ;  /* 0x0000002e082c723c */ /* 0x000fe2000004181c */
[----:B------:R-:W-:Y:S07]  /*83e0*/  LDSM.16.M88.4 R28, [R238+0x9000] ;  /* 0x00900000ee1c783b */ /* 0x000fee0000000200 */
[----:B------:R-:W-:Y:S01]  /*83f0*/  HMMA.16816.F32.BF16 R36, R16, R38, RZ ;  /* 0x000000261024723c */ /* 0x000fe200000418ff */
[----:B------:R-:W3:Y:S07]  /*8400*/  LDSM.16.M88.4 R16, [R243] ;  /* 0x00000000f310783b */ /* 0x000eee0000000200 */
[C---:B-1----:R-:W-:Y:S08]  /*8410*/  HMMA.16816.F32.BF16 R220, R4.reuse, R32, R220 ;  /* 0x0000002004dc723c */ /* 0x042ff000000418dc */
[----:B------:R-:W-:Y:S08]  /*8420*/  HMMA.16816.F32.BF16 R248, R4, R34, R248 ;  /* 0x0000002204f8723c */ /* 0x000ff000000418f8 */
[----:B------:R-:W-:Y:S01]  /*8430*/  HMMA.16816.F32.BF16 R52, R8, R54, R36 ;  /* 0x000000360834723c */ /* 0x000fe20000041824 */
[----:B------:R-:W1:Y:S07]  /*8440*/  LDSM.16.M88.4 R8, [R238+0x8800] ;  /* 0x00880000ee08783b */ /* 0x000e6e0000000200 */
[-C--:B--2---:R-:W-:Y:S07]  /*8450*/  HMMA.16816.F32.BF16 R36, R4, R20.reuse, R216 ;  /* 0x000000140424723c */ /* 0x084fee00000418d8 */
[----:B------:R-:W-:Y:S01]  /*8460*/  MOV R216, R133 ;  /* 0x0000008500d87202 */ /* 0x000fe20000000f00 */
[----:B------:R-:W-:Y:S01]  /*8470*/  IMAD.MOV.U32 R217, RZ, RZ, R132 ;  /* 0x000000ffffd97224 */ /* 0x000fe200078e0084 */
[----:B---3--:R-:W-:Y:S01]  /*8480*/  HMMA.16816.F32.BF16 R48, R16, R20, R64 ;  /* 0x000000141030723c */ /* 0x008fe20000041840 */
        /* <DEDUP_REMOVED lines=8> */
[----:B------:R-:W-:-:S02]  /*8510*/  IMAD.MOV.U32 R64, RZ, RZ, R13 ;  /* 0x000000ffff407224 */ /* 0x000fc400078e000d */
[----:B------:R-:W-:Y:S02]  /*8520*/  IMAD.MOV.U32 R65, RZ, RZ, R12 ;  /* 0x000000ffff417224 */ /* 0x000fe400078e000c */
[----:B------:R-:W-:Y:S01]  /*8530*/  IMAD.MOV.U32 R67, RZ, RZ, R0 ;  /* 0x000000ffff437224 */ /* 0x000fe200078e0000 */
[C---:B------:R-:W-:Y:S08]  /*8540*/  HMMA.16816.F32.BF16 R220, R4.reuse, R30, R228 ;  /* 0x0000001e04dc723c */ /* 0x040ff000000418e4 */
[C---:B-1----:R-:W-:Y:S08]  /*8550*/  HMMA.16816.F32.BF16 R64, R4.reuse, R8, R64 ;  /* 0x000000080440723c */ /* 0x042ff00000041840 */
[C---:B------:R-:W-:Y:S08]  /*8560*/  HMMA.16816.F32.BF16 R60, R4.reuse, R22, R60 ;  /* 0x00000016043c723c */ /* 0x040ff0000004183c */
[----:B------:R-:W-:Y:S01]  /*8570*/  MOV R13, R220 ;  /* 0x000000dc000d7202 */ /* 0x000fe20000000f00 */
[----:B------:R-:W-:Y:S01]  /*8580*/  IMAD.MOV.U32 R12, RZ, RZ, R221 ;  /* 0x000000ffff0c7224 */ /* 0x000fe200078e00dd */
[----:B------:R-:W-:Y:S01]  /*8590*/  HMMA.16816.F32.BF16 R212, R4, R10, R212 ;  /* 0x0000000a04d4723c */ /* 0x000fe200000418d4 */
[----:B------:R-:W-:Y:S01]  /*85a0*/  IMAD.MOV.U32 R2, RZ, RZ, R222 ;  /* 0x000000ffff027224 */ /* 0x000fe200078e00de */
[----:B------:R-:W-:Y:S01]  /*85b0*/  LDSM.16.M88.4 R4, [R242+0x2000] ;  /* 0x00200000f204783b */ /* 0x000fe20000000200 */
[----:B------:R-:W-:-:S05]  /*85c0*/  IMAD.MOV.U32 R0, RZ, RZ, R223 ;  /* 0x000000ffff007224 */ /* 0x000fca00078e00df */
[C---:B------:R-:W-:Y:S01]  /*85d0*/  HMMA.16816.F32.BF16 R220, R16.reuse, R22, R40 ;  /* 0x0000001610dc723c */ /* 0x040fe20000041828 */
[----:B------:R-:W1:Y:S07]  /*85e0*/  LDSM.16.M88.4 R20, [R237] ;  /* 0x00000000ed14783b */ /* 0x000e6e0000000200 */
[C---:B------:R-:W-:Y:S08]  /*85f0*/  HMMA.16816.F32.BF16 R228, R16.reuse, R8, R208 ;  /* 0x0000000810e4723c */ /* 0x040ff000000418d0 */
[C---:B------:R-:W-:Y:S01]  /*8600*/  HMMA.16816.F32.BF16 R208, R16.reuse, R10, R52 ;  /* 0x0000000a10d0723c */ /* 0x040fe20000041834 */
[----:B------:R-:W2:Y:S06]  /*8610*/  LDSM.16.M88.4 R8, [R242] ;  /* 0x00000000f208783b */ /* 0x000eac0000000200 */
[----:B------:R-:W-:Y:S01]  /*8620*/  IMAD.MOV.U32 R52, RZ, RZ, R13 ;  /* 0x000000ffff347224 */ /* 0x000fe200078e000d */
[----:B------:R-:W-:Y:S01]  /*8630*/  HMMA.16816.F32.BF16 R140, R16, R28, R140 ;  /* 0x0000001c108c723c */ /* 0x000fe2000004188c */
[----:B------:R-:W-:Y:S01]  /*8640*/  IMAD.MOV.U32 R53, RZ, RZ, R12 ;  /* 0x000000ffff357224 */ /* 0x000fe200078e000c */
[----:B------:R-:W-:Y:S01]  /*8650*/  MOV R54, R2 ;  /* 0x0000000200367202 */ /* 0x000fe20000000f00 */
[----:B------:R-:W-:-:S05]  /*8660*/  IMAD.MOV.U32 R55, RZ, RZ, R0 ;  /* 0x000000ffff377224 */ /* 0x000fca00078e0000 */
[C---:B------:R-:W-:Y:S01]  /*8670*/  HMMA.16816.F32.BF16 R40, R16.reuse, R30, R56 ;  /* 0x0000001e1028723c */ /* 0x040fe20000041838 */
[----:B------:R-:W3:Y:S07]  /*8680*/  LDSM.16.M88.4 R28, [R237+0x1000] ;  /* 0x00100000ed1c783b */ /* 0x000eee0000000200 */
[C---:B------:R-:W-:Y:S08]  /*8690*/  HMMA.16816.F32.BF16 R224, R16.reuse, R32, R224 ;  /* 0x0000002010e0723c */ /* 0x040ff000000418e0 */
[----:B------:R-:W-:Y:S01]  /*86a0*/  HMMA.16816.F32.BF16 R44, R16, R34, R44 ;  /* 0x00000022102c723c */ /* 0x000fe2000004182c */
[----:B------:R-:W4:Y:S04]  /*86b0*/  LDSM.16.M88.4 R16, [R237+0x800] ;  /* 0x00080000ed10783b */ /* 0x000f280000000200 */
[----:B------:R-:W4:Y:S03]  /*86c0*/  LDSM.16.M88.4 R32, [R237+0x1800] ;  /* 0x00180000ed20783b */ /* 0x000f260000000200 */
[----:B------:R-:W-:Y:S01]  /*86d0*/  IMAD.MOV.U32 R13, RZ, RZ, R40 ;  /* 0x000000ffff0d7224 */ /* 0x000fe200078e0028 */
[----:B-1----:R-:W-:Y:S01]  /*86e0*/  HMMA.16816.F32.BF16 R56, R4, R22, R60 ;  /* 0x000000160438723c */ /* 0x002fe2000004183c */
[----:B------:R-:W-:-:S02]  /*86f0*/  IMAD.MOV.U32 R12, RZ, RZ, R41 ;  /* 0x000000ffff0c7224 */ /* 0x000fc400078e0029 */
[----:B------:R-:W-:Y:S02]  /*8700*/  IMAD.MOV.U32 R2, RZ, RZ, R42 ;  /* 0x000000ffff027224 */ /* 0x000fe400078e002a */
[----:B------:R-:W-:-:S03]  /*8710*/  IMAD.MOV.U32 R0, RZ, RZ, R43 ;  /* 0x000000ffff007224 */ /* 0x000fc600078e002b */
[-C--:B------:R-:W-:Y:S08]  /*8720*/  HMMA.16816.F32.BF16 R40, R4, R20.reuse, R36 ;  /* 0x000000140428723c */ /* 0x080ff00000041824 */
[----:B--2---:R-:W-:Y:S07]  /*8730*/  HMMA.16816.F32.BF16 R36, R8, R20, R48 ;  /* 0x000000140824723c */ /* 0x004fee0000041830 */
[----:B------:R-:W-:Y:S01]  /*8740*/  MOV R48, R133 ;  /* 0x0000008500307202 */ /* 0x000fe20000000f00 */
[----:B------:R-:W-:Y:S01]  /*8750*/  IMAD.MOV.U32 R49, RZ, RZ, R132 ;  /* 0x000000ffff317224 */ /* 0x000fe200078e0084 */
[----:B------:R-:W-:Y:S01]  /*8760*/  MOV R138, R58 ;  /* 0x0000003a008a7202 */ /* 0x000fe20000000f00 */
[----:B------:R-:W-:Y:S01]  /*8770*/  IMAD.MOV.U32 R50, RZ, RZ, R27 ;  /* 0x000000ffff327224 */ /* 0x000fe200078e001b */
[----:B---3--:R-:W-:Y:S01]  /*8780*/  HMMA.16816.F32.BF16 R52, R4, R30, R52 ;  /* 0x0000001e0434723c */ /* 0x008fe20000041834 */
[----:B------:R-:W-:-:S02]  /*8790*/  IMAD.MOV.U32 R51, RZ, RZ, R26 ;  /* 0x000000ffff337224 */ /* 0x000fc400078e001a */
[----:B------:R-:W-:Y:S02]  /*87a0*/  IMAD.MOV.U32 R245, RZ, RZ, R56 ;  /* 0x000000fffff57224 */ /* 0x000fe400078e0038 */
[----:B------:R-:W-:Y:S02]  /*87b0*/  IMAD.MOV.U32 R139, RZ, RZ, R57 ;  /* 0x000000ffff8b7224 */ /* 0x000fe400078e0039 */
[----:B------:R-:W-:Y:S01]  /*87c0*/  IMAD.MOV.U32 R137, RZ, RZ, R59 ;  /* 0x000000ffff897224 */ /* 0x000fe200078e003b */
[C---:B----4-:R-:W-:Y:S07]  /*87d0*/  HMMA.16816.F32.BF16 R60, R4.reuse, R18, R212 ;  /* 0x00000012043c723c */ /* 0x050fee00000418d4 */
[----:B------:R-:W-:Y:S01]  /*87e0*/  IMAD.MOV.U32 R212, RZ, RZ, R13 ;  /* 0x000000ffffd47224 */ /* 0x000fe200078e000d */
[----:B------:R-:W-:Y:S01]  /*87f0*/  HMMA.16816.F32.BF16 R48, R4, R32, R48 ;  /* 0x000000200430723c */ /* 0x000fe20000041830 */
[----:B------:R-:W-:-:S02]  /*8800*/  IMAD.MOV.U32 R213, RZ, RZ, R12 ;  /* 0x000000ffffd57224 */ /* 0x000fc400078e000c */
[----:B------:R-:W-:Y:S02]  /*8810*/  IMAD.MOV.U32 R214, RZ, RZ, R2 ;  /* 0x000000ffffd67224 */ /* 0x000fe400078e0002 */
[----:B------:R-:W-:-:S03]  /*8820*/  IMAD.MOV.U32 R215, RZ, RZ, R0 ;  /* 0x000000ffffd77224 */ /* 0x000fc600078e0000 */
[----:B------:R-:W-:Y:S08]  /*8830*/  HMMA.16816.F32.BF16 R64, R4, R16, R64 ;  /* 0x000000100440723c */ /* 0x000ff00000041840 */
[----:B------:R-:W-:Y:S08]  /*8840*/  HMMA.16816.F32.BF16 R212, R8, R30, R212 ;  /* 0x0000001e08d4723c */ /* 0x000ff000000418d4 */
[----:B------:R-:W-:Y:S01]  /*8850*/  MOV R133, R48 ;  /* 0x0000003000857202 */ /* 0x000fe20000000f00 */
[----:B------:R-:W-:Y:S01]  /*8860*/  IMAD.MOV.U32 R132, RZ, RZ, R49 ;  /* 0x000000ffff847224 */ /* 0x000fe200078e0031 */
[----:B------:R-:W-:Y:S01]  /*8870*/  HMMA.16816.F32.BF16 R56, R4, R28, R216 ;  /* 0x0000001c0438723c */ /* 0x000fe200000418d8 */
[----:B------:R-:W-:-:S02]  /*8880*/  IMAD.MOV.U32 R27, RZ, RZ, R50 ;  /* 0x000000ffff1b7224 */ /* 0x000fc400078e0032 */
[----:B------:R-:W-:-:S05]  /*8890*/  IMAD.MOV.U32 R26, RZ, RZ, R51 ;  /* 0x000000ffff1a7224 */ /* 0x000fca00078e0033 */
[----:B------:R-:W-:Y:S01]  /*88a0*/  HMMA.16816.F32.BF16 R48, R4, R34, R248 ;  /* 0x000000220430723c */ /* 0x000fe200000418f8 */
[----:B------:R-:W-:Y:S05]  /*88b0*/  LDSM.16.M88.4 R4, [R240+0x6000] ;  /* 0x00600000f004783b */ /* 0x000fea0000000200 */
[----:B------:R-:W-:Y:S01]  /*88c0*/  IMAD.MOV.U32 R13, RZ, RZ, R212 ;  /* 0x000000ffff0d7224 */ /* 0x000fe200078e00d4 */
[----:B------:R-:W-:Y:S01]  /*88d0*/  MOV R2, R214 ;  /* 0x000000d600027202 */ /* 0x000fe20000000f00 */
[----:B------:R-:W-:Y:S01]  /*88e0*/  HMMA.16816.F32.BF16 R220, R8, R22, R220 ;  /* 0x0000001608dc723c */ /* 0x000fe200000418dc */
[----:B------:R-:W-:Y:S01]  /*88f0*/  IMAD.MOV.U32 R12, RZ, RZ, R213 ;  /* 0x000000ffff0c7224 */ /* 0x000fe200078e00d5 */
[----:B------:R-:W1:Y:S01]  /*8900*/  LDSM.16.M88.4 R20, [R232+0xa000] ;  /* 0x00a00000e814783b */ /* 0x000e620000000200 */
[----:B------:R-:W-:-:S05]  /*8910*/  IMAD.MOV.U32 R0, RZ, RZ, R215 ;  /* 0x000000ffff007224 */ /* 0x000fca00078e00d7 */
[C---:B------:R-:W-:Y:S08]  /*8920*/  HMMA.16816.F32.BF16 R228, R8.reuse, R16, R228 ;  /* 0x0000001008e4723c */ /* 0x040ff000000418e4 */
[C---:B------:R-:W-:Y:S01]  /*8930*/  HMMA.16816.F32.BF16 R216, R8.reuse, R18, R208 ;  /* 0x0000001208d8723c */ /* 0x040fe200000418d0 */
[----:B------:R-:W2:Y:S07]  /*8940*/  LDSM.16.M88.4 R16, [R240+0x4000] ;  /* 0x00400000f010783b */ /* 0x000eae0000000200 */
[C---:B------:R-:W-:Y:S01]  /*8950*/  HMMA.16816.F32.BF16 R140, R8.reuse, R28, R140 ;  /* 0x0000001c088c723c */ /* 0x040fe2000004188c */
[----:B------:R-:W3:Y:S07]  /*8960*/  LDSM.16.M88.4 R28, [R232+0xb000] ;  /* 0x00b00000e81c783b */ /* 0x000eee0000000200 */
[C---:B------:R-:W-:Y:S07]  /*8970*/  HMMA.16816.F32.BF16 R248, R8.reuse, R32, R224 ;  /* 0x0000002008f8723c */ /* 0x040fee00000418e0 */
[----:B------:R-:W-:Y:S01]  /*8980*/  IMAD.MOV.U32 R224, RZ, RZ, R245 ;  /* 0x000000ffffe07224 */ /* 0x000fe200078e00f5 */
[----:B------:R-:W-:Y:S01]  /*8990*/  HMMA.16816.F32.BF16 R212, R8, R34, R44 ;  /* 0x0000002208d4723c */ /* 0x000fe2000004182c */
[----:B------:R-:W4:Y:S01]  /*89a0*/  LDSM.16.M88.4 R8, [R232+0xa800] ;  /* 0x00a80000e808783b */ /* 0x000f220000000200 */
[----:B------:R-:W-:-:S02]  /*89b0*/  IMAD.MOV.U32 R225, RZ, RZ, R139 ;  /* 0x000000ffffe17224 */ /* 0x000fc400078e008b */
[----:B------:R-:W-:Y:S01]  /*89c0*/  IMAD.MOV.U32 R226, RZ, RZ, R138 ;  /* 0x000000ffffe27224 */ /* 0x000fe200078e008a */
[----:B------:R-:W4:Y:S01]  /*89d0*/  LDSM.16.M88.4 R32, [R232+0xb800] ;  /* 0x00b80000e820783b */ /* 0x000f220000000200 */
[----:B------:R-:W-:Y:S01]  /*89e0*/  IMAD.MOV.U32 R227, RZ, RZ, R137 ;  /* 0x000000ffffe37224 */ /* 0x000fe200078e0089 */
[----:B------:R-:W-:Y:S01]  /*89f0*/  MOV R44, R133 ;  /* 0x00000085002c7202 */ /* 0x000fe20000000f00 */
[----:B------:R-:W-:Y:S01]  /*8a00*/  IMAD.MOV.U32 R45, RZ, RZ, R132 ;  /* 0x000000ffff2d7224 */ /* 0x000fe200078e0084 */
[----:B-1----:R-:W-:Y:S01]  /*8a10*/  HMMA.16816.F32.BF16 R208, R4, R20, R40 ;  /* 0x0000001404d0723c */ /* 0x002fe20000041828 */
[----:B------:R-:W-:Y:S02]  /*8a20*/  IMAD.MOV.U32 R46, RZ, RZ, R27 ;  /* 0x000000ffff2e7224 */ /* 0x000fe400078e001b */
[----:B------:R-:W-:-:S05]  /*8a30*/  IMAD.MOV.U32 R47, RZ, RZ, R26 ;  /* 0x000000ffff2f7224 */ /* 0x000fca00078e001a */
[----:B------:R-:W-:Y:S08]  /*8a40*/  HMMA.16816.F32.BF16 R224, R4, R22, R224 ;  /* 0x0000001604e0723c */ /* 0x000ff000000418e0 */
[----:B--2---:R-:W-:Y:S08]  /*8a50*/  HMMA.16816.F32.BF16 R36, R16, R20, R36 ;  /* 0x000000141024723c */ /* 0x004ff00000041824 */
[C---:B---3--:R-:W-:Y:S08]  /*8a60*/  HMMA.16816.F32.BF16 R52, R4.reuse, R30, R52 ;  /* 0x0000001e0434723c */ /* 0x048ff00000041834 */
[----:B----4-:R-:W-:Y:S01]  /*8a70*/  HMMA.16816.F32.BF16 R40, R4, R8, R64 ;  /* 0x000000080428723c */ /* 0x010fe20000041840 */
[----:B------:R-:W-:Y:S01]  /*8a80*/  IMAD.MOV.U32 R133, RZ, RZ, R224 ;  /* 0x000000ffff857224 */ /* 0x000fe200078e00e0 */
[----:B------:R-:W-:Y:S01]  /*8a90*/  MOV R27, R226 ;  /* 0x000000e2001b7202 */ /* 0x000fe20000000f00 */
[----:B------:R-:W-:-:S02]  /*8aa0*/  IMAD.MOV.U32 R132, RZ, RZ, R225 ;  /* 0x000000ffff847224 */ /* 0x000fc400078e00e1 */
[----:B------:R-:W-:-:S03]  /*8ab0*/  IMAD.MOV.U32 R26, RZ, RZ, R227 ;  /* 0x000000ffff1a7224 */ /* 0x000fc600078e00e3 */
[----:B------:R-:W-:Y:S08]  /*8ac0*/  HMMA.16816.F32.BF16 R64, R4, R28, R56 ;  /* 0x0000001c0440723c */ /* 0x000ff00000041838 */
[----:B------:R-:W-:Y:S07]  /*8ad0*/  HMMA.16816.F32.BF16 R56, R16, R10, R216 ;  /* 0x0000000a1038723c */ /* 0x000fee00000418d8 */
[----:B------:R-:W-:Y:S01]  /*8ae0*/  MOV R216, R13 ;  /* 0x0000000d00d87202 */ /* 0x000fe20000000f00 */
[----:B------:R-:W-:Y:S01]  /*8af0*/  IMAD.MOV.U32 R217, RZ, RZ, R12 ;  /* 0x000000ffffd97224 */ /* 0x000fe200078e000c */
[----:B------:R-:W-:Y:S01]  /*8b00*/  HMMA.16816.F32.BF16 R44, R4, R32, R44 ;  /* 0x00000020042c723c */ /* 0x000fe2000004182c */
[----:B------:R-:W-:-:S02]  /*8b10*/  IMAD.MOV.U32 R218, RZ, RZ, R2 ;  /* 0x000000ffffda7224 */ /* 0x000fc400078e0002 */
[----:B------:R-:W-:Y:S02]  /*8b20*/  IMAD.MOV.U32 R219, RZ, RZ, R0 ;  /* 0x000000ffffdb7224 */ /* 0x000fe400078e0000 */
[----:B------:R-:W-:Y:S02]  /*8b30*/  IMAD.MOV.U32 R137, RZ, RZ, R41 ;  /* 0x000000ffff897224 */ /* 0x000fe400078e0029 */
[----:B------:R-:W-:Y:S01]  /*8b40*/  IMAD.MOV.U32 R20, RZ, RZ, R43 ;  /* 0x000000ffff147224 */ /* 0x000fe200078e002b */
[----:B------:R-:W-:Y:S01]  /*8b50*/  HMMA.16816.F32.BF16 R224, R4, R10, R60 ;  /* 0x0000000a04e0723c */ /* 0x000fe2000004183c */
[----:B------:R-:W-:Y:S02]  /*8b60*/  IMAD.MOV.U32 R138, RZ, RZ, R40 ;  /* 0x000000ffff8a7224 */ /* 0x000fe400078e0028 */
[----:B------:R-:W-:-:S05]  /*8b70*/  IMAD.MOV.U32 R21, RZ, RZ, R42 ;  /* 0x000000ffff157224 */ /* 0x000fca00078e002a */
[C---:B------:R-:W-:Y:S08]  /*8b80*/  HMMA.16816.F32.BF16 R216, R16.reuse, R30, R216 ;  /* 0x0000001e10d8723c */ /* 0x040ff000000418d8 */
[----:B------:R-:W-:Y:S01]  /*8b90*/  MOV R43, R44 ;  /* 0x0000002c002b7202 */ /* 0x000fe20000000f00 */
[----:B------:R-:W-:Y:S01]  /*8ba0*/  IMAD.MOV.U32 R41, RZ, RZ, R46 ;  /* 0x000000ffff297224 */ /* 0x000fe200078e002e */
[----:B------:R-:W-:Y:S01]  /*8bb0*/  HMMA.16816.F32.BF16 R60, R16, R28, R140 ;  /* 0x0000001c103c723c */ /* 0x000fe2000004188c */
[----:B------:R-:W-:Y:S01]  /*8bc0*/  IMAD.MOV.U32 R42, RZ, RZ, R45 ;  /* 0x000000ffff2a7224 */ /* 0x000fe200078e002d */
[----:B------:R-:W-:Y:S01]  /*8bd0*/  LDSM.16.M88.4 R28, [R239+0x3000] ;  /* 0x00300000ef1c783b */ /* 0x000fe20000000200 */
[----:B------:R-:W-:-:S05]  /*8be0*/  IMAD.MOV.U32 R40, RZ, RZ, R47 ;  /* 0x000000ffff287224 */ /* 0x000fca00078e002f */
[----:B------:R-:W-:Y:S06]  /*8bf0*/  HMMA.16816.F32.BF16 R44, R16, R22, R220 ;  /* 0x00000016102c723c */ /* 0x000fec00000418dc */
[----:B------:R-:W-:Y:S01]  /*8c00*/  IMAD.MOV.U32 R13, RZ, RZ, R216 ;  /* 0x000000ffff0d7224 */ /* 0x000fe200078e00d8 */
[----:B------:R-:W-:Y:S01]  /*8c10*/  MOV R222, R41 ;  /* 0x0000002900de7202 */ /* 0x000fe20000000f00 */
[----:B------:R-:W-:Y:S01]  /*8c20*/  IMAD.MOV.U32 R220, RZ, RZ, R43 ;  /* 0x000000ffffdc7224 */ /* 0x000fe200078e002b */
[----:B------:R-:W-:Y:S01]  /*8c30*/  MOV R2, R218 ;  /* 0x000000da00027202 */ /* 0x000fe20000000f00 */
[----:B------:R-:W-:Y:S01]  /*8c40*/  IMAD.MOV.U32 R221, RZ, RZ, R42 ;  /* 0x000000ffffdd7224 */ /* 0x000fe200078e002a */
[----:B------:R-:W-:Y:S01]  /*8c50*/  HMMA.16816.F32.BF16 R48, R4, R34, R48 ;  /* 0x000000220430723c */ /* 0x000fe20000041830 */
[----:B------:R-:W-:Y:S01]  /*8c60*/  IMAD.MOV.U32 R223, RZ, RZ, R40 ;  /* 0x000000ffffdf7224 */ /* 0x000fe200078e0028 */
[----:B------:R-:W-:Y:S01]  /*8c70*/  LDSM.16.M88.4 R4, [R241+0x6000] ;  /* 0x00600000f104783b */ /* 0x000fe20000000200 */
[----:B------:R-:W-:-:S02]  /*8c80*/  IMAD.MOV.U32 R12, RZ, RZ, R217 ;  /* 0x000000ffff0c7224 */ /* 0x000fc400078e00d9 */
[----:B------:R-:W-:-:S03]  /*8c90*/  IMAD.MOV.U32 R0, RZ, RZ, R219 ;  /* 0x000000ffff007224 */ /* 0x000fc600078e00db */
[C---:B------:R-:W-:Y:S01]  /*8ca0*/  HMMA.16816.F32.BF16 R40, R16.reuse, R8, R228 ;  /* 0x000000081028723c */ /* 0x040fe200000418e4 */
[----:B------:R-:W1:Y:S06]  /*8cb0*/  LDSM.16.M88.4 R8, [R241+0x4000] ;  /* 0x00400000f108783b */ /* 0x000e6c0000000200 */
[----:B------:R-:W-:Y:S01]  /*8cc0*/  IMAD.MOV.U32 R230, RZ, RZ, R21 ;  /* 0x000000ffffe67224 */ /* 0x000fe200078e0015 */
[----:B------:R-:W-:Y:S01]  /*8cd0*/  HMMA.16816.F32.BF16 R216, R16, R32, R248 ;  /* 0x0000002010d8723c */ /* 0x000fe200000418f8 */
[----:B------:R-:W-:Y:S02]  /*8ce0*/  IMAD.MOV.U32 R231, RZ, RZ, R20 ;  /* 0x000000ffffe77224 */ /* 0x000fe400078e0014 */
[----:B------:R-:W2:Y:S01]  /*8cf0*/  LDSM.16.M88.4 R20, [R239+0x2000] ;  /* 0x00200000ef14783b */ /* 0x000ea20000000200 */
[----:B------:R-:W-:-:S02]  /*8d00*/  IMAD.MOV.U32 R228, RZ, RZ, R138 ;  /* 0x000000ffffe47224 */ /* 0x000fc400078e008a */
[----:B------:R-:W-:Y:S02]  /*8d10*/  IMAD.MOV.U32 R229, RZ, RZ, R137 ;  /* 0x000000ffffe57224 */ /* 0x000fe400078e0089 */
[----:B------:R-:W-:Y:S01]  /*8d20*/  HMMA.16816.F32.BF16 R140, R16, R34, R212 ;  /* 0x00000022108c723c */ /* 0x000fe200000418d4 */
[----:B------:R-:W3:Y:S01]  /*8d30*/  LDSM.16.M88.4 R16, [R239+0x2800] ;  /* 0x00280000ef10783b */ /* 0x000ee20000000200 */
[----:B------:R-:W-:Y:S02]  /*8d40*/  IMAD.MOV.U32 R248, RZ, RZ, R133 ;  /* 0x000000fffff87224 */ /* 0x000fe400078e0085 */
[----:B------:R-:W-:Y:S01]  /*8d50*/  IMAD.MOV.U32 R249, RZ, RZ, R132 ;  /* 0x000000fffff97224 */ /* 0x000fe200078e0084 */
[----:B------:R-:W4:Y:S01]  /*8d60*/  LDSM.16.M88.4 R32, [R239+0x3800] ;  /* 0x00380000ef20783b */ /* 0x000f220000000200 */
[----:B------:R-:W-:Y:S01]  /*8d70*/  IMAD.MOV.U32 R250, RZ, RZ, R27 ;  /* 0x000000fffffa7224 */ /* 0x000fe200078e001b */
[----:B------:R-:W-:Y:S01]  /*8d80*/  MOV R212, R13 ;  /* 0x0000000d00d47202 */ /* 0x000fe20000000f00 */
[----:B------:R-:W-:-:S02]  /*8d90*/  IMAD.MOV.U32 R251, RZ, RZ, R26 ;  /* 0x000000fffffb7224 */ /* 0x000fc400078e001a */
[----:B------:R-:W-:Y:S02]  /*8da0*/  IMAD.MOV.U32 R213, RZ, RZ, R12 ;  /* 0x000000ffffd57224 */ /* 0x000fe400078e000c */
[----:B------:R-:W-:Y:S02]  /*8db0*/  IMAD.MOV.U32 R214, RZ, RZ, R2 ;  /* 0x000000ffffd67224 */ /* 0x000fe400078e0002 */
[----:B------:R-:W-:-:S07]  /*8dc0*/  IMAD.MOV.U32 R215, RZ, RZ, R0 ;  /* 0x000000ffffd77224 */ /* 0x000fce00078e0000 */
[----:B-1----:R-:W-:Y:S08]  /*8dd0*/  HMMA.16816.F32.BF16 R212, R8, R30, R212 ;  /* 0x0000001e08d4723c */ /* 0x002ff000000418d4 */
[C---:B--2---:R-:W-:Y:S08]  /*8de0*/  HMMA.16816.F32.BF16 R248, R4.reuse, R22, R248 ;  /* 0x0000001604f8723c */ /* 0x044ff000000418f8 */
[C---:B---3--:R-:W-:Y:S08]  /*8df0*/  HMMA.16816.F32.BF16 R228, R4.reuse, R16, R228 ;  /* 0x0000001004e4723c */ /* 0x048ff000000418e4 */
[-C--:B------:R-:W-:Y:S08]  /*8e00*/  HMMA.16816.F32.BF16 R208, R4, R20.reuse, R208 ;  /* 0x0000001404d0723c */ /* 0x080ff000000418d0 */
[----:B------:R-:W-:Y:S01]  /*8e10*/  HMMA.16816.F32.BF16 R36, R8, R20, R36 ;  /* 0x000000140824723c */ /* 0x000fe20000041824 */
[----:B------:R-:W-:Y:S01]  /*8e20*/  IMAD.MOV.U32 R13, RZ, RZ, R248 ;  /* 0x000000ffff0d7224 */ /* 0x000fe200078e00f8 */
[----:B------:R-:W-:Y:S01]  /*8e30*/  MOV R2, R250 ;  /* 0x000000fa00027202 */ /* 0x000fe20000000f00 */
[----:B------:R-:W-:-:S02]  /*8e40*/  IMAD.MOV.U32 R12, RZ, RZ, R249 ;  /* 0x000000ffff0c7224 */ /* 0x000fc400078e00f9 */
[----:B------:R-:W-:-:S03]  /*8e50*/  IMAD.MOV.U32 R0, RZ, RZ, R251 ;  /* 0x000000ffff007224 */ /* 0x000fc600078e00fb */
[----:B------:R-:W-:Y:S01]  /*8e60*/  IMAD.MOV.U32 R21, RZ, RZ, R230 ;  /* 0x000000ffff157224 */ /* 0x000fe200078e00e6 */
[----:B------:R-:W-:Y:S01]  /*8e70*/  HMMA.16816.F32.BF16 R248, R4, R18, R224 ;  /* 0x0000001204f8723c */ /* 0x000fe200000418e0 */
[----:B------:R-:W-:Y:S02]  /*8e80*/  IMAD.MOV.U32 R20, RZ, RZ, R231 ;  /* 0x000000ffff147224 */ /* 0x000fe400078e00e7 */
[----:B------:R-:W-:Y:S02]  /*8e90*/  IMAD.MOV.U32 R27, RZ, RZ, R228 ;  /* 0x000000ffff1b7224 */ /* 0x000fe400078e00e4 */
[----:B------:R-:W-:-:S03]  /*8ea0*/  IMAD.MOV.U32 R26, RZ, RZ, R229 ;  /* 0x000000ffff1a7224 */ /* 0x000fc600078e00e5 */
[----:B------:R-:W-:Y:S07]  /*8eb0*/  HMMA.16816.F32.BF16 R224, R4, R30, R52 ;  /* 0x0000001e04e0723c */ /* 0x000fee0000041834 */
[----:B------:R-:W-:Y:S01]  /*8ec0*/  MOV R30, R2 ;  /* 0x00000002001e7202 */ /* 0x000fe20000000f00 */
[----:B------:R-:W-:Y:S01]  /*8ed0*/  HMMA.16816.F32.BF16 R52, R8, R22, R44 ;  /* 0x000000160834723c */ /* 0x000fe2000004182c */
[----:B------:R-:W-:-:S07]  /*8ee0*/  IMAD.MOV.U32 R31, RZ, RZ, R0 ;  /* 0x000000ffff1f7224 */ /* 0x000fce00078e0000 */
[----:B------:R-:W-:Y:S08]  /*8ef0*/  HMMA.16816.F32.BF16 R228, R4, R28, R64 ;  /* 0x0000001c04e4723c */ /* 0x000ff00000041840 */
[----:B------:R-:W-:Y:S07]  /*8f00*/  HMMA.16816.F32.BF16 R44, R8, R18, R56 ;  /* 0x00000012082c723c */ /* 0x000fee0000041838 */
[----:B------:R-:W-:Y:S01]  /*8f10*/  IMAD.MOV.U32 R58, RZ, RZ, R21 ;  /* 0x000000ffff3a7224 */ /* 0x000fe200078e0015 */
[----:B----4-:R-:W-:Y:S01]  /*8f20*/  HMMA.16816.F32.BF16 R220, R4, R32, R220 ;  /* 0x0000002004dc723c */ /* 0x010fe200000418dc */
[----:B------:R-:W-:Y:S01]  /*8f30*/  IMAD.MOV.U32 R59, RZ, RZ, R20 ;  /* 0x000000ffff3b7224 */ /* 0x000fe200078e0014 */
[----:B------:R-:W-:Y:S01]  /*8f40*/  MOV R56, R27 ;  /* 0x0000001b00387202 */ /* 0x000fe20000000f00 */
[----:B------:R-:W-:Y:S01]  /*8f50*/  LDSM.16.M88.4 R20, [R238+0xa000] ;  /* 0x00a00000ee14783b */ /* 0x000fe20000000200 */
[----:B------:R-:W-:-:S04]  /*8f60*/  IMAD.MOV.U32 R57, RZ, RZ, R26 ;  /* 0x000000ffff397224 */ /* 0x000fc800078e001a */
[----:B------:R-:W-:Y:S01]  /*8f70*/  HMMA.16816.F32.BF16 R64, R4, R34, R48 ;  /* 0x000000220440723c */ /* 0x000fe20000041830 */
[----:B------:R-:W1:Y:S07]  /*8f80*/  LDSM.16.M88.4 R4, [R243+0x6000] ;  /* 0x00600000f304783b */ /* 0x000e6e0000000200 */
[C---:B------:R-:W-:Y:S01]  /*8f90*/  HMMA.16816.F32.BF16 R48, R8.reuse, R16, R40 ;  /* 0x000000100830723c */ /* 0x040fe20000041828 */
[----:B------:R-:W2:Y:S07]  /*8fa0*/  LDSM.16.M88.4 R16, [R243+0x4000] ;  /* 0x00400000f310783b */ /* 0x000eae0000000200 */
[C---:B------:R-:W-:Y:S07]  /*8fb0*/  HMMA.16816.F32.BF16 R40, R8.reuse, R28, R60 ;  /* 0x0000001c0828723c */ /* 0x040fee000004183c */
[----:B------:R-:W-:Y:S01]  /*8fc0*/  IMAD.MOV.U32 R28, RZ, RZ, R13 ;  /* 0x000000ffff1c7224 */ /* 0x000fe200078e000d */
[----:B------:R-:W-:Y:S01]  /*8fd0*/  HMMA.16816.F32.BF16 R216, R8, R32, R216 ;  /* 0x0000002008d8723c */ /* 0x000fe200000418d8 */
[----:B------:R-:W-:-:S07]  /*8fe0*/  IMAD.MOV.U32 R29, RZ, RZ, R12 ;  /* 0x000000ffff1d7224 */ /* 0x000fce00078e000c */
[----:B------:R-:W-:Y:S01]  /*8ff0*/  HMMA.16816.F32.BF16 R140, R8, R34, R140 ;  /* 0x00000022088c723c */ /* 0x000fe2000004188c */
[----:B------:R-:W3:Y:S04]  /*9000*/  LDSM.16.M88.4 R8, [R238+0xa800] ;  /* 0x00a80000ee08783b */ /* 0x000ee80000000200 */
[----:B------:R-:W4:Y:S03]  /*9010*/  LDSM.16.M88.4 R32, [R238+0xb000] ;  /* 0x00b00000ee20783b */ /* 0x000f260000000200 */
[----:B-1----:R-:W-:Y:S08]  /*9020*/  HMMA.16816.F32.BF16 R28, R4, R22, R28 ;  /* 0x00000016041c723c */ /* 0x002ff0000004181c */
[-C--:B--2---:R-:W-:Y:S01]  /*9030*/  HMMA.16816.F32.BF16 R60, R16, R20.reuse, R36 ;  /* 0x00000014103c723c */ /* 0x084fe20000041824 */
[----:B------:R-:W1:Y:S07]  /*9040*/  LDSM.16.M88.4 R36, [R238+0xb800] ;  /* 0x00b80000ee24783b */ /* 0x000e6e0000000200 */
[----:B------:R-:W-:Y:S08]  /*9050*/  HMMA.16816.F32.BF16 R208, R4, R20, R208 ;  /* 0x0000001404d0723c */ /* 0x000ff000000418d0 */
[----:B------:R-:W-:-:S02]  /*9060*/  IMAD.MOV.U32 R132, RZ, RZ, R28 ;  /* 0x000000ffff847224 */ /* 0x000fc400078e001c */
[----:B------:R-:W-:Y:S02]  /*9070*/  IMAD.MOV.U32 R27, RZ, RZ, R29 ;  /* 0x000000ffff1b7224 */ /* 0x000fe400078e001d */
[----:B------:R-:W-:Y:S02]  /*9080*/  IMAD.MOV.U32 R26, RZ, RZ, R30 ;  /* 0x000000ffff1a7224 */ /* 0x000fe400078e001e */
[----:B------:R-:W-:Y:S02]  /*9090*/  IMAD.MOV.U32 R13, RZ, RZ, R31 ;  /* 0x000000ffff0d7224 */ /* 0x000fe400078e001f */
[C---:B---3--:R-:W-:Y:S08]  /*90a0*/  HMMA.16816.F32.BF16 R28, R4.reuse, R8, R56 ;  /* 0x00000008041c723c */ /* 0x048ff00000041838 */
[C---:B------:R-:W-:Y:S08]  /*90b0*/  HMMA.16816.F32.BF16 R248, R4.reuse, R10, R248 ;  /* 0x0000000a04f8723c */ /* 0x040ff000000418f8 */
[C---:B----4-:R-:W-:Y:S08]  /*90c0*/  HMMA.16816.F32.BF16 R228, R4.reuse, R32, R228 ;  /* 0x0000002004e4723c */ /* 0x050ff000000418e4 */
[----:B------:R-:W-:Y:S01]  /*90d0*/  MOV R137, R28 ;  /* 0x0000001c00897202 */ /* 0x000fe20000000f00 */
[----:B------:R-:W-:Y:S01]  /*90e0*/  IMAD.MOV.U32 R133, RZ, RZ, R29 ;  /* 0x000000ffff857224 */ /* 0x000fe200078e001d */
[----:B------:R-:W-:Y:S01]  /*90f0*/  HMMA.16816.F32.BF16 R224, R4, R34, R224 ;  /* 0x0000002204e0723c */ /* 0x000fe200000418e0 */
[----:B------:R-:W-:-:S02]  /*9100*/  IMAD.MOV.U32 R21, RZ, RZ, R30 ;  /* 0x000000ffff157224 */ /* 0x000fc400078e001e */
[----:B------:R-:W-:-:S05]  /*9110*/  IMAD.MOV.U32 R20, RZ, RZ, R31 ;  /* 0x000000ffff147224 */ /* 0x000fca00078e001f */
[C---:B-1----:R-:W-:Y:S08]  /*9120*/  HMMA.16816.F32.BF16 R28, R4.reuse, R38, R64 ;  /* 0x00000026041c723c */ /* 0x042ff00000041840 */
[----:B------:R-:W-:Y:S01]  /*9130*/  HMMA.16816.F32.BF16 R220, R4, R36, R220 ;  /* 0x0000002404dc723c */ /* 0x000fe200000418dc */
[----:B------:R-:W-:Y:S07]  /*9140*/  LDSM.16.M88.4 R4, [R242+0x4000] ;  /* 0x00400000f204783b */ /* 0x000fee0000000200 */
[C---:B------:R-:W-:Y:S08]  /*9150*/  HMMA.16816.F32.BF16 R64, R16.reuse, R22, R52 ;  /* 0x000000161040723c */ /* 0x040ff00000041834 */
[----:B------:R-:W-:Y:S01]  /*9160*/  IMAD.MOV.U32 R12, RZ, RZ, R30 ;  /* 0x000000ffff0c7224 */ /* 0x000fe200078e001e */
[----:B------:R-:W-:Y:S01]  /*9170*/  MOV R2, R28 ;  /* 0x0000001c00027202 */ /* 0x000fe20000000f00 */
[----:B------:R-:W-:Y:S01]  /*9180*/  IMAD.MOV.U32 R0, RZ, RZ, R29 ;  /* 0x000000ffff007224 */ /* 0x000fe200078e001d */
[----:B------:R-:W-:Y:S01]  /*9190*/  HMMA.16816.F32.BF16 R56, R16, R8, R48 ;  /* 0x000000081038723c */ /* 0x000fe20000041830 */
[----:B------:R-:W-:-:S02]  /*91a0*/  IMAD.MOV.U32 R252, RZ, RZ, R31 ;  /* 0x000000fffffc7224 */ /* 0x000fc400078e001f */
[----:B------:R-:W1:Y:S05]  /*91b0*/  LDSM.16.M88.4 R28, [R237+0x2000] ;  /* 0x00200000ed1c783b */ /* 0x000e6a0000000200 */
[C---:B------:R-:W-:Y:S01]  /*91c0*/  HMMA.16816.F32.BF16 R52, R16.reuse, R10, R44 ;  /* 0x0000000a1034723c */ /* 0x040fe2000004182c */
[----:B------:R-:W2:Y:S07]  /*91d0*/  LDSM.16.M88.4 R8, [R242+0x6000] ;  /* 0x00600000f208783b */ /* 0x000eae0000000200 */
[C---:B------:R-:W-:Y:S08]  /*91e0*/  HMMA.16816.F32.BF16 R48, R16.reuse, R32, R40 ;  /* 0x000000201030723c */ /* 0x040ff00000041828 */
[C---:B------:R-:W-:Y:S01]  /*91f0*/  HMMA.16816.F32.BF16 R44, R16.reuse, R34, R212 ;  /* 0x00000022102c723c */ /* 0x040fe200000418d4 */
[----:B------:R-:W3:Y:S07]  /*9200*/  LDSM.16.M88.4 R32, [R237+0x3800] ;  /* 0x00380000ed20783b */ /* 0x000eee0000000200 */
[C---:B------:R-:W-:Y:S07]  /*9210*/  HMMA.16816.F32.BF16 R40, R16.reuse, R36, R216 ;  /* 0x000000241028723c */ /* 0x040fee00000418d8 */
[----:B------:R-:W-:Y:S01]  /*9220*/  MOV R218, R21 ;  /* 0x0000001500da7202 */ /* 0x000fe20000000f00 */
[----:B------:R-:W-:Y:S01]  /*9230*/  IMAD.MOV.U32 R219, RZ, RZ, R20 ;  /* 0x000000ffffdb7224 */ /* 0x000fe200078e0014 */
[----:B------:R-:W-:Y:S01]  /*9240*/  HMMA.16816.F32.BF16 R36, R16, R38, R140 ;  /* 0x000000261024723c */ /* 0x000fe2000004188c */
[----:B------:R-:W4:Y:S01]  /*9250*/  LDSM.16.M88.4 R20, [R237+0x2800] ;  /* 0x00280000ed14783b */ /* 0x000f220000000200 */
[----:B------:R-:W-:-:S02]  /*9260*/  IMAD.MOV.U32 R216, RZ, RZ, R137 ;  /* 0x000000ffffd87224 */ /* 0x000fc400078e0089 */
[----:B------:R-:W-:Y:S01]  /*9270*/  IMAD.MOV.U32 R217, RZ, RZ, R133 ;  /* 0x000000ffffd97224 */ /* 0x000fe200078e0085 */
[----:B------:R-:W4:Y:S01]  /*9280*/  LDSM.16.M88.4 R16, [R237+0x3000] ;  /* 0x00300000ed10783b */ /* 0x000f220000000200 */
[----:B------:R-:W-:-:S04]  /*9290*/  DEPBAR.LE SB0, 0x0 ;  /* 0x000080000000791a */ /* 0x000fc80000000000 */
[-C--:B-1----:R-:W-:Y:S08]  /*92a0*/  HMMA.16816.F32.BF16 R60, R4, R28.reuse, R60 ;  /* 0x0000001c043c723c */ /* 0x082ff0000004183c */
[----:B--2---:R-:W-:Y:S08]  /*92b0*/  HMMA.16816.F32.BF16 R212, R8, R28, R208 ;  /* 0x0000001c08d4723c */ /* 0x004ff000000418d0 */
[C---:B---3--:R-:W-:Y:S07]  /*92c0*/  HMMA.16816.F32.BF16 R140, R4.reuse, R32, R40 ;  /* 0x00000020048c723c */ /* 0x048fee0000041828 */
[----:B------:R-:W-:Y:S01]  /*92d0*/  IMAD.MOV.U32 R40, RZ, RZ, R132 ;  /* 0x000000ffff287224 */ /* 0x000fe200078e0084 */
[----:B------:R-:W-:Y:S01]  /*92e0*/  MOV R43, R13 ;  /* 0x0000000d002b7202 */ /* 0x000fe20000000f00 */
[----:B------:R-:W-:Y:S01]  /*92f0*/  IMAD.MOV.U32 R41, RZ, RZ, R27 ;  /* 0x000000ffff297224 */ /* 0x000fe200078e001b */
[----:B------:R-:W-:Y:S01]  /*9300*/  HMMA.16816.F32.BF16 R208, R4, R34, R36 ;  /* 0x0000002204d0723c */ /* 0x000fe20000041824 */
[----:B------:R-:W-:-:S07]  /*9310*/  IMAD.MOV.U32 R42, RZ, RZ, R26 ;  /* 0x000000ffff2a7224 */ /* 0x000fce00078e001a */
[-C--:B------:R-:W-:Y:S08]  /*9320*/  HMMA.16816.F32.BF16 R64, R4, R30.reuse, R64 ;  /* 0x0000001e0440723c */ /* 0x080ff00000041840 */
[C---:B------:R-:W-:Y:S08]  /*9330*/  HMMA.16816.F32.BF16 R36, R8.reuse, R30, R40 ;  /* 0x0000001e0824723c */ /* 0x040ff00000041828 */
[----:B----4-:R-:W-:Y:S01]  /*9340*/  HMMA.16816.F32.BF16 R28, R8, R20, R216 ;  /* 0x00000014081c723c */ /* 0x010fe200000418d8 */
[----:B------:R-:W-:-:S02]  /*9350*/  FMUL.FTZ R208, R208, c[0x0][0x2ec] ;  /* 0x0000bb00d0d07a20 */ /* 0x000fc40000410000 */
[----:B------:R-:W-:Y:S02]  /*9360*/  FMUL.FTZ R209, R209, c[0x0][0x2ec] ;  /* 0x0000bb00d1d17a20 */ /* 0x000fe40000410000 */
[----:B------:R-:W-:Y:S02]  /*9370*/  FMUL.FTZ R211, R211, c[0x0][0x2ec] ;  /* 0x0000bb00d3d37a20 */ /* 0x000fe40000410000 */
[----:B------:R-:W-:Y:S01]  /*9380*/  IMAD.MOV.U32 R217, RZ, RZ, R0 ;  /* 0x000000ffffd97224 */ /* 0x000fe200078e0000 */
[----:B------:R-:W-:Y:S01]  /*9390*/  HMMA.16816.F32.BF16 R56, R4, R20, R56 ;  /* 0x000000140438723c */ /* 0x000fe20000041838 */
[----:B------:R-:W-:Y:S01]  /*93a0*/  FMUL.FTZ R0, R60, c[0x0][0x2ec] ;  /* 0x0000bb003c007a20 */ /* 0x000fe20000410000 */
[----:B------:R-:W-:Y:S01]  /*93b0*/  MUFU.TANH R208, R208 ;  /* 0x000000d000d07308 */ /* 0x000fe20000002400 */
[----:B------:R-:W-:Y:S02]  /*93c0*/  IMAD.MOV.U32 R219, RZ, RZ, R12 ;  /* 0x000000ffffdb7224 */ /* 0x000fe400078e000c */
[----:B------:R-:W-:-:S03]  /*93d0*/  IMAD.MOV.U32 R216, RZ, RZ, R2 ;  /* 0x000000ffffd87224 */ /* 0x000fc600078e0002 */
[C---:B------:R-:W-:Y:S02]  /*93e0*/  HMMA.16816.F32.BF16 R52, R4.reuse, R22, R52 ;  /* 0x000000160434723c */ /* 0x040fe40000041834 */
[----:B------:R1:W-:Y:S06]  /*93f0*/  MUFU.TANH R245, R0 ;  /* 0x0000000000f57308 */ /* 0x0003ec0000002400 */
[C---:B------:R-:W-:Y:S02]  /*9400*/  HMMA.16816.F32.BF16 R48, R4.reuse, R16, R48 ;  /* 0x000000100430723c */ /* 0x040fe40000041830 */
[----:B------:R-:W-:Y:S06]  /*9410*/  MUFU.TANH R209, R209 ;  /* 0x000000d100d17308 */ /* 0x000fec0000002400 */
[----:B------:R-:W-:Y:S01]  /*9420*/  HMMA.16816.F32.BF16 R44, R4, R18, R44 ;  /* 0x00000012042c723c */ /* 0x000fe2000004182c */
[----:B-1----:R-:W-:Y:S01]  /*9430*/  FMUL.FTZ R0, R61, c[0x0][0x2ec] ;  /* 0x0000bb003d007a20 */ /* 0x002fe20000410000 */
[----:B------:R-:W-:Y:S06]  /*9440*/  MUFU.TANH R211, R211 ;  /* 0x000000d300d37308 */ /* 0x000fec0000002400 */
[C---:B------:R-:W-:Y:S02]  /*9450*/  HMMA.16816.F32.BF16 R4, R8.reuse, R16, R228 ;  /* 0x000000100804723c */ /* 0x040fe400000418e4 */
[----:B------:R1:W2:Y:S06]  /*9460*/  MUFU.TANH R139, R0 ;  /* 0x00000000008b7308 */ /* 0x0002ac0000002400 */
[C---:B------:R-:W-:Y:S01]  /*9470*/  HMMA.16816.F32.BF16 R20, R8.reuse, R22, R248 ;  /* 0x000000160814723c */ /* 0x040fe200000418f8 */
[----:B------:R-:W3:Y:S07]  /*9480*/  S2R R251, SR_TID.X ;  /* 0x0000000000fb7919 */ /* 0x000eee0000002100 */
[----:B------:R-:W-:Y:S01]  /*9490*/  HMMA.16816.F32.BF16 R40, R8, R18, R224 ;  /* 0x000000120828723c */ /* 0x000fe200000418e0 */
[----:B-1----:R-:W-:-:S04]  /*94a0*/  FMUL.FTZ R0, R62, c[0x0][0x2ec] ;  /* 0x0000bb003e007a20 */ /* 0x002fc80000410000 */
[----:B------:R1:W-:Y:S03]  /*94b0*/  MUFU.TANH R246, R0 ;  /* 0x0000000000f67308 */ /* 0x0003e60000002400 */
[----:B------:R-:W-:Y:S01]  /*94c0*/  FMUL.FTZ R2, R7, c[0x0][0x2ec] ;  /* 0x0000bb0007027a20 */ /* 0x000fe20000410000 */
[----:B------:R-:W-:Y:S01]  /*94d0*/  HMMA.16816.F32.BF16 R16, R8, R32, R220 ;  /* 0x000000200810723c */ /* 0x000fe200000418dc */
[----:B---3--:R-:W-:-:S05]  /*94e0*/  IMAD.SHL.U32 R251, R251, 0x2, RZ ;  /* 0x00000002fbfb7824 */ /* 0x008fca00078e00ff */
[----:B------:R-:W-:Y:S01]  /*94f0*/  LOP3.LUT R251, R251, 0x6, RZ, 0xc0, !PT ;  /* 0x00000006fbfb7812 */ /* 0x000fe200078ec0ff */
[----:B-1----:R-:W-:-:S04]  /*9500*/  FMUL.FTZ R0, R63, c[0x0][0x2ec] ;  /* 0x0000bb003f007a20 */ /* 0x002fc80000410000 */
[----:B------:R1:W3:Y:S02]  /*9510*/  MUFU.TANH R27, R0 ;  /* 0x00000000001b7308 */ /* 0x0002e40000002400 */
[----:B-1----:R-:W-:-:S06]  /*9520*/  FMUL.FTZ R0, R212, c[0x0][0x2ec] ;  /* 0x0000bb00d4007a20 */ /* 0x002fcc0000410000 */
[----:B------:R1:W-:Y:S02]  /*9530*/  MUFU.TANH R247, R0 ;  /* 0x0000000000f77308 */ /* 0x0003e40000002400 */
[----:B-1----:R-:W-:-:S06]  /*9540*/  FMUL.FTZ R0, R213, c[0x0][0x2ec] ;  /* 0x0000bb00d5007a20 */ /* 0x002fcc0000410000 */
[----:B------:R1:W4:Y:S02]  /*9550*/  MUFU.TANH R133, R0 ;  /* 0x0000000000857308 */ /* 0x0003240000002400 */
        /* <DEDUP_REMOVED lines=57> */
[----:B------:R-:W-:Y:S08]  /*98f0*/  MUFU.TANH R50, R2 ;  /* 0x0000000200327308 */ /* 0x000ff00000002400 */
[----:B------:R1:W1:Y:S02]  /*9900*/  MUFU.TANH R52, R0 ;  /* 0x0000000000347308 */ /* 0x0002640000002400 */
[----:B-1----:R-:W-:-:S06]  /*9910*/  FMUL.FTZ R0, R51, c[0x0][0x2ec] ;  /* 0x0000bb0033007a20 */ /* 0x002fcc0000410000 */
[----:B------:R1:W-:Y:S02]  /*9920*/  MUFU.TANH R53, R0 ;  /* 0x0000000000357308 */ /* 0x0003e40000002400 */
[----:B-1----:R-:W-:Y:S02]  /*9930*/  FMUL.FTZ R0, R4, c[0x0][0x2ec] ;  /* 0x0000bb0004007a20 */ /* 0x002fe40000410000 */
[----:B------:R-:W-:-:S04]  /*9940*/  FMUL.FTZ R4, R44, c[0x0][0x2ec] ;  /* 0x0000bb002c047a20 */ /* 0x000fc80000410000 */
[----:B------:R1:W1:Y:S08]  /*9950*/  MUFU.TANH R12, R0 ;  /* 0x00000000000c7308 */ /* 0x0002700000002400 */
[----:B------:R2:W-:Y:S01]  /*9960*/  MUFU.TANH R49, R4 ;  /* 0x0000000400317308 */ /* 0x0005e20000002400 */
[----:B-1----:R-:W-:-:S07]  /*9970*/  FMUL.FTZ R0, R5, c[0x0][0x2ec] ;  /* 0x0000bb0005007a20 */ /* 0x002fce0000410000 */
[----:B------:R1:W-:Y:S01]  /*9980*/  MUFU.TANH R51, R0 ;  /* 0x0000000000337308 */ /* 0x0003e20000002400 */
[----:B--2---:R-:W-:-:S07]  /*9990*/  FMUL.FTZ R4, R45, c[0x0][0x2ec] ;  /* 0x0000bb002d047a20 */ /* 0x004fce0000410000 */
[----:B------:R2:W-:Y:S01]  /*99a0*/  MUFU.TANH R48, R4 ;  /* 0x0000000400307308 */ /* 0x0005e20000002400 */
[----:B-1----:R-:W-:-:S07]  /*99b0*/  FMUL.FTZ R0, R6, c[0x0][0x2ec] ;  /* 0x0000bb0006007a20 */ /* 0x002fce0000410000 */
[----:B------:R1:W1:Y:S01]  /*99c0*/  MUFU.TANH R6, R0 ;  /* 0x0000000000067308 */ /* 0x0002620000002400 */
[----:B--2---:R-:W-:-:S07]  /*99d0*/  FMUL.FTZ R4, R46, c[0x0][0x2ec] ;  /* 0x0000bb002e047a20 */ /* 0x004fce0000410000 */
[----:B------:R2:W2:Y:S01]  /*99e0*/  MUFU.TANH R45, R4 ;  /* 0x00000004002d7308 */ /* 0x0004a20000002400 */
[----:B-1----:R-:W-:-:S05]  /*99f0*/  MOV R0, UR21 ;  /* 0x0000001500007c02 */ /* 0x002fca0008000f00 */
[----:B------:R-:W-:Y:S02]  /*9a00*/  IMAD R0, R0, 0x40, R251 ;  /* 0x0000004000007824 */ /* 0x000fe400078e02fb */
[----:B--2---:R-:W-:-:S03]  /*9a10*/  FMUL.FTZ R4, R47, c[0x0][0x2ec] ;  /* 0x0000bb002f047a20 */ /* 0x004fc60000410000 */
[----:B------:R-:W-:Y:S01]  /*9a20*/  IADD3 R2, R0, 0x1, RZ ;  /* 0x0000000100027810 */ /* 0x000fe20007ffe0ff */
[----:B------:R1:W-:Y:S01]  /*9a30*/  MUFU.TANH R46, R4 ;  /* 0x00000004002e7308 */ /* 0x0003e20000002400 */
[----:B------:R-:W-:Y:S02]  /*9a40*/  BAR.SYNC.DEFER_BLOCKING 0x0 ;  /* 0x0000000000007b1d */ /* 0x000fe40000010000 */
[C---:B------:R-:W-:Y:S02]  /*9a50*/  ISETP.GE.AND P6, PT, R2.reuse, R14, PT ;  /* 0x0000000e0200720c */ /* 0x040fe40003fc6270 */
[C---:B------:R-:W-:Y:S02]  /*9a60*/  ISETP.GE.AND P5, PT, R2.reuse, R15, PT ;  /* 0x0000000f0200720c */ /* 0x040fe40003fa6270 */
[C---:B------:R-:W-:Y:S02]  /*9a70*/  ISETP.GE.AND P4, PT, R2.reuse, R25, PT ;  /* 0x000000190200720c */ /* 0x040fe40003f86270 */
[----:B------:R-:W-:-:S02]  /*9a80*/  ISETP.GE.AND P1, PT, R2, R24, PT ;  /* 0x000000180200720c */ /* 0x000fc40003f26270 */
[----:B------:R-:W-:Y:S02]  /*9a90*/  IADD3 R2, R0, 0x8, RZ ;  /* 0x0000000800027810 */ /* 0x000fe40007ffe0ff */
[----:B------:R-:W-:Y:S02]  /*9aa0*/  FSEL R20, R139, -INF , !P6 ;  /* 0xff8000008b147808 */ /* 0x000fe40007000000 */
[----:B---3--:R-:W-:Y:S01]  /*9ab0*/  FSEL R27, R27, -INF , !P5 ;  /* 0xff8000001b1b7808 */ /* 0x008fe20006800000 */
[----:B-1----:R-:W-:Y:S01]  /*9ac0*/  FMUL.FTZ R4, R40, c[0x0][0x2ec] ;  /* 0x0000bb0028047a20 */ /* 0x002fe20000410000 */
[----:B----4-:R-:W-:Y:S02]  /*9ad0*/  FSEL R30, R133, -INF , !P4 ;  /* 0xff800000851e7808 */ /* 0x010fe40006000000 */
[C---:B------:R-:W-:Y:S01]  /*9ae0*/  ISETP.GE.AND P0, PT, R2.reuse, R14, PT ;  /* 0x0000000e0200720c */ /* 0x040fe20003f06270 */
[----:B------:R1:W2:Y:S01]  /*9af0*/  MUFU.TANH R44, R4 ;  /* 0x00000004002c7308 */ /* 0x0002a20000002400 */
[----:B------:R-:W-:-:S02]  /*9b00*/  ISETP.GE.AND P6, PT, R2, R15, PT ;  /* 0x0000000f0200720c */ /* 0x000fc40003fc6270 */
[C---:B------:R-:W-:Y:S02]  /*9b10*/  ISETP.GE.AND P5, PT, R2.reuse, R25, PT ;  /* 0x000000190200720c */ /* 0x040fe40003fa6270 */
[----:B------:R-:W-:Y:S02]  /*9b20*/  ISETP.GE.AND P4, PT, R2, R24, PT ;  /* 0x000000180200720c */ /* 0x000fe40003f86270 */
[----:B------:R-:W-:Y:S02]  /*9b30*/  IADD3 R2, R0, 0x9, RZ ;  /* 0x0000000900027810 */ /* 0x000fe40007ffe0ff */
[----:B------:R-:W-:Y:S02]  /*9b40*/  FSEL R32, R132, -INF , !P1 ;  /* 0xff80000084207808 */ /* 0x000fe40004800000 */
[----:B------:R-:W-:Y:S02]  /*9b50*/  FSEL R22, R63, -INF , !P0 ;  /* 0xff8000003f167808 */ /* 0x000fe40004000000 */
[----:B------:R-:W-:-:S02]  /*9b60*/  FSEL R26, R26, -INF , !P6 ;  /* 0xff8000001a1a7808 */ /* 0x000fc40007000000 */
[----:B------:R-:W-:Y:S01]  /*9b70*/  FSEL R29, R61, -INF , !P5 ;  /* 0xff8000003d1d7808 */ /* 0x000fe20006800000 */
[----:B-1----:R-:W-:Y:S01]  /*9b80*/  FMUL.FTZ R4, R41, c[0x0][0x2ec] ;  /* 0x0000bb0029047a20 */ /* 0x002fe20000410000 */
[C---:B------:R-:W-:Y:S01]  /*9b90*/  ISETP.GE.AND P1, PT, R2.reuse, R14, PT ;  /* 0x0000000e0200720c */ /* 0x040fe20003f26270 */
[----:B------:R-:W-:Y:S01]  /*9ba0*/  IMAD.MOV.U32 R61, RZ, RZ, R247 ;  /* 0x000000ffff3d7224 */ /* 0x000fe200078e00f7 */
[C---:B------:R-:W-:Y:S01]  /*9bb0*/  ISETP.GE.AND P0, PT, R2.reuse, R15, PT ;  /* 0x0000000f0200720c */ /* 0x040fe20003f06270 */
[----:B------:R1:W-:Y:S01]  /*9bc0*/  MUFU.TANH R41, R4 ;  /* 0x0000000400297308 */ /* 0x0003e20000002400 */
[C---:B------:R-:W-:Y:S02]  /*9bd0*/  ISETP.GE.AND P6, PT, R2.reuse, R25, PT ;  /* 0x000000190200720c */ /* 0x040fe40003fc6270 */
[----:B------:R-:W-:Y:S02]  /*9be0*/  ISETP.GE.AND P5, PT, R2, R24, PT ;  /* 0x000000180200720c */ /* 0x000fe40003fa6270 */
[----:B------:R-:W-:-:S02]  /*9bf0*/  IADD3 R2, R0, 0x10, RZ ;  /* 0x0000001000027810 */ /* 0x000fc40007ffe0ff */
[----:B------:R-:W-:Y:S01]  /*9c00*/  FSEL R31, R60, -INF , !P4 ;  /* 0xff8000003c1f7808 */ /* 0x000fe20006000000 */
[----:B------:R-:W-:Y:S01]  /*9c10*/  IMAD.MOV.U32 R60, RZ, RZ, R246 ;  /* 0x000000ffff3c7224 */ /* 0x000fe200078e00f6 */
[----:B------:R-:W-:Y:S02]  /*9c20*/  FSEL R21, R138, -INF , !P1 ;  /* 0xff8000008a157808 */ /* 0x000fe40004800000 */
[----:B------:R-:W-:Y:S02]  /*9c30*/  FSEL R23, R137, -INF , !P0 ;  /* 0xff80000089177808 */ /* 0x000fe40004000000 */
[----:B------:R-:W-:Y:S01]  /*9c40*/  FSEL R28, R65, -INF , !P6 ;  /* 0xff800000411c7808 */ /* 0x000fe20007000000 */
[----:B------:R-:W-:Y:S01]  /*9c50*/  IMAD.MOV.U32 R65, RZ, RZ, R245 ;  /* 0x000000ffff417224 */ /* 0x000fe200078e00f5 */
[----:B------:R-:W-:Y:S01]  /*9c60*/  ISETP.GE.AND P4, PT, R2, R14, PT ;  /* 0x0000000e0200720c */ /* 0x000fe20003f86270 */
[----:B-1----:R-:W-:Y:S01]  /*9c70*/  FMUL.FTZ R4, R42, c[0x0][0x2ec] ;  /* 0x0000bb002a047a20 */ /* 0x002fe20000410000 */
[----:B------:R-:W-:-:S02]  /*9c80*/  ISETP.GE.AND P1, PT, R2, R15, PT ;  /* 0x0000000f0200720c */ /* 0x000fc40003f26270 */
[C---:B------:R-:W-:Y:S01]  /*9c90*/  ISETP.GE.AND P0, PT, R2.reuse, R25, PT ;  /* 0x000000190200720c */ /* 0x040fe20003f06270 */
[----:B------:R1:W3:Y:S01]  /*9ca0*/  MUFU.TANH R5, R4 ;  /* 0x0000000400057308 */ /* 0x0002e20000002400 */
[----:B------:R-:W-:Y:S02]  /*9cb0*/  ISETP.GE.AND P6, PT, R2, R24, PT ;  /* 0x000000180200720c */ /* 0x000fe40003fc6270 */
[----:B------:R-:W-:Y:S02]  /*9cc0*/  IADD3 R2, R0, 0x11, RZ ;  /* 0x0000001100027810 */ /* 0x000fe40007ffe0ff */
[----:B------:R-:W-:Y:S02]  /*9cd0*/  FSEL R33, R64, -INF , !P5 ;  /* 0xff80000040217808 */ /* 0x000fe40006800000 */
[----:B------:R-:W-:Y:S02]  /*9ce0*/  FSEL R222, R62, -INF , !P4 ;  /* 0xff8000003ede7808 */ /* 0x000fe40006000000 */
[----:B------:R-:W-:Y:S01]  /*9cf0*/  FSEL R224, R58, -INF , !P1 ;  /* 0xff8000003ae07808 */ /* 0x000fe20004800000 */
[----:B------:R-:W-:Y:S01]  /*9d00*/  IMAD.MOV.U32 R58, RZ, RZ, R219 ;  /* 0x000000ffff3a7224 */ /* 0x000fe200078e00db */
[----:B------:R-:W-:-:S02]  /*9d10*/  FSEL R226, R39, -INF , !P0 ;  /* 0xff80000027e27808 */ /* 0x000fc40004000000 */
[C---:B------:R-:W-:Y:S02]  /*9d20*/  ISETP.GE.AND P5, PT, R2.reuse, R14, PT ;  /* 0x0000000e0200720c */ /* 0x040fe40003fa6270 */
[C---:B------:R-:W-:Y:S01]  /*9d30*/  ISETP.GE.AND P4, PT, R2.reuse, R15, PT ;  /* 0x0000000f0200720c */ /* 0x040fe20003f86270 */
[----:B-1----:R-:W-:Y:S01]  /*9d40*/  FMUL.FTZ R4, R43, c[0x0][0x2ec] ;  /* 0x0000bb002b047a20 */ /* 0x002fe20000410000 */
[C---:B------:R-:W-:Y:S02]  /*9d50*/  ISETP.GE.AND P1, PT, R2.reuse, R25, PT ;  /* 0x000000190200720c */ /* 0x040fe40003f26270 */
[----:B------:R-:W-:Y:S01]  /*9d60*/  ISETP.GE.AND P0, PT, R2, R24, PT ;  /* 0x000000180200720c */ /* 0x000fe20003f06270 */
[----:B------:R1:W-:Y:S01]  /*9d70*/  MUFU.TANH R40, R4 ;  /* 0x0000000400287308 */ /* 0x0003e20000002400 */
[----:B------:R-:W-:Y:S02]  /*9d80*/  IADD3 R2, R0, 0x18, RZ ;  /* 0x0000001800027810 */ /* 0x000fe40007ffe0ff */
[----:B------:R-:W-:-:S02]  /*9d90*/  FSEL R227, R38, -INF , !P6 ;  /* 0xff80000026e37808 */ /* 0x000fc40007000000 */
[----:B------:R-:W-:Y:S02]  /*9da0*/  FSEL R221, R67, -INF , !P4 ;  /* 0xff80000043dd7808 */ /* 0x000fe40006000000 */
[C---:B------:R-:W-:Y:S02]  /*9db0*/  ISETP.GE.AND P4, PT, R2.reuse, R25, PT ;  /* 0x000000190200720c */ /* 0x040fe40003f86270 */
[----:B------:R-:W-:Y:S01]  /*9dc0*/  FSEL R225, R57, -INF , !P0 ;  /* 0xff80000039e17808 */ /* 0x000fe20004000000 */
[----:B------:R-:W-:Y:S01]  /*9dd0*/  IMAD.MOV.U32 R57, RZ, RZ, R217 ;  /* 0x000000ffff397224 */ /* 0x000fe200078e00d9 */
[----:B------:R-:W-:Y:S02]  /*9de0*/  ISETP.GE.AND P6, PT, R2, R14, PT ;  /* 0x0000000e0200720c */ /* 0x000fe40003fc6270 */
[----:B------:R-:W-:Y:S02]  /*9df0*/  FSEL R218, R218, -INF , !P5 ;  /* 0xff800000dada7808 */ /* 0x000fe40006800000 */
[----:B------:R-:W-:Y:S01]  /*9e00*/  FSEL R223, R59, -INF , !P1 ;  /* 0xff8000003bdf7808 */ /* 0x000fe20004800000 */
[----:B-1----:R-:W-:Y:S01]  /*9e10*/  FMUL.FTZ R4, R140, c[0x0][0x2ec] ;  /* 0x0000bb008c047a20 */ /* 0x002fe20000410000 */
[----:B------:R-:W-:-:S02]  /*9e20*/  FSEL R217, R36, -INF , !P4 ;  /* 0xff80000024d97808 */ /* 0x000fc40006000000 */
[C---:B------:R-:W-:Y:S01]  /*9e30*/  ISETP.GE.AND P5, PT, R2.reuse, R15, PT ;  /* 0x0000000f0200720c */ /* 0x040fe20003fa6270 */
[----:B------:R1:W4:Y:S01]  /*9e40*/  MUFU.TANH R39, R4 ;  /* 0x0000000400277308 */ /* 0x0003220000002400 */
[----:B------:R-:W-:Y:S02]  /*9e50*/  ISETP.GE.AND P1, PT, R2, R24, PT ;  /* 0x000000180200720c */ /* 0x000fe40003f26270 */
[----:B------:R-:W-:Y:S02]  /*9e60*/  IADD3 R2, R0, 0x19, RZ ;  /* 0x0000001900027810 */ /* 0x000fe40007ffe0ff */
[----:B------:R-:W-:Y:S01]  /*9e70*/  FSEL R214, R56, -INF , !P6 ;  /* 0xff80000038d67808 */ /* 0x000fe20007000000 */
[----:B------:R-:W-:Y:S01]  /*9e80*/  IMAD.MOV.U32 R56, RZ, RZ, R216 ;  /* 0x000000ffff387224 */ /* 0x000fe200078e00d8 */
[----:B------:R-:W-:Y:S02]  /*9e90*/  FSEL R216, R37, -INF , !P5 ;  /* 0xff80000025d87808 */ /* 0x000fe40006800000 */
[----:B------:R-:W-:-:S02]  /*9ea0*/  ISETP.GE.AND P0, PT, R2, R14, PT ;  /* 0x0000000e0200720c */ /* 0x000fc40003f06270 */
[----:B------:R-:W-:Y:S02]  /*9eb0*/  MOV R59, R252 ;  /* 0x000000fc003b7202 */ /* 0x000fe40000000f00 */
[C---:B------:R-:W-:Y:S02]  /*9ec0*/  ISETP.GE.AND P6, PT, R2.reuse, R15, PT ;  /* 0x0000000f0200720c */ /* 0x040fe40003fc6270 */
[C---:B------:R-:W-:Y:S01]  /*9ed0*/  ISETP.GE.AND P5, PT, R2.reuse, R25, PT ;  /* 0x000000190200720c */ /* 0x040fe20003fa6270 */
[----:B-1----:R-:W-:Y:S01]  /*9ee0*/  FMUL.FTZ R4, R141, c[0x0][0x2ec] ;  /* 0x0000bb008d047a20 */ /* 0x002fe20000410000 */
[----:B------:R-:W-:Y:S01]  /*9ef0*/  ISETP.GE.AND P4, PT, R2, R24, PT ;  /* 0x000000180200720c */ /* 0x000fe20003f86270 */
[----:B------:R-:W-:Y:S01]  /*9f00*/  HMMA.16816.F32.BF16 R8, R8, R34, R56 ;  /* 0x000000220808723c */ /* 0x000fe20000041838 */
[----:B------:R-:W-:Y:S01]  /*9f10*/  IADD3 R2, R0, 0x20, RZ ;  /* 0x0000002000027810 */ /* 0x000fe20007ffe0ff */
[----:B------:R1:W-:Y:S01]  /*9f20*/  MUFU.TANH R38, R4 ;  /* 0x0000000400267308 */ /* 0x0003e20000002400 */
[----:B------:R-:W-:-:S02]  /*9f30*/  FSEL R220, R13, -INF , !P1 ;  /* 0xff8000000ddc7808 */ /* 0x000fc40004800000 */
[----:B------:R-:W-:Y:S02]  /*9f40*/  FSEL R212, R212, -INF , !P0 ;  /* 0xff800000d4d47808 */ /* 0x000fe40004000000 */
[----:B------:R-:W-:Y:S02]  /*9f50*/  FSEL R213, R213, -INF , !P6 ;  /* 0xff800000d5d57808 */ /* 0x000fe40007000000 */
[----:B------:R-:W-:Y:S02]  /*9f60*/  FSEL R215, R215, -INF , !P5 ;  /* 0xff800000d7d77808 */ /* 0x000fe40006800000 */
[C---:B------:R-:W-:Y:S02]  /*9f70*/  ISETP.GE.AND P1, PT, R2.reuse, R14, PT ;  /* 0x0000000e0200720c */ /* 0x040fe40003f26270 */
[C---:B------:R-:W-:Y:S02]  /*9f80*/  ISETP.GE.AND P0, PT, R2.reuse, R15, PT ;  /* 0x0000000f0200720c */ /* 0x040fe40003f06270 */
[----:B------:R-:W-:-:S02]  /*9f90*/  ISETP.GE.AND P6, PT, R2, R25, PT ;  /* 0x000000190200720c */ /* 0x000fc40003fc6270 */
[----:B------:R-:W-:Y:S01]  /*9fa0*/  ISETP.GE.AND P5, PT, R2, R24, PT ;  /* 0x000000180200720c */ /* 0x000fe20003fa6270 */
[----:B-1----:R-:W-:Y:S01]  /*9fb0*/  FMUL.FTZ R4, R142, c[0x0][0x2ec] ;  /* 0x0000bb008e047a20 */ /* 0x002fe20000410000 */
[----:B------:R-:W-:Y:S02]  /*9fc0*/  IADD3 R2, R0, 0x21, RZ ;  /* 0x0000002100027810 */ /* 0x000fe40007ffe0ff */
[----:B------:R-:W-:Y:S01]  /*9fd0*/  FSEL R219, R55, -INF , !P4 ;  /* 0xff80000037db7808 */ /* 0x000fe20006000000 */
[----:B------:R1:W1:Y:S01]  /*9fe0*/  MUFU.TANH R36, R4 ;  /* 0x0000000400247308 */ /* 0x0002620000002400 */
[----:B------:R-:W-:Y:S01]  /*9ff0*/  FSEL R47, R54, -INF , !P1 ;  /* 0xff800000362f7808 */ /* 0x000fe20004800000 */
[----:B------:R-:W-:Y:S01]  /*a000*/  FMUL.FTZ R10, R10, c[0x0][0x2ec] ;  /* 0x0000bb000a0a7a20 */ /* 0x000fe20000410000 */
[----:B------:R-:W-:Y:S01]  /*a010*/  FSEL R133, R52, -INF , !P0 ;  /* 0xff80000034857808 */ /* 0x000fe20004000000 */
[----:B------:R-:W-:Y:S01]  /*a020*/  FMUL.FTZ R9, R9, c[0x0][0x2ec] ;  /* 0x0000bb0009097a20 */ /* 0x000fe20000410000 */
[----:B------:R-:W-:Y:S01]  /*a030*/  FSEL R63, R12, -INF , !P6 ;  /* 0xff8000000c3f7808 */ /* 0x000fe20007000000 */
[----:B------:R-:W-:Y:S01]  /*a040*/  FMUL.FTZ R11, R11, c[0x0][0x2ec] ;  /* 0x0000bb000b0b7a20 */ /* 0x000fe20000410000 */
[----:B------:R-:W-:-:S02]  /*a050*/  ISETP.GE.AND P4, PT, R2, R14, PT ;  /* 0x0000000e0200720c */ /* 0x000fc40003f86270 */
[C---:B------:R-:W-:Y:S02]  /*a060*/  ISETP.GE.AND P1, PT, R2.reuse, R15, PT ;  /* 0x0000000f0200720c */ /* 0x040fe40003f26270 */
[C---:B------:R-:W-:Y:S02]  /*a070*/  ISETP.GE.AND P0, PT, R2.reuse, R25, PT ;  /* 0x000000190200720c */ /* 0x040fe40003f06270 */
[----:B------:R-:W-:Y:S02]  /*a080*/  ISETP.GE.AND P6, PT, R2, R24, PT ;  /* 0x000000180200720c */ /* 0x000fe40003fc6270 */
[----:B------:R-:W-:Y:S01]  /*a090*/  IADD3 R2, R0, 0x28, RZ ;  /* 0x0000002800027810 */ /* 0x000fe20007ffe0ff */
[----:B-1----:R-:W-:Y:S01]  /*a0a0*/  FMUL.FTZ R4, R143, c[0x0][0x2ec] ;  /* 0x0000bb008f047a20 */ /* 0x002fe20000410000 */
[----:B------:R-:W-:Y:S01]  /*a0b0*/  FSEL R138, R6, -INF , !P5 ;  /* 0xff800000068a7808 */ /* 0x000fe20006800000 */
[----:B------:R-:W-:Y:S01]  /*a0c0*/  FMUL.FTZ R6, R19, c[0x0][0x2ec] ;  /* 0x0000bb0013067a20 */ /* 0x000fe20000410000 */
[----:B------:R-:W-:Y:S01]  /*a0d0*/  ISETP.GE.AND P5, PT, R2, R14, PT ;  /* 0x0000000e0200720c */ /* 0x000fe20003fa6270 */
[----:B------:R1:W-:Y:S01]  /*a0e0*/  MUFU.TANH R37, R4 ;  /* 0x0000000400257308 */ /* 0x0003e20000002400 */
[----:B------:R-:W-:-:S02]  /*a0f0*/  FSEL R251, R66, -INF , !P4 ;  /* 0xff80000042fb7808 */ /* 0x000fc40006000000 */
[----:B------:R-:W-:Y:S02]  /*a100*/  FSEL R139, R53, -INF , !P1 ;  /* 0xff800000358b7808 */ /* 0x000fe40004800000 */
[----:B------:R-:W-:Y:S02]  /*a110*/  FSEL R137, R51, -INF , !P0 ;  /* 0xff80000033897808 */ /* 0x000fe40004000000 */
[----:B------:R-:W-:Y:S01]  /*a120*/  FSEL R52, R50, -INF , !P6 ;  /* 0xff80000032347808 */ /* 0x000fe20007000000 */
[----:B------:R-:W-:Y:S01]  /*a130*/  MUFU.TANH R6, R6 ;  /* 0x0000000600067308 */ /* 0x000fe20000002400 */
[----:B------:R-:W-:Y:S02]  /*a140*/  FSEL R231, R49, -INF , !P5 ;  /* 0xff80000031e77808 */ /* 0x000fe40006800000 */
[C---:B------:R-:W-:Y:S02]  /*a150*/  ISETP.GE.AND P4, PT, R2.reuse, R15, PT ;  /* 0x0000000f0200720c */ /* 0x040fe40003f86270 */
[----:B------:R-:W-:-:S02]  /*a160*/  ISETP.GE.AND P1, PT, R2, R25, PT ;  /* 0x000000190200720c */ /* 0x000fc40003f26270 */
[----:B------:R-:W-:Y:S01]  /*a170*/  ISETP.GE.AND P0, PT, R2, R24, PT ;  /* 0x000000180200720c */ /* 0x000fe20003f06270 */
[----:B-1----:R-:W-:Y:S01]  /*a180*/  FMUL.FTZ R4, R16, c[0x0][0x2ec] ;  /* 0x0000bb0010047a20 */ /* 0x002fe20000410000 */
[----:B------:R-:W-:Y:S02]  /*a190*/  IADD3 R2, R0, 0x30, RZ ;  /* 0x0000003000027810 */ /* 0x000fe40007ffe0ff */
[----:B------:R-:W-:Y:S01]  /*a1a0*/  FSEL R245, R45, -INF , !P4 ;  /* 0xff8000002df57808 */ /* 0x000fe20006000000 */
[----:B------:R1:W1:Y:S01]  /*a1b0*/  MUFU.TANH R13, R4 ;  /* 0x00000004000d7308 */ /* 0x0002620000002400 */
[----:B--2---:R-:W-:Y:S02]  /*a1c0*/  FSEL R247, R44, -INF , !P1 ;  /* 0xff8000002cf77808 */ /* 0x004fe40004800000 */
[----:B---3--:R-:W-:Y:S01]  /*a1d0*/  FSEL R252, R5, -INF , !P0 ;  /* 0xff80000005fc7808 */ /* 0x008fe20004000000 */
[----:B------:R-:W-:Y:S01]  /*a1e0*/  FMUL.FTZ R5, R210, c[0x0][0x2ec] ;  /* 0x0000bb00d2057a20 */ /* 0x000fe20000410000 */
[----:B------:R-:W-:-:S04]  /*a1f0*/  ISETP.GE.AND P0, PT, R2, R14, PT ;  /* 0x0000000e0200720c */ /* 0x000fc80003f06270 */
[----:B----4-:R-:W-:Y:S01]  /*a200*/  FSEL R210, R39, -INF , !P0 ;  /* 0xff80000027d27808 */ /* 0x010fe20004000000 */
[----:B------:R-:W-:Y:S01]  /*a210*/  MUFU.TANH R5, R5 ;  /* 0x0000000500057308 */ /* 0x000fe20000002400 */
[----:B-1----:R-:W-:-:S07]  /*a220*/  FMUL.FTZ R4, R17, c[0x0][0x2ec] ;  /* 0x0000bb0011047a20 */ /* 0x002fce0000410000 */
[----:B------:R1:W-:Y:S02]  /*a230*/  MUFU.TANH R12, R4 ;  /* 0x00000004000c7308 */ /* 0x0003e40000002400 */
[----:B-1----:R-:W-:-:S06]  /*a240*/  FMUL.FTZ R4, R18, c[0x0][0x2ec] ;  /* 0x0000bb0012047a20 */ /* 0x002fcc0000410000 */
[----:B------:R1:W2:Y:S02]  /*a250*/  MUFU.TANH R7, R4 ;  /* 0x0000000400077308 */ /* 0x0002a40000002400 */
[----:B-1----:R-:W-:-:S04]  /*a260*/  IADD3 R4, R0, 0x29, RZ ;  /* 0x0000002900047810 */ /* 0x002fc80007ffe0ff */
[C---:B------:R-:W-:Y:S02]  /*a270*/  ISETP.GE.AND P6, PT, R4.reuse, R14, PT ;  /* 0x0000000e0400720c */ /* 0x040fe40003fc6270 */
[----:B------:R-:W-:Y:S02]  /*a280*/  ISETP.GE.AND P5, PT, R4, R15, PT ;  /* 0x0000000f0400720c */ /* 0x000fe40003fa6270 */
[----:B------:R-:W-:Y:S02]  /*a290*/  FSEL R50, R48, -INF , !P6 ;  /* 0xff80000030327808 */ /* 0x000fe40007000000 */
[----:B------:R-:W-:Y:S02]  /*a2a0*/  FSEL R51, R46, -INF , !P5 ;  /* 0xff8000002e337808 */ /* 0x000fe40006800000 */
[C---:B------:R-:W-:Y:S02]  /*a2b0*/  ISETP.GE.AND P4, PT, R4.reuse, R25, PT ;  /* 0x000000190400720c */ /* 0x040fe40003f86270 */
[----:B------:R-:W-:-:S02]  /*a2c0*/  ISETP.GE.AND P1, PT, R4, R24, PT ;  /* 0x000000180400720c */ /* 0x000fc40003f26270 */
[C---:B------:R-:W-:Y:S02]  /*a2d0*/  ISETP.GE.AND P6, PT, R2.reuse, R15, PT ;  /* 0x0000000f0200720c */ /* 0x040fe40003fc6270 */
[----:B------:R-:W-:Y:S02]  /*a2e0*/  ISETP.GE.AND P5, PT, R2, R25, PT ;  /* 0x000000190200720c */ /* 0x000fe40003fa6270 */
[----:B------:R-:W-:Y:S02]  /*a2f0*/  IADD3 R4, R0, 0x31, RZ ;  /* 0x0000003100047810 */ /* 0x000fe40007ffe0ff */
[----:B------:R-:W-:Y:S02]  /*a300*/  FSEL R250, R40, -INF , !P1 ;  /* 0xff80000028fa7808 */ /* 0x000fe40004800000 */
[----:B------:R-:W-:Y:S02]  /*a310*/  FSEL R246, R36, -INF , !P6 ;  /* 0xff80000024f67808 */ /* 0x000fe40007000000 */
[----:B------:R-:W-:-:S02]  /*a320*/  FSEL R141, R13, -INF , !P5 ;  /* 0xff8000000d8d7808 */ /* 0x000fc40006800000 */
[C---:B------:R-:W-:Y:S02]  /*a330*/  ISETP.GE.AND P1, PT, R4.reuse, R14, PT ;  /* 0x0000000e0400720c */ /* 0x040fe40003f26270 */
[C---:B------:R-:W-:Y:S02]  /*a340*/  ISETP.GE.AND P0, PT, R4.reuse, R15, PT ;  /* 0x0000000f0400720c */ /* 0x040fe40003f06270 */
[C---:B------:R-:W-:Y:S02]  /*a350*/  ISETP.GE.AND P6, PT, R4.reuse, R25, PT ;  /* 0x000000190400720c */ /* 0x040fe40003fc6270 */
[-C--:B------:R-:W-:Y:S01]  /*a360*/  ISETP.GE.AND P5, PT, R4, R24.reuse, PT ;  /* 0x000000180400720c */ /* 0x080fe20003fa6270 */
[----:B------:R-:W-:Y:S01]  /*a370*/  FMUL.FTZ R4, R8, c[0x0][0x2ec] ;  /* 0x0000bb0008047a20 */ /* 0x000fe20000410000 */
[----:B------:R-:W-:Y:S02]  /*a380*/  FSEL R229, R41, -INF , !P4 ;  /* 0xff80000029e57808 */ /* 0x000fe40006000000 */
[----:B------:R-:W-:-:S02]  /*a390*/  ISETP.GE.AND P4, PT, R2, R24, PT ;  /* 0x000000180200720c */ /* 0x000fc40003f86270 */
[----:B------:R-:W-:Y:S01]  /*a3a0*/  IADD3 R2, R0, 0x38, RZ ;  /* 0x0000003800027810 */ /* 0x000fe20007ffe0ff */
[----:B------:R-:W1:Y:S01]  /*a3b0*/  MUFU.TANH R4, R4 ;  /* 0x0000000400047308 */ /* 0x000e620000002400 */
[----:B------:R-:W-:Y:S02]  /*a3c0*/  FSEL R228, R37, -INF , !P0 ;  /* 0xff80000025e47808 */ /* 0x000fe40004000000 */
[----:B------:R-:W-:Y:S02]  /*a3d0*/  ISETP.GE.AND P0, PT, R2, R25, PT ;  /* 0x000000190200720c */ /* 0x000fe40003f06270 */
[----:B--2---:R-:W-:Y:S02]  /*a3e0*/  FSEL R143, R7, -INF , !P4 ;  /* 0xff800000078f7808 */ /* 0x004fe40006000000 */
[----:B------:R-:W-:Y:S02]  /*a3f0*/  FSEL R35, R38, -INF , !P1 ;  /* 0xff80000026237808 */ /* 0x000fe40004800000 */
[----:B------:R-:W-:-:S02]  /*a400*/  FSEL R249, R12, -INF , !P6 ;  /* 0xff8000000cf97808 */ /* 0x000fc40007000000 */
[C---:B------:R-:W-:Y:S02]  /*a410*/  ISETP.GE.AND P4, PT, R2.reuse, R14, PT ;  /* 0x0000000e0200720c */ /* 0x040fe40003f86270 */
[C---:B------:R-:W-:Y:S02]  /*a420*/  ISETP.GE.AND P1, PT, R2.reuse, R15, PT ;  /* 0x0000000f0200720c */ /* 0x040fe40003f26270 */
[-C--:B------:R-:W-:Y:S02]  /*a430*/  ISETP.GE.AND P6, PT, R2, R24.reuse, PT ;  /* 0x000000180200720c */ /* 0x080fe40003fc6270 */
[----:B------:R-:W2:Y:S01]  /*a440*/  MUFU.TANH R2, R10 ;  /* 0x0000000a00027308 */ /* 0x000ea20000002400 */
[----:B-1----:R-:W-:Y:S02]  /*a450*/  FSEL R248, R4, -INF , !P0 ;  /* 0xff80000004f87808 */ /* 0x002fe40004000000 */
[----:B------:R-:W-:Y:S02]  /*a460*/  ISETP.GE.AND P0, PT, R0, R24, PT ;  /* 0x000000180000720c */ /* 0x000fe40003f06270 */
[----:B------:R-:W-:-:S02]  /*a470*/  FSEL R34, R5, -INF , !P1 ;  /* 0xff80000005227808 */ /* 0x000fc40004800000 */
[----:B------:R-:W-:Y:S01]  /*a480*/  FSEL R19, R230, -INF , !P0 ;  /* 0xff800000e6137808 */ /* 0x000fe20004000000 */
[----:B------:R-:W1:Y:S01]  /*a490*/  MUFU.TANH R5, R9 ;  /* 0x0000000900057308 */ /* 0x000e620000002400 */
[----:B------:R-:W-:Y:S02]  /*a4a0*/  PLOP3.LUT P0, PT, PT, PT, UP0, 0x80, 0x0 ;  /* 0x000000000000781c */ /* 0x000fe40003f0f008 */
[----:B------:R-:W-:Y:S02]  /*a4b0*/  FSEL R140, R6, -INF , !P5 ;  /* 0xff800000068c7808 */ /* 0x000fe40006800000 */
[----:B------:R-:W-:Y:S02]  /*a4c0*/  FSEL R208, R208, -INF , !P4 ;  /* 0xff800000d0d07808 */ /* 0x000fe40006000000 */
[C---:B------:R-:W-:Y:S01]  /*a4d0*/  ISETP.GE.AND P5, PT, R0.reuse, R14, PT ;  /* 0x0000000e0000720c */ /* 0x040fe20003fa6270 */
[----:B------:R-:W3:Y:S01]  /*a4e0*/  MUFU.TANH R4, R11 ;  /* 0x0000000b00047308 */ /* 0x000ee20000002400 */
[----:B------:R-:W-:-:S02]  /*a4f0*/  ISETP.GE.AND P4, PT, R0, R15, PT ;  /* 0x0000000f0000720c */ /* 0x000fc40003f86270 */
[C---:B------:R-:W-:Y:S02]  /*a500*/  ISETP.GE.AND P1, PT, R0.reuse, R25, PT ;  /* 0x000000190000720c */ /* 0x040fe40003f26270 */
[----:B------:R-:W-:Y:S02]  /*a510*/  IADD3 R0, R0, 0x39, RZ ;  /* 0x0000003900007810 */ /* 0x000fe40007ffe0ff */
[----:B--2---:R-:W-:Y:S02]  /*a520*/  FSEL R132, R2, -INF , !P6 ;  /* 0xff80000002847808 */ /* 0x004fe40007000000 */
[----:B------:R-:W-:Y:S02]  /*a530*/  FSEL R16, R65, -INF , !P5 ;  /* 0xff80000041107808 */ /* 0x000fe40006800000 */
[----:B------:R-:W-:Y:S02]  /*a540*/  FSEL R17, R60, -INF , !P4 ;  /* 0xff8000003c117808 */ /* 0x000fe40006000000 */
[----:B------:R-:W-:-:S02]  /*a550*/  FSEL R18, R61, -INF , !P1 ;  /* 0xff8000003d127808 */ /* 0x000fc40004800000 */
[C---:B------:R-:W-:Y:S02]  /*a560*/  ISETP.GE.AND P6, PT, R0.reuse, R14, PT ;  /* 0x0000000e0000720c */ /* 0x040fe40003fc6270 */
[C---:B------:R-:W-:Y:S02]  /*a570*/  ISETP.GE.AND P5, PT, R0.reuse, R15, PT ;  /* 0x0000000f0000720c */ /* 0x040fe40003fa6270 */
[C---:B------:R-:W-:Y:S02]  /*a580*/  ISETP.GE.AND P4, PT, R0.reuse, R25, PT ;  /* 0x000000190000720c */ /* 0x040fe40003f86270 */
[----:B------:R-:W-:Y:S02]  /*a590*/  ISETP.GE.AND P1, PT, R0, R24, PT ;  /* 0x000000180000720c */ /* 0x000fe40003f26270 */
[----:B------:R-:W-:Y:S02]  /*a5a0*/  FSEL R209, R209, -INF , !P6 ;  /* 0xff800000d1d17808 */ /* 0x000fe40007000000 */
[----:B------:R-:W-:-:S02]  /*a5b0*/  FSEL R211, R211, -INF , !P5 ;  /* 0xff800000d3d37808 */ /* 0x000fc40006800000 */
[----:B-1----:R-:W-:Y:S02]  /*a5c0*/  FSEL R230, R5, -INF , !P4 ;  /* 0xff80000005e67808 */ /* 0x002fe40006000000 */
[----:B---3--:R-:W-:Y:S01]  /*a5d0*/  FSEL R39, R4, -INF , !P1 ;  /* 0xff80000004277808 */ /* 0x008fe20004800000 */
        /* <DEDUP_REMOVED lines=79> */
.L_x_246:
[----:B------:R-:W-:Y:S05]  /*aad0*/  BSYNC B0 ;  /* 0x0000000000007941 */ /* 0x000fea0003800000 */
.L_x_245:
[----:B------:R-:W0:Y:S02]  /*aae0*/  LDGDEPBAR ;  /* 0x00000000000079af */ /* 0x000e240000000000 */
.L_x_244:
[----:B------:R-:W-:Y:S01]  /*aaf0*/  FMNMX.FTZ R0, R136, R16, !PT ;  /* 0x0000001088007209 */ /* 0x000fe20007810000 */
[----:B------:R-:W-:Y:S01]  /*ab00*/  STL [R1+0xcc], R25 ;  /* 0x0000cc1901007387 */ /* 0x000fe20000100800 */
[----:B------:R-:W-:Y:S02]  /*ab10*/  MOV R46, R63 ;  /* 0x0000003f002e7202 */ /* 0x000fe40000000f00 */
        /* <DEDUP_REMOVED lines=67> */
[----:B-1----:R-:W-:Y:S02]  /*af50*/  FMNMX.FTZ R2, R2, R7, !PT ;  /* 0x0000000702027209 */ /* 0x002fe40007810000 */
        /* <DEDUP_REMOVED lines=13> */
[----:B-1----:R-:W-:Y:S02]  /*b030*/  FMNMX.FTZ R4, R4, R7, !PT ;  /* 0x0000000704047209 */ /* 0x002fe40007810000 */
[----:B--2---:R-:W-:-:S03]  /*b040*/  FMNMX.FTZ R44, R2, R8, !PT ;  /* 0x00000008022c7209 */ /* 0x004fc60007810000 */
[----:B------:R-:W1:Y:S01]  /*b050*/  SHFL.BFLY PT, R7, R4, 0x1, 0x1f ;  /* 0x0c201f0004077f89 */ /* 0x000e6200000e0000 */
[--C-:B------:R-:W-:Y:S01]  /*b060*/  FFMA.FTZ R2, R22, c[0x0][0x23c], -R12.reuse ;  /* 0x00008f0016027a23 */ /* 0x100fe2000001080c */
[C---:B------:R-:W-:Y:S01]  /*b070*/  FSETP.NEU.FTZ.AND P5, PT, R44.reuse, -INF , PT ;  /* 0xff8000002c00780b */ /* 0x040fe20003fbd000 */
[----:B------:R-:W-:Y:S02]  /*b080*/  FMUL.FTZ R13, R44, c[0x0][0x23c] ;  /* 0x00008f002c0d7a20 */ /* 0x000fe40000410000 */
[----:B------:R2:W-:Y:S01]  /*b090*/  MUFU.EX2 R9, R2 ;  /* 0x0000000200097308 */ /* 0x0005e20000000800 */
[----:B------:R-:W-:Y:S01]  /*b0a0*/  STL [R1+0x5c], R44 ;  /* 0x00005c2c01007387 */ /* 0x000fe20000100800 */
[----:B----4-:R-:W-:Y:S01]  /*b0b0*/  FFMA.FTZ R5, R20, c[0x0][0x23c], -R12 ;  /* 0x00008f0014057a23 */ /* 0x010fe2000001080c */
[----:B------:R-:W-:Y:S02]  /*b0c0*/  FSEL R13, R13, RZ, P5 ;  /* 0x000000ff0d0d7208 */ /* 0x000fe40002800000 */
[----:B---3--:R-:W-:-:S03]  /*b0d0*/  FMNMX.FTZ R0, R0, R6, !PT ;  /* 0x0000000600007209 */ /* 0x008fc60007810000 */
[----:B------:R3:W-:Y:S01]  /*b0e0*/  MUFU.EX2 R10, R5 ;  /* 0x00000005000a7308 */ /* 0x0007e20000000800 */
[----:B--2---:R-:W-:Y:S01]  /*b0f0*/  FFMA.FTZ R2, R21, c[0x0][0x23c], -R12 ;  /* 0x00008f0015027a23 */ /* 0x004fe2000001080c */
[----:B-1----:R-:W-:-:S06]  /*b100*/  FMNMX.FTZ R11, R4, R7, !PT ;  /* 0x00000007040b7209 */ /* 0x002fcc0007810000 */
[----:B------:R1:W-:Y:S01]  /*b110*/  MUFU.EX2 R38, R2 ;  /* 0x0000000200267308 */ /* 0x0003e20000000800 */
[----:B------:R-:W-:Y:S01]  /*b120*/  FSETP.NEU.FTZ.AND P4, PT, R11, -INF , PT ;  /* 0xff8000000b00780b */ /* 0x000fe20003f9d000 */
[----:B---3--:R-:W2:Y:S04]  /*b130*/  SHFL.BFLY PT, R5, R0, 0x1, 0x1f ;  /* 0x0c201f0000057f89 */ /* 0x008ea800000e0000 */
[----:B------:R3:W-:Y:S01]  /*b140*/  STL [R1+0x58], R11 ;  /* 0x0000580b01007387 */ /* 0x0007e20000100800 */
[----:B-1----:R-:W-:-:S04]  /*b150*/  FFMA.FTZ R2, R17, c[0x0][0x23c], -R13 ;  /* 0x00008f0011027a23 */ /* 0x002fc8000001080d */
[----:B------:R1:W-:Y:S01]  /*b160*/  MUFU.EX2 R24, R2 ;  /* 0x0000000200187308 */ /* 0x0003e20000000800 */
[----:B--2---:R-:W-:-:S04]  /*b170*/  FMNMX.FTZ R41, R0, R5, !PT ;  /* 0x0000000500297209 */ /* 0x004fc80007810000 */
[----:B------:R-:W-:Y:S01]  /*b180*/  FSETP.NEU.FTZ.AND P1, PT, R41, -INF , PT ;  /* 0xff8000002900780b */ /* 0x000fe20003f3d000 */
[----:B------:R-:W-:Y:S01]  /*b190*/  STL [R1+0x54], R41 ;  /* 0x0000542901007387 */ /* 0x000fe20000100800 */
[--C-:B-1----:R-:W-:Y:S02]  /*b1a0*/  FFMA.FTZ R2, R27, c[0x0][0x23c], -R13.reuse ;  /* 0x00008f001b027a23 */ /* 0x102fe4000001080d */
[----:B------:R-:W-:Y:S02]  /*b1b0*/  FMUL.FTZ R27, R41, c[0x0][0x23c] ;  /* 0x00008f00291b7a20 */ /* 0x000fe40000410000 */
[----:B------:R1:W-:Y:S03]  /*b1c0*/  MUFU.EX2 R45, R2 ;  /* 0x00000002002d7308 */ /* 0x0003e60000000800 */
[----:B------:R-:W-:Y:S01]  /*b1d0*/  FSEL R27, R27, RZ, P1 ;  /* 0x000000ff1b1b7208 */ /* 0x000fe20000800000 */
[----:B-1----:R-:W-:-:S02]  /*b1e0*/  FFMA.FTZ R2, R26, c[0x0][0x23c], -R13 ;  /* 0x00008f001a027a23 */ /* 0x002fc4000001080d */
[----:B------:R-:W-:Y:S02]  /*b1f0*/  FMUL.FTZ R26, R11, c[0x0][0x23c] ;  /* 0x00008f000b1a7a20 */ /* 0x000fe40000410000 */
[----:B------:R1:W-:Y:S03]  /*b200*/  MUFU.EX2 R142, R2 ;  /* 0x00000002008e7308 */ /* 0x0003e60000000800 */
[----:B------:R-:W-:-:S05]  /*b210*/  FSEL R26, R26, RZ, P4 ;  /* 0x000000ff1a1a7208 */ /* 0x000fca0002000000 */
[----:B------:R-:W-:Y:S01]  /*b220*/  FFMA.FTZ R0, R29, c[0x0][0x23c], -R26 ;  /* 0x00008f001d007a23 */ /* 0x000fe2000001081a */
[----:B------:R-:W-:-:S03]  /*b230*/  MOV R29, R11 ;  /* 0x0000000b001d7202 */ /* 0x000fc60000000f00 */
[----:B------:R2:W-:Y:S01]  /*b240*/  MUFU.EX2 R25, R0 ;  /* 0x0000000000197308 */ /* 0x0005e20000000800 */
[----:B-1----:R-:W-:Y:S02]  /*b250*/  FFMA.FTZ R2, R23, c[0x0][0x23c], -R13 ;  /* 0x00008f0017027a23 */ /* 0x002fe4000001080d */
[----:B------:R-:W-:Y:S05]  /*b260*/  LDSM.16.MT88.4 R20, [R234+0xc000] ;  /* 0x00c00000ea14783b */ /* 0x000fea0000004200 */
[----:B------:R1:W3:Y:S01]  /*b270*/  MUFU.EX2 R36, R2 ;  /* 0x0000000200247308 */ /* 0x0002e20000000800 */
[--C-:B--2---:R-:W-:Y:S01]  /*b280*/  FFMA.FTZ R0, R28, c[0x0][0x23c], -R26.reuse ;  /* 0x00008f001c007a23 */ /* 0x104fe2000001081a */
[----:B------:R-:W-:Y:S01]  /*b290*/  MOV R28, R52 ;  /* 0x00000034001c7202 */ /* 0x000fe20000000f00 */
[----:B-1----:R-:W-:Y:S01]  /*b2a0*/  FFMA.FTZ R2, R18, c[0x0][0x23c], -R26 ;  /* 0x00008f0012027a23 */ /* 0x002fe2000001081a */
[----:B---3--:R-:W-:-:S04]  /*b2b0*/  F2FP.BF16.PACK_AB R11, R36, R142 ;  /* 0x0000008e240b723e */ /* 0x008fc800000010ff */
[----:B------:R1:W-:Y:S02]  /*b2c0*/  MUFU.EX2 R15, R2 ;  /* 0x00000002000f7308 */ /* 0x0003e40000000800 */
[----:B-1----:R-:W-:-:S06]  /*b2d0*/  FFMA.FTZ R2, R30, c[0x0][0x23c], -R26 ;  /* 0x00008f001e027a23 */ /* 0x002fcc000001081a */
[----:B------:R1:W2:Y:S08]  /*b2e0*/  MUFU.EX2 R30, R0 ;  /* 0x00000000001e7308 */ /* 0x0002b00000000800 */
[----:B------:R3:W-:Y:S01]  /*b2f0*/  MUFU.EX2 R43, R2 ;  /* 0x00000002002b7308 */ /* 0x0007e20000000800 */
[----:B-1----:R-:W-:Y:S01]  /*b300*/  FFMA.FTZ R0, R19, c[0x0][0x23c], -R27 ;  /* 0x00008f0013007a23 */ /* 0x002fe2000001081b */
[----:B--2---:R-:W-:Y:S01]  /*b310*/  F2FP.BF16.PACK_AB R6, R30, R25 ;  /* 0x000000191e06723e */ /* 0x004fe200000010ff */
[----:B------:R-:W1:Y:S05]  /*b320*/  LDSM.16.MT88.4 R16, [R233+0xc000] ;  /* 0x00c00000e910783b */ /* 0x000e6a0000004200 */
[----:B------:R2:W-:Y:S01]  /*b330*/  MUFU.EX2 R14, R0 ;  /* 0x00000000000e7308 */ /* 0x0005e20000000800 */
[----:B---3--:R-:W-:-:S05]  /*b340*/  FSEL R2, R40, RZ, P6 ;  /* 0x000000ff28027208 */ /* 0x008fca0003000000 */
[----:B------:R-:W-:-:S04]  /*b350*/  FADD.FTZ R2, R136, -R2 ;  /* 0x8000000288027221 */ /* 0x000fc80000010000 */
[----:B------:R-:W-:Y:S02]  /*b360*/  FMUL.FTZ R2, R2, c[0x0][0x23c] ;  /* 0x00008f0002027a20 */ /* 0x000fe40000410000 */
[----:B--2---:R-:W-:-:S04]  /*b370*/  FFMA.FTZ R0, R32, c[0x0][0x23c], -R27 ;  /* 0x00008f0020007a23 */ /* 0x004fc8000001081b */
[----:B------:R-:W2:Y:S08]  /*b380*/  MUFU.EX2 R2, R2 ;  /* 0x0000000200027308 */ /* 0x000eb00000000800 */
[----:B------:R3:W4:Y:S01]  /*b390*/  MUFU.EX2 R42, R0 ;  /* 0x00000000002a7308 */ /* 0x0007220000000800 */
[-C--:B--2---:R-:W-:Y:S02]  /*b3a0*/  FMUL.FTZ R148, R148, R2.reuse ;  /* 0x0000000294947220 */ /* 0x084fe40000410000 */
[----:B------:R-:W-:-:S02]  /*b3b0*/  FMUL.FTZ R149, R149, R2 ;  /* 0x0000000295957220 */ /* 0x000fc40000410000 */
[-C--:B------:R-:W-:Y:S02]  /*b3c0*/  FMUL.FTZ R156, R156, R2.reuse ;  /* 0x000000029c9c7220 */ /* 0x080fe40000410000 */
[----:B------:R-:W-:Y:S02]  /*b3d0*/  FMUL.FTZ R157, R157, R2 ;  /* 0x000000029d9d7220 */ /* 0x000fe40000410000 */
[----:B---3--:R-:W-:Y:S01]  /*b3e0*/  FFMA.FTZ R0, R31, c[0x0][0x23c], -R27 ;  /* 0x00008f001f007a23 */ /* 0x008fe2000001081b */
[----:B------:R-:W-:Y:S01]  /*b3f0*/  MOV R31, R10 ;  /* 0x0000000a001f7202 */ /* 0x000fe20000000f00 */
[----:B------:R-:W-:Y:S01]  /*b400*/  FMUL.FTZ R176, R176, R2 ;  /* 0x00000002b0b07220 */ /* 0x000fe20000410000 */
[----:B----4-:R-:W-:Y:S01]  /*b410*/  F2FP.BF16.PACK_AB R5, R42, R14 ;  /* 0x0000000e2a05723e */ /* 0x010fe200000010ff */
[----:B------:R2:W-:Y:S01]  /*b420*/  MUFU.EX2 R37, R0 ;  /* 0x0000000000257308 */ /* 0x0005e20000000800 */
[----:B------:R-:W-:Y:S01]  /*b430*/  F2FP.BF16.PACK_AB R8, R31, R49 ;  /* 0x000000311f08723e */ /* 0x000fe200000010ff */
[----:B------:R-:W-:-:S02]  /*b440*/  FMUL.FTZ R177, R177, R2 ;  /* 0x00000002b1b17220 */ /* 0x000fc40000410000 */
[-C--:B------:R-:W-:Y:S02]  /*b450*/  FMUL.FTZ R188, R188, R2.reuse ;  /* 0x00000002bcbc7220 */ /* 0x080fe40000410000 */
[-C--:B------:R-:W-:Y:S02]  /*b460*/  FMUL.FTZ R189, R189, R2.reuse ;  /* 0x00000002bdbd7220 */ /* 0x080fe40000410000 */
[-C--:B------:R-:W-:Y:S02]  /*b470*/  FMUL.FTZ R68, R68, R2.reuse ;  /* 0x0000000244447220 */ /* 0x080fe40000410000 */
[-C--:B------:R-:W-:Y:S02]  /*b480*/  FMUL.FTZ R69, R69, R2.reuse ;  /* 0x0000000245457220 */ /* 0x080fe40000410000 */
[-C--:B------:R-:W-:Y:S02]  /*b490*/  FMUL.FTZ R80, R80, R2.reuse ;  /* 0x0000000250507220 */ /* 0x080fe40000410000 */
[-C--:B------:R-:W-:Y:S01]  /*b4a0*/  FMUL.FTZ R81, R81, R2.reuse ;  /* 0x0000000251517220 */ /* 0x080fe20000410000 */
[----:B--2---:R-:W-:Y:S01]  /*b4b0*/  FSEL R0, R44, RZ, P5 ;  /* 0x000000ff2c007208 */ /* 0x004fe20002800000 */
[----:B------:R-:W-:-:S02]  /*b4c0*/  FMUL.FTZ R160, R160, R2 ;  /* 0x00000002a0a07220 */ /* 0x000fc40000410000 */
[-C--:B------:R-:W-:Y:S02]  /*b4d0*/  FMUL.FTZ R161, R161, R2.reuse ;  /* 0x00000002a1a17220 */ /* 0x080fe40000410000 */
[----:B------:R-:W-:Y:S01]  /*b4e0*/  FADD.FTZ R4, R135, -R0 ;  /* 0x8000000087047221 */ /* 0x000fe20000010000 */
[----:B------:R-:W-:Y:S01]  /*b4f0*/  FSEL R0, R29, RZ, P4 ;  /* 0x000000ff1d007208 */ /* 0x000fe20002000000 */
[-C--:B------:R-:W-:Y:S02]  /*b500*/  FMUL.FTZ R172, R172, R2.reuse ;  /* 0x00000002acac7220 */ /* 0x080fe40000410000 */
[----:B------:R-:W-:Y:S02]  /*b510*/  FMUL.FTZ R32, R4, c[0x0][0x23c] ;  /* 0x00008f0004207a20 */ /* 0x000fe40000410000 */
[----:B------:R-:W-:Y:S01]  /*b520*/  FADD.FTZ R4, R134, -R0 ;  /* 0x8000000086047221 */ /* 0x000fe20000010000 */
[----:B------:R-:W-:Y:S01]  /*b530*/  FSEL R0, R41, RZ, P1 ;  /* 0x000000ff29007208 */ /* 0x000fe20000800000 */
[----:B------:R-:W-:-:S02]  /*b540*/  FMUL.FTZ R173, R173, R2 ;  /* 0x00000002adad7220 */ /* 0x000fc40000410000 */
[----:B------:R-:W2:Y:S01]  /*b550*/  MUFU.EX2 R32, R32 ;  /* 0x0000002000207308 */ /* 0x000ea20000000800 */
[-C--:B------:R-:W-:Y:S02]  /*b560*/  FMUL.FTZ R192, R192, R2.reuse ;  /* 0x00000002c0c07220 */ /* 0x080fe40000410000 */
[----:B------:R-:W-:Y:S02]  /*b570*/  FADD.FTZ R0, R3, -R0 ;  /* 0x8000000003007221 */ /* 0x000fe40000010000 */
[----:B------:R-:W-:Y:S01]  /*b580*/  FMUL.FTZ R3, R4, c[0x0][0x23c] ;  /* 0x00008f0004037a20 */ /* 0x000fe20000410000 */
[----:B------:R-:W-:Y:S01]  /*b590*/  F2FP.BF16.PACK_AB R4, R43, R15 ;  /* 0x0000000f2b04723e */ /* 0x000fe200000010ff */
[----:B------:R-:W-:Y:S02]  /*b5a0*/  FMUL.FTZ R0, R0, c[0x0][0x23c] ;  /* 0x00008f0000007a20 */ /* 0x000fe40000410000 */
[-C--:B------:R-:W-:Y:S02]  /*b5b0*/  FMUL.FTZ R193, R193, R2.reuse ;  /* 0x00000002c1c17220 */ /* 0x080fe40000410000 */
[----:B------:R3:W4:Y:S01]  /*b5c0*/  MUFU.EX2 R48, R0 ;  /* 0x0000000000307308 */ /* 0x0007220000000800 */
[----:B------:R-:W-:-:S02]  /*b5d0*/  FMUL.FTZ R204, R204, R2 ;  /* 0x00000002cccc7220 */ /* 0x000fc40000410000 */
[----:B------:R-:W-:Y:S02]  /*b5e0*/  FMUL.FTZ R205, R205, R2 ;  /* 0x00000002cdcd7220 */ /* 0x000fe40000410000 */
[-C--:B--2---:R-:W-:Y:S02]  /*b5f0*/  FMUL.FTZ R150, R150, R32.reuse ;  /* 0x0000002096967220 */ /* 0x084fe40000410000 */
[-C--:B------:R-:W-:Y:S01]  /*b600*/  FMUL.FTZ R151, R151, R32.reuse ;  /* 0x0000002097977220 */ /* 0x080fe20000410000 */
[----:B------:R-:W2:Y:S01]  /*b610*/  MUFU.EX2 R3, R3 ;  /* 0x0000000300037308 */ /* 0x000ea20000000800 */
[-C--:B------:R-:W-:Y:S02]  /*b620*/  FMUL.FTZ R158, R158, R32.reuse ;  /* 0x000000209e9e7220 */ /* 0x080fe40000410000 */
[-C--:B------:R-:W-:Y:S02]  /*b630*/  FMUL.FTZ R159, R159, R32.reuse ;  /* 0x000000209f9f7220 */ /* 0x080fe40000410000 */
[----:B------:R-:W-:-:S02]  /*b640*/  FMUL.FTZ R178, R178, R32 ;  /* 0x00000020b2b27220 */ /* 0x000fc40000410000 */
[----:B------:R-:W-:Y:S02]  /*b650*/  FMUL.FTZ R179, R179, R32 ;  /* 0x00000020b3b37220 */ /* 0x000fe40000410000 */
[----:B---3--:R-:W-:Y:S01]  /*b660*/  FFMA.FTZ R0, R33, c[0x0][0x23c], -R27 ;  /* 0x00008f0021007a23 */ /* 0x008fe2000001081b */
[----:B------:R-:W-:Y:S01]  /*b670*/  MOV R33, R9 ;  /* 0x0000000900217202 */ /* 0x000fe20000000f00 */
[----:B----4-:R-:W-:Y:S01]  /*b680*/  FMUL.FTZ R146, R146, R48 ;  /* 0x0000003092927220 */ /* 0x010fe20000410000 */
[----:B------:R-:W-:Y:S01]  /*b690*/  F2FP.BF16.PACK_AB R9, R45, R24 ;  /* 0x000000182d09723e */ /* 0x000fe200000010ff */
[----:B------:R-:W-:Y:S01]  /*b6a0*/  FMUL.FTZ R147, R147, R48 ;  /* 0x0000003093937220 */ /* 0x000fe20000410000 */
[----:B------:R-:W-:Y:S01]  /*b6b0*/  F2FP.BF16.PACK_AB R10, R38, R33 ;  /* 0x00000021260a723e */ /* 0x000fe200000010ff */
[----:B------:R-:W3:Y:S01]  /*b6c0*/  MUFU.EX2 R0, R0 ;  /* 0x0000000000007308 */ /* 0x000ee20000000800 */
[-C--:B--2---:R-:W-:Y:S02]  /*b6d0*/  FMUL.FTZ R144, R144, R3.reuse ;  /* 0x0000000390907220 */ /* 0x084fe40000410000 */
[----:B------:R-:W-:-:S02]  /*b6e0*/  FMUL.FTZ R145, R145, R3 ;  /* 0x0000000391917220 */ /* 0x000fc40000410000 */
[-C--:B------:R-:W-:Y:S01]  /*b6f0*/  FMUL.FTZ R152, R152, R3.reuse ;  /* 0x0000000398987220 */ /* 0x080fe20000410000 */
[C---:B-1----:R-:W-:Y:S01]  /*b700*/  HMMA.16816.F32.BF16 R148, R8.reuse, R16, R148 ;  /* 0x000000100894723c */ /* 0x042fe20000041894 */
[-C--:B------:R-:W-:Y:S02]  /*b710*/  FMUL.FTZ R153, R153, R3.reuse ;  /* 0x0000000399997220 */ /* 0x080fe40000410000 */
[-C--:B------:R-:W-:Y:S02]  /*b720*/  FMUL.FTZ R154, R154, R48.reuse ;  /* 0x000000309a9a7220 */ /* 0x080fe40000410000 */
[-C--:B------:R-:W-:Y:S02]  /*b730*/  FMUL.FTZ R155, R155, R48.reuse ;  /* 0x000000309b9b7220 */ /* 0x080fe40000410000 */
[-C--:B------:R-:W-:Y:S01]  /*b740*/  FMUL.FTZ R168, R168, R3.reuse ;  /* 0x00000003a8a87220 */ /* 0x080fe20000410000 */
[----:B------:R-:W-:Y:S01]  /*b750*/  HMMA.16816.F32.BF16 R52, R8, R18, R156 ;  /* 0x000000120834723c */ /* 0x000fe2000004189c */
[----:B------:R-:W-:Y:S01]  /*b760*/  FMUL.FTZ R169, R169, R3 ;  /* 0x00000003a9a97220 */ /* 0x000fe20000410000 */
[----:B---3--:R-:W-:Y:S01]  /*b770*/  F2FP.BF16.PACK_AB R7, R0, R37 ;  /* 0x000000250007723e */ /* 0x008fe200000010ff */
[----:B------:R-:W-:-:S02]  /*b780*/  FMUL.FTZ R170, R170, R48 ;  /* 0x00000030aaaa7220 */ /* 0x000fc40000410000 */
[----:B------:R-:W-:Y:S02]  /*b790*/  FMUL.FTZ R171, R171, R48 ;  /* 0x00000030abab7220 */ /* 0x000fe40000410000 */
[----:B------:R-:W-:Y:S01]  /*b7a0*/  FMUL.FTZ R180, R180, R3 ;  /* 0x00000003b4b47220 */ /* 0x000fe20000410000 */
[----:B------:R-:W-:Y:S01]  /*b7b0*/  MOV R159, R39 ;  /* 0x00000027009f7202 */ /* 0x000fe20000000f00 */
[C---:B------:R-:W-:Y:S01]  /*b7c0*/  HMMA.16816.F32.BF16 R144, R4.reuse, R16, R144 ;  /* 0x000000100490723c */ /* 0x040fe20000041890 */
[----:B------:R-:W-:Y:S01]  /*b7d0*/  FMUL.FTZ R181, R181, R3 ;  /* 0x00000003b5b57220 */ /* 0x000fe20000410000 */
[----:B------:R-:W-:Y:S01]  /*b7e0*/  MOV R157, R38 ;  /* 0x00000026009d7202 */ /* 0x000fe20000000f00 */
[-C--:B------:R-:W-:Y:S01]  /*b7f0*/  FMUL.FTZ R182, R182, R48.reuse ;  /* 0x00000030b6b67220 */ /* 0x080fe20000410000 */
[----:B------:R-:W-:Y:S01]  /*b800*/  MOV R156, R133 ;  /* 0x00000085009c7202 */ /* 0x000fe20000000f00 */
[----:B------:R-:W-:Y:S01]  /*b810*/  FMUL.FTZ R183, R183, R48 ;  /* 0x00000030b7b77220 */ /* 0x000fe20000410000 */
[----:B------:R-:W-:Y:S01]  /*b820*/  MOV R158, R138 ;  /* 0x0000008a009e7202 */ /* 0x000fe20000000f00 */
[-C--:B------:R-:W-:Y:S01]  /*b830*/  FMUL.FTZ R184, R184, R3.reuse ;  /* 0x00000003b8b87220 */ /* 0x080fe20000410000 */
[----:B------:R-:W-:Y:S01]  /*b840*/  HMMA.16816.F32.BF16 R152, R4, R18, R152 ;  /* 0x000000120498723c */ /* 0x000fe20000041898 */
[----:B------:R-:W1:Y:S01]  /*b850*/  LDSM.16.MT88.4 R16, [R236+0xc000] ;  /* 0x00c00000ec10783b */ /* 0x000e620000004200 */
[----:B------:R-:W-:-:S02]  /*b860*/  FMUL.FTZ R185, R185, R3 ;  /* 0x00000003b9b97220 */ /* 0x000fc40000410000 */
[-C--:B------:R-:W-:Y:S02]  /*b870*/  FMUL.FTZ R186, R186, R48.reuse ;  /* 0x00000030baba7220 */ /* 0x080fe40000410000 */
[----:B------:R-:W-:Y:S02]  /*b880*/  FMUL.FTZ R187, R187, R48 ;  /* 0x00000030bbbb7220 */ /* 0x000fe40000410000 */
[-C--:B------:R-:W-:Y:S01]  /*b890*/  FMUL.FTZ R190, R190, R32.reuse ;  /* 0x00000020bebe7220 */ /* 0x080fe20000410000 */
[----:B------:R-:W-:Y:S01]  /*b8a0*/  HMMA.16816.F32.BF16 R64, R4, R22, R168 ;  /* 0x000000160440723c */ /* 0x000fe200000418a8 */
[-C--:B------:R-:W-:Y:S02]  /*b8b0*/  FMUL.FTZ R191, R191, R32.reuse ;  /* 0x00000020bfbf7220 */ /* 0x080fe40000410000 */
[-C--:B------:R-:W-:Y:S02]  /*b8c0*/  FMUL.FTZ R70, R70, R32.reuse ;  /* 0x0000002046467220 */ /* 0x080fe40000410000 */
[----:B------:R-:W-:-:S02]  /*b8d0*/  FMUL.FTZ R71, R71, R32 ;  /* 0x0000002047477220 */ /* 0x000fc40000410000 */
[----:B------:R-:W-:Y:S01]  /*b8e0*/  MOV R170, R37 ;  /* 0x0000002500aa7202 */ /* 0x000fe20000000f00 */
[-C--:B------:R-:W-:Y:S01]  /*b8f0*/  FMUL.FTZ R72, R72, R3.reuse ;  /* 0x0000000348487220 */ /* 0x080fe20000410000 */
[----:B------:R-:W-:Y:S01]  /*b900*/  MOV R171, R36 ;  /* 0x0000002400ab7202 */ /* 0x000fe20000000f00 */
[----:B------:R-:W-:Y:S01]  /*b910*/  FMUL.FTZ R73, R73, R3 ;  /* 0x0000000349497220 */ /* 0x000fe20000410000 */
[----:B------:R-:W-:Y:S01]  /*b920*/  MOV R169, R132 ;  /* 0x0000008400a97202 */ /* 0x000fe20000000f00 */
[-C--:B------:R-:W-:Y:S01]  /*b930*/  FMUL.FTZ R74, R74, R48.reuse ;  /* 0x000000304a4a7220 */ /* 0x080fe20000410000 */
[----:B------:R-:W-:Y:S01]  /*b940*/  MOV R168, R139 ;  /* 0x0000008b00a87202 */ /* 0x000fe20000000f00 */
        /* <DEDUP_REMOVED lines=8> */
[----:B------:R-:W-:Y:S01]  /*b9d0*/  FMUL.FTZ R163, R163, R32 ;  /* 0x00000020a3a37220 */ /* 0x000fe20000410000 */
[----:B-1----:R-:W-:Y:S01]  /*b9e0*/  HMMA.16816.F32.BF16 R56, R8, R16, R176 ;  /* 0x000000100838723c */ /* 0x002fe200000418b0 */
[----:B------:R-:W-:-:S02]  /*b9f0*/  FMUL.FTZ R164, R164, R3 ;  /* 0x00000003a4a47220 */ /* 0x000fc40000410000 */
[----:B------:R-:W-:Y:S02]  /*ba00*/  FMUL.FTZ R165, R165, R3 ;  /* 0x00000003a5a57220 */ /* 0x000fe40000410000 */
[-C--:B------:R-:W-:Y:S02]  /*ba10*/  FMUL.FTZ R166, R166, R48.reuse ;  /* 0x00000030a6a67220 */ /* 0x080fe40000410000 */
[----:B------:R-:W-:Y:S01]  /*ba20*/  MOV R179, R31 ;  /* 0x0000001f00b37202 */ /* 0x000fe20000000f00 */
[C---:B------:R-:W-:Y:S01]  /*ba30*/  HMMA.16816.F32.BF16 R36, R4.reuse, R16, R180 ;  /* 0x000000100424723c */ /* 0x040fe200000418b4 */
[----:B------:R-:W-:Y:S01]  /*ba40*/  MOV R31, R137 ;  /* 0x00000089001f7202 */ /* 0x000fe20000000f00 */
[----:B------:R-:W-:Y:S01]  /*ba50*/  FMUL.FTZ R167, R167, R48 ;  /* 0x00000030a7a77220 */ /* 0x000fe20000410000 */
[----:B------:R-:W-:Y:S01]  /*ba60*/  MOV R178, R45 ;  /* 0x0000002d00b27202 */ /* 0x000fe20000000f00 */
[-C--:B------:R-:W-:Y:S01]  /*ba70*/  FMUL.FTZ R174, R174, R32.reuse ;  /* 0x00000020aeae7220 */ /* 0x080fe20000410000 */
[----:B------:R-:W-:Y:S01]  /*ba80*/  MOV R177, R43 ;  /* 0x0000002b00b17202 */ /* 0x000fe20000000f00 */
[----:B------:R-:W-:Y:S01]  /*ba90*/  FMUL.FTZ R175, R175, R32 ;  /* 0x00000020afaf7220 */ /* 0x000fe20000410000 */
[----:B------:R-:W-:Y:S01]  /*baa0*/  MOV R176, R42 ;  /* 0x0000002a00b07202 */ /* 0x000fe20000000f00 */
[-C--:B------:R-:W-:Y:S01]  /*bab0*/  HMMA.16816.F32.BF16 R184, R4, R18.reuse, R184 ;  /* 0x0000001204b8723c */ /* 0x080fe200000418b8 */
[-C--:B------:R-:W-:Y:S01]  /*bac0*/  FMUL.FTZ R194, R194, R32.reuse ;  /* 0x00000020c2c27220 */ /* 0x080fe20000410000 */
[----:B------:R-:W-:Y:S01]  /*bad0*/  MOV R182, R143 ;  /* 0x0000008f00b67202 */ /* 0x000fe20000000f00 */
[----:B------:R-:W-:Y:S01]  /*bae0*/  FMUL.FTZ R195, R195, R32 ;  /* 0x00000020c3c37220 */ /* 0x000fe20000410000 */
[----:B------:R-:W-:Y:S01]  /*baf0*/  MOV R181, R142 ;  /* 0x0000008e00b57202 */ /* 0x000fe20000000f00 */
[-C--:B------:R-:W-:Y:S01]  /*bb00*/  FMUL.FTZ R196, R196, R3.reuse ;  /* 0x00000003c4c47220 */ /* 0x080fe20000410000 */
[----:B------:R-:W-:Y:S01]  /*bb10*/  MOV R183, R140 ;  /* 0x0000008c00b77202 */ /* 0x000fe20000000f00 */
[----:B------:R-:W-:Y:S01]  /*bb20*/  FMUL.FTZ R197, R197, R3 ;  /* 0x00000003c5c57220 */ /* 0x000fe20000410000 */
[----:B------:R-:W-:Y:S01]  /*bb30*/  HMMA.16816.F32.BF16 R188, R8, R18, R188 ;  /* 0x0000001208bc723c */ /* 0x000fe200000418bc */
[----:B------:R-:W1:Y:S01]  /*bb40*/  LDSM.16.MT88.4 R16, [R233+0xe000] ;  /* 0x00e00000e910783b */ /* 0x000e620000004200 */
[----:B------:R-:W-:-:S02]  /*bb50*/  FMUL.FTZ R198, R198, R48 ;  /* 0x00000030c6c67220 */ /* 0x000fc40000410000 */
[-C--:B------:R-:W-:Y:S02]  /*bb60*/  FMUL.FTZ R199, R199, R48.reuse ;  /* 0x00000030c7c77220 */ /* 0x080fe40000410000 */
[-C--:B------:R-:W-:Y:S02]  /*bb70*/  FMUL.FTZ R200, R200, R3.reuse ;  /* 0x00000003c8c87220 */ /* 0x080fe40000410000 */
[-C--:B------:R-:W-:Y:S01]  /*bb80*/  HMMA.16816.F32.BF16 R160, R8, R20.reuse, R160 ;  /* 0x0000001408a0723c */ /* 0x080fe200000418a0 */
[----:B------:R-:W-:Y:S02]  /*bb90*/  FMUL.FTZ R201, R201, R3 ;  /* 0x00000003c9c97220 */ /* 0x000fe40000410000 */
[-C--:B------:R-:W-:Y:S02]  /*bba0*/  FMUL.FTZ R202, R202, R48.reuse ;  /* 0x00000030caca7220 */ /* 0x080fe40000410000 */
[----:B------:R-:W-:Y:S02]  /*bbb0*/  FMUL.FTZ R203, R203, R48 ;  /* 0x00000030cbcb7220 */ /* 0x000fe40000410000 */
[-C--:B------:R-:W-:Y:S01]  /*bbc0*/  FMUL.FTZ R206, R206, R32.reuse ;  /* 0x00000020cece7220 */ /* 0x080fe20000410000 */
[----:B------:R-:W-:Y:S01]  /*bbd0*/  HMMA.16816.F32.BF16 R164, R4, R20, R164 ;  /* 0x0000001404a4723c */ /* 0x000fe200000418a4 */
[----:B------:R-:W-:-:S07]  /*bbe0*/  FMUL.FTZ R207, R207, R32 ;  /* 0x00000020cfcf7220 */ /* 0x000fce0000410000 */
[C---:B------:R-:W-:Y:S01]  /*bbf0*/  HMMA.16816.F32.BF16 R60, R8.reuse, R22, R172 ;  /* 0x00000016083c723c */ /* 0x040fe200000418ac */
[----:B------:R-:W2:Y:S07]  /*bc00*/  LDSM.16.MT88.4 R20, [R235+0xc000] ;  /* 0x00c00000eb14783b */ /* 0x000eae0000004200 */
[-C--:B-1----:R-:W-:Y:S07]  /*bc10*/  HMMA.16816.F32.BF16 R136, R8, R16.reuse, R68 ;  /* 0x000000100888723c */ /* 0x082fee0000041844 */
[----:B------:R-:W-:Y:S01]  /*bc20*/  MOV R70, R159 ;  /* 0x0000009f00467202 */ /* 0x000fe20000000f00 */
[----:B------:R-:W-:Y:S01]  /*bc30*/  HMMA.16816.F32.BF16 R132, R4, R16, R72 ;  /* 0x000000100484723c */ /* 0x000fe20000041848 */
[----:B------:R-:W-:-:S02]  /*bc40*/  MOV R69, R46 ;  /* 0x0000002e00457202 */ /* 0x000fc40000000f00 */
[----:B------:R-:W-:Y:S02]  /*bc50*/  MOV R159, R47 ;  /* 0x0000002f009f7202 */ /* 0x000fe40000000f00 */
[----:B------:R-:W-:Y:S02]  /*bc60*/  MOV R71, R157 ;  /* 0x0000009d00477202 */ /* 0x000fe40000000f00 */
[----:B------:R-:W-:Y:S01]  /*bc70*/  MOV R75, R156 ;  /* 0x0000009c004b7202 */ /* 0x000fe20000000f00 */
[----:B------:R-:W-:Y:S01]  /*bc80*/  IMAD.MOV.U32 R73, RZ, RZ, R169 ;  /* 0x000000ffff497224 */ /* 0x000fe200078e00a9 */
[----:B------:R-:W-:Y:S02]  /*bc90*/  MOV R156, R44 ;  /* 0x0000002c009c7202 */ /* 0x000fe40000000f00 */
[----:B------:R-:W-:Y:S01]  /*bca0*/  HMMA.16816.F32.BF16 R44, R4, R18, R76 ;  /* 0x00000012042c723c */ /* 0x000fe2000004184c */
[----:B------:R-:W-:Y:S02]  /*bcb0*/  MOV R169, R0 ;  /* 0x0000000000a97202 */ /* 0x000fe40000000f00 */
[----:B------:R-:W-:-:S02]  /*bcc0*/  MOV R74, R168 ;  /* 0x000000a8004a7202 */ /* 0x000fc40000000f00 */
[----:B------:R-:W-:Y:S02]  /*bcd0*/  MOV R72, R170 ;  /* 0x000000aa00487202 */ /* 0x000fe40000000f00 */
[----:B------:R-:W-:Y:S01]  /*bce0*/  MOV R77, R41 ;  /* 0x00000029004d7202 */ /* 0x000fe20000000f00 */
[C---:B--2---:R-:W-:Y:S01]  /*bcf0*/  HMMA.16816.F32.BF16 R192, R8.reuse, R20, R192 ;  /* 0x0000001408c0723c */ /* 0x044fe200000418c0 */
[----:B------:R-:W-:Y:S01]  /*bd00*/  MOV R76, R40 ;  /* 0x00000028004c7202 */ /* 0x000fe20000000f00 */
[----:B------:R-:W-:Y:S01]  /*bd10*/  FFMA.FTZ R0, R222, c[0x0][0x23c], -R12 ;  /* 0x00008f00de007a23 */ /* 0x000fe2000001080c */
[----:B------:R-:W-:Y:S02]  /*bd20*/  MOV R78, R31 ;  /* 0x0000001f004e7202 */ /* 0x000fe40000000f00 */
[----:B------:R-:W-:Y:S01]  /*bd30*/  MOV R170, R30 ;  /* 0x0000001e00aa7202 */ /* 0x000fe20000000f00 */
[----:B------:R-:W-:Y:S01]  /*bd40*/  FMUL.FTZ R84, R84, R2 ;  /* 0x0000000254547220 */ /* 0x000fe20000410000 */
[----:B------:R-:W-:Y:S01]  /*bd50*/  MOV R79, R158 ;  /* 0x0000009e004f7202 */ /* 0x000fe20000000f00 */
[----:B------:R-:W-:Y:S01]  /*bd60*/  HMMA.16816.F32.BF16 R40, R8, R18, R80 ;  /* 0x000000120828723c */ /* 0x000fe20000041850 */
[----:B------:R-:W2:Y:S07]  /*bd70*/  LDL.LU R81, [R1+0x74] ;  /* 0x0000740001517983 */ /* 0x000eae0000300800 */
[----:B------:R-:W-:Y:S01]  /*bd80*/  HMMA.16816.F32.BF16 R196, R4, R20, R196 ;  /* 0x0000001404c4723c */ /* 0x000fe200000418c4 */
[----:B------:R1:W-:Y:S01]  /*bd90*/  MUFU.EX2 R168, R0 ;  /* 0x0000000000a87308 */ /* 0x0003e20000000800 */
[----:B------:R-:W-:Y:S01]  /*bda0*/  IMAD.MOV.U32 R83, RZ, RZ, R28 ;  /* 0x000000ffff537224 */ /* 0x000fe200078e001c */
[----:B------:R-:W-:Y:S01]  /*bdb0*/  MOV R82, R29 ;  /* 0x0000001d00527202 */ /* 0x000fe20000000f00 */
[----:B------:R-:W-:Y:S01]  /*bdc0*/  LDSM.16.MT88.4 R16, [R236+0xe000] ;  /* 0x00e00000ec10783b */ /* 0x000fe20000004200 */
[----:B------:R-:W-:Y:S01]  /*bdd0*/  FMUL.FTZ R85, R85, R2 ;  /* 0x0000000255557220 */ /* 0x000fe20000410000 */
[----:B------:R-:W-:-:S02]  /*bde0*/  MOV R68, R141 ;  /* 0x0000008d00447202 */ /* 0x000fc40000000f00 */
[-C--:B------:R-:W-:Y:S01]  /*bdf0*/  HMMA.16816.F32.BF16 R200, R4, R22.reuse, R200 ;  /* 0x0000001604c8723c */ /* 0x080fe200000418c8 */
[----:B------:R-:W-:Y:S07]  /*be00*/  LDSM.16.MT88.4 R28, [R235+0xe000] ;  /* 0x00e00000eb1c783b */ /* 0x000fee0000004200 */
[----:B------:R-:W-:Y:S01]  /*be10*/  HMMA.16816.F32.BF16 R204, R8, R22, R204 ;  /* 0x0000001608cc723c */ /* 0x000fe200000418cc */
[----:B------:R-:W3:Y:S01]  /*be20*/  LDSM.16.MT88.4 R20, [R234+0xe000] ;  /* 0x00e00000ea14783b */ /* 0x000ee20000004200 */
[----:B-1----:R-:W-:-:S04]  /*be30*/  FFMA.FTZ R0, R218, c[0x0][0x23c], -R12 ;  /* 0x00008f00da007a23 */ /* 0x002fc8000001080c */
        /* <DEDUP_REMOVED lines=9> */
[----:B---3--:R-:W-:Y:S01]  /*bed0*/  HMMA.16816.F32.BF16 R140, R8, R20, R84 ;  /* 0x00000014088c723c */ /* 0x008fe20000041854 */
[----:B-1----:R-:W-:-:S06]  /*bee0*/  FFMA.FTZ R0, R221, c[0x0][0x23c], -R13 ;  /* 0x00008f00dd007a23 */ /* 0x002fcc000001080d */
[----:B------:R1:W-:Y:S02]  /*bef0*/  MUFU.EX2 R172, R0 ;  /* 0x0000000000ac7308 */ /* 0x0003e40000000800 */
[----:B-1----:R-:W-:-:S06]  /*bf00*/  FFMA.FTZ R0, R216, c[0x0][0x23c], -R13 ;  /* 0x00008f00d8007a23 */ /* 0x002fcc000001080d */
[----:B------:R1:W-:Y:S01]  /*bf10*/  MUFU.EX2 R158, R0 ;  /* 0x00000000009e7308 */ /* 0x0003e20000000800 */
[-C--:B------:R-:W-:Y:S02]  /*bf20*/  FMUL.FTZ R88, R88, R3.reuse ;  /* 0x0000000358587220 */ /* 0x080fe40000410000 */
[----:B------:R-:W-:Y:S02]  /*bf30*/  FMUL.FTZ R89, R89, R3 ;  /* 0x0000000359597220 */ /* 0x000fe40000410000 */
[----:B------:R-:W-:Y:S02]  /*bf40*/  FMUL.FTZ R90, R90, R48 ;  /* 0x000000305a5a7220 */ /* 0x000fe40000410000 */
[----:B-1----:R-:W-:-:S04]  /*bf50*/  FFMA.FTZ R0, R213, c[0x0][0x23c], -R13 ;  /* 0x00008f00d5007a23 */ /* 0x002fc8000001080d */
[----:B------:R1:W3:Y:S01]  /*bf60*/  MUFU.EX2 R87, R0 ;  /* 0x0000000000577308 */ /* 0x0002e20000000800 */
[-C--:B------:R-:W-:Y:S02]  /*bf70*/  FMUL.FTZ R91, R91, R48.reuse ;  /* 0x000000305b5b7220 */ /* 0x080fe40000410000 */
[-C--:B------:R-:W-:Y:S02]  /*bf80*/  FMUL.FTZ R92, R92, R3.reuse ;  /* 0x000000035c5c7220 */ /* 0x080fe40000410000 */
[----:B------:R-:W-:Y:S02]  /*bf90*/  FMUL.FTZ R93, R93, R3 ;  /* 0x000000035d5d7220 */ /* 0x000fe40000410000 */
[-C--:B------:R-:W-:Y:S02]  /*bfa0*/  FMUL.FTZ R94, R94, R48.reuse ;  /* 0x000000305e5e7220 */ /* 0x080fe40000410000 */
[----:B------:R-:W-:Y:S02]  /*bfb0*/  FMUL.FTZ R95, R95, R48 ;  /* 0x000000305f5f7220 */ /* 0x000fe40000410000 */
[----:B-1----:R-:W-:-:S02]  /*bfc0*/  FFMA.FTZ R0, R226, c[0x0][0x23c], -R26 ;  /* 0x00008f00e2007a23 */ /* 0x002fc4000001081a */
[-C--:B------:R-:W-:Y:S02]  /*bfd0*/  FMUL.FTZ R104, R104, R3.reuse ;  /* 0x0000000368687220 */ /* 0x080fe40000410000 */
[----:B------:R1:W-:Y:S01]  /*bfe0*/  MUFU.EX2 R174, R0 ;  /* 0x0000000000ae7308 */ /* 0x0003e20000000800 */
        /* <DEDUP_REMOVED lines=8> */
[----:B-1----:R-:W-:Y:S02]  /*c070*/  FFMA.FTZ R0, R223, c[0x0][0x23c], -R26 ;  /* 0x00008f00df007a23 */ /* 0x002fe4000001081a */
[----:B------:R-:W-:Y:S02]  /*c080*/  FMUL.FTZ R121, R121, R3 ;  /* 0x0000000379797220 */ /* 0x000fe40000410000 */
[----:B------:R-:W-:-:S02]  /*c090*/  FMUL.FTZ R122, R122, R48 ;  /* 0x000000307a7a7220 */ /* 0x000fc40000410000 */
[-C--:B------:R-:W-:Y:S02]  /*c0a0*/  FMUL.FTZ R123, R123, R48.reuse ;  /* 0x000000307b7b7220 */ /* 0x080fe40000410000 */
[-C--:B------:R-:W-:Y:S02]  /*c0b0*/  FMUL.FTZ R124, R124, R3.reuse ;  /* 0x000000037c7c7220 */ /* 0x080fe40000410000 */
[----:B------:R-:W-:Y:S02]  /*c0c0*/  FMUL.FTZ R125, R125, R3 ;  /* 0x000000037d7d7220 */ /* 0x000fe40000410000 */
[-C--:B------:R-:W-:Y:S02]  /*c0d0*/  FMUL.FTZ R126, R126, R48.reuse ;  /* 0x000000307e7e7220 */ /* 0x080fe40000410000 */
[----:B------:R-:W-:Y:S01]  /*c0e0*/  FMUL.FTZ R127, R127, R48 ;  /* 0x000000307f7f7220 */ /* 0x000fe20000410000 */
[----:B------:R1:W-:Y:S01]  /*c0f0*/  MUFU.EX2 R180, R0 ;  /* 0x0000000000b47308 */ /* 0x0003e20000000800 */
        /* <DEDUP_REMOVED lines=8> */
[----:B-1----:R-:W-:Y:S01]  /*c180*/  FFMA.FTZ R0, R217, c[0x0][0x23c], -R26 ;  /* 0x00008f00d9007a23 */ /* 0x002fe2000001081a */
[C---:B------:R-:W-:Y:S08]  /*c190*/  HMMA.16816.F32.BF16 R88, R4.reuse, R20, R88 ;  /* 0x000000140458723c */ /* 0x040ff00000041858 */
[C---:B------:R-:W-:Y:S08]  /*c1a0*/  HMMA.16816.F32.BF16 R92, R4.reuse, R22, R92 ;  /* 0x00000016045c723c */ /* 0x040ff0000004185c */
[C---:B------:R-:W-:Y:S08]  /*c1b0*/  HMMA.16816.F32.BF16 R104, R4.reuse, R16, R104 ;  /* 0x000000100468723c */ /* 0x040ff00000041868 */
[C---:B------:R-:W-:Y:S08]  /*c1c0*/  HMMA.16816.F32.BF16 R108, R4.reuse, R18, R108 ;  /* 0x00000012046c723c */ /* 0x040ff0000004186c */
[C---:B------:R-:W-:Y:S08]  /*c1d0*/  HMMA.16816.F32.BF16 R120, R4.reuse, R28, R120 ;  /* 0x0000001c0478723c */ /* 0x040ff00000041878 */
[----:B------:R-:W-:Y:S01]  /*c1e0*/  HMMA.16816.F32.BF16 R124, R4, R30, R124 ;  /* 0x0000001e047c723c */ /* 0x000fe2000004187c */
[----:B------:R1:W4:Y:S07]  /*c1f0*/  MUFU.EX2 R4, R0 ;  /* 0x0000000000047308 */ /* 0x00032e0000000800 */
[----:B------:R-:W-:Y:S01]  /*c200*/  HMMA.16816.F32.BF16 R100, R8, R16, R100 ;  /* 0x000000100864723c */ /* 0x000fe20000041864 */
[----:B-1----:R-:W-:-:S07]  /*c210*/  FFMA.FTZ R0, R227, c[0x0][0x23c], -R27 ;  /* 0x00008f00e3007a23 */ /* 0x002fce000001081b */
[----:B------:R-:W-:Y:S01]  /*c220*/  HMMA.16816.F32.BF16 R112, R8, R18, R112 ;  /* 0x000000120870723c */ /* 0x000fe20000041870 */
[----:B------:R-:W1:Y:S01]  /*c230*/  LDSM.16.MT88.4 R16, [R233+0xc800] ;  /* 0x00c80000e910783b */ /* 0x000e620000004200 */
[----:B------:R3:W-:Y:S01]  /*c240*/  MUFU.EX2 R226, R0 ;  /* 0x0000000000e27308 */ /* 0x0007e20000000800 */
[-C--:B------:R-:W-:Y:S02]  /*c250*/  FMUL.FTZ R96, R96, R2.reuse ;  /* 0x0000000260607220 */ /* 0x080fe40000410000 */
[-C--:B------:R-:W-:Y:S02]  /*c260*/  FMUL.FTZ R97, R97, R2.reuse ;  /* 0x0000000261617220 */ /* 0x080fe40000410000 */
[----:B------:R-:W-:Y:S02]  /*c270*/  FMUL.FTZ R116, R116, R2 ;  /* 0x0000000274747220 */ /* 0x000fe40000410000 */
[----:B---3--:R-:W-:-:S04]  /*c280*/  FFMA.FTZ R0, R225, c[0x0][0x23c], -R27 ;  /* 0x00008f00e1007a23 */ /* 0x008fc8000001081b */
[----:B------:R3:W1:Y:S01]  /*c290*/  MUFU.EX2 R227, R0 ;  /* 0x0000000000e37308 */ /* 0x0006620000000800 */
[-C--:B------:R-:W-:Y:S02]  /*c2a0*/  FMUL.FTZ R117, R117, R2.reuse ;  /* 0x0000000275757220 */ /* 0x080fe40000410000 */
[-C--:B------:R-:W-:Y:S02]  /*c2b0*/  FMUL.FTZ R128, R128, R2.reuse ;  /* 0x0000000280807220 */ /* 0x080fe40000410000 */
[-C--:B------:R-:W-:Y:S02]  /*c2c0*/  FMUL.FTZ R129, R129, R2.reuse ;  /* 0x0000000281817220 */ /* 0x080fe40000410000 */
[----:B--2---:R-:W-:Y:S02]  /*c2d0*/  FFMA.FTZ R49, R81, R2, R49 ;  /* 0x0000000251317223 */ /* 0x004fe40000010031 */
[----:B------:R-:W-:Y:S02]  /*c2e0*/  FFMA.FTZ R2, R215, c[0x0][0x23c], -R26 ;  /* 0x00008f00d7027a23 */ /* 0x000fe4000001081a */
[----:B---3--:R-:W-:-:S04]  /*c2f0*/  FFMA.FTZ R0, R220, c[0x0][0x23c], -R27 ;  /* 0x00008f00dc007a23 */ /* 0x008fc8000001081b */
[----:B------:R2:W-:Y:S08]  /*c300*/  MUFU.EX2 R220, R0 ;  /* 0x0000000000dc7308 */ /* 0x0005f00000000800 */
[----:B------:R-:W3:Y:S01]  /*c310*/  MUFU.EX2 R214, R2 ;  /* 0x0000000200d67308 */ /* 0x000ee20000000800 */
[----:B--2---:R-:W-:-:S07]  /*c320*/  FFMA.FTZ R0, R219, c[0x0][0x23c], -R27 ;  /* 0x00008f00db007a23 */ /* 0x004fce000001081b */
[----:B------:R-:W2:Y:S01]  /*c330*/  MUFU.EX2 R0, R0 ;  /* 0x0000000000007308 */ /* 0x000ea20000000800 */
[-C--:B------:R-:W-:Y:S02]  /*c340*/  FMUL.FTZ R98, R98, R32.reuse ;  /* 0x0000002062627220 */ /* 0x080fe40000410000 */
[-C--:B------:R-:W-:Y:S02]  /*c350*/  FMUL.FTZ R99, R99, R32.reuse ;  /* 0x0000002063637220 */ /* 0x080fe40000410000 */
[-C--:B------:R-:W-:Y:S02]  /*c360*/  FMUL.FTZ R118, R118, R32.reuse ;  /* 0x0000002076767220 */ /* 0x080fe40000410000 */
[-C--:B------:R-:W-:Y:S02]  /*c370*/  FMUL.FTZ R119, R119, R32.reuse ;  /* 0x0000002077777220 */ /* 0x080fe40000410000 */
[-C--:B------:R-:W-:Y:S02]  /*c380*/  FMUL.FTZ R130, R130, R32.reuse ;  /* 0x0000002082827220 */ /* 0x080fe40000410000 */
[----:B------:R-:W-:Y:S01]  /*c390*/  FMUL.FTZ R131, R131, R32 ;  /* 0x0000002083837220 */ /* 0x000fe20000410000 */
[----:B------:R-:W-:-:S02]  /*c3a0*/  MOV R217, R87 ;  /* 0x0000005700d97202 */ /* 0x000fc40000000f00 */
[----:B------:R-:W-:Y:S02]  /*c3b0*/  MOV R215, R80 ;  /* 0x0000005000d77202 */ /* 0x000fe40000000f00 */
[----:B----4-:R-:W-:Y:S01]  /*c3c0*/  MOV R219, R4 ;  /* 0x0000000400db7202 */ /* 0x010fe20000000f00 */
[C---:B------:R-:W-:Y:S01]  /*c3d0*/  HMMA.16816.F32.BF16 R96, R8.reuse, R22, R96 ;  /* 0x000000160860723c */ /* 0x040fe20000041860 */
[----:B------:R-:W-:Y:S01]  /*c3e0*/  F2FP.BF16.PACK_AB R4, R180, R174 ;  /* 0x000000aeb404723e */ /* 0x000fe200000010ff */
[----:B------:R-:W4:Y:S01]  /*c3f0*/  LDSM.16.MT88.4 R20, [R234+0xc800] ;  /* 0x00c80000ea14783b */ /* 0x000f220000004200 */
[----:B-1----:R-:W-:Y:S02]  /*c400*/  F2FP.BF16.PACK_AB R5, R227, R226 ;  /* 0x000000e2e305723e */ /* 0x002fe400000010ff */
[----:B---3--:R-:W-:Y:S02]  /*c410*/  F2FP.BF16.PACK_AB R6, R214, R219 ;  /* 0x000000dbd606723e */ /* 0x008fe400000010ff */
[----:B--2---:R-:W-:Y:S01]  /*c420*/  F2FP.BF16.PACK_AB R7, R0, R220 ;  /* 0x000000dc0007723e */ /* 0x004fe200000010ff */
[C---:B------:R-:W-:Y:S08]  /*c430*/  HMMA.16816.F32.BF16 R116, R8.reuse, R28, R116 ;  /* 0x0000001c0874723c */ /* 0x040ff00000041874 */
[----:B------:R-:W-:Y:S01]  /*c440*/  HMMA.16816.F32.BF16 R128, R8, R30, R128 ;  /* 0x0000001e0880723c */ /* 0x000fe20000041880 */
[----:B------:R-:W-:Y:S01]  /*c450*/  MOV R224, R83 ;  /* 0x0000005300e07202 */ /* 0x000fe20000000f00 */
[----:B------:R-:W-:-:S05]  /*c460*/  IMAD.MOV.U32 R2, RZ, RZ, R78 ;  /* 0x000000ffff027224 */ /* 0x000fca00078e004e */
[----:B------:R-:W-:Y:S01]  /*c470*/  F2FP.BF16.PACK_AB R8, R173, R168 ;  /* 0x000000a8ad08723e */ /* 0x000fe200000010ff */
[----:B------:R-:W-:Y:S01]  /*c480*/  HMMA.16816.F32.BF16 R144, R4, R16, R144 ;  /* 0x000000100490723c */ /* 0x000fe20000041890 */
[----:B------:R-:W-:Y:S01]  /*c490*/  F2FP.BF16.PACK_AB R9, R172, R175 ;  /* 0x000000afac09723e */ /* 0x000fe200000010ff */
[----:B------:R-:W-:Y:S01]  /*c4a0*/  LDSM.16.MT88.4 R28, [R234+0xe800] ;  /* 0x00e80000ea1c783b */ /* 0x000fe20000004200 */
[----:B------:R-:W-:Y:S02]  /*c4b0*/  F2FP.BF16.PACK_AB R10, R215, R157 ;  /* 0x0000009dd70a723e */ /* 0x000fe400000010ff */
[----:B------:R-:W-:-:S03]  /*c4c0*/  F2FP.BF16.PACK_AB R11, R217, R158 ;  /* 0x0000009ed90b723e */ /* 0x000fc600000010ff */
[----:B------:R-:W-:Y:S08]  /*c4d0*/  HMMA.16816.F32.BF16 R152, R4, R18, R152 ;  /* 0x000000120498723c */ /* 0x000ff00000041898 */
[C---:B------:R-:W-:Y:S08]  /*c4e0*/  HMMA.16816.F32.BF16 R148, R8.reuse, R16, R148 ;  /* 0x000000100894723c */ /* 0x040ff00000041894 */
[----:B------:R-:W-:Y:S01]  /*c4f0*/  HMMA.16816.F32.BF16 R52, R8, R18, R52 ;  /* 0x000000120834723c */ /* 0x000fe20000041834 */
[----:B------:R-:W1:Y:S01]  /*c500*/  LDSM.16.MT88.4 R16, [R236+0xc800] ;  /* 0x00c80000ec10783b */ /* 0x000e620000004200 */
[----:B------:R-:W-:-:S02]  /*c510*/  MOV R83, R72 ;  /* 0x0000004800537202 */ /* 0x000fc40000000f00 */
[----:B------:R-:W-:Y:S02]  /*c520*/  MOV R72, R73 ;  /* 0x0000004900487202 */ /* 0x000fe40000000f00 */
[----:B------:R-:W-:Y:S02]  /*c530*/  MOV R73, R74 ;  /* 0x0000004a00497202 */ /* 0x000fe40000000f00 */
[----:B------:R-:W-:Y:S02]  /*c540*/  MOV R223, R76 ;  /* 0x0000004c00df7202 */ /* 0x000fe40000000f00 */
[----:B------:R-:W-:Y:S02]  /*c550*/  MOV R212, R77 ;  /* 0x0000004d00d47202 */ /* 0x000fe40000000f00 */
[----:B------:R-:W-:Y:S02]  /*c560*/  MOV R225, R79 ;  /* 0x0000004f00e17202 */ /* 0x000fe40000000f00 */
[----:B------:R-:W-:Y:S01]  /*c570*/  MOV R74, R68 ;  /* 0x00000044004a7202 */ /* 0x000fe20000000f00 */
[----:B----4-:R-:W-:Y:S01]  /*c580*/  HMMA.16816.F32.BF16 R76, R8, R20, R160 ;  /* 0x00000014084c723c */ /* 0x010fe200000418a0 */
[----:B------:R-:W-:-:S02]  /*c590*/  MOV R216, R70 ;  /* 0x0000004600d87202 */ /* 0x000fc40000000f00 */
[----:B------:R-:W-:Y:S02]  /*c5a0*/  MOV R213, R71 ;  /* 0x0000004700d57202 */ /* 0x000fe40000000f00 */
[----:B------:R-:W-:Y:S02]  /*c5b0*/  MOV R218, R74 ;  /* 0x0000004a00da7202 */ /* 0x000fe40000000f00 */
[----:B------:R-:W-:Y:S02]  /*c5c0*/  MOV R160, R69 ;  /* 0x0000004500a07202 */ /* 0x000fe40000000f00 */
[----:B------:R-:W-:Y:S01]  /*c5d0*/  HMMA.16816.F32.BF16 R68, R4, R20, R164 ;  /* 0x000000140444723c */ /* 0x000fe200000418a4 */
[----:B------:R-:W-:-:S06]  /*c5e0*/  MOV R221, R75 ;  /* 0x0000004b00dd7202 */ /* 0x000fcc0000000f00 */
[----:B------:R-:W-:Y:S02]  /*c5f0*/  MOV R166, R72 ;  /* 0x0000004800a67202 */ /* 0x000fe40000000f00 */
[----:B------:R-:W-:Y:S01]  /*c600*/  MOV R164, R73 ;  /* 0x0000004900a47202 */ /* 0x000fe20000000f00 */
[-C--:B-1----:R-:W-:Y:S08]  /*c610*/  HMMA.16816.F32.BF16 R56, R8, R16.reuse, R56 ;  /* 0x000000100838723c */ /* 0x082ff00000041838 */
[C---:B------:R-:W-:Y:S08]  /*c620*/  HMMA.16816.F32.BF16 R36, R4.reuse, R16, R36 ;  /* 0x000000100424723c */ /* 0x040ff00000041824 */
[-C--:B------:R-:W-:Y:S08]  /*c630*/  HMMA.16816.F32.BF16 R184, R4, R18.reuse, R184 ;  /* 0x0000001204b8723c */ /* 0x080ff000000418b8 */
[----:B------:R-:W-:Y:S01]  /*c640*/  HMMA.16816.F32.BF16 R72, R8, R18, R188 ;  /* 0x000000120848723c */ /* 0x000fe200000418bc */
[----:B------:R-:W1:Y:S06]  /*c650*/  LDSM.16.MT88.4 R16, [R233+0xe800] ;  /* 0x00e80000e910783b */ /* 0x000e6c0000004200 */
        /* <DEDUP_REMOVED lines=8> */
[----:B------:R-:W-:Y:S01]  /*c6e0*/  MOV R0, R159 ;  /* 0x0000009f00007202 */ /* 0x000fe20000000f00 */
[----:B-1----:R-:W-:Y:S07]  /*c6f0*/  HMMA.16816.F32.BF16 R84, R4, R18, R44 ;  /* 0x000000120454723c */ /* 0x002fee000004182c */
[----:B------:R-:W-:Y:S01]  /*c700*/  MOV R47, R191 ;  /* 0x000000bf002f7202 */ /* 0x000fe20000000f00 */
[----:B------:R-:W-:Y:S01]  /*c710*/  IMAD.MOV.U32 R46, RZ, RZ, R166 ;  /* 0x000000ffff2e7224 */ /* 0x000fe200078e00a6 */
[----:B------:R-:W-:Y:S01]  /*c720*/  HMMA.16816.F32.BF16 R156, R8, R16, R136 ;  /* 0x00000010089c723c */ /* 0x000fe20000041888 */
[----:B------:R-:W-:-:S02]  /*c730*/  MOV R166, R217 ;  /* 0x000000d900a67202 */ /* 0x000fc40000000f00 */
[----:B------:R-:W-:Y:S02]  /*c740*/  MOV R217, R25 ;  /* 0x0000001900d97202 */ /* 0x000fe40000000f00 */
[----:B------:R1:W5:Y:S03]  /*c750*/  LDL.LU R25, [R1+0xcc] ;  /* 0x0000cc0001197983 */ /* 0x0003660000300800 */
[----:B------:R-:W-:Y:S07]  /*c760*/  HMMA.16816.F32.BF16 R136, R8, R18, R40 ;  /* 0x000000120888723c */ /* 0x000fee0000041828 */
[----:B------:R-:W-:-:S02]  /*c770*/  MOV R42, R47 ;  /* 0x0000002f002a7202 */ /* 0x000fc40000000f00 */
[----:B------:R-:W2:Y:S01]  /*c780*/  LDL.LU R47, [R1+0x78] ;  /* 0x00007800012f7983 */ /* 0x000ea20000300800 */
[----:B------:R-:W-:Y:S01]  /*c790*/  MOV R222, R82 ;  /* 0x0000005200de7202 */ /* 0x000fe20000000f00 */
[----:B------:R-:W-:Y:S01]  /*c7a0*/  FFMA.FTZ R0, R0, c[0x0][0x23c], -R12 ;  /* 0x00008f0000007a23 */ /* 0x000fe2000001080c */
[----:B------:R-:W-:Y:S02]  /*c7b0*/  MOV R167, R83 ;  /* 0x0000005300a77202 */ /* 0x000fe40000000f00 */
[----:B------:R-:W-:Y:S02]  /*c7c0*/  MOV R2, R222 ;  /* 0x000000de00027202 */ /* 0x000fe40000000f00 */
[----:B------:R3:W-:Y:S01]  /*c7d0*/  MUFU.EX2 R222, R0 ;  /* 0x0000000000de7308 */ /* 0x0007e20000000800 */
[----:B------:R-:W-:Y:S02]  /*c7e0*/  MOV R189, R167 ;  /* 0x000000a700bd7202 */ /* 0x000fe40000000f00 */
[----:B------:R-:W-:-:S02]  /*c7f0*/  MOV R167, R223 ;  /* 0x000000df00a77202 */ /* 0x000fc40000000f00 */
[----:B------:R-:W-:Y:S02]  /*c800*/  MOV R190, R160 ;  /* 0x000000a000be7202 */ /* 0x000fe40000000f00 */
[----:B------:R-:W-:Y:S01]  /*c810*/  MOV R160, R224 ;  /* 0x000000e000a07202 */ /* 0x000fe20000000f00 */
[----:B---3--:R-:W-:-:S04]  /*c820*/  FFMA.FTZ R0, R251, c[0x0][0x23c], -R12 ;  /* 0x00008f00fb007a23 */ /* 0x008fc8000001080c */
[----:B------:R3:W-:Y:S02]  /*c830*/  MUFU.EX2 R223, R0 ;  /* 0x0000000000df7308 */ /* 0x0007e40000000800 */
[----:B---3--:R-:W-:-:S06]  /*c840*/  FFMA.FTZ R0, R231, c[0x0][0x23c], -R12 ;  /* 0x00008f00e7007a23 */ /* 0x008fcc000001080c */
[----:B------:R3:W-:Y:S01]  /*c850*/  MUFU.EX2 R224, R0 ;  /* 0x0000000000e07308 */ /* 0x0007e20000000800 */
[----:B------:R-:W-:Y:S02]  /*c860*/  MOV R45, R190 ;  /* 0x000000be002d7202 */ /* 0x000fe40000000f00 */
[----:B------:R-:W-:Y:S01]  /*c870*/  MOV R190, R161 ;  /* 0x000000a100be7202 */ /* 0x000fe20000000f00 */
[----:B---3--:R-:W-:-:S04]  /*c880*/  FFMA.FTZ R0, R50, c[0x0][0x23c], -R12 ;  /* 0x00008f0032007a23 */ /* 0x008fc8000001080c */
[----:B------:R3:W-:Y:S01]  /*c890*/  MUFU.EX2 R225, R0 ;  /* 0x0000000000e17308 */ /* 0x0007e20000000800 */
[----:B------:R-:W-:Y:S01]  /*c8a0*/  MOV R161, R219 ;  /* 0x000000db00a17202 */ /* 0x000fe20000000f00 */
[----:B---3--:R-:W-:Y:S01]  /*c8b0*/  FFMA.FTZ R0, R221, c[0x0][0x23c], -R13 ;  /* 0x00008f00dd007a23 */ /* 0x008fe2000001080d */
[----:B------:R-:W-:-:S05]  /*c8c0*/  MOV R221, R218 ;  /* 0x000000da00dd7202 */ /* 0x000fca0000000f00 */
[----:B------:R3:W-:Y:S01]  /*c8d0*/  MUFU.EX2 R218, R0 ;  /* 0x0000000000da7308 */ /* 0x0007e20000000800 */
[----:B------:R-:W-:Y:S02]  /*c8e0*/  MOV R191, R167 ;  /* 0x000000a700bf7202 */ /* 0x000fe40000000f00 */
[----:B------:R-:W-:Y:S01]  /*c8f0*/  MOV R167, R215 ;  /* 0x000000d700a77202 */ /* 0x000fe20000000f00 */
[----:B---3--:R-:W-:Y:S01]  /*c900*/  FFMA.FTZ R0, R188, c[0x0][0x23c], -R13 ;  /* 0x00008f00bc007a23 */ /* 0x008fe2000001080d */
[----:B------:R-:W-:-:S03]  /*c910*/  MOV R188, R160 ;  /* 0x000000a000bc7202 */ /* 0x000fc60000000f00 */
[----:B------:R3:W-:Y:S01]  /*c920*/  MUFU.EX2 R219, R0 ;  /* 0x0000000000db7308 */ /* 0x0007e20000000800 */
[----:B------:R-:W-:Y:S02]  /*c930*/  MOV R160, R220 ;  /* 0x000000dc00a07202 */ /* 0x000fe40000000f00 */
[----:B------:R-:W-:Y:S01]  /*c940*/  MOV R215, R221 ;  /* 0x000000dd00d77202 */ /* 0x000fe20000000f00 */
[----:B---3--:R-:W-:-:S04]  /*c950*/  FFMA.FTZ R0, R245, c[0x0][0x23c], -R13 ;  /* 0x00008f00f5007a23 */ /* 0x008fc8000001080d */
[----:B------:R3:W-:Y:S01]  /*c960*/  MUFU.EX2 R220, R0 ;  /* 0x0000000000dc7308 */ /* 0x0007e20000000800 */
[----:B------:R-:W-:Y:S02]  /*c970*/  IMAD.MOV.U32 R43, RZ, RZ, R215 ;  /* 0x000000ffff2b7224 */ /* 0x000fe400078e00d7 */
[----:B---3--:R-:W-:-:S05]  /*c980*/  FFMA.FTZ R0, R51, c[0x0][0x23c], -R13 ;  /* 0x00008f0033007a23 */ /* 0x008fca000001080d */
[----:B------:R3:W-:Y:S02]  /*c990*/  MUFU.EX2 R221, R0 ;  /* 0x0000000000dd7308 */ /* 0x0007e40000000800 */
[----:B---3--:R-:W-:Y:S01]  /*c9a0*/  FFMA.FTZ R0, R45, c[0x0][0x23c], -R26 ;  /* 0x00008f002d007a23 */ /* 0x008fe2000001081a */
[----:B------:R-:W-:Y:S02]  /*c9b0*/  MOV R45, R46 ;  /* 0x0000002e002d7202 */ /* 0x000fe40000000f00 */
[----:B------:R-:W-:Y:S02]  /*c9c0*/  MOV R46, R188 ;  /* 0x000000bc002e7202 */ /* 0x000fe40000000f00 */
[----:B------:R-:W-:Y:S02]  /*c9d0*/  MOV R188, R164 ;  /* 0x000000a400bc7202 */ /* 0x000fe40000000f00 */
[----:B------:R-:W-:Y:S02]  /*c9e0*/  MOV R164, R165 ;  /* 0x000000a500a47202 */ /* 0x000fe40000000f00 */
[----:B------:R-:W-:-:S02]  /*c9f0*/  MOV R165, R214 ;  /* 0x000000d600a57202 */ /* 0x000fc40000000f00 */
[----:B------:R3:W-:Y:S01]  /*ca00*/  MUFU.EX2 R214, R0 ;  /* 0x0000000000d67308 */ /* 0x0007e20000000800 */
[----:B------:R-:W-:Y:S01]  /*ca10*/  MOV R44, R217 ;  /* 0x000000d9002c7202 */ /* 0x000fe20000000f00 */
[----:B---3--:R-:W-:-:S06]  /*ca20*/  FFMA.FTZ R0, R45, c[0x0][0x23c], -R26 ;  /* 0x00008f002d007a23 */ /* 0x008fcc000001081a */
[----:B------:R3:W4:Y:S01]  /*ca30*/  MUFU.EX2 R215, R0 ;  /* 0x0000000000d77308 */ /* 0x0007220000000800 */
[----:B------:R-:W-:Y:S02]  /*ca40*/  MOV R45, R216 ;  /* 0x000000d8002d7202 */ /* 0x000fe40000000f00 */
[----:B------:R-:W-:Y:S01]  /*ca50*/  MOV R41, R188 ;  /* 0x000000bc00297202 */ /* 0x000fe20000000f00 */
[----:B---3--:R-:W-:-:S04]  /*ca60*/  FFMA.FTZ R0, R247, c[0x0][0x23c], -R26 ;  /* 0x00008f00f7007a23 */ /* 0x008fc8000001081a */
[----:B------:R3:W-:Y:S01]  /*ca70*/  MUFU.EX2 R216, R0 ;  /* 0x0000000000d87308 */ /* 0x0007e20000000800 */
[----:B------:R-:W-:Y:S02]  /*ca80*/  MOV R188, R189 ;  /* 0x000000bd00bc7202 */ /* 0x000fe40000000f00 */
[----:B------:R-:W-:Y:S01]  /*ca90*/  MOV R189, R213 ;  /* 0x000000d500bd7202 */ /* 0x000fe20000000f00 */
[----:B---3--:R-:W-:-:S04]  /*caa0*/  FFMA.FTZ R0, R229, c[0x0][0x23c], -R26 ;  /* 0x00008f00e5007a23 */ /* 0x008fc8000001081a */
[----:B------:R3:W1:Y:S02]  /*cab0*/  MUFU.EX2 R217, R0 ;  /* 0x0000000000d97308 */ /* 0x0006640000000800 */
[----:B---3--:R-:W-:-:S06]  /*cac0*/  FFMA.FTZ R0, R42, c[0x0][0x23c], -R27 ;  /* 0x00008f002a007a23 */ /* 0x008fcc000001081b */
[----:B------:R3:W-:Y:S02]  /*cad0*/  MUFU.EX2 R213, R0 ;  /* 0x0000000000d57308 */ /* 0x0007e40000000800 */
[----:B---3--:R-:W-:Y:S02]  /*cae0*/  FFMA.FTZ R0, R46, c[0x0][0x23c], -R27 ;  /* 0x00008f002e007a23 */ /* 0x008fe4000001081b */
[----:B--2---:R-:W-:Y:S02]  /*caf0*/  FFMA.FTZ R47, R47, R32, R24 ;  /* 0x000000202f2f7223 */ /* 0x004fe40000010018 */
[----:B------:R2:W5:Y:S04]  /*cb00*/  LDL.LU R24, [R1+0xc8] ;  /* 0x0000c80001187983 */ /* 0x0005680000300800 */
[----:B------:R-:W3:Y:S01]  /*cb10*/  LDL.LU R46, [R1+0x7c] ;  /* 0x00007c00012e7983 */ /* 0x000ee20000300800 */
[-C--:B------:R-:W-:Y:S08]  /*cb20*/  HMMA.16816.F32.BF16 R64, R4, R22.reuse, R64 ;  /* 0x000000160440723c */ /* 0x080ff00000041840 */
[----:B------:R-:W-:Y:S01]  /*cb30*/  HMMA.16816.F32.BF16 R60, R8, R22, R60 ;  /* 0x00000016083c723c */ /* 0x000fe2000004183c */
[----:B------:R-:W1:Y:S07]  /*cb40*/  LDSM.16.MT88.4 R20, [R235+0xc800] ;  /* 0x00c80000eb14783b */ /* 0x000e6e0000004200 */
[----:B------:R-:W-:Y:S01]  /*cb50*/  HMMA.16816.F32.BF16 R80, R4, R16, R132 ;  /* 0x000000100450723c */ /* 0x000fe20000041884 */
[----:B------:R-:W2:Y:S07]  /*cb60*/  LDSM.16.MT88.4 R16, [R235+0xe800] ;  /* 0x00e80000eb10783b */ /* 0x000eae0000004200 */
[-C--:B-1----:R-:W-:Y:S08]  /*cb70*/  HMMA.16816.F32.BF16 R192, R8, R20.reuse, R192 ;  /* 0x0000001408c0723c */ /* 0x082ff000000418c0 */
[C---:B------:R-:W-:Y:S08]  /*cb80*/  HMMA.16816.F32.BF16 R196, R4.reuse, R20, R196 ;  /* 0x0000001404c4723c */ /* 0x040ff000000418c4 */
[-C--:B------:R-:W-:Y:S08]  /*cb90*/  HMMA.16816.F32.BF16 R200, R4, R22.reuse, R200 ;  /* 0x0000001604c8723c */ /* 0x080ff000000418c8 */
[----:B------:R-:W-:Y:S01]  /*cba0*/  HMMA.16816.F32.BF16 R204, R8, R22, R204 ;  /* 0x0000001608cc723c */ /* 0x000fe200000418cc */
[----:B------:R-:W1:Y:S01]  /*cbb0*/  LDSM.16.MT88.4 R20, [R236+0xe800] ;  /* 0x00e80000ec14783b */ /* 0x000e620000004200 */
[----:B------:R-:W-:-:S06]  /*cbc0*/  MOV R40, R45 ;  /* 0x0000002d00287202 */ /* 0x000fcc0000000f00 */
[C---:B------:R-:W-:Y:S08]  /*cbd0*/  HMMA.16816.F32.BF16 R88, R4.reuse, R28, R88 ;  /* 0x0000001c0458723c */ /* 0x040ff00000041858 */
[C---:B------:R-:W-:Y:S08]  /*cbe0*/  HMMA.16816.F32.BF16 R92, R4.reuse, R30, R92 ;  /* 0x0000001e045c723c */ /* 0x040ff0000004185c */
[C---:B--2---:R-:W-:Y:S08]  /*cbf0*/  HMMA.16816.F32.BF16 R120, R4.reuse, R16, R120 ;  /* 0x000000100478723c */ /* 0x044ff00000041878 */
[C---:B------:R-:W-:Y:S08]  /*cc00*/  HMMA.16816.F32.BF16 R124, R4.reuse, R18, R124 ;  /* 0x00000012047c723c */ /* 0x040ff0000004187c */
[C---:B-1----:R-:W-:Y:S08]  /*cc10*/  HMMA.16816.F32.BF16 R104, R4.reuse, R20, R104 ;  /* 0x000000140468723c */ /* 0x042ff00000041868 */
[----:B------:R-:W-:Y:S07]  /*cc20*/  HMMA.16816.F32.BF16 R108, R4, R22, R108 ;  /* 0x00000016046c723c */ /* 0x000fee000004186c */
[----:B------:R-:W-:-:S02]  /*cc30*/  MOV R6, R43 ;  /* 0x0000002b00067202 */ /* 0x000fc40000000f00 */
[----:B------:R-:W-:Y:S01]  /*cc40*/  MOV R7, R44 ;  /* 0x0000002c00077202 */ /* 0x000fe20000000f00 */
[----:B------:R-:W-:Y:S01]  /*cc50*/  HMMA.16816.F32.BF16 R132, R8, R28, R140 ;  /* 0x0000001c0884723c */ /* 0x000fe2000004188c */
[----:B------:R-:W-:Y:S02]  /*cc60*/  MOV R5, R40 ;  /* 0x0000002800057202 */ /* 0x000fe40000000f00 */
[----:B------:R-:W-:-:S04]  /*cc70*/  MOV R4, R7 ;  /* 0x0000000700047202 */ /* 0x000fc80000000f00 */
[----:B------:R-:W-:Y:S01]  /*cc80*/  MOV R143, R6 ;  /* 0x00000006008f7202 */ /* 0x000fe20000000f00 */
[----:B------:R-:W-:Y:S01]  /*cc90*/  HMMA.16816.F32.BF16 R100, R8, R20, R100 ;  /* 0x000000140864723c */ /* 0x000fe20000041864 */
[----:B------:R-:W-:Y:S02]  /*cca0*/  MOV R6, R41 ;  /* 0x0000002900067202 */ /* 0x000fe40000000f00 */
[----:B------:R-:W-:-:S05]  /*ccb0*/  MOV R7, R188 ;  /* 0x000000bc00077202 */ /* 0x000fca0000000f00 */
[----:B------:R-:W-:Y:S01]  /*ccc0*/  HMMA.16816.F32.BF16 R112, R8, R22, R112 ;  /* 0x000000160870723c */ /* 0x000fe20000041870 */
[----:B------:R-:W1:Y:S01]  /*ccd0*/  LDSM.16.MT88.4 R20, [R234+0xd000] ;  /* 0x00d00000ea14783b */ /* 0x000e620000004200 */
[----:B------:R-:W-:Y:S02]  /*cce0*/  MOV R188, R189 ;  /* 0x000000bd00bc7202 */ /* 0x000fe40000000f00 */
[----:B------:R-:W-:-:S04]  /*ccf0*/  MOV R142, R143 ;  /* 0x0000008f008e7202 */ /* 0x000fc80000000f00 */
[----:B------:R-:W-:Y:S01]  /*cd00*/  HMMA.16816.F32.BF16 R96, R8, R30, R96 ;  /* 0x0000001e0860723c */ /* 0x000fe20000041860 */
[----:B------:R-:W2:Y:S01]  /*cd10*/  LDSM.16.MT88.4 R28, [R233+0xd000] ;  /* 0x00d00000e91c783b */ /* 0x000ea20000004200 */
[----:B------:R-:W-:Y:S01]  /*cd20*/  MOV R189, R190 ;  /* 0x000000be00bd7202 */ /* 0x000fe20000000f00 */
[----:B------:R-:W-:Y:S01]  /*cd30*/  IMAD.MOV.U32 R190, RZ, RZ, R191 ;  /* 0x000000ffffbe7224 */ /* 0x000fe200078e00bf */
[----:B------:R-:W-:-:S04]  /*cd40*/  MOV R143, R4 ;  /* 0x00000004008f7202 */ /* 0x000fc80000000f00 */
[----:B------:R-:W-:Y:S01]  /*cd50*/  HMMA.16816.F32.BF16 R116, R8, R16, R116 ;  /* 0x000000100874723c */ /* 0x000fe20000041874 */
[----:B------:R-:W-:Y:S02]  /*cd60*/  MOV R4, R5 ;  /* 0x0000000500047202 */ /* 0x000fe40000000f00 */
[----:B------:R-:W-:-:S05]  /*cd70*/  MOV R5, R6 ;  /* 0x0000000600057202 */ /* 0x000fca0000000f00 */
[----:B------:R-:W-:Y:S01]  /*cd80*/  HMMA.16816.F32.BF16 R128, R8, R18, R128 ;  /* 0x000000120880723c */ /* 0x000fe20000041880 */
[----:B------:R-:W1:Y:S01]  /*cd90*/  LDSM.16.MT88.4 R16, [R236+0xd000] ;  /* 0x00d00000ec10783b */ /* 0x000e620000004200 */
[----:B------:R-:W-:Y:S02]  /*cda0*/  MOV R191, R212 ;  /* 0x000000d400bf7202 */ /* 0x000fe40000000f00 */
[----:B------:R-:W-:Y:S02]  /*cdb0*/  MOV R6, R7 ;  /* 0x0000000700067202 */ /* 0x000fe40000000f00 */
[----:B------:R-:W-:Y:S02]  /*cdc0*/  MOV R7, R188 ;  /* 0x000000bc00077202 */ /* 0x000fe40000000f00 */
[----:B------:R-:W-:Y:S02]  /*cdd0*/  MOV R188, R189 ;  /* 0x000000bd00bc7202 */ /* 0x000fe40000000f00 */
[----:B------:R-:W-:Y:S01]  /*cde0*/  MOV R189, R190 ;  /* 0x000000be00bd7202 */ /* 0x000fe20000000f00 */
[----:B------:R2:W1:Y:S01]  /*cdf0*/  MUFU.EX2 R212, R0 ;  /* 0x0000000000d47308 */ /* 0x0004620000000800 */
[----:B------:R-:W-:-:S02]  /*ce00*/  MOV R190, R191 ;  /* 0x000000bf00be7202 */ /* 0x000fc40000000f00 */
[----:B------:R-:W-:Y:S01]  /*ce10*/  MOV R191, R2 ;  /* 0x0000000200bf7202 */ /* 0x000fe20000000f00 */
[--C-:B------:R-:W-:Y:S02]  /*ce20*/  FFMA.FTZ R2, R250, c[0x0][0x23c], -R27.reuse ;  /* 0x00008f00fa027a23 */ /* 0x100fe4000001081b */
[--C-:B------:R-:W-:Y:S02]  /*ce30*/  FFMA.FTZ R45, R210, c[0x0][0x23c], -R12.reuse ;  /* 0x00008f00d22d7a23 */ /* 0x100fe4000001080c */
[----:B------:R-:W-:Y:S01]  /*ce40*/  FFMA.FTZ R42, R209, c[0x0][0x23c], -R12 ;  /* 0x00008f00d12a7a23 */ /* 0x000fe2000001080c */
[----:B------:R4:W-:Y:S01]  /*ce50*/  MUFU.EX2 R210, R2 ;  /* 0x0000000200d27308 */ /* 0x0009e20000000800 */
[----:B--2---:R-:W-:-:S07]  /*ce60*/  FFMA.FTZ R0, R252, c[0x0][0x23c], -R27 ;  /* 0x00008f00fc007a23 */ /* 0x004fce000001081b */
[----:B------:R2:W1:Y:S01]  /*ce70*/  MUFU.EX2 R209, R0 ;  /* 0x0000000000d17308 */ /* 0x0004620000000800 */
[----:B------:R-:W-:Y:S01]  /*ce80*/  FFMA.FTZ R43, R208, c[0x0][0x23c], -R12 ;  /* 0x00008f00d02b7a23 */ /* 0x000fe2000001080c */
[----:B------:R-:W-:Y:S01]  /*ce90*/  MOV R208, R4 ;  /* 0x0000000400d07202 */ /* 0x000fe20000000f00 */
[----:B------:R-:W-:Y:S02]  /*cea0*/  IMAD.MOV.U32 R250, RZ, RZ, R7 ;  /* 0x000000fffffa7224 */ /* 0x000fe400078e0007 */
[----:B----4-:R-:W-:Y:S01]  /*ceb0*/  FFMA.FTZ R2, R249, c[0x0][0x23c], -R26 ;  /* 0x00008f00f9027a23 */ /* 0x010fe2000001081a */
[----:B------:R-:W-:Y:S02]  /*cec0*/  MOV R249, R6 ;  /* 0x0000000600f97202 */ /* 0x000fe40000000f00 */
[----:B------:R-:W-:Y:S02]  /*ced0*/  F2FP.BF16.PACK_AB R4, R215, R214 ;  /* 0x000000d6d704723e */ /* 0x000fe400000010ff */
[----:B------:R-:W-:Y:S01]  /*cee0*/  F2FP.BF16.PACK_AB R6, R217, R216 ;  /* 0x000000d8d906723e */ /* 0x000fe200000010ff */
[----:B------:R-:W-:Y:S01]  /*cef0*/  FFMA.FTZ R44, R35, c[0x0][0x23c], -R12 ;  /* 0x00008f00232c7a23 */ /* 0x000fe2000001080c */
[----:B------:R-:W-:Y:S01]  /*cf00*/  F2FP.BF16.PACK_AB R8, R223, R222 ;  /* 0x000000dedf08723e */ /* 0x000fe200000010ff */
[----:B--2---:R-:W-:Y:S01]  /*cf10*/  FFMA.FTZ R0, R248, c[0x0][0x23c], -R26 ;  /* 0x00008f00f8007a23 */ /* 0x004fe2000001081a */
[----:B------:R-:W-:-:S02]  /*cf20*/  MOV R248, R5 ;  /* 0x0000000500f87202 */ /* 0x000fc40000000f00 */
[----:B-1----:R-:W-:Y:S02]  /*cf30*/  F2FP.BF16.PACK_AB R5, R212, R213 ;  /* 0x000000d5d405723e */ /* 0x002fe400000010ff */
[----:B------:R-:W-:Y:S02]  /*cf40*/  F2FP.BF16.PACK_AB R7, R210, R209 ;  /* 0x000000d1d207723e */ /* 0x000fe400000010ff */
[----:B------:R-:W-:Y:S02]  /*cf50*/  F2FP.BF16.PACK_AB R9, R219, R218 ;  /* 0x000000dadb09723e */ /* 0x000fe400000010ff */
[----:B------:R-:W-:Y:S02]  /*cf60*/  F2FP.BF16.PACK_AB R10, R225, R224 ;  /* 0x000000e0e10a723e */ /* 0x000fe400000010ff */
[----:B------:R-:W-:Y:S01]  /*cf70*/  F2FP.BF16.PACK_AB R11, R221, R220 ;  /* 0x000000dcdd0b723e */ /* 0x000fe200000010ff */
[--C-:B------:R-:W-:Y:S02]  /*cf80*/  FFMA.FTZ R41, R246, c[0x0][0x23c], -R13.reuse ;  /* 0x00008f00f6297a23 */ /* 0x100fe4000001080d */
[----:B------:R-:W-:-:S02]  /*cf90*/  FFMA.FTZ R40, R228, c[0x0][0x23c], -R13 ;  /* 0x00008f00e4287a23 */ /* 0x000fc4000001080d */
[--C-:B------:R-:W-:Y:S01]  /*cfa0*/  FFMA.FTZ R12, R34, c[0x0][0x23c], -R13.reuse ;  /* 0x00008f00220c7a23 */ /* 0x100fe2000001080d */
[----:B------:R-:W-:Y:S01]  /*cfb0*/  MOV R229, R164 ;  /* 0x000000a400e57202 */ /* 0x000fe20000000f00 */
[----:B------:R-:W-:Y:S01]  /*cfc0*/  FFMA.FTZ R13, R211, c[0x0][0x23c], -R13 ;  /* 0x00008f00d30d7a23 */ /* 0x000fe2000001080d */
[----:B------:R-:W-:Y:S02]  /*cfd0*/  MOV R246, R165 ;  /* 0x000000a500f67202 */ /* 0x000fe40000000f00 */
[----:B------:R-:W-:Y:S02]  /*cfe0*/  MOV R228, R166 ;  /* 0x000000a600e47202 */ /* 0x000fe40000000f00 */
[----:B------:R-:W-:Y:S02]  /*cff0*/  MOV R211, R167 ;  /* 0x000000a700d37202 */ /* 0x000fe40000000f00 */
[----:B------:R-:W-:Y:S01]  /*d000*/  HMMA.16816.F32.BF16 R164, R4, R20, R68 ;  /* 0x0000001404a4723c */ /* 0x000fe20000041844 */
[----:B------:R-:W-:-:S02]  /*d010*/  MOV R251, R191 ;  /* 0x000000bf00fb7202 */ /* 0x000fc40000000f00 */
[----:B------:R-:W-:Y:S02]  /*d020*/  MOV R191, R180 ;  /* 0x000000b400bf7202 */ /* 0x000fe40000000f00 */
[----:B------:R-:W-:Y:S02]  /*d030*/  MOV R50, R182 ;  /* 0x000000b600327202 */ /* 0x000fe40000000f00 */
[----:B------:R-:W-:Y:S01]  /*d040*/  IMAD.MOV.U32 R68, RZ, RZ, R176 ;  /* 0x000000ffff447224 */ /* 0x000fe200078e00b0 */
[----:B------:R-:W-:Y:S01]  /*d050*/  MOV R69, R177 ;  /* 0x000000b100457202 */ /* 0x000fe20000000f00 */
[----:B------:R-:W-:Y:S01]  /*d060*/  HMMA.16816.F32.BF16 R148, R8, R28, R148 ;  /* 0x0000001c0894723c */ /* 0x000fe20000041894 */
[----:B------:R-:W-:Y:S02]  /*d070*/  MOV R70, R178 ;  /* 0x000000b200467202 */ /* 0x000fe40000000f00 */
[----:B------:R-:W-:-:S05]  /*d080*/  MOV R71, R179 ;  /* 0x000000b300477202 */ /* 0x000fca0000000f00 */
[C---:B------:R-:W-:Y:S08]  /*d090*/  HMMA.16816.F32.BF16 R144, R4.reuse, R28, R144 ;  /* 0x0000001c0490723c */ /* 0x040ff00000041890 */
[-C--:B------:R-:W-:Y:S08]  /*d0a0*/  HMMA.16816.F32.BF16 R152, R4, R30.reuse, R152 ;  /* 0x0000001e0498723c */ /* 0x080ff00000041898 */
[C---:B------:R-:W-:Y:S01]  /*d0b0*/  HMMA.16816.F32.BF16 R52, R8.reuse, R30, R52 ;  /* 0x0000001e0834723c */ /* 0x040fe20000041834 */
[----:B------:R-:W1:Y:S07]  /*d0c0*/  LDSM.16.MT88.4 R28, [R233+0xf000] ;  /* 0x00f00000e91c783b */ /* 0x000e6e0000004200 */
[----:B------:R-:W-:Y:S07]  /*d0d0*/  HMMA.16816.F32.BF16 R176, R8, R16, R56 ;  /* 0x0000001008b0723c */ /* 0x000fee0000041838 */
[----:B------:R-:W-:Y:S01]  /*d0e0*/  MOV R58, R183 ;  /* 0x000000b7003a7202 */ /* 0x000fe20000000f00 */
[----:B---3--:R-:W-:-:S02]  /*d0f0*/  FFMA.FTZ R46, R46, R3, R15 ;  /* 0x000000032e2e7223 */ /* 0x008fc4000001000f */
[--C-:B------:R-:W-:Y:S01]  /*d100*/  FFMA.FTZ R3, R142, c[0x0][0x23c], -R26.reuse ;  /* 0x00008f008e037a23 */ /* 0x100fe2000001081a */
[----:B------:R-:W-:Y:S01]  /*d110*/  MOV R51, R143 ;  /* 0x0000008f00337202 */ /* 0x000fe20000000f00 */
[----:B------:R-:W-:Y:S01]  /*d120*/  FFMA.FTZ R26, R230, c[0x0][0x23c], -R26 ;  /* 0x00008f00e61a7a23 */ /* 0x000fe2000001081a */
[----:B------:R-:W-:Y:S01]  /*d130*/  MOV R230, R181 ;  /* 0x000000b500e67202 */ /* 0x000fe20000000f00 */
[----:B------:R2:W5:Y:S01]  /*d140*/  LDL.LU R15, [R1+0xc4] ;  /* 0x0000c400010f7983 */ /* 0x0005620000300800 */
[----:B------:R-:W-:Y:S03]  /*d150*/  HMMA.16816.F32.BF16 R180, R4, R16, R36 ;  /* 0x0000001004b4723c */ /* 0x000fe60000041824 */
[----:B------:R-:W3:Y:S01]  /*d160*/  LDSM.16.MT88.4 R36, [R235+0xf000] ;  /* 0x00f00000eb24783b */ /* 0x000ee20000004200 */
[----:B------:R-:W-:Y:S02]  /*d170*/  MOV R247, R188 ;  /* 0x000000bc00f77202 */ /* 0x000fe40000000f00 */
[----:B------:R-:W-:-:S02]  /*d180*/  MOV R245, R189 ;  /* 0x000000bd00f57202 */ /* 0x000fc40000000f00 */
[----:B------:R-:W-:Y:S01]  /*d190*/  MOV R231, R190 ;  /* 0x000000be00e77202 */ /* 0x000fe20000000f00 */
[C---:B------:R-:W-:Y:S01]  /*d1a0*/  HMMA.16816.F32.BF16 R140, R8.reuse, R22, R60 ;  /* 0x00000016088c723c */ /* 0x040fe2000004183c */
[----:B------:R-:W-:Y:S02]  /*d1b0*/  MOV R59, R33 ;  /* 0x00000021003b7202 */ /* 0x000fe40000000f00 */
[----:B------:R-:W-:Y:S01]  /*d1c0*/  MOV R252, R160 ;  /* 0x000000a000fc7202 */ /* 0x000fe20000000f00 */
[----:B------:R-:W4:Y:S01]  /*d1d0*/  LDSM.16.MT88.4 R32, [R235+0xd000] ;  /* 0x00d00000eb20783b */ /* 0x000f220000004200 */
[----:B------:R-:W-:Y:S02]  /*d1e0*/  MOV R188, R161 ;  /* 0x000000a100bc7202 */ /* 0x000fe40000000f00 */
[----:B------:R-:W-:Y:S01]  /*d1f0*/  MOV R189, R162 ;  /* 0x000000a200bd7202 */ /* 0x000fe20000000f00 */
[----:B------:R-:W-:Y:S01]  /*d200*/  HMMA.16816.F32.BF16 R60, R8, R18, R72 ;  /* 0x00000012083c723c */ /* 0x000fe20000041848 */
[----:B------:R-:W-:-:S07]  /*d210*/  MOV R190, R163 ;  /* 0x000000a300be7202 */ /* 0x000fce0000000f00 */
[----:B------:R-:W-:Y:S08]  /*d220*/  HMMA.16816.F32.BF16 R160, R8, R20, R76 ;  /* 0x0000001408a0723c */ /* 0x000ff0000004184c */
[C---:B-1----:R-:W-:Y:S07]  /*d230*/  HMMA.16816.F32.BF16 R72, R4.reuse, R28, R80 ;  /* 0x0000001c0448723c */ /* 0x042fee0000041850 */
[----:B------:R-:W-:Y:S01]  /*d240*/  MOV R83, R59 ;  /* 0x0000003b00537202 */ /* 0x000fe20000000f00 */
[----:B------:R-:W-:Y:S07]  /*d250*/  HMMA.16816.F32.BF16 R76, R4, R30, R84 ;  /* 0x0000001e044c723c */ /* 0x000fee0000041854 */
[----:B------:R-:W-:-:S02]  /*d260*/  MOV R84, R58 ;  /* 0x0000003a00547202 */ /* 0x000fc40000000f00 */
[C---:B---3--:R-:W-:Y:S01]  /*d270*/  HMMA.16816.F32.BF16 R56, R4.reuse, R38, R124 ;  /* 0x000000260438723c */ /* 0x048fe2000004187c */
[----:B------:R-:W3:Y:S07]  /*d280*/  LDL.LU R126, [R1+0x80] ;  /* 0x00008000017e7983 */ /* 0x000eee0000300800 */
[C---:B------:R-:W-:Y:S01]  /*d290*/  HMMA.16816.F32.BF16 R64, R4.reuse, R22, R64 ;  /* 0x000000160440723c */ /* 0x040fe20000041840 */
[----:B------:R-:W1:Y:S07]  /*d2a0*/  LDSM.16.MT88.4 R20, [R234+0xf000] ;  /* 0x00f00000ea14783b */ /* 0x000e6e0000004200 */
[----:B------:R-:W-:Y:S01]  /*d2b0*/  HMMA.16816.F32.BF16 R184, R4, R18, R184 ;  /* 0x0000001204b8723c */ /* 0x000fe200000418b8 */
[----:B------:R-:W2:Y:S01]  /*d2c0*/  LDSM.16.MT88.4 R16, [R236+0xf000] ;  /* 0x00f00000ec10783b */ /* 0x000ea20000004200 */
[----:B------:R-:W-:-:S02]  /*d2d0*/  MOV R81, R69 ;  /* 0x0000004500517202 */ /* 0x000fc40000000f00 */
[----:B------:R-:W-:Y:S02]  /*d2e0*/  MOV R80, R70 ;  /* 0x0000004600507202 */ /* 0x000fe40000000f00 */
[----:B------:R-:W-:Y:S02]  /*d2f0*/  MOV R85, R248 ;  /* 0x000000f800557202 */ /* 0x000fe40000000f00 */
[----:B----4-:R-:W-:Y:S01]  /*d300*/  HMMA.16816.F32.BF16 R196, R4, R32, R196 ;  /* 0x0000002004c4723c */ /* 0x010fe200000418c4 */
[----:B------:R-:W-:Y:S02]  /*d310*/  MOV R127, R50 ;  /* 0x00000032007f7202 */ /* 0x000fe40000000f00 */
[----:B------:R-:W-:Y:S02]  /*d320*/  MOV R248, R51 ;  /* 0x0000003300f87202 */ /* 0x000fe40000000f00 */
[----:B------:R-:W-:-:S03]  /*d330*/  MOV R82, R68 ;  /* 0x0000004400527202 */ /* 0x000fc60000000f00 */
[C---:B------:R-:W-:Y:S01]  /*d340*/  HMMA.16816.F32.BF16 R200, R4.reuse, R34, R200 ;  /* 0x0000002204c8723c */ /* 0x040fe200000418c8 */
[----:B------:R-:W-:Y:S02]  /*d350*/  MOV R87, R71 ;  /* 0x0000004700577202 */ /* 0x000fe40000000f00 */
[----:B------:R-:W-:Y:S01]  /*d360*/  MOV R86, R208 ;  /* 0x000000d000567202 */ /* 0x000fe20000000f00 */
[----:B------:R-:W-:Y:S04]  /*d370*/  MUFU.EX2 R51, R41 ;  /* 0x0000002900337308 */ /* 0x000fe80000000800 */
[C---:B------:R-:W-:Y:S04]  /*d380*/  HMMA.16816.F32.BF16 R120, R4.reuse, R36, R120 ;  /* 0x000000240478723c */ /* 0x040fe80000041878 */
[----:B------:R-:W-:Y:S04]  /*d390*/  MUFU.EX2 R208, R42 ;  /* 0x0000002a00d07308 */ /* 0x000fe80000000800 */
[C---:B-1----:R-:W-:Y:S04]  /*d3a0*/  HMMA.16816.F32.BF16 R88, R4.reuse, R20, R88 ;  /* 0x000000140458723c */ /* 0x042fe80000041858 */
[----:B------:R1:W-:Y:S04]  /*d3b0*/  MUFU.EX2 R42, R0 ;  /* 0x00000000002a7308 */ /* 0x0003e80000000800 */
[C---:B------:R-:W-:Y:S04]  /*d3c0*/  HMMA.16816.F32.BF16 R92, R4.reuse, R22, R92 ;  /* 0x00000016045c723c */ /* 0x040fe8000004185c */
[----:B------:R4:W-:Y:S04]  /*d3d0*/  MUFU.EX2 R41, R26 ;  /* 0x0000001a00297308 */ /* 0x0009e80000000800 */
[----:B--2---:R-:W-:Y:S01]  /*d3e0*/  HMMA.16816.F32.BF16 R104, R4, R16, R104 ;  /* 0x000000100468723c */ /* 0x004fe20000041868 */
[----:B-1----:R-:W-:-:S07]  /*d3f0*/  FFMA.FTZ R0, R127, c[0x0][0x23c], -R27 ;  /* 0x00008f007f007a23 */ /* 0x002fce000001081b */
[----:B------:R-:W-:Y:S07]  /*d400*/  HMMA.16816.F32.BF16 R108, R4, R18, R108 ;  /* 0x00000012046c723c */ /* 0x000fee000004186c */
[----:B------:R-:W-:Y:S02]  /*d410*/  FADD.FTZ R4, R80, R47 ;  /* 0x0000002f50047221 */ /* 0x000fe40000010000 */
[----:B------:R-:W-:Y:S01]  /*d420*/  FADD.FTZ R5, R81, R46 ;  /* 0x0000002e51057221 */ /* 0x000fe20000010000 */
[----:B------:R-:W-:Y:S01]  /*d430*/  HMMA.16816.F32.BF16 R68, R8, R28, R156 ;  /* 0x0000001c0844723c */ /* 0x000fe2000004189c */
[----:B----4-:R-:W-:-:S07]  /*d440*/  FADD.FTZ R26, R230, R4 ;  /* 0x00000004e61a7221 */ /* 0x010fce0000010000 */
[C---:B------:R-:W-:Y:S01]  /*d450*/  HMMA.16816.F32.BF16 R28, R8.reuse, R30, R136 ;  /* 0x0000001e081c723c */ /* 0x040fe20000041888 */
[----:B------:R1:W-:Y:S07]  /*d460*/  MUFU.EX2 R136, R13 ;  /* 0x0000000d00887308 */ /* 0x0003ee0000000800 */
[C---:B------:R-:W-:Y:S01]  /*d470*/  HMMA.16816.F32.BF16 R116, R8.reuse, R36, R116 ;  /* 0x000000240874723c */ /* 0x040fe20000041874 */
[----:B------:R2:W-:Y:S08]  /*d480*/  MUFU.EX2 R36, R0 ;  /* 0x0000000000247308 */ /* 0x0005f00000000800 */
[----:B------:R-:W-:Y:S01]  /*d490*/  MUFU.EX2 R50, R12 ;  /* 0x0000000c00327308 */ /* 0x000fe20000000800 */
[----:B-1----:R-:W-:Y:S01]  /*d4a0*/  FADD.FTZ R13, R248, R5 ;  /* 0x00000005f80d7221 */ /* 0x002fe20000010000 */
[C---:B------:R-:W-:Y:S01]  /*d4b0*/  HMMA.16816.F32.BF16 R192, R8.reuse, R32, R192 ;  /* 0x0000002008c0723c */ /* 0x040fe200000418c0 */
[----:B------:R-:W1:Y:S07]  /*d4c0*/  LDSM.16.MT88.4 R4, [R235+0xf800] ;  /* 0x00f80000eb04783b */ /* 0x000e6e0000004200 */
[C---:B------:R-:W-:Y:S01]  /*d4d0*/  HMMA.16816.F32.BF16 R132, R8.reuse, R20, R132 ;  /* 0x000000140884723c */ /* 0x040fe20000041884 */
[--C-:B--2---:R-:W-:Y:S01]  /*d4e0*/  FFMA.FTZ R0, R84, c[0x0][0x23c], -R27.reuse ;  /* 0x00008f0054007a23 */ /* 0x104fe2000001081b */
[----:B------:R-:W-:Y:S06]  /*d4f0*/  MUFU.EX2 R137, R45 ;  /* 0x0000002d00897308 */ /* 0x000fec0000000800 */
[----:B------:R-:W-:Y:S01]  /*d500*/  HMMA.16816.F32.BF16 R100, R8, R16, R100 ;  /* 0x000000100864723c */ /* 0x000fe20000041864 */
[----:B------:R-:W-:Y:S01]  /*d510*/  MOV R46, R175 ;  /* 0x000000af002e7202 */ /* 0x000fe20000000f00 */
[----:B------:R2:W4:Y:S01]  /*d520*/  MUFU.EX2 R37, R0 ;  /* 0x0000000000257308 */ /* 0x0005220000000800 */
[----:B------:R-:W-:Y:S01]  /*d530*/  MOV R47, R174 ;  /* 0x000000ae002f7202 */ /* 0x000fe20000000f00 */
[----:B------:R-:W1:Y:S06]  /*d540*/  LDSM.16.MT88.4 R156, [R233+0xd800] ;  /* 0x00d80000e99c783b */ /* 0x000e6c0000004200 */
[----:B------:R-:W-:Y:S01]  /*d550*/  MUFU.EX2 R45, R40 ;  /* 0x00000028002d7308 */ /* 0x000fe20000000800 */
[----:B--2---:R-:W-:-:S07]  /*d560*/  FFMA.FTZ R0, R85, c[0x0][0x23c], -R27 ;  /* 0x00008f0055007a23 */ /* 0x004fce000001081b */
[----:B------:R2:W-:Y:S08]  /*d570*/  MUFU.EX2 R40, R0 ;  /* 0x0000000000287308 */ /* 0x0005f00000000800 */
[----:B------:R-:W-:Y:S01]  /*d580*/  MUFU.EX2 R138, R44 ;  /* 0x0000002c008a7308 */ /* 0x000fe20000000800 */
[----:B--2---:R-:W-:-:S07]  /*d590*/  FFMA.FTZ R0, R86, c[0x0][0x23c], -R27 ;  /* 0x00008f0056007a23 */ /* 0x004fce000001081b */
[----:B------:R-:W-:Y:S08]  /*d5a0*/  MUFU.EX2 R139, R43 ;  /* 0x0000002b008b7308 */ /* 0x000ff00000000800 */
[----:B------:R2:W-:Y:S08]  /*d5b0*/  MUFU.EX2 R43, R3 ;  /* 0x00000003002b7308 */ /* 0x0005f00000000800 */
[----:B------:R-:W1:Y:S08]  /*d5c0*/  MUFU.EX2 R44, R2 ;  /* 0x00000002002c7308 */ /* 0x000e700000000800 */
[----:B------:R-:W1:Y:S01]  /*d5d0*/  MUFU.EX2 R27, R0 ;  /* 0x00000000001b7308 */ /* 0x000e620000000800 */
[----:B--2---:R-:W-:Y:S01]  /*d5e0*/  FADD.FTZ R3, R87, R49 ;  /* 0x0000003157037221 */ /* 0x004fe20000010000 */
[----:B------:R-:W-:Y:S01]  /*d5f0*/  HMMA.16816.F32.BF16 R32, R8, R34, R204 ;  /* 0x000000220820723c */ /* 0x000fe200000418cc */
[----:B----4-:R-:W-:Y:S01]  /*d600*/  F2FP.BF16.PACK_AB R125, R37, R36 ;  /* 0x00000024257d723e */ /* 0x010fe200000010ff */
[----:B------:R-:W-:Y:S01]  /*d610*/  LDSM.16.MT88.4 R204, [R235+0xd800] ;  /* 0x00d80000ebcc783b */ /* 0x000fe20000004200 */
[----:B-1----:R-:W-:-:S05]  /*d620*/  F2FP.BF16.PACK_AB R124, R44, R43 ;  /* 0x0000002b2c7c723e */ /* 0x002fca00000010ff */
[----:B------:R-:W-:Y:S01]  /*d630*/  HMMA.16816.F32.BF16 R20, R8, R22, R96 ;  /* 0x000000160814723c */ /* 0x000fe20000041860 */
[----:B------:R-:W-:Y:S01]  /*d640*/  F2FP.BF16.PACK_AB R127, R27, R40 ;  /* 0x000000281b7f723e */ /* 0x000fe200000010ff */
[----:B------:R-:W-:-:S06]  /*d650*/  FADD.FTZ R0, R83, R3 ;  /* 0x0000000353007221 */ /* 0x000fcc0000010000 */
[C---:B------:R-:W-:Y:S01]  /*d660*/  HMMA.16816.F32.BF16 R16, R8.reuse, R18, R112 ;  /* 0x000000120810723c */ /* 0x040fe20000041870 */
[----:B------:R-:W-:Y:S01]  /*d670*/  MOV R49, R173 ;  /* 0x000000ad00317202 */ /* 0x000fe20000000f00 */
[----:B------:R-:W-:Y:S01]  /*d680*/  LDSM.16.MT88.4 R96, [R234+0xf800] ;  /* 0x00f80000ea60783b */ /* 0x000fe20000004200 */
[----:B------:R-:W-:Y:S01]  /*d690*/  FADD.FTZ R3, R250, R0 ;  /* 0x00000000fa037221 */ /* 0x000fe20000010000 */
[----:B------:R-:W-:Y:S02]  /*d6a0*/  MOV R0, R170 ;  /* 0x000000aa00007202 */ /* 0x000fe40000000f00 */
[----:B------:R-:W-:Y:S01]  /*d6b0*/  MOV R230, R191 ;  /* 0x000000bf00e67202 */ /* 0x000fe20000000f00 */
[----:B------:R-:W-:Y:S01]  /*d6c0*/  LDSM.16.MT88.4 R112, [R236+0xf800] ;  /* 0x00f80000ec70783b */ /* 0x000fe20000004200 */
[----:B------:R-:W-:Y:S07]  /*d6d0*/  HMMA.16816.F32.BF16 R8, R8, R38, R128 ;  /* 0x000000260808723c */ /* 0x000fee0000041880 */
[----:B------:R-:W-:-:S02]  /*d6e0*/  F2FP.BF16.PACK_AB R128, R138, R137 ;  /* 0x000000898a80723e */ /* 0x000fc400000010ff */
[----:B------:R-:W-:Y:S02]  /*d6f0*/  F2FP.BF16.PACK_AB R129, R45, R51 ;  /* 0x000000332d81723e */ /* 0x000fe400000010ff */
[----:B------:R-:W-:Y:S02]  /*d700*/  F2FP.BF16.PACK_AB R130, R208, R139 ;  /* 0x0000008bd082723e */ /* 0x000fe400000010ff */
[----:B------:R-:W-:Y:S02]  /*d710*/  F2FP.BF16.PACK_AB R131, R136, R50 ;  /* 0x000000328883723e */ /* 0x000fe400000010ff */
[----:B------:R-:W-:Y:S02]  /*d720*/  MOV R38, R169 ;  /* 0x000000a900267202 */ /* 0x000fe40000000f00 */
[----:B------:R-:W-:Y:S01]  /*d730*/  MOV R39, R168 ;  /* 0x000000a800277202 */ /* 0x000fe20000000f00 */
[----:B------:R-:W-:Y:S02]  /*d740*/  FADD.FTZ R0, R0, R13 ;  /* 0x0000000d00007221 */ /* 0x000fe40000010000 */
[----:B------:R-:W-:Y:S02]  /*d750*/  HMMA.16816.F32.BF16 R116, R128, R4, R116 ;  /* 0x000000048074723c */ /* 0x000fe40000041874 */
[----:B------:R-:W-:Y:S01]  /*d760*/  FADD.FTZ R3, R39, R3 ;  /* 0x0000000327037221 */ /* 0x000fe20000010000 */
[----:B------:R-:W-:Y:S01]  /*d770*/  MOV R248, R190 ;  /* 0x000000be00f87202 */ /* 0x000fe20000000f00 */
[----:B------:R-:W-:-:S02]  /*d780*/  FADD.FTZ R0, R47, R0 ;  /* 0x000000002f007221 */ /* 0x000fc40000010000 */
[----:B------:R-:W-:Y:S02]  /*d790*/  FADD.FTZ R3, R49, R3 ;  /* 0x0000000331037221 */ /* 0x000fe40000010000 */
[----:B------:R-:W-:Y:S02]  /*d7a0*/  IMAD.MOV.U32 R250, RZ, RZ, R188 ;  /* 0x000000fffffa7224 */ /* 0x000fe400078e00bc */
[----:B------:R-:W-:Y:S02]  /*d7b0*/  FADD.FTZ R0, R230, R0 ;  /* 0x00000000e6007221 */ /* 0x000fe40000010000 */
[----:B---3--:R-:W-:Y:S01]  /*d7c0*/  FFMA.FTZ R2, R126, R48, R14 ;  /* 0x000000307e027223 */ /* 0x008fe2000001000e */
[----:B------:R-:W-:Y:S01]  /*d7d0*/  F2FP.BF16.PACK_AB R126, R41, R42 ;  /* 0x0000002a297e723e */ /* 0x000fe200000010ff */
[----:B------:R1:W5:Y:S02]  /*d7e0*/  LDL.LU R14, [R1+0xc0] ;  /* 0x0000c000010e7983 */ /* 0x0003640000300800 */
[----:B------:R-:W-:Y:S01]  /*d7f0*/  FADD.FTZ R2, R82, R2 ;  /* 0x0000000252027221 */ /* 0x000fe20000010000 */
[----:B------:R-:W-:Y:S01]  /*d800*/  MOV R48, R172 ;  /* 0x000000ac00307202 */ /* 0x000fe20000000f00 */
[----:B------:R-:W-:Y:S02]  /*d810*/  LDSM.16.MT88.4 R80, [R233+0xf800] ;  /* 0x00f80000e950783b */ /* 0x000fe40000004200 */
[----:B------:R-:W-:Y:S01]  /*d820*/  FADD.FTZ R12, R249, R2 ;  /* 0x00000002f90c7221 */ /* 0x000fe20000010000 */
[----:B------:R-:W-:Y:S01]  /*d830*/  MOV R2, R171 ;  /* 0x000000ab00027202 */ /* 0x000fe20000000f00 */
[----:B------:R-:W-:Y:S01]  /*d840*/  HMMA.16816.F32.BF16 R120, R124, R4, R120 ;  /* 0x000000047c78723c */ /* 0x000fe20000041878 */
[----:B------:R-:W2:Y:S03]  /*d850*/  LDSM.16.MT88.4 R172, [R234+0xd800] ;  /* 0x00d80000eaac783b */ /* 0x000ea60000004200 */
[----:B------:R-:W-:-:S03]  /*d860*/  FADD.FTZ R2, R2, R26 ;  /* 0x0000001a02027221 */ /* 0x000fc60000010000 */
[----:B------:R-:W-:Y:S02]  /*d870*/  FADD.FTZ R4, R38, R12 ;  /* 0x0000000c26047221 */ /* 0x000fe40000010000 */
[----:B------:R-:W-:Y:S01]  /*d880*/  FADD.FTZ R2, R46, R2 ;  /* 0x000000022e027221 */ /* 0x000fe20000010000 */
[----:B------:R-:W-:Y:S01]  /*d890*/  MOV R249, R189 ;  /* 0x000000bd00f97202 */ /* 0x000fe20000000f00 */
        /* <DEDUP_REMOVED lines=44> */
[----:B------:R-:W-:Y:S04]  /*db60*/  STL [R1+0x74], R4 ;  /* 0x0000740401007387 */ /* 0x000fe80000100800 */
[----:B------:R4:W-:Y:S04]  /*db70*/  STL [R1+0x78], R3 ;  /* 0x0000780301007387 */ /* 0x0009e80000100800 */
[----:B------:R1:W-:Y:S04]  /*db80*/  STL [R1+0x7c], R2 ;  /* 0x00007c0201007387 */ /* 0x0003e80000100800 */
[----:B------:R1:W-:Y:S01]  /*db90*/  STL [R1+0x80], R0 ;  /* 0x0000800001007387 */ /* 0x0003e20000100800 */
[----:B------:R-:W-:Y:S01]  /*dba0*/  HMMA.16816.F32.BF16 R148, R128, R156, R148 ;  /* 0x0000009c8094723c */ /* 0x000fe20000041894 */
[----:B------:R-:W-:-:S07]  /*dbb0*/  MOV R136, R245 ;  /* 0x000000f500887202 */ /* 0x000fce0000000f00 */
[C---:B------:R-:W-:Y:S08]  /*dbc0*/  HMMA.16816.F32.BF16 R144, R124.reuse, R156, R144 ;  /* 0x0000009c7c90723c */ /* 0x040ff00000041890 */
[----:B------:R-:W-:Y:S01]  /*dbd0*/  HMMA.16816.F32.BF16 R152, R124, R158, R152 ;  /* 0x0000009e7c98723c */ /* 0x000fe20000041898 */
[----:B----4-:R-:W-:-:S07]  /*dbe0*/  MOV R3, R231 ;  /* 0x000000e700037202 */ /* 0x010fce0000000f00 */
[C---:B--2---:R-:W-:Y:S08]  /*dbf0*/  HMMA.16816.F32.BF16 R164, R124.reuse, R172, R164 ;  /* 0x000000ac7ca4723c */ /* 0x044ff000000418a4 */
[C---:B------:R-:W-:Y:S08]  /*dc00*/  HMMA.16816.F32.BF16 R168, R124.reuse, R174, R64 ;  /* 0x000000ae7ca8723c */ /* 0x040ff00000041840 */
[C---:B---3--:R-:W-:Y:S08]  /*dc10*/  HMMA.16816.F32.BF16 R180, R124.reuse, R188, R180 ;  /* 0x000000bc7cb4723c */ /* 0x048ff000000418b4 */
        /* <DEDUP_REMOVED lines=39> */
[----:B------:R-:W-:Y:S01]  /*de90*/  STL.64 [R1+0x108], R86 ;  /* 0x0001085601007387 */ /* 0x000fe20000100a00 */
[----:B------:R-:W-:Y:S01]  /*dea0*/  UIADD3 UR5, UR23, UR5, URZ ;  /* 0x0000000517057290 */ /* 0x000fe2000fffe03f */
[----:B------:R-:W-:Y:S02]  /*deb0*/  IMAD.U32 R4, RZ, RZ, UR22 ;  /* 0x00000016ff047e24 */ /* 0x000fe4000f8e00ff */
[----:B------:R-:W-:Y:S01]  /*dec0*/  IMAD.U32 R5, RZ, RZ, UR23 ;  /* 0x00000017ff057e24 */ /* 0x000fe2000f8e00ff */
[----:B------:R-:W-:Y:S02]  /*ded0*/  STL.64 [R1+0x100], R84 ;  /* 0x0001005401007387 */ /* 0x000fe40000100a00 */
[----:B------:R-:W-:Y:S02]  /*dee0*/  IMAD.U32 R0, RZ, RZ, UR5 ;  /* 0x00000005ff007e24 */ /* 0x000fe4000f8e00ff */
[----:B------:R-:W-:Y:S04]  /*def0*/  @P3 STS.128 [R244+0xc000], RZ ;  /* 0x00c000fff4003388 */ /* 0x000fe80000000c00 */
[----:B------:R-:W-:Y:S04]  /*df00*/  STL.64 [R1+0xf8], R82 ;  /* 0x0000f85201007387 */ /* 0x000fe80000100a00 */
[----:B------:R-:W-:Y:S04]  /*df10*/  STL.64 [R1+0xf0], R80 ;  /* 0x0000f05001007387 */ /* 0x000fe80000100a00 */
[----:B------:R-:W-:Y:S04]  /*df20*/  STL.64 [R1+0xe8], R78 ;  /* 0x0000e84e01007387 */ /* 0x000fe80000100a00 */
        /* <DEDUP_REMOVED lines=74> */
[----:B------:R-:W-:Y:S04]  /*e3d0*/  LDSM.16.M88.4 R64, [R241] ;  /* 0x00000000f140783b */ /* 0x000fe80000000200 */
[----:B--2---:R-:W2:Y:S04]  /*e3e0*/  LDSM.16.M88.4 R16, [R232+0x8800] ;  /* 0x00880000e810783b */ /* 0x004ea80000000200 */
[----:B-1----:R-:W-:Y:S04]  /*e3f0*/  LDSM.16.M88.4 R8, [R239] ;  /* 0x00000000ef08783b */ /* 0x002fe80000000200 */
[----:B------:R-:W-:Y:S04]  /*e400*/  LDSM.16.M88.4 R60, [R241+0x2000] ;  /* 0x00200000f13c783b */ /* 0x000fe80000000200 */
[----:B----4-:R-:W1:Y:S04]  /*e410*/  LDSM.16.M88.4 R4, [R232+0x8000] ;  /* 0x00800000e804783b */ /* 0x010e680000000200 */
[----:B------:R-:W4:Y:S04]  /*e420*/  LDSM.16.M88.4 R20, [R239+0x800] ;  /* 0x00080000ef14783b */ /* 0x000f280000000200 */
[----:B------:R-:W-:Y:S04]  /*e430*/  LDSM.16.M88.4 R52, [R243+0x2000] ;  /* 0x00200000f334783b */ /* 0x000fe80000000200 */
[----:B------:R-:W-:Y:S04]  /*e440*/  LDSM.16.M88.4 R56, [R243] ;  /* 0x00000000f338783b */ /* 0x000fe80000000200 */
[----:B------:R-:W-:Y:S01]  /*e450*/  LDSM.16.M88.4 R48, [R242] ;  /* 0x00000000f230783b */ /* 0x000fe20000000200 */
[----:B------:R-:W-:-:S03]  /*e460*/  UIADD3 UR21, UR8, -0x3, URZ ;  /* 0xfffffffd08157890 */ /* 0x000fc6000fffe03f */
[----:B------:R-:W0:Y:S01]  /*e470*/  LDGDEPBAR ;  /* 0x00000000000079af */ /* 0x000e220000000000 */
[-C--:B--2---:R-:W-:Y:S08]  /*e480*/  HMMA.16816.F32.BF16 R140, R136, R16.reuse, RZ ;  /* 0x00000010888c723c */ /* 0x084ff000000418ff */
[----:B------:R-:W-:Y:S08]  /*e490*/  HMMA.16816.F32.BF16 R40, R132, R16, RZ ;  /* 0x000000108428723c */ /* 0x000ff000000418ff */
[-C--:B-1----:R-:W-:Y:S08]  /*e4a0*/  HMMA.16816.F32.BF16 R32, R136, R4.reuse, RZ ;  /* 0x000000048820723c */ /* 0x082ff000000418ff */
[C---:B------:R-:W-:Y:S08]  /*e4b0*/  HMMA.16816.F32.BF16 R28, R132.reuse, R4, RZ ;  /* 0x00000004841c723c */ /* 0x040ff000000418ff */
[-C--:B------:R-:W-:Y:S08]  /*e4c0*/  HMMA.16816.F32.BF16 R36, R132, R6.reuse, RZ ;  /* 0x000000068424723c */ /* 0x080ff000000418ff */
[----:B------:R-:W-:Y:S01]  /*e4d0*/  HMMA.16816.F32.BF16 R44, R136, R6, RZ ;  /* 0x00000006882c723c */ /* 0x000fe200000418ff */
[----:B------:R-:W1:Y:S07]  /*e4e0*/  LDSM.16.M88.4 R4, [R238+0x8000] ;  /* 0x00800000ee04783b */ /* 0x000e6e0000000200 */
[----:B------:R-:W-:Y:S08]  /*e4f0*/  HMMA.16816.F32.BF16 R228, R64, R8, R32 ;  /* 0x0000000840e4723c */ /* 0x000ff00000041820 */
[-C--:B------:R-:W-:Y:S08]  /*e500*/  HMMA.16816.F32.BF16 R32, R132, R18.reuse, RZ ;  /* 0x000000128420723c */ /* 0x080ff000000418ff */
[----:B------:R-:W-:Y:S08]  /*e510*/  HMMA.16816.F32.BF16 R16, R136, R18, RZ ;  /* 0x000000128810723c */ /* 0x000ff000000418ff */
[C---:B------:R-:W-:Y:S01]  /*e520*/  HMMA.16816.F32.BF16 R212, R60.reuse, R8, R28 ;  /* 0x000000083cd4723c */ /* 0x040fe2000004181c */
[----:B------:R-:W2:Y:S07]  /*e530*/  LDSM.16.M88.4 R28, [R238+0x8800] ;  /* 0x00880000ee1c783b */ /* 0x000eae0000000200 */
[-C--:B------:R-:W-:Y:S08]  /*e540*/  HMMA.16816.F32.BF16 R36, R60, R10.reuse, R36 ;  /* 0x0000000a3c24723c */ /* 0x080ff00000041824 */
[C---:B------:R-:W-:Y:S01]  /*e550*/  HMMA.16816.F32.BF16 R216, R64.reuse, R10, R44 ;  /* 0x0000000a40d8723c */ /* 0x040fe2000004182c */
[----:B------:R-:W-:Y:S04]  /*e560*/  LDSM.16.M88.4 R44, [R242+0x2000] ;  /* 0x00200000f22c783b */ /* 0x000fe80000000200 */
[----:B------:R-:W2:Y:S03]  /*e570*/  LDSM.16.M88.4 R8, [R237] ;  /* 0x00000000ed08783b */ /* 0x000ea60000000200 */
[-C--:B----4-:R-:W-:Y:S08]  /*e580*/  HMMA.16816.F32.BF16 R248, R64, R20.reuse, R140 ;  /* 0x0000001440f8723c */ /* 0x090ff0000004188c */
[C---:B------:R-:W-:Y:S01]  /*e590*/  HMMA.16816.F32.BF16 R224, R60.reuse, R20, R40 ;  /* 0x000000143ce0723c */ /* 0x040fe20000041828 */
[----:B------:R-:W-:Y:S07]  /*e5a0*/  LDSM.16.M88.4 R40, [R240+0x4000] ;  /* 0x00400000f028783b */ /* 0x000fee0000000200 */
[-C--:B------:R-:W-:Y:S08]  /*e5b0*/  HMMA.16816.F32.BF16 R220, R60, R22.reuse, R32 ;  /* 0x000000163cdc723c */ /* 0x080ff00000041820 */
[----:B------:R-:W-:Y:S01]  /*e5c0*/  HMMA.16816.F32.BF16 R208, R64, R22, R16 ;  /* 0x0000001640d0723c */ /* 0x000fe20000041810 */
[----:B------:R-:W4:Y:S07]  /*e5d0*/  LDSM.16.M88.4 R16, [R237+0x800] ;  /* 0x00080000ed10783b */ /* 0x000f2e0000000200 */
[-C--:B-1----:R-:W-:Y:S08]  /*e5e0*/  HMMA.16816.F32.BF16 R140, R52, R4.reuse, R212 ;  /* 0x00000004348c723c */ /* 0x082ff000000418d4 */
[----:B------:R-:W-:Y:S08]  /*e5f0*/  HMMA.16816.F32.BF16 R32, R56, R4, R228 ;  /* 0x000000043820723c */ /* 0x000ff000000418e4 */
[-C--:B------:R-:W-:Y:S01]  /*e600*/  HMMA.16816.F32.BF16 R20, R52, R6.reuse, R36 ;  /* 0x000000063414723c */ /* 0x080fe20000041824 */
[----:B------:R-:W-:Y:S07]  /*e610*/  LDSM.16.M88.4 R36, [R240+0x6000] ;  /* 0x00600000f024783b */ /* 0x000fee0000000200 */
[C---:B------:R-:W-:Y:S01]  /*e620*/  HMMA.16816.F32.BF16 R212, R56.reuse, R6, R216 ;  /* 0x0000000638d4723c */ /* 0x040fe200000418d8 */
[----:B------:R-:W1:Y:S07]  /*e630*/  LDSM.16.M88.4 R4, [R232+0xa000] ;  /* 0x00a00000e804783b */ /* 0x000e6e0000000200 */
[-C--:B--2---:R-:W-:Y:S08]  /*e640*/  HMMA.16816.F32.BF16 R68, R56, R28.reuse, R248 ;  /* 0x0000001c3844723c */ /* 0x084ff000000418f8 */
[C---:B------:R-:W-:Y:S08]  /*e650*/  HMMA.16816.F32.BF16 R248, R52.reuse, R28, R224 ;  /* 0x0000001c34f8723c */ /* 0x040ff000000418e0 */
[-C--:B------:R-:W-:Y:S08]  /*e660*/  HMMA.16816.F32.BF16 R228, R52, R30.reuse, R220 ;  /* 0x0000001e34e4723c */ /* 0x080ff000000418dc */
[----:B------:R-:W-:Y:S01]  /*e670*/  HMMA.16816.F32.BF16 R224, R56, R30, R208 ;  /* 0x0000001e38e0723c */ /* 0x000fe200000418d0 */
[----:B------:R-:W-:Y:S04]  /*e680*/  LDSM.16.M88.4 R28, [R241+0x6000] ;  /* 0x00600000f11c783b */ /* 0x000fe80000000200 */
[----:B------:R-:W-:Y:S03]  /*e690*/  LDSM.16.M88.4 R208, [R239+0x2000] ;  /* 0x00200000efd0783b */ /* 0x000fe60000000200 */
[-C--:B------:R-:W-:Y:S01]  /*e6a0*/  HMMA.16816.F32.BF16 R220, R44, R8.reuse, R140 ;  /* 0x000000082cdc723c */ /* 0x080fe2000004188c */
[----:B------:R-:W2:Y:S07]  /*e6b0*/  LDSM.16.M88.4 R140, [R232+0xa800] ;  /* 0x00a80000e88c783b */ /* 0x000eae0000000200 */
[----:B------:R-:W-:Y:S01]  /*e6c0*/  HMMA.16816.F32.BF16 R216, R48, R8, R32 ;  /* 0x0000000830d8723c */ /* 0x000fe20000041820 */
[----:B------:R-:W1:Y:S07]  /*e6d0*/  LDSM.16.M88.4 R32, [R241+0x4000] ;  /* 0x00400000f120783b */ /* 0x000e6e0000000200 */
[-C--:B------:R-:W-:Y:S08]  /*e6e0*/  HMMA.16816.F32.BF16 R20, R44, R10.reuse, R20 ;  /* 0x0000000a2c14723c */ /* 0x080ff00000041814 */
[C---:B------:R-:W-:Y:S01]  /*e6f0*/  HMMA.16816.F32.BF16 R212, R48.reuse, R10, R212 ;  /* 0x0000000a30d4723c */ /* 0x040fe200000418d4 */
[----:B------:R-:W2:Y:S07]  /*e700*/  LDSM.16.M88.4 R8, [R239+0x2800] ;  /* 0x00280000ef08783b */ /* 0x000eae0000000200 */
[-C--:B----4-:R-:W-:Y:S08]  /*e710*/  HMMA.16816.F32.BF16 R80, R48, R16.reuse, R68 ;  /* 0x000000103050723c */ /* 0x090ff00000041844 */
[C---:B------:R-:W-:Y:S08]  /*e720*/  HMMA.16816.F32.BF16 R76, R44.reuse, R16, R248 ;  /* 0x000000102c4c723c */ /* 0x040ff000000418f8 */
[-C--:B------:R-:W-:Y:S08]  /*e730*/  HMMA.16816.F32.BF16 R72, R44, R18.reuse, R228 ;  /* 0x000000122c48723c */ /* 0x080ff000000418e4 */
[----:B------:R-:W-:Y:S01]  /*e740*/  HMMA.16816.F32.BF16 R68, R48, R18, R224 ;  /* 0x000000123044723c */ /* 0x000fe200000418e0 */
[----:B------:R-:W-:Y:S07]  /*e750*/  LDSM.16.M88.4 R16, [R243+0x6000] ;  /* 0x00600000f310783b */ /* 0x000fee0000000200 */
        /* <DEDUP_REMOVED lines=10> */
[----:B------:R-:W2:Y:S07]  /*e800*/  LDSM.16.M88.4 R140, [R238+0xa800] ;  /* 0x00a80000ee8c783b */ /* 0x000eae0000000200 */
[-C--:B------:R-:W-:Y:S08]  /*e810*/  HMMA.16816.F32.BF16 R76, R28, R208.reuse, R248 ;  /* 0x000000d01c4c723c */ /* 0x080ff000000418f8 */
[----:B------:R-:W-:Y:S08]  /*e820*/  HMMA.16816.F32.BF16 R228, R32, R208, R228 ;  /* 0x000000d020e4723c */ /* 0x000ff000000418e4 */
[-C--:B------:R-:W-:Y:S08]  /*e830*/  HMMA.16816.F32.BF16 R72, R28, R210.reuse, R224 ;  /* 0x000000d21c48723c */ /* 0x080ff000000418e0 */
[----:B------:R-:W-:Y:S01]  /*e840*/  HMMA.16816.F32.BF16 R68, R32, R210, R220 ;  /* 0x000000d22044723c */ /* 0x000fe200000418dc */
[----:B------:R-:W-:Y:S07]  /*e850*/  LDSM.16.M88.4 R208, [R237+0x2000] ;  /* 0x00200000edd0783b */ /* 0x000fee0000000200 */
[-C--:B------:R-:W-:Y:S08]  /*e860*/  HMMA.16816.F32.BF16 R224, R28, R8.reuse, R212 ;  /* 0x000000081ce0723c */ /* 0x080ff000000418d4 */
[----:B------:R-:W-:Y:S01]  /*e870*/  HMMA.16816.F32.BF16 R248, R32, R8, R216 ;  /* 0x0000000820f8723c */ /* 0x000fe200000418d8 */
[----:B------:R-:W-:Y:S07]  /*e880*/  LDSM.16.M88.4 R216, [R232+0x9800] ;  /* 0x00980000e8d8783b */ /* 0x000fee0000000200 */
[-C--:B------:R-:W-:Y:S08]  /*e890*/  HMMA.16816.F32.BF16 R220, R28, R10.reuse, R84 ;  /* 0x0000000a1cdc723c */ /* 0x080ff00000041854 */
[----:B------:R-:W-:Y:S01]  /*e8a0*/  HMMA.16816.F32.BF16 R212, R32, R10, R80 ;  /* 0x0000000a20d4723c */ /* 0x000fe20000041850 */
[----:B------:R-:W4:Y:S07]  /*e8b0*/  LDSM.16.M88.4 R8, [R242+0x4000] ;  /* 0x00400000f208783b */ /* 0x000f2e0000000200 */
[-C--:B-1----:R-:W-:Y:S08]  /*e8c0*/  HMMA.16816.F32.BF16 R76, R16, R4.reuse, R76 ;  /* 0x00000004104c723c */ /* 0x082ff0000004184c */
[C---:B------:R-:W-:Y:S08]  /*e8d0*/  HMMA.16816.F32.BF16 R228, R20.reuse, R4, R228 ;  /* 0x0000000414e4723c */ /* 0x040ff000000418e4 */
[----:B--2---:R-:W-:Y:S01]  /*e8e0*/  HMMA.16816.F32.BF16 R80, R20, R142, R212 ;  /* 0x0000008e1450723c */ /* 0x004fe200000418d4 */
[----:B------:R-:W1:Y:S07]  /*e8f0*/  LDSM.16.M88.4 R212, [R239+0x1800] ;  /* 0x00180000efd4783b */ /* 0x000e6e0000000200 */
[----:B------:R-:W-:Y:S01]  /*e900*/  HMMA.16816.F32.BF16 R88, R16, R6, R72 ;  /* 0x000000061058723c */ /* 0x000fe20000041848 */
[----:B---3--:R-:W-:-:S02]  /*e910*/  IMAD.MOV.U32 R12, RZ, RZ, R76 ;  /* 0x000000ffff0c7224 */ /* 0x008fc400078e004c */
[----:B------:R-:W-:Y:S02]  /*e920*/  IMAD.MOV.U32 R3, RZ, RZ, R77 ;  /* 0x000000ffff037224 */ /* 0x000fe400078e004d */
[----:B------:R-:W-:Y:S02]  /*e930*/  IMAD.MOV.U32 R2, RZ, RZ, R78 ;  /* 0x000000ffff027224 */ /* 0x000fe400078e004e */
[----:B------:R-:W-:Y:S01]  /*e940*/  IMAD.MOV.U32 R0, RZ, RZ, R79 ;  /* 0x000000ffff007224 */ /* 0x000fe200078e004f */
[----:B------:R-:W-:Y:S01]  /*e950*/  HMMA.16816.F32.BF16 R72, R20, R6, R68 ;  /* 0x000000061448723c */ /* 0x000fe20000041844 */
[----:B------:R-:W2:Y:S07]  /*e960*/  LDSM.16.M88.4 R4, [R242+0x6000] ;  /* 0x00600000f204783b */ /* 0x000eae0000000200 */
[----:B----4-:R-:W-:Y:S08]  /*e970*/  HMMA.16816.F32.BF16 R76, R8, R208, R228 ;  /* 0x000000d0084c723c */ /* 0x010ff000000418e4 */
[----:B------:R-:W-:Y:S08]  /*e980*/  HMMA.16816.F32.BF16 R228, R132, R216, RZ ;  /* 0x000000d884e4723c */ /* 0x000ff000000418ff */
[C---:B------:R-:W-:Y:S07]  /*e990*/  HMMA.16816.F32.BF16 R68, R16.reuse, R140, R224 ;  /* 0x0000008c1044723c */ /* 0x040fee00000418e0 */
[----:B------:R-:W-:Y:S01]  /*e9a0*/  IMAD.MOV.U32 R224, RZ, RZ, R12 ;  /* 0x000000ffffe07224 */ /* 0x000fe200078e000c */
[----:B------:R-:W-:Y:S01]  /*e9b0*/  HMMA.16816.F32.BF16 R84, R16, R142, R220 ;  /* 0x0000008e1054723c */ /* 0x000fe200000418dc */
[----:B------:R-:W-:-:S02]  /*e9c0*/  IMAD.MOV.U32 R225, RZ, RZ, R3 ;  /* 0x000000ffffe17224 */ /* 0x000fc400078e0003 */
[----:B------:R-:W-:Y:S02]  /*e9d0*/  IMAD.MOV.U32 R226, RZ, RZ, R2 ;  /* 0x000000ffffe27224 */ /* 0x000fe400078e0002 */
[----:B------:R-:W-:Y:S02]  /*e9e0*/  IMAD.MOV.U32 R227, RZ, RZ, R0 ;  /* 0x000000ffffe37224 */ /* 0x000fe400078e0000 */
[----:B------:R-:W-:Y:S01]  /*e9f0*/  IMAD.MOV.U32 R0, RZ, RZ, R76 ;  /* 0x000000ffff007224 */ /* 0x000fe200078e004c */
[----:B-1----:R-:W-:Y:S01]  /*ea00*/  HMMA.16816.F32.BF16 R228, R60, R212, R228 ;  /* 0x000000d43ce4723c */ /* 0x002fe200000418e4 */
[----:B------:R-:W-:Y:S02]  /*ea10*/  IMAD.MOV.U32 R246, RZ, RZ, R77 ;  /* 0x000000fffff67224 */ /* 0x000fe400078e004d */
[----:B------:R-:W-:Y:S02]  /*ea20*/  FMUL.FTZ R0, R0, c[0x0][0x2ec] ;  /* 0x0000bb0000007a20 */ /* 0x000fe40000410000 */
[----:B------:R-:W-:-:S02]  /*ea30*/  IMAD.MOV.U32 R27, RZ, RZ, R78 ;  /* 0x000000ffff1b7224 */ /* 0x000fc400078e004e */
[----:B------:R-:W-:Y:S01]  /*ea40*/  IMAD.MOV.U32 R26, RZ, RZ, R79 ;  /* 0x000000ffff1a7224 */ /* 0x000fe200078e004f */
[----:B--2---:R-:W-:Y:S08]  /*ea50*/  HMMA.16816.F32.BF16 R220, R4, R208, R224 ;  /* 0x000000d004dc723c */ /* 0x004ff000000418e0 */
[----:B------:R-:W-:Y:S01]  /*ea60*/  HMMA.16816.F32.BF16 R76, R136, R216, RZ ;  /* 0x000000d8884c723c */ /* 0x000fe200000418ff */
[----:B------:R1:W2:Y:S07]  /*ea70*/  MUFU.TANH R216, R0 ;  /* 0x0000000000d87308 */ /* 0x0002ae0000002400 */
[----:B------:R-:W-:Y:S01]  /*ea80*/  IMAD.MOV.U32 R252, RZ, RZ, R231 ;  /* 0x000000fffffc7224 */ /* 0x000fe200078e00e7 */
[----:B------:R-:W-:Y:S01]  /*ea90*/  HMMA.16816.F32.BF16 R224, R4, R210, R88 ;  /* 0x000000d204e0723c */ /* 0x000fe20000041858 */
[----:B-1----:R-:W-:-:S07]  /*eaa0*/  FMUL.FTZ R0, R246, c[0x0][0x2ec] ;  /* 0x0000bb00f6007a20 */ /* 0x002fce0000410000 */
[----:B------:R-:W-:Y:S01]  /*eab0*/  HMMA.16816.F32.BF16 R208, R8, R210, R72 ;  /* 0x000000d208d0723c */ /* 0x000fe20000041848 */
[----:B------:R1:W3:Y:S01]  /*eac0*/  MUFU.TANH R231, R0 ;  /* 0x0000000000e77308 */ /* 0x0002e20000002400 */
[----:B------:R-:W-:Y:S02]  /*ead0*/  IMAD.MOV.U32 R13, RZ, RZ, R230 ;  /* 0x000000ffff0d7224 */ /* 0x000fe400078e00e6 */
[----:B------:R-:W-:-:S04]  /*eae0*/  IMAD.MOV.U32 R217, RZ, RZ, R228 ;  /* 0x000000ffffd97224 */ /* 0x000fc800078e00e4 */
[----:B------:R-:W-:Y:S01]  /*eaf0*/  HMMA.16816.F32.BF16 R248, R20, R140, R248 ;  /* 0x0000008c14f8723c */ /* 0x000fe200000418f8 */
[----:B------:R-:W4:Y:S01]  /*eb00*/  LDSM.16.M88.4 R140, [R237+0x2800] ;  /* 0x00280000ed8c783b */ /* 0x000f220000000200 */
[----:B-1----:R-:W-:-:S04]  /*eb10*/  FMUL.FTZ R0, R27, c[0x0][0x2ec] ;  /* 0x0000bb001b007a20 */ /* 0x002fc80000410000 */
[----:B------:R1:W-:Y:S01]  /*eb20*/  MUFU.TANH R230, R0 ;  /* 0x0000000000e67308 */ /* 0x0003e20000002400 */
[----:B------:R-:W-:Y:S01]  /*eb30*/  IMAD.MOV.U32 R2, RZ, RZ, R229 ;  /* 0x000000ffff027224 */ /* 0x000fe200078e00e5 */
[----:B------:R-:W-:Y:S01]  /*eb40*/  HMMA.16816.F32.BF16 R76, R64, R212, R76 ;  /* 0x000000d4404c723c */ /* 0x000fe2000004184c */
[----:B-1----:R-:W-:-:S05]  /*eb50*/  FMUL.FTZ R0, R26, c[0x0][0x2ec] ;  /* 0x0000bb001a007a20 */ /* 0x002fca0000410000 */
[----:B------:R1:W-:Y:S10]  /*eb60*/  MUFU.TANH R228, R0 ;  /* 0x0000000000e47308 */ /* 0x0003f40000002400 */
[-C--:B----4-:R-:W-:Y:S08]  /*eb70*/  HMMA.16816.F32.BF16 R248, R8, R140.reuse, R248 ;  /* 0x0000008c08f8723c */ /* 0x090ff000000418f8 */
[----:B------:R-:W-:Y:S01]  /*eb80*/  HMMA.16816.F32.BF16 R88, R4, R140, R68 ;  /* 0x0000008c0458723c */ /* 0x000fe20000041844 */
[----:B-1----:R-:W-:-:S04]  /*eb90*/  FMUL.FTZ R0, R220, c[0x0][0x2ec] ;  /* 0x0000bb00dc007a20 */ /* 0x002fc80000410000 */
[----:B------:R1:W-:Y:S02]  /*eba0*/  MUFU.TANH R229, R0 ;  /* 0x0000000000e57308 */ /* 0x0003e40000002400 */
[----:B-1----:R-:W-:Y:S01]  /*ebb0*/  FMUL.FTZ R0, R221, c[0x0][0x2ec] ;  /* 0x0000bb00dd007a20 */ /* 0x002fe20000410000 */
[----:B------:R-:W-:Y:S01]  /*ebc0*/  HMMA.16816.F32.BF16 R84, R4, R142, R84 ;  /* 0x0000008e0454723c */ /* 0x000fe20000041854 */
[----:B------:R-:W-:-:S04]  /*ebd0*/  IMAD.MOV.U32 R3, RZ, RZ, R78 ;  /* 0x000000ffff037224 */ /* 0x000fc800078e004e */
[----:B------:R1:W-:Y:S01]  /*ebe0*/  MUFU.TANH R213, R0 ;  /* 0x0000000000d57308 */ /* 0x0003e20000002400 */
[----:B------:R-:W-:Y:S02]  /*ebf0*/  IMAD.MOV.U32 R12, RZ, RZ, R76 ;  /* 0x000000ffff0c7224 */ /* 0x000fe400078e004c */
[----:B------:R-:W-:-:S08]  /*ec00*/  IMAD.MOV.U32 R245, RZ, RZ, R77 ;  /* 0x000000fffff57224 */ /* 0x000fd000078e004d */
[----:B------:R-:W-:Y:S02]  /*ec10*/  IMAD.MOV.U32 R71, RZ, RZ, R90 ;  /* 0x000000ffff477224 */ /* 0x000fe400078e005a */
[----:B------:R-:W-:Y:S02]  /*ec20*/  IMAD.MOV.U32 R70, RZ, RZ, R91 ;  /* 0x000000ffff467224 */ /* 0x000fe400078e005b */
[----:B------:R-:W-:Y:S01]  /*ec30*/  IMAD.MOV.U32 R220, RZ, RZ, R13 ;  /* 0x000000ffffdc7224 */ /* 0x000fe200078e000d */
[----:B------:R-:W-:Y:S01]  /*ec40*/  HMMA.16816.F32.BF16 R140, R8, R142, R80 ;  /* 0x0000008e088c723c */ /* 0x000fe20000041850 */
[----:B------:R-:W-:Y:S01]  /*ec50*/  IMAD.MOV.U32 R247, RZ, RZ, R88 ;  /* 0x000000fffff77224 */ /* 0x000fe200078e0058 */
[----:B------:R4:W5:Y:S01]  /*ec60*/  LDL.LU.64 R90, [R1+0x118] ;  /* 0x00011800015a7983 */ /* 0x0009620000300a00 */
[----:B------:R-:W-:Y:S02]  /*ec70*/  IMAD.MOV.U32 R75, RZ, RZ, R89 ;  /* 0x000000ffff4b7224 */ /* 0x000fe400078e0059 */
[----:B-1----:R-:W-:Y:S01]  /*ec80*/  FMUL.FTZ R0, R222, c[0x0][0x2ec] ;  /* 0x0000bb00de007a20 */ /* 0x002fe20000410000 */
[----:B------:R4:W5:Y:S03]  /*ec90*/  LDL.LU.64 R88, [R1+0x110] ;  /* 0x0001100001587983 */ /* 0x0009660000300a00 */
[----:B------:R1:W-:Y:S02]  /*eca0*/  MUFU.TANH R246, R0 ;  /* 0x0000000000f67308 */ /* 0x0003e40000002400 */
[----:B-1----:R-:W-:-:S02]  /*ecb0*/  FMUL.FTZ R0, R208, c[0x0][0x2ec] ;  /* 0x0000bb00d0007a20 */ /* 0x002fc40000410000 */
[----:B------:R-:W1:Y:S04]  /*ecc0*/  S2R R208, SR_TID.X ;  /* 0x0000000000d07919 */ /* 0x000e680000002100 */
[----:B------:R2:W-:Y:S02]  /*ecd0*/  MUFU.TANH R212, R0 ;  /* 0x0000000000d47308 */ /* 0x0005e40000002400 */
[----:B--2---:R-:W-:-:S06]  /*ece0*/  FMUL.FTZ R0, R209, c[0x0][0x2ec] ;  /* 0x0000bb00d1007a20 */ /* 0x004fcc0000410000 */
[----:B------:R2:W1:Y:S02]  /*ecf0*/  MUFU.TANH R27, R0 ;  /* 0x00000000001b7308 */ /* 0x0004640000002400 */
[----:B--2---:R-:W-:-:S06]  /*ed00*/  FMUL.FTZ R0, R210, c[0x0][0x2ec] ;  /* 0x0000bb00d2007a20 */ /* 0x004fcc0000410000 */
[----:B------:R2:W-:Y:S01]  /*ed10*/  MUFU.TANH R26, R0 ;  /* 0x00000000001a7308 */ /* 0x0005e20000002400 */
[----:B-1----:R-:W-:Y:S02]  /*ed20*/  IMAD.SHL.U32 R208, R208, 0x2, RZ ;  /* 0x00000002d0d07824 */ /* 0x002fe400078e00ff */
[----:B--2---:R-:W-:-:S05]  /*ed30*/  FMUL.FTZ R0, R211, c[0x0][0x2ec] ;  /* 0x0000bb00d3007a20 */ /* 0x004fca0000410000 */
[----:B------:R1:W-:Y:S01]  /*ed40*/  MUFU.TANH R13, R0 ;  /* 0x00000000000d7308 */ /* 0x0003e20000002400 */
[----:B------:R-:W-:Y:S01]  /*ed50*/  LOP3.LUT R208, R208, 0x6, RZ, 0xc0, !PT ;  /* 0x00000006d0d07812 */ /* 0x000fe200078ec0ff */
[----:B-1----:R-:W-:-:S06]  /*ed60*/  FMUL.FTZ R0, R224, c[0x0][0x2ec] ;  /* 0x0000bb00e0007a20 */ /* 0x002fcc0000410000 */
[----:B------:R1:W2:Y:S01]  /*ed70*/  MUFU.TANH R210, R0 ;  /* 0x0000000000d27308 */ /* 0x0002a20000002400 */
[----:B------:R-:W-:Y:S02]  /*ed80*/  IMAD.MOV.U32 R222, RZ, RZ, R2 ;  /* 0x000000ffffde7224 */ /* 0x000fe400078e0002 */
[----:B-1----:R-:W-:-:S05]  /*ed90*/  FMUL.FTZ R0, R225, c[0x0][0x2ec] ;  /* 0x0000bb00e1007a20 */ /* 0x002fca0000410000 */
[----:B------:R1:W1:Y:S01]  /*eda0*/  MUFU.TANH R209, R0 ;  /* 0x0000000000d17308 */ /* 0x0002620000002400 */
[----:B------:R-:W-:Y:S02]  /*edb0*/  FMUL.FTZ R2, R226, c[0x0][0x2ec] ;  /* 0x0000bb00e2027a20 */ /* 0x000fe40000410000 */
[----:B-1----:R-:W-:-:S05]  /*edc0*/  FMUL.FTZ R0, R223, c[0x0][0x2ec] ;  /* 0x0000bb00df007a20 */ /* 0x002fca0000410000 */
[----:B------:R1:W1:Y:S01]  /*edd0*/  MUFU.TANH R221, R0 ;  /* 0x0000000000dd7308 */ /* 0x0002620000002400 */
[----:B------:R-:W-:Y:S02]  /*ede0*/  IMAD.MOV.U32 R226, RZ, RZ, R222 ;  /* 0x000000ffffe27224 */ /* 0x000fe400078e00de */
[----:B------:R-:W-:Y:S02]  /*edf0*/  IMAD.MOV.U32 R222, RZ, RZ, R3 ;  /* 0x000000ffffde7224 */ /* 0x000fe400078e0003 */
[----:B-1----:R-:W-:-:S04]  /*ee00*/  IMAD.U32 R0, RZ, RZ, UR21 ;  /* 0x00000015ff007e24 */ /* 0x002fc8000f8e00ff */
[----:B------:R-:W-:Y:S02]  /*ee10*/  IMAD R0, R0, 0x40, R208 ;  /* 0x0000004000007824 */ /* 0x000fe400078e02d0 */
[----:B------:R1:W1:Y:S01]  /*ee20*/  MUFU.TANH R208, R2 ;  /* 0x0000000200d07308 */ /* 0x0002620000002400 */
[----:B------:R-:W-:Y:S02]  /*ee30*/  FMUL.FTZ R3, R227, c[0x0][0x2ec] ;  /* 0x0000bb00e3037a20 */ /* 0x000fe40000410000 */
[----:B------:R-:W-:Y:S01]  /*ee40*/  IMAD.MOV.U32 R223, RZ, RZ, R220 ;  /* 0x000000ffffdf7224 */ /* 0x000fe200078e00dc */
[----:B-----5:R-:W-:Y:S01]  /*ee50*/  ISETP.GE.AND P4, PT, R0, R14, PT ;  /* 0x0000000e0000720c */ /* 0x020fe20003f86270 */
[----:B------:R-:W-:-:S03]  /*ee60*/  IMAD.MOV.U32 R227, RZ, RZ, R217 ;  /* 0x000000ffffe37224 */ /* 0x000fc600078e00d9 */
[----:B------:R2:W-:Y:S01]  /*ee70*/  MUFU.TANH R220, R3 ;  /* 0x0000000300dc7308 */ /* 0x0005e20000002400 */
[----:B-1----:R-:W-:-:S04]  /*ee80*/  IADD3 R2, R0, 0x1, RZ ;  /* 0x0000000100027810 */ /* 0x002fc80007ffe0ff */
[C---:B------:R-:W-:Y:S02]  /*ee90*/  ISETP.GE.AND P6, PT, R2.reuse, R14, PT ;  /* 0x0000000e0200720c */ /* 0x040fe40003fc6270 */
[C---:B------:R-:W-:Y:S02]  /*eea0*/  ISETP.GE.AND P1, PT, R2.reuse, R15, PT ;  /* 0x0000000f0200720c */ /* 0x040fe40003f26270 */
[C---:B------:R-:W-:Y:S02]  /*eeb0*/  ISETP.GE.AND P0, PT, R2.reuse, R25, PT ;  /* 0x000000190200720c */ /* 0x040fe40003f06270 */
[----:B------:R-:W-:Y:S01]  /*eec0*/  ISETP.GE.AND P5, PT, R2, R24, PT ;  /* 0x000000180200720c */ /* 0x000fe20003fa6270 */
[----:B------:R-:W-:Y:S01]  /*eed0*/  FMUL.FTZ R2, R248, c[0x0][0x2ec] ;  /* 0x0000bb00f8027a20 */ /* 0x000fe20000410000 */
[----:B--2---:R-:W-:Y:S01]  /*eee0*/  IADD3 R3, R0, 0x8, RZ ;  /* 0x0000000800037810 */ /* 0x004fe20007ffe0ff */
[----:B------:R-:W-:Y:S02]  /*eef0*/  IMAD.MOV.U32 R248, RZ, RZ, R12 ;  /* 0x000000fffff87224 */ /* 0x000fe400078e000c */
[----:B------:R1:W2:Y:S01]  /*ef00*/  MUFU.TANH R217, R2 ;  /* 0x0000000200d97308 */ /* 0x0002a20000002400 */
[----:B------:R-:W-:-:S02]  /*ef10*/  FMUL.FTZ R12, R249, c[0x0][0x2ec] ;  /* 0x0000bb00f90c7a20 */ /* 0x000fc40000410000 */
[----:B------:R-:W-:Y:S02]  /*ef20*/  IMAD.MOV.U32 R69, RZ, RZ, R86 ;  /* 0x000000ffff457224 */ /* 0x000fe400078e0056 */
[----:B------:R-:W-:Y:S02]  /*ef30*/  IMAD.MOV.U32 R68, RZ, RZ, R87 ;  /* 0x000000ffff447224 */ /* 0x000fe400078e0057 */
[----:B------:R-:W-:Y:S01]  /*ef40*/  IMAD.MOV.U32 R224, RZ, RZ, R245 ;  /* 0x000000ffffe07224 */ /* 0x000fe200078e00f5 */
[----:B------:R4:W5:Y:S01]  /*ef50*/  LDL.LU.64 R86, [R1+0x108] ;  /* 0x0001080001567983 */ /* 0x0009620000300a00 */
[----:B------:R-:W-:Y:S01]  /*ef60*/  IMAD.MOV.U32 R74, RZ, RZ, R84 ;  /* 0x000000ffff4a7224 */ /* 0x000fe200078e0054 */
[----:B------:R-:W-:Y:S01]  /*ef70*/  FSEL R245, R216, -INF , !P4 ;  /* 0xff800000d8f57808 */ /* 0x000fe20006000000 */
[----:B------:R-:W-:Y:S01]  /*ef80*/  IMAD.MOV.U32 R72, RZ, RZ, R85 ;  /* 0x000000ffff487224 */ /* 0x000fe200078e0055 */
[----:B------:R-:W-:Y:S01]  /*ef90*/  ISETP.GE.AND P4, PT, R3, R14, PT ;  /* 0x0000000e0300720c */ /* 0x000fe20003f86270 */
[----:B------:R4:W5:Y:S01]  /*efa0*/  LDL.LU.64 R84, [R1+0x100] ;  /* 0x0001000001547983 */ /* 0x0009620000300a00 */
[----:B---3--:R-:W-:-:S02]  /*efb0*/  FSEL R211, R231, -INF , !P6 ;  /* 0xff800000e7d37808 */ /* 0x008fc40007000000 */
[----:B-1----:R-:W-:Y:S01]  /*efc0*/  IADD3 R2, R0, 0x9, RZ ;  /* 0x0000000900027810 */ /* 0x002fe20007ffe0ff */
[----:B------:R4:W5:Y:S01]  /*efd0*/  LDL.LU.64 R82, [R1+0xf8] ;  /* 0x0000f80001527983 */ /* 0x0009620000300a00 */
[----:B------:R1:W3:Y:S01]  /*efe0*/  MUFU.TANH R216, R12 ;  /* 0x0000000c00d87308 */ /* 0x0002e20000002400 */
[----:B------:R-:W-:Y:S01]  /*eff0*/  IMAD.MOV.U32 R73, RZ, RZ, R79 ;  /* 0x000000ffff497224 */ /* 0x000fe200078e004f */
[----:B------:R-:W-:Y:S01]  /*f000*/  ISETP.GE.AND P6, PT, R2, R14, PT ;  /* 0x0000000e0200720c */ /* 0x000fe20003fc6270 */
[----:B------:R4:W5:Y:S04]  /*f010*/  LDL.LU.64 R80, [R1+0xf0] ;  /* 0x0000f00001507983 */ /* 0x0009680000300a00 */
[----:B------:R4:W5:Y:S01]  /*f020*/  LDL.LU.64 R78, [R1+0xe8] ;  /* 0x0000e800014e7983 */ /* 0x0009620000300a00 */
[----:B------:R-:W-:-:S03]  /*f030*/  FSEL R27, R27, -INF , !P6 ;  /* 0xff8000001b1b7808 */ /* 0x000fc60007000000 */
[----:B------:R4:W5:Y:S01]  /*f040*/  LDL.LU.64 R76, [R1+0xe0] ;  /* 0x0000e000014c7983 */ /* 0x0009620000300a00 */
[----:B-1----:R-:W-:Y:S01]  /*f050*/  FMUL.FTZ R12, R140, c[0x0][0x2ec] ;  /* 0x0000bb008c0c7a20 */ /* 0x002fe20000410000 */
[----:B------:R-:W-:Y:S02]  /*f060*/  FSEL R140, R212, -INF , !P4 ;  /* 0xff800000d48c7808 */ /* 0x000fe40006000000 */
[----:B------:R1:W-:Y:S01]  /*f070*/  STL [R1+0xc], R211 ;  /* 0x00000cd301007387 */ /* 0x0003e20000100800 */
[-C--:B------:R-:W-:Y:S01]  /*f080*/  ISETP.GE.AND P4, PT, R0, R15.reuse, PT ;  /* 0x0000000f0000720c */ /* 0x080fe20003f86270 */
[----:B------:R-:W-:Y:S01]  /*f090*/  IMAD.MOV.U32 R225, RZ, RZ, R252 ;  /* 0x000000ffffe17224 */ /* 0x000fe200078e00fc */
[C---:B------:R-:W-:Y:S01]  /*f0a0*/  ISETP.GE.AND P6, PT, R3.reuse, R15, PT ;  /* 0x0000000f0300720c */ /* 0x040fe20003fc6270 */
[----:B------:R-:W-:Y:S01]  /*f0b0*/  STL [R1+0x14], R140 ;  /* 0x0000148c01007387 */ /* 0x000fe20000100800 */
[----:B------:R-:W-:Y:S02]  /*f0c0*/  FSEL R252, R230, -INF , !P4 ;  /* 0xff800000e6fc7808 */ /* 0x000fe40006000000 */
[----:B------:R-:W-:Y:S01]  /*f0d0*/  ISETP.GE.AND P4, PT, R3, R25, PT ;  /* 0x000000190300720c */ /* 0x000fe20003f86270 */
[----:B------:R2:W-:Y:S01]  /*f0e0*/  STL [R1+0x18], R27 ;  /* 0x0000181b01007387 */ /* 0x0005e20000100800 */
[----:B-1----:R1:W-:Y:S02]  /*f0f0*/  MUFU.TANH R211, R12 ;  /* 0x0000000c00d37308 */ /* 0x0023e40000002400 */
[----:B-1----:R-:W-:-:S02]  /*f100*/  FSEL R12, R228, -INF , !P1 ;  /* 0xff800000e40c7808 */ /* 0x002fc40004800000 */
[----:B------:R-:W-:Y:S01]  /*f110*/  ISETP.GE.AND P1, PT, R3, R24, PT ;  /* 0x000000180300720c */ /* 0x000fe20003f26270 */
[----:B------:R-:W-:Y:S02]  /*f120*/  FMUL.FTZ R3, R141, c[0x0][0x2ec] ;  /* 0x0000bb008d037a20 */ /* 0x000fe40000410000 */
[----:B------:R1:W-:Y:S01]  /*f130*/  STL [R1+0x30], R12 ;  /* 0x0000300c01007387 */ /* 0x0003e20000100800 */
[----:B------:R-:W-:Y:S01]  /*f140*/  IMAD.MOV.U32 R249, RZ, RZ, R247 ;  /* 0x000000fffff97224 */ /* 0x000fe200078e00f7 */
[----:B--2---:R-:W-:Y:S02]  /*f150*/  FSEL R27, R210, -INF , !P4 ;  /* 0xff800000d21b7808 */ /* 0x004fe40006000000 */
[----:B-1----:R-:W-:Y:S02]  /*f160*/  FSEL R12, R26, -INF , !P6 ;  /* 0xff8000001a0c7808 */ /* 0x002fe40007000000 */
[----:B------:R-:W-:Y:S01]  /*f170*/  ISETP.GE.AND P6, PT, R2, R15, PT ;  /* 0x0000000f0200720c */ /* 0x000fe20003fc6270 */
[----:B------:R1:W-:Y:S02]  /*f180*/  MUFU.TANH R26, R3 ;  /* 0x00000003001a7308 */ /* 0x0003e40000002400 */
[----:B------:R2:W-:Y:S01]  /*f190*/  STL [R1+0x2c], R12 ;  /* 0x00002c0c01007387 */ /* 0x0005e20000100800 */
[----:B-1----:R-:W-:Y:S01]  /*f1a0*/  FMUL.FTZ R3, R250, c[0x0][0x2ec] ;  /* 0x0000bb00fa037a20 */ /* 0x002fe20000410000 */
[----:B--2---:R-:W-:-:S04]  /*f1b0*/  FSEL R12, R13, -INF , !P6 ;  /* 0xff8000000d0c7808 */ /* 0x004fc80007000000 */
[----:B------:R1:W2:Y:S01]  /*f1c0*/  MUFU.TANH R13, R3 ;  /* 0x00000003000d7308 */ /* 0x0002a20000002400 */
[-C--:B------:R-:W-:Y:S01]  /*f1d0*/  ISETP.GE.AND P6, PT, R0, R25.reuse, PT ;  /* 0x000000190000720c */ /* 0x080fe20003fc6270 */
[----:B------:R2:W-:Y:S03]  /*f1e0*/  STL [R1+0x28], R12 ;  /* 0x0000280c01007387 */ /* 0x0005e60000100800 */
[----:B------:R-:W-:Y:S02]  /*f1f0*/  FSEL R247, R229, -INF , !P6 ;  /* 0xff800000e5f77808 */ /* 0x000fe40007000000 */
[----:B------:R-:W-:Y:S02]  /*f200*/  ISETP.GE.AND P6, PT, R2, R25, PT ;  /* 0x000000190200720c */ /* 0x000fe40003fc6270 */
[----:B-1----:R-:W-:-:S05]  /*f210*/  FSEL R3, R213, -INF , !P0 ;  /* 0xff800000d5037808 */ /* 0x002fca0004000000 */
[----:B------:R1:W-:Y:S01]  /*f220*/  STL [R1+0x1c], R3 ;  /* 0x00001c0301007387 */ /* 0x0003e20000100800 */
[-C--:B------:R-:W-:Y:S01]  /*f230*/  ISETP.GE.AND P0, PT, R2, R24.reuse, PT ;  /* 0x000000180200720c */ /* 0x080fe20003f06270 */
[----:B------:R-:W-:Y:S02]  /*f240*/  FMUL.FTZ R2, R251, c[0x0][0x2ec] ;  /* 0x0000bb00fb027a20 */ /* 0x000fe40000410000 */
[----:B------:R3:W-:Y:S01]  /*f250*/  STL [R1], R27 ;  /* 0x0000001b01007387 */ /* 0x0007e20000100800 */
[----:B--2---:R-:W-:Y:S01]  /*f260*/  FMUL.FTZ R12, R143, c[0x0][0x2ec] ;  /* 0x0000bb008f0c7a20 */ /* 0x004fe20000410000 */
[----:B------:R2:W1:Y:S01]  /*f270*/  MUFU.TANH R213, R2 ;  /* 0x0000000200d57308 */ /* 0x0004620000002400 */
[----:B------:R-:W-:-:S04]  /*f280*/  ISETP.GE.AND P4, PT, R0, R24, PT ;  /* 0x000000180000720c */ /* 0x000fc80003f86270 */
[----:B------:R-:W-:Y:S01]  /*f290*/  FSEL R246, R246, -INF , !P4 ;  /* 0xff800000f6f67808 */ /* 0x000fe20006000000 */
[----:B-1----:R-:W-:Y:S02]  /*f2a0*/  FMUL.FTZ R3, R142, c[0x0][0x2ec] ;  /* 0x0000bb008e037a20 */ /* 0x002fe40000410000 */
[----:B------:R-:W1:Y:S01]  /*f2b0*/  LDSM.16.M88.4 R140, [R232+0x9000] ;  /* 0x00900000e88c783b */ /* 0x000e620000000200 */
[----:B---3--:R-:W-:Y:S01]  /*f2c0*/  FSEL R27, R209, -INF , !P6 ;  /* 0xff800000d11b7808 */ /* 0x008fe20007000000 */
[----:B------:R3:W1:Y:S01]  /*f2d0*/  MUFU.TANH R210, R3 ;  /* 0x0000000300d27308 */ /* 0x0006620000002400 */
[----:B--2---:R-:W-:-:S03]  /*f2e0*/  IADD3 R2, R0, 0x10, RZ ;  /* 0x0000001000027810 */ /* 0x004fc60007ffe0ff */
[----:B------:R2:W-:Y:S01]  /*f2f0*/  STL [R1+0x8], R27 ;  /* 0x0000081b01007387 */ /* 0x0005e20000100800 */
[C---:B------:R-:W-:Y:S02]  /*f300*/  ISETP.GE.AND P6, PT, R2.reuse, R14, PT ;  /* 0x0000000e0200720c */ /* 0x040fe40003fc6270 */
[C---:B------:R-:W-:Y:S02]  /*f310*/  ISETP.GE.AND P4, PT, R2.reuse, R15, PT ;  /* 0x0000000f0200720c */ /* 0x040fe40003f86270 */
[----:B---3--:R-:W-:Y:S02]  /*f320*/  FSEL R3, R221, -INF , !P5 ;  /* 0xff800000dd037808 */ /* 0x008fe40006800000 */
[----:B------:R-:W-:-:S03]  /*f330*/  ISETP.GE.AND P5, PT, R2, R25, PT ;  /* 0x000000190200720c */ /* 0x000fc60003fa6270 */
[----:B------:R3:W-:Y:S01]  /*f340*/  STL [R1+0x4], R3 ;  /* 0x0000040301007387 */ /* 0x0007e20000100800 */
[----:B------:R1:W1:Y:S01]  /*f350*/  MUFU.TANH R209, R12 ;  /* 0x0000000c00d17308 */ /* 0x0002620000002400 */
[----:B--2---:R-:W-:Y:S01]  /*f360*/  FMUL.FTZ R27, R75, c[0x0][0x2ec] ;  /* 0x0000bb004b1b7a20 */ /* 0x004fe20000410000 */
[----:B---3--:R-:W-:Y:S02]  /*f370*/  FSEL R3, R208, -INF , !P1 ;  /* 0xff800000d0037808 */ /* 0x008fe40004800000 */
[----:B------:R-:W-:Y:S01]  /*f380*/  ISETP.GE.AND P1, PT, R2, R24, PT ;  /* 0x000000180200720c */ /* 0x000fe20003f26270 */
[----:B------:R-:W-:Y:S02]  /*f390*/  FMUL.FTZ R2, R249, c[0x0][0x2ec] ;  /* 0x0000bb00f9027a20 */ /* 0x000fe40000410000 */
[----:B------:R2:W-:Y:S02]  /*f3a0*/  STL [R1+0x10], R3 ;  /* 0x0000100301007387 */ /* 0x0005e40000100800 */
[----:B------:R3:W2:Y:S01]  /*f3b0*/  MUFU.TANH R208, R2 ;  /* 0x0000000200d07308 */ /* 0x0006a20000002400 */
[----:B-1----:R-:W-:-:S02]  /*f3c0*/  IADD3 R12, R0, 0x11, RZ ;  /* 0x00000011000c7810 */ /* 0x002fc40007ffe0ff */
[----:B---3--:R-:W-:Y:S02]  /*f3d0*/  FSEL R2, R217, -INF , !P6 ;  /* 0xff800000d9027808 */ /* 0x008fe40007000000 */
[----:B--2---:R-:W-:Y:S02]  /*f3e0*/  FSEL R3, R220, -INF , !P0 ;  /* 0xff800000dc037808 */ /* 0x004fe40004000000 */
[----:B------:R-:W-:-:S03]  /*f3f0*/  ISETP.GE.AND P0, PT, R12, R14, PT ;  /* 0x0000000e0c00720c */ /* 0x000fc60003f06270 */
[----:B------:R1:W-:Y:S04]  /*f400*/  STL [R1+0x20], R3 ;  /* 0x0000200301007387 */ /* 0x0003e80000100800 */
[----:B------:R4:W5:Y:S04]  /*f410*/  LDL.LU R75, [R1+0xdc] ;  /* 0x0000dc00014b7983 */ /* 0x0009680000300800 */
[----:B------:R2:W-:Y:S01]  /*f420*/  STL [R1+0x70], R2 ;  /* 0x0000700201007387 */ /* 0x0005e20000100800 */
[----:B------:R-:W-:Y:S01]  /*f430*/  FSEL R216, R216, -INF , !P0 ;  /* 0xff800000d8d87808 */ /* 0x000fe20004000000 */
[----:B------:R3:W2:Y:S01]  /*f440*/  MUFU.TANH R212, R27 ;  /* 0x0000001b00d47308 */ /* 0x0006a20000002400 */
[----:B------:R-:W-:-:S03]  /*f450*/  FSEL R13, R13, -INF , !P4 ;  /* 0xff8000000d0d7808 */ /* 0x000fc60006000000 */
[----:B------:R-:W-:Y:S01]  /*f460*/  STL [R1+0x6c], R216 ;  /* 0x00006cd801007387 */ /* 0x000fe20000100800 */
[----:B-1----:R-:W-:-:S04]  /*f470*/  IADD3 R3, R0, 0x18, RZ ;  /* 0x0000001800037810 */ /* 0x002fc80007ffe0ff */
[----:B------:R-:W-:Y:S02]  /*f480*/  ISETP.GE.AND P6, PT, R3, R14, PT ;  /* 0x0000000e0300720c */ /* 0x000fe40003fc6270 */
[----:B--2---:R-:W-:-:S04]  /*f490*/  IADD3 R2, R0, 0x19, RZ ;  /* 0x0000001900027810 */ /* 0x004fc80007ffe0ff */
[----:B------:R-:W-:Y:S02]  /*f4a0*/  ISETP.GE.AND P0, PT, R2, R14, PT ;  /* 0x0000000e0200720c */ /* 0x000fe40003f06270 */
[----:B------:R-:W-:Y:S02]  /*f4b0*/  FSEL R211, R211, -INF , !P6 ;  /* 0xff800000d3d37808 */ /* 0x000fe40007000000 */
[----:B------:R-:W-:Y:S01]  /*f4c0*/  FSEL R26, R26, -INF , !P0 ;  /* 0xff8000001a1a7808 */ /* 0x000fe20004000000 */
[----:B---3--:R-:W-:Y:S02]  /*f4d0*/  FMUL.FTZ R27, R74, c[0x0][0x2ec] ;  /* 0x0000bb004a1b7a20 */ /* 0x008fe40000410000 */
[----:B------:R4:W5:Y:S01]  /*f4e0*/  LDL.LU R74, [R1+0xd8] ;  /* 0x0000d800014a7983 */ /* 0x0009620000300800 */
[----:B------:R-:W-:Y:S01]  /*f4f0*/  ISETP.GE.AND P6, PT, R12, R15, PT ;  /* 0x0000000f0c00720c */ /* 0x000fe20003fc6270 */
[----:B------:R-:W-:Y:S02]  /*f500*/  IMAD.MOV.U32 R217, RZ, RZ, R248 ;  /* 0x000000ffffd97224 */ /* 0x000fe400078e00f8 */
[----:B------:R-:W-:Y:S01]  /*f510*/  STL [R1+0x68], R211 ;  /* 0x000068d301007387 */ /* 0x000fe20000100800 */
[----:B------:R-:W-:-:S03]  /*f520*/  IMAD.MOV.U32 R251, RZ, RZ, R227 ;  /* 0x000000fffffb7224 */ /* 0x000fc600078e00e3 */
[----:B------:R1:W-:Y:S01]  /*f530*/  STL [R1+0x64], R26 ;  /* 0x0000641a01007387 */ /* 0x0003e20000100800 */
[----:B------:R-:W-:Y:S01]  /*f540*/  IMAD.MOV.U32 R250, RZ, RZ, R226 ;  /* 0x000000fffffa7224 */ /* 0x000fe200078e00e2 */
[C---:B------:R-:W-:Y:S01]  /*f550*/  HMMA.16816.F32.BF16 R228, R132.reuse, R142, RZ ;  /* 0x0000008e84e4723c */ /* 0x040fe200000418ff */
[----:B------:R-:W-:Y:S01]  /*f560*/  IMAD.MOV.U32 R249, RZ, RZ, R223 ;  /* 0x000000fffff97224 */ /* 0x000fe200078e00df */
[----:B------:R2:W-:Y:S01]  /*f570*/  STL [R1+0x50], R13 ;  /* 0x0000500d01007387 */ /* 0x0005e20000100800 */
[----:B------:R-:W-:Y:S01]  /*f580*/  IMAD.MOV.U32 R248, RZ, RZ, R225 ;  /* 0x000000fffff87224 */ /* 0x000fe200078e00e1 */
[-C--:B------:R-:W-:Y:S02]  /*f590*/  ISETP.GE.AND P0, PT, R3, R15.reuse, PT ;  /* 0x0000000f0300720c */ /* 0x080fe40003f06270 */
[----:B------:R-:W-:Y:S01]  /*f5a0*/  ISETP.GE.AND P4, PT, R2, R15, PT ;  /* 0x0000000f0200720c */ /* 0x000fe20003f86270 */
[----:B-1----:R-:W-:Y:S02]  /*f5b0*/  IMAD.MOV.U32 R26, RZ, RZ, R222 ;  /* 0x000000ffff1a7224 */ /* 0x002fe400078e00de */
[----:B------:R-:W-:Y:S01]  /*f5c0*/  HMMA.16816.F32.BF16 R220, R132, R140, RZ ;  /* 0x0000008c84dc723c */ /* 0x000fe200000418ff */
[----:B--2---:R-:W-:-:S07]  /*f5d0*/  IMAD.MOV.U32 R13, RZ, RZ, R224 ;  /* 0x000000ffff0d7224 */ /* 0x004fce00078e00e0 */
[----:B------:R-:W-:Y:S07]  /*f5e0*/  HMMA.16816.F32.BF16 R224, R132, R218, RZ ;  /* 0x000000da84e0723c */ /* 0x000fee00000418ff */
[----:B------:R-:W-:Y:S02]  /*f5f0*/  FSEL R132, R213, -INF , !P6 ;  /* 0xff800000d5847808 */ /* 0x000fe40007000000 */
[----:B------:R-:W-:-:S03]  /*f600*/  FSEL R133, R210, -INF , !P0 ;  /* 0xff800000d2857808 */ /* 0x000fc60004000000 */
[----:B------:R1:W-:Y:S04]  /*f610*/  STL [R1+0x4c], R132 ;  /* 0x00004c8401007387 */ /* 0x0003e80000100800 */
[----:B------:R-:W-:Y:S01]  /*f620*/  STL [R1+0x48], R133 ;  /* 0x0000488501007387 */ /* 0x000fe20000100800 */
[----:B------:R-:W-:Y:S02]  /*f630*/  ISETP.GE.AND P6, PT, R12, R25, PT ;  /* 0x000000190c00720c */ /* 0x000fe40003fc6270 */
[----:B-1----:R-:W-:-:S05]  /*f640*/  FSEL R132, R209, -INF , !P4 ;  /* 0xff800000d1847808 */ /* 0x002fca0006000000 */
[----:B------:R-:W-:Y:S04]  /*f650*/  STL [R1+0x44], R132 ;  /* 0x0000448401007387 */ /* 0x000fe80000100800 */
[----:B------:R-:W1:Y:S01]  /*f660*/  LDSM.16.M88.4 R132, [R239+0x1000] ;  /* 0x00100000ef84783b */ /* 0x000e620000000200 */
[----:B------:R-:W-:Y:S02]  /*f670*/  ISETP.GE.AND P0, PT, R12, R24, PT ;  /* 0x000000180c00720c */ /* 0x000fe40003f06270 */
[----:B------:R-:W-:Y:S02]  /*f680*/  FSEL R12, R208, -INF , !P5 ;  /* 0xff800000d00c7808 */ /* 0x000fe40006800000 */
[C---:B------:R-:W-:Y:S08]  /*f690*/  HMMA.16816.F32.BF16 R208, R136.reuse, R140, RZ ;  /* 0x0000008c88d0723c */ /* 0x040ff000000418ff */
[----:B------:R-:W-:Y:S01]  /*f6a0*/  HMMA.16816.F32.BF16 R140, R136, R142, RZ ;  /* 0x0000008e888c723c */ /* 0x000fe200000418ff */
[----:B------:R-:W-:-:S07]  /*f6b0*/  IMAD.MOV.U32 R213, RZ, RZ, R217 ;  /* 0x000000ffffd57224 */ /* 0x000fce00078e00d9 */
[----:B------:R-:W-:Y:S08]  /*f6c0*/  HMMA.16816.F32.BF16 R216, R136, R218, RZ ;  /* 0x000000da88d8723c */ /* 0x000ff000000418ff */
[-C--:B-1----:R-:W-:Y:S08]  /*f6d0*/  HMMA.16816.F32.BF16 R136, R64, R132.reuse, R208 ;  /* 0x000000844088723c */ /* 0x082ff000000418d0 */
[C---:B------:R-:W-:Y:S08]  /*f6e0*/  HMMA.16816.F32.BF16 R208, R60.reuse, R132, R220 ;  /* 0x000000843cd0723c */ /* 0x040ff000000418dc */
[-C--:B------:R-:W-:Y:S08]  /*f6f0*/  HMMA.16816.F32.BF16 R220, R60, R134.reuse, R228 ;  /* 0x000000863cdc723c */ /* 0x080ff000000418e4 */
[----:B------:R-:W-:Y:S01]  /*f700*/  HMMA.16816.F32.BF16 R140, R64, R134, R140 ;  /* 0x00000086408c723c */ /* 0x000fe2000004188c */
[----:B------:R-:W1:Y:S07]  /*f710*/  LDSM.16.M88.4 R132, [R238+0x9000] ;  /* 0x00900000ee84783b */ /* 0x000e6e0000000200 */
[----:B------:R-:W-:Y:S01]  /*f720*/  HMMA.16816.F32.BF16 R228, R60, R214, R224 ;  /* 0x000000d63ce4723c */ /* 0x000fe200000418e0 */
[----:B------:R-:W2:Y:S06]  /*f730*/  LDSM.16.M88.4 R60, [R237+0x1000] ;  /* 0x00100000ed3c783b */ /* 0x000eac0000000200 */
[----:B------:R-:W-:-:S02]  /*f740*/  IMAD.MOV.U32 R224, RZ, RZ, R251 ;  /* 0x000000ffffe07224 */ /* 0x000fc400078e00fb */
[----:B------:R-:W-:Y:S02]  /*f750*/  IMAD.MOV.U32 R225, RZ, RZ, R250 ;  /* 0x000000ffffe17224 */ /* 0x000fe400078e00fa */
[----:B------:R-:W-:Y:S02]  /*f760*/  IMAD.MOV.U32 R226, RZ, RZ, R249 ;  /* 0x000000ffffe27224 */ /* 0x000fe400078e00f9 */
[----:B------:R-:W-:Y:S02]  /*f770*/  IMAD.MOV.U32 R227, RZ, RZ, R248 ;  /* 0x000000ffffe37224 */ /* 0x000fe400078e00f8 */
[----:B------:R-:W-:Y:S08]  /*f780*/  HMMA.16816.F32.BF16 R248, R64, R214, R216 ;  /* 0x000000d640f8723c */ /* 0x000ff000000418d8 */
[-C--:B-1----:R-:W-:Y:S08]  /*f790*/  HMMA.16816.F32.BF16 R136, R56, R132.reuse, R136 ;  /* 0x000000843888723c */ /* 0x082ff00000041888 */
[----:B------:R-:W-:Y:S01]  /*f7a0*/  HMMA.16816.F32.BF16 R64, R52, R132, R208 ;  /* 0x000000843440723c */ /* 0x000fe200000418d0 */
[----:B------:R1:W-:Y:S01]  /*f7b0*/  STL [R1+0x38], R12 ;  /* 0x0000380c01007387 */ /* 0x0003e20000100800 */
[----:B------:R-:W-:-:S06]  /*f7c0*/  IMAD.MOV.U32 R216, RZ, RZ, R213 ;  /* 0x000000ffffd87224 */ /* 0x000fcc00078e00d5 */
[----:B------:R-:W-:Y:S08]  /*f7d0*/  HMMA.16816.F32.BF16 R208, R56, R134, R140 ;  /* 0x0000008638d0723c */ /* 0x000ff0000004188c */
[----:B--2---:R-:W-:Y:S01]  /*f7e0*/  HMMA.16816.F32.BF16 R140, R48, R60, R136 ;  /* 0x0000003c308c723c */ /* 0x004fe20000041888 */
[----:B------:R-:W2:Y:S01]  /*f7f0*/  LDSM.16.M88.4 R136, [R238+0x9800] ;  /* 0x00980000ee88783b */ /* 0x000ea20000000200 */
[----:B-1----:R-:W-:-:S06]  /*f800*/  FSEL R12, R212, -INF , !P6 ;  /* 0xff800000d40c7808 */ /* 0x002fcc0007000000 */
[----:B------:R-:W-:Y:S08]  /*f810*/  HMMA.16816.F32.BF16 R212, R52, R134, R220 ;  /* 0x0000008634d4723c */ /* 0x000ff000000418dc */
[----:B------:R-:W-:Y:S01]  /*f820*/  HMMA.16816.F32.BF16 R132, R44, R60, R64 ;  /* 0x0000003c2c84723c */ /* 0x000fe20000041840 */
[----:B------:R-:W1:Y:S07]  /*f830*/  LDSM.16.M88.4 R64, [R232+0xb000] ;  /* 0x00b00000e840783b */ /* 0x000e6e0000000200 */
[-C--:B------:R-:W-:Y:S08]  /*f840*/  HMMA.16816.F32.BF16 R208, R48, R62.reuse, R208 ;  /* 0x0000003e30d0723c */ /* 0x080ff000000418d0 */
[----:B------:R-:W-:Y:S01]  /*f850*/  HMMA.16816.F32.BF16 R212, R44, R62, R212 ;  /* 0x0000003e2cd4723c */ /* 0x000fe200000418d4 */
[----:B------:R-:W-:Y:S07]  /*f860*/  LDSM.16.M88.4 R60, [R239+0x3000] ;  /* 0x00300000ef3c783b */ /* 0x000fee0000000200 */
[C---:B--2---:R-:W-:Y:S08]  /*f870*/  HMMA.16816.F32.BF16 R224, R52.reuse, R136, R224 ;  /* 0x0000008834e0723c */ /* 0x044ff000000418e0 */
[----:B------:R-:W-:Y:S08]  /*f880*/  HMMA.16816.F32.BF16 R220, R52, R138, R228 ;  /* 0x0000008a34dc723c */ /* 0x000ff000000418e4 */
[----:B-1----:R-:W-:Y:S01]  /*f890*/  HMMA.16816.F32.BF16 R52, R36, R64, R132 ;  /* 0x000000402434723c */ /* 0x002fe20000041884 */
[----:B------:R-:W1:Y:S01]  /*f8a0*/  LDSM.16.M88.4 R132, [R237+0x1800] ;  /* 0x00180000ed84783b */ /* 0x000e620000000200 */
[----:B------:R-:W-:-:S02]  /*f8b0*/  IMAD.MOV.U32 R217, RZ, RZ, R13 ;  /* 0x000000ffffd97224 */ /* 0x000fc400078e000d */
[----:B------:R-:W-:Y:S02]  /*f8c0*/  IMAD.MOV.U32 R218, RZ, RZ, R26 ;  /* 0x000000ffffda7224 */ /* 0x000fe400078e001a */
[----:B------:R-:W-:-:S07]  /*f8d0*/  IMAD.MOV.U32 R219, RZ, RZ, R73 ;  /* 0x000000ffffdb7224 */ /* 0x000fce00078e0049 */
[C---:B------:R-:W-:Y:S08]  /*f8e0*/  HMMA.16816.F32.BF16 R216, R56.reuse, R136, R216 ;  /* 0x0000008838d8723c */ /* 0x040ff000000418d8 */
[----:B------:R-:W-:Y:S08]  /*f8f0*/  HMMA.16816.F32.BF16 R56, R56, R138, R248 ;  /* 0x0000008a3838723c */ /* 0x000ff000000418f8 */
[----:B------:R-:W-:Y:S08]  /*f900*/  HMMA.16816.F32.BF16 R212, R36, R66, R212 ;  /* 0x0000004224d4723c */ /* 0x000ff000000418d4 */
[C---:B------:R-:W-:Y:S08]  /*f910*/  HMMA.16816.F32.BF16 R140, R40.reuse, R64, R140 ;  /* 0x00000040288c723c */ /* 0x040ff0000004188c */
[----:B------:R-:W-:Y:S08]  /*f920*/  HMMA.16816.F32.BF16 R136, R40, R66, R208 ;  /* 0x000000422888723c */ /* 0x000ff000000418d0 */
[-C--:B-1----:R-:W-:Y:S08]  /*f930*/  HMMA.16816.F32.BF16 R64, R48, R132.reuse, R216 ;  /* 0x000000843040723c */ /* 0x082ff000000418d8 */
[C---:B------:R-:W-:Y:S08]  /*f940*/  HMMA.16816.F32.BF16 R224, R44.reuse, R132, R224 ;  /* 0x000000842ce0723c */ /* 0x040ff000000418e0 */
[-C--:B------:R-:W-:Y:S08]  /*f950*/  HMMA.16816.F32.BF16 R220, R44, R134.reuse, R220 ;  /* 0x000000862cdc723c */ /* 0x080ff000000418dc */
[----:B------:R-:W-:Y:S01]  /*f960*/  HMMA.16816.F32.BF16 R48, R48, R134, R56 ;  /* 0x000000863030723c */ /* 0x000fe20000041838 */
[----:B------:R-:W1:Y:S07]  /*f970*/  LDSM.16.M88.4 R56, [R232+0xb800] ;  /* 0x00b80000e838783b */ /* 0x000e6e0000000200 */
[C---:B------:R-:W-:Y:S01]  /*f980*/  HMMA.16816.F32.BF16 R44, R28.reuse, R60, R52 ;  /* 0x0000003c1c2c723c */ /* 0x040fe20000041834 */
[----:B------:R-:W2:Y:S01]  /*f990*/  LDSM.16.M88.4 R52, [R238+0xb000] ;  /* 0x00b00000ee34783b */ /* 0x000ea20000000200 */
[----:B------:R-:W3:Y:S06]  /*f9a0*/  MUFU.TANH R27, R27 ;  /* 0x0000001b001b7308 */ /* 0x000eec0000002400 */
[----:B------:R-:W-:Y:S01]  /*f9b0*/  HMMA.16816.F32.BF16 R212, R28, R62, R212 ;  /* 0x0000003e1cd4723c */ /* 0x000fe200000418d4 */
[----:B------:R-:W-:-:S02]  /*f9c0*/  ISETP.GE.AND P4, PT, R3, R25, PT ;  /* 0x000000190300720c */ /* 0x000fc40003f86270 */
[----:B------:R-:W-:Y:S02]  /*f9d0*/  ISETP.GE.AND P5, PT, R3, R24, PT ;  /* 0x000000180300720c */ /* 0x000fe40003fa6270 */
[----:B------:R-:W-:-:S03]  /*f9e0*/  ISETP.GE.AND P6, PT, R2, R25, PT ;  /* 0x000000190200720c */ /* 0x000fc60003fc6270 */
[----:B------:R-:W-:Y:S01]  /*f9f0*/  HMMA.16816.F32.BF16 R140, R32, R60, R140 ;  /* 0x0000003c208c723c */ /* 0x000fe2000004188c */
[----:B---3--:R-:W-:Y:S02]  /*fa00*/  FSEL R3, R27, -INF , !P4 ;  /* 0xff8000001b037808 */ /* 0x008fe40006000000 */
[----:B------:R-:W-:Y:S01]  /*fa10*/  ISETP.GE.AND P4, PT, R2, R24, PT ;  /* 0x000000180200720c */ /* 0x000fe20003f86270 */
[----:B------:R-:W-:-:S04]  /*fa20*/  FMUL.FTZ R2, R72, c[0x0][0x2ec] ;  /* 0x0000bb0048027a20 */ /* 0x000fc80000410000 */
[----:B------:R-:W-:Y:S08]  /*fa30*/  HMMA.16816.F32.BF16 R60, R32, R62, R136 ;  /* 0x0000003e203c723c */ /* 0x000ff00000041888 */
[----:B-1----:R-:W-:Y:S08]  /*fa40*/  HMMA.16816.F32.BF16 R136, R40, R56, R64 ;  /* 0x000000382888723c */ /* 0x002ff00000041840 */
[----:B--2---:R-:W-:Y:S01]  /*fa50*/  HMMA.16816.F32.BF16 R64, R16, R54, R212 ;  /* 0x000000361040723c */ /* 0x004fe200000418d4 */
[----:B------:R1:W2:Y:S01]  /*fa60*/  MUFU.TANH R215, R2 ;  /* 0x0000000200d77308 */ /* 0x0002a20000002400 */
[----:B------:R-:W-:Y:S04]  /*fa70*/  STL [R1+0x34], R12 ;  /* 0x0000340c01007387 */ /* 0x000fe80000100800 */
[----:B------:R3:W-:Y:S04]  /*fa80*/  STL [R1+0x24], R3 ;  /* 0x0000240301007387 */ /* 0x0007e80000100800 */
[----:B------:R4:W5:Y:S04]  /*fa90*/  LDL.LU R73, [R1+0xd4] ;  /* 0x0000d40001497983 */ /* 0x0009680000300800 */
[----:B------:R4:W5:Y:S01]  /*faa0*/  LDL.LU R72, [R1+0xd0] ;  /* 0x0000d00001487983 */ /* 0x0009620000300800 */
[----:B-1----:R-:W-:-:S03]  /*fab0*/  FMUL.FTZ R2, R71, c[0x0][0x2ec] ;  /* 0x0000bb0047027a20 */ /* 0x002fc60000410000 */
[----:B------:R4:W5:Y:S01]  /*fac0*/  LDL.LU R71, [R1+0xcc] ;  /* 0x0000cc0001477983 */ /* 0x0009620000300800 */
[----:B------:R1:W-:Y:S02]  /*fad0*/  MUFU.TANH R213, R2 ;  /* 0x0000000200d57308 */ /* 0x0003e40000002400 */
[----:B-1----:R-:W-:Y:S02]  /*fae0*/  FMUL.FTZ R2, R70, c[0x0][0x2ec] ;  /* 0x0000bb0046027a20 */ /* 0x002fe40000410000 */
[----:B------:R4:W5:Y:S04]  /*faf0*/  LDL.LU R70, [R1+0xc8] ;  /* 0x0000c80001467983 */ /* 0x0009680000300800 */
[----:B------:R1:W-:Y:S02]  /*fb00*/  MUFU.TANH R27, R2 ;  /* 0x00000002001b7308 */ /* 0x0003e40000002400 */
[----:B-1----:R-:W-:-:S02]  /*fb10*/  FMUL.FTZ R2, R69, c[0x0][0x2ec] ;  /* 0x0000bb0045027a20 */ /* 0x002fc40000410000 */
[----:B------:R4:W5:Y:S04]  /*fb20*/  LDL.LU R69, [R1+0xc4] ;  /* 0x0000c40001457983 */ /* 0x0009680000300800 */
[----:B---3--:R1:W3:Y:S02]  /*fb30*/  MUFU.TANH R3, R2 ;  /* 0x0000000200037308 */ /* 0x0082e40000002400 */
[----:B-1----:R-:W-:Y:S02]  /*fb40*/  FMUL.FTZ R2, R68, c[0x0][0x2ec] ;  /* 0x0000bb0044027a20 */ /* 0x002fe40000410000 */
[----:B------:R4:W5:Y:S01]  /*fb50*/  LDL.LU R68, [R1+0xc0] ;  /* 0x0000c00001447983 */ /* 0x0009620000300800 */
[----:B------:R-:W-:Y:S03]  /*fb60*/  HMMA.16816.F32.BF16 R208, R16, R52, R44 ;  /* 0x0000003410d0723c */ /* 0x000fe6000004182c */
[----:B------:R-:W1:Y:S05]  /*fb70*/  LDSM.16.M88.4 R44, [R237+0x3000] ;  /* 0x00300000ed2c783b */ /* 0x000e6a0000000200 */
[----:B------:R-:W-:Y:S01]  /*fb80*/  HMMA.16816.F32.BF16 R132, R40, R58, R48 ;  /* 0x0000003a2884723c */ /* 0x000fe20000041830 */
[----:B------:R-:W2:Y:S07]  /*fb90*/  LDSM.16.M88.4 R48, [R239+0x3800] ;  /* 0x00380000ef30783b */ /* 0x000eae0000000200 */
[C---:B------:R-:W-:Y:S08]  /*fba0*/  HMMA.16816.F32.BF16 R140, R20.reuse, R52, R140 ;  /* 0x00000034148c723c */ /* 0x040ff0000004188c */
[----:B------:R-:W-:Y:S11]  /*fbb0*/  HMMA.16816.F32.BF16 R40, R20, R54, R60 ;  /* 0x000000361428723c */ /* 0x000ff6000004183c */
[----:B------:R-:W-:Y:S05]  /*fbc0*/  @!UPT UIADD3 URZ, URZ, URZ, URZ ;  /* 0x0000003f3f3ff290 */ /* 0x000fea000fffe03f */
[----:B-1----:R-:W-:Y:S08]  /*fbd0*/  HMMA.16816.F32.BF16 R60, R8, R44, R140 ;  /* 0x0000002c083c723c */ /* 0x002ff0000004188c */
[C---:B--2---:R-:W-:Y:S08]  /*fbe0*/  HMMA.16816.F32.BF16 R140, R32.reuse, R48, R136 ;  /* 0x00000030208c723c */ /* 0x044ff00000041888 */
[----:B------:R-:W-:Y:S01]  /*fbf0*/  HMMA.16816.F32.BF16 R132, R32, R50, R132 ;  /* 0x000000322084723c */ /* 0x000fe20000041884 */
[----:B------:R-:W1:Y:S07]  /*fc00*/  LDSM.16.M88.4 R32, [R238+0xb800] ;  /* 0x00b80000ee20783b */ /* 0x000e6e0000000200 */
[-C--:B------:R-:W-:Y:S01]  /*fc10*/  HMMA.16816.F32.BF16 R52, R8, R46.reuse, R40 ;  /* 0x0000002e0834723c */ /* 0x080fe20000041828 */
[----:B------:R-:W2:Y:S07]  /*fc20*/  LDSM.16.M88.4 R40, [R237+0x3800] ;  /* 0x00380000ed28783b */ /* 0x000eae0000000200 */
[----:B------:R-:W-:Y:S01]  /*fc30*/  HMMA.16816.F32.BF16 R64, R4, R46, R64 ;  /* 0x0000002e0440723c */ /* 0x000fe20000041840 */
[----:B------:R-:W-:Y:S01]  /*fc40*/  FMUL.FTZ R60, R60, c[0x0][0x2ec] ;  /* 0x0000bb003c3c7a20 */ /* 0x000fe20000410000 */
[----:B------:R-:W-:Y:S01]  /*fc50*/  MUFU.TANH R214, R2 ;  /* 0x0000000200d67308 */ /* 0x000fe20000002400 */
[----:B------:R-:W-:Y:S01]  /*fc60*/  FMUL.FTZ R61, R61, c[0x0][0x2ec] ;  /* 0x0000bb003d3d7a20 */ /* 0x000fe20000410000 */
[----:B------:R-:W-:Y:S01]  /*fc70*/  UISETP.GE.AND UP0, UPT, UR8, 0x4, UPT ;  /* 0x000000040800788c */ /* 0x000fe2000bf06270 */
[----:B------:R-:W-:Y:S01]  /*fc80*/  FMUL.FTZ R63, R63, c[0x0][0x2ec] ;  /* 0x0000bb003f3f7a20 */ /* 0x000fe20000410000 */
[----:B------:R-:W-:-:S04]  /*fc90*/  DEPBAR.LE SB0, 0x0 ;  /* 0x000080000000791a */ /* 0x000fc80000000000 */
[----:B------:R-:W-:Y:S08]  /*fca0*/  HMMA.16816.F32.BF16 R136, R4, R44, R208 ;  /* 0x0000002c0488723c */ /* 0x000ff000000418d0 */
[C---:B------:R-:W-:Y:S08]  /*fcb0*/  HMMA.16816.F32.BF16 R44, R36.reuse, R56, R224 ;  /* 0x00000038242c723c */ /* 0x040ff000000418e0 */
[----:B------:R-:W-:Y:S01]  /*fcc0*/  HMMA.16816.F32.BF16 R36, R36, R58, R220 ;  /* 0x0000003a2424723c */ /* 0x000fe200000418dc */
[----:B------:R-:W-:-:S02]  /*fcd0*/  FMUL.FTZ R52, R52, c[0x0][0x2ec] ;  /* 0x0000bb0034347a20 */ /* 0x000fc40000410000 */
[----:B------:R-:W-:Y:S02]  /*fce0*/  FMUL.FTZ R53, R53, c[0x0][0x2ec] ;  /* 0x0000bb0035357a20 */ /* 0x000fe40000410000 */
[----:B------:R-:W-:Y:S02]  /*fcf0*/  FMUL.FTZ R54, R54, c[0x0][0x2ec] ;  /* 0x0000bb0036367a20 */ /* 0x000fe40000410000 */
[----:B------:R-:W-:Y:S01]  /*fd00*/  FMUL.FTZ R55, R55, c[0x0][0x2ec] ;  /* 0x0000bb0037377a20 */ /* 0x000fe20000410000 */
[----:B------:R-:W1:Y:S08]  /*fd10*/  MUFU.TANH R212, R60 ;  /* 0x0000003c00d47308 */ /* 0x000e700000002400 */
[----:B------:R-:W1:Y:S01]  /*fd20*/  MUFU.TANH R60, R52 ;  /* 0x00000034003c7308 */ /* 0x000e620000002400 */
[C---:B------:R-:W-:Y:S07]  /*fd30*/  HMMA.16816.F32.BF16 R44, R28.reuse, R48, R44 ;  /* 0x000000301c2c723c */ /* 0x040fee000004182c */
[----:B------:R-:W-:Y:S08]  /*fd40*/  MUFU.TANH R26, R53 ;  /* 0x00000035001a7308 */ /* 0x000ff00000002400 */
[----:B------:R-:W-:Y:S08]  /*fd50*/  MUFU.TANH R13, R54 ;  /* 0x00000036000d7308 */ /* 0x000ff00000002400 */
[----:B------:R1:W-:Y:S01]  /*fd60*/  MUFU.TANH R12, R55 ;  /* 0x00000037000c7308 */ /* 0x0003e20000002400 */
[----:B------:R-:W-:Y:S08]  /*fd70*/  HMMA.16816.F32.BF16 R28, R28, R50, R36 ;  /* 0x000000321c1c723c */ /* 0x000ff00000041824 */
[C---:B-1----:R-:W-:Y:S08]  /*fd80*/  HMMA.16816.F32.BF16 R52, R20.reuse, R32, R140 ;  /* 0x000000201434723c */ /* 0x042ff0000004188c */
[----:B------:R-:W-:Y:S11]  /*fd90*/  HMMA.16816.F32.BF16 R20, R20, R34, R132 ;  /* 0x000000221414723c */ /* 0x000ff60000041884 */
[----:B------:R-:W-:Y:S05]  /*fda0*/  @!UPT UIADD3 URZ, URZ, URZ, URZ ;  /* 0x0000003f3f3ff290 */ /* 0x000fea000fffe03f */
[C---:B--2---:R-:W-:Y:S08]  /*fdb0*/  HMMA.16816.F32.BF16 R52, R8.reuse, R40, R52 ;  /* 0x000000280834723c */ /* 0x044ff00000041834 */
[----:B------:R-:W-:Y:S08]  /*fdc0*/  HMMA.16816.F32.BF16 R20, R8, R42, R20 ;  /* 0x0000002a0814723c */ /* 0x000ff00000041814 */
[C---:B------:R-:W-:Y:S08]  /*fdd0*/  HMMA.16816.F32.BF16 R8, R16.reuse, R32, R44 ;  /* 0x000000201008723c */ /* 0x040ff0000004182c */
[----:B------:R-:W-:Y:S01]  /*fde0*/  HMMA.16816.F32.BF16 R16, R16, R34, R28 ;  /* 0x000000221010723c */ /* 0x000fe2000004181c */
[----:B------:R-:W-:Y:S01]  /*fdf0*/  FMUL.FTZ R62, R62, c[0x0][0x2ec] ;  /* 0x0000bb003e3e7a20 */ /* 0x000fe20000410000 */
[----:B------:R-:W1:Y:S01]  /*fe00*/  MUFU.TANH R61, R61 ;  /* 0x0000003d003d7308 */ /* 0x000e620000002400 */
[----:B------:R-:W-:Y:S01]  /*fe10*/  IADD3 R2, R0, 0x20, RZ ;  /* 0x0000002000027810 */ /* 0x000fe20007ffe0ff */
[----:B------:R-:W-:Y:S01]  /*fe20*/  FMUL.FTZ R136, R136, c[0x0][0x2ec] ;  /* 0x0000bb0088887a20 */ /* 0x000fe20000410000 */
[----:B------:R-:W-:Y:S01]  /*fe30*/  FSEL R36, R215, -INF , !P6 ;  /* 0xff800000d7247808 */ /* 0x000fe20007000000 */
[----:B------:R-:W-:Y:S01]  /*fe40*/  FMUL.FTZ R137, R137, c[0x0][0x2ec] ;  /* 0x0000bb0089897a20 */ /* 0x000fe20000410000 */
[----:B------:R-:W-:-:S03]  /*fe50*/  ISETP.GE.AND P6, PT, R2, R14, PT ;  /* 0x0000000e0200720c */ /* 0x000fc60003fc6270 */
[----:B------:R-:W2:Y:S06]  /*fe60*/  MUFU.TANH R63, R63 ;  /* 0x0000003f003f7308 */ /* 0x000eac0000002400 */
[----:B------:R-:W-:Y:S01]  /*fe70*/  HMMA.16816.F32.BF16 R8, R4, R40, R8 ;  /* 0x000000280408723c */ /* 0x000fe20000041808 */
[----:B---3--:R-:W-:Y:S01]  /*fe80*/  FSEL R39, R3, -INF , !P5 ;  /* 0xff80000003277808 */ /* 0x008fe20006800000 */
[----:B------:R-:W3:Y:S01]  /*fe90*/  MUFU.TANH R62, R62 ;  /* 0x0000003e003e7308 */ /* 0x000ee20000002400 */
[----:B------:R-:W-:Y:S01]  /*fea0*/  IADD3 R3, R0, 0x28, RZ ;  /* 0x0000002800037810 */ /* 0x000fe20007ffe0ff */
[----:B------:R-:W-:-:S04]  /*feb0*/  FMUL.FTZ R64, R64, c[0x0][0x2ec] ;  /* 0x0000bb0040407a20 */ /* 0x000fc80000410000 */
[----:B------:R-:W-:Y:S01]  /*fec0*/  HMMA.16816.F32.BF16 R40, R4, R42, R16 ;  /* 0x0000002a0428723c */ /* 0x000fe20000041810 */
[----:B------:R-:W-:Y:S01]  /*fed0*/  FSEL R226, R212, -INF , !P6 ;  /* 0xff800000d4e27808 */ /* 0x000fe20007000000 */
[----:B------:R-:W-:Y:S01]  /*fee0*/  FMUL.FTZ R65, R65, c[0x0][0x2ec] ;  /* 0x0000bb0041417a20 */ /* 0x000fe20000410000 */
[----:B------:R-:W-:Y:S01]  /*fef0*/  ISETP.GE.AND P6, PT, R3, R14, PT ;  /* 0x0000000e0300720c */ /* 0x000fe20003fc6270 */
[----:B------:R-:W-:Y:S01]  /*ff00*/  FMUL.FTZ R138, R138, c[0x0][0x2ec] ;  /* 0x0000bb008a8a7a20 */ /* 0x000fe20000410000 */
[----:B------:R-:W1:Y:S02]  /*ff10*/  MUFU.TANH R136, R136 ;  /* 0x0000008800887308 */ /* 0x000e640000002400 */
[----:B------:R-:W-:Y:S02]  /*ff20*/  IADD3 R4, R0, 0x21, RZ ;  /* 0x0000002100047810 */ /* 0x000fe40007ffe0ff */
[----:B------:R-:W-:Y:S01]  /*ff30*/  FSEL R38, R27, -INF , !P0 ;  /* 0xff8000001b267808 */ /* 0x000fe20004000000 */
[----:B------:R-:W-:Y:S01]  /*ff40*/  FMUL.FTZ R66, R66, c[0x0][0x2ec] ;  /* 0x0000bb0042427a20 */ /* 0x000fe20000410000 */
[----:B------:R-:W-:-:S02]  /*ff50*/  FSEL R37, R213, -INF , !P1 ;  /* 0xff800000d5257808 */ /* 0x000fc40004800000 */
[----:B------:R-:W1:Y:S01]  /*ff60*/  MUFU.TANH R137, R137 ;  /* 0x0000008900897308 */ /* 0x000e620000002400 */
[----:B------:R-:W-:Y:S02]  /*ff70*/  FSEL R27, R214, -INF , !P4 ;  /* 0xff800000d61b7808 */ /* 0x000fe40006000000 */
[C---:B------:R-:W-:Y:S02]  /*ff80*/  ISETP.GE.AND P1, PT, R2.reuse, R15, PT ;  /* 0x0000000f0200720c */ /* 0x040fe40003f26270 */
[C---:B------:R-:W-:Y:S02]  /*ff90*/  ISETP.GE.AND P0, PT, R2.reuse, R25, PT ;  /* 0x000000190200720c */ /* 0x040fe40003f06270 */
[----:B------:R-:W-:Y:S01]  /*ffa0*/  ISETP.GE.AND P5, PT, R2, R24, PT ;  /* 0x000000180200720c */ /* 0x000fe20003fa6270 */
[----:B------:R-:W3:Y:S01]  /*ffb0*/  MUFU.TANH R64, R64 ;  /* 0x0000004000407308 */ /* 0x000ee20000002400 */
[----:B------:R-:W-:Y:S01]  /*ffc0*/  ISETP.GE.AND P4, PT, R4, R14, PT ;  /* 0x0000000e0400720c */ /* 0x000fe20003f86270 */
[----:B------:R-:W-:Y:S01]  /*ffd0*/  FMUL.FTZ R52, R52, c[0x0][0x2ec] ;  /* 0x0000bb0034347a20 */ /* 0x000fe20000410000 */
[----:B------:R-:W-:Y:S01]  /*ffe0*/  IADD3 R2, R0, 0x29, RZ ;  /* 0x0000002900027810 */ /* 0x000fe20007ffe0ff */
[----:B------:R-:W-:Y:S01]  /*fff0*/  FMUL.FTZ R53, R53, c[0x0][0x2ec] ;  /* 0x0000bb0035357a20 */ /* 0x000fe20000410000 */
[----:B------:R-:W-:-:S02]  /*10000*/  FSEL R224, R60, -INF , !P6 ;  /* 0xff8000003ce07808 */ /* 0x000fc40007000000 */
[----:B------:R-:W-:Y:S01]  /*10010*/  ISETP.GE.AND P6, PT, R4, R15, PT ;  /* 0x0000000f0400720c */ /* 0x000fe20003fc6270 */
[----:B------:R-:W3:Y:S01]  /*10020*/  MUFU.TANH R65, R65 ;  /* 0x0000004100417308 */ /* 0x000ee20000002400 */
[----:B-1----:R-:W-:Y:S01]  /*10030*/  FSEL R225, R61, -INF , !P4 ;  /* 0xff8000003de17808 */ /* 0x002fe20006000000 */
[----:B------:R-:W-:Y:S01]  /*10040*/  FMUL.FTZ R21, R21, c[0x0][0x2ec] ;  /* 0x0000bb0015157a20 */ /* 0x000fe20000410000 */
[----:B------:R-:W-:Y:S01]  /*10050*/  ISETP.GE.AND P4, PT, R2, R14, PT ;  /* 0x0000000e0200720c */ /* 0x000fe20003f86270 */
[----:B------:R-:W-:Y:S01]  /*10060*/  FMUL.FTZ R55, R55, c[0x0][0x2ec] ;  /* 0x0000bb0037377a20 */ /* 0x000fe20000410000 */
[----:B--2---:R-:W-:-:S03]  /*10070*/  FSEL R221, R63, -INF , !P6 ;  /* 0xff8000003fdd7808 */ /* 0x004fc60007000000 */
[----:B------:R-:W1:Y:S01]  /*10080*/  MUFU.TANH R138, R138 ;  /* 0x0000008a008a7308 */ /* 0x000e620000002400 */
[----:B------:R-:W-:Y:S01]  /*10090*/  FMUL.FTZ R22, R22, c[0x0][0x2ec] ;  /* 0x0000bb0016167a20 */ /* 0x000fe20000410000 */
[----:B------:R-:W-:Y:S01]  /*100a0*/  ISETP.GE.AND P6, PT, R2, R15, PT ;  /* 0x0000000f0200720c */ /* 0x000fe20003fc6270 */
[----:B------:R-:W-:Y:S01]  /*100b0*/  FMUL.FTZ R67, R67, c[0x0][0x2ec] ;  /* 0x0000bb0043437a20 */ /* 0x000fe20000410000 */
[----:B------:R-:W-:-:S04]  /*100c0*/  FSEL R223, R26, -INF , !P4 ;  /* 0xff8000001adf7808 */ /* 0x000fc80006000000 */
[----:B------:R-:W2:Y:S01]  /*100d0*/  MUFU.TANH R66, R66 ;  /* 0x0000004200427308 */ /* 0x000ea20000002400 */
[----:B---3--:R-:W-:Y:S01]  /*100e0*/  FSEL R222, R62, -INF , !P1 ;  /* 0xff8000003ede7808 */ /* 0x008fe20004800000 */
[----:B------:R-:W-:Y:S01]  /*100f0*/  FMUL.FTZ R8, R8, c[0x0][0x2ec] ;  /* 0x0000bb0008087a20 */ /* 0x000fe20000410000 */
[----:B------:R-:W-:Y:S01]  /*10100*/  ISETP.GE.AND P4, PT, R4, R25, PT ;  /* 0x000000190400720c */ /* 0x000fe20003f86270 */
[----:B------:R-:W-:Y:S01]  /*10110*/  FMUL.FTZ R139, R139, c[0x0][0x2ec] ;  /* 0x0000bb008b8b7a20 */ /* 0x000fe20000410000 */
[----:B------:R-:W-:-:S03]  /*10120*/  ISETP.GE.AND P1, PT, R3, R15, PT ;  /* 0x0000000f0300720c */ /* 0x000fc60003f26270 */
[----:B------:R-:W3:Y:S01]  /*10130*/  MUFU.TANH R52, R52 ;  /* 0x0000003400347308 */ /* 0x000ee20000002400 */
[----:B------:R-:W-:Y:S01]  /*10140*/  FSEL R218, R12, -INF , !P6 ;  /* 0xff8000000cda7808 */ /* 0x000fe20007000000 */
[----:B------:R-:W-:Y:S01]  /*10150*/  FMUL.FTZ R54, R54, c[0x0][0x2ec] ;  /* 0x0000bb0036367a20 */ /* 0x000fe20000410000 */
[----:B------:R-:W-:-:S05]  /*10160*/  ISETP.GE.AND P6, PT, R3, R25, PT ;  /* 0x000000190300720c */ /* 0x000fca0003fc6270 */
[----:B------:R-:W1:Y:S01]  /*10170*/  MUFU.TANH R53, R53 ;  /* 0x0000003500357308 */ /* 0x000e620000002400 */
[----:B------:R-:W-:Y:S01]  /*10180*/  FSEL R220, R13, -INF , !P1 ;  /* 0xff8000000ddc7808 */ /* 0x000fe20004800000 */
[----:B------:R-:W-:Y:S01]  /*10190*/  FMUL.FTZ R7, R41, c[0x0][0x2ec] ;  /* 0x0000bb0029077a20 */ /* 0x000fe20000410000 */
[----:B------:R-:W-:Y:S02]  /*101a0*/  FSEL R217, R136, -INF , !P0 ;  /* 0xff80000088d97808 */ /* 0x000fe40004000000 */
[----:B------:R-:W-:-:S03]  /*101b0*/  FSEL R216, R137, -INF , !P4 ;  /* 0xff80000089d87808 */ /* 0x000fc60006000000 */
[----:B------:R-:W1:Y:S01]  /*101c0*/  MUFU.TANH R21, R21 ;  /* 0x0000001500157308 */ /* 0x000e620000002400 */
[-C--:B------:R-:W-:Y:S01]  /*101d0*/  ISETP.GE.AND P1, PT, R4, R24.reuse, PT ;  /* 0x000000180400720c */ /* 0x080fe20003f26270 */
[----:B------:R-:W-:Y:S01]  /*101e0*/  FMUL.FTZ R20, R20, c[0x0][0x2ec] ;  /* 0x0000bb0014147a20 */ /* 0x000fe20000410000 */
[----:B------:R-:W-:Y:S02]  /*101f0*/  ISETP.GE.AND P0, PT, R3, R24, PT ;  /* 0x000000180300720c */ /* 0x000fe40003f06270 */
[----:B------:R-:W-:-:S03]  /*10200*/  ISETP.GE.AND P4, PT, R2, R25, PT ;  /* 0x000000190200720c */ /* 0x000fc60003f86270 */
[----:B------:R-:W1:Y:S01]  /*10210*/  MUFU.TANH R55, R55 ;  /* 0x0000003700377308 */ /* 0x000e620000002400 */
[----:B------:R-:W-:Y:S02]  /*10220*/  FSEL R215, R64, -INF , !P6 ;  /* 0xff80000040d77808 */ /* 0x000fe40007000000 */
[C---:B------:R-:W-:Y:S02]  /*10230*/  IADD3 R4, R0.reuse, 0x30, RZ ;  /* 0x0000003000047810 */ /* 0x040fe40007ffe0ff */
[----:B------:R-:W-:-:S03]  /*10240*/  IADD3 R3, R0, 0x31, RZ ;  /* 0x0000003100037810 */ /* 0x000fc60007ffe0ff */
[----:B------:R-:W2:Y:S01]  /*10250*/  MUFU.TANH R22, R22 ;  /* 0x0000001600167308 */ /* 0x000ea20000002400 */
[----:B------:R-:W-:Y:S02]  /*10260*/  ISETP.GE.AND P6, PT, R2, R24, PT ;  /* 0x000000180200720c */ /* 0x000fe40003fc6270 */
[----:B------:R-:W-:-:S05]  /*10270*/  IADD3 R2, R0, 0x38, RZ ;  /* 0x0000003800027810 */ /* 0x000fca0007ffe0ff */
[----:B------:R-:W2:Y:S01]  /*10280*/  MUFU.TANH R67, R67 ;  /* 0x0000004300437308 */ /* 0x000ea20000002400 */
[----:B------:R-:W-:Y:S02]  /*10290*/  IADD3 R0, R0, 0x39, RZ ;  /* 0x0000003900007810 */ /* 0x000fe40007ffe0ff */
[----:B------:R-:W-:Y:S02]  /*102a0*/  FSEL R213, R65, -INF , !P4 ;  /* 0xff80000041d57808 */ /* 0x000fe40006000000 */
[----:B-1----:R-:W-:-:S03]  /*102b0*/  FSEL R214, R138, -INF , !P5 ;  /* 0xff8000008ad67808 */ /* 0x002fc60006800000 */
[----:B------:R-:W1:Y:S01]  /*102c0*/  MUFU.TANH R8, R8 ;  /* 0x0000000800087308 */ /* 0x000e620000002400 */
[-C--:B------:R-:W-:Y:S01]  /*102d0*/  ISETP.GE.AND P4, PT, R4, R14.reuse, PT ;  /* 0x0000000e0400720c */ /* 0x080fe20003f86270 */
[----:B------:R-:W-:Y:S01]  /*102e0*/  FMUL.FTZ R23, R23, c[0x0][0x2ec] ;  /* 0x0000bb0017177a20 */ /* 0x000fe20000410000 */
[----:B------:R-:W-:-:S05]  /*102f0*/  ISETP.GE.AND P5, PT, R3, R14, PT ;  /* 0x0000000e0300720c */ /* 0x000fca0003fa6270 */
[----:B------:R-:W1:Y:S01]  /*10300*/  MUFU.TANH R139, R139 ;  /* 0x0000008b008b7308 */ /* 0x000e620000002400 */
[----:B--2---:R-:W-:Y:S02]  /*10310*/  FSEL R227, R66, -INF , !P0 ;  /* 0xff80000042e37808 */ /* 0x004fe40004000000 */
[----:B------:R-:W-:-:S05]  /*10320*/  ISETP.GE.AND P0, PT, R0, R14, PT ;  /* 0x0000000e0000720c */ /* 0x000fca0003f06270 */
[----:B------:R-:W2:Y:S01]  /*10330*/  MUFU.TANH R54, R54 ;  /* 0x0000003600367308 */ /* 0x000ea20000002400 */
[----:B---3--:R-:W-:Y:S02]  /*10340*/  FSEL R44, R52, -INF , !P4 ;  /* 0xff800000342c7808 */ /* 0x008fe40006000000 */
[----:B------:R-:W-:-:S05]  /*10350*/  FSEL R208, R53, -INF , !P5 ;  /* 0xff80000035d07808 */ /* 0x000fca0006800000 */
[----:B------:R-:W3:Y:S01]  /*10360*/  MUFU.TANH R7, R7 ;  /* 0x0000000700077308 */ /* 0x000ee20000002400 */
[-C--:B------:R-:W-:Y:S01]  /*10370*/  ISETP.GE.AND P4, PT, R3, R15.reuse, PT ;  /* 0x0000000f0300720c */ /* 0x080fe20003f86270 */
[----:B------:R-:W-:Y:S01]  /*10380*/  FMUL.FTZ R9, R9, c[0x0][0x2ec] ;  /* 0x0000bb0009097a20 */ /* 0x000fe20000410000 */
[----:B------:R-:W-:Y:S01]  /*10390*/  ISETP.GE.AND P5, PT, R2, R15, PT ;  /* 0x0000000f0200720c */ /* 0x000fe20003fa6270 */
[----:B------:R-:W-:-:S04]  /*103a0*/  FMUL.FTZ R40, R40, c[0x0][0x2ec] ;  /* 0x0000bb0028287a20 */ /* 0x000fc80000410000 */
[----:B------:R-:W1:Y:S01]  /*103b0*/  MUFU.TANH R20, R20 ;  /* 0x0000001400147308 */ /* 0x000e620000002400 */
[----:B------:R-:W-:Y:S02]  /*103c0*/  FSEL R138, R21, -INF , !P0 ;  /* 0xff800000158a7808 */ /* 0x000fe40004000000 */
[----:B------:R-:W-:Y:S02]  /*103d0*/  ISETP.GE.AND P0, PT, R4, R25, PT ;  /* 0x000000190400720c */ /* 0x000fe40003f06270 */
[----:B------:R-:W-:-:S03]  /*103e0*/  FSEL R133, R55, -INF , !P4 ;  /* 0xff80000037857808 */ /* 0x000fc60006000000 */
[----:B------:R-:W2:Y:S01]  /*103f0*/  MUFU.TANH R23, R23 ;  /* 0x0000001700177308 */ /* 0x000ea20000002400 */
[----:B------:R-:W-:Y:S01]  /*10400*/  FSEL R132, R22, -INF , !P5 ;  /* 0xff80000016847808 */ /* 0x000fe20006800000 */
[----:B------:R-:W-:Y:S01]  /*10410*/  FMUL.FTZ R6, R10, c[0x0][0x2ec] ;  /* 0x0000bb000a067a20 */ /* 0x000fe20000410000 */
[----:B------:R-:W-:Y:S01]  /*10420*/  FSEL R228, R67, -INF , !P6 ;  /* 0xff80000043e47808 */ /* 0x000fe20007000000 */
[----:B------:R-:W-:Y:S01]  /*10430*/  FMUL.FTZ R5, R11, c[0x0][0x2ec] ;  /* 0x0000bb000b057a20 */ /* 0x000fe20000410000 */
[C---:B------:R-:W-:Y:S02]  /*10440*/  ISETP.GE.AND P4, PT, R3.reuse, R25, PT ;  /* 0x000000190300720c */ /* 0x040fe40003f86270 */
[----:B------:R-:W-:Y:S01]  /*10450*/  ISETP.GE.AND P5, PT, R3, R24, PT ;  /* 0x000000180300720c */ /* 0x000fe20003fa6270 */
[----:B------:R-:W-:Y:S01]  /*10460*/  FMUL.FTZ R3, R43, c[0x0][0x2ec] ;  /* 0x0000bb002b037a20 */ /* 0x000fe20000410000 */
[----:B------:R-:W-:Y:S01]  /*10470*/  ISETP.GE.AND P6, PT, R4, R15, PT ;  /* 0x0000000f0400720c */ /* 0x000fe20003fc6270 */
[----:B------:R-:W3:Y:S01]  /*10480*/  MUFU.TANH R9, R9 ;  /* 0x0000000900097308 */ /* 0x000ee20000002400 */
[----:B-1----:R-:W-:Y:S01]  /*10490*/  FSEL R45, R8, -INF , !P0 ;  /* 0xff800000082d7808 */ /* 0x002fe20004000000 */
[----:B------:R-:W-:Y:S01]  /*104a0*/  FMUL.FTZ R42, R42, c[0x0][0x2ec] ;  /* 0x0000bb002a2a7a20 */ /* 0x000fe20000410000 */
[----:B------:R-:W-:-:S02]  /*104b0*/  FSEL R219, R139, -INF , !P1 ;  /* 0xff8000008bdb7808 */ /* 0x000fc40004800000 */
[----:B------:R-:W-:-:S03]  /*104c0*/  ISETP.GE.AND P0, PT, R0, R25, PT ;  /* 0x000000190000720c */ /* 0x000fc60003f06270 */
[----:B------:R-:W1:Y:S01]  /*104d0*/  MUFU.TANH R40, R40 ;  /* 0x0000002800287308 */ /* 0x000e620000002400 */
[----:B------:R-:W-:Y:S01]  /*104e0*/  BAR.SYNC.DEFER_BLOCKING 0x0 ;  /* 0x0000000000007b1d */ /* 0x000fe20000010000 */
[----:B------:R-:W-:Y:S02]  /*104f0*/  ISETP.GE.AND P1, PT, R2, R14, PT ;  /* 0x0000000e0200720c */ /* 0x000fe40003f26270 */
[----:B--2---:R-:W-:Y:S02]  /*10500*/  FSEL R137, R54, -INF , !P6 ;  /* 0xff80000036897808 */ /* 0x004fe40007000000 */
[----:B------:R-:W-:Y:S02]  /*10510*/  ISETP.GE.AND P6, PT, R4, R24, PT ;  /* 0x000000180400720c */ /* 0x000fe40003fc6270 */
[----:B------:R-:W2:Y:S01]  /*10520*/  MUFU.TANH R6, R6 ;  /* 0x0000000600067308 */ /* 0x000ea20000002400 */
[----:B---3--:R-:W-:Y:S02]  /*10530*/  FSEL R50, R7, -INF , !P0 ;  /* 0xff80000007327808 */ /* 0x008fe40004000000 */
[----:B------:R-:W-:-:S02]  /*10540*/  FSEL R139, R20, -INF , !P1 ;  /* 0xff800000148b7808 */ /* 0x000fc40004800000 */
[----:B------:R-:W-:-:S03]  /*10550*/  PLOP3.LUT P0, PT, PT, PT, UP0, 0x80, 0x0 ;  /* 0x000000000000781c */ /* 0x000fc60003f0f008 */
[----:B------:R-:W3:Y:S01]  /*10560*/  MUFU.TANH R5, R5 ;  /* 0x0000000500057308 */ /* 0x000ee20000002400 */
[----:B------:R-:W-:-:S07]  /*10570*/  ISETP.GE.AND P1, PT, R0, R15, PT ;  /* 0x0000000f0000720c */ /* 0x000fce0003f26270 */
[----:B------:R-:W2:Y:S01]  /*10580*/  MUFU.TANH R4, R42 ;  /* 0x0000002a00047308 */ /* 0x000ea20000002400 */
[----:B------:R-:W-:-:S07]  /*10590*/  FSEL R51, R23, -INF , !P1 ;  /* 0xff80000017337808 */ /* 0x000fce0004800000 */
[----:B------:R-:W4:Y:S01]  /*105a0*/  MUFU.TANH R3, R3 ;  /* 0x0000000300037308 */ /* 0x000f220000002400 */
[----:B------:R-:W-:Y:S02]  /*105b0*/  ISETP.GE.AND P1, PT, R2, R25, PT ;  /* 0x000000190200720c */ /* 0x000fe40003f26270 */
[----:B------:R-:W-:Y:S02]  /*105c0*/  FSEL R41, R9, -INF , !P4 ;  /* 0xff80000009297808 */ /* 0x000fe40006000000 */
[----:B-1----:R-:W-:Y:S02]  /*105d0*/  FSEL R40, R40, -INF , !P1 ;  /* 0xff80000028287808 */ /* 0x002fe40004800000 */
[-C--:B------:R-:W-:Y:S02]  /*105e0*/  ISETP.GE.AND P4, PT, R2, R24.reuse, PT ;  /* 0x000000180200720c */ /* 0x080fe40003f86270 */
[----:B------:R-:W-:Y:S02]  /*105f0*/  ISETP.GE.AND P1, PT, R0, R24, PT ;  /* 0x000000180000720c */ /* 0x000fe40003f26270 */
[----:B--2---:R-:W-:-:S02]  /*10600*/  FSEL R212, R6, -INF , !P6 ;  /* 0xff80000006d47808 */ /* 0x004fc40007000000 */
[----:B---3--:R-:W-:Y:S02]  /*10610*/  FSEL R211, R5, -INF , !P5 ;  /* 0xff80000005d37808 */ /* 0x008fe40006800000 */
[----:B------:R-:W-:Y:S02]  /*10620*/  FSEL R210, R4, -INF , !P4 ;  /* 0xff80000004d27808 */ /* 0x000fe40006000000 */
[----:B----4-:R-:W-:Y:S01]  /*10630*/  FSEL R209, R3, -INF , !P1 ;  /* 0xff80000003d17808 */ /* 0x010fe20004800000 */
        /* <DEDUP_REMOVED lines=79> */
.L_x_249:
[----:B------:R-:W-:Y:S05]  /*10b30*/  BSYNC B0 ;  /* 0x0000000000007941 */ /* 0x000fea0003800000 */
.L_x_248:
[----:B------:R-:W0:Y:S02]  /*10b40*/  LDGDEPBAR ;  /* 0x00000000000079af */ /* 0x000e240000000000 */
.L_x_247:
[----:B-1----:R-:W3:Y:S04]  /*10b50*/  LDL.LU R9, [R1+0x64] ;  /* 0x0000640001097983 */ /* 0x002ee80000300800 */
[----:B------:R-:W4:Y:S04]  /*10b60*/  LDL.LU R8, [R1+0x48] ;  /* 0x0000480001087983 */ /* 0x000f280000300800 */
[----:B--2---:R-:W2:Y:S04]  /*10b70*/  LDL.LU R7, [R1+0x68] ;  /* 0x0000680001077983 */ /* 0x004ea80000300800 */
[----:B------:R-:W2:Y:S04]  /*10b80*/  LDL.LU R6, [R1+0x6c] ;  /* 0x00006c0001067983 */ /* 0x000ea80000300800 */
        /* <DEDUP_REMOVED lines=11> */
[----:B------:R-:W2:Y:S01]  /*10c40*/  LDL.LU R18, [R1+0x2c] ;  /* 0x00002c0001127983 */ /* 0x000ea20000300800 */
[----:B---3--:R-:W-:-:S03]  /*10c50*/  MOV R23, R9 ;  /* 0x0000000900177202 */ /* 0x008fc60000000f00 */
[----:B------:R-:W3:Y:S01]  /*10c60*/  LDL.LU R9, [R1+0x58] ;  /* 0x0000580001097983 */ /* 0x000ee20000300800 */
[----:B----4-:R-:W-:-:S03]  /*10c70*/  MOV R28, R8 ;  /* 0x00000008001c7202 */ /* 0x010fc60000000f00 */
[----:B------:R-:W4:Y:S01]  /*10c80*/  LDL.LU R17, [R1+0x28] ;  /* 0x0000280001117983 */ /* 0x000f220000300800 */
[----:B--2---:R-:W-:-:S03]  /*10c90*/  MOV R22, R7 ;  /* 0x0000000700167202 */ /* 0x004fc60000000f00 */
[----:B------:R-:W2:Y:S01]  /*10ca0*/  LDL.LU R16, [R1+0x1c] ;  /* 0x00001c0001107983 */ /* 0x000ea20000300800 */
[----:B------:R-:W-:-:S03]  /*10cb0*/  MOV R21, R6 ;  /* 0x0000000600157202 */ /* 0x000fc60000000f00 */
[----:B------:R-:W2:Y:S04]  /*10cc0*/  LDL.LU R15, [R1] ;  /* 0x00000000010f7983 */ /* 0x000ea80000300800 */
[----:B------:R-:W2:Y:S04]  /*10cd0*/  LDL.LU R14, [R1+0x8] ;  /* 0x00000800010e7983 */ /* 0x000ea80000300800 */
[----:B------:R-:W2:Y:S04]  /*10ce0*/  LDL.LU R13, [R1+0x4] ;  /* 0x00000400010d7983 */ /* 0x000ea80000300800 */
[----:B------:R-:W2:Y:S04]  /*10cf0*/  LDL.LU R12, [R1+0x10] ;  /* 0x00001000010c7983 */ /* 0x000ea80000300800 */
[----:B------:R-:W2:Y:S04]  /*10d00*/  LDL.LU R8, [R1+0x54] ;  /* 0x0000540001087983 */ /* 0x000ea80000300800 */
[----:B------:R-:W2:Y:S04]  /*10d10*/  LDL.LU R7, [R1+0x20] ;  /* 0x0000200001077983 */ /* 0x000ea80000300800 */
[----:B------:R-:W2:Y:S04]  /*10d20*/  LDL.LU R250, [R1+0x50] ;  /* 0x0000500001fa7983 */ /* 0x000ea80000300800 */
[----:B------:R-:W3:Y:S01]  /*10d30*/  LDL.LU R251, [R1+0x4c] ;  /* 0x00004c0001fb7983 */ /* 0x000ee20000300800 */
[----:B------:R-:W-:-:S02]  /*10d40*/  MOV R32, R0 ;  /* 0x0000000000207202 */ /* 0x000fc40000000f00 */
[----:B------:R-:W-:-:S04]  /*10d50*/  FMNMX.FTZ R0, R11, R245, !PT ;  /* 0x000000f50b007209 */ /* 0x000fc80007810000 */
[----:B------:R-:W-:-:S04]  /*10d60*/  FMNMX.FTZ R0, R26, R0, !PT ;  /* 0x000000001a007209 */ /* 0x000fc80007810000 */
[----:B------:R-:W-:Y:S02]  /*10d70*/  FMNMX.FTZ R0, R25, R0, !PT ;  /* 0x0000000019007209 */ /* 0x000fe40007810000 */
[----:B------:R-:W-:Y:S02]  /*10d80*/  MOV R20, R5 ;  /* 0x0000000500147202 */ /* 0x000fe40000000f00 */
[----:B------:R-:W-:-:S04]  /*10d90*/  FMNMX.FTZ R0, R24, R0, !PT ;  /* 0x0000000018007209 */ /* 0x000fc80007810000 */
[----:B------:R-:W-:-:S04]  /*10da0*/  FMNMX.FTZ R0, R20, R0, !PT ;  /* 0x0000000014007209 */ /* 0x000fc80007810000 */
[----:B------:R-:W-:Y:S02]  /*10db0*/  FMNMX.FTZ R0, R21, R0, !PT ;  /* 0x0000000015007209 */ /* 0x000fe40007810000 */
[----:B------:R-:W-:Y:S02]  /*10dc0*/  MOV R31, R2 ;  /* 0x00000002001f7202 */ /* 0x000fe40000000f00 */
[----:B------:R-:W-:Y:S02]  /*10dd0*/  FMNMX.FTZ R2, R22, R0, !PT ;  /* 0x0000000016027209 */ /* 0x000fe40007810000 */
[----:B------:R-:W-:-:S04]  /*10de0*/  FMNMX.FTZ R0, R10, R252, !PT ;  /* 0x000000fc0a007209 */ /* 0x000fc80007810000 */
[----:B------:R-:W-:Y:S02]  /*10df0*/  FMNMX.FTZ R0, R19, R0, !PT ;  /* 0x0000000013007209 */ /* 0x000fe40007810000 */
[----:B------:R-:W-:Y:S02]  /*10e00*/  FMNMX.FTZ R2, R23, R2, !PT ;  /* 0x0000000217027209 */ /* 0x000fe40007810000 */
[----:B------:R-:W-:Y:S02]  /*10e10*/  FMNMX.FTZ R0, R18, R0, !PT ;  /* 0x0000000012007209 */ /* 0x000fe40007810000 */
[----:B------:R-:W-:Y:S02]  /*10e20*/  MOV R30, R3 ;  /* 0x00000003001e7202 */ /* 0x000fe40000000f00 */
[----:B------:R-:W-:-:S04]  /*10e30*/  FMNMX.FTZ R3, R226, R2, !PT ;  /* 0x00000002e2037209 */ /* 0x000fc80007810000 */
[----:B------:R-:W-:-:S04]  /*10e40*/  FMNMX.FTZ R3, R225, R3, !PT ;  /* 0x00000003e1037209 */ /* 0x000fc80007810000 */
[----:B------:R-:W-:Y:S02]  /*10e50*/  FMNMX.FTZ R3, R224, R3, !PT ;  /* 0x00000003e0037209 */ /* 0x000fe40007810000 */
[----:B------:R-:W-:Y:S02]  /*10e60*/  MOV R29, R4 ;  /* 0x00000004001d7202 */ /* 0x000fe40000000f00 */
[----:B------:R-:W-:-:S04]  /*10e70*/  FMNMX.FTZ R3, R223, R3, !PT ;  /* 0x00000003df037209 */ /* 0x000fc80007810000 */
[----:B------:R-:W-:-:S04]  /*10e80*/  FMNMX.FTZ R3, R44, R3, !PT ;  /* 0x000000032c037209 */ /* 0x000fc80007810000 */
[----:B------:R-:W-:-:S04]  /*10e90*/  FMNMX.FTZ R136, R208, R3, !PT ;  /* 0x00000003d0887209 */ /* 0x000fc80007810000 */
[----:B------:R-:W-:-:S04]  /*10ea0*/  FMNMX.FTZ R136, R139, R136, !PT ;  /* 0x000000888b887209 */ /* 0x000fc80007810000 */
[----:B------:R-:W-:-:S05]  /*10eb0*/  FMNMX.FTZ R136, R138, R136, !PT ;  /* 0x000000888a887209 */ /* 0x000fca0007810000 */
[----:B------:R-:W1:Y:S02]  /*10ec0*/  SHFL.BFLY PT, R5, R136, 0x2, 0x1f ;  /* 0x0c401f0088057f89 */ /* 0x000e6400000e0000 */
[----:B-1----:R-:W-:Y:S02]  /*10ed0*/  FMNMX.FTZ R136, R136, R5, !PT ;  /* 0x0000000588887209 */ /* 0x002fe40007810000 */
[----:B------:R-:W-:Y:S04]  /*10ee0*/  STL [R1+0xcc], R239 ;  /* 0x0000ccef01007387 */ /* 0x000fe80000100800 */
[----:B------:R-:W-:Y:S04]  /*10ef0*/  STL [R1+0xc8], R238 ;  /* 0x0000c8ee01007387 */ /* 0x000fe80000100800 */
[----:B------:R-:W-:Y:S01]  /*10f00*/  STL [R1+0xc4], R237 ;  /* 0x0000c4ed01007387 */ /* 0x000fe20000100800 */
[----:B----4-:R-:W-:-:S04]  /*10f10*/  FMNMX.FTZ R0, R17, R0, !PT ;  /* 0x0000000011007209 */ /* 0x010fc80007810000 */
[----:B--2---:R-:W-:Y:S02]  /*10f20*/  FMNMX.FTZ R2, R250, R0, !PT ;  /* 0x00000000fa027209 */ /* 0x004fe40007810000 */
[----:B---3--:R-:W-:Y:S02]  /*10f30*/  FMNMX.FTZ R0, R9, R247, !PT ;  /* 0x000000f709007209 */ /* 0x008fe40007810000 */
        /* <DEDUP_REMOVED lines=29> */
[----:B------:R-:W1:Y:S01]  /*11110*/  SHFL.BFLY PT, R3, R0, 0x2, 0x1f ;  /* 0x0c401f0000037f89 */ /* 0x000e6200000e0000 */
[----:B------:R-:W-:Y:S02]  /*11120*/  FMNMX.FTZ R2, R27, R2, !PT ;  /* 0x000000021b027209 */ /* 0x000fe40007810000 */
[----:B------:R-:W-:Y:S02]  /*11130*/  FMNMX.FTZ R134, R45, R134, !PT ;  /* 0x000000862d867209 */ /* 0x000fe40007810000 */
[----:B------:R-:W-:Y:S02]  /*11140*/  FMNMX.FTZ R2, R214, R2, !PT ;  /* 0x00000002d6027209 */ /* 0x000fe40007810000 */
[----:B------:R-:W-:Y:S02]  /*11150*/  FMNMX.FTZ R134, R41, R134, !PT ;  /* 0x0000008629867209 */ /* 0x000fe40007810000 */
[----:B------:R-:W-:-:S02]  /*11160*/  FMNMX.FTZ R2, R219, R2, !PT ;  /* 0x00000002db027209 */ /* 0x000fc40007810000 */
[----:B------:R-:W-:Y:S02]  /*11170*/  FMNMX.FTZ R134, R40, R134, !PT ;  /* 0x0000008628867209 */ /* 0x000fe40007810000 */
[----:B------:R-:W-:Y:S02]  /*11180*/  FMNMX.FTZ R2, R227, R2, !PT ;  /* 0x00000002e3027209 */ /* 0x000fe40007810000 */
[----:B------:R-:W-:Y:S01]  /*11190*/  FMNMX.FTZ R134, R50, R134, !PT ;  /* 0x0000008632867209 */ /* 0x000fe20007810000 */
[----:B------:R-:W2:Y:S01]  /*111a0*/  SHFL.BFLY PT, R4, R136, 0x1, 0x1f ;  /* 0x0c201f0088047f89 */ /* 0x000ea200000e0000 */
[----:B------:R-:W-:-:S03]  /*111b0*/  FMNMX.FTZ R2, R228, R2, !PT ;  /* 0x00000002e4027209 */ /* 0x000fc60007810000 */
[----:B------:R-:W3:Y:S01]  /*111c0*/  SHFL.BFLY PT, R6, R134, 0x2, 0x1f ;  /* 0x0c401f0086067f89 */ /* 0x000ee200000e0000 */
[----:B------:R-:W-:Y:S02]  /*111d0*/  FMNMX.FTZ R2, R212, R2, !PT ;  /* 0x00000002d4027209 */ /* 0x000fe40007810000 */
[----:B-1----:R-:W-:Y:S02]  /*111e0*/  FMNMX.FTZ R0, R0, R3, !PT ;  /* 0x0000000300007209 */ /* 0x002fe40007810000 */
[----:B------:R-:W-:-:S03]  /*111f0*/  FMNMX.FTZ R3, R211, R2, !PT ;  /* 0x00000002d3037209 */ /* 0x000fc60007810000 */
[----:B------:R-:W1:Y:S01]  /*11200*/  SHFL.BFLY PT, R135, R0, 0x1, 0x1f ;  /* 0x0c201f0000877f89 */ /* 0x000e6200000e0000 */
[----:B------:R-:W-:-:S04]  /*11210*/  FMNMX.FTZ R3, R210, R3, !PT ;  /* 0x00000003d2037209 */ /* 0x000fc80007810000 */
[----:B------:R-:W-:-:S05]  /*11220*/  FMNMX.FTZ R3, R209, R3, !PT ;  /* 0x00000003d1037209 */ /* 0x000fca0007810000 */
[----:B------:R-:W4:Y:S01]  /*11230*/  SHFL.BFLY PT, R5, R3, 0x2, 0x1f ;  /* 0x0c401f0003057f89 */ /* 0x000f2200000e0000 */
[----:B--2---:R-:W-:Y:S02]  /*11240*/  FMNMX.FTZ R136, R136, R4, !PT ;  /* 0x0000000488887209 */ /* 0x004fe40007810000 */
[----:B---3--:R-:W-:-:S03]  /*11250*/  FMNMX.FTZ R134, R134, R6, !PT ;  /* 0x0000000686867209 */ /* 0x008fc60007810000 */
[C---:B------:R-:W-:Y:S01]  /*11260*/  FMUL.FTZ R2, R136.reuse, c[0x0][0x23c] ;  /* 0x00008f0088027a20 */ /* 0x040fe20000410000 */
[----:B------:R-:W-:Y:S01]  /*11270*/  FSETP.NEU.FTZ.AND P4, PT, R136, -INF , PT ;  /* 0xff8000008800780b */ /* 0x000fe20003f9d000 */
[----:B------:R-:W2:Y:S03]  /*11280*/  SHFL.BFLY PT, R6, R134, 0x1, 0x1f ;  /* 0x0c201f0086067f89 */ /* 0x000ea600000e0000 */
[----:B------:R-:W-:Y:S02]  /*11290*/  FSEL R2, R2, RZ, P4 ;  /* 0x000000ff02027208 */ /* 0x000fe40002000000 */
[----:B-1----:R-:W-:-:S03]  /*112a0*/  FMNMX.FTZ R135, R0, R135, !PT ;  /* 0x0000008700877209 */ /* 0x002fc60007810000 */
[--C-:B------:R-:W-:Y:S02]  /*112b0*/  FFMA.FTZ R0, R25, c[0x0][0x23c], -R2.reuse ;  /* 0x00008f0019007a23 */ /* 0x100fe40000010802 */
[----:B------:R-:W-:Y:S01]  /*112c0*/  FFMA.FTZ R4, R245, c[0x0][0x23c], -R2 ;  /* 0x00008f00f5047a23 */ /* 0x000fe20000010802 */
[C---:B------:R-:W-:Y:S01]  /*112d0*/  FSETP.NEU.FTZ.AND P3, PT, R135.reuse, -INF , PT ;  /* 0xff8000008700780b */ /* 0x040fe20003f7d000 */
[----:B------:R-:W-:Y:S01]  /*112e0*/  FMUL.FTZ R25, R135, c[0x0][0x23c] ;  /* 0x00008f0087197a20 */ /* 0x000fe20000410000 */
[----:B------:R1:W-:Y:S01]  /*112f0*/  MUFU.EX2 R249, R0 ;  /* 0x0000000000f97308 */ /* 0x0003e20000000800 */
[----:B----4-:R-:W-:-:S03]  /*11300*/  FMNMX.FTZ R3, R3, R5, !PT ;  /* 0x0000000503037209 */ /* 0x010fc60007810000 */
[----:B------:R-:W-:-:S04]  /*11310*/  FSEL R25, R25, RZ, P3 ;  /* 0x000000ff19197208 */ /* 0x000fc80001800000 */
[----:B------:R3:W-:Y:S01]  /*11320*/  MUFU.EX2 R239, R4 ;  /* 0x0000000400ef7308 */ /* 0x0007e20000000800 */
[----:B-1----:R-:W-:-:S07]  /*11330*/  FFMA.FTZ R0, R24, c[0x0][0x23c], -R2 ;  /* 0x00008f0018007a23 */ /* 0x002fce0000010802 */
[----:B------:R1:W-:Y:S01]  /*11340*/  MUFU.EX2 R229, R0 ;  /* 0x0000000000e57308 */ /* 0x0003e20000000800 */
[----:B---3--:R-:W-:-:S07]  /*11350*/  FFMA.FTZ R4, R26, c[0x0][0x23c], -R2 ;  /* 0x00008f001a047a23 */ /* 0x008fce0000010802 */
[----:B------:R3:W-:Y:S01]  /*11360*/  MUFU.EX2 R141, R4 ;  /* 0x00000004008d7308 */ /* 0x0007e20000000800 */
[----:B--2---:R-:W-:Y:S01]  /*11370*/  FMNMX.FTZ R134, R134, R6, !PT ;  /* 0x0000000686867209 */ /* 0x004fe20007810000 */
[----:B-1----:R-:W-:-:S06]  /*11380*/  FFMA.FTZ R0, R252, c[0x0][0x23c], -R25 ;  /* 0x00008f00fc007a23 */ /* 0x002fcc0000010819 */
[----:B------:R1:W-:Y:S01]  /*11390*/  MUFU.EX2 R238, R0 ;  /* 0x0000000000ee7308 */ /* 0x0003e20000000800 */
[----:B---3--:R-:W2:Y:S01]  /*113a0*/  SHFL.BFLY PT, R4, R3, 0x1, 0x1f ;  /* 0x0c201f0003047f89 */ /* 0x008ea200000e0000 */
[C---:B------:R-:W-:Y:S01]  /*113b0*/  FMUL.FTZ R24, R134.reuse, c[0x0][0x23c] ;  /* 0x00008f0086187a20 */ /* 0x040fe20000410000 */
[----:B------:R-:W-:Y:S01]  /*113c0*/  FSETP.NEU.FTZ.AND P2, PT, R134, -INF , PT ;  /* 0xff8000008600780b */ /* 0x000fe20003f5d000 */
[----:B-1----:R-:W-:-:S04]  /*113d0*/  FFMA.FTZ R0, R19, c[0x0][0x23c], -R25 ;  /* 0x00008f0013007a23 */ /* 0x002fc80000010819 */
[----:B------:R1:W-:Y:S01]  /*113e0*/  MUFU.EX2 R140, R0 ;  /* 0x00000000008c7308 */ /* 0x0003e20000000800 */
[----:B------:R-:W-:Y:S01]  /*113f0*/  FSEL R24, R24, RZ, P2 ;  /* 0x000000ff18187208 */ /* 0x000fe20001000000 */
[----:B-1----:R-:W-:-:S06]  /*11400*/  FFMA.FTZ R0, R18, c[0x0][0x23c], -R25 ;  /* 0x00008f0012007a23 */ /* 0x002fcc0000010819 */
[----:B------:R1:W-:Y:S01]  /*11410*/  MUFU.EX2 R248, R0 ;  /* 0x0000000000f87308 */ /* 0x0003e20000000800 */
[----:B--2---:R-:W-:Y:S01]  /*11420*/  FMNMX.FTZ R3, R3, R4, !PT ;  /* 0x0000000403037209 */ /* 0x004fe20007810000 */
[----:B-1----:R-:W-:-:S06]  /*11430*/  FFMA.FTZ R0, R17, c[0x0][0x23c], -R25 ;  /* 0x00008f0011007a23 */ /* 0x002fcc0000010819 */
[----:B------:R1:W-:Y:S01]  /*11440*/  MUFU.EX2 R230, R0 ;  /* 0x0000000000e67308 */ /* 0x0003e20000000800 */
[C---:B------:R-:W-:Y:S01]  /*11450*/  FMUL.FTZ R26, R3.reuse, c[0x0][0x23c] ;  /* 0x00008f00031a7a20 */ /* 0x040fe20000410000 */
[----:B------:R-:W-:Y:S01]  /*11460*/  FSETP.NEU.FTZ.AND P1, PT, R3, -INF , PT ;  /* 0xff8000000300780b */ /* 0x000fe20003f3d000 */
[----:B-1----:R-:W-:-:S05]  /*11470*/  FFMA.FTZ R0, R247, c[0x0][0x23c], -R24 ;  /* 0x00008f00f7007a23 */ /* 0x002fca0000010818 */
[----:B------:R1:W-:Y:S01]  /*11480*/  MUFU.EX2 R237, R0 ;  /* 0x0000000000ed7308 */ /* 0x0003e20000000800 */
[----:B------:R-:W-:Y:S01]  /*11490*/  FSEL R26, R26, RZ, P1 ;  /* 0x000000ff1a1a7208 */ /* 0x000fe20000800000 */
[--C-:B-1----:R-:W-:Y:S01]  /*114a0*/  FFMA.FTZ R0, R16, c[0x0][0x23c], -R24.reuse ;  /* 0x00008f0010007a23 */ /* 0x102fe20000010818 */
[----:B------:R1:W-:Y:S05]  /*114b0*/  STL [R1+0xc0], R232 ;  /* 0x0000c0e801007387 */ /* 0x0003ea0000100800 */
[----:B------:R2:W-:Y:S01]  /*114c0*/  MUFU.EX2 R43, R0 ;  /* 0x00000000002b7308 */ /* 0x0005e20000000800 */
[----:B------:R-:W-:Y:S01]  /*114d0*/  FSEL R4, R136, RZ, P4 ;  /* 0x000000ff88047208 */ /* 0x000fe20002000000 */
[----:B------:R-:W3:Y:S01]  /*114e0*/  LDSM.16.MT88.4 R16, [R233+0xc000] ;  /* 0x00c00000e910783b */ /* 0x000ee20000004200 */
[----:B--2---:R-:W-:-:S05]  /*114f0*/  FFMA.FTZ R0, R15, c[0x0][0x23c], -R24 ;  /* 0x00008f000f007a23 */ /* 0x004fca0000010818 */
[----:B------:R2:W-:Y:S02]  /*11500*/  MUFU.EX2 R245, R0 ;  /* 0x0000000000f57308 */ /* 0x0005e40000000800 */
[----:B--2---:R-:W-:-:S06]  /*11510*/  FFMA.FTZ R0, R14, c[0x0][0x23c], -R24 ;  /* 0x00008f000e007a23 */ /* 0x004fcc0000010818 */
[----:B------:R2:W-:Y:S01]  /*11520*/  MUFU.EX2 R143, R0 ;  /* 0x00000000008f7308 */ /* 0x0005e20000000800 */
[----:B------:R-:W-:Y:S02]  /*11530*/  FADD.FTZ R4, R11, -R4 ;  /* 0x800000040b047221 */ /* 0x000fe40000010000 */
[----:B--2---:R-:W-:-:S05]  /*11540*/  FFMA.FTZ R0, R246, c[0x0][0x23c], -R26 ;  /* 0x00008f00f6007a23 */ /* 0x004fca000001081a */
[----:B-1----:R1:W-:Y:S01]  /*11550*/  MUFU.EX2 R232, R0 ;  /* 0x0000000000e87308 */ /* 0x0023e20000000800 */
[----:B------:R-:W-:Y:S02]  /*11560*/  FMUL.FTZ R46, R4, c[0x0][0x23c] ;  /* 0x00008f00042e7a20 */ /* 0x000fe40000410000 */
[----:B-1----:R-:W-:-:S05]  /*11570*/  FFMA.FTZ R0, R13, c[0x0][0x23c], -R26 ;  /* 0x00008f000d007a23 */ /* 0x002fca000001081a */
[----:B------:R1:W-:Y:S02]  /*11580*/  MUFU.EX2 R42, R0 ;  /* 0x00000000002a7308 */ /* 0x0003e40000000800 */
[----:B-1----:R-:W-:-:S06]  /*11590*/  FFMA.FTZ R0, R12, c[0x0][0x23c], -R26 ;  /* 0x00008f000c007a23 */ /* 0x002fcc000001081a */
[----:B------:R-:W1:Y:S01]  /*115a0*/  MUFU.EX2 R46, R46 ;  /* 0x0000002e002e7308 */ /* 0x000e620000000800 */
[----:B------:R-:W2:Y:S07]  /*115b0*/  LDSM.16.MT88.4 R12, [R234+0xc000] ;  /* 0x00c00000ea0c783b */ /* 0x000eae0000004200 */
[----:B------:R4:W-:Y:S02]  /*115c0*/  MUFU.EX2 R231, R0 ;  /* 0x0000000000e77308 */ /* 0x0009e40000000800 */
[----:B----4-:R-:W-:-:S05]  /*115d0*/  FSEL R0, R135, RZ, P3 ;  /* 0x000000ff87007208 */ /* 0x010fca0001800000 */
        /* <DEDUP_REMOVED lines=9> */
[----:B------:R-:W1:Y:S01]  /*11670*/  MUFU.EX2 R47, R47 ;  /* 0x0000002f002f7308 */ /* 0x000e620000000800 */
[----:B----4-:R-:W-:-:S07]  /*11680*/  FFMA.FTZ R0, R7, c[0x0][0x23c], -R26 ;  /* 0x00008f0007007a23 */ /* 0x010fce000001081a */
[----:B------:R-:W4:Y:S08]  /*11690*/  MUFU.EX2 R48, R4 ;  /* 0x0000000400307308 */ /* 0x000f300000000800 */
[----:B------:R-:W2:Y:S01]  /*116a0*/  MUFU.EX2 R142, R0 ;  /* 0x00000000008e7308 */ /* 0x000ea20000000800 */
[-C--:B-1----:R-:W-:Y:S01]  /*116b0*/  FMUL.FTZ R148, R148, R46.reuse ;  /* 0x0000002e94947220 */ /* 0x082fe20000410000 */
[----:B------:R-:W-:Y:S01]  /*116c0*/  F2FP.BF16.PACK_AB R8, R141, R239 ;  /* 0x000000ef8d08723e */ /* 0x000fe200000010ff */
[----:B------:R-:W-:Y:S01]  /*116d0*/  FMUL.FTZ R149, R149, R46 ;  /* 0x0000002e95957220 */ /* 0x000fe20000410000 */
[----:B------:R-:W-:Y:S01]  /*116e0*/  F2FP.BF16.PACK_AB R9, R140, R238 ;  /* 0x000000ee8c09723e */ /* 0x000fe200000010ff */
[----:B------:R-:W-:Y:S01]  /*116f0*/  FMUL.FTZ R150, R150, R47 ;  /* 0x0000002f96967220 */ /* 0x000fe20000410000 */
[----:B------:R-:W-:Y:S01]  /*11700*/  F2FP.BF16.PACK_AB R10, R229, R249 ;  /* 0x000000f9e50a723e */ /* 0x000fe200000010ff */
[----:B------:R-:W-:Y:S01]  /*11710*/  FMUL.FTZ R151, R151, R47 ;  /* 0x0000002f97977220 */ /* 0x000fe20000410000 */
[----:B------:R-:W-:Y:S01]  /*11720*/  F2FP.BF16.PACK_AB R11, R230, R248 ;  /* 0x000000f8e60b723e */ /* 0x000fe200000010ff */
[-C--:B----4-:R-:W-:Y:S01]  /*11730*/  FMUL.FTZ R144, R144, R48.reuse ;  /* 0x0000003090907220 */ /* 0x090fe20000410000 */
[----:B------:R-:W-:Y:S01]  /*11740*/  F2FP.BF16.PACK_AB R4, R43, R237 ;  /* 0x000000ed2b04723e */ /* 0x000fe200000010ff */
[----:B------:R-:W-:Y:S01]  /*11750*/  FMUL.FTZ R145, R145, R48 ;  /* 0x0000003091917220 */ /* 0x000fe20000410000 */
[----:B------:R-:W-:Y:S01]  /*11760*/  F2FP.BF16.PACK_AB R5, R42, R232 ;  /* 0x000000e82a05723e */ /* 0x000fe200000010ff */
[----:B------:R-:W-:Y:S01]  /*11770*/  FMUL.FTZ R146, R146, R49 ;  /* 0x0000003192927220 */ /* 0x000fe20000410000 */
[----:B------:R-:W-:Y:S01]  /*11780*/  F2FP.BF16.PACK_AB R6, R143, R245 ;  /* 0x000000f58f06723e */ /* 0x000fe200000010ff */
[----:B------:R-:W-:Y:S01]  /*11790*/  FMUL.FTZ R147, R147, R49 ;  /* 0x0000003193937220 */ /* 0x000fe20000410000 */
[----:B--2---:R-:W-:Y:S01]  /*117a0*/  F2FP.BF16.PACK_AB R7, R142, R231 ;  /* 0x000000e78e07723e */ /* 0x004fe200000010ff */
[----:B------:R-:W-:-:S02]  /*117b0*/  FMUL.FTZ R152, R152, R48 ;  /* 0x0000003098987220 */ /* 0x000fc40000410000 */
[----:B------:R-:W-:Y:S02]  /*117c0*/  FMUL.FTZ R153, R153, R48 ;  /* 0x0000003099997220 */ /* 0x000fe40000410000 */
[-C--:B------:R-:W-:Y:S02]  /*117d0*/  FMUL.FTZ R154, R154, R49.reuse ;  /* 0x000000319a9a7220 */ /* 0x080fe40000410000 */
[----:B------:R-:W-:Y:S02]  /*117e0*/  FMUL.FTZ R155, R155, R49 ;  /* 0x000000319b9b7220 */ /* 0x000fe40000410000 */
[-C--:B------:R-:W-:Y:S02]  /*117f0*/  FMUL.FTZ R156, R156, R46.reuse ;  /* 0x0000002e9c9c7220 */ /* 0x080fe40000410000 */
[----:B------:R-:W-:Y:S02]  /*11800*/  FMUL.FTZ R157, R157, R46 ;  /* 0x0000002e9d9d7220 */ /* 0x000fe40000410000 */
[----:B------:R-:W-:-:S02]  /*11810*/  FMUL.FTZ R158, R158, R47 ;  /* 0x0000002f9e9e7220 */ /* 0x000fc40000410000 */
[----:B------:R-:W-:Y:S01]  /*11820*/  FMUL.FTZ R159, R159, R47 ;  /* 0x0000002f9f9f7220 */ /* 0x000fe20000410000 */
[-C--:B---3--:R-:W-:Y:S08]  /*11830*/  HMMA.16816.F32.BF16 R148, R8, R16.reuse, R148 ;  /* 0x000000100894723c */ /* 0x088ff00000041894 */
        /* <DEDUP_REMOVED lines=20> */
[-C--:B------:R-:W-:Y:S08]  /*11980*/  HMMA.16816.F32.BF16 R56, R8, R12.reuse, R160 ;  /* 0x0000000c0838723c */ /* 0x080ff000000418a0 */
[C---:B------:R-:W-:Y:S08]  /*11990*/  HMMA.16816.F32.BF16 R164, R4.reuse, R12, R164 ;  /* 0x0000000c04a4723c */ /* 0x040ff000000418a4 */
[-C--:B------:R-:W-:Y:S08]  /*119a0*/  HMMA.16816.F32.BF16 R168, R4, R14.reuse, R168 ;  /* 0x0000000e04a8723c */ /* 0x080ff000000418a8 */
[----:B------:R-:W-:Y:S01]  /*119b0*/  HMMA.16816.F32.BF16 R64, R8, R14, R172 ;  /* 0x0000000e0840723c */ /* 0x000fe200000418ac */
[----:B------:R-:W2:Y:S01]  /*119c0*/  LDSM.16.MT88.4 R12, [R235+0xc000] ;  /* 0x00c00000eb0c783b */ /* 0x000ea20000004200 */
[----:B------:R-:W-:Y:S01]  /*119d0*/  MOV R0, R20 ;  /* 0x0000001400007202 */ /* 0x000fe20000000f00 */
[----:B------:R-:W-:-:S02]  /*119e0*/  FMUL.FTZ R176, R176, R46 ;  /* 0x0000002eb0b07220 */ /* 0x000fc40000410000 */
[----:B------:R-:W-:Y:S02]  /*119f0*/  FMUL.FTZ R177, R177, R46 ;  /* 0x0000002eb1b17220 */ /* 0x000fe40000410000 */
[-C--:B------:R-:W-:Y:S02]  /*11a00*/  FMUL.FTZ R178, R178, R47.reuse ;  /* 0x0000002fb2b27220 */ /* 0x080fe40000410000 */
[----:B------:R-:W-:Y:S01]  /*11a10*/  FMUL.FTZ R179, R179, R47 ;  /* 0x0000002fb3b37220 */ /* 0x000fe20000410000 */
[----:B------:R-:W-:Y:S01]  /*11a20*/  MOV R163, R21 ;  /* 0x0000001500a37202 */ /* 0x000fe20000000f00 */
[----:B------:R-:W-:Y:S01]  /*11a30*/  FFMA.FTZ R0, R0, c[0x0][0x23c], -R2 ;  /* 0x00008f0000007a23 */ /* 0x000fe20000010802 */
[----:B------:R-:W-:-:S04]  /*11a40*/  MOV R156, R22 ;  /* 0x00000016009c7202 */ /* 0x000fc80000000f00 */
[----:B-1----:R-:W-:Y:S01]  /*11a50*/  HMMA.16816.F32.BF16 R60, R8, R16, R176 ;  /* 0x00000010083c723c */ /* 0x002fe200000418b0 */
[----:B------:R1:W-:Y:S01]  /*11a60*/  MUFU.EX2 R176, R0 ;  /* 0x0000000000b07308 */ /* 0x0003e20000000800 */
[----:B------:R-:W-:Y:S01]  /*11a70*/  MOV R157, R23 ;  /* 0x00000017009d7202 */ /* 0x000fe20000000f00 */
[-C--:B------:R-:W-:Y:S02]  /*11a80*/  FMUL.FTZ R192, R192, R46.reuse ;  /* 0x0000002ec0c07220 */ /* 0x080fe40000410000 */
        /* <DEDUP_REMOVED lines=11> */
[----:B-1----:R-:W-:Y:S02]  /*11b40*/  FFMA.FTZ R0, R163, c[0x0][0x23c], -R2 ;  /* 0x00008f00a3007a23 */ /* 0x002fe40000010802 */
[-C--:B------:R-:W-:Y:S02]  /*11b50*/  FMUL.FTZ R204, R204, R46.reuse ;  /* 0x0000002ecccc7220 */ /* 0x080fe40000410000 */
[----:B------:R-:W-:Y:S01]  /*11b60*/  FMUL.FTZ R205, R205, R46 ;  /* 0x0000002ecdcd7220 */ /* 0x000fe20000410000 */
[----:B------:R1:W-:Y:S01]  /*11b70*/  MUFU.EX2 R163, R0 ;  /* 0x0000000000a37308 */ /* 0x0003e20000000800 */
[-C--:B------:R-:W-:Y:S02]  /*11b80*/  FMUL.FTZ R206, R206, R47.reuse ;  /* 0x0000002fcece7220 */ /* 0x080fe40000410000 */
[----:B------:R-:W-:Y:S01]  /*11b90*/  FMUL.FTZ R207, R207, R47 ;  /* 0x0000002fcfcf7220 */ /* 0x000fe20000410000 */
[----:B--2---:R-:W-:Y:S01]  /*11ba0*/  HMMA.16816.F32.BF16 R192, R8, R12, R192 ;  /* 0x0000000c08c0723c */ /* 0x004fe200000418c0 */
        /* <DEDUP_REMOVED lines=15> */
[----:B------:R-:W-:Y:S01]  /*11ca0*/  MOV R247, R31 ;  /* 0x0000001f00f77202 */ /* 0x000fe20000000f00 */
[--C-:B-1----:R-:W-:Y:S01]  /*11cb0*/  FFMA.FTZ R0, R156, c[0x0][0x23c], -R2.reuse ;  /* 0x00008f009c007a23 */ /* 0x102fe20000010802 */
[C---:B------:R-:W-:Y:S01]  /*11cc0*/  HMMA.16816.F32.BF16 R196, R4.reuse, R12, R196 ;  /* 0x0000000c04c4723c */ /* 0x040fe200000418c4 */
[----:B------:R-:W-:Y:S01]  /*11cd0*/  MOV R159, R32 ;  /* 0x00000020009f7202 */ /* 0x000fe20000000f00 */
[----:B------:R-:W-:Y:S01]  /*11ce0*/  LDSM.16.MT88.4 R20, [R234+0xe000] ;  /* 0x00e00000ea14783b */ /* 0x000fe20000004200 */
[----:B------:R1:W-:Y:S01]  /*11cf0*/  MUFU.EX2 R162, R0 ;  /* 0x0000000000a27308 */ /* 0x0003e20000000800 */
[----:B------:R-:W-:Y:S01]  /*11d00*/  MOV R174, R248 ;  /* 0x000000f800ae7202 */ /* 0x000fe20000000f00 */
[----:B------:R-:W-:Y:S01]  /*11d10*/  FMUL.FTZ R120, R120, R48 ;  /* 0x0000003078787220 */ /* 0x000fe20000410000 */
[----:B------:R-:W-:Y:S02]  /*11d20*/  LDSM.16.MT88.4 R28, [R236+0xe000] ;  /* 0x00e00000ec1c783b */ /* 0x000fe40000004200 */
[----:B------:R-:W-:Y:S01]  /*11d30*/  HMMA.16816.F32.BF16 R200, R4, R14, R200 ;  /* 0x0000000e04c8723c */ /* 0x000fe200000418c8 */
[----:B-1----:R-:W-:-:S07]  /*11d40*/  FFMA.FTZ R0, R157, c[0x0][0x23c], -R2 ;  /* 0x00008f009d007a23 */ /* 0x002fce0000010802 */
[----:B------:R-:W-:Y:S01]  /*11d50*/  HMMA.16816.F32.BF16 R204, R8, R14, R204 ;  /* 0x0000000e08cc723c */ /* 0x000fe200000418cc */
[----:B------:R-:W1:Y:S01]  /*11d60*/  LDSM.16.MT88.4 R12, [R235+0xe000] ;  /* 0x00e00000eb0c783b */ /* 0x000e620000004200 */
[----:B------:R2:W-:Y:S02]  /*11d70*/  MUFU.EX2 R161, R0 ;  /* 0x0000000000a17308 */ /* 0x0005e40000000800 */
[----:B--2---:R-:W-:-:S06]  /*11d80*/  FFMA.FTZ R0, R250, c[0x0][0x23c], -R25 ;  /* 0x00008f00fa007a23 */ /* 0x004fcc0000010819 */
[----:B------:R2:W-:Y:S02]  /*11d90*/  MUFU.EX2 R250, R0 ;  /* 0x0000000000fa7308 */ /* 0x0005e40000000800 */
[----:B--2---:R-:W-:-:S06]  /*11da0*/  FFMA.FTZ R0, R251, c[0x0][0x23c], -R25 ;  /* 0x00008f00fb007a23 */ /* 0x004fcc0000010819 */
[----:B------:R2:W-:Y:S01]  /*11db0*/  MUFU.EX2 R251, R0 ;  /* 0x0000000000fb7308 */ /* 0x0005e20000000800 */
[----:B------:R-:W-:Y:S01]  /*11dc0*/  HMMA.16816.F32.BF16 R180, R4, R16, R180 ;  /* 0x0000001004b4723c */ /* 0x000fe200000418b4 */
[----:B--2---:R-:W-:-:S06]  /*11dd0*/  FFMA.FTZ R0, R252, c[0x0][0x23c], -R25 ;  /* 0x00008f00fc007a23 */ /* 0x004fcc0000010819 */
[----:B------:R2:W-:Y:S01]  /*11de0*/  MUFU.EX2 R252, R0 ;  /* 0x0000000000fc7308 */ /* 0x0005e20000000800 */
[----:B------:R-:W-:Y:S01]  /*11df0*/  HMMA.16816.F32.BF16 R184, R4, R18, R184 ;  /* 0x0000001204b8723c */ /* 0x000fe200000418b8 */
[----:B--2---:R-:W-:-:S06]  /*11e00*/  FFMA.FTZ R0, R158, c[0x0][0x23c], -R25 ;  /* 0x00008f009e007a23 */ /* 0x004fcc0000010819 */
[----:B------:R2:W-:Y:S01]  /*11e10*/  MUFU.EX2 R160, R0 ;  /* 0x0000000000a07308 */ /* 0x0005e20000000800 */
[----:B------:R-:W-:Y:S01]  /*11e20*/  HMMA.16816.F32.BF16 R188, R8, R18, R188 ;  /* 0x0000001208bc723c */ /* 0x000fe200000418bc */
[----:B------:R-:W3:Y:S01]  /*11e30*/  LDSM.16.MT88.4 R16, [R233+0xe000] ;  /* 0x00e00000e910783b */ /* 0x000ee20000004200 */
[----:B--2---:R-:W-:-:S05]  /*11e40*/  FFMA.FTZ R0, R246, c[0x0][0x23c], -R24 ;  /* 0x00008f00f6007a23 */ /* 0x004fca0000010818 */
[----:B------:R2:W-:Y:S01]  /*11e50*/  MUFU.EX2 R246, R0 ;  /* 0x0000000000f67308 */ /* 0x0005e20000000800 */
[-C--:B------:R-:W-:Y:S02]  /*11e60*/  FMUL.FTZ R121, R121, R48.reuse ;  /* 0x0000003079797220 */ /* 0x080fe40000410000 */
[-C--:B------:R-:W-:Y:S02]  /*11e70*/  FMUL.FTZ R124, R124, R48.reuse ;  /* 0x000000307c7c7220 */ /* 0x080fe40000410000 */
[----:B------:R-:W-:Y:S02]  /*11e80*/  FMUL.FTZ R125, R125, R48 ;  /* 0x000000307d7d7220 */ /* 0x000fe40000410000 */
[----:B------:R-:W-:Y:S02]  /*11e90*/  FMUL.FTZ R122, R122, R49 ;  /* 0x000000317a7a7220 */ /* 0x000fe40000410000 */
[----:B--2---:R-:W-:-:S04]  /*11ea0*/  FFMA.FTZ R0, R247, c[0x0][0x23c], -R24 ;  /* 0x00008f00f7007a23 */ /* 0x004fc80000010818 */
[----:B------:R2:W4:Y:S01]  /*11eb0*/  MUFU.EX2 R247, R0 ;  /* 0x0000000000f77308 */ /* 0x0005220000000800 */
[-C--:B------:R-:W-:Y:S02]  /*11ec0*/  FMUL.FTZ R123, R123, R49.reuse ;  /* 0x000000317b7b7220 */ /* 0x080fe40000410000 */
[-C--:B------:R-:W-:Y:S02]  /*11ed0*/  FMUL.FTZ R126, R126, R49.reuse ;  /* 0x000000317e7e7220 */ /* 0x080fe40000410000 */
[----:B------:R-:W-:Y:S02]  /*11ee0*/  FMUL.FTZ R127, R127, R49 ;  /* 0x000000317f7f7220 */ /* 0x000fe40000410000 */
[-C--:B------:R-:W-:Y:S02]  /*11ef0*/  FMUL.FTZ R116, R116, R46.reuse ;  /* 0x0000002e74747220 */ /* 0x080fe40000410000 */
[----:B------:R-:W-:Y:S02]  /*11f00*/  FMUL.FTZ R117, R117, R46 ;  /* 0x0000002e75757220 */ /* 0x000fe40000410000 */
[----:B------:R-:W-:-:S02]  /*11f10*/  FMUL.FTZ R118, R118, R47 ;  /* 0x0000002f76767220 */ /* 0x000fc40000410000 */
[--C-:B--2---:R-:W-:Y:S02]  /*11f20*/  FFMA.FTZ R0, R159, c[0x0][0x23c], -R24.reuse ;  /* 0x00008f009f007a23 */ /* 0x104fe40000010818 */
[-C--:B------:R-:W-:Y:S02]  /*11f30*/  FMUL.FTZ R119, R119, R47.reuse ;  /* 0x0000002f77777220 */ /* 0x080fe40000410000 */
[-C--:B------:R-:W-:Y:S01]  /*11f40*/  FMUL.FTZ R128, R128, R46.reuse ;  /* 0x0000002e80807220 */ /* 0x080fe20000410000 */
[----:B------:R2:W-:Y:S01]  /*11f50*/  MUFU.EX2 R248, R0 ;  /* 0x0000000000f87308 */ /* 0x0005e20000000800 */
[----:B------:R-:W-:Y:S02]  /*11f60*/  FMUL.FTZ R129, R129, R46 ;  /* 0x0000002e81817220 */ /* 0x000fe40000410000 */
[-C--:B------:R-:W-:Y:S02]  /*11f70*/  FMUL.FTZ R130, R130, R47.reuse ;  /* 0x0000002f82827220 */ /* 0x080fe40000410000 */
[----:B------:R-:W-:Y:S01]  /*11f80*/  FMUL.FTZ R131, R131, R47 ;  /* 0x0000002f83837220 */ /* 0x000fe20000410000 */
[----:B------:R-:W-:Y:S01]  /*11f90*/  MOV R175, R249 ;  /* 0x000000f900af7202 */ /* 0x000fe20000000f00 */
[----:B-1----:R-:W-:Y:S01]  /*11fa0*/  HMMA.16816.F32.BF16 R120, R4, R12, R120 ;  /* 0x0000000c0478723c */ /* 0x002fe20000041878 */
[----:B------:R-:W-:Y:S01]  /*11fb0*/  MOV R158, R229 ;  /* 0x000000e5009e7202 */ /* 0x000fe20000000f00 */
[----:B--2---:R-:W-:-:S06]  /*11fc0*/  FFMA.FTZ R0, R36, c[0x0][0x23c], -R24 ;  /* 0x00008f0024007a23 */ /* 0x004fcc0000010818 */
[----:B------:R-:W-:Y:S01]  /*11fd0*/  HMMA.16816.F32.BF16 R124, R4, R14, R124 ;  /* 0x0000000e047c723c */ /* 0x000fe2000004187c */
[----:B------:R1:W-:Y:S07]  /*11fe0*/  MUFU.EX2 R249, R0 ;  /* 0x0000000000f97308 */ /* 0x0003ee0000000800 */
[----:B------:R-:W-:Y:S01]  /*11ff0*/  HMMA.16816.F32.BF16 R116, R8, R12, R116 ;  /* 0x0000000c0874723c */ /* 0x000fe20000041874 */
[----:B------:R-:W-:-:S07]  /*12000*/  MOV R159, R230 ;  /* 0x000000e6009f7202 */ /* 0x000fce0000000f00 */
[----:B------:R-:W-:Y:S01]  /*12010*/  HMMA.16816.F32.BF16 R128, R8, R14, R128 ;  /* 0x0000000e0880723c */ /* 0x000fe20000041880 */
[----:B------:R-:W2:Y:S01]  /*12020*/  LDSM.16.MT88.4 R12, [R233+0xc800] ;  /* 0x00c80000e90c783b */ /* 0x000ea20000004200 */
[----:B-1----:R-:W-:-:S04]  /*12030*/  FFMA.FTZ R0, R37, c[0x0][0x23c], -R26 ;  /* 0x00008f0025007a23 */ /* 0x002fc8000001081a */
[----:B------:R1:W-:Y:S01]  /*12040*/  MUFU.EX2 R229, R0 ;  /* 0x0000000000e57308 */ /* 0x0003e20000000800 */
[----:B------:R-:W-:Y:S01]  /*12050*/  MOV R172, R231 ;  /* 0x000000e700ac7202 */ /* 0x000fe20000000f00 */
[-C--:B-----5:R-:W-:Y:S01]  /*12060*/  FMUL.FTZ R72, R72, R48.reuse ;  /* 0x0000003048487220 */ /* 0x0a0fe20000410000 */
[----:B------:R-:W-:Y:S01]  /*12070*/  MOV R173, R245 ;  /* 0x000000f500ad7202 */ /* 0x000fe20000000f00 */
[----:B------:R-:W-:Y:S02]  /*12080*/  FMUL.FTZ R73, R73, R48 ;  /* 0x0000003049497220 */ /* 0x000fe40000410000 */
[----:B-1----:R-:W-:-:S04]  /*12090*/  FFMA.FTZ R0, R38, c[0x0][0x23c], -R26 ;  /* 0x00008f0026007a23 */ /* 0x002fc8000001081a */
[----:B------:R1:W1:Y:S01]  /*120a0*/  MUFU.EX2 R230, R0 ;  /* 0x0000000000e67308 */ /* 0x0002620000000800 */
[-C--:B------:R-:W-:Y:S02]  /*120b0*/  FMUL.FTZ R76, R76, R48.reuse ;  /* 0x000000304c4c7220 */ /* 0x080fe40000410000 */
[----:B------:R-:W-:Y:S02]  /*120c0*/  FMUL.FTZ R77, R77, R48 ;  /* 0x000000304d4d7220 */ /* 0x000fe40000410000 */
[-C--:B------:R-:W-:Y:S02]  /*120d0*/  FMUL.FTZ R74, R74, R49.reuse ;  /* 0x000000314a4a7220 */ /* 0x080fe40000410000 */
[-C--:B------:R-:W-:Y:S02]  /*120e0*/  FMUL.FTZ R75, R75, R49.reuse ;  /* 0x000000314b4b7220 */ /* 0x080fe40000410000 */
[----:B------:R-:W-:Y:S02]  /*120f0*/  FMUL.FTZ R78, R78, R49 ;  /* 0x000000314e4e7220 */ /* 0x000fe40000410000 */
[----:B-1----:R-:W-:-:S04]  /*12100*/  FFMA.FTZ R0, R39, c[0x0][0x23c], -R26 ;  /* 0x00008f0027007a23 */ /* 0x002fc8000001081a */
[----:B------:R1:W-:Y:S01]  /*12110*/  MUFU.EX2 R231, R0 ;  /* 0x0000000000e77308 */ /* 0x0003e20000000800 */
[----:B------:R-:W-:Y:S02]  /*12120*/  FMUL.FTZ R79, R79, R49 ;  /* 0x000000314f4f7220 */ /* 0x000fe40000410000 */
        /* <DEDUP_REMOVED lines=9> */
[----:B------:R-:W1:Y:S01]  /*121c0*/  MUFU.EX2 R245, R0 ;  /* 0x0000000000f57308 */ /* 0x000e620000000800 */
[----:B---3--:R-:W-:Y:S01]  /*121d0*/  HMMA.16816.F32.BF16 R72, R4, R16, R72 ;  /* 0x000000100448723c */ /* 0x008fe20000041848 */
[-C--:B------:R-:W-:Y:S02]  /*121e0*/  FMUL.FTZ R88, R88, R48.reuse ;  /* 0x0000003058587220 */ /* 0x080fe40000410000 */
[----:B------:R-:W-:-:S02]  /*121f0*/  FMUL.FTZ R89, R89, R48 ;  /* 0x0000003059597220 */ /* 0x000fc40000410000 */
[----:B------:R-:W-:-:S03]  /*12200*/  FMUL.FTZ R90, R90, R49 ;  /* 0x000000315a5a7220 */ /* 0x000fc60000410000 */
[----:B------:R-:W-:Y:S01]  /*12210*/  HMMA.16816.F32.BF16 R76, R4, R18, R76 ;  /* 0x00000012044c723c */ /* 0x000fe2000004184c */
[----:B------:R-:W-:Y:S02]  /*12220*/  FMUL.FTZ R91, R91, R49 ;  /* 0x000000315b5b7220 */ /* 0x000fe40000410000 */
[-C--:B------:R-:W-:Y:S02]  /*12230*/  FMUL.FTZ R92, R92, R48.reuse ;  /* 0x000000305c5c7220 */ /* 0x080fe40000410000 */
[----:B------:R-:W-:-:S03]  /*12240*/  FMUL.FTZ R93, R93, R48 ;  /* 0x000000305d5d7220 */ /* 0x000fc60000410000 */
[----:B------:R-:W-:Y:S01]  /*12250*/  HMMA.16816.F32.BF16 R32, R8, R16, R68 ;  /* 0x000000100820723c */ /* 0x000fe20000041844 */
[-C--:B------:R-:W-:Y:S02]  /*12260*/  FMUL.FTZ R94, R94, R49.reuse ;  /* 0x000000315e5e7220 */ /* 0x080fe40000410000 */
[----:B------:R-:W-:Y:S02]  /*12270*/  FMUL.FTZ R95, R95, R49 ;  /* 0x000000315f5f7220 */ /* 0x000fe40000410000 */
[----:B------:R-:W-:-:S03]  /*12280*/  FMUL.FTZ R104, R104, R48 ;  /* 0x0000003068687220 */ /* 0x000fc60000410000 */
[----:B------:R-:W-:Y:S01]  /*12290*/  HMMA.16816.F32.BF16 R80, R8, R18, R80 ;  /* 0x000000120850723c */ /* 0x000fe20000041850 */
[----:B------:R-:W3:Y:S01]  /*122a0*/  LDSM.16.MT88.4 R16, [R236+0xc800] ;  /* 0x00c80000ec10783b */ /* 0x000ee20000004200 */
        /* <DEDUP_REMOVED lines=22> */
[----:B------:R-:W-:Y:S01]  /*12410*/  FMUL.FTZ R115, R115, R47 ;  /* 0x0000002f73737220 */ /* 0x000fe20000410000 */
[C---:B------:R-:W-:Y:S08]  /*12420*/  HMMA.16816.F32.BF16 R88, R4.reuse, R20, R88 ;  /* 0x000000140458723c */ /* 0x040ff00000041858 */
[C---:B------:R-:W-:Y:S08]  /*12430*/  HMMA.16816.F32.BF16 R92, R4.reuse, R22, R92 ;  /* 0x00000016045c723c */ /* 0x040ff0000004185c */
[C---:B------:R-:W-:Y:S08]  /*12440*/  HMMA.16816.F32.BF16 R104, R4.reuse, R28, R104 ;  /* 0x0000001c0468723c */ /* 0x040ff00000041868 */
[----:B------:R-:W-:Y:S07]  /*12450*/  HMMA.16816.F32.BF16 R108, R4, R30, R108 ;  /* 0x0000001e046c723c */ /* 0x000fee000004186c */
[----:B----4-:R-:W-:Y:S01]  /*12460*/  F2FP.BF16.PACK_AB R4, R247, R246 ;  /* 0x000000f6f704723e */ /* 0x010fe200000010ff */
[----:B------:R-:W-:Y:S01]  /*12470*/  HMMA.16816.F32.BF16 R84, R8, R20, R84 ;  /* 0x000000140854723c */ /* 0x000fe20000041854 */
[----:B------:R-:W-:-:S02]  /*12480*/  F2FP.BF16.PACK_AB R5, R230, R229 ;  /* 0x000000e5e605723e */ /* 0x000fc400000010ff */
[----:B------:R-:W-:Y:S02]  /*12490*/  F2FP.BF16.PACK_AB R6, R249, R248 ;  /* 0x000000f8f906723e */ /* 0x000fe400000010ff */
[----:B-1----:R-:W-:-:S03]  /*124a0*/  F2FP.BF16.PACK_AB R7, R245, R231 ;  /* 0x000000e7f507723e */ /* 0x002fc600000010ff */
[C---:B------:R-:W-:Y:S01]  /*124b0*/  HMMA.16816.F32.BF16 R96, R8.reuse, R22, R96 ;  /* 0x000000160860723c */ /* 0x040fe20000041860 */
[----:B------:R-:W-:Y:S01]  /*124c0*/  FFMA.FTZ R0, R226, c[0x0][0x23c], -R2 ;  /* 0x00008f00e2007a23 */ /* 0x000fe20000010802 */
[----:B------:R-:W-:Y:S06]  /*124d0*/  LDSM.16.MT88.4 R20, [R234+0xc800] ;  /* 0x00c80000ea14783b */ /* 0x000fec0000004200 */
[C---:B------:R-:W-:Y:S08]  /*124e0*/  HMMA.16816.F32.BF16 R100, R8.reuse, R28, R100 ;  /* 0x0000001c0864723c */ /* 0x040ff00000041864 */
[----:B------:R-:W-:Y:S08]  /*124f0*/  HMMA.16816.F32.BF16 R112, R8, R30, R112 ;  /* 0x0000001e0870723c */ /* 0x000ff00000041870 */
[----:B--2---:R-:W-:Y:S01]  /*12500*/  HMMA.16816.F32.BF16 R144, R4, R12, R144 ;  /* 0x0000000c0490723c */ /* 0x004fe20000041890 */
[----:B------:R-:W-:-:S07]  /*12510*/  F2FP.BF16.PACK_AB R8, R163, R176 ;  /* 0x000000b0a308723e */ /* 0x000fce00000010ff */
[----:B------:R-:W-:Y:S01]  /*12520*/  HMMA.16816.F32.BF16 R152, R4, R14, R152 ;  /* 0x0000000e0498723c */ /* 0x000fe20000041898 */
[----:B------:R-:W-:Y:S01]  /*12530*/  F2FP.BF16.PACK_AB R9, R251, R250 ;  /* 0x000000fafb09723e */ /* 0x000fe200000010ff */
[----:B------:R1:W-:Y:S01]  /*12540*/  MUFU.EX2 R226, R0 ;  /* 0x0000000000e27308 */ /* 0x0003e20000000800 */
[----:B------:R-:W-:Y:S01]  /*12550*/  F2FP.BF16.PACK_AB R10, R161, R162 ;  /* 0x000000a2a10a723e */ /* 0x000fe200000010ff */
[----:B------:R-:W-:Y:S01]  /*12560*/  LDSM.16.MT88.4 R28, [R233+0xe800] ;  /* 0x00e80000e91c783b */ /* 0x000fe20000004200 */
[----:B------:R-:W-:-:S07]  /*12570*/  F2FP.BF16.PACK_AB R11, R160, R252 ;  /* 0x000000fca00b723e */ /* 0x000fce00000010ff */
[C---:B------:R-:W-:Y:S08]  /*12580*/  HMMA.16816.F32.BF16 R148, R8.reuse, R12, R148 ;  /* 0x0000000c0894723c */ /* 0x040ff00000041894 */
[----:B------:R-:W-:Y:S01]  /*12590*/  HMMA.16816.F32.BF16 R52, R8, R14, R52 ;  /* 0x0000000e0834723c */ /* 0x000fe20000041834 */
[----:B------:R-:W2:Y:S01]  /*125a0*/  LDSM.16.MT88.4 R12, [R235+0xc800] ;  /* 0x00c80000eb0c783b */ /* 0x000ea20000004200 */
[----:B-1----:R-:W-:-:S04]  /*125b0*/  FFMA.FTZ R0, R225, c[0x0][0x23c], -R2 ;  /* 0x00008f00e1007a23 */ /* 0x002fc80000010802 */
[----:B------:R1:W4:Y:S02]  /*125c0*/  MUFU.EX2 R225, R0 ;  /* 0x0000000000e17308 */ /* 0x0003240000000800 */
[-C--:B---3--:R-:W-:Y:S08]  /*125d0*/  HMMA.16816.F32.BF16 R60, R8, R16.reuse, R60 ;  /* 0x00000010083c723c */ /* 0x088ff0000004183c */
[----:B------:R-:W-:Y:S01]  /*125e0*/  HMMA.16816.F32.BF16 R180, R4, R16, R180 ;  /* 0x0000001004b4723c */ /* 0x000fe200000418b4 */
[----:B-1----:R-:W-:-:S07]  /*125f0*/  FFMA.FTZ R0, R224, c[0x0][0x23c], -R2 ;  /* 0x00008f00e0007a23 */ /* 0x002fce0000010802 */
[-C--:B------:R-:W-:Y:S01]  /*12600*/  HMMA.16816.F32.BF16 R184, R4, R18.reuse, R184 ;  /* 0x0000001204b8723c */ /* 0x080fe200000418b8 */
[----:B------:R1:W-:Y:S07]  /*12610*/  MUFU.EX2 R224, R0 ;  /* 0x0000000000e07308 */ /* 0x0003ee0000000800 */
[----:B------:R-:W-:Y:S01]  /*12620*/  HMMA.16816.F32.BF16 R68, R8, R18, R188 ;  /* 0x000000120844723c */ /* 0x000fe200000418bc */
[----:B------:R-:W3:Y:S01]  /*12630*/  LDSM.16.MT88.4 R16, [R236+0xe800] ;  /* 0x00e80000ec10783b */ /* 0x000ee20000004200 */
[----:B-1----:R-:W-:-:S04]  /*12640*/  FFMA.FTZ R0, R223, c[0x0][0x23c], -R2 ;  /* 0x00008f00df007a23 */ /* 0x002fc80000010802 */
[----:B------:R1:W-:Y:S02]  /*12650*/  MUFU.EX2 R223, R0 ;  /* 0x0000000000df7308 */ /* 0x0003e40000000800 */
[----:B--2---:R-:W-:Y:S01]  /*12660*/  HMMA.16816.F32.BF16 R192, R8, R12, R192 ;  /* 0x0000000c08c0723c */ /* 0x004fe200000418c0 */
[----:B-1----:R-:W-:-:S05]  /*12670*/  FFMA.FTZ R0, R222, c[0x0][0x23c], -R25 ;  /* 0x00008f00de007a23 */ /* 0x002fca0000010819 */
[----:B------:R1:W-:Y:S02]  /*12680*/  MUFU.EX2 R222, R0 ;  /* 0x0000000000de7308 */ /* 0x0003e40000000800 */
[C---:B------:R-:W-:Y:S08]  /*12690*/  HMMA.16816.F32.BF16 R196, R4.reuse, R12, R196 ;  /* 0x0000000c04c4723c */ /* 0x040ff000000418c4 */
[----:B------:R-:W-:Y:S01]  /*126a0*/  HMMA.16816.F32.BF16 R200, R4, R14, R200 ;  /* 0x0000000e04c8723c */ /* 0x000fe200000418c8 */
[----:B-1----:R-:W-:-:S07]  /*126b0*/  FFMA.FTZ R0, R221, c[0x0][0x23c], -R25 ;  /* 0x00008f00dd007a23 */ /* 0x002fce0000010819 */
[----:B------:R-:W-:Y:S01]  /*126c0*/  HMMA.16816.F32.BF16 R204, R8, R14, R204 ;  /* 0x0000000e08cc723c */ /* 0x000fe200000418cc */
[----:B------:R-:W1:Y:S01]  /*126d0*/  LDSM.16.MT88.4 R12, [R235+0xe800] ;  /* 0x00e80000eb0c783b */ /* 0x000e620000004200 */
[----:B------:R2:W1:Y:S02]  /*126e0*/  MUFU.EX2 R221, R0 ;  /* 0x0000000000dd7308 */ /* 0x0004640000000800 */
[----:B--2---:R-:W-:-:S06]  /*126f0*/  FFMA.FTZ R0, R220, c[0x0][0x23c], -R25 ;  /* 0x00008f00dc007a23 */ /* 0x004fcc0000010819 */
[----:B------:R2:W-:Y:S01]  /*12700*/  MUFU.EX2 R220, R0 ;  /* 0x0000000000dc7308 */ /* 0x0005e20000000800 */
[----:B------:R-:W-:Y:S01]  /*12710*/  HMMA.16816.F32.BF16 R56, R8, R20, R56 ;  /* 0x000000140838723c */ /* 0x000fe20000041838 */
[----:B--2---:R-:W-:-:S06]  /*12720*/  FFMA.FTZ R0, R218, c[0x0][0x23c], -R25 ;  /* 0x00008f00da007a23 */ /* 0x004fcc0000010819 */
[----:B------:R2:W1:Y:S01]  /*12730*/  MUFU.EX2 R218, R0 ;  /* 0x0000000000da7308 */ /* 0x0004620000000800 */
[----:B------:R-:W-:Y:S01]  /*12740*/  HMMA.16816.F32.BF16 R164, R4, R20, R164 ;  /* 0x0000001404a4723c */ /* 0x000fe200000418a4 */
[----:B------:R-:W-:-:S07]  /*12750*/  MOV R191, R158 ;  /* 0x0000009e00bf7202 */ /* 0x000fce0000000f00 */
[----:B------:R-:W-:Y:S01]  /*12760*/  HMMA.16816.F32.BF16 R168, R4, R22, R168 ;  /* 0x0000001604a8723c */ /* 0x000fe200000418a8 */
[----:B--2---:R-:W-:-:S07]  /*12770*/  FFMA.FTZ R0, R217, c[0x0][0x23c], -R24 ;  /* 0x00008f00d9007a23 */ /* 0x004fce0000010818 */
[----:B------:R-:W-:Y:S01]  /*12780*/  HMMA.16816.F32.BF16 R64, R8, R22, R64 ;  /* 0x000000160840723c */ /* 0x000fe20000041840 */
[----:B------:R-:W2:Y:S01]  /*12790*/  LDSM.16.MT88.4 R20, [R234+0xe800] ;  /* 0x00e80000ea14783b */ /* 0x000ea20000004200 */
[----:B------:R1:W-:Y:S01]  /*127a0*/  MUFU.EX2 R217, R0 ;  /* 0x0000000000d97308 */ /* 0x0003e20000000800 */
[----:B------:R-:W-:Y:S02]  /*127b0*/  MOV R190, R159 ;  /* 0x0000009f00be7202 */ /* 0x000fe40000000f00 */
[----:B------:R-:W-:Y:S02]  /*127c0*/  MOV R189, R143 ;  /* 0x0000008f00bd7202 */ /* 0x000fe40000000f00 */
[----:B------:R-:W-:Y:S01]  /*127d0*/  MOV R188, R142 ;  /* 0x0000008e00bc7202 */ /* 0x000fe20000000f00 */
[----:B---3--:R-:W-:Y:S01]  /*127e0*/  HMMA.16816.F32.BF16 R104, R4, R16, R104 ;  /* 0x000000100468723c */ /* 0x008fe20000041868 */
[----:B-1----:R-:W-:-:S04]  /*127f0*/  FFMA.FTZ R0, R216, c[0x0][0x23c], -R24 ;  /* 0x00008f00d8007a23 */ /* 0x002fc80000010818 */
[----:B------:R1:W3:Y:S01]  /*12800*/  MUFU.EX2 R216, R0 ;  /* 0x0000000000d87308 */ /* 0x0002e20000000800 */
[----:B------:R-:W-:Y:S02]  /*12810*/  MOV R159, R141 ;  /* 0x0000008d009f7202 */ /* 0x000fe40000000f00 */
[----:B------:R-:W-:Y:S01]  /*12820*/  HMMA.16816.F32.BF16 R108, R4, R18, R108 ;  /* 0x00000012046c723c */ /* 0x000fe2000004186c */
[----:B------:R-:W-:-:S07]  /*12830*/  MOV R158, R140 ;  /* 0x0000008c009e7202 */ /* 0x000fce0000000f00 */
[----:B------:R-:W-:Y:S01]  /*12840*/  HMMA.16816.F32.BF16 R100, R8, R16, R100 ;  /* 0x000000100864723c */ /* 0x000fe20000041864 */
[----:B-1----:R-:W-:-:S07]  /*12850*/  FFMA.FTZ R0, R215, c[0x0][0x23c], -R24 ;  /* 0x00008f00d7007a23 */ /* 0x002fce0000010818 */
[----:B------:R-:W-:Y:S01]  /*12860*/  HMMA.16816.F32.BF16 R112, R8, R18, R112 ;  /* 0x000000120870723c */ /* 0x000fe20000041870 */
[----:B------:R-:W1:Y:S01]  /*12870*/  LDSM.16.MT88.4 R16, [R234+0xd000] ;  /* 0x00d00000ea10783b */ /* 0x000e620000004200 */
[----:B------:R2:W-:Y:S06]  /*12880*/  MUFU.EX2 R215, R0 ;  /* 0x0000000000d77308 */ /* 0x0005ec0000000800 */
[----:B------:R-:W-:Y:S01]  /*12890*/  HMMA.16816.F32.BF16 R72, R4, R28, R72 ;  /* 0x0000001c0448723c */ /* 0x000fe20000041848 */
[----:B------:R-:W-:-:S07]  /*128a0*/  MOV R156, R42 ;  /* 0x0000002a009c7202 */ /* 0x000fce0000000f00 */
[----:B------:R-:W-:Y:S01]  /*128b0*/  HMMA.16816.F32.BF16 R76, R4, R30, R76 ;  /* 0x0000001e044c723c */ /* 0x000fe2000004184c */
[----:B--2---:R-:W-:-:S07]  /*128c0*/  FFMA.FTZ R0, R213, c[0x0][0x23c], -R24 ;  /* 0x00008f00d5007a23 */ /* 0x004fce0000010818 */
[C---:B------:R-:W-:Y:S01]  /*128d0*/  HMMA.16816.F32.BF16 R140, R8.reuse, R28, R32 ;  /* 0x0000001c088c723c */ /* 0x040fe20000041820 */
[----:B------:R2:W-:Y:S07]  /*128e0*/  MUFU.EX2 R213, R0 ;  /* 0x0000000000d57308 */ /* 0x0005ee0000000800 */
[----:B------:R-:W-:Y:S01]  /*128f0*/  HMMA.16816.F32.BF16 R80, R8, R30, R80 ;  /* 0x0000001e0850723c */ /* 0x000fe20000041850 */
[----:B------:R-:W1:Y:S01]  /*12900*/  LDSM.16.MT88.4 R28, [R235+0xf000] ;  /* 0x00f00000eb1c783b */ /* 0x000e620000004200 */
[----:B------:R-:W-:-:S02]  /*12910*/  FFMA.FTZ R42, R139, c[0x0][0x23c], -R2 ;  /* 0x00008f008b2a7a23 */ /* 0x000fc40000010802 */
[----:B--2---:R-:W-:-:S04]  /*12920*/  FFMA.FTZ R0, R214, c[0x0][0x23c], -R26 ;  /* 0x00008f00d6007a23 */ /* 0x004fc8000001081a */
[----:B------:R2:W-:Y:S01]  /*12930*/  MUFU.EX2 R139, R0 ;  /* 0x00000000008b7308 */ /* 0x0005e20000000800 */
[----:B------:R-:W-:Y:S01]  /*12940*/  MOV R157, R43 ;  /* 0x0000002b009d7202 */ /* 0x000fe20000000f00 */
[----:B------:R-:W-:Y:S02]  /*12950*/  FFMA.FTZ R37, R137, c[0x0][0x23c], -R25 ;  /* 0x00008f0089257a23 */ /* 0x000fe40000010819 */
[--C-:B------:R-:W-:Y:S02]  /*12960*/  FFMA.FTZ R44, R44, c[0x0][0x23c], -R2.reuse ;  /* 0x00008f002c2c7a23 */ /* 0x100fe40000010802 */
[--C-:B------:R-:W-:Y:S02]  /*12970*/  FFMA.FTZ R43, R208, c[0x0][0x23c], -R2.reuse ;  /* 0x00008f00d02b7a23 */ /* 0x100fe40000010802 */
[----:B------:R-:W-:Y:S02]  /*12980*/  FFMA.FTZ R38, R138, c[0x0][0x23c], -R2 ;  /* 0x00008f008a267a23 */ /* 0x000fe40000010802 */
[----:B------:R-:W-:-:S02]  /*12990*/  FFMA.FTZ R2, R228, c[0x0][0x23c], -R26 ;  /* 0x00008f00e4027a23 */ /* 0x000fc4000001081a */
[----:B--2---:R-:W-:-:S04]  /*129a0*/  FFMA.FTZ R0, R219, c[0x0][0x23c], -R26 ;  /* 0x00008f00db007a23 */ /* 0x004fc8000001081a */
[----:B------:R2:W1:Y:S01]  /*129b0*/  MUFU.EX2 R137, R0 ;  /* 0x0000000000897308 */ /* 0x0004620000000800 */
[----:B------:R-:W-:Y:S01]  /*129c0*/  HMMA.16816.F32.BF16 R124, R4, R14, R124 ;  /* 0x0000000e047c723c */ /* 0x000fe2000004187c */
[--C-:B------:R-:W-:Y:S02]  /*129d0*/  FFMA.FTZ R36, R133, c[0x0][0x23c], -R25.reuse ;  /* 0x00008f0085247a23 */ /* 0x100fe40000010819 */
[----:B------:R-:W-:-:S04]  /*129e0*/  FFMA.FTZ R35, R132, c[0x0][0x23c], -R25 ;  /* 0x00008f0084237a23 */ /* 0x000fc80000010819 */
[----:B------:R-:W-:Y:S01]  /*129f0*/  MUFU.EX2 R133, R2 ;  /* 0x0000000200857308 */ /* 0x000fe20000000800 */
[----:B--2---:R-:W-:-:S07]  /*12a00*/  FFMA.FTZ R0, R227, c[0x0][0x23c], -R26 ;  /* 0x00008f00e3007a23 */ /* 0x004fce000001081a */
[----:B------:R-:W2:Y:S01]  /*12a10*/  MUFU.EX2 R132, R0 ;  /* 0x0000000000847308 */ /* 0x000ea20000000800 */
[----:B------:R-:W-:Y:S01]  /*12a20*/  HMMA.16816.F32.BF16 R84, R8, R20, R84 ;  /* 0x000000140854723c */ /* 0x000fe20000041854 */
[----:B------:R-:W-:-:S07]  /*12a30*/  MOV R219, R163 ;  /* 0x000000a300db7202 */ /* 0x000fce0000000f00 */
[----:B------:R-:W-:Y:S01]  /*12a40*/  HMMA.16816.F32.BF16 R96, R8, R22, R96 ;  /* 0x000000160860723c */ /* 0x000fe20000041860 */
[----:B------:R-:W-:-:S07]  /*12a50*/  MOV R138, R162 ;  /* 0x000000a2008a7202 */ /* 0x000fce0000000f00 */
[----:B------:R-:W-:Y:S01]  /*12a60*/  HMMA.16816.F32.BF16 R116, R8, R12, R116 ;  /* 0x0000000c0874723c */ /* 0x000fe20000041874 */
[----:B------:R-:W-:-:S07]  /*12a70*/  MOV R208, R161 ;  /* 0x000000a100d07202 */ /* 0x000fce0000000f00 */
[----:B------:R-:W-:Y:S01]  /*12a80*/  HMMA.16816.F32.BF16 R128, R8, R14, R128 ;  /* 0x0000000e0880723c */ /* 0x000fe20000041880 */
[----:B------:R-:W-:-:S06]  /*12a90*/  MOV R214, R160 ;  /* 0x000000a000d67202 */ /* 0x000fcc0000000f00 */
[----:B----4-:R-:W-:Y:S01]  /*12aa0*/  F2FP.BF16.PACK_AB R8, R225, R226 ;  /* 0x000000e2e108723e */ /* 0x010fe200000010ff */
[----:B------:R-:W-:Y:S01]  /*12ab0*/  HMMA.16816.F32.BF16 R88, R4, R20, R88 ;  /* 0x000000140458723c */ /* 0x000fe20000041858 */
[----:B------:R-:W-:Y:S02]  /*12ac0*/  F2FP.BF16.PACK_AB R9, R221, R222 ;  /* 0x000000dedd09723e */ /* 0x000fe400000010ff */
[----:B------:R-:W-:Y:S02]  /*12ad0*/  F2FP.BF16.PACK_AB R10, R223, R224 ;  /* 0x000000e0df0a723e */ /* 0x000fe400000010ff */
[----:B------:R-:W-:-:S03]  /*12ae0*/  F2FP.BF16.PACK_AB R11, R218, R220 ;  /* 0x000000dcda0b723e */ /* 0x000fc600000010ff */
[C---:B------:R-:W-:Y:S01]  /*12af0*/  HMMA.16816.F32.BF16 R92, R4.reuse, R22, R92 ;  /* 0x00000016045c723c */ /* 0x040fe2000004185c */
[----:B------:R-:W-:Y:S01]  /*12b00*/  FFMA.FTZ R34, R209, c[0x0][0x23c], -R26 ;  /* 0x00008f00d1227a23 */ /* 0x000fe2000001081a */
[----:B------:R-:W2:Y:S04]  /*12b10*/  LDSM.16.MT88.4 R20, [R233+0xd000] ;  /* 0x00d00000e914783b */ /* 0x000ea80000004200 */
[----:B------:R-:W4:Y:S02]  /*12b20*/  LDL.LU R209, [R1+0x80] ;  /* 0x0000800001d17983 */ /* 0x000f240000300800 */
[----:B------:R-:W-:Y:S02]  /*12b30*/  HMMA.16816.F32.BF16 R120, R4, R12, R120 ;  /* 0x0000000c0478723c */ /* 0x000fe40000041878 */
[----:B------:R-:W2:Y:S05]  /*12b40*/  LDSM.16.MT88.4 R12, [R236+0xd000] ;  /* 0x00d00000ec0c783b */ /* 0x000eaa0000004200 */
[----:B---3--:R-:W-:-:S02]  /*12b50*/  F2FP.BF16.PACK_AB R4, R216, R217 ;  /* 0x000000d9d804723e */ /* 0x008fc400000010ff */
[----:B-1----:R-:W-:Y:S02]  /*12b60*/  F2FP.BF16.PACK_AB R5, R137, R139 ;  /* 0x0000008b8905723e */ /* 0x002fe400000010ff */
[----:B------:R-:W-:Y:S02]  /*12b70*/  F2FP.BF16.PACK_AB R6, R213, R215 ;  /* 0x000000d7d506723e */ /* 0x000fe400000010ff */
[----:B--2---:R-:W-:Y:S01]  /*12b80*/  F2FP.BF16.PACK_AB R7, R133, R132 ;  /* 0x000000848507723e */ /* 0x004fe200000010ff */
[----:B------:R-:W-:Y:S08]  /*12b90*/  HMMA.16816.F32.BF16 R160, R8, R16, R56 ;  /* 0x0000001008a0723c */ /* 0x000ff00000041838 */
[----:B------:R-:W-:Y:S01]  /*12ba0*/  HMMA.16816.F32.BF16 R56, R4, R30, R124 ;  /* 0x0000001e0438723c */ /* 0x000fe2000004187c */
[----:B------:R-:W2:Y:S04]  /*12bb0*/  LDL.LU R125, [R1+0x74] ;  /* 0x00007400017d7983 */ /* 0x000ea80000300800 */
[----:B------:R-:W3:Y:S04]  /*12bc0*/  LDL.LU R126, [R1+0x78] ;  /* 0x00007800017e7983 */ /* 0x000ee80000300800 */
[----:B------:R-:W2:Y:S01]  /*12bd0*/  LDL.LU R127, [R1+0x7c] ;  /* 0x00007c00017f7983 */ /* 0x000ea20000300800 */
[----:B------:R-:W-:Y:S01]  /*12be0*/  MOV R227, R176 ;  /* 0x000000b000e37202 */ /* 0x000fe20000000f00 */
[----:B------:R-:W-:Y:S01]  /*12bf0*/  FFMA.FTZ R33, R51, c[0x0][0x23c], -R25 ;  /* 0x00008f0033217a23 */ /* 0x000fe20000010819 */
[----:B------:R-:W-:Y:S01]  /*12c00*/  HMMA.16816.F32.BF16 R148, R8, R20, R148 ;  /* 0x000000140894723c */ /* 0x000fe20000041894 */
[----:B------:R-:W-:-:S02]  /*12c10*/  FFMA.FTZ R45, R45, c[0x0][0x23c], -R24 ;  /* 0x00008f002d2d7a23 */ /* 0x000fc40000010818 */
[--C-:B------:R-:W-:Y:S02]  /*12c20*/  FFMA.FTZ R41, R41, c[0x0][0x23c], -R24.reuse ;  /* 0x00008f0029297a23 */ /* 0x100fe40000010818 */
[--C-:B------:R-:W-:Y:S02]  /*12c30*/  FFMA.FTZ R40, R40, c[0x0][0x23c], -R24.reuse ;  /* 0x00008f0028287a23 */ /* 0x100fe40000010818 */
[----:B------:R-:W-:Y:S01]  /*12c40*/  FFMA.FTZ R39, R50, c[0x0][0x23c], -R24 ;  /* 0x00008f0032277a23 */ /* 0x000fe20000010818 */
[----:B------:R-:W-:Y:S01]  /*12c50*/  HMMA.16816.F32.BF16 R176, R8, R12, R60 ;  /* 0x0000000c08b0723c */ /* 0x000fe2000004183c */
[--C-:B------:R-:W-:Y:S02]  /*12c60*/  FFMA.FTZ R32, R212, c[0x0][0x23c], -R26.reuse ;  /* 0x00008f00d4207a23 */ /* 0x100fe4000001081a */
[--C-:B------:R-:W-:Y:S02]  /*12c70*/  FFMA.FTZ R2, R211, c[0x0][0x23c], -R26.reuse ;  /* 0x00008f00d3027a23 */ /* 0x100fe4000001081a */
[----:B------:R-:W-:-:S02]  /*12c80*/  FFMA.FTZ R0, R210, c[0x0][0x23c], -R26 ;  /* 0x00008f00d2007a23 */ /* 0x000fc4000001081a */
[----:B------:R-:W1:Y:S01]  /*12c90*/  LDSM.16.MT88.4 R24, [R235+0xd000] ;  /* 0x00d00000eb18783b */ /* 0x000e620000004200 */
[C---:B------:R-:W-:Y:S08]  /*12ca0*/  HMMA.16816.F32.BF16 R144, R4.reuse, R20, R144 ;  /* 0x000000140490723c */ /* 0x040ff00000041890 */
[-C--:B------:R-:W-:Y:S08]  /*12cb0*/  HMMA.16816.F32.BF16 R152, R4, R22.reuse, R152 ;  /* 0x000000160498723c */ /* 0x080ff00000041898 */
[----:B------:R-:W-:Y:S01]  /*12cc0*/  HMMA.16816.F32.BF16 R52, R8, R22, R52 ;  /* 0x000000160834723c */ /* 0x000fe20000041834 */
[----:B------:R-:W1:Y:S07]  /*12cd0*/  LDSM.16.MT88.4 R20, [R233+0xf000] ;  /* 0x00f00000e914783b */ /* 0x000e6e0000004200 */
[C---:B------:R-:W-:Y:S08]  /*12ce0*/  HMMA.16816.F32.BF16 R164, R4.reuse, R16, R164 ;  /* 0x0000001004a4723c */ /* 0x040ff000000418a4 */
[-C--:B------:R-:W-:Y:S08]  /*12cf0*/  HMMA.16816.F32.BF16 R168, R4, R18.reuse, R168 ;  /* 0x0000001204a8723c */ /* 0x080ff000000418a8 */
[----:B------:R-:W-:Y:S01]  /*12d00*/  HMMA.16816.F32.BF16 R64, R8, R18, R64 ;  /* 0x000000120840723c */ /* 0x000fe20000041840 */
[----:B------:R-:W1:Y:S07]  /*12d10*/  LDSM.16.MT88.4 R16, [R234+0xf000] ;  /* 0x00f00000ea10783b */ /* 0x000e6e0000004200 */
[C---:B------:R-:W-:Y:S08]  /*12d20*/  HMMA.16816.F32.BF16 R180, R4.reuse, R12, R180 ;  /* 0x0000000c04b4723c */ /* 0x040ff000000418b4 */
[-C--:B------:R-:W-:Y:S08]  /*12d30*/  HMMA.16816.F32.BF16 R184, R4, R14.reuse, R184 ;  /* 0x0000000e04b8723c */ /* 0x080ff000000418b8 */
[----:B------:R-:W-:Y:S01]  /*12d40*/  HMMA.16816.F32.BF16 R60, R8, R14, R68 ;  /* 0x0000000e083c723c */ /* 0x000fe20000041844 */
[----:B------:R-:W1:Y:S01]  /*12d50*/  LDSM.16.MT88.4 R12, [R236+0xf000] ;  /* 0x00f00000ec0c783b */ /* 0x000e620000004200 */
[----:B------:R-:W-:-:S02]  /*12d60*/  MOV R212, R157 ;  /* 0x0000009d00d47202 */ /* 0x000fc40000000f00 */
[----:B------:R-:W-:-:S04]  /*12d70*/  MOV R211, R158 ;  /* 0x0000009e00d37202 */ /* 0x000fc80000000f00 */
        /* <DEDUP_REMOVED lines=22> */
[----:B------:R-:W-:Y:S01]  /*12ee0*/  HMMA.16816.F32.BF16 R20, R8, R22, R80 ;  /* 0x000000160814723c */ /* 0x000fe20000041850 */
[----:B------:R-:W-:-:S07]  /*12ef0*/  MOV R228, R156 ;  /* 0x0000009c00e47202 */ /* 0x000fce0000000f00 */
[----:B------:R-:W-:Y:S01]  /*12f00*/  HMMA.16816.F32.BF16 R16, R8, R18, R96 ;  /* 0x000000120810723c */ /* 0x000fe20000041860 */
[----:B------:R-:W-:-:S07]  /*12f10*/  MOV R210, R159 ;  /* 0x0000009f00d27202 */ /* 0x000fce0000000f00 */
[C---:B------:R-:W-:Y:S01]  /*12f20*/  HMMA.16816.F32.BF16 R12, R8.reuse, R14, R112 ;  /* 0x0000000e080c723c */ /* 0x040fe20000041870 */
[----:B------:R4:W-:Y:S01]  /*12f30*/  MUFU.EX2 R35, R2 ;  /* 0x0000000200237308 */ /* 0x0009e20000000800 */
[----:B------:R-:W-:Y:S01]  /*12f40*/  MOV R143, R173 ;  /* 0x000000ad008f7202 */ /* 0x000fe20000000f00 */
[----:B------:R-:W-:Y:S01]  /*12f50*/  LDSM.16.MT88.4 R156, [R233+0xd800] ;  /* 0x00d80000e99c783b */ /* 0x000fe20000004200 */
[----:B------:R-:W-:Y:S02]  /*12f60*/  MOV R142, R174 ;  /* 0x000000ae008e7202 */ /* 0x000fe40000000f00 */
[----:B------:R-:W-:Y:S01]  /*12f70*/  MOV R141, R175 ;  /* 0x000000af008d7202 */ /* 0x000fe20000000f00 */
[----:B------:R-:W-:Y:S01]  /*12f80*/  LDSM.16.MT88.4 R204, [R235+0xd800] ;  /* 0x00d80000ebcc783b */ /* 0x000fe20000004200 */
[----:B------:R-:W-:Y:S01]  /*12f90*/  HMMA.16816.F32.BF16 R28, R8, R30, R128 ;  /* 0x0000001e081c723c */ /* 0x000fe20000041880 */
[----:B------:R1:W-:Y:S02]  /*12fa0*/  MUFU.EX2 R32, R0 ;  /* 0x0000000000207308 */ /* 0x0003e40000000800 */
[----:B------:R-:W-:Y:S04]  /*12fb0*/  LDSM.16.MT88.4 R80, [R233+0xf800] ;  /* 0x00f80000e950783b */ /* 0x000fe80000004200 */
[----:B------:R-:W-:Y:S04]  /*12fc0*/  LDSM.16.MT88.4 R96, [R234+0xf800] ;  /* 0x00f80000ea60783b */ /* 0x000fe80000004200 */
[----:B------:R-:W-:Y:S01]  /*12fd0*/  LDSM.16.MT88.4 R112, [R236+0xf800] ;  /* 0x00f80000ec70783b */ /* 0x000fe20000004200 */
[----:B------:R-:W1:Y:S08]  /*12fe0*/  MUFU.EX2 R44, R44 ;  /* 0x0000002c002c7308 */ /* 0x000e700000000800 */
[----:B------:R-:W1:Y:S01]  /*12ff0*/  MUFU.EX2 R37, R37 ;  /* 0x0000002500257308 */ /* 0x000e620000000800 */
[----:B----4-:R-:W-:Y:S01]  /*13000*/  FFMA.FTZ R2, R209, R49, R232 ;  /* 0x00000031d1027223 */ /* 0x010fe200000100e8 */
[----:B------:R-:W-:-:S02]  /*13010*/  MOV R209, R172 ;  /* 0x000000ac00d17202 */ /* 0x000fc40000000f00 */
[----:B------:R-:W-:Y:S01]  /*13020*/  LDSM.16.MT88.4 R172, [R234+0xd800] ;  /* 0x00d80000eaac783b */ /* 0x000fe20000004200 */
[----:B------:R-:W-:Y:S01]  /*13030*/  FADD.FTZ R8, R228, R2 ;  /* 0x00000002e4087221 */ /* 0x000fe20000010000 */
[----:B------:R-:W-:Y:S02]  /*13040*/  MOV R228, R188 ;  /* 0x000000bc00e47202 */ /* 0x000fe40000000f00 */
[----:B------:R-:W-:Y:S01]  /*13050*/  MUFU.EX2 R45, R45 ;  /* 0x0000002d002d7308 */ /* 0x000fe20000000800 */
[----:B---3--:R-:W-:Y:S02]  /*13060*/  FFMA.FTZ R5, R126, R47, R238 ;  /* 0x0000002f7e057223 */ /* 0x008fe400000100ee */
[----:B--2---:R-:W-:Y:S02]  /*13070*/  FFMA.FTZ R4, R127, R48, R237 ;  /* 0x000000307f047223 */ /* 0x004fe400000100ed */
[----:B------:R-:W-:Y:S02]  /*13080*/  FADD.FTZ R10, R211, R5 ;  /* 0x00000005d30a7221 */ /* 0x000fe40000010000 */
[----:B------:R-:W-:-:S02]  /*13090*/  FADD.FTZ R9, R212, R4 ;  /* 0x00000004d4097221 */ /* 0x000fc40000010000 */
[----:B------:R-:W2:Y:S01]  /*130a0*/  LDSM.16.MT88.4 R4, [R235+0xf800] ;  /* 0x00f80000eb04783b */ /* 0x000ea20000004200 */
[----:B-1----:R-:W-:Y:S01]  /*130b0*/  FFMA.FTZ R0, R125, R46, R239 ;  /* 0x0000002e7d007223 */ /* 0x002fe200000100ef */
[----:B------:R-:W-:Y:S02]  /*130c0*/  MOV R212, R189 ;  /* 0x000000bd00d47202 */ /* 0x000fe40000000f00 */
[----:B------:R-:W-:Y:S01]  /*130d0*/  MOV R211, R190 ;  /* 0x000000be00d37202 */ /* 0x000fe20000000f00 */
[----:B------:R-:W-:Y:S01]  /*130e0*/  FADD.FTZ R0, R210, R0 ;  /* 0x00000000d2007221 */ /* 0x000fe20000010000 */
[----:B------:R-:W-:Y:S01]  /*130f0*/  MOV R210, R191 ;  /* 0x000000bf00d27202 */ /* 0x000fe20000000f00 */
[----:B------:R-:W1:Y:S01]  /*13100*/  MUFU.EX2 R41, R41 ;  /* 0x0000002900297308 */ /* 0x000e620000000800 */
[----:B------:R-:W3:Y:S07]  /*13110*/  LDSM.16.MT88.4 R188, [R236+0xd800] ;  /* 0x00d80000ecbc783b */ /* 0x000eee0000004200 */
[----:B------:R-:W-:Y:S08]  /*13120*/  MUFU.EX2 R40, R40 ;  /* 0x0000002800287308 */ /* 0x000ff00000000800 */
[----:B------:R-:W4:Y:S08]  /*13130*/  MUFU.EX2 R39, R39 ;  /* 0x0000002700277308 */ /* 0x000f300000000800 */
[----:B------:R-:W2:Y:S01]  /*13140*/  MUFU.EX2 R34, R34 ;  /* 0x0000002200227308 */ /* 0x000ea20000000800 */
[----:B------:R-:W-:-:S02]  /*13150*/  F2FP.BF16.PACK_AB R128, R51, R44 ;  /* 0x0000002c3380723e */ /* 0x000fc400000010ff */
[----:B------:R-:W-:Y:S02]  /*13160*/  F2FP.BF16.PACK_AB R129, R38, R37 ;  /* 0x000000252681723e */ /* 0x000fe400000010ff */
[----:B------:R-:W-:Y:S02]  /*13170*/  F2FP.BF16.PACK_AB R130, R50, R43 ;  /* 0x0000002b3282723e */ /* 0x000fe400000010ff */
[----:B------:R-:W-:Y:S01]  /*13180*/  F2FP.BF16.PACK_AB R131, R36, R42 ;  /* 0x0000002a2483723e */ /* 0x000fe200000010ff */
[----:B------:R-:W-:Y:S01]  /*13190*/  FADD.FTZ R2, R142, R10 ;  /* 0x0000000a8e027221 */ /* 0x000fe20000010000 */
[----:B-1----:R-:W-:Y:S01]  /*131a0*/  F2FP.BF16.PACK_AB R124, R41, R45 ;  /* 0x0000002d297c723e */ /* 0x002fe200000010ff */
[----:B------:R1:W5:Y:S01]  /*131b0*/  LDL.LU R239, [R1+0xcc] ;  /* 0x0000cc0001ef7983 */ /* 0x0003620000300800 */
[----:B------:R-:W-:Y:S02]  /*131c0*/  F2FP.BF16.PACK_AB R125, R35, R33 ;  /* 0x00000021237d723e */ /* 0x000fe400000010ff */
[----:B----4-:R-:W-:-:S02]  /*131d0*/  F2FP.BF16.PACK_AB R126, R39, R40 ;  /* 0x00000028277e723e */ /* 0x010fc400000010ff */
[----:B--2---:R-:W-:Y:S01]  /*131e0*/  F2FP.BF16.PACK_AB R127, R34, R32 ;  /* 0x00000020227f723e */ /* 0x004fe200000010ff */
[----:B------:R-:W-:Y:S01]  /*131f0*/  FADD.FTZ R0, R141, R0 ;  /* 0x000000008d007221 */ /* 0x000fe20000010000 */
[----:B------:R-:W-:Y:S01]  /*13200*/  HMMA.16816.F32.BF16 R116, R128, R4, R116 ;  /* 0x000000048074723c */ /* 0x000fe20000041874 */
[----:B------:R-:W-:Y:S01]  /*13210*/  FADD.FTZ R2, R211, R2 ;  /* 0x00000002d3027221 */ /* 0x000fe20000010000 */
[----:B------:R1:W5:Y:S01]  /*13220*/  LDL.LU R238, [R1+0xc8] ;  /* 0x0000c80001ee7983 */ /* 0x0003620000300800 */
[----:B------:R-:W-:-:S05]  /*13230*/  FADD.FTZ R0, R210, R0 ;  /* 0x00000000d2007221 */ /* 0x000fca0000010000 */
[----:B------:R-:W-:Y:S01]  /*13240*/  HMMA.16816.F32.BF16 R120, R124, R4, R120 ;  /* 0x000000047c78723c */ /* 0x000fe20000041878 */
[----:B------:R-:W-:Y:S01]  /*13250*/  FADD.FTZ R2, R250, R2 ;  /* 0x00000002fa027221 */ /* 0x000fe20000010000 */
[----:B------:R1:W5:Y:S05]  /*13260*/  LDL.LU R237, [R1+0xc4] ;  /* 0x0000c40001ed7983 */ /* 0x00036a0000300800 */
[----:B------:R-:W-:Y:S01]  /*13270*/  FADD.FTZ R5, R143, R9 ;  /* 0x000000098f057221 */ /* 0x000fe20000010000 */
[----:B------:R-:W-:Y:S01]  /*13280*/  HMMA.16816.F32.BF16 R148, R128, R156, R148 ;  /* 0x0000009c8094723c */ /* 0x000fe20000041894 */
[----:B------:R-:W-:Y:S01]  /*13290*/  FADD.FTZ R4, R209, R8 ;  /* 0x00000008d1047221 */ /* 0x000fe20000010000 */
[----:B------:R1:W5:Y:S01]  /*132a0*/  LDL.LU R232, [R1+0xc0] ;  /* 0x0000c00001e87983 */ /* 0x0003620000300800 */
[----:B------:R-:W-:-:S02]  /*132b0*/  FADD.FTZ R5, R212, R5 ;  /* 0x00000005d4057221 */ /* 0x000fc40000010000 */
[----:B------:R-:W-:Y:S02]  /*132c0*/  FADD.FTZ R8, R228, R4 ;  /* 0x00000004e4087221 */ /* 0x000fe40000010000 */
[----:B------:R-:W-:Y:S02]  /*132d0*/  FADD.FTZ R4, R227, R0 ;  /* 0x00000000e3047221 */ /* 0x000fe40000010000 */
[----:B------:R-:W-:Y:S02]  /*132e0*/  FADD.FTZ R0, R246, R5 ;  /* 0x00000005f6007221 */ /* 0x000fe40000010000 */
[----:B------:R-:W-:Y:S01]  /*132f0*/  FADD.FTZ R5, R229, R8 ;  /* 0x00000008e5057221 */ /* 0x000fe20000010000 */
[----:B------:R-:W-:Y:S01]  /*13300*/  HMMA.16816.F32.BF16 R144, R124, R156, R144 ;  /* 0x0000009c7c90723c */ /* 0x000fe20000041890 */
[----:B------:R-:W-:Y:S02]  /*13310*/  FADD.FTZ R4, R219, R4 ;  /* 0x00000004db047221 */ /* 0x000fe40000010000 */
[----:B------:R-:W-:-:S02]  /*13320*/  FADD.FTZ R2, R251, R2 ;  /* 0x00000002fb027221 */ /* 0x000fc40000010000 */
[----:B------:R-:W-:-:S03]  /*13330*/  FADD.FTZ R0, R247, R0 ;  /* 0x00000000f7007221 */ /* 0x000fc60000010000 */
[----:B------:R-:W-:Y:S01]  /*13340*/  HMMA.16816.F32.BF16 R152, R124, R158, R152 ;  /* 0x0000009e7c98723c */ /* 0x000fe20000041898 */
[----:B------:R-:W-:-:S07]  /*13350*/  FADD.FTZ R5, R230, R5 ;  /* 0x00000005e6057221 */ /* 0x000fce0000010000 */
[C---:B------:R-:W-:Y:S08]  /*13360*/  HMMA.16816.F32.BF16 R164, R124.reuse, R172, R164 ;  /* 0x000000ac7ca4723c */ /* 0x040ff000000418a4 */
        /* <DEDUP_REMOVED lines=72> */
.L_x_243:
[----:B-1----:R-:W-:-:S12]  /*137f0*/  UIADD3 UR8, UR21, -0x1, URZ ;  /* 0xffffffff15087890 */ /* 0x002fd8000fffe03f */
.L_x_250:
[----:B------:R-:W-:-:S13]  /*13800*/  ISETP.LE.AND P0, PT, RZ, UR8, PT ;  /* 0x00000008ff007c0c */ /* 0x000fda000bf03270 */
[----:B------:R-:W-:Y:S05]  /*13810*/  @!P0 BRA `(.L_x_251) ;  /* 0x00004e9000008947 */ /* 0x000fea0003800000 */
[----:B------:R-:W2:Y:S01]  /*13820*/  LDL.64 R8, [R1+0x90] ;  /* 0x0000900001087983 */ /* 0x000ea20000100a00 */
[----:B-----5:R-:W-:Y:S01]  /*13830*/  MOV R139, R3 ;  /* 0x00000003008b7202 */ /* 0x020fe20000000f00 */
[----:B------:R-:W-:Y:S02]  /*13840*/  IMAD.MOV.U32 R137, RZ, RZ, R135 ;  /* 0x000000ffff897224 */ /* 0x000fe400078e0087 */
[----:B-1----:R-:W3:Y:S01]  /*13850*/  LDL R0, [R1+0x98] ;  /* 0x0000980001007983 */ /* 0x002ee20000100800 */
        /* <DEDUP_REMOVED lines=10> */
.L_x_254:
        /* <DEDUP_REMOVED lines=24> */
[----:B------:R-:W-:Y:S01]  /*13a80*/  @!P3 LEA R16, P6, R2, c[0x0][0x168], 0x1 ;  /* 0x00005a000210ba11 */ /* 0x000fe200078c08ff */
        /* <DEDUP_REMOVED lines=15> */
[----:B------:R-:W-:Y:S02]  /*13b80*/  @!P3 LEA R10, P6, R0, c[0x0][0x168], 0x1 ;  /* 0x00005a00000aba11 */ /* 0x000fe400078c08ff */
[----:B------:R-:W-:Y:S01]  /*13b90*/  IADD3.X R2, R4, UR11, RZ, P5, !PT ;  /* 0x0000000b04027c10 */ /* 0x000fe2000affe4ff */
[----:B------:R1:W-:Y:S01]  /*13ba0*/  @P2 STS.128 [R244+0xa800], RZ ;  /* 0x00a800fff4002388 */ /* 0x0003e20000000c00 */
[C---:B------:R-:W-:Y:S02]  /*13bb0*/  IADD3 R3, P0, R0.reuse, UR7, RZ ;  /* 0x0000000700037c10 */ /* 0x040fe4000ff1e0ff */
[C-C-:B------:R-:W-:Y:S01]  /*13bc0*/  @!P3 LEA.HI.X R11, R0.reuse, c[0x0][0x16c], R2.reuse, 0x1, P6 ;  /* 0x00005b00000bba11 */ /* 0x140fe200030f0c02 */
[----:B------:R-:W-:Y:S01]  /*13bd0*/  @!PT LDS RZ, [RZ] ;  /* 0x00000000fffff984 */ /* 0x000fe20000000800 */
[----:B------:R-:W-:Y:S01]  /*13be0*/  @!PT LDS RZ, [RZ] ;  /* 0x00000000fffff984 */ /* 0x000fe20000000800 */
[----:B------:R-:W-:Y:S01]  /*13bf0*/  @!PT LDS RZ, [RZ] ;  /* 0x00000000fffff984 */ /* 0x000fe20000000800 */
[----:B------:R1:W-:Y:S01]  /*13c00*/  @!P2 LDGSTS.E.BYPASS.LTC128B.128 [R244+0xa800], [R12.64+0x80] ;  /* 0x0a8000800cf4afae */ /* 0x0003e2000b901d52 */
[C---:B------:R-:W-:Y:S02]  /*13c10*/  @!P3 LEA R8, P5, R3.reuse, c[0x0][0x168], 0x1 ;  /* 0x00005a000308ba11 */ /* 0x040fe400078a08ff */
[----:B--2---:R-:W-:Y:S01]  /*13c20*/  @!P2 LEA R6, P1, R0, c[0x0][0x168], 0x1 ;  /* 0x00005a000006aa11 */ /* 0x004fe200078208ff */
[----:B------:R1:W-:Y:S01]  /*13c30*/  @P3 STS.128 [R244+0x9000], RZ ;  /* 0x009000fff4003388 */ /* 0x0003e20000000c00 */
[----:B------:R-:W-:Y:S02]  /*13c40*/  IADD3.X R5, R2, UR11, RZ, P0, !PT ;  /* 0x0000000b02057c10 */ /* 0x000fe400087fe4ff */
[----:B------:R-:W-:Y:S01]  /*13c50*/  @!P2 LEA.HI.X R7, R0, c[0x0][0x16c], R2, 0x1, P1 ;  /* 0x00005b000007aa11 */ /* 0x000fe200008f0c02 */
[----:B------:R-:W-:Y:S01]  /*13c60*/  @!PT LDS RZ, [RZ] ;  /* 0x00000000fffff984 */ /* 0x000fe20000000800 */
[----:B------:R-:W-:Y:S01]  /*13c70*/  @!PT LDS RZ, [RZ] ;  /* 0x00000000fffff984 */ /* 0x000fe20000000800 */
[----:B------:R-:W-:Y:S01]  /*13c80*/  @!PT LDS RZ, [RZ] ;  /* 0x00000000fffff984 */ /* 0x000fe20000000800 */
[----:B------:R1:W-:Y:S01]  /*13c90*/  @!P3 LDGSTS.E.BYPASS.LTC128B.128 [R244+0x9000], [R10.64] ;  /* 0x090000000af4bfae */ /* 0x0003e2000b901d52 */
[C-C-:B------:R-:W-:Y:S02]  /*13ca0*/  @!P3 LEA.HI.X R9, R3.reuse, c[0x0][0x16c], R5.reuse, 0x1, P5 ;  /* 0x00005b000309ba11 */ /* 0x140fe400028f0c05 */
[C---:B------:R-:W-:Y:S01]  /*13cb0*/  @!P2 LEA R4, P0, R3.reuse, c[0x0][0x168], 0x1 ;  /* 0x00005a000304aa11 */ /* 0x040fe200078008ff */
        /* <DEDUP_REMOVED lines=18> */
.L_x_252:
[----:B------:R-:W2:Y:S01]  /*13de0*/  LDL.64 R4, [R1+0x88] ;  /* 0x0000880001047983 */ /* 0x000ea20000100a00 */
[----:B------:R-:W-:Y:S04]  /*13df0*/  DEPBAR.LE SB0, 0x0 ;  /* 0x000080000000791a */ /* 0x000fe80000000000 */
[----:B-1----:R-:W-:Y:S01]  /*13e00*/  MOV R2, UR8 ;  /* 0x0000000800027c02 */ /* 0x002fe20008000f00 */
[----:B------:R-:W-:Y:S01]  /*13e10*/  BAR.SYNC.DEFER_BLOCKING 0x0 ;  /* 0x0000000000007b1d */ /* 0x000fe20000010000 */
[----:B------:R-:W-:Y:S02]  /*13e20*/  USHF.R.S32.HI UR5, URZ, 0x1f, UR8 ;  /* 0x0000001f3f057899 */ /* 0x000fe40008011408 */
[----:B------:R-:W-:Y:S04]  /*13e30*/  UIMAD UR4, UR12, UR8, URZ ;  /* 0x000000080c0472a4 */ /* 0x000fe8000f8e023f */
        /* <DEDUP_REMOVED lines=14> */
[----:B------:R-:W-:Y:S02]  /*13f20*/  IADD3.X R2, R0, UR9, RZ, P1, !PT ;  /* 0x0000000900027c10 */ /* 0x000fe40008ffe4ff */
[C---:B------:R-:W-:Y:S01]  /*13f30*/  @!P2 LEA R12, P0, R3.reuse, c[0x0][0x170], 0x1 ;  /* 0x00005c00030caa11 */ /* 0x040fe200078008ff */
[----:B------:R-:W-:Y:S01]  /*13f40*/  @P2 STS.128 [R244+0xe000], RZ ;  /* 0x00e000fff4002388 */ /* 0x000fe20000000c00 */
[C-C-:B------:R-:W-:Y:S02]  /*13f50*/  @!P3 LEA.HI.X R15, R3.reuse, c[0x0][0x174], R2.reuse, 0x1, P4 ;  /* 0x00005d00030fba11 */ /* 0x140fe400020f0c02 */
[C---:B------:R-:W-:Y:S02]  /*13f60*/  @!P2 LEA.HI.X R13, R3.reuse, c[0x0][0x174], R2, 0x1, P0 ;  /* 0x00005d00030daa11 */ /* 0x040fe400000f0c02 */
[----:B------:R-:W-:Y:S03]  /*13f70*/  IADD3 R0, P1, R3, UR14, RZ ;  /* 0x0000000e03007c10 */ /* 0x000fe6000ff3e0ff */
[----:B------:R-:W-:Y:S01]  /*13f80*/  @!PT LDS RZ, [RZ] ;  /* 0x00000000fffff984 */ /* 0x000fe20000000800 */
[----:B------:R-:W-:Y:S01]  /*13f90*/  @!PT LDS RZ, [RZ] ;  /* 0x00000000fffff984 */ /* 0x000fe20000000800 */
[----:B------:R-:W-:Y:S01]  /*13fa0*/  @!PT LDS RZ, [RZ] ;  /* 0x00000000fffff984 */ /* 0x000fe20000000800 */
[----:B------:R2:W-:Y:S01]  /*13fb0*/  @!P2 LDGSTS.E.BYPASS.LTC128B.128 [R244+0xe000], [R16.64+0x80] ;  /* 0x0e00008010f4afae */ /* 0x0005e2000b901d52 */
[----:B------:R-:W-:Y:S02]  /*13fc0*/  @!P3 LEA R10, P5, R0, c[0x0][0x170], 0x1 ;  /* 0x00005c00000aba11 */ /* 0x000fe400078a08ff */
[----:B------:R-:W-:Y:S02]  /*13fd0*/  IADD3.X R3, R2, UR9, RZ, P1, !PT ;  /* 0x0000000902037c10 */ /* 0x000fe40008ffe4ff */
[C---:B------:R-:W-:Y:S02]  /*13fe0*/  @!P2 LEA R6, P1, R0.reuse, c[0x0][0x170], 0x1 ;  /* 0x00005c000006aa11 */ /* 0x040fe400078208ff */
[C-C-:B------:R-:W-:Y:S01]  /*13ff0*/  @!P3 LEA.HI.X R11, R0.reuse, c[0x0][0x174], R3.reuse, 0x1, P5 ;  /* 0x00005d00000bba11 */ /* 0x140fe200028f0c03 */
[----:B------:R-:W-:Y:S01]  /*14000*/  @P3 STS.128 [R244+0xc800], RZ ;  /* 0x00c800fff4003388 */ /* 0x000fe20000000c00 */
[C---:B------:R-:W-:Y:S02]  /*14010*/  @!P2 LEA.HI.X R7, R0.reuse, c[0x0][0x174], R3, 0x1, P1 ;  /* 0x00005d000007aa11 */ /* 0x040fe400008f0c03 */
[----:B------:R-:W-:Y:S04]  /*14020*/  IADD3 R2, P0, R0, UR14, RZ ;  /* 0x0000000e00027c10 */ /* 0x000fe8000ff1e0ff */
[C---:B------:R-:W-:Y:S01]  /*14030*/  @!P3 LEA R8, P4, R2.reuse, c[0x0][0x170], 0x1 ;  /* 0x00005c000208ba11 */ /* 0x040fe200078808ff */
[----:B------:R-:W-:Y:S01]  /*14040*/  @!PT LDS RZ, [RZ] ;  /* 0x00000000fffff984 */ /* 0x000fe20000000800 */
[----:B------:R-:W-:Y:S01]  /*14050*/  @!PT LDS RZ, [RZ] ;  /* 0x00000000fffff984 */ /* 0x000fe20000000800 */
[----:B------:R-:W-:Y:S01]  /*14060*/  @!PT LDS RZ, [RZ] ;  /* 0x00000000fffff984 */ /* 0x000fe20000000800 */
[----:B------:R3:W-:Y:S01]  /*14070*/  @!P3 LDGSTS.E.BYPASS.LTC128B.128 [R244+0xc800], [R14.64] ;  /* 0x0c8000000ef4bfae */ /* 0x0007e2000b901d52 */
[----:B-1----:R-:W-:Y:S02]  /*14080*/  IADD3.X R5, R3, UR9, RZ, P0, !PT ;  /* 0x0000000903057c10 */ /* 0x002fe400087fe4ff */
[C---:B------:R-:W-:Y:S02]  /*14090*/  @!P2 LEA R4, P0, R2.reuse, c[0x0][0x170], 0x1 ;  /* 0x00005c000204aa11 */ /* 0x040fe400078008ff */
[C-C-:B------:R-:W-:Y:S02]  /*140a0*/  @!P3 LEA.HI.X R9, R2.reuse, c[0x0][0x174], R5.reuse, 0x1, P4 ;  /* 0x00005d000209ba11 */ /* 0x140fe400020f0c05 */
[----:B------:R-:W-:Y:S01]  /*140b0*/  @!P2 LEA.HI.X R5, R2, c[0x0][0x174], R5, 0x1, P0 ;  /* 0x00005d000205aa11 */ /* 0x000fe200000f0c05 */
[----:B------:R-:W-:Y:S01]  /*140c0*/  @P2 STS.128 [R244+0xe800], RZ ;  /* 0x00e800fff4002388 */ /* 0x000fe20000000c00 */
[----:B------:R-:W-:Y:S07]  /*140d0*/  ISETP.LT.AND P4, PT, RZ, UR8, PT ;  /* 0x00000008ff007c0c */ /* 0x000fee000bf81270 */
[----:B------:R-:W-:Y:S01]  /*140e0*/  @!PT LDS RZ, [RZ] ;  /* 0x00000000fffff984 */ /* 0x000fe20000000800 */
[----:B------:R-:W-:Y:S01]  /*140f0*/  @!PT LDS RZ, [RZ] ;  /* 0x00000000fffff984 */ /* 0x000fe20000000800 */
[----:B------:R-:W-:Y:S01]  /*14100*/  @!PT LDS RZ, [RZ] ;  /* 0x00000000fffff984 */ /* 0x000fe20000000800 */
[----:B------:R3:W-:Y:S08]  /*14110*/  @!P2 LDGSTS.E.BYPASS.LTC128B.128 [R244+0xe800], [R12.64+0x80] ;  /* 0x0e8000800cf4afae */ /* 0x0007f0000b901d52 */
[----:B------:R-:W-:Y:S08]  /*14120*/  @P3 STS.128 [R244+0xd000], RZ ;  /* 0x00d000fff4003388 */ /* 0x000ff00000000c00 */
[----:B------:R-:W-:Y:S01]  /*14130*/  @!PT LDS RZ, [RZ] ;  /* 0x00000000fffff984 */ /* 0x000fe20000000800 */
[----:B------:R-:W-:Y:S01]  /*14140*/  @!PT LDS RZ, [RZ] ;  /* 0x00000000fffff984 */ /* 0x000fe20000000800 */
[----:B------:R-:W-:Y:S01]  /*14150*/  @!PT LDS RZ, [RZ] ;  /* 0x00000000fffff984 */ /* 0x000fe20000000800 */
[----:B------:R1:W-:Y:S08]  /*14160*/  @!P3 LDGSTS.E.BYPASS.LTC128B.128 [R244+0xd000], [R10.64] ;  /* 0x0d0000000af4bfae */ /* 0x0003f0000b901d52 */
[----:B------:R-:W-:Y:S08]  /*14170*/  @P2 STS.128 [R244+0xf000], RZ ;  /* 0x00f000fff4002388 */ /* 0x000ff00000000c00 */
        /* <DEDUP_REMOVED lines=14> */
[----:B------:R-:W-:Y:S08]  /*14260*/  LDSM.16.M88.4 R64, [R240] ;  /* 0x00000000f040783b */ /* 0x000ff00000000200 */
[----:B--2---:R-:W4:Y:S08]  /*14270*/  LDSM.16.M88.4 R16, [R232+0x8000] ;  /* 0x00800000e810783b */ /* 0x004f300000000200 */
[----:B------:R-:W1:Y:S08]  /*14280*/  LDSM.16.M88.4 R60, [R240+0x2000] ;  /* 0x00200000f03c783b */ /* 0x000e700000000200 */
[----:B------:R-:W2:Y:S08]  /*14290*/  LDSM.16.M88.4 R32, [R232+0x8800] ;  /* 0x00880000e820783b */ /* 0x000eb00000000200 */
[----:B------:R-:W0:Y:S08]  /*142a0*/  LDGDEPBAR ;  /* 0x00000000000079af */ /* 0x000e300000000000 */
[----:B------:R-:W5:Y:S01]  /*142b0*/  LDSM.16.M88.4 R48, [R232+0x9000] ;  /* 0x00900000e830783b */ /* 0x000f620000000200 */
[-C--:B----4-:R-:W-:Y:S07]  /*142c0*/  HMMA.16816.F32.BF16 R4, R64, R16.reuse, RZ ;  /* 0x000000104004723c */ /* 0x090fee00000418ff */
[----:B------:R-:W4:Y:S01]  /*142d0*/  LDSM.16.M88.4 R140, [R232+0x9800] ;  /* 0x00980000e88c783b */ /* 0x000f220000000200 */
[C---:B-1----:R-:W-:Y:S07]  /*142e0*/  HMMA.16816.F32.BF16 R8, R60.reuse, R16, RZ ;  /* 0x000000103c08723c */ /* 0x042fee00000418ff */
[----:B------:R-:W-:Y:S01]  /*142f0*/  LDSM.16.M88.4 R208, [R241] ;  /* 0x00000000f1d0783b */ /* 0x000fe20000000200 */
[-C--:B---3--:R-:W-:Y:S07]  /*14300*/  HMMA.16816.F32.BF16 R12, R60, R18.reuse, RZ ;  /* 0x000000123c0c723c */ /* 0x088fee00000418ff */
[----:B------:R-:W1:Y:S01]  /*14310*/  LDSM.16.M88.4 R212, [R239] ;  /* 0x00000000efd4783b */ /* 0x000e620000000200 */
[C---:B------:R-:W-:Y:S07]  /*14320*/  HMMA.16816.F32.BF16 R16, R64.reuse, R18, RZ ;  /* 0x000000124010723c */ /* 0x040fee00000418ff */
[----:B------:R-:W3:Y:S01]  /*14330*/  LDSM.16.M88.4 R216, [R241+0x2000] ;  /* 0x00200000f1d8783b */ /* 0x000ee20000000200 */
[-C--:B--2---:R-:W-:Y:S07]  /*14340*/  HMMA.16816.F32.BF16 R20, R64, R32.reuse, RZ ;  /* 0x000000204014723c */ /* 0x084fee00000418ff */
[----:B------:R-:W2:Y:S01]  /*14350*/  LDSM.16.M88.4 R220, [R239+0x800] ;  /* 0x00080000efdc783b */ /* 0x000ea20000000200 */
[C---:B------:R-:W-:Y:S07]  /*14360*/  HMMA.16816.F32.BF16 R24, R60.reuse, R32, RZ ;  /* 0x000000203c18723c */ /* 0x040fee00000418ff */
[----:B------:R-:W1:Y:S01]  /*14370*/  LDSM.16.M88.4 R224, [R239+0x1000] ;  /* 0x00100000efe0783b */ /* 0x000e620000000200 */
[-C--:B------:R-:W-:Y:S07]  /*14380*/  HMMA.16816.F32.BF16 R28, R60, R34.reuse, RZ ;  /* 0x000000223c1c723c */ /* 0x080fee00000418ff */
[----:B------:R-:W1:Y:S01]  /*14390*/  LDSM.16.M88.4 R228, [R239+0x1800] ;  /* 0x00180000efe4783b */ /* 0x000e620000000200 */
[C---:B------:R-:W-:Y:S08]  /*143a0*/  HMMA.16816.F32.BF16 R32, R64.reuse, R34, RZ ;  /* 0x000000224020723c */ /* 0x040ff000000418ff */
[-C--:B-----5:R-:W-:Y:S08]  /*143b0*/  HMMA.16816.F32.BF16 R36, R64, R48.reuse, RZ ;  /* 0x000000304024723c */ /* 0x0a0ff000000418ff */
[C---:B------:R-:W-:Y:S08]  /*143c0*/  HMMA.16816.F32.BF16 R40, R60.reuse, R48, RZ ;  /* 0x000000303c28723c */ /* 0x040ff000000418ff */
[-C--:B------:R-:W-:Y:S08]  /*143d0*/  HMMA.16816.F32.BF16 R44, R60, R50.reuse, RZ ;  /* 0x000000323c2c723c */ /* 0x080ff000000418ff */
[C---:B------:R-:W-:Y:S08]  /*143e0*/  HMMA.16816.F32.BF16 R48, R64.reuse, R50, RZ ;  /* 0x000000324030723c */ /* 0x040ff000000418ff */
[-C--:B----4-:R-:W-:Y:S08]  /*143f0*/  HMMA.16816.F32.BF16 R52, R64, R140.reuse, RZ ;  /* 0x0000008c4034723c */ /* 0x090ff000000418ff */
[C---:B------:R-:W-:Y:S08]  /*14400*/  HMMA.16816.F32.BF16 R56, R60.reuse, R140, RZ ;  /* 0x0000008c3c38723c */ /* 0x040ff000000418ff */
[-C--:B------:R-:W-:Y:S08]  /*14410*/  HMMA.16816.F32.BF16 R60, R60, R142.reuse, RZ ;  /* 0x0000008e3c3c723c */ /* 0x080ff000000418ff */
[----:B------:R-:W-:Y:S01]  /*14420*/  HMMA.16816.F32.BF16 R64, R64, R142, RZ ;  /* 0x0000008e4040723c */ /* 0x000fe200000418ff */
[----:B------:R-:W-:Y:S07]  /*14430*/  LDSM.16.M88.4 R140, [R243] ;  /* 0x00000000f38c783b */ /* 0x000fee0000000200 */
[-C--:B-1----:R-:W-:Y:S08]  /*14440*/  HMMA.16816.F32.BF16 R4, R208, R212.reuse, R4 ;  /* 0x000000d4d004723c */ /* 0x082ff00000041804 */
[C---:B---3--:R-:W-:Y:S08]  /*14450*/  HMMA.16816.F32.BF16 R8, R216.reuse, R212, R8 ;  /* 0x000000d4d808723c */ /* 0x048ff00000041808 */
[-C--:B------:R-:W-:Y:S08]  /*14460*/  HMMA.16816.F32.BF16 R12, R216, R214.reuse, R12 ;  /* 0x000000d6d80c723c */ /* 0x080ff0000004180c */
[C---:B------:R-:W-:Y:S01]  /*14470*/  HMMA.16816.F32.BF16 R16, R208.reuse, R214, R16 ;  /* 0x000000d6d010723c */ /* 0x040fe20000041810 */
[----:B------:R-:W1:Y:S07]  /*14480*/  LDSM.16.M88.4 R212, [R238+0x8000] ;  /* 0x00800000eed4783b */ /* 0x000e6e0000000200 */
[-C--:B--2---:R-:W-:Y:S08]  /*14490*/  HMMA.16816.F32.BF16 R20, R208, R220.reuse, R20 ;  /* 0x000000dcd014723c */ /* 0x084ff00000041814 */
        /* <DEDUP_REMOVED lines=14> */
[----:B------:R-:W4:Y:S07]  /*14580*/  LDSM.16.M88.4 R208, [R238+0x9800] ;  /* 0x00980000eed0783b */ /* 0x000f2e0000000200 */
[-C--:B-1----:R-:W-:Y:S01]  /*14590*/  HMMA.16816.F32.BF16 R4, R140, R212.reuse, R4 ;  /* 0x000000d48c04723c */ /* 0x082fe20000041804 */
[----:B------:R-:W-:Y:S07]  /*145a0*/  LDSM.16.M88.4 R228, [R237+0x1000] ;  /* 0x00100000ede4783b */ /* 0x000fee0000000200 */
        /* <DEDUP_REMOVED lines=41> */
[----:B------:R-:W5:Y:S07]  /*14840*/  LDSM.16.M88.4 R140, [R232+0xb800] ;  /* 0x00b80000e88c783b */ /* 0x000f6e0000000200 */
        /* <DEDUP_REMOVED lines=11> */
[-C--:B----4-:R-:W-:Y:S08]  /*14900*/  HMMA.16816.F32.BF16 R36, R208, R224.reuse, R36 ;  /* 0x000000e0d024723c */ /* 0x090ff00000041824 */
[C---:B------:R-:W-:Y:S08]  /*14910*/  HMMA.16816.F32.BF16 R40, R220.reuse, R224, R40 ;  /* 0x000000e0dc28723c */ /* 0x040ff00000041828 */
[-C--:B------:R-:W-:Y:S08]  /*14920*/  HMMA.16816.F32.BF16 R44, R220, R226.reuse, R44 ;  /* 0x000000e2dc2c723c */ /* 0x080ff0000004182c */
[C---:B------:R-:W-:Y:S01]  /*14930*/  HMMA.16816.F32.BF16 R48, R208.reuse, R226, R48 ;  /* 0x000000e2d030723c */ /* 0x040fe20000041830 */
[----:B------:R-:W3:Y:S07]  /*14940*/  LDSM.16.M88.4 R224, [R239+0x2800] ;  /* 0x00280000efe0783b */ /* 0x000eee0000000200 */
[-C--:B-----5:R-:W-:Y:S08]  /*14950*/  HMMA.16816.F32.BF16 R52, R208, R140.reuse, R52 ;  /* 0x0000008cd034723c */ /* 0x0a0ff00000041834 */
[C---:B------:R-:W-:Y:S08]  /*14960*/  HMMA.16816.F32.BF16 R56, R220.reuse, R140, R56 ;  /* 0x0000008cdc38723c */ /* 0x040ff00000041838 */
[-C--:B------:R-:W-:Y:S01]  /*14970*/  HMMA.16816.F32.BF16 R60, R220, R142.reuse, R60 ;  /* 0x0000008edc3c723c */ /* 0x080fe2000004183c */
[----:B------:R-:W-:Y:S07]  /*14980*/  LDSM.16.M88.4 R220, [R238+0xa000] ;  /* 0x00a00000eedc783b */ /* 0x000fee0000000200 */
[----:B------:R-:W-:Y:S01]  /*14990*/  HMMA.16816.F32.BF16 R64, R208, R142, R64 ;  /* 0x0000008ed040723c */ /* 0x000fe20000041840 */
[----:B------:R-:W4:Y:S07]  /*149a0*/  LDSM.16.M88.4 R140, [R239+0x3000] ;  /* 0x00300000ef8c783b */ /* 0x000f2e0000000200 */
        /* <DEDUP_REMOVED lines=10> */
[----:B------:R-:W3:Y:S07]  /*14a50*/  LDSM.16.M88.4 R224, [R243+0x6000] ;  /* 0x00600000f3e0783b */ /* 0x000eee0000000200 */
[-C--:B----4-:R-:W-:Y:S08]  /*14a60*/  HMMA.16816.F32.BF16 R36, R212, R140.reuse, R36 ;  /* 0x0000008cd424723c */ /* 0x090ff00000041824 */
[C---:B------:R-:W-:Y:S08]  /*14a70*/  HMMA.16816.F32.BF16 R40, R228.reuse, R140, R40 ;  /* 0x0000008ce428723c */ /* 0x040ff00000041828 */
[-C--:B------:R-:W-:Y:S08]  /*14a80*/  HMMA.16816.F32.BF16 R44, R228, R142.reuse, R44 ;  /* 0x0000008ee42c723c */ /* 0x080ff0000004182c */
[C---:B------:R-:W-:Y:S01]  /*14a90*/  HMMA.16816.F32.BF16 R48, R212.reuse, R142, R48 ;  /* 0x0000008ed430723c */ /* 0x040fe20000041830 */
[----:B------:R-:W4:Y:S07]  /*14aa0*/  LDSM.16.M88.4 R140, [R238+0xa800] ;  /* 0x00a80000ee8c783b */ /* 0x000f2e0000000200 */
[-C--:B-1----:R-:W-:Y:S08]  /*14ab0*/  HMMA.16816.F32.BF16 R52, R212, R208.reuse, R52 ;  /* 0x000000d0d434723c */ /* 0x082ff00000041834 */
[C---:B------:R-:W-:Y:S08]  /*14ac0*/  HMMA.16816.F32.BF16 R56, R228.reuse, R208, R56 ;  /* 0x000000d0e438723c */ /* 0x040ff00000041838 */
[-C--:B------:R-:W-:Y:S01]  /*14ad0*/  HMMA.16816.F32.BF16 R60, R228, R210.reuse, R60 ;  /* 0x000000d2e43c723c */ /* 0x080fe2000004183c */
[----:B------:R-:W-:Y:S07]  /*14ae0*/  LDSM.16.M88.4 R228, [R237+0x2000] ;  /* 0x00200000ede4783b */ /* 0x000fee0000000200 */
[----:B------:R-:W-:Y:S01]  /*14af0*/  HMMA.16816.F32.BF16 R64, R212, R210, R64 ;  /* 0x000000d2d440723c */ /* 0x000fe20000041840 */
[----:B------:R-:W1:Y:S07]  /*14b00*/  LDSM.16.M88.4 R208, [R238+0xb000] ;  /* 0x00b00000eed0783b */ /* 0x000e6e0000000200 */
[-C--:B--2---:R-:W-:Y:S01]  /*14b10*/  HMMA.16816.F32.BF16 R4, R216, R220.reuse, R4 ;  /* 0x000000dcd804723c */ /* 0x084fe20000041804 */
[----:B------:R-:W2:Y:S07]  /*14b20*/  LDSM.16.M88.4 R212, [R238+0xb800] ;  /* 0x00b80000eed4783b */ /* 0x000eae0000000200 */
[C---:B---3--:R-:W-:Y:S08]  /*14b30*/  HMMA.16816.F32.BF16 R8, R224.reuse, R220, R8 ;  /* 0x000000dce008723c */ /* 0x048ff00000041808 */
        /* <DEDUP_REMOVED lines=10> */
[-C--:B------:R-:W-:Y:S08]  /*14be0*/  HMMA.16816.F32.BF16 R44, R224, R210.reuse, R44 ;  /* 0x000000d2e02c723c */ /* 0x080ff0000004182c */
[C---:B------:R-:W-:Y:S08]  /*14bf0*/  HMMA.16816.F32.BF16 R48, R216.reuse, R210, R48 ;  /* 0x000000d2d830723c */ /* 0x040ff00000041830 */
[-C--:B--2---:R-:W-:Y:S08]  /*14c00*/  HMMA.16816.F32.BF16 R52, R216, R212.reuse, R52 ;  /* 0x000000d4d834723c */ /* 0x084ff00000041834 */
[C---:B------:R-:W-:Y:S08]  /*14c10*/  HMMA.16816.F32.BF16 R56, R224.reuse, R212, R56 ;  /* 0x000000d4e038723c */ /* 0x040ff00000041838 */
[-C--:B------:R-:W-:Y:S08]  /*14c20*/  HMMA.16816.F32.BF16 R60, R224, R214.reuse, R60 ;  /* 0x000000d6e03c723c */ /* 0x080ff0000004183c */
[----:B------:R-:W-:Y:S08]  /*14c30*/  HMMA.16816.F32.BF16 R64, R216, R214, R64 ;  /* 0x000000d6d840723c */ /* 0x000ff00000041840 */
[-C--:B---3--:R-:W-:Y:S08]  /*14c40*/  HMMA.16816.F32.BF16 R4, R220, R228.reuse, R4 ;  /* 0x000000e4dc04723c */ /* 0x088ff00000041804 */
[C---:B----4-:R-:W-:Y:S08]  /*14c50*/  HMMA.16816.F32.BF16 R8, R140.reuse, R228, R8 ;  /* 0x000000e48c08723c */ /* 0x050ff00000041808 */
        /* <DEDUP_REMOVED lines=22> */
[----:B------:R-:W-:Y:S10]  /*14dc0*/  MUFU.TANH R213, R8 ;  /* 0x0000000800d57308 */ /* 0x000ff40000002400 */
[----:B------:R-:W-:Y:S01]  /*14dd0*/  MUFU.TANH R224, R9 ;  /* 0x0000000900e07308 */ /* 0x000fe20000002400 */
[----:B-1----:R-:W1:Y:S09]  /*14de0*/  LDSM.16.M88.4 R4, [R237+0x2800] ;  /* 0x00280000ed04783b */ /* 0x002e720000000200 */
[----:B------:R-:W-:Y:S10]  /*14df0*/  MUFU.TANH R212, R10 ;  /* 0x0000000a00d47308 */ /* 0x000ff40000002400 */
[----:B------:R2:W-:Y:S10]  /*14e00*/  MUFU.TANH R225, R11 ;  /* 0x0000000b00e17308 */ /* 0x0005f40000002400 */
[----:B------:R-:W-:Y:S10]  /*14e10*/  MUFU.TANH R214, R12 ;  /* 0x0000000c00d67308 */ /* 0x000ff40000002400 */
[----:B------:R-:W-:Y:S01]  /*14e20*/  MUFU.TANH R219, R13 ;  /* 0x0000000d00db7308 */ /* 0x000fe20000002400 */
[----:B--2---:R-:W2:Y:S01]  /*14e30*/  LDSM.16.M88.4 R8, [R237+0x3000] ;  /* 0x00300000ed08783b */ /* 0x004ea20000000200 */
[-C--:B-1----:R-:W-:Y:S08]  /*14e40*/  HMMA.16816.F32.BF16 R20, R220, R4.reuse, R20 ;  /* 0x00000004dc14723c */ /* 0x082ff00000041814 */
[----:B------:R-:W-:Y:S01]  /*14e50*/  MUFU.TANH R218, R14 ;  /* 0x0000000e00da7308 */ /* 0x000fe20000002400 */
[C---:B------:R-:W-:Y:S09]  /*14e60*/  HMMA.16816.F32.BF16 R24, R140.reuse, R4, R24 ;  /* 0x000000048c18723c */ /* 0x040ff20000041818 */
[----:B------:R-:W-:Y:S01]  /*14e70*/  MUFU.TANH R217, R15 ;  /* 0x0000000f00d97308 */ /* 0x000fe20000002400 */
[-C--:B------:R-:W-:Y:S08]  /*14e80*/  HMMA.16816.F32.BF16 R28, R140, R6.reuse, R28 ;  /* 0x000000068c1c723c */ /* 0x080ff0000004181c */
[C---:B------:R-:W-:Y:S01]  /*14e90*/  HMMA.16816.F32.BF16 R32, R220.reuse, R6, R32 ;  /* 0x00000006dc20723c */ /* 0x040fe20000041820 */
[----:B------:R-:W-:Y:S01]  /*14ea0*/  MUFU.TANH R209, R16 ;  /* 0x0000001000d17308 */ /* 0x000fe20000002400 */
[----:B------:R-:W1:Y:S01]  /*14eb0*/  LDSM.16.M88.4 R4, [R237+0x3800] ;  /* 0x00380000ed04783b */ /* 0x000e620000000200 */
[----:B------:R-:W-:Y:S04]  /*14ec0*/  DEPBAR.LE SB0, 0x0 ;  /* 0x000080000000791a */ /* 0x000fe80000000000 */
[----:B------:R-:W-:Y:S02]  /*14ed0*/  FMUL.FTZ R20, R20, c[0x0][0x2ec] ;  /* 0x0000bb0014147a20 */ /* 0x000fe40000410000 */
[----:B------:R-:W-:Y:S02]  /*14ee0*/  FMUL.FTZ R21, R21, c[0x0][0x2ec] ;  /* 0x0000bb0015157a20 */ /* 0x000fe40000410000 */
[----:B------:R-:W-:Y:S01]  /*14ef0*/  MUFU.TANH R208, R17 ;  /* 0x0000001100d07308 */ /* 0x000fe20000002400 */
[----:B------:R-:W-:Y:S01]  /*14f00*/  BAR.SYNC.DEFER_BLOCKING 0x0 ;  /* 0x0000000000007b1d */ /* 0x000fe20000010000 */
[----:B------:R-:W-:Y:S01]  /*14f10*/  FMUL.FTZ R22, R22, c[0x0][0x2ec] ;  /* 0x0000bb0016167a20 */ /* 0x000fe20000410000 */
[-C--:B--2---:R-:W-:Y:S05]  /*14f20*/  HMMA.16816.F32.BF16 R36, R220, R8.reuse, R36 ;  /* 0x00000008dc24723c */ /* 0x084fea0000041824 */
[----:B------:R-:W-:Y:S02]  /*14f30*/  FMUL.FTZ R30, R30, c[0x0][0x2ec] ;  /* 0x0000bb001e1e7a20 */ /* 0x000fe40000410000 */
[----:B------:R-:W-:Y:S01]  /*14f40*/  MUFU.TANH R18, R18 ;  /* 0x0000001200127308 */ /* 0x000fe20000002400 */
[----:B------:R-:W-:Y:S01]  /*14f50*/  FMUL.FTZ R31, R31, c[0x0][0x2ec] ;  /* 0x0000bb001f1f7a20 */ /* 0x000fe20000410000 */
[C---:B------:R-:W-:Y:S04]  /*14f60*/  HMMA.16816.F32.BF16 R40, R140.reuse, R8, R40 ;  /* 0x000000088c28723c */ /* 0x040fe80000041828 */
[----:B------:R-:W-:Y:S02]  /*14f70*/  FMUL.FTZ R23, R23, c[0x0][0x2ec] ;  /* 0x0000bb0017177a20 */ /* 0x000fe40000410000 */
[----:B------:R-:W-:Y:S02]  /*14f80*/  FMUL.FTZ R24, R24, c[0x0][0x2ec] ;  /* 0x0000bb0018187a20 */ /* 0x000fe40000410000 */
[----:B------:R-:W2:Y:S01]  /*14f90*/  MUFU.TANH R2, R30 ;  /* 0x0000001e00027308 */ /* 0x000ea20000002400 */
[-C--:B------:R-:W-:Y:S03]  /*14fa0*/  HMMA.16816.F32.BF16 R44, R140, R10.reuse, R44 ;  /* 0x0000000a8c2c723c */ /* 0x080fe6000004182c */
[----:B------:R-:W-:Y:S02]  /*14fb0*/  FMUL.FTZ R25, R25, c[0x0][0x2ec] ;  /* 0x0000bb0019197a20 */ /* 0x000fe40000410000 */
[----:B------:R-:W-:Y:S02]  /*14fc0*/  FMUL.FTZ R26, R26, c[0x0][0x2ec] ;  /* 0x0000bb001a1a7a20 */ /* 0x000fe40000410000 */
[----:B------:R-:W-:Y:S01]  /*14fd0*/  FMUL.FTZ R27, R27, c[0x0][0x2ec] ;  /* 0x0000bb001b1b7a20 */ /* 0x000fe20000410000 */
[C---:B------:R-:W-:Y:S01]  /*14fe0*/  HMMA.16816.F32.BF16 R48, R220.reuse, R10, R48 ;  /* 0x0000000adc30723c */ /* 0x040fe20000041830 */
[----:B------:R-:W3:Y:S03]  /*14ff0*/  MUFU.TANH R0, R31 ;  /* 0x0000001f00007308 */ /* 0x000ee60000002400 */
[----:B------:R-:W-:Y:S02]  /*15000*/  FMUL.FTZ R28, R28, c[0x0][0x2ec] ;  /* 0x0000bb001c1c7a20 */ /* 0x000fe40000410000 */
[----:B------:R-:W-:Y:S02]  /*15010*/  FMUL.FTZ R29, R29, c[0x0][0x2ec] ;  /* 0x0000bb001d1d7a20 */ /* 0x000fe40000410000 */
[-C--:B-1----:R-:W-:Y:S03]  /*15020*/  HMMA.16816.F32.BF16 R52, R220, R4.reuse, R52 ;  /* 0x00000004dc34723c */ /* 0x082fe60000041834 */
[----:B------:R-:W-:Y:S01]  /*15030*/  MUFU.TANH R19, R19 ;  /* 0x0000001300137308 */ /* 0x000fe20000002400 */
[----:B------:R-:W-:Y:S02]  /*15040*/  FMUL.FTZ R32, R32, c[0x0][0x2ec] ;  /* 0x0000bb0020207a20 */ /* 0x000fe40000410000 */
[----:B------:R-:W-:Y:S01]  /*15050*/  FMUL.FTZ R33, R33, c[0x0][0x2ec] ;  /* 0x0000bb0021217a20 */ /* 0x000fe20000410000 */
[----:B--2---:R-:W-:Y:S01]  /*15060*/  STL [R1], R2 ;  /* 0x0000000201007387 */ /* 0x004fe20000100800 */
[C---:B------:R-:W-:Y:S04]  /*15070*/  HMMA.16816.F32.BF16 R56, R140.reuse, R4, R56 ;  /* 0x000000048c38723c */ /* 0x040fe80000041838 */
[----:B------:R-:W-:Y:S01]  /*15080*/  FMUL.FTZ R34, R34, c[0x0][0x2ec] ;  /* 0x0000bb0022227a20 */ /* 0x000fe20000410000 */
[----:B------:R-:W-:Y:S01]  /*15090*/  MUFU.TANH R226, R20 ;  /* 0x0000001400e27308 */ /* 0x000fe20000002400 */
[----:B------:R-:W-:Y:S02]  /*150a0*/  FMUL.FTZ R35, R35, c[0x0][0x2ec] ;  /* 0x0000bb0023237a20 */ /* 0x000fe40000410000 */
[-C--:B------:R-:W-:Y:S01]  /*150b0*/  HMMA.16816.F32.BF16 R60, R140, R6.reuse, R60 ;  /* 0x000000068c3c723c */ /* 0x080fe2000004183c */
[----:B---3--:R1:W-:Y:S03]  /*150c0*/  STL [R1+0x4], R0 ;  /* 0x0000040001007387 */ /* 0x0083e60000100800 */
[----:B------:R-:W-:Y:S02]  /*150d0*/  FMUL.FTZ R41, R41, c[0x0][0x2ec] ;  /* 0x0000bb0029297a20 */ /* 0x000fe40000410000 */
[----:B------:R-:W-:Y:S01]  /*150e0*/  FMUL.FTZ R42, R42, c[0x0][0x2ec] ;  /* 0x0000bb002a2a7a20 */ /* 0x000fe20000410000 */
[----:B------:R-:W-:Y:S01]  /*150f0*/  MUFU.TANH R228, R21 ;  /* 0x0000001500e47308 */ /* 0x000fe20000002400 */
[----:B------:R-:W-:Y:S04]  /*15100*/  HMMA.16816.F32.BF16 R64, R220, R6, R64 ;  /* 0x00000006dc40723c */ /* 0x000fe80000041840 */
[----:B------:R-:W-:Y:S02]  /*15110*/  FMUL.FTZ R44, R44, c[0x0][0x2ec] ;  /* 0x0000bb002c2c7a20 */ /* 0x000fe40000410000 */
[----:B------:R-:W-:Y:S02]  /*15120*/  FMUL.FTZ R46, R46, c[0x0][0x2ec] ;  /* 0x0000bb002e2e7a20 */ /* 0x000fe40000410000 */
[----:B------:R-:W-:Y:S01]  /*15130*/  FMUL.FTZ R58, R58, c[0x0][0x2ec] ;  /* 0x0000bb003a3a7a20 */ /* 0x000fe20000410000 */
[----:B------:R-:W-:Y:S03]  /*15140*/  MUFU.TANH R230, R22 ;  /* 0x0000001600e67308 */ /* 0x000fe60000002400 */
[----:B------:R-:W-:Y:S02]  /*15150*/  FMUL.FTZ R59, R59, c[0x0][0x2ec] ;  /* 0x0000bb003b3b7a20 */ /* 0x000fe40000410000 */
[----:B------:R-:W-:Y:S02]  /*15160*/  FMUL.FTZ R47, R47, c[0x0][0x2ec] ;  /* 0x0000bb002f2f7a20 */ /* 0x000fe40000410000 */
[----:B------:R-:W-:Y:S02]  /*15170*/  FMUL.FTZ R51, R51, c[0x0][0x2ec] ;  /* 0x0000bb0033337a20 */ /* 0x000fe40000410000 */
[----:B------:R-:W-:Y:S01]  /*15180*/  FMUL.FTZ R36, R36, c[0x0][0x2ec] ;  /* 0x0000bb0024247a20 */ /* 0x000fe20000410000 */
[----:B------:R-:W2:Y:S01]  /*15190*/  MUFU.TANH R134, R58 ;  /* 0x0000003a00867308 */ /* 0x000ea20000002400 */
[----:B------:R-:W-:Y:S02]  /*151a0*/  FMUL.FTZ R37, R37, c[0x0][0x2ec] ;  /* 0x0000bb0025257a20 */ /* 0x000fe40000410000 */
[----:B------:R-:W-:Y:S02]  /*151b0*/  FMUL.FTZ R38, R38, c[0x0][0x2ec] ;  /* 0x0000bb0026267a20 */ /* 0x000fe40000410000 */
[----:B------:R-:W-:Y:S02]  /*151c0*/  FMUL.FTZ R39, R39, c[0x0][0x2ec] ;  /* 0x0000bb0027277a20 */ /* 0x000fe40000410000 */
[----:B------:R-:W-:Y:S02]  /*151d0*/  FMUL.FTZ R40, R40, c[0x0][0x2ec] ;  /* 0x0000bb0028287a20 */ /* 0x000fe40000410000 */
[----:B------:R-:W-:Y:S01]  /*151e0*/  FMUL.FTZ R43, R43, c[0x0][0x2ec] ;  /* 0x0000bb002b2b7a20 */ /* 0x000fe20000410000 */
[----:B------:R-:W3:Y:S01]  /*151f0*/  MUFU.TANH R133, R59 ;  /* 0x0000003b00857308 */ /* 0x000ee20000002400 */
        /* <DEDUP_REMOVED lines=8> */
[----:B--2---:R2:W-:Y:S01]  /*15280*/  STL [R1+0x3c], R134 ;  /* 0x00003c8601007387 */ /* 0x0045e20000100800 */
[----:B------:R-:W-:Y:S02]  /*15290*/  FMUL.FTZ R55, R55, c[0x0][0x2ec] ;  /* 0x0000bb0037377a20 */ /* 0x000fe40000410000 */
[----:B------:R-:W-:Y:S02]  /*152a0*/  FMUL.FTZ R56, R56, c[0x0][0x2ec] ;  /* 0x0000bb0038387a20 */ /* 0x000fe40000410000 */
[----:B------:R-:W-:Y:S01]  /*152b0*/  FMUL.FTZ R57, R57, c[0x0][0x2ec] ;  /* 0x0000bb0039397a20 */ /* 0x000fe20000410000 */
[----:B------:R2:W2:Y:S01]  /*152c0*/  MUFU.TANH R247, R24 ;  /* 0x0000001800f77308 */ /* 0x0004a20000002400 */
[----:B------:R-:W-:Y:S02]  /*152d0*/  FMUL.FTZ R60, R60, c[0x0][0x2ec] ;  /* 0x0000bb003c3c7a20 */ /* 0x000fe40000410000 */
[----:B------:R-:W-:Y:S01]  /*152e0*/  FMUL.FTZ R61, R61, c[0x0][0x2ec] ;  /* 0x0000bb003d3d7a20 */ /* 0x000fe20000410000 */
[----:B---3--:R3:W-:Y:S01]  /*152f0*/  STL [R1+0x40], R133 ;  /* 0x0000408501007387 */ /* 0x0087e20000100800 */
[----:B------:R-:W-:Y:S02]  /*15300*/  FMUL.FTZ R62, R62, c[0x0][0x2ec] ;  /* 0x0000bb003e3e7a20 */ /* 0x000fe40000410000 */
[----:B-1----:R-:W-:Y:S02]  /*15310*/  FMUL.FTZ R0, R63, c[0x0][0x2ec] ;  /* 0x0000bb003f007a20 */ /* 0x002fe40000410000 */
[----:B------:R-:W-:Y:S01]  /*15320*/  FMUL.FTZ R64, R64, c[0x0][0x2ec] ;  /* 0x0000bb0040407a20 */ /* 0x000fe20000410000 */
[----:B------:R3:W1:Y:S01]  /*15330*/  MUFU.TANH R248, R25 ;  /* 0x0000001900f87308 */ /* 0x0006620000002400 */
[----:B------:R-:W-:Y:S02]  /*15340*/  FMUL.FTZ R65, R65, c[0x0][0x2ec] ;  /* 0x0000bb0041417a20 */ /* 0x000fe40000410000 */
[----:B------:R-:W-:Y:S02]  /*15350*/  FMUL.FTZ R66, R66, c[0x0][0x2ec] ;  /* 0x0000bb0042427a20 */ /* 0x000fe40000410000 */
[----:B------:R-:W-:Y:S05]  /*15360*/  FMUL.FTZ R67, R67, c[0x0][0x2ec] ;  /* 0x0000bb0043437a20 */ /* 0x000fea0000410000 */
        /* <DEDUP_REMOVED lines=39> */
.L_x_253:
[----:B------:R-:W-:Y:S01]  /*155e0*/  STL [R1+0xe0], R244 ;  /* 0x0000e0f401007387 */ /* 0x000fe20000100800 */
[----:B------:R-:W-:Y:S01]  /*155f0*/  FMNMX.FTZ R0, R210, R132, !PT ;  /* 0x00000084d2007209 */ /* 0x000fe20007810000 */
[----:B------:R-:W-:Y:S01]  /*15600*/  UIADD3 UR8, UR8, -0x1, URZ ;  /* 0xffffffff08087890 */ /* 0x000fe2000fffe03f */
[----:B------:R-:W-:Y:S01]  /*15610*/  MOV R40, R136 ;  /* 0x0000008800287202 */ /* 0x000fe20000000f00 */
[----:B------:R-:W-:Y:S01]  /*15620*/  STL [R1+0xdc], R243 ;  /* 0x0000dcf301007387 */ /* 0x000fe20000100800 */
[----:B------:R-:W-:Y:S02]  /*15630*/  FMNMX.FTZ R2, R215, R0, !PT ;  /* 0x00000000d7027209 */ /* 0x000fe40007810000 */
[----:B------:R-:W-:Y:S01]  /*15640*/  FMNMX.FTZ R0, R211, R137, !PT ;  /* 0x00000089d3007209 */ /* 0x000fe20007810000 */
[----:B------:R-:W-:Y:S01]  /*15650*/  STL [R1+0xd8], R242 ;  /* 0x0000d8f201007387 */ /* 0x000fe20000100800 */
[----:B------:R-:W-:Y:S02]  /*15660*/  FMNMX.FTZ R3, R209, R2, !PT ;  /* 0x00000002d1037209 */ /* 0x000fe40007810000 */
[----:B------:R-:W-:Y:S01]  /*15670*/  FMNMX.FTZ R2, R216, R0, !PT ;  /* 0x00000000d8027209 */ /* 0x000fe20007810000 */
[----:B------:R-:W-:Y:S01]  /*15680*/  STL [R1+0xd4], R241 ;  /* 0x0000d4f101007387 */ /* 0x000fe20000100800 */
[----:B-1----:R-:W-:Y:S02]  /*15690*/  FMNMX.FTZ R4, R208, R3, !PT ;  /* 0x00000003d0047209 */ /* 0x002fe40007810000 */
[----:B------:R-:W-:Y:S01]  /*156a0*/  FMNMX.FTZ R0, R213, R138, !PT ;  /* 0x0000008ad5007209 */ /* 0x000fe20007810000 */
[----:B------:R-:W-:Y:S01]  /*156b0*/  STL [R1+0xd0], R240 ;  /* 0x0000d0f001007387 */ /* 0x000fe20000100800 */
[----:B------:R-:W-:Y:S02]  /*156c0*/  FMNMX.FTZ R4, R226, R4, !PT ;  /* 0x00000004e2047209 */ /* 0x000fe40007810000 */
[----:B------:R-:W-:Y:S01]  /*156d0*/  FMNMX.FTZ R3, R18, R2, !PT ;  /* 0x0000000212037209 */ /* 0x000fe20007810000 */
[----:B------:R1:W-:Y:S01]  /*156e0*/  STL [R1+0xcc], R239 ;  /* 0x0000ccef01007387 */ /* 0x0003e20000100800 */
[----:B------:R-:W-:Y:S02]  /*156f0*/  FMNMX.FTZ R4, R228, R4, !PT ;  /* 0x00000004e4047209 */ /* 0x000fe40007810000 */
[----:B------:R-:W-:Y:S01]  /*15700*/  FMNMX.FTZ R2, R224, R0, !PT ;  /* 0x00000000e0027209 */ /* 0x000fe20007810000 */
[----:B------:R-:W2:Y:S01]  /*15710*/  LDL.LU R48, [R1] ;  /* 0x0000000001307983 */ /* 0x000ea20000300800 */
[----:B------:R-:W-:Y:S02]  /*15720*/  FMNMX.FTZ R4, R227, R4, !PT ;  /* 0x00000004e3047209 */ /* 0x000fe40007810000 */
[----:B------:R-:W-:Y:S01]  /*15730*/  FMNMX.FTZ R0, R212, R139, !PT ;  /* 0x0000008bd4007209 */ /* 0x000fe20007810000 */
[----:B------:R-:W3:Y:S01]  /*15740*/  LDL.LU R45, [R1+0x4] ;  /* 0x00000400012d7983 */ /* 0x000ee20000300800 */
        /* <DEDUP_REMOVED lines=11> */
[----:B------:R-:W-:Y:S01]  /*15800*/  LDSM.16.MT88.4 R36, [R234+0xc000] ;  /* 0x00c00000ea24783b */ /* 0x000fe20000004200 */
[----:B------:R-:W-:Y:S02]  /*15810*/  FMNMX.FTZ R136, R25, R136, !PT ;  /* 0x0000008819887209 */ /* 0x000fe40007810000 */
[----:B------:R-:W-:Y:S02]  /*15820*/  FMNMX.FTZ R3, R230, R3, !PT ;  /* 0x00000003e6037209 */ /* 0x000fe40007810000 */
[----:B------:R-:W-:Y:S02]  /*15830*/  FMNMX.FTZ R136, R46, R136, !PT ;  /* 0x000000882e887209 */ /* 0x000fe40007810000 */
[----:B------:R-:W-:Y:S01]  /*15840*/  FMNMX.FTZ R2, R214, R2, !PT ;  /* 0x00000002d6027209 */ /* 0x000fe20007810000 */
[----:B------:R-:W-:Y:S01]  /*15850*/  LDSM.16.MT88.4 R52, [R236+0xc000] ;  /* 0x00c00000ec34783b */ /* 0x000fe20000004200 */
        /* <DEDUP_REMOVED lines=8> */
[----:B------:R-:W-:Y:S02]  /*158e0*/  MOV R58, R20 ;  /* 0x00000014003a7202 */ /* 0x000fe40000000f00 */
[----:B------:R-:W-:Y:S02]  /*158f0*/  FMNMX.FTZ R136, R221, R136, !PT ;  /* 0x00000088dd887209 */ /* 0x000fe40007810000 */
[----:B------:R-:W-:Y:S02]  /*15900*/  FMNMX.FTZ R3, R246, R3, !PT ;  /* 0x00000003f6037209 */ /* 0x000fe40007810000 */
[----:B------:R-:W-:Y:S01]  /*15910*/  FMNMX.FTZ R2, R248, R2, !PT ;  /* 0x00000002f8027209 */ /* 0x000fe20007810000 */
[----:B------:R-:W4:Y:S01]  /*15920*/  SHFL.BFLY PT, R6, R136, 0x2, 0x1f ;  /* 0x0c401f0088067f89 */ /* 0x000f2200000e0000 */
[----:B------:R-:W-:Y:S02]  /*15930*/  MOV R56, R22 ;  /* 0x0000001600387202 */ /* 0x000fe40000000f00 */
[----:B------:R-:W-:Y:S02]  /*15940*/  FMNMX.FTZ R3, R58, R3, !PT ;  /* 0x000000033a037209 */ /* 0x000fe40007810000 */
[----:B------:R-:W-:Y:S02]  /*15950*/  FMNMX.FTZ R2, R251, R2, !PT ;  /* 0x00000002fb027209 */ /* 0x000fe40007810000 */
[----:B------:R-:W-:Y:S02]  /*15960*/  MOV R59, R135 ;  /* 0x00000087003b7202 */ /* 0x000fe40000000f00 */
[----:B------:R-:W-:Y:S02]  /*15970*/  FMNMX.FTZ R3, R56, R3, !PT ;  /* 0x0000000338037209 */ /* 0x000fe40007810000 */
[----:B------:R-:W-:Y:S02]  /*15980*/  MOV R50, R23 ;  /* 0x0000001700327202 */ /* 0x000fe40000000f00 */
[----:B------:R-:W-:Y:S02]  /*15990*/  FMNMX.FTZ R2, R252, R2, !PT ;  /* 0x00000002fc027209 */ /* 0x000fe40007810000 */
[----:B-1----:R-:W-:Y:S02]  /*159a0*/  MOV R239, R32 ;  /* 0x0000002000ef7202 */ /* 0x002fe40000000f00 */
[----:B------:R-:W-:Y:S02]  /*159b0*/  MOV R57, R21 ;  /* 0x0000001500397202 */ /* 0x000fe40000000f00 */
[----:B------:R-:W-:Y:S01]  /*159c0*/  FMNMX.FTZ R3, R35, R3, !PT ;  /* 0x0000000323037209 */ /* 0x000fe20007810000 */
[----:B------:R-:W-:Y:S01]  /*159d0*/  LDSM.16.MT88.4 R20, [R233+0xc000] ;  /* 0x00c00000e914783b */ /* 0x000fe20000004200 */
[----:B------:R-:W-:Y:S02]  /*159e0*/  FMNMX.FTZ R2, R50, R2, !PT ;  /* 0x0000000232027209 */ /* 0x000fe40007810000 */
[----:B------:R-:W-:Y:S02]  /*159f0*/  MOV R43, R31 ;  /* 0x0000001f002b7202 */ /* 0x000fe40000000f00 */
[----:B------:R-:W-:Y:S02]  /*15a00*/  MOV R49, R30 ;  /* 0x0000001e00317202 */ /* 0x000fe40000000f00 */
        /* <DEDUP_REMOVED lines=9> */
[----:B------:R-:W-:Y:S03]  /*15aa0*/  FMNMX.FTZ R2, R33, R2, !PT ;  /* 0x0000000221027209 */ /* 0x000fe60007810000 */
[----:B------:R-:W1:Y:S01]  /*15ab0*/  SHFL.BFLY PT, R135, R3, 0x2, 0x1f ;  /* 0x0c401f0003877f89 */ /* 0x000e6200000e0000 */
[----:B------:R-:W-:Y:S04]  /*15ac0*/  FMNMX.FTZ R4, R41, R2, !PT ;  /* 0x0000000229047209 */ /* 0x000fe80007810000 */
[----:B------:R-:W-:Y:S05]  /*15ad0*/  FMNMX.FTZ R4, R26, R4, !PT ;  /* 0x000000041a047209 */ /* 0x000fea0007810000 */
[----:B------:R-:W1:Y:S01]  /*15ae0*/  SHFL.BFLY PT, R5, R4, 0x2, 0x1f ;  /* 0x0c401f0004057f89 */ /* 0x000e6200000e0000 */
[----:B----4-:R-:W-:Y:S07]  /*15af0*/  FMNMX.FTZ R136, R136, R6, !PT ;  /* 0x0000000688887209 */ /* 0x010fee0007810000 */
[----:B------:R-:W4:Y:S01]  /*15b00*/  SHFL.BFLY PT, R6, R136, 0x1, 0x1f ;  /* 0x0c201f0088067f89 */ /* 0x000f2200000e0000 */
[----:B-1----:R-:W-:Y:S07]  /*15b10*/  FMNMX.FTZ R135, R3, R135, !PT ;  /* 0x0000008703877209 */ /* 0x002fee0007810000 */
[----:B------:R-:W1:Y:S01]  /*15b20*/  SHFL.BFLY PT, R7, R135, 0x1, 0x1f ;  /* 0x0c201f0087077f89 */ /* 0x000e6200000e0000 */
[----:B------:R-:W-:Y:S02]  /*15b30*/  FMNMX.FTZ R4, R4, R5, !PT ;  /* 0x0000000504047209 */ /* 0x000fe40007810000 */
[----:B----4-:R-:W-:Y:S04]  /*15b40*/  FMNMX.FTZ R136, R136, R6, !PT ;  /* 0x0000000688887209 */ /* 0x010fe80007810000 */
[----:B------:R-:W-:Y:S02]  /*15b50*/  FSETP.NEU.FTZ.AND P0, PT, R136, -INF , PT ;  /* 0xff8000008800780b */ /* 0x000fe40003f1d000 */
[----:B-1----:R-:W-:Y:S02]  /*15b60*/  FMNMX.FTZ R135, R135, R7, !PT ;  /* 0x0000000787877209 */ /* 0x002fe40007810000 */
[----:B--2---:R-:W-:Y:S04]  /*15b70*/  FMNMX.FTZ R0, R48, R0, !PT ;  /* 0x0000000030007209 */ /* 0x004fe80007810000 */
[----:B---3--:R-:W-:Y:S04]  /*15b80*/  FMNMX.FTZ R0, R45, R0, !PT ;  /* 0x000000002d007209 */ /* 0x008fe80007810000 */
[----:B------:R-:W-:Y:S04]  /*15b90*/  FMNMX.FTZ R0, R27, R0, !PT ;  /* 0x000000001b007209 */ /* 0x000fe80007810000 */
[----:B------:R-:W-:Y:S04]  /*15ba0*/  FMNMX.FTZ R0, R59, R0, !PT ;  /* 0x000000003b007209 */ /* 0x000fe80007810000 */
[----:B------:R-:W-:Y:S04]  /*15bb0*/  FMNMX.FTZ R0, R239, R0, !PT ;  /* 0x00000000ef007209 */ /* 0x000fe80007810000 */
[----:B------:R-:W-:Y:S04]  /*15bc0*/  FMNMX.FTZ R0, R49, R0, !PT ;  /* 0x0000000031007209 */ /* 0x000fe80007810000 */
[----:B------:R-:W-:Y:S02]  /*15bd0*/  FMNMX.FTZ R0, R134, R0, !PT ;  /* 0x0000000086007209 */ /* 0x000fe40007810000 */
[----:B------:R-:W1:Y:S02]  /*15be0*/  SHFL.BFLY PT, R134, R4, 0x1, 0x1f ;  /* 0x0c201f0004867f89 */ /* 0x000e6400000e0000 */
[----:B------:R-:W-:Y:S04]  /*15bf0*/  FMNMX.FTZ R0, R133, R0, !PT ;  /* 0x0000000085007209 */ /* 0x000fe80007810000 */
[----:B------:R-:W-:Y:S04]  /*15c00*/  FMNMX.FTZ R0, R140, R0, !PT ;  /* 0x000000008c007209 */ /* 0x000fe80007810000 */
[----:B------:R-:W-:Y:S05]  /*15c10*/  FMNMX.FTZ R0, R141, R0, !PT ;  /* 0x000000008d007209 */ /* 0x000fea0007810000 */
[----:B------:R-:W2:Y:S01]  /*15c20*/  SHFL.BFLY PT, R2, R0, 0x2, 0x1f ;  /* 0x0c401f0000027f89 */ /* 0x000ea200000e0000 */
[----:B-1----:R-:W-:Y:S02]  /*15c30*/  FMNMX.FTZ R134, R4, R134, !PT ;  /* 0x0000008604867209 */ /* 0x002fe40007810000 */
[----:B--2---:R-:W-:Y:S01]  /*15c40*/  FMNMX.FTZ R2, R0, R2, !PT ;  /* 0x0000000200027209 */ /* 0x004fe20007810000 */
[----:B------:R-:W-:Y:S04]  /*15c50*/  FADD.FTZ R0, -R136, R132 ;  /* 0x0000008488007221 */ /* 0x000fe80000010100 */
[----:B------:R-:W-:Y:S01]  /*15c60*/  FMUL.FTZ R0, R0, c[0x0][0x23c] ;  /* 0x00008f0000007a20 */ /* 0x000fe20000410000 */
[----:B------:R-:W1:Y:S03]  /*15c70*/  SHFL.BFLY PT, R3, R2, 0x1, 0x1f ;  /* 0x0c201f0002037f89 */ /* 0x000e6600000e0000 */
[----:B------:R2:W3:Y:S01]  /*15c80*/  MUFU.EX2 R133, R0 ;  /* 0x0000000000857308 */ /* 0x0004e20000000800 */
[----:B-1----:R-:W-:Y:S01]  /*15c90*/  FMNMX.FTZ R3, R2, R3, !PT ;  /* 0x0000000302037209 */ /* 0x002fe20007810000 */
[C---:B--2---:R-:W-:Y:S02]  /*15ca0*/  FADD.FTZ R0, -R135.reuse, R137 ;  /* 0x0000008987007221 */ /* 0x044fe40000010100 */
[----:B------:R-:W-:Y:S02]  /*15cb0*/  FMUL.FTZ R137, R135, c[0x0][0x23c] ;  /* 0x00008f0087897a20 */ /* 0x000fe40000410000 */
[----:B------:R-:W-:Y:S02]  /*15cc0*/  FMUL.FTZ R0, R0, c[0x0][0x23c] ;  /* 0x00008f0000007a20 */ /* 0x000fe40000410000 */
[----:B------:R-:W-:Y:S02]  /*15cd0*/  FMUL.FTZ R142, R3, c[0x0][0x23c] ;  /* 0x00008f00038e7a20 */ /* 0x000fe40000410000 */
[----:B------:R1:W2:Y:S01]  /*15ce0*/  MUFU.EX2 R132, R0 ;  /* 0x0000000000847308 */ /* 0x0002a20000000800 */
[C---:B---3--:R-:W-:Y:S02]  /*15cf0*/  FMUL.FTZ R16, R133.reuse, R156 ;  /* 0x0000009c85107220 */ /* 0x048fe40000410000 */
[C---:B------:R-:W-:Y:S02]  /*15d00*/  FMUL.FTZ R17, R133.reuse, R157 ;  /* 0x0000009d85117220 */ /* 0x040fe40000410000 */
[C---:B------:R-:W-:Y:S01]  /*15d10*/  FMUL.FTZ R32, R133.reuse, R172 ;  /* 0x000000ac85207220 */ /* 0x040fe20000410000 */
[----:B------:R-:W-:Y:S01]  /*15d20*/  MOV R172, R59 ;  /* 0x0000003b00ac7202 */ /* 0x000fe20000000f00 */
        /* <DEDUP_REMOVED lines=20> */
[----:B------:R-:W-:Y:S01]  /*15e70*/  FSETP.NEU.FTZ.AND P0, PT, R134, -INF , PT ;  /* 0xff8000008600780b */ /* 0x000fe20003f1d000 */
[--C-:B------:R-:W-:Y:S02]  /*15e80*/  FFMA.FTZ R143, R226, c[0x0][0x23c], -R138.reuse ;  /* 0x00008f00e28f7a23 */ /* 0x100fe4000001088a */
[----:B------:R3:W-:Y:S01]  /*15e90*/  MUFU.EX2 R244, R4 ;  /* 0x0000000400f47308 */ /* 0x0007e20000000800 */
[C---:B------:R-:W-:Y:S02]  /*15ea0*/  FMUL.FTZ R66, R132.reuse, R206 ;  /* 0x000000ce84427220 */ /* 0x040fe40000410000 */
[C---:B------:R-:W-:Y:S02]  /*15eb0*/  FMUL.FTZ R67, R132.reuse, R207 ;  /* 0x000000cf84437220 */ /* 0x040fe40000410000 */
[C---:B------:R-:W-:Y:S01]  /*15ec0*/  FMUL.FTZ R70, R132.reuse, R70 ;  /* 0x0000004684467220 */ /* 0x040fe20000410000 */
[----:B------:R-:W-:Y:S01]  /*15ed0*/  LDSM.16.MT88.4 R204, [R235+0xd800] ;  /* 0x00d80000ebcc783b */ /* 0x000fe20000004200 */
[C---:B------:R-:W-:Y:S02]  /*15ee0*/  FMUL.FTZ R71, R132.reuse, R71 ;  /* 0x0000004784477220 */ /* 0x040fe40000410000 */
[C---:B------:R-:W-:Y:S01]  /*15ef0*/  FMUL.FTZ R82, R132.reuse, R82 ;  /* 0x0000005284527220 */ /* 0x040fe20000410000 */
[----:B------:R4:W-:Y:S01]  /*15f00*/  MUFU.EX2 R243, R5 ;  /* 0x0000000500f37308 */ /* 0x0009e20000000800 */
[C---:B------:R-:W-:Y:S02]  /*15f10*/  FMUL.FTZ R83, R132.reuse, R83 ;  /* 0x0000005384537220 */ /* 0x040fe40000410000 */
[----:B------:R-:W-:Y:S02]  /*15f20*/  FMUL.FTZ R86, R132, R86 ;  /* 0x0000005684567220 */ /* 0x000fe40000410000 */
[----:B-1----:R-:W-:Y:S02]  /*15f30*/  FADD.FTZ R0, -R3, R139 ;  /* 0x0000008b03007221 */ /* 0x002fe40000010100 */
[----:B------:R-:W-:Y:S02]  /*15f40*/  FMUL.FTZ R139, R134, c[0x0][0x23c] ;  /* 0x00008f00868b7a20 */ /* 0x000fe40000410000 */
[----:B------:R-:W-:Y:S02]  /*15f50*/  FMUL.FTZ R0, R0, c[0x0][0x23c] ;  /* 0x00008f0000007a20 */ /* 0x000fe40000410000 */
[C---:B--2---:R-:W-:Y:S01]  /*15f60*/  FMUL.FTZ R8, R2.reuse, R144 ;  /* 0x0000009002087220 */ /* 0x044fe20000410000 */
[----:B------:R-:W-:Y:S01]  /*15f70*/  FSEL R139, R139, RZ, P0 ;  /* 0x000000ff8b8b7208 */ /* 0x000fe20000000000 */
[----:B------:R-:W-:Y:S01]  /*15f80*/  FMUL.FTZ R12, R2, R152 ;  /* 0x00000098020c7220 */ /* 0x000fe20000410000 */
[----:B------:R-:W-:Y:S01]  /*15f90*/  FSETP.NEU.FTZ.AND P0, PT, R3, -INF , PT ;  /* 0xff8000000300780b */ /* 0x000fe20003f1d000 */
[----:B---3--:R-:W-:Y:S01]  /*15fa0*/  FFMA.FTZ R4, R211, c[0x0][0x23c], -R137 ;  /* 0x00008f00d3047a23 */ /* 0x008fe20000010889 */
[----:B------:R-:W1:Y:S01]  /*15fb0*/  MUFU.EX2 R0, R0 ;  /* 0x0000000000007308 */ /* 0x000e620000000800 */
[----:B------:R-:W-:Y:S01]  /*15fc0*/  FFMA.FTZ R9, R219, c[0x0][0x23c], -R139 ;  /* 0x00008f00db097a23 */ /* 0x000fe2000001088b */
[----:B------:R-:W-:Y:S01]  /*15fd0*/  FSEL R142, R142, RZ, P0 ;  /* 0x000000ff8e8e7208 */ /* 0x000fe20000000000 */
[C---:B------:R-:W-:Y:S02]  /*15fe0*/  FMUL.FTZ R13, R2.reuse, R153 ;  /* 0x00000099020d7220 */ /* 0x040fe40000410000 */
[C---:B------:R-:W-:Y:S02]  /*15ff0*/  FMUL.FTZ R60, R2.reuse, R200 ;  /* 0x000000c8023c7220 */ /* 0x040fe40000410000 */
[----:B------:R-:W-:Y:S02]  /*16000*/  FMUL.FTZ R61, R2, R201 ;  /* 0x000000c9023d7220 */ /* 0x000fe40000410000 */
[--C-:B----4-:R-:W-:Y:S01]  /*16010*/  FFMA.FTZ R5, R19, c[0x0][0x23c], -R137.reuse ;  /* 0x00008f0013057a23 */ /* 0x110fe20000010889 */
[----:B------:R2:W-:Y:S01]  /*16020*/  MUFU.EX2 R210, R4 ;  /* 0x0000000400d27308 */ /* 0x0005e20000000800 */
[----:B------:R-:W-:Y:S02]  /*16030*/  FMUL.FTZ R19, R132, R159 ;  /* 0x0000009f84137220 */ /* 0x000fe40000410000 */
[C---:B------:R-:W-:Y:S02]  /*16040*/  FMUL.FTZ R72, R2.reuse, R72 ;  /* 0x0000004802487220 */ /* 0x040fe40000410000 */
[C---:B------:R-:W-:Y:S02]  /*16050*/  FMUL.FTZ R73, R2.reuse, R73 ;  /* 0x0000004902497220 */ /* 0x040fe40000410000 */
[C---:B------:R-:W-:Y:S02]  /*16060*/  FMUL.FTZ R76, R2.reuse, R76 ;  /* 0x0000004c024c7220 */ /* 0x040fe40000410000 */
[----:B------:R-:W-:Y:S01]  /*16070*/  FMUL.FTZ R77, R2, R77 ;  /* 0x0000004d024d7220 */ /* 0x000fe20000410000 */
[----:B------:R3:W-:Y:S01]  /*16080*/  MUFU.EX2 R237, R5 ;  /* 0x0000000500ed7308 */ /* 0x0007e20000000800 */
[----:B------:R-:W-:Y:S02]  /*16090*/  FMUL.FTZ R87, R132, R87 ;  /* 0x0000005784577220 */ /* 0x000fe40000410000 */
[----:B------:R-:W-:Y:S02]  /*160a0*/  FMUL.FTZ R88, R2, R88 ;  /* 0x0000005802587220 */ /* 0x000fe40000410000 */
[C---:B-1----:R-:W-:Y:S02]  /*160b0*/  FMUL.FTZ R10, R0.reuse, R146 ;  /* 0x00000092000a7220 */ /* 0x042fe40000410000 */
[C---:B------:R-:W-:Y:S02]  /*160c0*/  FMUL.FTZ R11, R0.reuse, R147 ;  /* 0x00000093000b7220 */ /* 0x040fe40000410000 */
[C---:B------:R-:W-:Y:S01]  /*160d0*/  FMUL.FTZ R14, R0.reuse, R154 ;  /* 0x0000009a000e7220 */ /* 0x040fe20000410000 */
[----:B------:R1:W-:Y:S01]  /*160e0*/  MUFU.EX2 R232, R9 ;  /* 0x0000000900e87308 */ /* 0x0003e20000000800 */
[C---:B------:R-:W-:Y:S02]  /*160f0*/  FMUL.FTZ R15, R0.reuse, R155 ;  /* 0x0000009b000f7220 */ /* 0x040fe40000410000 */
[----:B------:R-:W-:Y:S01]  /*16100*/  FMUL.FTZ R30, R0, R170 ;  /* 0x000000aa001e7220 */ /* 0x000fe20000410000 */
[----:B------:R-:W4:Y:S01]  /*16110*/  LDSM.16.MT88.4 R152, [R235+0xc000] ;  /* 0x00c00000eb98783b */ /* 0x000f220000004200 */
[--C-:B--2---:R-:W-:Y:S01]  /*16120*/  FFMA.FTZ R4, R216, c[0x0][0x23c], -R137.reuse ;  /* 0x00008f00d8047a23 */ /* 0x104fe20000010889 */
[----:B------:R-:W-:Y:S01]  /*16130*/  MOV R170, R57 ;  /* 0x0000003900aa7202 */ /* 0x000fe20000000f00 */
[----:B------:R-:W-:Y:S01]  /*16140*/  FMUL.FTZ R31, R0, R171 ;  /* 0x000000ab001f7220 */ /* 0x000fe20000410000 */
[----:B------:R-:W-:Y:S01]  /*16150*/  MOV R171, R34 ;  /* 0x0000002200ab7202 */ /* 0x000fe20000000f00 */
[C---:B------:R-:W-:Y:S01]  /*16160*/  FMUL.FTZ R34, R132.reuse, R174 ;  /* 0x000000ae84227220 */ /* 0x040fe20000410000 */
[----:B------:R2:W2:Y:S01]  /*16170*/  MUFU.EX2 R216, R4 ;  /* 0x0000000400d87308 */ /* 0x0004a20000000800 */
[----:B------:R-:W-:Y:S01]  /*16180*/  MOV R174, R35 ;  /* 0x0000002300ae7202 */ /* 0x000fe20000000f00 */
[C---:B------:R-:W-:Y:S01]  /*16190*/  FMUL.FTZ R35, R132.reuse, R175 ;  /* 0x000000af84237220 */ /* 0x040fe20000410000 */
[----:B------:R-:W-:Y:S01]  /*161a0*/  MOV R175, R50 ;  /* 0x0000003200af7202 */ /* 0x000fe20000000f00 */
[----:B---3--:R-:W-:Y:S02]  /*161b0*/  FMUL.FTZ R5, R133, R149 ;  /* 0x0000009585057220 */ /* 0x008fe40000410000 */
[----:B------:R-:W-:Y:S02]  /*161c0*/  FMUL.FTZ R50, R132, R190 ;  /* 0x000000be84327220 */ /* 0x000fe40000410000 */
[----:B------:R-:W-:Y:S02]  /*161d0*/  FMUL.FTZ R57, R2, R197 ;  /* 0x000000c502397220 */ /* 0x000fe40000410000 */
[C---:B------:R-:W-:Y:S02]  /*161e0*/  FMUL.FTZ R59, R0.reuse, R199 ;  /* 0x000000c7003b7220 */ /* 0x040fe40000410000 */
[----:B------:R-:W-:Y:S02]  /*161f0*/  FMUL.FTZ R62, R0, R202 ;  /* 0x000000ca003e7220 */ /* 0x000fe40000410000 */
[----:B-1----:R-:W-:Y:S02]  /*16200*/  FMUL.FTZ R9, R2, R145 ;  /* 0x0000009102097220 */ /* 0x002fe40000410000 */
[C---:B------:R-:W-:Y:S02]  /*16210*/  FMUL.FTZ R63, R0.reuse, R203 ;  /* 0x000000cb003f7220 */ /* 0x040fe40000410000 */
[C---:B------:R-:W-:Y:S02]  /*16220*/  FMUL.FTZ R74, R0.reuse, R74 ;  /* 0x0000004a004a7220 */ /* 0x040fe40000410000 */
[C---:B------:R-:W-:Y:S02]  /*16230*/  FMUL.FTZ R75, R0.reuse, R75 ;  /* 0x0000004b004b7220 */ /* 0x040fe40000410000 */
[----:B------:R-:W-:Y:S02]  /*16240*/  FMUL.FTZ R78, R0, R78 ;  /* 0x0000004e004e7220 */ /* 0x000fe40000410000 */
[--C-:B--2---:R-:W-:Y:S01]  /*16250*/  FFMA.FTZ R4, R209, c[0x0][0x23c], -R138.reuse ;  /* 0x00008f00d1047a23 */ /* 0x104fe2000001088a */
[----:B------:R-:W-:Y:S01]  /*16260*/  F2FP.BF16.PACK_AB R149, R216, R210 ;  /* 0x000000d2d895723e */ /* 0x000fe200000010ff */
[----:B------:R-:W-:Y:S02]  /*16270*/  FMUL.FTZ R79, R0, R79 ;  /* 0x0000004f004f7220 */ /* 0x000fe40000410000 */
[----:B------:R1:W-:Y:S01]  /*16280*/  MUFU.EX2 R242, R4 ;  /* 0x0000000400f27308 */ /* 0x0003e20000000800 */
        /* <DEDUP_REMOVED lines=8> */
[C---:B------:R-:W-:Y:S02]  /*16310*/  FMUL.FTZ R98, R132.reuse, R98 ;  /* 0x0000006284627220 */ /* 0x040fe40000410000 */
[----:B------:R-:W-:Y:S02]  /*16320*/  FMUL.FTZ R99, R132, R99 ;  /* 0x0000006384637220 */ /* 0x000fe40000410000 */
[C---:B------:R-:W-:Y:S02]  /*16330*/  FMUL.FTZ R100, R133.reuse, R100 ;  /* 0x0000006485647220 */ /* 0x040fe40000410000 */
[C---:B------:R-:W-:Y:S02]  /*16340*/  FMUL.FTZ R101, R133.reuse, R101 ;  /* 0x0000006585657220 */ /* 0x040fe40000410000 */
[----:B-1----:R-:W-:Y:S02]  /*16350*/  FFMA.FTZ R4, R208, c[0x0][0x23c], -R138 ;  /* 0x00008f00d0047a23 */ /* 0x002fe4000001088a */
[C---:B------:R-:W-:Y:S02]  /*16360*/  FMUL.FTZ R102, R132.reuse, R102 ;  /* 0x0000006684667220 */ /* 0x040fe40000410000 */
[----:B------:R-:W1:Y:S01]  /*16370*/  MUFU.EX2 R238, R4 ;  /* 0x0000000400ee7308 */ /* 0x000e620000000800 */
        /* <DEDUP_REMOVED lines=11> */
[----:B------:R-:W-:Y:S01]  /*16430*/  FMUL.FTZ R114, R132, R114 ;  /* 0x0000007284727220 */ /* 0x000fe20000410000 */
[----:B-1----:R-:W-:Y:S01]  /*16440*/  F2FP.BF16.PACK_AB R150, R238, R242 ;  /* 0x000000f2ee96723e */ /* 0x002fe200000010ff */
[----:B------:R-:W-:Y:S02]  /*16450*/  FFMA.FTZ R4, R18, c[0x0][0x23c], -R137 ;  /* 0x00008f0012047a23 */ /* 0x000fe40000010889 */
[C---:B------:R-:W-:Y:S02]  /*16460*/  FMUL.FTZ R18, R132.reuse, R158 ;  /* 0x0000009e84127220 */ /* 0x040fe40000410000 */
[----:B------:R1:W2:Y:S01]  /*16470*/  MUFU.EX2 R241, R4 ;  /* 0x0000000400f17308 */ /* 0x0002a20000000800 */
[----:B------:R-:W3:Y:S01]  /*16480*/  LDSM.16.MT88.4 R156, [R233+0xe000] ;  /* 0x00e00000e99c783b */ /* 0x000ee20000004200 */
        /* <DEDUP_REMOVED lines=11> */
[--C-:B-1----:R-:W-:Y:S01]  /*16540*/  FFMA.FTZ R4, R213, c[0x0][0x23c], -R139.reuse ;  /* 0x00008f00d5047a23 */ /* 0x102fe2000001088b */
[----:B--2---:R-:W-:Y:S01]  /*16550*/  F2FP.BF16.PACK_AB R151, R237, R241 ;  /* 0x000000f1ed97723e */ /* 0x004fe200000010ff */
[C---:B------:R-:W-:Y:S02]  /*16560*/  FMUL.FTZ R126, R0.reuse, R126 ;  /* 0x0000007e007e7220 */ /* 0x040fe40000410000 */
[----:B------:R1:W-:Y:S01]  /*16570*/  MUFU.EX2 R209, R4 ;  /* 0x0000000400d17308 */ /* 0x0003e20000000800 */
[----:B------:R-:W-:Y:S02]  /*16580*/  FMUL.FTZ R127, R0, R127 ;  /* 0x0000007f007f7220 */ /* 0x000fe40000410000 */
[C---:B------:R-:W-:Y:S02]  /*16590*/  FMUL.FTZ R128, R133.reuse, R128 ;  /* 0x0000008085807220 */ /* 0x040fe40000410000 */
[----:B------:R-:W-:Y:S02]  /*165a0*/  FMUL.FTZ R129, R133, R129 ;  /* 0x0000008185817220 */ /* 0x000fe40000410000 */
[C---:B------:R-:W-:Y:S02]  /*165b0*/  FMUL.FTZ R130, R132.reuse, R130 ;  /* 0x0000008284827220 */ /* 0x040fe40000410000 */
[----:B------:R-:W-:Y:S02]  /*165c0*/  FMUL.FTZ R131, R132, R131 ;  /* 0x0000008384837220 */ /* 0x000fe40000410000 */
[--C-:B------:R-:W-:Y:S02]  /*165d0*/  FFMA.FTZ R140, R140, c[0x0][0x23c], -R142.reuse ;  /* 0x00008f008c8c7a23 */ /* 0x100fe4000001088e */
[--C-:B-1----:R-:W-:Y:S01]  /*165e0*/  FFMA.FTZ R4, R224, c[0x0][0x23c], -R139.reuse ;  /* 0x00008f00e0047a23 */ /* 0x102fe2000001088b */
[----:B------:R-:W-:Y:S01]  /*165f0*/  MOV R224, R26 ;  /* 0x0000001a00e07202 */ /* 0x000fe20000000f00 */
[----:B------:R-:W-:Y:S01]  /*16600*/  FMUL.FTZ R26, R0, R166 ;  /* 0x000000a6001a7220 */ /* 0x000fe20000410000 */
[----:B------:R-:W-:Y:S01]  /*16610*/  MOV R166, R51 ;  /* 0x0000003300a67202 */ /* 0x000fe20000000f00 */
[----:B------:R1:W2:Y:S01]  /*16620*/  MUFU.EX2 R211, R4 ;  /* 0x0000000400d37308 */ /* 0x0002a20000000800 */
[----:B------:R-:W-:Y:S02]  /*16630*/  FMUL.FTZ R51, R132, R191 ;  /* 0x000000bf84337220 */ /* 0x000fe40000410000 */
[--C-:B-1----:R-:W-:Y:S01]  /*16640*/  FFMA.FTZ R4, R212, c[0x0][0x23c], -R142.reuse ;  /* 0x00008f00d4047a23 */ /* 0x102fe2000001088e */
[----:B--2---:R-:W-:Y:S02]  /*16650*/  F2FP.BF16.PACK_AB R144, R211, R209 ;  /* 0x000000d1d390723e */ /* 0x004fe400000010ff */
[----:B------:R-:W-:Y:S04]  /*16660*/  MOV R212, R43 ;  /* 0x0000002b00d47202 */ /* 0x000fe80000000f00 */
[----:B------:R1:W-:Y:S01]  /*16670*/  MUFU.EX2 R208, R4 ;  /* 0x0000000400d07308 */ /* 0x0003e20000000800 */
[----:B------:R-:W-:Y:S02]  /*16680*/  FMUL.FTZ R43, R0, R183 ;  /* 0x000000b7002b7220 */ /* 0x000fe40000410000 */
[--C-:B-1----:R-:W-:Y:S01]  /*16690*/  FFMA.FTZ R4, R225, c[0x0][0x23c], -R142.reuse ;  /* 0x00008f00e1047a23 */ /* 0x102fe2000001088e */
[----:B------:R-:W-:Y:S01]  /*166a0*/  MOV R225, R41 ;  /* 0x0000002900e17202 */ /* 0x000fe20000000f00 */
[C---:B------:R-:W-:Y:S01]  /*166b0*/  FMUL.FTZ R41, R2.reuse, R181 ;  /* 0x000000b502297220 */ /* 0x040fe20000410000 */
[----:B------:R-:W-:Y:S04]  /*166c0*/  MOV R181, R56 ;  /* 0x0000003800b57202 */ /* 0x000fe80000000f00 */
[----:B------:R1:W2:Y:S01]  /*166d0*/  MUFU.EX2 R213, R4 ;  /* 0x0000000400d57308 */ /* 0x0002a20000000800 */
[----:B------:R-:W-:Y:S02]  /*166e0*/  FMUL.FTZ R56, R2, R196 ;  /* 0x000000c402387220 */ /* 0x000fe40000410000 */
[----:B-1----:R-:W-:Y:S01]  /*166f0*/  FFMA.FTZ R4, R214, c[0x0][0x23c], -R139 ;  /* 0x00008f00d6047a23 */ /* 0x002fe2000001088b */
[----:B--2---:R-:W-:Y:S06]  /*16700*/  F2FP.BF16.PACK_AB R145, R213, R208 ;  /* 0x000000d0d591723e */ /* 0x004fec00000010ff */
[----:B------:R1:W2:Y:S02]  /*16710*/  MUFU.EX2 R240, R4 ;  /* 0x0000000400f07308 */ /* 0x0002a40000000800 */
[--C-:B-1----:R-:W-:Y:S01]  /*16720*/  FFMA.FTZ R4, R218, c[0x0][0x23c], -R142.reuse ;  /* 0x00008f00da047a23 */ /* 0x102fe2000001088e */
[----:B--2---:R-:W-:Y:S02]  /*16730*/  F2FP.BF16.PACK_AB R146, R232, R240 ;  /* 0x000000f0e892723e */ /* 0x004fe400000010ff */
[----:B------:R-:W-:Y:S05]  /*16740*/  MOV R218, R33 ;  /* 0x0000002100da7202 */ /* 0x000fea0000000f00 */
[----:B------:R1:W-:Y:S01]  /*16750*/  MUFU.EX2 R214, R4 ;  /* 0x0000000400d67308 */ /* 0x0003e20000000800 */
[----:B------:R-:W-:Y:S01]  /*16760*/  FMUL.FTZ R33, R133, R173 ;  /* 0x000000ad85217220 */ /* 0x000fe20000410000 */
[----:B------:R-:W-:Y:S01]  /*16770*/  MOV R173, R40 ;  /* 0x0000002800ad7202 */ /* 0x000fe20000000f00 */
[----:B------:R-:W-:Y:S02]  /*16780*/  FMUL.FTZ R40, R2, R180 ;  /* 0x000000b402287220 */ /* 0x000fe40000410000 */
[----:B-1----:R-:W-:Y:S01]  /*16790*/  FFMA.FTZ R4, R217, c[0x0][0x23c], -R142 ;  /* 0x00008f00d9047a23 */ /* 0x002fe2000001088e */
[----:B------:R-:W-:Y:S01]  /*167a0*/  MOV R217, R42 ;  /* 0x0000002a00d97202 */ /* 0x000fe20000000f00 */
[C---:B------:R-:W-:Y:S01]  /*167b0*/  FMUL.FTZ R42, R0.reuse, R182 ;  /* 0x000000b6002a7220 */ /* 0x040fe20000410000 */
[----:B------:R-:W-:Y:S02]  /*167c0*/  MOV R182, R58 ;  /* 0x0000003a00b67202 */ /* 0x000fe40000000f00 */
[----:B------:R1:W2:Y:S01]  /*167d0*/  MUFU.EX2 R219, R4 ;  /* 0x0000000400db7308 */ /* 0x0002a20000000800 */
[----:B------:R-:W-:Y:S09]  /*167e0*/  FMUL.FTZ R58, R0, R198 ;  /* 0x000000c6003a7220 */ /* 0x000ff20000410000 */
[----:B------:R3:W-:Y:S01]  /*167f0*/  MUFU.EX2 R198, R143 ;  /* 0x0000008f00c67308 */ /* 0x0007e20000000800 */
[----:B-1----:R-:W-:Y:S01]  /*16800*/  FMUL.FTZ R4, R133, R148 ;  /* 0x0000009485047220 */ /* 0x002fe20000410000 */
[----:B------:R-:W-:Y:S02]  /*16810*/  F2FP.BF16.PACK_AB R148, R243, R244 ;  /* 0x000000f4f394723e */ /* 0x000fe400000010ff */
[----:B--2---:R-:W-:Y:S05]  /*16820*/  F2FP.BF16.PACK_AB R147, R219, R214 ;  /* 0x000000d6db93723e */ /* 0x004fea00000010ff */
[-C--:B------:R-:W-:Y:S05]  /*16830*/  HMMA.16816.F32.BF16 R4, R148, R20.reuse, R4 ;  /* 0x000000149404723c */ /* 0x080fea0000041804 */
[--C-:B---3--:R-:W-:Y:S03]  /*16840*/  FFMA.FTZ R143, R228, c[0x0][0x23c], -R138.reuse ;  /* 0x00008f00e48f7a23 */ /* 0x108fe6000001088a */
[C---:B------:R-:W-:Y:S07]  /*16850*/  HMMA.16816.F32.BF16 R8, R144.reuse, R20, R8 ;  /* 0x000000149008723c */ /* 0x040fee0000041808 */
[C---:B------:R-:W-:Y:S01]  /*16860*/  FMUL.FTZ R20, R133.reuse, R160 ;  /* 0x000000a085147220 */ /* 0x040fe20000410000 */
[-C--:B------:R-:W-:Y:S04]  /*16870*/  HMMA.16816.F32.BF16 R12, R144, R22.reuse, R12 ;  /* 0x00000016900c723c */ /* 0x080fe8000004180c */
[----:B------:R-:W-:Y:S01]  /*16880*/  MOV R160, R29 ;  /* 0x0000001d00a07202 */ /* 0x000fe20000000f00 */
[C---:B------:R-:W-:Y:S01]  /*16890*/  FMUL.FTZ R21, R133.reuse, R161 ;  /* 0x000000a185157220 */ /* 0x040fe20000410000 */
[----:B------:R-:W-:Y:S01]  /*168a0*/  MOV R161, R28 ;  /* 0x0000001c00a17202 */ /* 0x000fe20000000f00 */
[C---:B------:R-:W-:Y:S01]  /*168b0*/  FMUL.FTZ R28, R2.reuse, R168 ;  /* 0x000000a8021c7220 */ /* 0x040fe20000410000 */
[C---:B------:R-:W-:Y:S04]  /*168c0*/  HMMA.16816.F32.BF16 R16, R148.reuse, R22, R16 ;  /* 0x000000169410723c */ /* 0x040fe80000041810 */
[----:B------:R-:W-:Y:S01]  /*168d0*/  FMUL.FTZ R29, R2, R169 ;  /* 0x000000a9021d7220 */ /* 0x000fe20000410000 */
[----:B------:R-:W-:Y:S01]  /*168e0*/  MOV R168, R46 ;  /* 0x0000002e00a87202 */ /* 0x000fe20000000f00 */
[----:B------:R-:W-:Y:S01]  /*168f0*/  FMUL.FTZ R46, R0, R186 ;  /* 0x000000ba002e7220 */ /* 0x000fe20000410000 */
[----:B------:R-:W-:Y:S01]  /*16900*/  MOV R169, R49 ;  /* 0x0000003100a97202 */ /* 0x000fe20000000f00 */
[C---:B------:R-:W-:Y:S01]  /*16910*/  FMUL.FTZ R22, R132.reuse, R162 ;  /* 0x000000a284167220 */ /* 0x040fe20000410000 */
[----:B------:R-:W-:Y:S03]  /*16920*/  MOV R162, R27 ;  /* 0x0000001b00a27202 */ /* 0x000fe60000000f00 */
[----:B------:R-:W-:Y:S01]  /*16930*/  FMUL.FTZ R23, R132, R163 ;  /* 0x000000a384177220 */ /* 0x000fe20000410000 */
[----:B------:R-:W-:Y:S01]  /*16940*/  MOV R163, R24 ;  /* 0x0000001800a37202 */ /* 0x000fe20000000f00 */
[----:B------:R-:W-:Y:S01]  /*16950*/  FMUL.FTZ R27, R0, R167 ;  /* 0x000000a7001b7220 */ /* 0x000fe20000410000 */
[----:B------:R-:W-:Y:S01]  /*16960*/  MOV R167, R47 ;  /* 0x0000002f00a77202 */ /* 0x000fe20000000f00 */
[C---:B------:R-:W-:Y:S01]  /*16970*/  FMUL.FTZ R49, R133.reuse, R189 ;  /* 0x000000bd85317220 */ /* 0x040fe20000410000 */
[----:B------:R-:W-:Y:S01]  /*16980*/  MOV R189, R160 ;  /* 0x000000a000bd7202 */ /* 0x000fe20000000f00 */
[C---:B------:R-:W-:Y:S01]  /*16990*/  FMUL.FTZ R24, R2.reuse, R164 ;  /* 0x000000a402187220 */ /* 0x040fe20000410000 */
[-C--:B------:R-:W-:Y:S03]  /*169a0*/  HMMA.16816.F32.BF16 R20, R148, R36.reuse, R20 ;  /* 0x000000249414723c */ /* 0x080fe60000041814 */
[----:B------:R-:W-:Y:S01]  /*169b0*/  MOV R164, R25 ;  /* 0x0000001900a47202 */ /* 0x000fe20000000f00 */
[C---:B------:R-:W-:Y:S01]  /*169c0*/  FMUL.FTZ R25, R2.reuse, R165 ;  /* 0x000000a502197220 */ /* 0x040fe20000410000 */
[----:B------:R-:W-:Y:S01]  /*169d0*/  MOV R165, R44 ;  /* 0x0000002c00a57202 */ /* 0x000fe20000000f00 */
[C---:B------:R-:W-:Y:S01]  /*169e0*/  FMUL.FTZ R44, R2.reuse, R184 ;  /* 0x000000b8022c7220 */ /* 0x040fe20000410000 */
[----:B------:R-:W-:Y:S01]  /*169f0*/  MOV R184, R45 ;  /* 0x0000002d00b87202 */ /* 0x000fe20000000f00 */
[----:B------:R-:W-:Y:S03]  /*16a00*/  FMUL.FTZ R45, R2, R185 ;  /* 0x000000b9022d7220 */ /* 0x000fe60000410000 */
[C---:B------:R-:W-:Y:S04]  /*16a10*/  HMMA.16816.F32.BF16 R24, R144.reuse, R36, R24 ;  /* 0x000000249018723c */ /* 0x040fe80000041818 */
[----:B------:R-:W-:Y:S01]  /*16a20*/  FMUL.FTZ R47, R0, R187 ;  /* 0x000000bb002f7220 */ /* 0x000fe20000410000 */
[----:B------:R-:W-:Y:S01]  /*16a30*/  MOV R187, R48 ;  /* 0x0000003000bb7202 */ /* 0x000fe20000000f00 */
[C---:B------:R-:W-:Y:S01]  /*16a40*/  FMUL.FTZ R48, R133.reuse, R188 ;  /* 0x000000bc85307220 */ /* 0x040fe20000410000 */
[----:B------:R-:W-:Y:S01]  /*16a50*/  MOV R188, R173 ;  /* 0x000000ad00bc7202 */ /* 0x000fe20000000f00 */
[-C--:B------:R-:W-:Y:S04]  /*16a60*/  HMMA.16816.F32.BF16 R28, R144, R38.reuse, R28 ;  /* 0x00000026901c723c */ /* 0x080fe8000004181c */
[C---:B------:R-:W-:Y:S01]  /*16a70*/  FMUL.FTZ R37, R133.reuse, R177 ;  /* 0x000000b185257220 */ /* 0x040fe20000410000 */
[----:B------:R-:W-:Y:S01]  /*16a80*/  MOV R173, R172 ;  /* 0x000000ac00ad7202 */ /* 0x000fe20000000f00 */
[C---:B------:R-:W-:Y:S01]  /*16a90*/  FMUL.FTZ R36, R133.reuse, R176 ;  /* 0x000000b085247220 */ /* 0x040fe20000410000 */
[----:B------:R-:W-:Y:S01]  /*16aa0*/  MOV R172, R163 ;  /* 0x000000a300ac7202 */ /* 0x000fe20000000f00 */
[C---:B------:R-:W-:Y:S07]  /*16ab0*/  HMMA.16816.F32.BF16 R32, R148.reuse, R38, R32 ;  /* 0x000000269420723c */ /* 0x040fee0000041820 */
[C---:B------:R-:W-:Y:S02]  /*16ac0*/  FMUL.FTZ R38, R132.reuse, R178 ;  /* 0x000000b284267220 */ /* 0x040fe40000410000 */
[----:B------:R1:W-:Y:S03]  /*16ad0*/  MUFU.EX2 R178, R143 ;  /* 0x0000008f00b27308 */ /* 0x0003e60000000800 */
[----:B------:R-:W-:Y:S07]  /*16ae0*/  FMUL.FTZ R39, R132, R179 ;  /* 0x000000b384277220 */ /* 0x000fee0000410000 */
[-C--:B------:R-:W-:Y:S08]  /*16af0*/  HMMA.16816.F32.BF16 R36, R148, R52.reuse, R36 ;  /* 0x000000349424723c */ /* 0x080ff00000041824 */
[C---:B------:R-:W-:Y:S04]  /*16b00*/  HMMA.16816.F32.BF16 R40, R144.reuse, R52, R40 ;  /* 0x000000349028723c */ /* 0x040fe80000041828 */
[--C-:B-1----:R-:W-:Y:S04]  /*16b10*/  FFMA.FTZ R143, R230, c[0x0][0x23c], -R137.reuse ;  /* 0x00008f00e68f7a23 */ /* 0x102fe80000010889 */
[-C--:B------:R-:W-:Y:S01]  /*16b20*/  HMMA.16816.F32.BF16 R44, R144, R54.reuse, R44 ;  /* 0x00000036902c723c */ /* 0x080fe2000004182c */
[----:B------:R1:W-:Y:S03]  /*16b30*/  MUFU.EX2 R215, R143 ;  /* 0x0000008f00d77308 */ /* 0x0003e60000000800 */
[C---:B------:R-:W-:Y:S02]  /*16b40*/  FMUL.FTZ R52, R133.reuse, R192 ;  /* 0x000000c085347220 */ /* 0x040fe40000410000 */
[----:B------:R-:W-:Y:S02]  /*16b50*/  FMUL.FTZ R53, R133, R193 ;  /* 0x000000c185357220 */ /* 0x000fe40000410000 */
[C---:B------:R-:W-:Y:S07]  /*16b60*/  HMMA.16816.F32.BF16 R48, R148.reuse, R54, R48 ;  /* 0x000000369430723c */ /* 0x040fee0000041830 */
[C---:B------:R-:W-:Y:S02]  /*16b70*/  FMUL.FTZ R54, R132.reuse, R194 ;  /* 0x000000c284367220 */ /* 0x040fe40000410000 */
[----:B------:R-:W-:Y:S07]  /*16b80*/  FMUL.FTZ R55, R132, R195 ;  /* 0x000000c384377220 */ /* 0x000fee0000410000 */
[-C--:B----4-:R-:W-:Y:S03]  /*16b90*/  HMMA.16816.F32.BF16 R52, R148, R152.reuse, R52 ;  /* 0x000000989434723c */ /* 0x090fe60000041834 */
[--C-:B-1----:R-:W-:Y:S04]  /*16ba0*/  FFMA.FTZ R143, R245, c[0x0][0x23c], -R137.reuse ;  /* 0x00008f00f58f7a23 */ /* 0x102fe80000010889 */
[----:B------:R1:W2:Y:S01]  /*16bb0*/  MUFU.EX2 R177, R143 ;  /* 0x0000008f00b17308 */ /* 0x0002a20000000800 */
[C---:B------:R-:W-:Y:S08]  /*16bc0*/  HMMA.16816.F32.BF16 R56, R144.reuse, R152, R56 ;  /* 0x000000989038723c */ /* 0x040ff00000041838 */
[-C--:B------:R-:W-:Y:S08]  /*16bd0*/  HMMA.16816.F32.BF16 R60, R144, R154.reuse, R60 ;  /* 0x0000009a903c723c */ /* 0x080ff0000004183c */
[C---:B------:R-:W-:Y:S01]  /*16be0*/  HMMA.16816.F32.BF16 R64, R148.reuse, R154, R64 ;  /* 0x0000009a9440723c */ /* 0x040fe20000041840 */
[----:B------:R-:W3:Y:S03]  /*16bf0*/  LDSM.16.MT88.4 R152, [R234+0xe000] ;  /* 0x00e00000ea98783b */ /* 0x000ee60000004200 */
[--C-:B-1----:R-:W-:Y:S04]  /*16c00*/  FFMA.FTZ R143, R227, c[0x0][0x23c], -R138.reuse ;  /* 0x00008f00e38f7a23 */ /* 0x102fe8000001088a */
[-C--:B------:R-:W-:Y:S01]  /*16c10*/  HMMA.16816.F32.BF16 R68, R148, R156.reuse, R68 ;  /* 0x0000009c9444723c */ /* 0x080fe20000041844 */
[----:B------:R1:W-:Y:S07]  /*16c20*/  MUFU.EX2 R185, R143 ;  /* 0x0000008f00b97308 */ /* 0x0003ee0000000800 */
[C---:B------:R-:W-:Y:S08]  /*16c30*/  HMMA.16816.F32.BF16 R72, R144.reuse, R156, R72 ;  /* 0x0000009c9048723c */ /* 0x040ff00000041848 */
[-C--:B------:R-:W-:Y:S08]  /*16c40*/  HMMA.16816.F32.BF16 R76, R144, R158.reuse, R76 ;  /* 0x0000009e904c723c */ /* 0x080ff0000004184c */
[C---:B------:R-:W-:Y:S01]  /*16c50*/  HMMA.16816.F32.BF16 R80, R148.reuse, R158, R80 ;  /* 0x0000009e9450723c */ /* 0x040fe20000041850 */
[----:B------:R-:W4:Y:S03]  /*16c60*/  LDSM.16.MT88.4 R156, [R236+0xe000] ;  /* 0x00e00000ec9c783b */ /* 0x000f260000004200 */
[----:B-1----:R-:W-:Y:S04]  /*16c70*/  FFMA.FTZ R143, R229, c[0x0][0x23c], -R138 ;  /* 0x00008f00e58f7a23 */ /* 0x002fe8000001088a */
[----:B------:R1:W1:Y:S01]  /*16c80*/  MUFU.EX2 R194, R143 ;  /* 0x0000008f00c27308 */ /* 0x0002620000000800 */
[-C--:B---3--:R-:W-:Y:S08]  /*16c90*/  HMMA.16816.F32.BF16 R84, R148, R152.reuse, R84 ;  /* 0x000000989454723c */ /* 0x088ff00000041854 */
[C---:B------:R-:W-:Y:S08]  /*16ca0*/  HMMA.16816.F32.BF16 R88, R144.reuse, R152, R88 ;  /* 0x000000989058723c */ /* 0x040ff00000041858 */
[-C--:B------:R-:W-:Y:S04]  /*16cb0*/  HMMA.16816.F32.BF16 R92, R144, R154.reuse, R92 ;  /* 0x0000009a905c723c */ /* 0x080fe8000004185c */
[--C-:B-1----:R-:W-:Y:S04]  /*16cc0*/  FFMA.FTZ R143, R231, c[0x0][0x23c], -R137.reuse ;  /* 0x00008f00e78f7a23 */ /* 0x102fe80000010889 */
[C---:B------:R-:W-:Y:S01]  /*16cd0*/  HMMA.16816.F32.BF16 R96, R148.reuse, R154, R96 ;  /* 0x0000009a9460723c */ /* 0x040fe20000041860 */
[----:B------:R-:W1:Y:S01]  /*16ce0*/  LDSM.16.MT88.4 R152, [R235+0xe000] ;  /* 0x00e00000eb98783b */ /* 0x000e620000004200 */
[----:B------:R3:W-:Y:S06]  /*16cf0*/  MUFU.EX2 R183, R143 ;  /* 0x0000008f00b77308 */ /* 0x0007ec0000000800 */
[-C--:B----4-:R-:W-:Y:S08]  /*16d00*/  HMMA.16816.F32.BF16 R100, R148, R156.reuse, R100 ;  /* 0x0000009c9464723c */ /* 0x090ff00000041864 */
[C---:B------:R-:W-:Y:S08]  /*16d10*/  HMMA.16816.F32.BF16 R104, R144.reuse, R156, R104 ;  /* 0x0000009c9068723c */ /* 0x040ff00000041868 */
[-C--:B------:R-:W-:Y:S04]  /*16d20*/  HMMA.16816.F32.BF16 R108, R144, R158.reuse, R108 ;  /* 0x0000009e906c723c */ /* 0x080fe8000004186c */
[----:B---3--:R-:W-:Y:S04]  /*16d30*/  FFMA.FTZ R143, R246, c[0x0][0x23c], -R137 ;  /* 0x00008f00f68f7a23 */ /* 0x008fe80000010889 */
[C---:B------:R-:W-:Y:S01]  /*16d40*/  HMMA.16816.F32.BF16 R112, R148.reuse, R158, R112 ;  /* 0x0000009e9470723c */ /* 0x040fe20000041870 */
[----:B------:R3:W4:Y:S01]  /*16d50*/  MUFU.EX2 R195, R143 ;  /* 0x0000008f00c37308 */ /* 0x0007220000000800 */
[----:B------:R-:W4:Y:S06]  /*16d60*/  LDSM.16.MT88.4 R156, [R233+0xc800] ;  /* 0x00c80000e99c783b */ /* 0x000f2c0000004200 */
[-C--:B-1----:R-:W-:Y:S08]  /*16d70*/  HMMA.16816.F32.BF16 R116, R148, R152.reuse, R116 ;  /* 0x000000989474723c */ /* 0x082ff00000041874 */
[C---:B------:R-:W-:Y:S08]  /*16d80*/  HMMA.16816.F32.BF16 R120, R144.reuse, R152, R120 ;  /* 0x000000989078723c */ /* 0x040ff00000041878 */
[-C--:B------:R-:W-:Y:S04]  /*16d90*/  HMMA.16816.F32.BF16 R124, R144, R154.reuse, R124 ;  /* 0x0000009a907c723c */ /* 0x080fe8000004187c */
[--C-:B---3--:R-:W-:Y:S03]  /*16da0*/  FFMA.FTZ R143, R247, c[0x0][0x23c], -R139.reuse ;  /* 0x00008f00f78f7a23 */ /* 0x108fe6000001088b */
[----:B--2---:R-:W-:Y:S01]  /*16db0*/  F2FP.BF16.PACK_AB R145, R177, R215 ;  /* 0x000000d7b191723e */ /* 0x004fe200000010ff */
[----:B------:R-:W-:Y:S01]  /*16dc0*/  HMMA.16816.F32.BF16 R128, R148, R154, R128 ;  /* 0x0000009a9480723c */ /* 0x000fe20000041880 */
[----:B------:R1:W-:Y:S01]  /*16dd0*/  MUFU.EX2 R180, R143 ;  /* 0x0000008f00b47308 */ /* 0x0003e20000000800 */
[----:B------:R-:W-:Y:S02]  /*16de0*/  LDSM.16.MT88.4 R152, [R236+0xc800] ;  /* 0x00c80000ec98783b */ /* 0x000fe40000004200 */
[----:B------:R-:W-:Y:S02]  /*16df0*/  F2FP.BF16.PACK_AB R144, R178, R198 ;  /* 0x000000c6b290723e */ /* 0x000fe400000010ff */
[----:B------:R-:W-:Y:S02]  /*16e00*/  F2FP.BF16.PACK_AB R146, R194, R185 ;  /* 0x000000b9c292723e */ /* 0x000fe400000010ff */
[----:B----4-:R-:W-:Y:S07]  /*16e10*/  F2FP.BF16.PACK_AB R147, R195, R183 ;  /* 0x000000b7c393723e */ /* 0x010fee00000010ff */
[-C--:B------:R-:W-:Y:S05]  /*16e20*/  HMMA.16816.F32.BF16 R4, R144, R156.reuse, R4 ;  /* 0x0000009c9004723c */ /* 0x080fea0000041804 */
[--C-:B-1----:R-:W-:Y:S04]  /*16e30*/  FFMA.FTZ R143, R248, c[0x0][0x23c], -R139.reuse ;  /* 0x00008f00f88f7a23 */ /* 0x102fe8000001088b */
[----:B------:R1:W2:Y:S03]  /*16e40*/  MUFU.EX2 R176, R143 ;  /* 0x0000008f00b07308 */ /* 0x0002a60000000800 */
[--C-:B-1----:R-:W-:Y:S01]  /*16e50*/  FFMA.FTZ R143, R249, c[0x0][0x23c], -R142.reuse ;  /* 0x00008f00f98f7a23 */ /* 0x102fe2000001088e */
[----:B--2---:R-:W-:Y:S06]  /*16e60*/  F2FP.BF16.PACK_AB R148, R176, R180 ;  /* 0x000000b4b094723e */ /* 0x004fec00000010ff */
[----:B------:R1:W-:Y:S02]  /*16e70*/  MUFU.EX2 R179, R143 ;  /* 0x0000008f00b37308 */ /* 0x0003e40000000800 */
[--C-:B-1----:R-:W-:Y:S08]  /*16e80*/  FFMA.FTZ R143, R250, c[0x0][0x23c], -R142.reuse ;  /* 0x00008f00fa8f7a23 */ /* 0x102ff0000001088e */
[----:B------:R1:W2:Y:S02]  /*16e90*/  MUFU.EX2 R186, R143 ;  /* 0x0000008f00ba7308 */ /* 0x0002a40000000800 */
[--C-:B-1----:R-:W-:Y:S01]  /*16ea0*/  FFMA.FTZ R143, R251, c[0x0][0x23c], -R139.reuse ;  /* 0x00008f00fb8f7a23 */ /* 0x102fe2000001088b */
[----:B--2---:R-:W-:Y:S07]  /*16eb0*/  F2FP.BF16.PACK_AB R149, R186, R179 ;  /* 0x000000b3ba95723e */ /* 0x004fee00000010ff */
[----:B------:R1:W-:Y:S02]  /*16ec0*/  MUFU.EX2 R192, R143 ;  /* 0x0000008f00c07308 */ /* 0x0003e40000000800 */
[----:B-1----:R-:W-:Y:S08]  /*16ed0*/  FFMA.FTZ R143, R252, c[0x0][0x23c], -R139 ;  /* 0x00008f00fc8f7a23 */ /* 0x002ff0000001088b */
[----:B------:R1:W2:Y:S02]  /*16ee0*/  MUFU.EX2 R196, R143 ;  /* 0x0000008f00c47308 */ /* 0x0002a40000000800 */
[----:B-1----:R-:W-:Y:S01]  /*16ef0*/  FFMA.FTZ R143, R187, c[0x0][0x23c], -R142 ;  /* 0x00008f00bb8f7a23 */ /* 0x002fe2000001088e */
[----:B------:R-:W-:Y:S02]  /*16f00*/  MOV R187, R164 ;  /* 0x000000a400bb7202 */ /* 0x000fe40000000f00 */
[----:B------:R-:W-:Y:S05]  /*16f10*/  MOV R164, R161 ;  /* 0x000000a100a47202 */ /* 0x000fea0000000f00 */
[----:B------:R1:W-:Y:S01]  /*16f20*/  MUFU.EX2 R193, R143 ;  /* 0x0000008f00c17308 */ /* 0x0003e20000000800 */
[----:B--2---:R-:W-:Y:S01]  /*16f30*/  F2FP.BF16.PACK_AB R150, R196, R192 ;  /* 0x000000c0c496723e */ /* 0x004fe200000010ff */
[----:B------:R-:W-:Y:S02]  /*16f40*/  FFMA.FTZ R164, R164, c[0x0][0x23c], -R138 ;  /* 0x00008f00a4a47a23 */ /* 0x000fe4000001088a */
[----:B-1----:R-:W-:Y:S01]  /*16f50*/  FFMA.FTZ R143, R184, c[0x0][0x23c], -R142 ;  /* 0x00008f00b88f7a23 */ /* 0x002fe2000001088e */
[----:B------:R-:W-:Y:S02]  /*16f60*/  MOV R184, R174 ;  /* 0x000000ae00b87202 */ /* 0x000fe40000000f00 */
[----:B------:R-:W-:Y:S03]  /*16f70*/  MOV R174, R162 ;  /* 0x000000a200ae7202 */ /* 0x000fe60000000f00 */
[----:B------:R1:W2:Y:S01]  /*16f80*/  MUFU.EX2 R197, R143 ;  /* 0x0000008f00c57308 */ /* 0x0002a20000000800 */
[----:B------:R-:W3:Y:S01]  /*16f90*/  LDSM.16.MT88.4 R160, [R234+0xc800] ;  /* 0x00c80000eaa0783b */ /* 0x000ee20000004200 */
[--C-:B-1----:R-:W-:Y:S01]  /*16fa0*/  FFMA.FTZ R143, R189, c[0x0][0x23c], -R138.reuse ;  /* 0x00008f00bd8f7a23 */ /* 0x102fe2000001088a */
[----:B--2---:R-:W-:Y:S07]  /*16fb0*/  F2FP.BF16.PACK_AB R151, R197, R193 ;  /* 0x000000c1c597723e */ /* 0x004fee00000010ff */
[----:B------:R1:W-:Y:S01]  /*16fc0*/  MUFU.EX2 R199, R143 ;  /* 0x0000008f00c77308 */ /* 0x0003e20000000800 */
[C---:B------:R-:W-:Y:S08]  /*16fd0*/  HMMA.16816.F32.BF16 R8, R148.reuse, R156, R8 ;  /* 0x0000009c9408723c */ /* 0x040ff00000041808 */
[-C--:B------:R-:W-:Y:S08]  /*16fe0*/  HMMA.16816.F32.BF16 R12, R148, R158.reuse, R12 ;  /* 0x0000009e940c723c */ /* 0x080ff0000004180c */
[C---:B------:R-:W-:Y:S01]  /*16ff0*/  HMMA.16816.F32.BF16 R16, R144.reuse, R158, R16 ;  /* 0x0000009e9010723c */ /* 0x040fe20000041810 */
[----:B------:R-:W2:Y:S03]  /*17000*/  LDSM.16.MT88.4 R156, [R235+0xc800] ;  /* 0x00c80000eb9c783b */ /* 0x000ea60000004200 */
[--C-:B-1----:R-:W-:Y:S04]  /*17010*/  FFMA.FTZ R143, R188, c[0x0][0x23c], -R138.reuse ;  /* 0x00008f00bc8f7a23 */ /* 0x102fe8000001088a */
[-C--:B---3--:R-:W-:Y:S01]  /*17020*/  HMMA.16816.F32.BF16 R20, R144, R160.reuse, R20 ;  /* 0x000000a09014723c */ /* 0x088fe20000041814 */
[----:B------:R1:W-:Y:S07]  /*17030*/  MUFU.EX2 R203, R143 ;  /* 0x0000008f00cb7308 */ /* 0x0003ee0000000800 */
[C---:B------:R-:W-:Y:S08]  /*17040*/  HMMA.16816.F32.BF16 R24, R148.reuse, R160, R24 ;  /* 0x000000a09418723c */ /* 0x040ff00000041818 */
[-C--:B------:R-:W-:Y:S08]  /*17050*/  HMMA.16816.F32.BF16 R28, R148, R162.reuse, R28 ;  /* 0x000000a2941c723c */ /* 0x080ff0000004181c */
[C---:B------:R-:W-:Y:S01]  /*17060*/  HMMA.16816.F32.BF16 R32, R144.reuse, R162, R32 ;  /* 0x000000a29020723c */ /* 0x040fe20000041820 */
[----:B------:R-:W3:Y:S03]  /*17070*/  LDSM.16.MT88.4 R160, [R233+0xe800] ;  /* 0x00e80000e9a0783b */ /* 0x000ee60000004200 */
[--C-:B-1----:R-:W-:Y:S02]  /*17080*/  FFMA.FTZ R143, R182, c[0x0][0x23c], -R137.reuse ;  /* 0x00008f00b68f7a23 */ /* 0x102fe40000010889 */
[----:B------:R-:W-:Y:S02]  /*17090*/  MUFU.EX2 R182, R164 ;  /* 0x000000a400b67308 */ /* 0x000fe40000000800 */
[-C--:B------:R-:W-:Y:S08]  /*170a0*/  HMMA.16816.F32.BF16 R36, R144, R152.reuse, R36 ;  /* 0x000000989024723c */ /* 0x080ff00000041824 */
[C---:B------:R-:W-:Y:S01]  /*170b0*/  HMMA.16816.F32.BF16 R40, R148.reuse, R152, R40 ;  /* 0x000000989428723c */ /* 0x040fe20000041828 */
[----:B------:R1:W-:Y:S07]  /*170c0*/  MUFU.EX2 R200, R143 ;  /* 0x0000008f00c87308 */ /* 0x0003ee0000000800 */
[-C--:B------:R-:W-:Y:S08]  /*170d0*/  HMMA.16816.F32.BF16 R44, R148, R154.reuse, R44 ;  /* 0x0000009a942c723c */ /* 0x080ff0000004182c */
[C---:B------:R-:W-:Y:S01]  /*170e0*/  HMMA.16816.F32.BF16 R48, R144.reuse, R154, R48 ;  /* 0x0000009a9030723c */ /* 0x040fe20000041830 */
[----:B------:R-:W4:Y:S07]  /*170f0*/  LDSM.16.MT88.4 R152, [R234+0xe800] ;  /* 0x00e80000ea98783b */ /* 0x000f2e0000004200 */
[-C--:B--2---:R-:W-:Y:S04]  /*17100*/  HMMA.16816.F32.BF16 R52, R144, R156.reuse, R52 ;  /* 0x0000009c9034723c */ /* 0x084fe80000041834 */
[--C-:B-1----:R-:W-:Y:S01]  /*17110*/  FFMA.FTZ R143, R181, c[0x0][0x23c], -R137.reuse ;  /* 0x00008f00b58f7a23 */ /* 0x102fe20000010889 */
[----:B------:R-:W-:Y:S02]  /*17120*/  MOV R181, R175 ;  /* 0x000000af00b57202 */ /* 0x000fe40000000f00 */
[----:B------:R-:W-:Y:S01]  /*17130*/  MOV R175, R212 ;  /* 0x000000d400af7202 */ /* 0x000fe20000000f00 */
[C---:B------:R-:W-:Y:S01]  /*17140*/  HMMA.16816.F32.BF16 R56, R148.reuse, R156, R56 ;  /* 0x0000009c9438723c */ /* 0x040fe20000041838 */
[----:B------:R1:W2:Y:S07]  /*17150*/  MUFU.EX2 R212, R143 ;  /* 0x0000008f00d47308 */ /* 0x0002ae0000000800 */
[-C--:B------:R-:W-:Y:S08]  /*17160*/  HMMA.16816.F32.BF16 R60, R148, R158.reuse, R60 ;  /* 0x0000009e943c723c */ /* 0x080ff0000004183c */
[C---:B------:R-:W-:Y:S01]  /*17170*/  HMMA.16816.F32.BF16 R64, R144.reuse, R158, R64 ;  /* 0x0000009e9040723c */ /* 0x040fe20000041840 */
[----:B------:R-:W2:Y:S07]  /*17180*/  LDSM.16.MT88.4 R156, [R236+0xe800] ;  /* 0x00e80000ec9c783b */ /* 0x000eae0000004200 */
[-C--:B---3--:R-:W-:Y:S04]  /*17190*/  HMMA.16816.F32.BF16 R68, R144, R160.reuse, R68 ;  /* 0x000000a09044723c */ /* 0x088fe80000041844 */
[----:B-1----:R-:W-:Y:S04]  /*171a0*/  FFMA.FTZ R143, R187, c[0x0][0x23c], -R138 ;  /* 0x00008f00bb8f7a23 */ /* 0x002fe8000001088a */
[C---:B------:R-:W-:Y:S01]  /*171b0*/  HMMA.16816.F32.BF16 R72, R148.reuse, R160, R72 ;  /* 0x000000a09448723c */ /* 0x040fe20000041848 */
[----:B------:R1:W-:Y:S07]  /*171c0*/  MUFU.EX2 R187, R143 ;  /* 0x0000008f00bb7308 */ /* 0x0003ee0000000800 */
[-C--:B------:R-:W-:Y:S08]  /*171d0*/  HMMA.16816.F32.BF16 R76, R148, R162.reuse, R76 ;  /* 0x000000a2944c723c */ /* 0x080ff0000004184c */
[C---:B------:R-:W-:Y:S01]  /*171e0*/  HMMA.16816.F32.BF16 R80, R144.reuse, R162, R80 ;  /* 0x000000a29050723c */ /* 0x040fe20000041850 */
[----:B------:R-:W3:Y:S07]  /*171f0*/  LDSM.16.MT88.4 R160, [R235+0xe800] ;  /* 0x00e80000eba0783b */ /* 0x000eee0000004200 */
[-C--:B----4-:R-:W-:Y:S04]  /*17200*/  HMMA.16816.F32.BF16 R84, R144, R152.reuse, R84 ;  /* 0x000000989054723c */ /* 0x090fe80000041854 */
[----:B-1----:R-:W-:Y:S04]  /*17210*/  FFMA.FTZ R143, R184, c[0x0][0x23c], -R137 ;  /* 0x00008f00b88f7a23 */ /* 0x002fe80000010889 */
[C---:B------:R-:W-:Y:S01]  /*17220*/  HMMA.16816.F32.BF16 R88, R148.reuse, R152, R88 ;  /* 0x000000989458723c */ /* 0x040fe20000041858 */
[----:B------:R1:W-:Y:S06]  /*17230*/  MUFU.EX2 R189, R143 ;  /* 0x0000008f00bd7308 */ /* 0x0003ec0000000800 */
[----:B------:R-:W-:Y:S01]  /*17240*/  FFMA.FTZ R152, R181, c[0x0][0x23c], -R139 ;  /* 0x00008f00b5987a23 */ /* 0x000fe2000001088b */
[-C--:B------:R-:W-:Y:S03]  /*17250*/  HMMA.16816.F32.BF16 R92, R148, R154.reuse, R92 ;  /* 0x0000009a945c723c */ /* 0x080fe6000004185c */
[----:B------:R4:W-:Y:S05]  /*17260*/  MUFU.EX2 R201, R152 ;  /* 0x0000009800c97308 */ /* 0x0009ea0000000800 */
[C---:B------:R-:W-:Y:S08]  /*17270*/  HMMA.16816.F32.BF16 R96, R144.reuse, R154, R96 ;  /* 0x0000009a9060723c */ /* 0x040ff00000041860 */
[-C--:B--2---:R-:W-:Y:S04]  /*17280*/  HMMA.16816.F32.BF16 R100, R144, R156.reuse, R100 ;  /* 0x0000009c9064723c */ /* 0x084fe80000041864 */
[----:B-1----:R-:W-:Y:S01]  /*17290*/  FFMA.FTZ R143, R170, c[0x0][0x23c], -R137 ;  /* 0x00008f00aa8f7a23 */ /* 0x002fe20000010889 */
[----:B------:R-:W-:Y:S03]  /*172a0*/  MOV R170, R239 ;  /* 0x000000ef00aa7202 */ /* 0x000fe60000000f00 */
[C---:B------:R-:W-:Y:S01]  /*172b0*/  HMMA.16816.F32.BF16 R104, R148.reuse, R156, R104 ;  /* 0x0000009c9468723c */ /* 0x040fe20000041868 */
[----:B------:R1:W2:Y:S01]  /*172c0*/  MUFU.EX2 R239, R143 ;  /* 0x0000008f00ef7308 */ /* 0x0002a20000000800 */
[----:B----4-:R-:W2:Y:S06]  /*172d0*/  LDSM.16.MT88.4 R152, [R233+0xd000] ;  /* 0x00d00000e998783b */ /* 0x010eac0000004200 */
[-C--:B------:R-:W-:Y:S08]  /*172e0*/  HMMA.16816.F32.BF16 R108, R148, R158.reuse, R108 ;  /* 0x0000009e946c723c */ /* 0x080ff0000004186c */
[C---:B------:R-:W-:Y:S01]  /*172f0*/  HMMA.16816.F32.BF16 R112, R144.reuse, R158, R112 ;  /* 0x0000009e9070723c */ /* 0x040fe20000041870 */
[----:B------:R-:W2:Y:S07]  /*17300*/  LDSM.16.MT88.4 R156, [R234+0xd000] ;  /* 0x00d00000ea9c783b */ /* 0x000eae0000004200 */
[-C--:B---3--:R-:W-:Y:S04]  /*17310*/  HMMA.16816.F32.BF16 R116, R144, R160.reuse, R116 ;  /* 0x000000a09074723c */ /* 0x088fe80000041874 */
[--C-:B-1----:R-:W-:Y:S02]  /*17320*/  FFMA.FTZ R143, R175, c[0x0][0x23c], -R139.reuse ;  /* 0x00008f00af8f7a23 */ /* 0x102fe4000001088b */
[--C-:B------:R-:W-:Y:S02]  /*17330*/  FFMA.FTZ R175, R225, c[0x0][0x23c], -R139.reuse ;  /* 0x00008f00e1af7a23 */ /* 0x100fe4000001088b */
[C---:B------:R-:W-:Y:S01]  /*17340*/  HMMA.16816.F32.BF16 R120, R148.reuse, R160, R120 ;  /* 0x000000a09478723c */ /* 0x040fe20000041878 */
[----:B------:R1:W3:Y:S01]  /*17350*/  MUFU.EX2 R184, R143 ;  /* 0x0000008f00b87308 */ /* 0x0002e20000000800 */
[----:B------:R-:W4:Y:S06]  /*17360*/  LDL.LU R225, [R1+0x3c] ;  /* 0x00003c0001e17983 */ /* 0x000f2c0000300800 */
[-C--:B------:R-:W-:Y:S08]  /*17370*/  HMMA.16816.F32.BF16 R124, R148, R162.reuse, R124 ;  /* 0x000000a2947c723c */ /* 0x080ff0000004187c */
[----:B------:R-:W-:Y:S01]  /*17380*/  HMMA.16816.F32.BF16 R128, R144, R162, R128 ;  /* 0x000000a29080723c */ /* 0x000fe20000041880 */
[----:B------:R-:W3:Y:S06]  /*17390*/  LDSM.16.MT88.4 R160, [R236+0xd000] ;  /* 0x00d00000eca0783b */ /* 0x000eec0000004200 */
[----:B------:R-:W-:Y:S01]  /*173a0*/  F2FP.BF16.PACK_AB R145, R212, R200 ;  /* 0x000000c8d491723e */ /* 0x000fe200000010ff */
[--C-:B-1----:R-:W-:Y:S01]  /*173b0*/  FFMA.FTZ R143, R174, c[0x0][0x23c], -R142.reuse ;  /* 0x00008f00ae8f7a23 */ /* 0x102fe2000001088e */
[----:B--2---:R-:W-:Y:S03]  /*173c0*/  F2FP.BF16.PACK_AB R147, R239, R189 ;  /* 0x000000bdef93723e */ /* 0x004fe600000010ff */
[----:B------:R1:W-:Y:S01]  /*173d0*/  MUFU.EX2 R202, R143 ;  /* 0x0000008f00ca7308 */ /* 0x0003e20000000800 */
[----:B------:R-:W-:Y:S01]  /*173e0*/  F2FP.BF16.PACK_AB R144, R203, R199 ;  /* 0x000000c7cb90723e */ /* 0x000fe200000010ff */
[--C-:B------:R-:W-:Y:S01]  /*173f0*/  FFMA.FTZ R174, R218, c[0x0][0x23c], -R139.reuse ;  /* 0x00008f00daae7a23 */ /* 0x100fe2000001088b */
[----:B------:R-:W-:Y:S02]  /*17400*/  F2FP.BF16.PACK_AB R146, R187, R182 ;  /* 0x000000b6bb92723e */ /* 0x000fe400000010ff */
[----:B---3--:R-:W-:Y:S05]  /*17410*/  F2FP.BF16.PACK_AB R148, R184, R201 ;  /* 0x000000c9b894723e */ /* 0x008fea00000010ff */
[-C--:B------:R-:W-:Y:S01]  /*17420*/  HMMA.16816.F32.BF16 R4, R144, R152.reuse, R4 ;  /* 0x000000989004723c */ /* 0x080fe20000041804 */
[----:B------:R-:W-:Y:S02]  /*17430*/  MUFU.EX2 R227, R174 ;  /* 0x000000ae00e37308 */ /* 0x000fe40000000800 */
[----:B-1----:R-:W-:Y:S02]  /*17440*/  FFMA.FTZ R143, R173, c[0x0][0x23c], -R142 ;  /* 0x00008f00ad8f7a23 */ /* 0x002fe4000001088e */
[--C-:B------:R-:W-:Y:S06]  /*17450*/  FFMA.FTZ R173, R217, c[0x0][0x23c], -R139.reuse ;  /* 0x00008f00d9ad7a23 */ /* 0x100fec000001088b */
[----:B------:R1:W2:Y:S10]  /*17460*/  MUFU.EX2 R181, R143 ;  /* 0x0000008f00b57308 */ /* 0x0002b40000000800 */
[----:B------:R-:W-:Y:S01]  /*17470*/  MUFU.EX2 R228, R173 ;  /* 0x000000ad00e47308 */ /* 0x000fe20000000800 */
[----:B-1----:R-:W-:Y:S01]  /*17480*/  FFMA.FTZ R143, R172, c[0x0][0x23c], -R139 ;  /* 0x00008f00ac8f7a23 */ /* 0x002fe2000001088b */
[----:B--2---:R-:W-:Y:S01]  /*17490*/  F2FP.BF16.PACK_AB R149, R181, R202 ;  /* 0x000000cab595723e */ /* 0x004fe200000010ff */
[----:B------:R-:W-:Y:S07]  /*174a0*/  FFMA.FTZ R172, R222, c[0x0][0x23c], -R137 ;  /* 0x00008f00deac7a23 */ /* 0x000fee0000010889 */
[----:B------:R1:W-:Y:S10]  /*174b0*/  MUFU.EX2 R188, R143 ;  /* 0x0000008f00bc7308 */ /* 0x0003f40000000800 */
[----:B------:R-:W-:Y:S01]  /*174c0*/  MUFU.EX2 R230, R172 ;  /* 0x000000ac00e67308 */ /* 0x000fe20000000800 */
[--C-:B-1----:R-:W-:Y:S02]  /*174d0*/  FFMA.FTZ R143, R171, c[0x0][0x23c], -R139.reuse ;  /* 0x00008f00ab8f7a23 */ /* 0x102fe4000001088b */
[----:B------:R-:W-:Y:S07]  /*174e0*/  FFMA.FTZ R139, R224, c[0x0][0x23c], -R139 ;  /* 0x00008f00e08b7a23 */ /* 0x000fee000001088b */
[----:B------:R1:W2:Y:S01]  /*174f0*/  MUFU.EX2 R252, R143 ;  /* 0x0000008f00fc7308 */ /* 0x0002a20000000800 */
[----:B------:R-:W4:Y:S01]  /*17500*/  LDL.LU R224, [R1+0x40] ;  /* 0x0000400001e07983 */ /* 0x000f220000300800 */
[----:B------:R-:W-:Y:S03]  /*17510*/  FFMA.FTZ R171, R223, c[0x0][0x23c], -R138 ;  /* 0x00008f00dfab7a23 */ /* 0x000fe6000001088a */
[----:B------:R-:W4:Y:S05]  /*17520*/  LDL.LU R217, [R1+0x74] ;  /* 0x0000740001d97983 */ /* 0x000f2a0000300800 */
[----:B------:R-:W-:Y:S10]  /*17530*/  MUFU.EX2 R139, R139 ;  /* 0x0000008b008b7308 */ /* 0x000ff40000000800 */
[----:B------:R2:W-:Y:S01]  /*17540*/  MUFU.EX2 R245, R171 ;  /* 0x000000ab00f57308 */ /* 0x0005e20000000800 */
[--C-:B-1----:R-:W-:Y:S01]  /*17550*/  FFMA.FTZ R143, R170, c[0x0][0x23c], -R142.reuse ;  /* 0x00008f00aa8f7a23 */ /* 0x102fe2000001088e */
[----:B--2---:R-:W-:Y:S01]  /*17560*/  F2FP.BF16.PACK_AB R150, R252, R188 ;  /* 0x000000bcfc96723e */ /* 0x004fe200000010ff */
[--C-:B------:R-:W-:Y:S07]  /*17570*/  FFMA.FTZ R170, R165, c[0x0][0x23c], -R137.reuse ;  /* 0x00008f00a5aa7a23 */ /* 0x100fee0000010889 */
[----:B------:R1:W-:Y:S10]  /*17580*/  MUFU.EX2 R251, R143 ;  /* 0x0000008f00fb7308 */ /* 0x0003f40000000800 */
[----:B------:R2:W-:Y:S01]  /*17590*/  MUFU.EX2 R246, R170 ;  /* 0x000000aa00f67308 */ /* 0x0005e20000000800 */
[----:B------:R-:W-:Y:S02]  /*175a0*/  MOV R171, R181 ;  /* 0x000000b500ab7202 */ /* 0x000fe40000000f00 */
[----:B------:R-:W-:Y:S01]  /*175b0*/  MOV R181, R214 ;  /* 0x000000d600b57202 */ /* 0x000fe20000000f00 */
[----:B-1----:R-:W-:Y:S02]  /*175c0*/  FFMA.FTZ R143, R169, c[0x0][0x23c], -R142 ;  /* 0x00008f00a98f7a23 */ /* 0x002fe4000001088e */
[--C-:B------:R-:W-:Y:S04]  /*175d0*/  FFMA.FTZ R169, R166, c[0x0][0x23c], -R137.reuse ;  /* 0x00008f00a6a97a23 */ /* 0x100fe80000010889 */
[----:B------:R-:W1:Y:S01]  /*175e0*/  MUFU.EX2 R250, R143 ;  /* 0x0000008f00fa7308 */ /* 0x000e620000000800 */
[----:B------:R-:W-:Y:S01]  /*175f0*/  FFMA.FTZ R137, R220, c[0x0][0x23c], -R137 ;  /* 0x00008f00dc897a23 */ /* 0x000fe20000010889 */
[----:B--2---:R-:W-:Y:S08]  /*17600*/  MOV R170, R215 ;  /* 0x000000d700aa7202 */ /* 0x004ff00000000f00 */
[----:B------:R-:W-:Y:S10]  /*17610*/  MUFU.EX2 R229, R137 ;  /* 0x0000008900e57308 */ /* 0x000ff40000000800 */
[----:B------:R2:W-:Y:S01]  /*17620*/  MUFU.EX2 R247, R169 ;  /* 0x000000a900f77308 */ /* 0x0005e20000000800 */
[----:B-1----:R-:W-:Y:S01]  /*17630*/  F2FP.BF16.PACK_AB R151, R250, R251 ;  /* 0x000000fbfa97723e */ /* 0x002fe200000010ff */
[--C-:B------:R-:W-:Y:S02]  /*17640*/  FFMA.FTZ R143, R168, c[0x0][0x23c], -R138.reuse ;  /* 0x00008f00a88f7a23 */ /* 0x100fe4000001088a */
[--C-:B------:R-:W-:Y:S02]  /*17650*/  FFMA.FTZ R168, R167, c[0x0][0x23c], -R138.reuse ;  /* 0x00008f00a7a87a23 */ /* 0x100fe4000001088a */
[----:B------:R-:W1:Y:S04]  /*17660*/  LDSM.16.MT88.4 R164, [R235+0xd000] ;  /* 0x00d00000eba4783b */ /* 0x000e680000004200 */
[----:B------:R-:W-:Y:S01]  /*17670*/  MUFU.EX2 R249, R143 ;  /* 0x0000008f00f97308 */ /* 0x000fe20000000800 */
[C---:B------:R-:W-:Y:S04]  /*17680*/  HMMA.16816.F32.BF16 R8, R148.reuse, R152, R8 ;  /* 0x000000989408723c */ /* 0x040fe80000041808 */
[----:B------:R-:W-:Y:S02]  /*17690*/  FFMA.FTZ R138, R221, c[0x0][0x23c], -R138 ;  /* 0x00008f00dd8a7a23 */ /* 0x000fe4000001088a */
[----:B------:R-:W-:Y:S02]  /*176a0*/  LDSM.16.MT88.4 R220, [R236+0xf800] ;  /* 0x00f80000ecdc783b */ /* 0x000fe40000004200 */
[-C--:B------:R-:W-:Y:S01]  /*176b0*/  HMMA.16816.F32.BF16 R12, R148, R154.reuse, R12 ;  /* 0x0000009a940c723c */ /* 0x080fe2000004180c */
[----:B------:R1:W1:Y:S03]  /*176c0*/  MUFU.EX2 R248, R168 ;  /* 0x000000a800f87308 */ /* 0x0002660000000800 */
[----:B--2---:R-:W-:Y:S02]  /*176d0*/  MOV R169, R184 ;  /* 0x000000b800a97202 */ /* 0x004fe40000000f00 */
[----:B------:R-:W-:Y:S02]  /*176e0*/  MOV R184, R219 ;  /* 0x000000db00b87202 */ /* 0x000fe40000000f00 */
[C---:B------:R-:W-:Y:S01]  /*176f0*/  HMMA.16816.F32.BF16 R16, R144.reuse, R154, R16 ;  /* 0x0000009a9010723c */ /* 0x040fe20000041810 */
[----:B------:R-:W2:Y:S02]  /*17700*/  LDSM.16.MT88.4 R152, [R233+0xf000] ;  /* 0x00f00000e998783b */ /* 0x000ea40000004200 */
[----:B------:R-:W2:Y:S05]  /*17710*/  MUFU.EX2 R231, R138 ;  /* 0x0000008a00e77308 */ /* 0x000eaa0000000800 */
[-C--:B------:R-:W-:Y:S05]  /*17720*/  HMMA.16816.F32.BF16 R20, R144, R156.reuse, R20 ;  /* 0x0000009c9014723c */ /* 0x080fea0000041814 */
[----:B------:R2:W-:Y:S03]  /*17730*/  MUFU.EX2 R138, R140 ;  /* 0x0000008c008a7308 */ /* 0x0005e60000000800 */
[C---:B------:R-:W-:Y:S04]  /*17740*/  HMMA.16816.F32.BF16 R24, R148.reuse, R156, R24 ;  /* 0x0000009c9418723c */ /* 0x040fe80000041818 */
[----:B-1----:R-:W-:Y:S04]  /*17750*/  MOV R168, R212 ;  /* 0x000000d400a87202 */ /* 0x002fe80000000f00 */
[-C--:B------:R-:W-:Y:S08]  /*17760*/  HMMA.16816.F32.BF16 R28, R148, R158.reuse, R28 ;  /* 0x0000009e941c723c */ /* 0x080ff0000004181c */
[C---:B------:R-:W-:Y:S01]  /*17770*/  HMMA.16816.F32.BF16 R32, R144.reuse, R158, R32 ;  /* 0x0000009e9020723c */ /* 0x040fe20000041820 */
[----:B------:R-:W1:Y:S03]  /*17780*/  LDSM.16.MT88.4 R156, [R234+0xf000] ;  /* 0x00f00000ea9c783b */ /* 0x000e660000004200 */
[----:B--2---:R-:W-:Y:S04]  /*17790*/  F2FP.BF16.PACK_AB R140, R248, R249 ;  /* 0x000000f9f88c723e */ /* 0x004fe800000010ff */
[-C--:B------:R-:W-:Y:S08]  /*177a0*/  HMMA.16816.F32.BF16 R36, R144, R160.reuse, R36 ;  /* 0x000000a09024723c */ /* 0x080ff00000041824 */
[C---:B------:R-:W-:Y:S08]  /*177b0*/  HMMA.16816.F32.BF16 R40, R148.reuse, R160, R40 ;  /* 0x000000a09428723c */ /* 0x040ff00000041828 */
[-C--:B------:R-:W-:Y:S08]  /*177c0*/  HMMA.16816.F32.BF16 R44, R148, R162.reuse, R44 ;  /* 0x000000a2942c723c */ /* 0x080ff0000004182c */
[C---:B------:R-:W-:Y:S01]  /*177d0*/  HMMA.16816.F32.BF16 R48, R144.reuse, R162, R48 ;  /* 0x000000a29030723c */ /* 0x040fe20000041830 */
[----:B------:R-:W2:Y:S07]  /*177e0*/  LDSM.16.MT88.4 R160, [R236+0xf000] ;  /* 0x00f00000eca0783b */ /* 0x000eae0000004200 */
[-C--:B------:R-:W-:Y:S08]  /*177f0*/  HMMA.16816.F32.BF16 R52, R144, R164.reuse, R52 ;  /* 0x000000a49034723c */ /* 0x080ff00000041834 */
[C---:B------:R-:W-:Y:S04]  /*17800*/  HMMA.16816.F32.BF16 R56, R148.reuse, R164, R56 ;  /* 0x000000a49438723c */ /* 0x040fe80000041838 */
[--C-:B----4-:R-:W-:Y:S04]  /*17810*/  FFMA.FTZ R137, R225, c[0x0][0x23c], -R142.reuse ;  /* 0x00008f00e1897a23 */ /* 0x110fe8000001088e */
[-C--:B------:R-:W-:Y:S01]  /*17820*/  HMMA.16816.F32.BF16 R60, R148, R166.reuse, R60 ;  /* 0x000000a6943c723c */ /* 0x080fe2000004183c */
[----:B------:R4:W-:Y:S07]  /*17830*/  MUFU.EX2 R226, R137 ;  /* 0x0000008900e27308 */ /* 0x0009ee0000000800 */
[C---:B------:R-:W-:Y:S01]  /*17840*/  HMMA.16816.F32.BF16 R64, R144.reuse, R166, R64 ;  /* 0x000000a69040723c */ /* 0x040fe20000041840 */
[----:B------:R-:W4:Y:S07]  /*17850*/  LDSM.16.MT88.4 R164, [R235+0xf000] ;  /* 0x00f00000eba4783b */ /* 0x000f2e0000004200 */
[-C--:B------:R-:W-:Y:S08]  /*17860*/  HMMA.16816.F32.BF16 R68, R144, R152.reuse, R68 ;  /* 0x000000989044723c */ /* 0x080ff00000041844 */
[C---:B------:R-:W-:Y:S07]  /*17870*/  HMMA.16816.F32.BF16 R72, R148.reuse, R152, R72 ;  /* 0x000000989448723c */ /* 0x040fee0000041848 */
[----:B------:R-:W-:Y:S01]  /*17880*/  MOV R153, R189 ;  /* 0x000000bd00997202 */ /* 0x000fe20000000f00 */
[-C--:B------:R-:W-:Y:S04]  /*17890*/  HMMA.16816.F32.BF16 R76, R148, R154.reuse, R76 ;  /* 0x0000009a944c723c */ /* 0x080fe8000004184c */
[----:B------:R-:W-:Y:S02]  /*178a0*/  MOV R152, R188 ;  /* 0x000000bc00987202 */ /* 0x000fe40000000f00 */
[----:B------:R-:W-:Y:S02]  /*178b0*/  LDSM.16.MT88.4 R188, [R236+0xd800] ;  /* 0x00d80000ecbc783b */ /* 0x000fe40000004200 */
[C---:B------:R-:W-:Y:S06]  /*178c0*/  HMMA.16816.F32.BF16 R80, R144.reuse, R154, R80 ;  /* 0x0000009a9050723c */ /* 0x040fec0000041850 */
[----:B------:R-:W3:Y:S02]  /*178d0*/  LDL.LU R155, [R1+0x78] ;  /* 0x00007800019b7983 */ /* 0x000ee40000300800 */
[-C--:B-1----:R-:W-:Y:S02]  /*178e0*/  HMMA.16816.F32.BF16 R84, R144, R156.reuse, R84 ;  /* 0x0000009c9054723c */ /* 0x082fe40000041854 */
[----:B------:R-:W3:Y:S04]  /*178f0*/  LDL.LU R154, [R1+0x7c] ;  /* 0x00007c00019a7983 */ /* 0x000ee80000300800 */
[----:B------:R-:W3:Y:S02]  /*17900*/  LDL.LU R143, [R1+0x80] ;  /* 0x00008000018f7983 */ /* 0x000ee40000300800 */
[C---:B------:R-:W-:Y:S08]  /*17910*/  HMMA.16816.F32.BF16 R88, R148.reuse, R156, R88 ;  /* 0x0000009c9458723c */ /* 0x040ff00000041858 */
[-C--:B------:R-:W-:Y:S08]  /*17920*/  HMMA.16816.F32.BF16 R92, R148, R158.reuse, R92 ;  /* 0x0000009e945c723c */ /* 0x080ff0000004185c */
[C---:B------:R-:W-:Y:S01]  /*17930*/  HMMA.16816.F32.BF16 R96, R144.reuse, R158, R96 ;  /* 0x0000009e9060723c */ /* 0x040fe20000041860 */
[----:B------:R-:W1:Y:S07]  /*17940*/  LDSM.16.MT88.4 R156, [R233+0xd800] ;  /* 0x00d80000e99c783b */ /* 0x000e6e0000004200 */
[-C--:B--2---:R-:W-:Y:S08]  /*17950*/  HMMA.16816.F32.BF16 R100, R144, R160.reuse, R100 ;  /* 0x000000a09064723c */ /* 0x084ff00000041864 */
[C---:B------:R-:W-:Y:S07]  /*17960*/  HMMA.16816.F32.BF16 R104, R148.reuse, R160, R104 ;  /* 0x000000a09468723c */ /* 0x040fee0000041868 */
[----:B------:R-:W-:Y:S01]  /*17970*/  MOV R161, R182 ;  /* 0x000000b600a17202 */ /* 0x000fe20000000f00 */
[-C--:B------:R-:W-:Y:S04]  /*17980*/  HMMA.16816.F32.BF16 R108, R148, R162.reuse, R108 ;  /* 0x000000a2946c723c */ /* 0x080fe8000004186c */
[----:B------:R-:W-:Y:S02]  /*17990*/  MOV R182, R213 ;  /* 0x000000d500b67202 */ /* 0x000fe40000000f00 */
[----:B------:R-:W-:Y:S02]  /*179a0*/  LDSM.16.MT88.4 R212, [R233+0xf800] ;  /* 0x00f80000e9d4783b */ /* 0x000fe40000004200 */
[C---:B------:R-:W-:Y:S04]  /*179b0*/  HMMA.16816.F32.BF16 R112, R144.reuse, R162, R112 ;  /* 0x000000a29070723c */ /* 0x040fe80000041870 */
[--C-:B----4-:R-:W-:Y:S02]  /*179c0*/  FFMA.FTZ R137, R224, c[0x0][0x23c], -R142.reuse ;  /* 0x00008f00e0897a23 */ /* 0x110fe4000001088e */
[----:B------:R-:W-:Y:S01]  /*179d0*/  FFMA.FTZ R142, R141, c[0x0][0x23c], -R142 ;  /* 0x00008f008d8e7a23 */ /* 0x000fe2000001088e */
[----:B------:R2:W4:Y:S01]  /*179e0*/  MUFU.EX2 R224, R175 ;  /* 0x000000af00e07308 */ /* 0x0005220000000800 */
[-C--:B------:R-:W-:Y:S04]  /*179f0*/  HMMA.16816.F32.BF16 R116, R144, R164.reuse, R116 ;  /* 0x000000a49074723c */ /* 0x080fe80000041874 */
[----:B------:R-:W-:Y:S01]  /*17a00*/  FFMA.FTZ R133, R133, R217, R244 ;  /* 0x000000d985857223 */ /* 0x000fe200000100f4 */
[----:B------:R-:W-:Y:S01]  /*17a10*/  F2FP.BF16.PACK_AB R141, R246, R247 ;  /* 0x000000f7f68d723e */ /* 0x000fe200000010ff */
[----:B------:R1:W5:Y:S02]  /*17a20*/  LDL.LU R244, [R1+0xe0] ;  /* 0x0000e00001f47983 */ /* 0x0003640000300800 */
[C---:B------:R-:W-:Y:S01]  /*17a30*/  HMMA.16816.F32.BF16 R120, R148.reuse, R164, R120 ;  /* 0x000000a49478723c */ /* 0x040fe20000041878 */
[----:B------:R-:W1:Y:S03]  /*17a40*/  MUFU.EX2 R225, R137 ;  /* 0x0000008900e17308 */ /* 0x000e660000000800 */
[----:B------:R-:W-:Y:S02]  /*17a50*/  FADD.FTZ R133, R243, R133 ;  /* 0x00000085f3857221 */ /* 0x000fe40000010000 */
[----:B------:R1:W5:Y:S02]  /*17a60*/  LDL.LU R243, [R1+0xdc] ;  /* 0x0000dc0001f37983 */ /* 0x0003640000300800 */
[-C--:B------:R-:W-:Y:S03]  /*17a70*/  HMMA.16816.F32.BF16 R124, R148, R166.reuse, R124 ;  /* 0x000000a6947c723c */ /* 0x080fe6000004187c */
[----:B------:R1:W1:Y:S01]  /*17a80*/  MUFU.EX2 R137, R142 ;  /* 0x0000008e00897308 */ /* 0x0002620000000800 */
[----:B--2---:R-:W2:Y:S04]  /*17a90*/  LDSM.16.MT88.4 R172, [R234+0xd800] ;  /* 0x00d80000eaac783b */ /* 0x004ea80000004200 */
[----:B------:R-:W-:Y:S04]  /*17aa0*/  HMMA.16816.F32.BF16 R128, R144, R166, R128 ;  /* 0x000000a69080723c */ /* 0x000fe80000041880 */
[----:B-1----:R-:W-:Y:S01]  /*17ab0*/  F2FP.BF16.PACK_AB R142, R231, R245 ;  /* 0x000000f5e78e723e */ /* 0x002fe200000010ff */
[----:B---3--:R-:W-:Y:S01]  /*17ac0*/  FFMA.FTZ R132, R132, R155, R210 ;  /* 0x0000009b84847223 */ /* 0x008fe200000100d2 */
[----:B----4-:R-:W-:Y:S01]  /*17ad0*/  F2FP.BF16.PACK_AB R210, R139, R224 ;  /* 0x000000e08bd2723e */ /* 0x010fe200000010ff */
[----:B------:R-:W-:Y:S01]  /*17ae0*/  FFMA.FTZ R2, R2, R154, R209 ;  /* 0x0000009a02027223 */ /* 0x000fe200000100d1 */
[----:B------:R-:W-:Y:S01]  /*17af0*/  F2FP.BF16.PACK_AB R209, R225, R226 ;  /* 0x000000e2e1d1723e */ /* 0x000fe200000010ff */
[----:B------:R-:W-:Y:S03]  /*17b00*/  FADD.FTZ R132, R216, R132 ;  /* 0x00000084d8847221 */ /* 0x000fe60000010000 */
[----:B------:R-:W-:Y:S01]  /*17b10*/  FFMA.FTZ R0, R0, R143, R208 ;  /* 0x0000008f00007223 */ /* 0x000fe200000100d0 */
[----:B------:R-:W-:Y:S01]  /*17b20*/  F2FP.BF16.PACK_AB R143, R229, R230 ;  /* 0x000000e6e58f723e */ /* 0x000fe200000010ff */
[----:B------:R-:W1:Y:S01]  /*17b30*/  LDSM.16.MT88.4 R216, [R234+0xf800] ;  /* 0x00f80000ead8783b */ /* 0x000e620000004200 */
[----:B------:R-:W-:Y:S01]  /*17b40*/  FADD.FTZ R2, R211, R2 ;  /* 0x00000002d3027221 */ /* 0x000fe20000010000 */
[----:B------:R-:W-:Y:S02]  /*17b50*/  F2FP.BF16.PACK_AB R208, R227, R228 ;  /* 0x000000e4e3d0723e */ /* 0x000fe400000010ff */
[----:B------:R-:W-:Y:S01]  /*17b60*/  F2FP.BF16.PACK_AB R211, R137, R138 ;  /* 0x0000008a89d3723e */ /* 0x000fe200000010ff */
[----:B------:R-:W-:Y:S01]  /*17b70*/  FADD.FTZ R2, R240, R2 ;  /* 0x00000002f0027221 */ /* 0x000fe20000010000 */
[-C--:B------:R-:W-:Y:S02]  /*17b80*/  HMMA.16816.F32.BF16 R148, R140, R156.reuse, R4 ;  /* 0x0000009c8c94723c */ /* 0x080fe40000041804 */
[----:B------:R-:W3:Y:S03]  /*17b90*/  LDSM.16.MT88.4 R4, [R235+0xf800] ;  /* 0x00f80000eb04783b */ /* 0x000ee60000004200 */
[----:B------:R-:W-:Y:S03]  /*17ba0*/  FADD.FTZ R2, R232, R2 ;  /* 0x00000002e8027221 */ /* 0x000fe60000010000 */
        /* <DEDUP_REMOVED lines=10> */
[-C--:B--2---:R-:W-:Y:S04]  /*17c50*/  HMMA.16816.F32.BF16 R160, R140, R172.reuse, R20 ;  /* 0x000000ac8ca0723c */ /* 0x084fe80000041814 */
        /* <DEDUP_REMOVED lines=8> */
[C---:B------:R-:W-:Y:S04]  /*17ce0*/  HMMA.16816.F32.BF16 R172, R140.reuse, R174, R32 ;  /* 0x000000ae8cac723c */ /* 0x040fe80000041820 */
[----:B------:R-:W-:Y:S02]  /*17cf0*/  MOV R21, R200 ;  /* 0x000000c800157202 */ /* 0x000fe40000000f00 */
[----:B------:R-:W-:Y:S02]  /*17d00*/  MOV R20, R199 ;  /* 0x000000c700147202 */ /* 0x000fe40000000f00 */
[----:B------:R-:W-:Y:S04]  /*17d10*/  MOV R33, R178 ;  /* 0x000000b200217202 */ /* 0x000fe80000000f00 */
[----:B------:R-:W-:Y:S02]  /*17d20*/  MOV R34, R177 ;  /* 0x000000b100227202 */ /* 0x000fe40000000f00 */
[----:B------:R-:W-:Y:S02]  /*17d30*/  MOV R35, R176 ;  /* 0x000000b000237202 */ /* 0x000fe40000000f00 */
[----:B------:R-:W-:Y:S02]  /*17d40*/  MOV R32, R179 ;  /* 0x000000b300207202 */ /* 0x000fe40000000f00 */
[-C--:B------:R-:W-:Y:S03]  /*17d50*/  HMMA.16816.F32.BF16 R176, R140, R188.reuse, R36 ;  /* 0x000000bc8cb0723c */ /* 0x080fe60000041824 */
[----:B------:R-:W-:Y:S02]  /*17d60*/  MOV R27, R198 ;  /* 0x000000c6001b7202 */ /* 0x000fe40000000f00 */
[----:B------:R-:W-:Y:S02]  /*17d70*/  MOV R26, R197 ;  /* 0x000000c5001a7202 */ /* 0x000fe40000000f00 */
[----:B------:R-:W-:Y:S02]  /*17d80*/  MOV R37, R182 ;  /* 0x000000b600257202 */ /* 0x000fe40000000f00 */
[----:B------:R-:W-:Y:S03]  /*17d90*/  MOV R25, R194 ;  /* 0x000000c200197202 */ /* 0x000fe60000000f00 */
[----:B------:R-:W-:Y:S01]  /*17da0*/  MOV R24, R193 ;  /* 0x000000c100187202 */ /* 0x000fe20000000f00 */
[----:B------:R-:W-:Y:S01]  /*17db0*/  FADD.FTZ R0, R37, R0 ;  /* 0x0000000025007221 */ /* 0x000fe20000010000 */
[----:B------:R-:W-:Y:S02]  /*17dc0*/  MOV R31, R192 ;  /* 0x000000c0001f7202 */ /* 0x000fe40000000f00 */
[----:B------:R-:W-:Y:S02]  /*17dd0*/  MOV R29, R184 ;  /* 0x000000b8001d7202 */ /* 0x000fe40000000f00 */
[----:B------:R-:W-:Y:S02]  /*17de0*/  MOV R30, R183 ;  /* 0x000000b7001e7202 */ /* 0x000fe40000000f00 */
[----:B------:R-:W-:Y:S02]  /*17df0*/  MOV R38, R181 ;  /* 0x000000b500267202 */ /* 0x000fe40000000f00 */
[----:B------:R-:W-:Y:S02]  /*17e00*/  MOV R39, R180 ;  /* 0x000000b400277202 */ /* 0x000fe40000000f00 */
[C---:B------:R-:W-:Y:S04]  /*17e10*/  HMMA.16816.F32.BF16 R180, R208.reuse, R188, R40 ;  /* 0x000000bcd0b4723c */ /* 0x040fe80000041828 */
[----:B------:R-:W-:Y:S01]  /*17e20*/  MOV R37, R38 ;  /* 0x0000002600257202 */ /* 0x000fe20000000f00 */
[----:B------:R-:W-:Y:S01]  /*17e30*/  FADD.FTZ R2, R39, R2 ;  /* 0x0000000227027221 */ /* 0x000fe20000010000 */
[----:B------:R-:W-:Y:S02]  /*17e40*/  MOV R38, R29 ;  /* 0x0000001d00267202 */ /* 0x000fe40000000f00 */
[----:B------:R-:W-:Y:S01]  /*17e50*/  MOV R29, R30 ;  /* 0x0000001e001d7202 */ /* 0x000fe20000000f00 */
[----:B------:R-:W-:Y:S03]  /*17e60*/  FADD.FTZ R2, R35, R2 ;  /* 0x0000000223027221 */ /* 0x000fe60000010000 */
[----:B------:R-:W-:Y:S02]  /*17e70*/  MOV R30, R31 ;  /* 0x0000001f001e7202 */ /* 0x000fe40000000f00 */
[----:B------:R-:W-:Y:S02]  /*17e80*/  MOV R31, R24 ;  /* 0x00000018001f7202 */ /* 0x000fe40000000f00 */
[----:B------:R-:W-:Y:S01]  /*17e90*/  MOV R24, R25 ;  /* 0x0000001900187202 */ /* 0x000fe20000000f00 */
[----:B------:R-:W-:Y:S01]  /*17ea0*/  FADD.FTZ R2, R30, R2 ;  /* 0x000000021e027221 */ /* 0x000fe20000010000 */
[----:B------:R-:W-:Y:S02]  /*17eb0*/  MOV R25, R26 ;  /* 0x0000001a00197202 */ /* 0x000fe40000000f00 */
        /* <DEDUP_REMOVED lines=51> */
[----:B------:R-:W-:Y:S02]  /*181f0*/  MOV R28, R186 ;  /* 0x000000ba001c7202 */ /* 0x000fe40000000f00 */
[----:B------:R-:W-:Y:S01]  /*18200*/  MOV R12, R185 ;  /* 0x000000b9000c7202 */ /* 0x000fe20000000f00 */
[----:B------:R2:W5:Y:S01]  /*18210*/  LDL.LU R238, [R1+0xc8] ;  /* 0x0000c80001ee7983 */ /* 0x0005620000300800 */
[-C--:B------:R-:W-:Y:S03]  /*18220*/  HMMA.16816.F32.BF16 R184, R208, R190.reuse, R44 ;  /* 0x000000bed0b8723c */ /* 0x080fe6000004182c */
[----:B------:R2:W5:Y:S01]  /*18230*/  LDL.LU R237, [R1+0xc4] ;  /* 0x0000c40001ed7983 */ /* 0x0005620000300800 */
[----:B------:R-:W-:Y:S01]  /*18240*/  FADD.FTZ R12, R12, R8 ;  /* 0x000000080c0c7221 */ /* 0x000fe20000010000 */
[----:B------:R-:W-:Y:S01]  /*18250*/  MOV R132, R136 ;  /* 0x0000008800847202 */ /* 0x000fe20000000f00 */
[----:B------:R-:W-:Y:S01]  /*18260*/  FADD.FTZ R8, R29, R9 ;  /* 0x000000091d087221 */ /* 0x000fe20000010000 */
[----:B------:R2:W5:Y:S01]  /*18270*/  LDL.LU R232, [R1+0xc0] ;  /* 0x0000c00001e87983 */ /* 0x0005620000300800 */
        /* <DEDUP_REMOVED lines=21> */
[----:B------:R-:W-:Y:S04]  /*183d0*/  FADD.FTZ R9, R21, R9 ;  /* 0x0000000915097221 */ /* 0x000fe80000010000 */
[C---:B------:R-:W-:Y:S04]  /*183e0*/  HMMA.16816.F32.BF16 R80, R140.reuse, R214, R80 ;  /* 0x000000d68c50723c */ /* 0x040fe80000041850 */
[----:B------:R-:W-:Y:S02]  /*183f0*/  FADD.FTZ R0, R17, R9 ;  /* 0x0000000911007221 */ /* 0x000fe40000010000 */
[----:B------:R-:W-:Y:S02]  /*18400*/  FADD.FTZ R9, R15, R2 ;  /* 0x000000020f097221 */ /* 0x000fe40000010000 */
[-C--:B-1----:R-:W-:Y:S04]  /*18410*/  HMMA.16816.F32.BF16 R84, R140, R216.reuse, R84 ;  /* 0x000000d88c54723c */ /* 0x082fe80000041854 */
[----:B------:R-:W-:Y:S02]  /*18420*/  FADD.FTZ R9, R247, R9 ;  /* 0x00000009f7097221 */ /* 0x000fe40000010000 */
[----:B------:R-:W-:Y:S02]  /*18430*/  FADD.FTZ R0, R251, R0 ;  /* 0x00000000fb007221 */ /* 0x000fe40000010000 */
[C---:B------:R-:W-:Y:S04]  /*18440*/  HMMA.16816.F32.BF16 R88, R208.reuse, R216, R88 ;  /* 0x000000d8d058723c */ /* 0x040fe80000041858 */
[----:B------:R-:W-:Y:S04]  /*18450*/  FADD.FTZ R0, R250, R0 ;  /* 0x00000000fa007221 */ /* 0x000fe80000010000 */
        /* <DEDUP_REMOVED lines=26> */
[----:B------:R-:W-:Y:S01]  /*18600*/  FADD.FTZ R0, R138, R4 ;  /* 0x000000048a007221 */ /* 0x000fe20000010000 */
[----:B------:R-:W-:Y:S01]  /*18610*/  MOV R138, R134 ;  /* 0x00000086008a7202 */ /* 0x000fe20000000f00 */
[----:B------:R-:W-:Y:S02]  /*18620*/  FADD.FTZ R4, R229, R5 ;  /* 0x00000005e5047221 */ /* 0x000fe40000010000 */
[----:B------:R-:W-:Y:S01]  /*18630*/  FADD.FTZ R2, R139, R2 ;  /* 0x000000028b027221 */ /* 0x000fe20000010000 */
[----:B------:R-:W-:Y:S01]  /*18640*/  MOV R139, R3 ;  /* 0x00000003008b7202 */ /* 0x000fe20000000f00 */
[----:B------:R-:W-:Y:S01]  /*18650*/  FADD.FTZ R0, R137, R0 ;  /* 0x0000000089007221 */ /* 0x000fe20000010000 */
[----:B------:R2:W-:Y:S01]  /*18660*/  STL [R1+0x78], R4 ;  /* 0x0000780401007387 */ /* 0x0005e20000100800 */
[----:B------:R-:W-:Y:S03]  /*18670*/  MOV R137, R135 ;  /* 0x0000008700897202 */ /* 0x000fe60000000f00 */
[----:B------:R2:W-:Y:S04]  /*18680*/  STL [R1+0x7c], R2 ;  /* 0x00007c0201007387 */ /* 0x0005e80000100800 */
[----:B------:R2:W-:Y:S02]  /*18690*/  STL [R1+0x80], R0 ;  /* 0x0000800001007387 */ /* 0x0005e40000100800 */
[----:B--2--5:R-:W-:-:S05]  /*186a0*/  @P4 BRA `(.L_x_252) ;  /* 0xffffb73000004947 */ /* 0x024fca000383ffff */
.L_x_251:
[----:B-1----:R-:W2:Y:S04]  /*186b0*/  LDL.LU R4, [R1+0x74] ;  /* 0x0000740001047983 */ /* 0x002ea80000300800 */
        /* <DEDUP_REMOVED lines=141> */
[----:B-----5:R-:W-:Y:S01]  /*18f90*/  FMUL.FTZ R15, R4, R175 ;  /* 0x000000af040f7220 */ /* 0x020fe20000410000 */
        /* <DEDUP_REMOVED lines=305> */
.L_x_256:
[----:B--234-:R-:W-:Y:S05]  /*1a2b0*/  BSYNC B0 ;  /* 0x0000000000007941 */ /* 0x01cfea0003800000 */
.L_x_255:
        /* <DEDUP_REMOVED lines=36> */
.L_x_258:
[----:B---3--:R-:W-:Y:S05]  /*1a500*/  BSYNC B0 ;  /* 0x0000000000007941 */ /* 0x008fea0003800000 */
.L_x_257:
        /* <DEDUP_REMOVED lines=18> */
.L_x_260:
[----:B------:R-:W-:Y:S05]  /*1a630*/  BSYNC B0 ;  /* 0x0000000000007941 */ /* 0x000fea0003800000 */
.L_x_259:
        /* <DEDUP_REMOVED lines=18> */
.L_x_262:
[----:B------:R-:W-:Y:S05]  /*1a760*/  BSYNC B0 ;  /* 0x0000000000007941 */ /* 0x000fea0003800000 */
.L_x_261:
        /* <DEDUP_REMOVED lines=18> */
.L_x_264:
[----:B------:R-:W-:Y:S05]  /*1a890*/  BSYNC B0 ;  /* 0x0000000000007941 */ /* 0x000fea0003800000 */
.L_x_263:
        /* <DEDUP_REMOVED lines=18> */
.L_x_266:
[----:B------:R-:W-:Y:S05]  /*1a9c0*/  BSYNC B0 ;  /* 0x0000000000007941 */ /* 0x000fea0003800000 */
.L_x_265:
        /* <DEDUP_REMOVED lines=18> */
.L_x_268:
[----:B------:R-:W-:Y:S05]  /*1aaf0*/  BSYNC B0 ;  /* 0x0000000000007941 */ /* 0x000fea0003800000 */
.L_x_267:
        /* <DEDUP_REMOVED lines=18> */
.L_x_270:
[----:B------:R-:W-:Y:S05]  /*1ac20*/  BSYNC B0 ;  /* 0x0000000000007941 */ /* 0x000fea0003800000 */
.L_x_269:
        /* <DEDUP_REMOVED lines=19> */
.L_x_205:
        /* <DEDUP_REMOVED lines=74> */
.L_x_272:
[----:B------:R-:W-:Y:S05]  /*1b200*/  BSYNC B0 ;  /* 0x0000000000007941 */ /* 0x000fea0003800000 */
.L_x_271:
        /* <DEDUP_REMOVED lines=18> */
.L_x_274:
[----:B------:R-:W-:Y:S05]  /*1b330*/  BSYNC B0 ;  /* 0x0000000000007941 */ /* 0x000fea0003800000 */
.L_x_273:
        /* <DEDUP_REMOVED lines=18> */
.L_x_276:
[----:B------:R-:W-:Y:S05]  /*1b460*/  BSYNC B0 ;  /* 0x0000000000007941 */ /* 0x000fea0003800000 */
.L_x_275:
        /* <DEDUP_REMOVED lines=18> */
.L_x_278:
[----:B------:R-:W-:Y:S05]  /*1b590*/  BSYNC B0 ;  /* 0x0000000000007941 */ /* 0x000fea0003800000 */
.L_x_277:
        /* <DEDUP_REMOVED lines=18> */
.L_x_280:
[----:B------:R-:W-:Y:S05]  /*1b6c0*/  BSYNC B0 ;  /* 0x0000000000007941 */ /* 0x000fea0003800000 */
.L_x_279:
        /* <DEDUP_REMOVED lines=18> */
.L_x_282:
[----:B------:R-:W-:Y:S05]  /*1b7f0*/  BSYNC B0 ;  /* 0x0000000000007941 */ /* 0x000fea0003800000 */
.L_x_281:
        /* <DEDUP_REMOVED lines=18> */
.L_x_284:
[----:B------:R-:W-:Y:S05]  /*1b920*/  BSYNC B0 ;  /* 0x0000000000007941 */ /* 0x000fea0003800000 */
.L_x_283:
        /* <DEDUP_REMOVED lines=18> */
.L_x_286:
[----:B------:R-:W-:Y:S05]  /*1ba50*/  BSYNC B0 ;  /* 0x0000000000007941 */ /* 0x000fea0003800000 */
.L_x_285:
        /* <DEDUP_REMOVED lines=67> */
.L_x_287:
        /* <DEDUP_REMOVED lines=15> */
.L_x_1397:


//--------------------- .text._ZN5flash16flash_fwd_kernelI23Flash_fwd_kernel_traitsILi128ELi128ELi64ELi4ELb0ELb0EN7cutlass10bfloat16_tE19Flash_kernel_traitsILi128ELi128ELi64ELi4ES3_EELb0ELb1ELb0ELb1ELb0ELb0ELb0ELb0EEEvNS_16Flash_fwd_paramsE --------------------------
	.section	.text._ZN5flash16flash_fwd_kernelI23Flash_fwd_kernel_traitsILi128ELi128ELi64ELi4ELb0ELb0EN7cutlass10bfloat16_tE19Flash_kernel_traitsILi128ELi128ELi64ELi4ES3_EELb0ELb1ELb0ELb1ELb0ELb0ELb0ELb0EEEvNS_16Flash_fwd_paramsE,"ax",@progbits
	.sectioninfo	@"SHI_REGISTERS=255"
	.align	128
        .global         _ZN5flash16flash_fwd_kernelI23Flash_fwd_kernel_traitsILi128ELi128ELi64ELi4ELb0ELb0EN7cutlass10bfloat16_tE19Flash_kernel_traitsILi128ELi128ELi64ELi4ES3_EELb0ELb1ELb0ELb1ELb0ELb0ELb0ELb0EEEvNS_16Flash_fwd_paramsE
        .type           _ZN5flash16flash_fwd_kernelI23Flash_fwd_kernel_traitsILi128ELi128ELi64ELi4ELb0ELb0EN7cutlass10bfloat16_tE19Flash_kernel_traitsILi128ELi128ELi64ELi4ES3_EELb0ELb1ELb0ELb1ELb0ELb0ELb0ELb0EEEvNS_16Flash_fwd_paramsE,@function
        .size           _ZN5flash16flash_fwd_kernelI23Flash_fwd_kernel_traitsILi128ELi128ELi64ELi4ELb0ELb0EN7cutlass10bfloat16_tE19Flash_kernel_traitsILi128ELi128ELi64ELi4ES3_EELb0ELb1ELb0ELb1ELb0ELb0ELb0ELb0EEEvNS_16Flash_fwd_paramsE,(.L_x_1398 - _ZN5flash16flash_fwd_kernelI23Flash_fwd_kernel_traitsILi128ELi128ELi64ELi4ELb0ELb0EN7cutlass10bfloat16_tE19Flash_kernel_traitsILi128ELi128ELi64ELi4ES3_EELb0ELb1ELb0ELb1ELb0ELb0ELb0ELb0EEEvNS_16Flash_fwd_paramsE)
        .other          _ZN5flash16flash_fwd_kernelI23Flash_fwd_kernel_traitsILi128ELi128ELi64ELi4ELb0ELb0EN7cutlass10bfloat16_tE19Flash_kernel_traitsILi128ELi128ELi64ELi4ES3_EELb0ELb1ELb0ELb1ELb0ELb0ELb0ELb0EEEvNS_16Flash_fwd_paramsE,@"STO_CUDA_ENTRY STV_DEFAULT"
_ZN5flash16flash_fwd_kernelI23Flash_fwd_kernel_traitsILi128ELi128ELi64ELi4ELb0ELb0EN7cutlass10bfloat16_tE19Flash_kernel_traitsILi128ELi128ELi64ELi4ES3_EELb0ELb1ELb0ELb1ELb0ELb0ELb0ELb0EEEvNS_16Flash_fwd_paramsE:
.text._ZN5flash16flash_fwd_kernelI23Flash_fwd_kernel_traitsILi128ELi128ELi64ELi4ELb0ELb0EN7cutlass10bfloat16_tE19Flash_kernel_traitsILi128ELi128ELi64ELi4ES3_EELb0ELb1ELb0ELb1ELb0ELb0ELb0ELb0EEEvNS_16Flash_fwd_paramsE:
        /* <DEDUP_REMOVED lines=48> */
[----:B--234-:R-:W-:Y:S05]  /*0300*/  @!P0 BRA `(.L_x_288) ;  /* 0x0000007000008947 */ /* 0x01cfea0003800000 */
[----:B-1----:R-:W-:-:S13]  /*0310*/  PLOP3.LUT P0, PT, PT, PT, UP3, 0x80, 0x0 ;  /* 0x000000000000781c */ /* 0x002fda0003f0f038 */
[----:B------:R-:W2:Y:S04]  /*0320*/  @P0 LDG.E R0, [R2.64+0x4] ;  /* 0x0000041202000981 */ /* 0x000ea8000c1e1900 */
[----:B------:R-:W3:Y:S01]  /*0330*/  @!P0 LDG.E R2, [R2.64] ;  /* 0x0000001202028981 */ /* 0x000ee2000c1e1900 */
[----:B--2---:R-:W1:Y:S02]  /*0340*/  @P0 R2UR UR6, R0 ;  /* 0x00000000000603c2 */ /* 0x004e6400000e0000 */
[----:B-1----:R-:W-:-:S11]  /*0350*/  @UP3 UIADD3 UR6, UR6, -UR21, URZ ;  /* 0x8000001506063290 */ /* 0x002fd6000fffe03f */
[----:B---3--:R1:W2:Y:S02]  /*0360*/  @!P0 R2UR UR6, R2 ;  /* 0x00000000020683c2 */ /* 0x0082a400000e0000 */
[----:B-12---:R-:W-:Y:S05]  /*0370*/  BRA `(.L_x_289) ;  /* 0x0000001000007947 */ /* 0x006fea0003800000 */
.L_x_288:
[----:B-1----:R-:W-:Y:S02]  /*0380*/  ULDC UR6, c[0x0][0x218] ;  /* 0x0000860000067ab9 */ /* 0x002fe40000000800 */
.L_x_289:
        /* <DEDUP_REMOVED lines=46> */
[----:B------:R-:W-:Y:S02]  /*0670*/  @!UP1 UIMAD UR22, UR22, UR6, URZ ;  /* 0x00000006161692a4 */ /* 0x000fe4000f8e023f */
[----:B------:R-:W-:-:S02]  /*0680*/  ULDC.64 UR4, c[0x0][0x198] ;  /* 0x0000660000047ab9 */ /* 0x000fc40000000a00 */
[----:B------:R-:W-:Y:S02]  /*0690*/  @!UP1 UIMAD.WIDE.U32 UR28, UR14, UR6, URZ ;  /* 0x000000060e1c92a5 */ /* 0x000fe4000f8e003f */
[----:B------:R-:W-:Y:S02]  /*06a0*/  @UP0 UIMAD.WIDE.U32 UR26, UR23, UR4, URZ ;  /* 0x00000004171a02a5 */ /* 0x000fe4000f8e003f */
[----:B------:R-:W-:Y:S02]  /*06b0*/  @!UP1 UIMAD UR4, UR14, UR7, UR22 ;  /* 0x000000070e0492a4 */ /* 0x000fe4000f8e0216 */
[----:B------:R-:W-:Y:S02]  /*06c0*/  @UP1 UMOV UR6, UR24 ;  /* 0x0000001800061c82 */ /* 0x000fe40008000000 */
[----:B------:R-:W-:Y:S02]  /*06d0*/  @UP0 UIMAD UR22, UR23, UR5, UR27 ;  /* 0x00000005171602a4 */ /* 0x000fe4000f8e021b */
[----:B------:R-:W-:-:S02]  /*06e0*/  USHF.R.S32.HI UR7, URZ, 0x1f, UR16 ;  /* 0x0000001f3f077899 */ /* 0x000fc40008011410 */
[----:B------:R-:W-:Y:S02]  /*06f0*/  @!UP1 UIADD3 UR17, UR29, UR4, URZ ;  /* 0x000000041d119290 */ /* 0x000fe4000fffe03f */
[----:B------:R-:W-:Y:S01]  /*0700*/  @!UP1 UMOV UR6, UR28 ;  /* 0x0000001c00069c82 */ /* 0x000fe20008000000 */
        /* <DEDUP_REMOVED lines=13> */
.L_x_291:
        /* <DEDUP_REMOVED lines=10> */
[----:B------:R-:W-:Y:S01]  /*0880*/  @UP0 UIMAD UR21, UR21, UR5, UR25 ;  /* 0x00000005151502a4 */ /* 0x000fe2000f8e0219 */
        /* <DEDUP_REMOVED lines=33> */
.L_x_292:
        /* <DEDUP_REMOVED lines=95> */
.L_x_294:
[----:B------:R-:W-:Y:S05]  /*1090*/  BSYNC B0 ;  /* 0x0000000000007941 */ /* 0x000fea0003800000 */
.L_x_293:
        /* <DEDUP_REMOVED lines=29> */
.L_x_296:
[----:B------:R-:W-:Y:S05]  /*1270*/  BSYNC B0 ;  /* 0x0000000000007941 */ /* 0x000fea0003800000 */
.L_x_295:
        /* <DEDUP_REMOVED lines=29> */
.L_x_298:
[----:B------:R-:W-:Y:S05]  /*1450*/  BSYNC B0 ;  /* 0x0000000000007941 */ /* 0x000fea0003800000 */
.L_x_297:
        /* <DEDUP_REMOVED lines=29> */
.L_x_300:
[----:B------:R-:W-:Y:S05]  /*1630*/  BSYNC B0 ;  /* 0x0000000000007941 */ /* 0x000fea0003800000 */
.L_x_299:
        /* <DEDUP_REMOVED lines=29> */
.L_x_302:
[----:B------:R-:W-:Y:S05]  /*1810*/  BSYNC B0 ;  /* 0x0000000000007941 */ /* 0x000fea0003800000 */
.L_x_301:
        /* <DEDUP_REMOVED lines=29> */
.L_x_304:
[----:B------:R-:W-:Y:S05]  /*19f0*/  BSYNC B0 ;  /* 0x0000000000007941 */ /* 0x000fea0003800000 */
.L_x_303:
        /* <DEDUP_REMOVED lines=29> */
.L_x_306:
[----:B------:R-:W-:Y:S05]  /*1bd0*/  BSYNC B0 ;  /* 0x0000000000007941 */ /* 0x000fea0003800000 */
.L_x_305:
        /* <DEDUP_REMOVED lines=32> */
.L_x_308:
[----:B------:R-:W-:Y:S05]  /*1de0*/  BSYNC B0 ;  /* 0x0000000000007941 */ /* 0x000fea0003800000 */
.L_x_307:
        /* <DEDUP_REMOVED lines=32> */
.L_x_310:
[----:B------:R-:W-:Y:S05]  /*1ff0*/  BSYNC B0 ;  /* 0x0000000000007941 */ /* 0x000fea0003800000 */
.L_x_309:
        /* <DEDUP_REMOVED lines=25> */
.L_x_312:
[----:B------:R-:W-:Y:S05]  /*2190*/  BSYNC B0 ;  /* 0x0000000000007941 */ /* 0x000fea0003800000 */
.L_x_311:
        /* <DEDUP_REMOVED lines=24> */
.L_x_314:
[----:B------:R-:W-:Y:S05]  /*2320*/  BSYNC B0 ;  /* 0x0000000000007941 */ /* 0x000fea0003800000 */
.L_x_313:
[----:B------:R-:W-:Y:S01]  /*2330*/  ISETP.GE.AND P0, PT, R16, UR20, PT ;  /* 0x0000001410007c0c */ /* 0x000fe2000bf06270 */
[----:B------:R-:W-:-:S12]  /*2340*/  BSSY B0, `(.L_x_315) ;  /* 0x0000019000007945 */ /* 0x000fd80003800000 */
        /* <DEDUP_REMOVED lines=24> */
.L_x_316:
[----:B------:R-:W-:Y:S05]  /*24d0*/  BSYNC B0 ;  /* 0x0000000000007941 */ /* 0x000fea0003800000 */
.L_x_315:
[----:B------:R-:W-:Y:S01]  /*24e0*/  ULDC.64 UR4, c[0x0][0x318] ;  /* 0x0000c60000047ab9 */ /* 0x000fe20000000a00 */
[----:B------:R-:W0:Y:S01]  /*24f0*/  LDGDEPBAR ;  /* 0x00000000000079af */ /* 0x000e220000000000 */
[----:B------:R-:W-:Y:S01]  /*2500*/  UISETP.NE.U32.AND UP1, UPT, URZ, UR4, UPT ;  /* 0x000000043f00728c */ /* 0x000fe2000bf25070 */
[----:B------:R-:W-:Y:S02]  /*2510*/  IMAD.MOV.U32 R14, RZ, RZ, R30 ;  /* 0x000000ffff0e7224 */ /* 0x000fe400078e001e */
[----:B------:R-:W-:Y:S01]  /*2520*/  IMAD.MOV.U32 R15, RZ, RZ, R31 ;  /* 0x000000ffff0f7224 */ /* 0x000fe200078e001f */
[----:B------:R-:W-:-:S03]  /*2530*/  UISETP.NE.AND.EX UP1, UPT, URZ, UR5, UPT, UP1 ;  /* 0x000000053f00728c */ /* 0x000fc6000bf25310 */
[----:B------:R-:W-:-:S03]  /*2540*/  ULDC.64 UR4, c[0x0][0x320] ;  /* 0x0000c80000047ab9 */ /* 0x000fc60000000a00 */
[----:B------:R-:W-:-:S05]  /*2550*/  PLOP3.LUT P0, PT, PT, PT, UP1, 0x80, 0x0 ;  /* 0x000000000000781c */ /* 0x000fca0003f0f018 */
[----:B------:R-:W-:Y:S02]  /*2560*/  @UP1 USHF.R.S32.HI UR6, URZ, 0x1f, UR14 ;  /* 0x0000001f3f061899 */ /* 0x000fe4000801140e */
[----:B------:R-:W-:Y:S02]  /*2570*/  @UP1 UMOV UR28, UR16 ;  /* 0x00000010001c1c82 */ /* 0x000fe40008000000 */
[----:B------:R-:W-:Y:S02]  /*2580*/  @UP1 UIMAD UR6, UR6, UR4, URZ ;  /* 0x00000004060612a4 */ /* 0x000fe4000f8e023f */
[----:B------:R-:W-:Y:S02]  /*2590*/  @UP1 UMOV UR29, UR7 ;  /* 0x00000007001d1c82 */ /* 0x000fe40008000000 */
[----:B------:R-:W-:Y:S01]  /*25a0*/  @UP1 UIMAD.WIDE.U32 UR28, UR14, UR4, UR28 ;  /* 0x000000040e1c12a5 */ /* 0x000fe2000f8e001c */
[----:B------:R-:W-:Y:S01]  /*25b0*/  SHF.R.S32.HI R3, RZ, 0x1f, R19 ;  /* 0x0000001fff037819 */ /* 0x000fe20000011413 */
[----:B------:R-:W-:Y:S01]  /*25c0*/  @UP1 UIMAD UR5, UR14, UR5, UR6 ;  /* 0x000000050e0512a4 */ /* 0x000fe2000f8e0206 */
[----:B------:R-:W-:Y:S01]  /*25d0*/  ISETP.GE.AND P1, PT, R2, UR20, PT ;  /* 0x0000001402007c0c */ /* 0x000fe2000bf26270 */
[----:B------:R-:W-:Y:S01]  /*25e0*/  ULDC UR4, c[0x0][0x318] ;  /* 0x0000c60000047ab9 */ /* 0x000fe20000000800 */
[----:B------:R-:W-:-:S04]  /*25f0*/  DEPBAR.LE SB0, 0x0 ;  /* 0x000080000000791a */ /* 0x000fc80000000000 */
[----:B------:R-:W-:Y:S02]  /*2600*/  @UP1 ULEA UR6, UP0, UR28, UR4, 0x2 ;  /* 0x000000041c061291 */ /* 0x000fe4000f80103f */
[----:B------:R-:W-:Y:S02]  /*2610*/  @UP1 UIADD3 UR5, UR29, UR5, URZ ;  /* 0x000000051d051290 */ /* 0x000fe4000fffe03f */
[----:B------:R-:W-:Y:S02]  /*2620*/  ULDC UR4, c[0x0][0x31c] ;  /* 0x0000c70000047ab9 */ /* 0x000fe40000000800 */
[----:B------:R-:W-:Y:S01]  /*2630*/  @UP1 ULEA.HI.X UR7, UR28, UR4, UR5, 0x2, UP0 ;  /* 0x000000041c071291 */ /* 0x000fe200080f1405 */
[----:B---3--:R-:W-:-:S05]  /*2640*/  IMAD.U32 R6, RZ, RZ, UR6 ;  /* 0x00000006ff067e24 */ /* 0x008fca000f8e00ff */
[----:B------:R-:W-:Y:S01]  /*2650*/  IMAD.U32 R7, RZ, RZ, UR7 ;  /* 0x00000007ff077e24 */ /* 0x000fe2000f8e00ff */
[----:B-1----:R-:W1:Y:S01]  /*2660*/  @P0 MUFU.RCP R12, c[0x0][0x238] ;  /* 0x00008e00000c0b08 */ /* 0x002e620000001000 */
[----:B------:R-:W-:Y:S02]  /*2670*/  LEA.HI R8, R3, R19, RZ, 0x2 ;  /* 0x0000001303087211 */ /* 0x000fe400078f10ff */
[----:B------:R-:W-:Y:S01]  /*2680*/  LEA R10, R21, UR15, 0x4 ;  /* 0x0000000f150a7c11 */ /* 0x000fe2000f8e20ff */
[----:B------:R3:W1:Y:S01]  /*2690*/  @P0 LDG.E R11, [R6.64] ;  /* 0x00000012060b0981 */ /* 0x000662000c1e1900 */
[----:B------:R-:W-:Y:S01]  /*26a0*/  IMAD.SHL.U32 R3, R2, 0x8, RZ ;  /* 0x0000000802037824 */ /* 0x000fe200078e00ff */
[----:B------:R-:W-:Y:S01]  /*26b0*/  ULDC.64 UR6, c[0x0][0x1a0] ;  /* 0x0000680000067ab9 */ /* 0x000fe20000000a00 */
[----:B------:R-:W-:Y:S01]  /*26c0*/  IMAD.MOV.U32 R14, RZ, RZ, R28 ;  /* 0x000000ffff0e7224 */ /* 0x000fe200078e001c */
[----:B------:R-:W-:Y:S01]  /*26d0*/  BAR.SYNC.DEFER_BLOCKING 0x0 ;  /* 0x0000000000007b1d */ /* 0x000fe20000010000 */
[----:B------:R-:W-:Y:S01]  /*26e0*/  USHF.L.U64.HI UR22, UR6, UR22, UR7 ;  /* 0x0000001606167299 */ /* 0x000fe20008010207 */
[----:B------:R-:W-:Y:S01]  /*26f0*/  IMAD.SHL.U32 R25, R25, 0x2, RZ ;  /* 0x0000000219197824 */ /* 0x000fe200078e00ff */
[----:B------:R-:W-:-:S02]  /*2700*/  USHF.L.U32 UR5, UR6, 0x6, URZ ;  /* 0x0000000606057899 */ /* 0x000fc4000800063f */
[----:B------:R-:W-:Y:S01]  /*2710*/  UIMAD UR4, UR22, UR21, URZ ;  /* 0x00000015160472a4 */ /* 0x000fe2000f8e023f */
[----:B------:R2:W-:Y:S01]  /*2720*/  STL.64 [R1+0x48], R14 ;  /* 0x0000480e01007387 */ /* 0x0005e20000100a00 */
[----:B------:R-:W-:Y:S01]  /*2730*/  BSSY B0, `(.L_x_317) ;  /* 0x0000038000007945 */ /* 0x000fe20003800000 */
[----:B------:R-:W-:Y:S01]  /*2740*/  LOP3.LUT R161, R25, 0x6, RZ, 0xc0, !PT ;  /* 0x0000000619a17812 */ /* 0x000fe200078ec0ff */
[----:B------:R-:W-:-:S03]  /*2750*/  UIMAD UR26, UR26, UR5, UR4 ;  /* 0x000000051a1a72a4 */ /* 0x000fc6000f8e0204 */
[----:B------:R-:W-:Y:S01]  /*2760*/  UMOV UR4, URZ ;  /* 0x0000003f00047c82 */ /* 0x000fe20008000000 */
[----:B---3--:R-:W-:Y:S01]  /*2770*/  SHF.R.S32.HI R7, RZ, 0x4, R24 ;  /* 0x00000004ff077819 */ /* 0x008fe20000011418 */
[----:B------:R-:W-:Y:S01]  /*2780*/  IMAD.SHL.U32 R6, R20, 0x40, RZ ;  /* 0x0000004014067824 */ /* 0x000fe200078e00ff */
[----:B------:R2:W-:Y:S02]  /*2790*/  @P1 STS.128 [R244+0xc000], RZ ;  /* 0x00c000fff4001388 */ /* 0x0005e40000000c00 */
[----:B------:R-:W-:Y:S02]  /*27a0*/  LEA.HI R5, R24, R7, RZ, 0x1 ;  /* 0x0000000718057211 */ /* 0x000fe400078f08ff */
[----:B------:R-:W-:Y:S01]  /*27b0*/  LOP3.LUT R2, R6, 0x1c0, RZ, 0xc0, !PT ;  /* 0x000001c006027812 */ /* 0x000fe200078ec0ff */
[----:B------:R-:W-:Y:S01]  /*27c0*/  IMAD.SHL.U32 R6, R22, 0x40, RZ ;  /* 0x0000004016067824 */ /* 0x000fe200078e00ff */
[----:B------:R-:W-:Y:S01]  /*27d0*/  LOP3.LUT R5, R5, 0xfffffffe, RZ, 0xc0, !PT ;  /* 0xfffffffe05057812 */ /* 0x000fe200078ec0ff */
[----:B------:R2:W-:Y:S01]  /*27e0*/  @P1 STS.128 [R244+0xe000], RZ ;  /* 0x00e000fff4001388 */ /* 0x0005e20000000c00 */
[----:B------:R-:W-:-:S02]  /*27f0*/  LOP3.LUT R9, R2, 0x8, R3, 0xf8, !PT ;  /* 0x0000000802097812 */ /* 0x000fc400078ef803 */
[----:B------:R-:W-:Y:S01]  /*2800*/  SHF.R.U32.HI R3, RZ, 0x3, R2 ;  /* 0x00000003ff037819 */ /* 0x000fe20000011602 */
[----:B------:R-:W-:Y:S01]  /*2810*/  IMAD.IADD R7, R7, 0x1, -R5 ;  /* 0x0000000107077824 */ /* 0x000fe200078e0a05 */
[----:B------:R-:W-:Y:S02]  /*2820*/  LOP3.LUT R2, R6, 0x1c0, RZ, 0xc0, !PT ;  /* 0x000001c006027812 */ /* 0x000fe400078ec0ff */
[----:B------:R-:W-:Y:S01]  /*2830*/  SHF.R.S32.HI R5, RZ, 0x2, R8 ;  /* 0x00000002ff057819 */ /* 0x000fe20000011408 */
[----:B------:R-:W-:Y:S01]  /*2840*/  IMAD.SHL.U32 R6, R7, 0x8, RZ ;  /* 0x0000000807067824 */ /* 0x000fe200078e00ff */
[----:B------:R-:W-:Y:S01]  /*2850*/  LOP3.LUT R9, R9, R3, RZ, 0x3c, !PT ;  /* 0x0000000309097212 */ /* 0x000fe200078e3cff */
[----:B------:R-:W-:Y:S01]  /*2860*/  IMAD.U32 R8, RZ, RZ, UR12 ;  /* 0x0000000cff087e24 */ /* 0x000fe2000f8e00ff */
[----:B------:R-:W-:Y:S02]  /*2870*/  IADD3 R10, R10, 0x1, R5 ;  /* 0x000000010a0a7810 */ /* 0x000fe40007ffe005 */
[----:B------:R-:W-:Y:S01]  /*2880*/  LOP3.LUT R5, R2, 0x8, R6, 0xf8, !PT ;  /* 0x0000000802057812 */ /* 0x000fe200078ef806 */
[----:B------:R-:W-:Y:S01]  /*2890*/  IMAD R6, R7, 0x200, R9 ;  /* 0x0000020007067824 */ /* 0x000fe200078e0209 */
[----:B------:R-:W-:Y:S01]  /*28a0*/  SHF.R.U32.HI R3, RZ, 0x3, R2 ;  /* 0x00000003ff037819 */ /* 0x000fe20000011602 */
[----:B------:R-:W-:Y:S01]  /*28b0*/  IMAD.SHL.U32 R7, R23, 0x40, RZ ;  /* 0x0000004017077824 */ /* 0x000fe200078e00ff */
[----:B------:R-:W-:Y:S01]  /*28c0*/  IADD3 R10, R8, -UR13, R10 ;  /* 0x8000000d080a7c10 */ /* 0x000fe2000fffe00a */
[----:B------:R-:W-:Y:S01]  /*28d0*/  IMAD.U32 R8, RZ, RZ, UR21 ;  /* 0x00000015ff087e24 */ /* 0x000fe2000f8e00ff */
[----:B------:R-:W-:-:S02]  /*28e0*/  LOP3.LUT R3, R5, R3, RZ, 0x3c, !PT ;  /* 0x0000000305037212 */ /* 0x000fc400078e3cff */
[----:B------:R-:W-:Y:S01]  /*28f0*/  LOP3.LUT R7, R7, 0xfffffe00, RZ, 0xc0, !PT ;  /* 0xfffffe0007077812 */ /* 0x000fe200078ec0ff */
[----:B------:R-:W-:Y:S01]  /*2900*/  IMAD.WIDE.U32 R8, R8, UR5, R14 ;  /* 0x0000000508087c25 */ /* 0x000fe2000f8e000e */
[----:B------:R-:W-:-:S03]  /*2910*/  IADD3 R160, R10, c[0x0][0x2e8], RZ ;  /* 0x0000ba000aa07a10 */ /* 0x000fc60007ffe0ff */
[----:B------:R-:W-:Y:S01]  /*2920*/  IMAD R5, R21, 0x400, R7 ;  /* 0x0000040015057824 */ /* 0x000fe200078e0207 */
[----:B------:R-:W-:-:S03]  /*2930*/  LOP3.LUT R7, R3, R7, RZ, 0xfc, !PT ;  /* 0x0000000703077212 */ /* 0x000fc600078efcff */
[----:B------:R-:W-:Y:S02]  /*2940*/  IMAD.IADD R5, R3, 0x1, R5 ;  /* 0x0000000103057824 */ /* 0x000fe400078e0205 */
[----:B-1----:R-:W-:Y:S01]  /*2950*/  @P0 FMUL.FTZ R2, R11, R12 ;  /* 0x0000000c0b020220 */ /* 0x002fe20000410000 */
[----:B------:R-:W-:-:S03]  /*2960*/  IADD3 R11, R9, UR26, RZ ;  /* 0x0000001a090b7c10 */ /* 0x000fc6000fffe0ff */
[----:B------:R-:W1:Y:S02]  /*2970*/  @P0 R2UR UR14, R2 ;  /* 0x00000000020e03c2 */ /* 0x000e6400000e0000 */
[----:B-1----:R-:W-:Y:S01]  /*2980*/  @UP1 UMOV UR4, UR14 ;  /* 0x0000000e00041c82 */ /* 0x002fe20008000000 */
[----:B------:R-:W-:Y:S05]  /*2990*/  @P1 BRA `(.L_x_318) ;  /* 0x0000011000001947 */ /* 0x000fea0003800000 */
[----:B--2---:R-:W-:Y:S02]  /*29a0*/  ISETP.GE.AND P1, PT, R174, c[0x0][0x220], PT ;  /* 0x00008800ae007a0c */ /* 0x004fe40003f26270 */
        /* <DEDUP_REMOVED lines=16> */
.L_x_318:
[----:B--2---:R-:W-:Y:S05]  /*2ab0*/  BSYNC B0 ;  /* 0x0000000000007941 */ /* 0x004fea0003800000 */
.L_x_317:
        /* <DEDUP_REMOVED lines=9> */
[----:B-1----:R-:W-:Y:S02]  /*2b50*/  IADD3 R2, P2, R8, UR14, RZ ;  /* 0x0000000e08027c10 */ /* 0x002fe4000ff5e0ff */
[----:B------:R-:W-:Y:S02]  /*2b60*/  ISETP.GE.AND P0, PT, R166, c[0x0][0x220], PT ;  /* 0x00008800a6007a0c */ /* 0x000fe40003f06270 */
[----:B------:R-:W-:-:S07]  /*2b70*/  IADD3.X R3, R11, UR9, RZ, P2, !PT ;  /* 0x000000090b037c10 */ /* 0x000fce00097fe4ff */
        /* <DEDUP_REMOVED lines=15> */
.L_x_320:
[----:B------:R-:W-:Y:S05]  /*2c70*/  BSYNC B0 ;  /* 0x0000000000007941 */ /* 0x000fea0003800000 */
.L_x_319:
[----:B------:R-:W-:Y:S01]  /*2c80*/  ISETP.GE.AND P0, PT, R17, UR20, PT ;  /* 0x0000001411007c0c */ /* 0x000fe2000bf06270 */
[----:B------:R-:W-:-:S12]  /*2c90*/  BSSY B0, `(.L_x_321) ;  /* 0x0000019000007945 */ /* 0x000fd80003800000 */
[----:B------:R3:W-:Y:S04]  /*2ca0*/  @P0 STS.128 [R244+0xd000], RZ ;  /* 0x00d000fff4000388 */ /* 0x0007e80000000c00 */
[----:B------:R3:W-:Y:S01]  /*2cb0*/  @P0 STS.128 [R244+0xf000], RZ ;  /* 0x00f000fff4000388 */ /* 0x0007e20000000c00 */
        /* <DEDUP_REMOVED lines=22> */
.L_x_322:
[----:B------:R-:W-:Y:S05]  /*2e20*/  BSYNC B0 ;  /* 0x0000000000007941 */ /* 0x000fea0003800000 */
.L_x_321:
[----:B------:R-:W-:Y:S01]  /*2e30*/  ISETP.GE.AND P0, PT, R16, UR20, PT ;  /* 0x0000001410007c0c */ /* 0x000fe2000bf06270 */
[----:B------:R-:W-:Y:S03]  /*2e40*/  BSSY B0, `(.L_x_323) ;  /* 0x000001e000007945 */ /* 0x000fe60003800000 */
[----:B------:R-:W-:-:S05]  /*2e50*/  R2P PR, R20, 0x6 ;  /* 0x0000000614007804 */ /* 0x000fca0000000000 */
[----:B-1----:R-:W-:Y:S02]  /*2e60*/  SEL R3, R26, 0xfffffff0, !P1 ;  /* 0xfffffff01a037807 */ /* 0x002fe40004800000 */
        /* <DEDUP_REMOVED lines=27> */
.L_x_324:
[----:B------:R-:W-:Y:S05]  /*3020*/  BSYNC B0 ;  /* 0x0000000000007941 */ /* 0x000fea0003800000 */
.L_x_323:
[----:B------:R-:W-:Y:S01]  /*3030*/  IMAD.SHL.U32 R240, R5, 0x2, RZ ;  /* 0x0000000205f07824 */ /* 0x000fe200078e00ff */
[----:B------:R-:W0:Y:S01]  /*3040*/  LDGDEPBAR ;  /* 0x00000000000079af */ /* 0x000e220000000000 */
[----:B------:R-:W-:Y:S01]  /*3050*/  IMAD.SHL.U32 R232, R6, 0x2, RZ ;  /* 0x0000000206e87824 */ /* 0x000fe200078e00ff */
[----:B------:R-:W-:Y:S01]  /*3060*/  UISETP.GE.AND UP0, UPT, UR8, 0x2, UPT ;  /* 0x000000020800788c */ /* 0x000fe2000bf06270 */
[----:B------:R-:W-:Y:S01]  /*3070*/  IMAD R241, R4, 0x2, R240 ;  /* 0x0000000204f17824 */ /* 0x000fe200078e02f0 */
[----:B-1----:R-:W-:Y:S01]  /*3080*/  LDSM.16.M88.4 R8, [R240+0x2000] ;  /* 0x00200000f008783b */ /* 0x002fe20000000200 */
        /* <DEDUP_REMOVED lines=11> */
[----:B------:R-:W-:-:S03]  /*3140*/  IMAD.U32 R2, RZ, RZ, UR21 ;  /* 0x00000015ff027e24 */ /* 0x000fc6000f8e00ff */
[----:B------:R-:W3:Y:S01]  /*3150*/  LDSM.16.M88.4 R44, [R232+0x9800] ;  /* 0x00980000e82c783b */ /* 0x000ee20000000200 */
[----:B------:R-:W-:-:S03]  /*3160*/  IMAD R2, R2, 0x40, R161 ;  /* 0x0000004002027824 */ /* 0x000fc600078e02a1 */
[----:B------:R-:W4:Y:S02]  /*3170*/  LDSM.16.M88.4 R16, [R240] ;  /* 0x00000000f010783b */ /* 0x000f240000000200 */
[C---:B------:R-:W-:Y:S02]  /*3180*/  IADD3 R3, R2.reuse, 0x1, RZ ;  /* 0x0000000102037810 */ /* 0x040fe40007ffe0ff */
[----:B------:R-:W-:Y:S04]  /*3190*/  LDSM.16.M88.4 R36, [R6+0x8000] ;  /* 0x008000000624783b */ /* 0x000fe80000000200 */
[----:B------:R-:W-:Y:S04]  /*31a0*/  LDSM.16.M88.4 R28, [R6+0x9000] ;  /* 0x00900000061c783b */ /* 0x000fe80000000200 */
[----:B------:R-:W-:Y:S04]  /*31b0*/  LDSM.16.M88.4 R32, [R6+0x8800] ;  /* 0x008800000620783b */ /* 0x000fe80000000200 */
[----:B------:R-:W-:Y:S04]  /*31c0*/  LDSM.16.M88.4 R24, [R6+0x9800] ;  /* 0x009800000618783b */ /* 0x000fe80000000200 */
[----:B------:R-:W-:Y:S01]  /*31d0*/  LDSM.16.M88.4 R92, [R238+0x8000] ;  /* 0x00800000ee5c783b */ /* 0x000fe20000000200 */
[C---:B-1----:R-:W-:Y:S03]  /*31e0*/  HMMA.16816.F32.BF16 R60, R8.reuse, R12, RZ ;  /* 0x0000000c083c723c */ /* 0x042fe600000418ff */
[----:B------:R-:W-:Y:S04]  /*31f0*/  LDSM.16.M88.4 R80, [R238+0x9000] ;  /* 0x00900000ee50783b */ /* 0x000fe80000000200 */
[----:B------:R-:W-:Y:S01]  /*3200*/  LDSM.16.M88.4 R88, [R238+0x8800] ;  /* 0x00880000ee58783b */ /* 0x000fe20000000200 */
[C---:B------:R-:W-:Y:S03]  /*3210*/  HMMA.16816.F32.BF16 R116, R8.reuse, R14, RZ ;  /* 0x0000000e0874723c */ /* 0x040fe600000418ff */
[----:B------:R-:W-:Y:S05]  /*3220*/  LDSM.16.M88.4 R72, [R238+0x9800] ;  /* 0x00980000ee48783b */ /* 0x000fea0000000200 */
[C---:B-----5:R-:W-:Y:S08]  /*3230*/  HMMA.16816.F32.BF16 R68, R8.reuse, R20, RZ ;  /* 0x000000140844723c */ /* 0x060ff000000418ff */
[C---:B--2---:R-:W-:Y:S08]  /*3240*/  HMMA.16816.F32.BF16 R96, R8.reuse, R40, RZ ;  /* 0x000000280860723c */ /* 0x044ff000000418ff */
[C---:B---3--:R-:W-:Y:S08]  /*3250*/  HMMA.16816.F32.BF16 R100, R8.reuse, R44, RZ ;  /* 0x0000002c0864723c */ /* 0x048ff000000418ff */
[C---:B------:R-:W-:Y:S08]  /*3260*/  HMMA.16816.F32.BF16 R108, R8.reuse, R22, RZ ;  /* 0x00000016086c723c */ /* 0x040ff000000418ff */
[C---:B------:R-:W-:Y:S08]  /*3270*/  HMMA.16816.F32.BF16 R104, R8.reuse, R42, RZ ;  /* 0x0000002a0868723c */ /* 0x040ff000000418ff */
[----:B------:R-:W-:Y:S01]  /*3280*/  HMMA.16816.F32.BF16 R84, R8, R46, RZ ;  /* 0x0000002e0854723c */ /* 0x000fe200000418ff */
[----:B------:R-:W1:Y:S07]  /*3290*/  LDSM.16.M88.4 R8, [R241+0x2000] ;  /* 0x00200000f108783b */ /* 0x000e6e0000000200 */
[C---:B----4-:R-:W-:Y:S08]  /*32a0*/  HMMA.16816.F32.BF16 R120, R16.reuse, R12, RZ ;  /* 0x0000000c1078723c */ /* 0x050ff000000418ff */
[C---:B------:R-:W-:Y:S01]  /*32b0*/  HMMA.16816.F32.BF16 R112, R16.reuse, R14, RZ ;  /* 0x0000000e1070723c */ /* 0x040fe200000418ff */
[----:B------:R-:W2:Y:S07]  /*32c0*/  LDSM.16.M88.4 R12, [R241] ;  /* 0x00000000f10c783b */ /* 0x000eae0000000200 */
[C---:B------:R-:W-:Y:S08]  /*32d0*/  HMMA.16816.F32.BF16 R76, R16.reuse, R20, RZ ;  /* 0x00000014104c723c */ /* 0x040ff000000418ff */
[C---:B------:R-:W-:Y:S01]  /*32e0*/  HMMA.16816.F32.BF16 R64, R16.reuse, R22, RZ ;  /* 0x000000161040723c */ /* 0x040fe200000418ff */
[----:B------:R-:W3:Y:S07]  /*32f0*/  LDSM.16.M88.4 R20, [R243+0x2000] ;  /* 0x00200000f314783b */ /* 0x000eee0000000200 */
[C---:B------:R-:W-:Y:S08]  /*3300*/  HMMA.16816.F32.BF16 R48, R16.reuse, R44, RZ ;  /* 0x0000002c1030723c */ /* 0x040ff000000418ff */
[C---:B------:R-:W-:Y:S08]  /*3310*/  HMMA.16816.F32.BF16 R56, R16.reuse, R40, RZ ;  /* 0x000000281038723c */ /* 0x040ff000000418ff */
[C---:B------:R-:W-:Y:S08]  /*3320*/  HMMA.16816.F32.BF16 R52, R16.reuse, R42, RZ ;  /* 0x0000002a1034723c */ /* 0x040ff000000418ff */
[----:B------:R-:W-:Y:S08]  /*3330*/  HMMA.16816.F32.BF16 R44, R16, R46, RZ ;  /* 0x0000002e102c723c */ /* 0x000ff000000418ff */
        /* <DEDUP_REMOVED lines=8> */
[----:B------:R-:W1:Y:S07]  /*33c0*/  LDSM.16.M88.4 R8, [R243] ;  /* 0x00000000f308783b */ /* 0x000e6e0000000200 */
[C---:B--2---:R-:W-:Y:S08]  /*33d0*/  HMMA.16816.F32.BF16 R120, R12.reuse, R36, R120 ;  /* 0x000000240c78723c */ /* 0x044ff00000041878 */
[C---:B------:R-:W-:Y:S08]  /*33e0*/  HMMA.16816.F32.BF16 R112, R12.reuse, R38, R112 ;  /* 0x000000260c70723c */ /* 0x040ff00000041870 */
[C---:B------:R-:W-:Y:S01]  /*33f0*/  HMMA.16816.F32.BF16 R132, R12.reuse, R24, R48 ;  /* 0x000000180c84723c */ /* 0x040fe20000041830 */
[----:B------:R-:W-:Y:S07]  /*3400*/  LDSM.16.M88.4 R48, [R237+0x800] ;  /* 0x00080000ed30783b */ /* 0x000fee0000000200 */
[----:B------:R-:W-:Y:S01]  /*3410*/  HMMA.16816.F32.BF16 R68, R12, R26, R44 ;  /* 0x0000001a0c44723c */ /* 0x000fe2000004182c */
[----:B------:R-:W-:Y:S04]  /*3420*/  LDSM.16.M88.4 R44, [R237+0x1000] ;  /* 0x00100000ed2c783b */ /* 0x000fe80000000200 */
[----:B------:R-:W-:Y:S03]  /*3430*/  LDSM.16.M88.4 R24, [R237+0x1800] ;  /* 0x00180000ed18783b */ /* 0x000fe60000000200 */
[----:B---3--:R-:W-:Y:S01]  /*3440*/  HMMA.16816.F32.BF16 R36, R20, R92, R16 ;  /* 0x0000005c1424723c */ /* 0x008fe20000041810 */
[----:B------:R-:W2:Y:S07]  /*3450*/  LDSM.16.M88.4 R16, [R242+0x2000] ;  /* 0x00200000f210783b */ /* 0x000eae0000000200 */
[C---:B------:R-:W-:Y:S08]  /*3460*/  HMMA.16816.F32.BF16 R124, R12.reuse, R32, R76 ;  /* 0x000000200c7c723c */ /* 0x040ff0000004184c */
[C---:B------:R-:W-:Y:S08]  /*3470*/  HMMA.16816.F32.BF16 R84, R12.reuse, R34, R64 ;  /* 0x000000220c54723c */ /* 0x040ff00000041840 */
[C---:B------:R-:W-:Y:S08]  /*3480*/  HMMA.16816.F32.BF16 R128, R12.reuse, R28, R56 ;  /* 0x0000001c0c80723c */ /* 0x040ff00000041838 */
[----:B------:R-:W-:Y:S01]  /*3490*/  HMMA.16816.F32.BF16 R76, R12, R30, R52 ;  /* 0x0000001e0c4c723c */ /* 0x000fe20000041834 */
[----:B------:R-:W-:Y:S07]  /*34a0*/  LDSM.16.M88.4 R52, [R237] ;  /* 0x00000000ed34783b */ /* 0x000fee0000000200 */
[C---:B------:R-:W-:Y:S08]  /*34b0*/  HMMA.16816.F32.BF16 R12, R20.reuse, R80, R60 ;  /* 0x00000050140c723c */ /* 0x040ff0000004183c */
[C---:B------:R-:W-:Y:S08]  /*34c0*/  HMMA.16816.F32.BF16 R40, R20.reuse, R88, R40 ;  /* 0x000000581428723c */ /* 0x040ff00000041828 */
[C---:B------:R-:W-:Y:S08]  /*34d0*/  HMMA.16816.F32.BF16 R64, R20.reuse, R72, R100 ;  /* 0x000000481440723c */ /* 0x040ff00000041864 */
[C---:B------:R-:W-:Y:S08]  /*34e0*/  HMMA.16816.F32.BF16 R32, R20.reuse, R94, R116 ;  /* 0x0000005e1420723c */ /* 0x040ff00000041874 */
[C---:B------:R-:W-:Y:S08]  /*34f0*/  HMMA.16816.F32.BF16 R28, R20.reuse, R90, R108 ;  /* 0x0000005a141c723c */ /* 0x040ff0000004186c */
[C---:B------:R-:W-:Y:S08]  /*3500*/  HMMA.16816.F32.BF16 R60, R20.reuse, R82, R104 ;  /* 0x00000052143c723c */ /* 0x040ff00000041868 */
[----:B------:R-:W-:Y:S01]  /*3510*/  HMMA.16816.F32.BF16 R56, R20, R74, R96 ;  /* 0x0000004a1438723c */ /* 0x000fe20000041860 */
[----:B------:R-:W3:Y:S07]  /*3520*/  LDSM.16.M88.4 R20, [R242] ;  /* 0x00000000f214783b */ /* 0x000eee0000000200 */
        /* <DEDUP_REMOVED lines=8> */
[----:B------:R-:W-:Y:S07]  /*35b0*/  LDSM.16.M88.4 R8, [R240+0x6000] ;  /* 0x00600000f008783b */ /* 0x000fee0000000200 */
[C---:B--2---:R-:W-:Y:S01]  /*35c0*/  HMMA.16816.F32.BF16 R124, R16.reuse, R48, R40 ;  /* 0x00000030107c723c */ /* 0x044fe20000041828 */
[----:B------:R-:W-:Y:S07]  /*35d0*/  LDSM.16.M88.4 R40, [R232+0xa000] ;  /* 0x00a00000e828783b */ /* 0x000fee0000000200 */
[C---:B------:R-:W-:Y:S01]  /*35e0*/  HMMA.16816.F32.BF16 R116, R16.reuse, R44, R12 ;  /* 0x0000002c1074723c */ /* 0x040fe2000004180c */
[----:B------:R-:W1:Y:S07]  /*35f0*/  LDSM.16.M88.4 R12, [R240+0x4000] ;  /* 0x00400000f00c783b */ /* 0x000e6e0000000200 */
[----:B------:R-:W-:Y:S08]  /*3600*/  HMMA.16816.F32.BF16 R104, R16, R26, R56 ;  /* 0x0000001a1068723c */ /* 0x000ff00000041838 */
[-C--:B---3--:R-:W-:Y:S08]  /*3610*/  HMMA.16816.F32.BF16 R56, R20, R52.reuse, R100 ;  /* 0x000000341438723c */ /* 0x088ff00000041864 */
[C---:B------:R-:W-:Y:S01]  /*3620*/  HMMA.16816.F32.BF16 R72, R16.reuse, R52, R36 ;  /* 0x000000341048723c */ /* 0x040fe20000041824 */
[----:B------:R-:W2:Y:S07]  /*3630*/  LDSM.16.M88.4 R36, [R232+0xa800] ;  /* 0x00a80000e824783b */ /* 0x000eae0000000200 */
[C---:B------:R-:W-:Y:S01]  /*3640*/  HMMA.16816.F32.BF16 R84, R16.reuse, R54, R32 ;  /* 0x000000361054723c */ /* 0x040fe20000041820 */
[----:B------:R-:W3:Y:S07]  /*3650*/  LDSM.16.M88.4 R32, [R232+0xb000] ;  /* 0x00b00000e820783b */ /* 0x000eee0000000200 */
[C---:B------:R-:W-:Y:S01]  /*3660*/  HMMA.16816.F32.BF16 R120, R16.reuse, R50, R28 ;  /* 0x000000321078723c */ /* 0x040fe2000004181c */
[----:B------:R-:W4:Y:S07]  /*3670*/  LDSM.16.M88.4 R28, [R232+0xb800] ;  /* 0x00b80000e81c783b */ /* 0x000f2e0000000200 */
[C---:B------:R-:W-:Y:S01]  /*3680*/  HMMA.16816.F32.BF16 R140, R16.reuse, R46, R60 ;  /* 0x0000002e108c723c */ /* 0x040fe2000004183c */
[----:B------:R-:W-:Y:S07]  /*3690*/  LDSM.16.M88.4 R60, [R6+0xa800] ;  /* 0x00a80000063c783b */ /* 0x000fee0000000200 */
[----:B------:R-:W-:Y:S01]  /*36a0*/  HMMA.16816.F32.BF16 R108, R16, R24, R64 ;  /* 0x00000018106c723c */ /* 0x000fe20000041840 */
[----:B------:R-:W-:Y:S07]  /*36b0*/  LDSM.16.M88.4 R16, [R241+0x6000] ;  /* 0x00600000f110783b */ /* 0x000fee0000000200 */
[C---:B------:R-:W-:Y:S08]  /*36c0*/  HMMA.16816.F32.BF16 R88, R20.reuse, R44, R88 ;  /* 0x0000002c1458723c */ /* 0x040ff00000041858 */
[C---:B------:R-:W-:Y:S01]  /*36d0*/  HMMA.16816.F32.BF16 R80, R20.reuse, R46, R80 ;  /* 0x0000002e1450723c */ /* 0x040fe20000041850 */
[----:B------:R-:W-:Y:S07]  /*36e0*/  LDSM.16.M88.4 R44, [R6+0xa000] ;  /* 0x00a00000062c783b */ /* 0x000fee0000000200 */
[C---:B------:R-:W-:Y:S08]  /*36f0*/  HMMA.16816.F32.BF16 R76, R20.reuse, R24, R76 ;  /* 0x00000018144c723c */ /* 0x040ff0000004184c */
[C---:B------:R-:W-:Y:S01]  /*3700*/  HMMA.16816.F32.BF16 R68, R20.reuse, R26, R68 ;  /* 0x0000001a1444723c */ /* 0x040fe20000041844 */
[----:B------:R-:W5:Y:S07]  /*3710*/  LDSM.16.M88.4 R24, [R241+0x4000] ;  /* 0x00400000f118783b */ /* 0x000f6e0000000200 */
[C---:B------:R-:W-:Y:S01]  /*3720*/  HMMA.16816.F32.BF16 R112, R20.reuse, R54, R112 ;  /* 0x000000361470723c */ /* 0x040fe20000041870 */
[----:B------:R-:W-:Y:S07]  /*3730*/  LDSM.16.M88.4 R52, [R6+0xb800] ;  /* 0x00b800000634783b */ /* 0x000fee0000000200 */
[C---:B------:R-:W-:Y:S08]  /*3740*/  HMMA.16816.F32.BF16 R96, R20.reuse, R48, R96 ;  /* 0x000000301460723c */ /* 0x040ff00000041860 */
[----:B------:R-:W-:Y:S08]  /*3750*/  HMMA.16816.F32.BF16 R92, R20, R50, R92 ;  /* 0x00000032145c723c */ /* 0x000ff0000004185c */
[----:B-1----:R-:W-:Y:S01]  /*3760*/  HMMA.16816.F32.BF16 R20, R12, R40, R56 ;  /* 0x000000280c14723c */ /* 0x002fe20000041838 */
[----:B------:R1:W3:Y:S07]  /*3770*/  LDSM.16.M88.4 R56, [R6+0xb000] ;  /* 0x00b000000638783b */ /* 0x0002ee0000000200 */
[C---:B------:R-:W-:Y:S08]  /*3780*/  HMMA.16816.F32.BF16 R48, R8.reuse, R42, R84 ;  /* 0x0000002a0830723c */ /* 0x040ff00000041854 */
[C---:B------:R-:W-:Y:S08]  /*3790*/  HMMA.16816.F32.BF16 R64, R8.reuse, R40, R72 ;  /* 0x000000280840723c */ /* 0x040ff00000041848 */
[C---:B--2---:R-:W-:Y:S01]  /*37a0*/  HMMA.16816.F32.BF16 R72, R8.reuse, R36, R124 ;  /* 0x000000240848723c */ /* 0x044fe2000004187c */
[----:B-1----:R-:W1:Y:S07]  /*37b0*/  I2F R6, R3 ;  /* 0x0000000300067306 */ /* 0x002e6e0000201400 */
[----:B------:R-:W-:Y:S08]  /*37c0*/  HMMA.16816.F32.BF16 R84, R8, R38, R120 ;  /* 0x000000260854723c */ /* 0x000ff00000041878 */
[----:B------:R-:W-:Y:S01]  /*37d0*/  HMMA.16816.F32.BF16 R156, R12, R42, R112 ;  /* 0x0000002a0c9c723c */ /* 0x000fe20000041870 */
[----:B------:R-:W-:Y:S07]  /*37e0*/  LDSM.16.M88.4 R40, [R238+0xa000] ;  /* 0x00a00000ee28783b */ /* 0x000fee0000000200 */
[C---:B---3--:R-:W-:Y:S08]  /*37f0*/  HMMA.16816.F32.BF16 R100, R8.reuse, R32, R116 ;  /* 0x000000200864723c */ /* 0x048ff00000041874 */
[C---:B------:R-:W-:Y:S08]  /*3800*/  HMMA.16816.F32.BF16 R140, R8.reuse, R34, R140 ;  /* 0x00000022088c723c */ /* 0x040ff0000004188c */
[C---:B----4-:R-:W-:Y:S08]  /*3810*/  HMMA.16816.F32.BF16 R136, R8.reuse, R28, R108 ;  /* 0x0000001c0888723c */ /* 0x050ff0000004186c */
[----:B------:R-:W-:Y:S01]  /*3820*/  HMMA.16816.F32.BF16 R124, R8, R30, R104 ;  /* 0x0000001e087c723c */ /* 0x000fe20000041868 */
[----:B------:R-:W-:Y:S07]  /*3830*/  LDSM.16.M88.4 R8, [R243+0x6000] ;  /* 0x00600000f308783b */ /* 0x000fee0000000200 */
[----:B-----5:R-:W-:Y:S01]  /*3840*/  HMMA.16816.F32.BF16 R112, R24, R44, R20 ;  /* 0x0000002c1870723c */ /* 0x020fe20000041814 */
[----:B------:R-:W2:Y:S07]  /*3850*/  LDSM.16.M88.4 R20, [R243+0x4000] ;  /* 0x00400000f314783b */ /* 0x000eae0000000200 */
[C---:B------:R-:W-:Y:S08]  /*3860*/  HMMA.16816.F32.BF16 R152, R12.reuse, R36, R96 ;  /* 0x000000240c98723c */ /* 0x040ff00000041860 */
[C---:B------:R-:W-:Y:S01]  /*3870*/  HMMA.16816.F32.BF16 R148, R12.reuse, R38, R92 ;  /* 0x000000260c94723c */ /* 0x040fe2000004185c */
[----:B------:R-:W-:Y:S07]  /*3880*/  LDSM.16.M88.4 R36, [R238+0xa800] ;  /* 0x00a80000ee24783b */ /* 0x000fee0000000200 */
[C---:B------:R-:W-:Y:S08]  /*3890*/  HMMA.16816.F32.BF16 R144, R12.reuse, R32, R88 ;  /* 0x000000200c90723c */ /* 0x040ff00000041858 */
[----:B------:R-:W-:Y:S01]  /*38a0*/  HMMA.16816.F32.BF16 R132, R12, R34, R80 ;  /* 0x000000220c84723c */ /* 0x000fe20000041850 */
[----:B------:R-:W-:Y:S07]  /*38b0*/  LDSM.16.M88.4 R32, [R238+0xb000] ;  /* 0x00b00000ee20783b */ /* 0x000fee0000000200 */
[----:B------:R-:W-:Y:S01]  /*38c0*/  HMMA.16816.F32.BF16 R108, R16, R46, R48 ;  /* 0x0000002e106c723c */ /* 0x000fe20000041830 */
[----:B------:R-:W3:Y:S07]  /*38d0*/  LDSM.16.M88.4 R48, [R238+0xb800] ;  /* 0x00b80000ee30783b */ /* 0x000eee0000000200 */
[C---:B------:R-:W-:Y:S08]  /*38e0*/  HMMA.16816.F32.BF16 R128, R12.reuse, R28, R76 ;  /* 0x0000001c0c80723c */ /* 0x040ff0000004184c */
[----:B------:R-:W-:Y:S01]  /*38f0*/  HMMA.16816.F32.BF16 R120, R12, R30, R68 ;  /* 0x0000001e0c78723c */ /* 0x000fe20000041844 */
[----:B------:R-:W-:Y:S04]  /*3900*/  LDSM.16.M88.4 R28, [R237+0x2000] ;  /* 0x00200000ed1c783b */ /* 0x000fe80000000200 */
[----:B------:R-:W-:Y:S03]  /*3910*/  LDSM.16.M88.4 R12, [R242+0x6000] ;  /* 0x00600000f20c783b */ /* 0x000fe60000000200 */
[C---:B------:R-:W-:Y:S08]  /*3920*/  HMMA.16816.F32.BF16 R104, R16.reuse, R60, R72 ;  /* 0x0000003c1068723c */ /* 0x040ff00000041848 */
[C---:B------:R-:W-:Y:S08]  /*3930*/  HMMA.16816.F32.BF16 R96, R16.reuse, R62, R84 ;  /* 0x0000003e1060723c */ /* 0x040ff00000041854 */
[C---:B------:R-:W-:Y:S08]  /*3940*/  HMMA.16816.F32.BF16 R116, R16.reuse, R44, R64 ;  /* 0x0000002c1074723c */ /* 0x040ff00000041840 */
[C---:B------:R-:W-:Y:S08]  /*3950*/  HMMA.16816.F32.BF16 R92, R16.reuse, R56, R100 ;  /* 0x00000038105c723c */ /* 0x040ff00000041864 */
[C---:B------:R-:W-:Y:S08]  /*3960*/  HMMA.16816.F32.BF16 R88, R16.reuse, R58, R140 ;  /* 0x0000003a1058723c */ /* 0x040ff0000004188c */
[C---:B------:R-:W-:Y:S08]  /*3970*/  HMMA.16816.F32.BF16 R84, R16.reuse, R52, R136 ;  /* 0x000000341054723c */ /* 0x040ff00000041888 */
[----:B------:R-:W-:Y:S01]  /*3980*/  HMMA.16816.F32.BF16 R72, R16, R54, R124 ;  /* 0x000000361048723c */ /* 0x000fe2000004187c */
[----:B------:R-:W4:Y:S07]  /*3990*/  LDSM.16.M88.4 R16, [R242+0x4000] ;  /* 0x00400000f210783b */ /* 0x000f2e0000000200 */
[C---:B------:R-:W-:Y:S08]  /*39a0*/  HMMA.16816.F32.BF16 R68, R24.reuse, R46, R156 ;  /* 0x0000002e1844723c */ /* 0x040ff0000004189c */
[C---:B------:R-:W-:Y:S08]  /*39b0*/  HMMA.16816.F32.BF16 R76, R24.reuse, R60, R152 ;  /* 0x0000003c184c723c */ /* 0x040ff00000041898 */
[C---:B------:R-:W-:Y:S08]  /*39c0*/  HMMA.16816.F32.BF16 R80, R24.reuse, R62, R148 ;  /* 0x0000003e1850723c */ /* 0x040ff00000041894 */
[C---:B------:R-:W-:Y:S08]  /*39d0*/  HMMA.16816.F32.BF16 R64, R24.reuse, R56, R144 ;  /* 0x000000381840723c */ /* 0x040ff00000041890 */
[C---:B------:R-:W-:Y:S08]  /*39e0*/  HMMA.16816.F32.BF16 R60, R24.reuse, R58, R132 ;  /* 0x0000003a183c723c */ /* 0x040ff00000041884 */
[C---:B------:R-:W-:Y:S08]  /*39f0*/  HMMA.16816.F32.BF16 R56, R24.reuse, R52, R128 ;  /* 0x000000341838723c */ /* 0x040ff00000041880 */
[----:B------:R-:W-:Y:S08]  /*3a00*/  HMMA.16816.F32.BF16 R120, R24, R54, R120 ;  /* 0x000000361878723c */ /* 0x000ff00000041878 */
[-C--:B--2---:R-:W-:Y:S08]  /*3a10*/  HMMA.16816.F32.BF16 R24, R20, R40.reuse, R112 ;  /* 0x000000281418723c */ /* 0x084ff00000041870 */
[C---:B------:R-:W-:Y:S08]  /*3a20*/  HMMA.16816.F32.BF16 R44, R8.reuse, R40, R116 ;  /* 0x00000028082c723c */ /* 0x040ff00000041874 */
[-C--:B------:R-:W-:Y:S08]  /*3a30*/  HMMA.16816.F32.BF16 R52, R8, R42.reuse, R108 ;  /* 0x0000002a0834723c */ /* 0x080ff0000004186c */
[----:B------:R-:W-:Y:S08]  /*3a40*/  HMMA.16816.F32.BF16 R40, R20, R42, R68 ;  /* 0x0000002a1428723c */ /* 0x000ff00000041844 */
[C---:B---3--:R-:W-:Y:S08]  /*3a50*/  HMMA.16816.F32.BF16 R100, R8.reuse, R50, R72 ;  /* 0x000000320864723c */ /* 0x048ff00000041848 */
[C---:B------:R-:W-:Y:S08]  /*3a60*/  HMMA.16816.F32.BF16 R92, R8.reuse, R32, R92 ;  /* 0x00000020085c723c */ /* 0x040ff0000004185c */
[----:B------:R-:W-:Y:S08]  /*3a70*/  HMMA.16816.F32.BF16 R88, R8, R34, R88 ;  /* 0x000000220858723c */ /* 0x000ff00000041858 */
[C---:B------:R-:W-:Y:S08]  /*3a80*/  HMMA.16816.F32.BF16 R64, R20.reuse, R32, R64 ;  /* 0x000000201440723c */ /* 0x040ff00000041840 */
[C---:B------:R-:W-:Y:S01]  /*3a90*/  HMMA.16816.F32.BF16 R72, R20.reuse, R34, R60 ;  /* 0x000000221448723c */ /* 0x040fe2000004183c */
[----:B------:R-:W2:Y:S07]  /*3aa0*/  LDSM.16.M88.4 R32, [R237+0x2800] ;  /* 0x00280000ed20783b */ /* 0x000eae0000000200 */
[C---:B------:R-:W-:Y:S08]  /*3ab0*/  HMMA.16816.F32.BF16 R68, R20.reuse, R36, R76 ;  /* 0x000000241444723c */ /* 0x040ff0000004184c */
[----:B------:R-:W-:Y:S08]  /*3ac0*/  HMMA.16816.F32.BF16 R76, R20, R48, R56 ;  /* 0x00000030144c723c */ /* 0x000ff00000041838 */
[-C--:B----4-:R-:W-:Y:S07]  /*3ad0*/  HMMA.16816.F32.BF16 R56, R16, R28.reuse, R24 ;  /* 0x0000001c1038723c */ /* 0x090fee0000041818 */
[----:B------:R-:W-:Y:S01]  /*3ae0*/  IMNMX R25, R5, UR12, PT ;  /* 0x0000000c05197c17 */ /* 0x000fe2000b800200 */
[----:B------:R-:W-:Y:S01]  /*3af0*/  HMMA.16816.F32.BF16 R60, R12, R28, R44 ;  /* 0x0000001c0c3c723c */ /* 0x000fe2000004182c */
[----:B------:R-:W-:-:S02]  /*3b00*/  IADD3 R5, R2, 0x8, RZ ;  /* 0x0000000802057810 */ /* 0x000fc40007ffe0ff */
[----:B------:R-:W-:Y:S02]  /*3b10*/  IMNMX R24, R160, UR12, PT ;  /* 0x0000000ca0187c17 */ /* 0x000fe4000b800200 */
[CC--:B------:R-:W-:Y:S02]  /*3b20*/  ISETP.GE.AND P0, PT, R3.reuse, R25.reuse, PT ;  /* 0x000000190300720c */ /* 0x0c0fe40003f06270 */
[-C--:B------:R-:W-:Y:S01]  /*3b30*/  ISETP.GE.AND P1, PT, R3, R24.reuse, PT ;  /* 0x000000180300720c */ /* 0x080fe20003f26270 */
[----:B------:R-:W-:Y:S01]  /*3b40*/  HMMA.16816.F32.BF16 R40, R16, R30, R40 ;  /* 0x0000001e1028723c */ /* 0x000fe20000041828 */
[C---:B------:R-:W-:Y:S02]  /*3b50*/  ISETP.GE.AND P6, PT, R5.reuse, R24, PT ;  /* 0x000000180500720c */ /* 0x040fe40003fc6270 */
[----:B------:R-:W-:-:S05]  /*3b60*/  ISETP.GE.AND P5, PT, R5, R25, PT ;  /* 0x000000190500720c */ /* 0x000fca0003fa6270 */
[C---:B------:R-:W-:Y:S08]  /*3b70*/  HMMA.16816.F32.BF16 R104, R8.reuse, R36, R104 ;  /* 0x000000240868723c */ /* 0x040ff00000041868 */
[C---:B------:R-:W-:Y:S08]  /*3b80*/  HMMA.16816.F32.BF16 R96, R8.reuse, R38, R96 ;  /* 0x000000260860723c */ /* 0x040ff00000041860 */
[----:B------:R-:W-:Y:S07]  /*3b90*/  HMMA.16816.F32.BF16 R84, R8, R48, R84 ;  /* 0x000000300854723c */ /* 0x000fee0000041854 */
[C---:B------:R-:W-:Y:S01]  /*3ba0*/  IADD3 R8, R160.reuse, 0x40, RZ ;  /* 0x00000040a0087810 */ /* 0x040fe20007ffe0ff */
[----:B------:R-:W-:Y:S01]  /*3bb0*/  HMMA.16816.F32.BF16 R52, R12, R30, R52 ;  /* 0x0000001e0c34723c */ /* 0x000fe20000041834 */
[----:B------:R-:W-:Y:S01]  /*3bc0*/  IADD3 R9, R160, 0x48, RZ ;  /* 0x00000048a0097810 */ /* 0x000fe20007ffe0ff */
[----:B-1----:R-:W-:Y:S01]  /*3bd0*/  FFMA.FTZ R11, R6, UR4, R59 ;  /* 0x00000004060b7c23 */ /* 0x002fe2000801003b */
[----:B------:R-:W-:Y:S01]  /*3be0*/  IMNMX R27, R8, UR12, PT ;  /* 0x0000000c081b7c17 */ /* 0x000fe2000b800200 */
[C---:B------:R-:W-:Y:S01]  /*3bf0*/  FFMA.FTZ R10, R6.reuse, UR4, R61 ;  /* 0x00000004060a7c23 */ /* 0x040fe2000801003d */
[----:B------:R1:W3:Y:S01]  /*3c00*/  I2F R8, R5 ;  /* 0x0000000500087306 */ /* 0x0002e20000201400 */
[----:B------:R-:W-:Y:S01]  /*3c10*/  IMNMX R26, R9, UR12, PT ;  /* 0x0000000c091a7c17 */ /* 0x000fe2000b800200 */
[----:B------:R-:W-:Y:S01]  /*3c20*/  FFMA.FTZ R9, R6, UR4, R57 ;  /* 0x0000000406097c23 */ /* 0x000fe20008010039 */
[C---:B------:R-:W-:Y:S01]  /*3c30*/  ISETP.GE.AND P4, PT, R3.reuse, R27, PT ;  /* 0x0000001b0300720c */ /* 0x040fe20003f86270 */
[----:B------:R-:W-:Y:S01]  /*3c40*/  HMMA.16816.F32.BF16 R120, R20, R50, R120 ;  /* 0x000000321478723c */ /* 0x000fe20000041878 */
[----:B------:R-:W-:Y:S01]  /*3c50*/  ISETP.GE.AND P2, PT, R3, R26, PT ;  /* 0x0000001a0300720c */ /* 0x000fe20003f46270 */
[----:B------:R-:W4:Y:S01]  /*3c60*/  LDSM.16.M88.4 R28, [R237+0x3000] ;  /* 0x00300000ed1c783b */ /* 0x000f220000000200 */
[----:B------:R-:W-:-:S02]  /*3c70*/  FSEL R157, R9, -INF , !P1 ;  /* 0xff800000099d7808 */ /* 0x000fc40004800000 */
[----:B------:R-:W-:Y:S02]  /*3c80*/  IADD3 R3, R2, 0x9, RZ ;  /* 0x0000000902037810 */ /* 0x000fe40007ffe0ff */
[C---:B------:R-:W-:Y:S01]  /*3c90*/  ISETP.GE.AND P3, PT, R5.reuse, R27, PT ;  /* 0x0000001b0500720c */ /* 0x040fe20003f66270 */
[----:B--2---:R-:W-:Y:S01]  /*3ca0*/  HMMA.16816.F32.BF16 R48, R16, R32, R68 ;  /* 0x000000201030723c */ /* 0x004fe20000041844 */
[----:B------:R-:W-:Y:S02]  /*3cb0*/  ISETP.GE.AND P1, PT, R5, R26, PT ;  /* 0x0000001a0500720c */ /* 0x000fe40003f26270 */
[----:B------:R-:W-:Y:S01]  /*3cc0*/  FSEL R159, R11, -INF , !P0 ;  /* 0xff8000000b9f7808 */ /* 0x000fe20004000000 */
[----:B-1----:R-:W-:Y:S01]  /*3cd0*/  FFMA.FTZ R5, R6, UR4, R63 ;  /* 0x0000000406057c23 */ /* 0x002fe2000801003f */
[----:B------:R-:W-:Y:S01]  /*3ce0*/  FSEL R57, R10, -INF , !P4 ;  /* 0xff8000000a397808 */ /* 0x000fe20006000000 */
[----:B------:R-:W1:Y:S01]  /*3cf0*/  I2F R6, R3 ;  /* 0x0000000300067306 */ /* 0x000e620000201400 */
[C---:B---3--:R-:W-:Y:S01]  /*3d00*/  FFMA.FTZ R9, R8.reuse, UR4, R40 ;  /* 0x0000000408097c23 */ /* 0x048fe20008010028 */
[----:B------:R-:W-:Y:S01]  /*3d10*/  HMMA.16816.F32.BF16 R36, R20, R38, R80 ;  /* 0x000000261424723c */ /* 0x000fe20000041850 */
[----:B------:R-:W-:Y:S01]  /*3d20*/  FSEL R59, R5, -INF , !P2 ;  /* 0xff800000053b7808 */ /* 0x000fe20005000000 */
[----:B------:R-:W-:Y:S01]  /*3d30*/  FFMA.FTZ R11, R8, UR4, R52 ;  /* 0x00000004080b7c23 */ /* 0x000fe20008010034 */
[----:B------:R-:W-:-:S02]  /*3d40*/  IADD3 R5, R2, 0x10, RZ ;  /* 0x0000001002057810 */ /* 0x000fc40007ffe0ff */
[----:B------:R-:W-:Y:S02]  /*3d50*/  FSEL R156, R9, -INF , !P6 ;  /* 0xff800000099c7808 */ /* 0x000fe40007000000 */
[----:B------:R-:W2:Y:S01]  /*3d60*/  I2F R9, R5 ;  /* 0x0000000500097306 */ /* 0x000ea20000201400 */
[----:B------:R-:W-:Y:S01]  /*3d70*/  HMMA.16816.F32.BF16 R44, R12, R32, R104 ;  /* 0x000000200c2c723c */ /* 0x000fe20000041868 */
[C---:B------:R-:W-:Y:S01]  /*3d80*/  FFMA.FTZ R20, R8.reuse, UR4, R42 ;  /* 0x0000000408147c23 */ /* 0x040fe2000801002a */
[C---:B------:R-:W-:Y:S01]  /*3d90*/  ISETP.GE.AND P0, PT, R3.reuse, R24, PT ;  /* 0x000000180300720c */ /* 0x040fe20003f06270 */
[----:B------:R-:W-:Y:S01]  /*3da0*/  FFMA.FTZ R8, R8, UR4, R54 ;  /* 0x0000000408087c23 */ /* 0x000fe20008010036 */
[C---:B------:R-:W-:Y:S01]  /*3db0*/  ISETP.GE.AND P4, PT, R3.reuse, R25, PT ;  /* 0x000000190300720c */ /* 0x040fe20003f86270 */
[C---:B-1----:R-:W-:Y:S01]  /*3dc0*/  FFMA.FTZ R10, R6.reuse, UR4, R41 ;  /* 0x00000004060a7c23 */ /* 0x042fe20008010029 */
[C---:B------:R-:W-:Y:S01]  /*3dd0*/  ISETP.GE.AND P2, PT, R3.reuse, R27, PT ;  /* 0x0000001b0300720c */ /* 0x040fe20003f46270 */
[----:B------:R-:W-:Y:S01]  /*3de0*/  FFMA.FTZ R21, R6, UR4, R43 ;  /* 0x0000000406157c23 */ /* 0x000fe2000801002b */
[----:B------:R-:W-:-:S02]  /*3df0*/  ISETP.GE.AND P6, PT, R3, R26, PT ;  /* 0x0000001a0300720c */ /* 0x000fc40003fc6270 */
[----:B------:R-:W-:Y:S02]  /*3e00*/  IADD3 R3, R2, 0x11, RZ ;  /* 0x0000001102037810 */ /* 0x000fe40007ffe0ff */
[----:B------:R-:W-:Y:S02]  /*3e10*/  FSEL R158, R20, -INF , !P5 ;  /* 0xff800000149e7808 */ /* 0x000fe40006800000 */
[----:B------:R-:W-:Y:S02]  /*3e20*/  FSEL R52, R11, -INF , !P3 ;  /* 0xff8000000b347808 */ /* 0x000fe40005800000 */
[-C--:B------:R-:W-:Y:S01]  /*3e30*/  HMMA.16816.F32.BF16 R36, R16, R34.reuse, R36 ;  /* 0x000000221024723c */ /* 0x080fe20000041824 */
[----:B------:R-:W-:Y:S01]  /*3e40*/  FSEL R54, R8, -INF , !P1 ;  /* 0xff80000008367808 */ /* 0x000fe20004800000 */
[----:B--2---:R-:W-:Y:S01]  /*3e50*/  FFMA.FTZ R20, R9, UR4, R50 ;  /* 0x0000000409147c23 */ /* 0x004fe20008010032 */
[----:B------:R-:W-:Y:S01]  /*3e60*/  FSEL R154, R10, -INF , !P0 ;  /* 0xff8000000a9a7808 */ /* 0x000fe20004000000 */
[----:B------:R-:W1:Y:S01]  /*3e70*/  I2F R8, R3 ;  /* 0x0000000300087306 */ /* 0x000e620000201400 */
[C---:B------:R-:W-:Y:S01]  /*3e80*/  ISETP.GE.AND P5, PT, R5.reuse, R24, PT ;  /* 0x000000180500720c */ /* 0x040fe20003fa6270 */
[C---:B------:R-:W-:Y:S01]  /*3e90*/  FFMA.FTZ R10, R6.reuse, UR4, R53 ;  /* 0x00000004060a7c23 */ /* 0x040fe20008010035 */
[C---:B------:R-:W-:Y:S01]  /*3ea0*/  ISETP.GE.AND P3, PT, R5.reuse, R25, PT ;  /* 0x000000190500720c */ /* 0x040fe20003f66270 */
[----:B------:R-:W-:Y:S01]  /*3eb0*/  FFMA.FTZ R6, R6, UR4, R55 ;  /* 0x0000000406067c23 */ /* 0x000fe20008010037 */
[C---:B------:R-:W-:Y:S01]  /*3ec0*/  ISETP.GE.AND P1, PT, R5.reuse, R27, PT ;  /* 0x0000001b0500720c */ /* 0x040fe20003f26270 */
[C---:B------:R-:W-:Y:S01]  /*3ed0*/  HMMA.16816.F32.BF16 R32, R12.reuse, R34, R96 ;  /* 0x000000220c20723c */ /* 0x040fe20000041860 */
[----:B------:R-:W-:Y:S01]  /*3ee0*/  ISETP.GE.AND P0, PT, R5, R26, PT ;  /* 0x0000001a0500720c */ /* 0x000fe20003f06270 */
[C---:B------:R-:W-:Y:S01]  /*3ef0*/  FFMA.FTZ R5, R9.reuse, UR4, R48 ;  /* 0x0000000409057c23 */ /* 0x040fe20008010030 */
[----:B------:R-:W-:Y:S01]  /*3f00*/  FSEL R53, R6, -INF , !P6 ;  /* 0xff80000006357808 */ /* 0x000fe20007000000 */
[C---:B------:R-:W-:Y:S01]  /*3f10*/  FFMA.FTZ R11, R9.reuse, UR4, R44 ;  /* 0x00000004090b7c23 */ /* 0x040fe2000801002c */
[----:B------:R-:W-:Y:S01]  /*3f20*/  FSEL R48, R10, -INF , !P2 ;  /* 0xff8000000a307808 */ /* 0x000fe20005000000 */
[----:B------:R-:W-:Y:S01]  /*3f30*/  FFMA.FTZ R9, R9, UR4, R46 ;  /* 0x0000000409097c23 */ /* 0x000fe2000801002e */
[----:B------:R-:W-:Y:S01]  /*3f40*/  FSEL R152, R5, -INF , !P5 ;  /* 0xff80000005987808 */ /* 0x000fe20006800000 */
[----:B----4-:R-:W-:Y:S01]  /*3f50*/  HMMA.16816.F32.BF16 R40, R12, R28, R92 ;  /* 0x0000001c0c28723c */ /* 0x010fe2000004185c */
[----:B------:R-:W-:Y:S01]  /*3f60*/  IADD3 R5, R2, 0x18, RZ ;  /* 0x0000001802057810 */ /* 0x000fe20007ffe0ff */
[C---:B-1----:R-:W-:Y:S01]  /*3f70*/  FFMA.FTZ R10, R8.reuse, UR4, R49 ;  /* 0x00000004080a7c23 */ /* 0x042fe20008010031 */
[----:B------:R-:W-:Y:S01]  /*3f80*/  FSEL R155, R21, -INF , !P4 ;  /* 0xff800000159b7808 */ /* 0x000fe20006000000 */
[----:B------:R-:W-:Y:S01]  /*3f90*/  FFMA.FTZ R21, R8, UR4, R51 ;  /* 0x0000000408157c23 */ /* 0x000fe20008010033 */
[----:B------:R-:W1:Y:S01]  /*3fa0*/  I2F R6, R5 ;  /* 0x0000000500067306 */ /* 0x000e620000201400 */
[----:B------:R-:W-:-:S02]  /*3fb0*/  ISETP.GE.AND P4, PT, R3, R24, PT ;  /* 0x000000180300720c */ /* 0x000fc40003f86270 */
[C---:B------:R-:W-:Y:S02]  /*3fc0*/  ISETP.GE.AND P2, PT, R3.reuse, R25, PT ;  /* 0x000000190300720c */ /* 0x040fe40003f46270 */
[C---:B------:R-:W-:Y:S02]  /*3fd0*/  ISETP.GE.AND P6, PT, R3.reuse, R27, PT ;  /* 0x0000001b0300720c */ /* 0x040fe40003fc6270 */
[----:B------:R-:W-:Y:S02]  /*3fe0*/  ISETP.GE.AND P5, PT, R3, R26, PT ;  /* 0x0000001a0300720c */ /* 0x000fe40003fa6270 */
[----:B------:R-:W-:Y:S02]  /*3ff0*/  FSEL R153, R20, -INF , !P3 ;  /* 0xff80000014997808 */ /* 0x000fe40005800000 */
[----:B------:R-:W-:Y:S02]  /*4000*/  FSEL R80, R11, -INF , !P1 ;  /* 0xff8000000b507808 */ /* 0x000fe40004800000 */
[----:B------:R-:W-:-:S02]  /*4010*/  FSEL R81, R9, -INF , !P0 ;  /* 0xff80000009517808 */ /* 0x000fc40004000000 */
[----:B------:R-:W-:Y:S01]  /*4020*/  FSEL R150, R10, -INF , !P4 ;  /* 0xff8000000a967808 */ /* 0x000fe20006000000 */
[----:B------:R-:W-:Y:S01]  /*4030*/  FFMA.FTZ R10, R8, UR4, R45 ;  /* 0x00000004080a7c23 */ /* 0x000fe2000801002d */
[----:B------:R-:W-:Y:S01]  /*4040*/  IADD3 R3, R2, 0x19, RZ ;  /* 0x0000001902037810 */ /* 0x000fe20007ffe0ff */
[C---:B-1----:R-:W-:Y:S01]  /*4050*/  FFMA.FTZ R9, R6.reuse, UR4, R36 ;  /* 0x0000000406097c23 */ /* 0x042fe20008010024 */
[C---:B------:R-:W-:Y:S01]  /*4060*/  ISETP.GE.AND P3, PT, R5.reuse, R24, PT ;  /* 0x000000180500720c */ /* 0x040fe20003f66270 */
[C---:B------:R-:W-:Y:S01]  /*4070*/  FFMA.FTZ R11, R6.reuse, UR4, R32 ;  /* 0x00000004060b7c23 */ /* 0x040fe20008010020 */
[C---:B------:R-:W-:Y:S01]  /*4080*/  ISETP.GE.AND P1, PT, R5.reuse, R25, PT ;  /* 0x000000190500720c */ /* 0x040fe20003f26270 */
[----:B------:R-:W-:Y:S01]  /*4090*/  FFMA.FTZ R20, R6, UR4, R38 ;  /* 0x0000000406147c23 */ /* 0x000fe20008010026 */
[C---:B------:R-:W-:Y:S02]  /*40a0*/  ISETP.GE.AND P0, PT, R5.reuse, R27, PT ;  /* 0x0000001b0500720c */ /* 0x040fe40003f06270 */
[----:B------:R-:W-:Y:S01]  /*40b0*/  ISETP.GE.AND P4, PT, R5, R26, PT ;  /* 0x0000001a0500720c */ /* 0x000fe20003f86270 */
[----:B------:R-:W-:Y:S01]  /*40c0*/  FFMA.FTZ R5, R8, UR4, R47 ;  /* 0x0000000408057c23 */ /* 0x000fe2000801002f */
[----:B------:R-:W-:Y:S01]  /*40d0*/  FSEL R148, R9, -INF , !P3 ;  /* 0xff80000009947808 */ /* 0x000fe20005800000 */
[----:B------:R-:W-:Y:S01]  /*40e0*/  HMMA.16816.F32.BF16 R44, R16, R28, R64 ;  /* 0x0000001c102c723c */ /* 0x000fe20000041840 */
[----:B------:R-:W1:Y:S01]  /*40f0*/  I2F R8, R3 ;  /* 0x0000000300087306 */ /* 0x000e620000201400 */
[----:B------:R-:W-:Y:S01]  /*4100*/  FFMA.FTZ R9, R6, UR4, R34 ;  /* 0x0000000406097c23 */ /* 0x000fe20008010022 */
[----:B------:R-:W-:-:S02]  /*4110*/  FSEL R151, R21, -INF , !P2 ;  /* 0xff80000015977808 */ /* 0x000fc40005000000 */
[----:B------:R-:W-:Y:S02]  /*4120*/  FSEL R149, R20, -INF , !P1 ;  /* 0xff80000014957808 */ /* 0x000fe40004800000 */
[----:B------:R-:W-:Y:S01]  /*4130*/  FSEL R66, R5, -INF , !P5 ;  /* 0xff80000005427808 */ /* 0x000fe20006800000 */
[----:B------:R-:W2:Y:S01]  /*4140*/  LDSM.16.M88.4 R20, [R237+0x3800] ;  /* 0x00380000ed14783b */ /* 0x000ea20000000200 */
[----:B------:R-:W-:Y:S01]  /*4150*/  IADD3 R5, R2, 0x20, RZ ;  /* 0x0000002002057810 */ /* 0x000fe20007ffe0ff */
[----:B------:R-:W-:-:S04]  /*4160*/  DEPBAR.LE SB0, 0x0 ;  /* 0x000080000000791a */ /* 0x000fc80000000000 */
[----:B------:R-:W3:Y:S01]  /*4170*/  I2F R6, R5 ;  /* 0x0000000500067306 */ /* 0x000ee20000201400 */
[----:B------:R-:W-:Y:S01]  /*4180*/  FSEL R63, R10, -INF , !P6 ;  /* 0xff8000000a3f7808 */ /* 0x000fe20007000000 */
[C---:B-1----:R-:W-:Y:S01]  /*4190*/  FFMA.FTZ R10, R8.reuse, UR4, R37 ;  /* 0x00000004080a7c23 */ /* 0x042fe20008010025 */
[C---:B------:R-:W-:Y:S01]  /*41a0*/  ISETP.GE.AND P2, PT, R3.reuse, R24, PT ;  /* 0x000000180300720c */ /* 0x040fe20003f46270 */
[----:B------:R-:W-:Y:S01]  /*41b0*/  FFMA.FTZ R28, R8, UR4, R39 ;  /* 0x00000004081c7c23 */ /* 0x000fe20008010027 */
[C---:B------:R-:W-:Y:S01]  /*41c0*/  ISETP.GE.AND P6, PT, R3.reuse, R25, PT ;  /* 0x000000190300720c */ /* 0x040fe20003fc6270 */
[----:B------:R-:W-:Y:S01]  /*41d0*/  HMMA.16816.F32.BF16 R36, R16, R30, R72 ;  /* 0x0000001e1024723c */ /* 0x000fe20000041848 */
[----:B------:R-:W-:Y:S01]  /*41e0*/  BAR.SYNC.DEFER_BLOCKING 0x0 ;  /* 0x0000000000007b1d */ /* 0x000fe20000010000 */
[C---:B------:R-:W-:Y:S02]  /*41f0*/  ISETP.GE.AND P5, PT, R3.reuse, R27, PT ;  /* 0x0000001b0300720c */ /* 0x040fe40003fa6270 */
[----:B------:R-:W-:-:S02]  /*4200*/  ISETP.GE.AND P3, PT, R3, R26, PT ;  /* 0x0000001a0300720c */ /* 0x000fc40003f66270 */
[----:B------:R-:W-:Y:S02]  /*4210*/  IADD3 R3, R2, 0x21, RZ ;  /* 0x0000002102037810 */ /* 0x000fe40007ffe0ff */
[----:B------:R-:W-:Y:S01]  /*4220*/  FSEL R61, R11, -INF , !P0 ;  /* 0xff8000000b3d7808 */ /* 0x000fe20004000000 */
[C---:B---3--:R-:W-:Y:S01]  /*4230*/  FFMA.FTZ R11, R6.reuse, UR4, R46 ;  /* 0x00000004060b7c23 */ /* 0x048fe2000801002e */
[----:B------:R-:W-:Y:S01]  /*4240*/  FSEL R64, R9, -INF , !P4 ;  /* 0xff80000009407808 */ /* 0x000fe20006000000 */
[----:B------:R-:W-:Y:S01]  /*4250*/  FFMA.FTZ R9, R6, UR4, R44 ;  /* 0x0000000406097c23 */ /* 0x000fe2000801002c */
[----:B------:R-:W-:Y:S01]  /*4260*/  FSEL R130, R10, -INF , !P2 ;  /* 0xff8000000a827808 */ /* 0x000fe20005000000 */
[----:B------:R-:W-:Y:S01]  /*4270*/  FFMA.FTZ R10, R8, UR4, R33 ;  /* 0x00000004080a7c23 */ /* 0x000fe20008010021 */
[C---:B------:R-:W-:Y:S02]  /*4280*/  ISETP.GE.AND P1, PT, R5.reuse, R24, PT ;  /* 0x000000180500720c */ /* 0x040fe40003f26270 */
[----:B------:R-:W-:-:S02]  /*4290*/  ISETP.GE.AND P0, PT, R5, R25, PT ;  /* 0x000000190500720c */ /* 0x000fc40003f06270 */
[C---:B------:R-:W-:Y:S02]  /*42a0*/  ISETP.GE.AND P4, PT, R5.reuse, R27, PT ;  /* 0x0000001b0500720c */ /* 0x040fe40003f86270 */
[----:B------:R-:W-:Y:S01]  /*42b0*/  ISETP.GE.AND P2, PT, R5, R26, PT ;  /* 0x0000001a0500720c */ /* 0x000fe20003f46270 */
[----:B------:R-:W-:Y:S01]  /*42c0*/  FFMA.FTZ R5, R8, UR4, R35 ;  /* 0x0000000408057c23 */ /* 0x000fe20008010023 */
[----:B------:R-:W-:Y:S01]  /*42d0*/  FSEL R131, R28, -INF , !P6 ;  /* 0xff8000001c837808 */ /* 0x000fe20007000000 */
[----:B------:R-:W1:Y:S01]  /*42e0*/  I2F R8, R3 ;  /* 0x0000000300087306 */ /* 0x000e620000201400 */
[----:B------:R-:W-:Y:S01]  /*42f0*/  FSEL R55, R10, -INF , !P5 ;  /* 0xff8000000a377808 */ /* 0x000fe20006800000 */
[C---:B------:R-:W-:Y:S01]  /*4300*/  FFMA.FTZ R10, R6.reuse, UR4, R40 ;  /* 0x00000004060a7c23 */ /* 0x040fe20008010028 */
[----:B------:R-:W-:Y:S01]  /*4310*/  FSEL R65, R5, -INF , !P3 ;  /* 0xff80000005417808 */ /* 0x000fe20005800000 */
[----:B------:R-:W-:Y:S01]  /*4320*/  FFMA.FTZ R6, R6, UR4, R42 ;  /* 0x0000000406067c23 */ /* 0x000fe2000801002a */
[----:B------:R-:W-:Y:S01]  /*4330*/  FSEL R190, R9, -INF , !P1 ;  /* 0xff80000009be7808 */ /* 0x000fe20004800000 */
[----:B------:R-:W-:Y:S01]  /*4340*/  HMMA.16816.F32.BF16 R32, R12, R30, R88 ;  /* 0x0000001e0c20723c */ /* 0x000fe20000041858 */
[----:B------:R-:W-:-:S02]  /*4350*/  ISETP.GE.AND P6, PT, R3, R24, PT ;  /* 0x000000180300720c */ /* 0x000fc40003fc6270 */
[C---:B------:R-:W-:Y:S02]  /*4360*/  ISETP.GE.AND P5, PT, R3.reuse, R25, PT ;  /* 0x000000190300720c */ /* 0x040fe40003fa6270 */
[C---:B------:R-:W-:Y:S02]  /*4370*/  ISETP.GE.AND P3, PT, R3.reuse, R27, PT ;  /* 0x0000001b0300720c */ /* 0x040fe40003f66270 */
[----:B------:R-:W-:Y:S02]  /*4380*/  ISETP.GE.AND P1, PT, R3, R26, PT ;  /* 0x0000001a0300720c */ /* 0x000fe40003f26270 */
[----:B------:R-:W-:Y:S01]  /*4390*/  FSEL R187, R11, -INF , !P0 ;  /* 0xff8000000bbb7808 */ /* 0x000fe20004000000 */
[----:B-1----:R-:W-:Y:S01]  /*43a0*/  FFMA.FTZ R9, R8, UR4, R45 ;  /* 0x0000000408097c23 */ /* 0x002fe2000801002d */
[----:B------:R-:W-:Y:S01]  /*43b0*/  IADD3 R3, R2, 0x28, RZ ;  /* 0x0000002802037810 */ /* 0x000fe20007ffe0ff */
[----:B------:R-:W-:Y:S01]  /*43c0*/  FFMA.FTZ R28, R8, UR4, R47 ;  /* 0x00000004081c7c23 */ /* 0x000fe2000801002f */
[----:B------:R-:W-:Y:S01]  /*43d0*/  FSEL R189, R10, -INF , !P4 ;  /* 0xff8000000abd7808 */ /* 0x000fe20006000000 */
[----:B------:R-:W-:Y:S01]  /*43e0*/  FFMA.FTZ R10, R8, UR4, R41 ;  /* 0x00000004080a7c23 */ /* 0x000fe20008010029 */
[----:B------:R-:W1:Y:S01]  /*43f0*/  I2F R5, R3 ;  /* 0x0000000300057306 */ /* 0x000e620000201400 */
[----:B------:R-:W-:Y:S01]  /*4400*/  FSEL R191, R6, -INF , !P2 ;  /* 0xff80000006bf7808 */ /* 0x000fe20005000000 */
[----:B------:R-:W-:Y:S01]  /*4410*/  FFMA.FTZ R6, R8, UR4, R43 ;  /* 0x0000000408067c23 */ /* 0x000fe2000801002b */
[----:B------:R-:W-:Y:S01]  /*4420*/  FSEL R186, R9, -INF , !P6 ;  /* 0xff80000009ba7808 */ /* 0x000fe20007000000 */
[----:B--2---:R-:W-:Y:S01]  /*4430*/  HMMA.16816.F32.BF16 R40, R16, R20, R76 ;  /* 0x000000141028723c */ /* 0x004fe2000004184c */
[----:B------:R-:W-:-:S02]  /*4440*/  ISETP.GE.AND P0, PT, R3, R24, PT ;  /* 0x000000180300720c */ /* 0x000fc40003f06270 */
[C---:B------:R-:W-:Y:S02]  /*4450*/  ISETP.GE.AND P4, PT, R3.reuse, R25, PT ;  /* 0x000000190300720c */ /* 0x040fe40003f86270 */
[C---:B------:R-:W-:Y:S02]  /*4460*/  ISETP.GE.AND P2, PT, R3.reuse, R27, PT ;  /* 0x0000001b0300720c */ /* 0x040fe40003f46270 */
[----:B------:R-:W-:Y:S01]  /*4470*/  ISETP.GE.AND P6, PT, R3, R26, PT ;  /* 0x0000001a0300720c */ /* 0x000fe20003fc6270 */
[----:B------:R-:W-:Y:S01]  /*4480*/  HMMA.16816.F32.BF16 R16, R16, R22, R120 ;  /* 0x000000161010723c */ /* 0x000fe20000041878 */
[----:B------:R-:W-:Y:S02]  /*4490*/  FSEL R185, R28, -INF , !P5 ;  /* 0xff8000001cb97808 */ /* 0x000fe40006800000 */
[----:B------:R-:W-:Y:S01]  /*44a0*/  FSEL R184, R10, -INF , !P3 ;  /* 0xff8000000ab87808 */ /* 0x000fe20005800000 */
[C---:B-1----:R-:W-:Y:S01]  /*44b0*/  FFMA.FTZ R8, R5.reuse, UR4, R36 ;  /* 0x0000000405087c23 */ /* 0x042fe20008010024 */
[----:B------:R-:W-:Y:S01]  /*44c0*/  IADD3 R3, R2, 0x29, RZ ;  /* 0x0000002902037810 */ /* 0x000fe20007ffe0ff */
[C---:B------:R-:W-:Y:S01]  /*44d0*/  FFMA.FTZ R10, R5.reuse, UR4, R38 ;  /* 0x00000004050a7c23 */ /* 0x040fe20008010026 */
[----:B------:R-:W-:Y:S01]  /*44e0*/  FSEL R188, R6, -INF , !P1 ;  /* 0xff80000006bc7808 */ /* 0x000fe20004800000 */
[----:B------:R-:W-:Y:S01]  /*44f0*/  HMMA.16816.F32.BF16 R28, R12, R20, R84 ;  /* 0x000000140c1c723c */ /* 0x000fe20000041854 */
[----:B------:R-:W1:Y:S01]  /*4500*/  I2F R9, R3 ;  /* 0x0000000300097306 */ /* 0x000e620000201400 */
[----:B------:R-:W-:Y:S01]  /*4510*/  FSEL R170, R8, -INF , !P0 ;  /* 0xff80000008aa7808 */ /* 0x000fe20004000000 */
[----:B------:R-:W-:Y:S01]  /*4520*/  FFMA.FTZ R6, R5, UR4, R34 ;  /* 0x0000000405067c23 */ /* 0x000fe20008010022 */
[----:B------:R-:W-:Y:S01]  /*4530*/  ISETP.GE.AND P5, PT, R3, R24, PT ;  /* 0x000000180300720c */ /* 0x000fe20003fa6270 */
[----:B------:R-:W-:Y:S01]  /*4540*/  FFMA.FTZ R11, R5, UR4, R32 ;  /* 0x00000004050b7c23 */ /* 0x000fe20008010020 */
[----:B------:R-:W-:-:S02]  /*4550*/  ISETP.GE.AND P3, PT, R3, R25, PT ;  /* 0x000000190300720c */ /* 0x000fc40003f66270 */
[C---:B------:R-:W-:Y:S01]  /*4560*/  ISETP.GE.AND P1, PT, R3.reuse, R27, PT ;  /* 0x0000001b0300720c */ /* 0x040fe20003f26270 */
[----:B------:R-:W-:Y:S01]  /*4570*/  HMMA.16816.F32.BF16 R20, R12, R22, R100 ;  /* 0x000000160c14723c */ /* 0x000fe20000041864 */
[----:B------:R-:W-:Y:S02]  /*4580*/  ISETP.GE.AND P0, PT, R3, R26, PT ;  /* 0x0000001a0300720c */ /* 0x000fe40003f06270 */
[----:B------:R-:W-:Y:S02]  /*4590*/  FSEL R164, R10, -INF , !P4 ;  /* 0xff8000000aa47808 */ /* 0x000fe40006000000 */
[----:B------:R-:W-:Y:S02]  /*45a0*/  IADD3 R5, R2, 0x31, RZ ;  /* 0x0000003102057810 */ /* 0x000fe40007ffe0ff */
[----:B------:R-:W-:Y:S01]  /*45b0*/  FSEL R171, R6, -INF , !P6 ;  /* 0xff80000006ab7808 */ /* 0x000fe20007000000 */
[----:B-1----:R-:W-:Y:S01]  /*45c0*/  FFMA.FTZ R10, R9, UR4, R37 ;  /* 0x00000004090a7c23 */ /* 0x002fe20008010025 */
[----:B------:R-:W-:Y:S01]  /*45d0*/  IADD3 R3, R2, 0x30, RZ ;  /* 0x0000003002037810 */ /* 0x000fe20007ffe0ff */
[----:B------:R-:W1:Y:S01]  /*45e0*/  I2F R6, R5 ;  /* 0x0000000500067306 */ /* 0x000e620000201400 */
[----:B------:R-:W-:Y:S01]  /*45f0*/  FSEL R169, R11, -INF , !P2 ;  /* 0xff8000000ba97808 */ /* 0x000fe20005000000 */
[C---:B------:R-:W-:Y:S01]  /*4600*/  FFMA.FTZ R11, R9.reuse, UR4, R39 ;  /* 0x00000004090b7c23 */ /* 0x040fe20008010027 */
[----:B------:R-:W-:Y:S01]  /*4610*/  FSEL R162, R10, -INF , !P5 ;  /* 0xff8000000aa27808 */ /* 0x000fe20006800000 */
[----:B------:R-:W-:Y:S01]  /*4620*/  FFMA.FTZ R10, R9, UR4, R33 ;  /* 0x00000004090a7c23 */ /* 0x000fe20008010021 */
[----:B------:R-:W-:-:S02]  /*4630*/  ISETP.GE.AND P4, PT, R3, R24, PT ;  /* 0x000000180300720c */ /* 0x000fc40003f86270 */
[C---:B------:R-:W-:Y:S01]  /*4640*/  ISETP.GE.AND P2, PT, R3.reuse, R25, PT ;  /* 0x000000190300720c */ /* 0x040fe20003f46270 */
[----:B------:R2:W3:Y:S01]  /*4650*/  I2F R8, R3 ;  /* 0x0000000300087306 */ /* 0x0004e20000201400 */
[C---:B------:R-:W-:Y:S02]  /*4660*/  ISETP.GE.AND P6, PT, R3.reuse, R27, PT ;  /* 0x0000001b0300720c */ /* 0x040fe40003fc6270 */
[----:B------:R-:W-:Y:S02]  /*4670*/  ISETP.GE.AND P5, PT, R3, R26, PT ;  /* 0x0000001a0300720c */ /* 0x000fe40003fa6270 */
[----:B------:R-:W-:Y:S02]  /*4680*/  FSEL R160, R11, -INF , !P3 ;  /* 0xff8000000ba07808 */ /* 0x000fe40005800000 */
[----:B------:R-:W-:Y:S01]  /*4690*/  FSEL R161, R10, -INF , !P1 ;  /* 0xff8000000aa17808 */ /* 0x000fe20004800000 */
[----:B-1----:R-:W-:Y:S01]  /*46a0*/  FFMA.FTZ R12, R6, UR4, R43 ;  /* 0x00000004060c7c23 */ /* 0x002fe2000801002b */
[----:B------:R-:W-:-:S02]  /*46b0*/  ISETP.GE.AND P3, PT, R5, R24, PT ;  /* 0x000000180500720c */ /* 0x000fc40003f66270 */
[----:B------:R-:W-:-:S04]  /*46c0*/  ISETP.GE.AND P1, PT, R5, R25, PT ;  /* 0x000000190500720c */ /* 0x000fc80003f26270 */
[----:B------:R-:W-:Y:S01]  /*46d0*/  FSEL R227, R12, -INF , !P1 ;  /* 0xff8000000ce37808 */ /* 0x000fe20004800000 */
[----:B--2---:R-:W-:Y:S01]  /*46e0*/  FFMA.FTZ R3, R9, UR4, R35 ;  /* 0x0000000409037c23 */ /* 0x004fe20008010023 */
[----:B------:R-:W-:Y:S01]  /*46f0*/  ISETP.GE.AND P1, PT, R2, R24, PT ;  /* 0x000000180200720c */ /* 0x000fe20003f26270 */
[C---:B---3--:R-:W-:Y:S02]  /*4700*/  FFMA.FTZ R9, R8.reuse, UR4, R40 ;  /* 0x0000000408097c23 */ /* 0x048fe40008010028 */
[C---:B------:R-:W-:Y:S01]  /*4710*/  FFMA.FTZ R11, R8.reuse, UR4, R42 ;  /* 0x00000004080b7c23 */ /* 0x040fe2000801002a */
[----:B------:R-:W-:Y:S01]  /*4720*/  FSEL R163, R3, -INF , !P0 ;  /* 0xff80000003a37808 */ /* 0x000fe20004000000 */
[----:B------:R-:W-:Y:S01]  /*4730*/  FFMA.FTZ R10, R8, UR4, R28 ;  /* 0x00000004080a7c23 */ /* 0x000fe2000801001c */
[----:B------:R-:W-:Y:S01]  /*4740*/  IADD3 R3, R2, 0x38, RZ ;  /* 0x0000003802037810 */ /* 0x000fe20007ffe0ff */
[----:B------:R-:W-:Y:S01]  /*4750*/  FFMA.FTZ R8, R8, UR4, R30 ;  /* 0x0000000408087c23 */ /* 0x000fe2000801001e */
[----:B------:R-:W-:Y:S01]  /*4760*/  FSEL R178, R9, -INF , !P4 ;  /* 0xff80000009b27808 */ /* 0x000fe20006000000 */
[----:B------:R-:W-:Y:S01]  /*4770*/  FFMA.FTZ R9, R6, UR4, R41 ;  /* 0x0000000406097c23 */ /* 0x000fe20008010029 */
[----:B------:R-:W-:-:S02]  /*4780*/  ISETP.GE.AND P0, PT, R5, R27, PT ;  /* 0x0000001b0500720c */ /* 0x000fc40003f06270 */
[----:B------:R-:W-:Y:S02]  /*4790*/  ISETP.GE.AND P4, PT, R5, R26, PT ;  /* 0x0000001a0500720c */ /* 0x000fe40003f86270 */
[----:B------:R1:W2:Y:S01]  /*47a0*/  I2F R5, R3 ;  /* 0x0000000300057306 */ /* 0x0002a20000201400 */
[----:B------:R-:W-:Y:S02]  /*47b0*/  FSEL R247, R11, -INF , !P2 ;  /* 0xff8000000bf77808 */ /* 0x000fe40005000000 */
[----:B------:R-:W-:Y:S02]  /*47c0*/  FSEL R167, R10, -INF , !P6 ;  /* 0xff8000000aa77808 */ /* 0x000fe40007000000 */
[----:B------:R-:W-:Y:S01]  /*47d0*/  FSEL R177, R8, -INF , !P5 ;  /* 0xff80000008b17808 */ /* 0x000fe20006800000 */
[----:B------:R-:W-:Y:S01]  /*47e0*/  FFMA.FTZ R8, R6, UR4, R31 ;  /* 0x0000000406087c23 */ /* 0x000fe2000801001f */
[----:B------:R-:W-:Y:S02]  /*47f0*/  FSEL R225, R9, -INF , !P3 ;  /* 0xff80000009e17808 */ /* 0x000fe40005800000 */
[----:B------:R-:W-:-:S02]  /*4800*/  ISETP.GE.AND P2, PT, R3, R24, PT ;  /* 0x000000180300720c */ /* 0x000fc40003f46270 */
[C---:B------:R-:W-:Y:S02]  /*4810*/  ISETP.GE.AND P6, PT, R3.reuse, R25, PT ;  /* 0x000000190300720c */ /* 0x040fe40003fc6270 */
[CC--:B------:R-:W-:Y:S02]  /*4820*/  ISETP.GE.AND P5, PT, R3.reuse, R27.reuse, PT ;  /* 0x0000001b0300720c */ /* 0x0c0fe40003fa6270 */
[----:B------:R-:W-:Y:S01]  /*4830*/  ISETP.GE.AND P3, PT, R3, R26, PT ;  /* 0x0000001a0300720c */ /* 0x000fe20003f66270 */
[----:B-1----:R-:W-:Y:S01]  /*4840*/  FFMA.FTZ R3, R6, UR4, R29 ;  /* 0x0000000406037c23 */ /* 0x002fe2000801001d */
[----:B------:R-:W-:Y:S01]  /*4850*/  FSEL R181, R8, -INF , !P4 ;  /* 0xff80000008b57808 */ /* 0x000fe20006000000 */
[----:B------:R-:W1:Y:S01]  /*4860*/  I2F R6, R2 ;  /* 0x0000000200067306 */ /* 0x000e620000201400 */
[C---:B------:R-:W-:Y:S01]  /*4870*/  ISETP.GE.AND P4, PT, R2.reuse, R27, PT ;  /* 0x0000001b0200720c */ /* 0x040fe20003f86270 */
[----:B--2---:R-:W-:Y:S01]  /*4880*/  FFMA.FTZ R9, R5, UR4, R18 ;  /* 0x0000000405097c23 */ /* 0x004fe20008010012 */
[----:B------:R-:W-:Y:S01]  /*4890*/  FSEL R246, R3, -INF , !P0 ;  /* 0xff80000003f67808 */ /* 0x000fe20004000000 */
[C---:B------:R-:W-:Y:S01]  /*48a0*/  FFMA.FTZ R3, R5.reuse, UR4, R16 ;  /* 0x0000000405037c23 */ /* 0x040fe20008010010 */
[----:B------:R-:W-:Y:S01]  /*48b0*/  ISETP.GE.AND P0, PT, R2, R25, PT ;  /* 0x000000190200720c */ /* 0x000fe20003f06270 */
[----:B------:R-:W-:Y:S01]  /*48c0*/  FFMA.FTZ R8, R5, UR4, R20 ;  /* 0x0000000405087c23 */ /* 0x000fe20008010014 */
[----:B------:R-:W-:Y:S01]  /*48d0*/  FSEL R224, R9, -INF , !P6 ;  /* 0xff80000009e07808 */ /* 0x000fe20007000000 */
[----:B------:R-:W-:Y:S01]  /*48e0*/  FFMA.FTZ R5, R5, UR4, R22 ;  /* 0x0000000405057c23 */ /* 0x000fe20008010016 */
[----:B------:R-:W-:-:S02]  /*48f0*/  FSEL R219, R3, -INF , !P2 ;  /* 0xff80000003db7808 */ /* 0x000fc40005000000 */
[----:B------:R-:W-:Y:S02]  /*4900*/  ISETP.GE.AND P2, PT, R2, R26, PT ;  /* 0x0000001a0200720c */ /* 0x000fe40003f46270 */
[----:B------:R-:W-:Y:S02]  /*4910*/  FSEL R252, R5, -INF , !P3 ;  /* 0xff80000005fc7808 */ /* 0x000fe40005800000 */
[----:B------:R-:W-:Y:S01]  /*4920*/  FSEL R245, R8, -INF , !P5 ;  /* 0xff80000008f57808 */ /* 0x000fe20006800000 */
[----:B-1----:R-:W-:Y:S01]  /*4930*/  FFMA.FTZ R10, R6, UR4, R58 ;  /* 0x00000004060a7c23 */ /* 0x002fe2000801003a */
[----:B------:R-:W-:Y:S01]  /*4940*/  IADD3 R2, R2, 0x39, RZ ;  /* 0x0000003902027810 */ /* 0x000fe20007ffe0ff */
[C---:B------:R-:W-:Y:S02]  /*4950*/  FFMA.FTZ R5, R6.reuse, UR4, R56 ;  /* 0x0000000406057c23 */ /* 0x040fe40008010038 */
[----:B------:R-:W-:Y:S01]  /*4960*/  FFMA.FTZ R9, R6, UR4, R60 ;  /* 0x0000000406097c23 */ /* 0x000fe2000801003c */
[----:B------:R-:W1:Y:S01]  /*4970*/  I2F R3, R2 ;  /* 0x0000000200037306 */ /* 0x000e620000201400 */
[----:B------:R-:W-:Y:S01]  /*4980*/  FSEL R129, R10, -INF , !P0 ;  /* 0xff8000000a817808 */ /* 0x000fe20004000000 */
[----:B------:R-:W-:Y:S01]  /*4990*/  FFMA.FTZ R6, R6, UR4, R62 ;  /* 0x0000000406067c23 */ /* 0x000fe2000801003e */
[----:B------:R-:W-:-:S02]  /*49a0*/  PLOP3.LUT P0, PT, PT, PT, UP0, 0x80, 0x0 ;  /* 0x000000000000781c */ /* 0x000fc40003f0f008 */
[----:B------:R-:W-:Y:S02]  /*49b0*/  FSEL R128, R5, -INF , !P1 ;  /* 0xff80000005807808 */ /* 0x000fe40004800000 */
[C---:B------:R-:W-:Y:S02]  /*49c0*/  ISETP.GE.AND P6, PT, R2.reuse, R24, PT ;  /* 0x000000180200720c */ /* 0x040fe40003fc6270 */
[C---:B------:R-:W-:Y:S02]  /*49d0*/  ISETP.GE.AND P5, PT, R2.reuse, R25, PT ;  /* 0x000000190200720c */ /* 0x040fe40003fa6270 */
[C---:B------:R-:W-:Y:S02]  /*49e0*/  ISETP.GE.AND P3, PT, R2.reuse, R27, PT ;  /* 0x0000001b0200720c */ /* 0x040fe40003f66270 */
[----:B------:R-:W-:Y:S02]  /*49f0*/  ISETP.GE.AND P1, PT, R2, R26, PT ;  /* 0x0000001a0200720c */ /* 0x000fe40003f26270 */
[----:B------:R-:W-:Y:S01]  /*4a00*/  FSEL R18, R9, -INF , !P4 ;  /* 0xff80000009127808 */ /* 0x000fe20006000000 */
[----:B-1----:R-:W-:-:S02]  /*4a10*/  FFMA.FTZ R8, R3, UR4, R17 ;  /* 0x0000000403087c23 */ /* 0x002fc40008010011 */
[C---:B------:R-:W-:Y:S01]  /*4a20*/  FFMA.FTZ R5, R3.reuse, UR4, R19 ;  /* 0x0000000403057c23 */ /* 0x040fe20008010013 */
[----:B------:R-:W-:Y:S01]  /*4a30*/  FSEL R19, R6, -INF , !P2 ;  /* 0xff80000006137808 */ /* 0x000fe20005000000 */
[C---:B------:R-:W-:Y:S01]  /*4a40*/  FFMA.FTZ R2, R3.reuse, UR4, R21 ;  /* 0x0000000403027c23 */ /* 0x040fe20008010015 */
[----:B------:R-:W-:Y:S01]  /*4a50*/  FSEL R216, R8, -INF , !P6 ;  /* 0xff80000008d87808 */ /* 0x000fe20007000000 */
[----:B------:R-:W-:Y:S01]  /*4a60*/  FFMA.FTZ R3, R3, UR4, R23 ;  /* 0x0000000403037c23 */ /* 0x000fe20008010017 */
        /* <DEDUP_REMOVED lines=76> */
.L_x_327:
[----:B------:R-:W-:Y:S05]  /*4f30*/  BSYNC B0 ;  /* 0x0000000000007941 */ /* 0x000fea0003800000 */
.L_x_326:
[----:B------:R-:W0:Y:S02]  /*4f40*/  LDGDEPBAR ;  /* 0x00000000000079af */ /* 0x000e240000000000 */
.L_x_325:
        /* <DEDUP_REMOVED lines=79> */
[--C-:B------:R-:W-:Y:S01]  /*5440*/  FFMA.FTZ R3, R18, c[0x0][0x23c], -R12.reuse ;  /* 0x00008f0012037a23 */ /* 0x100fe2000001080c */
[----:B--2---:R-:W-:Y:S01]  /*5450*/  FMNMX.FTZ R165, R2, R165, !PT ;  /* 0x000000a502a57209 */ /* 0x004fe20007810000 */
[--C-:B------:R-:W-:Y:S02]  /*5460*/  FFMA.FTZ R2, R57, c[0x0][0x23c], -R12.reuse ;  /* 0x00008f0039027a23 */ /* 0x100fe4000001080c */
[----:B------:R2:W3:Y:S01]  /*5470*/  MUFU.EX2 R244, R3 ;  /* 0x0000000300f47308 */ /* 0x0004e20000000800 */
[C---:B------:R-:W-:Y:S01]  /*5480*/  FSETP.NEU.FTZ.AND P1, PT, R165.reuse, -INF , PT ;  /* 0xff800000a500780b */ /* 0x040fe20003f3d000 */
[----:B------:R-:W-:Y:S06]  /*5490*/  STL [R1+0x90], R165 ;  /* 0x000090a501007387 */ /* 0x000fec0000100800 */
[----:B-1----:R1:W4:Y:S01]  /*54a0*/  MUFU.EX2 R166, R2 ;  /* 0x0000000200a67308 */ /* 0x0023220000000800 */
[----:B--2---:R-:W-:Y:S01]  /*54b0*/  FMUL.FTZ R3, R165, c[0x0][0x23c] ;  /* 0x00008f00a5037a20 */ /* 0x004fe20000410000 */
[----:B---3--:R-:W-:Y:S04]  /*54c0*/  STL [R1+0x98], R244 ;  /* 0x000098f401007387 */ /* 0x008fe80000100800 */
[----:B------:R-:W-:Y:S01]  /*54d0*/  FSEL R3, R3, RZ, P1 ;  /* 0x000000ff03037208 */ /* 0x000fe20000800000 */
[--C-:B-1----:R-:W-:Y:S01]  /*54e0*/  FFMA.FTZ R2, R52, c[0x0][0x23c], -R12.reuse ;  /* 0x00008f0034027a23 */ /* 0x102fe2000001080c */
[----:B----4-:R-:W-:Y:S01]  /*54f0*/  F2FP.BF16.PACK_AB R4, R166, R244 ;  /* 0x000000f4a604723e */ /* 0x010fe200000010ff */
[----:B------:R-:W-:Y:S02]  /*5500*/  STL [R1+0x94], R166 ;  /* 0x000094a601007387 */ /* 0x000fe40000100800 */
[----:B------:R1:W-:Y:S02]  /*5510*/  MUFU.EX2 R239, R2 ;  /* 0x0000000200ef7308 */ /* 0x0003e40000000800 */
[----:B-1----:R-:W-:-:S02]  /*5520*/  FFMA.FTZ R2, R48, c[0x0][0x23c], -R12 ;  /* 0x00008f0030027a23 */ /* 0x002fc4000001080c */
[----:B------:R-:W1:Y:S04]  /*5530*/  LDSM.16.MT88.4 R48, [R234+0xc000] ;  /* 0x00c00000ea30783b */ /* 0x000e680000004200 */
[----:B------:R2:W3:Y:S02]  /*5540*/  MUFU.EX2 R27, R2 ;  /* 0x00000002001b7308 */ /* 0x0004e40000000800 */
[----:B--2---:R-:W-:Y:S01]  /*5550*/  FFMA.FTZ R2, R19, c[0x0][0x23c], -R3 ;  /* 0x00008f0013027a23 */ /* 0x004fe20000010803 */
[----:B---3--:R-:W-:-:S05]  /*5560*/  F2FP.BF16.PACK_AB R6, R27, R239 ;  /* 0x000000ef1b06723e */ /* 0x008fca00000010ff */
[----:B------:R2:W-:Y:S02]  /*5570*/  MUFU.EX2 R243, R2 ;  /* 0x0000000200f37308 */ /* 0x0005e40000000800 */
[--C-:B--2---:R-:W-:Y:S02]  /*5580*/  FFMA.FTZ R2, R59, c[0x0][0x23c], -R3.reuse ;  /* 0x00008f003b027a23 */ /* 0x104fe40000010803 */
[----:B------:R-:W-:Y:S04]  /*5590*/  LDSM.16.MT88.4 R56, [R236+0xe800] ;  /* 0x00e80000ec38783b */ /* 0x000fe80000004200 */
[----:B------:R2:W3:Y:S02]  /*55a0*/  MUFU.EX2 R242, R2 ;  /* 0x0000000200f27308 */ /* 0x0004e40000000800 */
[----:B--2---:R-:W-:Y:S01]  /*55b0*/  FFMA.FTZ R2, R54, c[0x0][0x23c], -R3 ;  /* 0x00008f0036027a23 */ /* 0x004fe20000010803 */
[----:B---3--:R-:W-:-:S05]  /*55c0*/  F2FP.BF16.PACK_AB R5, R242, R243 ;  /* 0x000000f3f205723e */ /* 0x008fca00000010ff */
[----:B------:R2:W-:Y:S02]  /*55d0*/  MUFU.EX2 R238, R2 ;  /* 0x0000000200ee7308 */ /* 0x0005e40000000800 */
[----:B--2---:R-:W-:-:S06]  /*55e0*/  FFMA.FTZ R2, R53, c[0x0][0x23c], -R3 ;  /* 0x00008f0035027a23 */ /* 0x004fcc0000010803 */
[----:B------:R2:W3:Y:S02]  /*55f0*/  MUFU.EX2 R26, R2 ;  /* 0x00000002001a7308 */ /* 0x0004e40000000800 */
[----:B--2---:R-:W-:Y:S01]  /*5600*/  FFMA.FTZ R2, R80, c[0x0][0x23c], -R12 ;  /* 0x00008f0050027a23 */ /* 0x004fe2000001080c */
[----:B---3--:R-:W-:-:S05]  /*5610*/  F2FP.BF16.PACK_AB R7, R26, R238 ;  /* 0x000000ee1a07723e */ /* 0x008fca00000010ff */
[----:B------:R2:W-:Y:S02]  /*5620*/  MUFU.EX2 R232, R2 ;  /* 0x0000000200e87308 */ /* 0x0005e40000000800 */
[C---:B------:R-:W-:Y:S08]  /*5630*/  HMMA.16816.F32.BF16 R68, R4.reuse, R44, RZ ;  /* 0x0000002c0444723c */ /* 0x040ff000000418ff */
[----:B-1----:R-:W-:Y:S01]  /*5640*/  HMMA.16816.F32.BF16 R136, R4, R48, RZ ;  /* 0x000000300488723c */ /* 0x002fe200000418ff */
[----:B--2---:R-:W-:-:S02]  /*5650*/  FMNMX.FTZ R2, R178, R0, !PT ;  /* 0x00000000b2027209 */ /* 0x004fc40007810000 */
        /* <DEDUP_REMOVED lines=18> */
[----:B------:R-:W-:Y:S01]  /*5780*/  LDSM.16.MT88.4 R52, [R234+0xc800] ;  /* 0x00c80000ea34783b */ /* 0x000fe20000004200 */
        /* <DEDUP_REMOVED lines=12> */
[----:B------:R1:W2:Y:S01]  /*5850*/  MUFU.EX2 R179, R8 ;  /* 0x0000000800b37308 */ /* 0x0002a20000000800 */
[----:B---3--:R-:W-:Y:S02]  /*5860*/  F2FP.BF16.PACK_AB R10, R180, R182 ;  /* 0x000000b6b40a723e */ /* 0x008fe400000010ff */
[----:B------:R-:W3:Y:S02]  /*5870*/  SHFL.BFLY PT, R15, R0, 0x1, 0x1f ;  /* 0x0c201f00000f7f89 */ /* 0x000ee400000e0000 */
[C---:B------:R-:W-:Y:S08]  /*5880*/  HMMA.16816.F32.BF16 R100, R4.reuse, R50, RZ ;  /* 0x000000320464723c */ /* 0x040ff000000418ff */
[----:B------:R-:W-:Y:S01]  /*5890*/  HMMA.16816.F32.BF16 R40, R4, R86, RZ ;  /* 0x000000560428723c */ /* 0x000fe200000418ff */
[----:B-1----:R-:W-:-:S04]  /*58a0*/  FFMA.FTZ R8, R66, c[0x0][0x23c], -R3 ;  /* 0x00008f0042087a23 */ /* 0x002fc80000010803 */
[----:B------:R1:W4:Y:S03]  /*58b0*/  MUFU.EX2 R165, R8 ;  /* 0x0000000800a57308 */ /* 0x0003260000000800 */
[----:B------:R-:W-:Y:S01]  /*58c0*/  HMMA.16816.F32.BF16 R36, R4, R90, RZ ;  /* 0x0000005a0424723c */ /* 0x000fe200000418ff */
[----:B---3--:R-:W-:-:S07]  /*58d0*/  FMNMX.FTZ R168, R0, R15, !PT ;  /* 0x0000000f00a87209 */ /* 0x008fce0007810000 */
[C---:B------:R-:W-:Y:S01]  /*58e0*/  HMMA.16816.F32.BF16 R32, R4.reuse, R94, RZ ;  /* 0x0000005e0420723c */ /* 0x040fe200000418ff */
[-C--:B--2---:R-:W-:Y:S02]  /*58f0*/  MOV R15, R179.reuse ;  /* 0x000000b3000f7202 */ /* 0x084fe40000000f00 */
[----:B------:R-:W-:Y:S02]  /*5900*/  FSETP.NEU.FTZ.AND P1, PT, R168, -INF , PT ;  /* 0xff800000a800780b */ /* 0x000fe40003f3d000 */
[----:B-1----:R-:W-:Y:S01]  /*5910*/  FMNMX.FTZ R8, R160, R2, !PT ;  /* 0x00000002a0087209 */ /* 0x002fe20007810000 */
[--C-:B------:R-:W-:Y:S02]  /*5920*/  FFMA.FTZ R2, R64, c[0x0][0x23c], -R3.reuse ;  /* 0x00008f0040027a23 */ /* 0x100fe40000010803 */
[C---:B------:R-:W-:Y:S01]  /*5930*/  HMMA.16816.F32.BF16 R28, R4.reuse, R98, RZ ;  /* 0x00000062041c723c */ /* 0x040fe200000418ff */
[----:B----4-:R-:W-:Y:S02]  /*5940*/  F2FP.BF16.PACK_AB R9, R165, R179 ;  /* 0x000000b3a509723e */ /* 0x010fe400000010ff */
[----:B------:R-:W-:Y:S01]  /*5950*/  FMNMX.FTZ R8, R247, R8, !PT ;  /* 0x00000008f7087209 */ /* 0x000fe20007810000 */
[----:B------:R1:W-:Y:S04]  /*5960*/  MUFU.EX2 R183, R2 ;  /* 0x0000000200b77308 */ /* 0x0003e80000000800 */
[C---:B------:R-:W-:Y:S08]  /*5970*/  HMMA.16816.F32.BF16 R20, R4.reuse, R106, RZ ;  /* 0x0000006a0414723c */ /* 0x040ff000000418ff */
[----:B------:R-:W-:Y:S01]  /*5980*/  HMMA.16816.F32.BF16 R16, R4, R110, RZ ;  /* 0x0000006e0410723c */ /* 0x000fe200000418ff */
[----:B-1----:R-:W-:Y:S01]  /*5990*/  FMNMX.FTZ R2, R227, R8, !PT ;  /* 0x00000008e3027209 */ /* 0x002fe20007810000 */
[----:B------:R-:W-:-:S05]  /*59a0*/  FFMA.FTZ R8, R65, c[0x0][0x23c], -R3 ;  /* 0x00008f0041087a23 */ /* 0x000fca0000010803 */
[----:B------:R-:W-:Y:S01]  /*59b0*/  IMAD.MOV.U32 R6, RZ, RZ, R167 ;  /* 0x000000ffff067224 */ /* 0x000fe200078e00a7 */
[----:B------:R-:W-:Y:S01]  /*59c0*/  FMNMX.FTZ R2, R224, R2, !PT ;  /* 0x00000002e0027209 */ /* 0x000fe20007810000 */
[----:B------:R1:W2:Y:S01]  /*59d0*/  MUFU.EX2 R244, R8 ;  /* 0x0000000800f47308 */ /* 0x0002a20000000800 */
[----:B------:R-:W-:Y:S01]  /*59e0*/  LDSM.16.MT88.4 R64, [R235+0xc800] ;  /* 0x00c80000eb40783b */ /* 0x000fe20000004200 */
[----:B------:R-:W-:Y:S02]  /*59f0*/  MOV R7, R180 ;  /* 0x000000b400077202 */ /* 0x000fe40000000f00 */
[----:B------:R-:W-:Y:S01]  /*5a00*/  FMNMX.FTZ R13, R217, R2, !PT ;  /* 0x00000002d90d7209 */ /* 0x000fe20007810000 */
[----:B------:R-:W-:-:S04]  /*5a10*/  FMUL.FTZ R2, R168, c[0x0][0x23c] ;  /* 0x00008f00a8027a20 */ /* 0x000fc80000410000 */
[----:B------:R-:W3:Y:S01]  /*5a20*/  SHFL.BFLY PT, R14, R13, 0x2, 0x1f ;  /* 0x0c401f000d0e7f89 */ /* 0x000ee200000e0000 */
[----:B------:R-:W-:-:S05]  /*5a30*/  FSEL R2, R2, RZ, P1 ;  /* 0x000000ff02027208 */ /* 0x000fca0000800000 */
[----:B------:R-:W-:Y:S01]  /*5a40*/  FFMA.FTZ R4, R128, c[0x0][0x23c], -R2 ;  /* 0x00008f0080047a23 */ /* 0x000fe20000010802 */
[----:B-1----:R-:W-:Y:S02]  /*5a50*/  F2FP.BF16.PACK_AB R8, R176, R232 ;  /* 0x000000e8b008723e */ /* 0x002fe400000010ff */
[----:B--2---:R-:W-:Y:S01]  /*5a60*/  F2FP.BF16.PACK_AB R11, R244, R183 ;  /* 0x000000b7f40b723e */ /* 0x004fe200000010ff */
[----:B------:R1:W2:Y:S01]  /*5a70*/  MUFU.EX2 R200, R4 ;  /* 0x0000000400c87308 */ /* 0x0002a20000000800 */
[----:B------:R-:W-:-:S05]  /*5a80*/  MOV R128, R177 ;  /* 0x000000b100807202 */ /* 0x000fca0000000f00 */
[----:B------:R-:W-:Y:S01]  /*5a90*/  HMMA.16816.F32.BF16 R172, R8, R60, R68 ;  /* 0x0000003c08ac723c */ /* 0x000fe20000041844 */
[----:B------:R-:W-:Y:S01]  /*5aa0*/  LDSM.16.MT88.4 R68, [R235+0xe800] ;  /* 0x00e80000eb44783b */ /* 0x000fe20000004200 */
[----:B---3--:R-:W-:-:S06]  /*5ab0*/  FMNMX.FTZ R0, R13, R14, !PT ;  /* 0x0000000e0d007209 */ /* 0x008fcc0007810000 */
[C---:B------:R-:W-:Y:S01]  /*5ac0*/  HMMA.16816.F32.BF16 R208, R8.reuse, R76, R132 ;  /* 0x0000004c08d0723c */ /* 0x040fe20000041884 */
[----:B-1----:R-:W-:Y:S02]  /*5ad0*/  FFMA.FTZ R4, R157, c[0x0][0x23c], -R2 ;  /* 0x00008f009d047a23 */ /* 0x002fe40000010802 */
[----:B------:R-:W-:Y:S01]  /*5ae0*/  IMAD.MOV.U32 R157, RZ, RZ, R176 ;  /* 0x000000ffff9d7224 */ /* 0x000fe200078e00b0 */
[----:B------:R-:W1:Y:S01]  /*5af0*/  SHFL.BFLY PT, R5, R0, 0x1, 0x1f ;  /* 0x0c201f0000057f89 */ /* 0x000e6200000e0000 */
[----:B------:R3:W4:Y:S03]  /*5b00*/  MUFU.EX2 R13, R4 ;  /* 0x00000004000d7308 */ /* 0x0007260000000800 */
[C---:B------:R-:W-:Y:S07]  /*5b10*/  HMMA.16816.F32.BF16 R196, R8.reuse, R64, R140 ;  /* 0x0000004008c4723c */ /* 0x040fee000004188c */
[----:B--2---:R-:W-:Y:S01]  /*5b20*/  MOV R142, R200 ;  /* 0x000000c8008e7202 */ /* 0x004fe20000000f00 */
[----:B------:R-:W-:Y:S01]  /*5b30*/  HMMA.16816.F32.BF16 R192, R8, R52, R136 ;  /* 0x0000003408c0723c */ /* 0x000fe20000041888 */
[----:B------:R-:W-:Y:S01]  /*5b40*/  IMAD.MOV.U32 R141, RZ, RZ, R183 ;  /* 0x000000ffff8d7224 */ /* 0x000fe200078e00b7 */
[----:B------:R-:W-:Y:S01]  /*5b50*/  MOV R140, R182 ;  /* 0x000000b6008c7202 */ /* 0x000fe20000000f00 */
[----:B------:R-:W-:-:S02]  /*5b60*/  IMAD.MOV.U32 R143, RZ, RZ, R7 ;  /* 0x000000ffff8f7224 */ /* 0x000fc400078e0007 */
[--C-:B---3--:R-:W-:Y:S02]  /*5b70*/  FFMA.FTZ R4, R156, c[0x0][0x23c], -R2.reuse ;  /* 0x00008f009c047a23 */ /* 0x108fe40000010802 */
[----:B------:R-:W-:Y:S01]  /*5b80*/  IMAD.MOV.U32 R156, RZ, RZ, R181 ;  /* 0x000000ffff9c7224 */ /* 0x000fe200078e00b5 */
[----:B------:R-:W-:Y:S01]  /*5b90*/  MOV R207, R208 ;  /* 0x000000d000cf7202 */ /* 0x000fe20000000f00 */
[----:B------:R2:W-:Y:S01]  /*5ba0*/  MUFU.EX2 R241, R4 ;  /* 0x0000000400f17308 */ /* 0x0005e20000000800 */
[----:B------:R-:W-:Y:S01]  /*5bb0*/  IMAD.MOV.U32 R206, RZ, RZ, R209 ;  /* 0x000000ffffce7224 */ /* 0x000fe200078e00d1 */
[----:B------:R-:W-:Y:S01]  /*5bc0*/  MOV R205, R210 ;  /* 0x000000d200cd7202 */ /* 0x000fe20000000f00 */
[----:B------:R-:W-:Y:S01]  /*5bd0*/  IMAD.MOV.U32 R204, RZ, RZ, R211 ;  /* 0x000000ffffcc7224 */ /* 0x000fe200078e00d3 */
[----:B-1----:R-:W-:Y:S01]  /*5be0*/  FMNMX.FTZ R167, R0, R5, !PT ;  /* 0x0000000500a77209 */ /* 0x002fe20007810000 */
[--C-:B------:R-:W-:Y:S01]  /*5bf0*/  FFMA.FTZ R0, R150, c[0x0][0x23c], -R2.reuse ;  /* 0x00008f0096007a23 */ /* 0x100fe20000010802 */
[C---:B------:R-:W-:Y:S02]  /*5c00*/  HMMA.16816.F32.BF16 R248, R8.reuse, R72, R124 ;  /* 0x0000004808f8723c */ /* 0x040fe4000004187c */
[----:B------:R-:W-:Y:S01]  /*5c10*/  FSETP.NEU.FTZ.AND P1, PT, R167, -INF , PT ;  /* 0xff800000a700780b */ /* 0x000fe20003f3d000 */
[----:B------:R1:W-:Y:S05]  /*5c20*/  MUFU.EX2 R150, R0 ;  /* 0x0000000000967308 */ /* 0x0003ea0000000800 */
[----:B------:R-:W-:Y:S01]  /*5c30*/  HMMA.16816.F32.BF16 R228, R8, R56, R120 ;  /* 0x0000003808e4723c */ /* 0x000fe20000041878 */
[----:B--2---:R-:W-:-:S04]  /*5c40*/  FFMA.FTZ R4, R154, c[0x0][0x23c], -R2 ;  /* 0x00008f009a047a23 */ /* 0x004fc80000010802 */
[----:B------:R2:W3:Y:S03]  /*5c50*/  MUFU.EX2 R237, R4 ;  /* 0x0000000400ed7308 */ /* 0x0004e60000000800 */
[----:B------:R-:W-:Y:S01]  /*5c60*/  HMMA.16816.F32.BF16 R144, R8, R80, R144 ;  /* 0x000000500890723c */ /* 0x000fe20000041890 */
[----:B-1----:R-:W-:-:S05]  /*5c70*/  FMUL.FTZ R0, R167, c[0x0][0x23c] ;  /* 0x00008f00a7007a20 */ /* 0x002fca0000410000 */
[----:B------:R-:W-:Y:S02]  /*5c80*/  FSEL R0, R0, RZ, P1 ;  /* 0x000000ff00007208 */ /* 0x000fe40000800000 */
[----:B------:R-:W-:Y:S01]  /*5c90*/  HMMA.16816.F32.BF16 R220, R8, R68, R116 ;  /* 0x0000004408dc723c */ /* 0x000fe20000041874 */
[----:B--2---:R-:W-:-:S07]  /*5ca0*/  FFMA.FTZ R4, R152, c[0x0][0x23c], -R2 ;  /* 0x00008f0098047a23 */ /* 0x004fce0000010802 */
[C---:B------:R-:W-:Y:S01]  /*5cb0*/  HMMA.16816.F32.BF16 R180, R8.reuse, R62, R112 ;  /* 0x0000003e08b4723c */ /* 0x040fe20000041870 */
[----:B------:R1:W-:Y:S07]  /*5cc0*/  MUFU.EX2 R25, R4 ;  /* 0x0000000400197308 */ /* 0x0003ee0000000800 */
[C---:B------:R-:W-:Y:S08]  /*5cd0*/  HMMA.16816.F32.BF16 R120, R8.reuse, R54, R100 ;  /* 0x000000360878723c */ /* 0x040ff00000041864 */
[----:B------:R-:W-:Y:S01]  /*5ce0*/  HMMA.16816.F32.BF16 R124, R8, R82, R40 ;  /* 0x00000052087c723c */ /* 0x000fe20000041828 */
[----:B-1----:R-:W-:Y:S01]  /*5cf0*/  FFMA.FTZ R4, R148, c[0x0][0x23c], -R2 ;  /* 0x00008f0094047a23 */ /* 0x002fe20000010802 */
[----:B------:R-:W-:-:S03]  /*5d00*/  MOV R148, R128 ;  /* 0x0000008000947202 */ /* 0x000fc60000000f00 */
[----:B------:R1:W-:Y:S03]  /*5d10*/  MUFU.EX2 R166, R4 ;  /* 0x0000000400a67308 */ /* 0x0003e60000000800 */
[C---:B------:R-:W-:Y:S08]  /*5d20*/  HMMA.16816.F32.BF16 R136, R8.reuse, R66, R36 ;  /* 0x000000420888723c */ /* 0x040ff00000041824 */
[----:B------:R-:W-:Y:S01]  /*5d30*/  HMMA.16816.F32.BF16 R212, R8, R78, R32 ;  /* 0x0000004e08d4723c */ /* 0x000fe20000041820 */
[----:B-1----:R-:W-:-:S07]  /*5d40*/  FFMA.FTZ R4, R130, c[0x0][0x23c], -R2 ;  /* 0x00008f0082047a23 */ /* 0x002fce0000010802 */
[C---:B------:R-:W-:Y:S01]  /*5d50*/  HMMA.16816.F32.BF16 R208, R8.reuse, R74, R28 ;  /* 0x0000004a08d0723c */ /* 0x040fe2000004181c */
[----:B------:R1:W-:Y:S07]  /*5d60*/  MUFU.EX2 R134, R4 ;  /* 0x0000000400867308 */ /* 0x0003ee0000000800 */
[----:B------:R-:W-:Y:S01]  /*5d70*/  HMMA.16816.F32.BF16 R200, R8, R58, R20 ;  /* 0x0000003a08c8723c */ /* 0x000fe20000041814 */
[----:B-1----:R-:W-:-:S04]  /*5d80*/  FFMA.FTZ R4, R129, c[0x0][0x23c], -R0 ;  /* 0x00008f0081047a23 */ /* 0x002fc80000010800 */
[----:B------:R1:W-:Y:S02]  /*5d90*/  MUFU.EX2 R132, R4 ;  /* 0x0000000400847308 */ /* 0x0003e40000000800 */
[----:B-1----:R-:W-:-:S06]  /*5da0*/  FFMA.FTZ R4, R159, c[0x0][0x23c], -R0 ;  /* 0x00008f009f047a23 */ /* 0x002fcc0000010800 */
[----:B------:R1:W2:Y:S02]  /*5db0*/  MUFU.EX2 R133, R4 ;  /* 0x0000000400857308 */ /* 0x0002a40000000800 */
[----:B-1----:R-:W-:-:S06]  /*5dc0*/  FFMA.FTZ R4, R158, c[0x0][0x23c], -R0 ;  /* 0x00008f009e047a23 */ /* 0x002fcc0000010800 */
[----:B------:R1:W-:Y:S02]  /*5dd0*/  MUFU.EX2 R240, R4 ;  /* 0x0000000400f07308 */ /* 0x0003e40000000800 */
[----:B-1----:R-:W-:-:S06]  /*5de0*/  FFMA.FTZ R4, R155, c[0x0][0x23c], -R0 ;  /* 0x00008f009b047a23 */ /* 0x002fcc0000010800 */
[----:B------:R1:W1:Y:S02]  /*5df0*/  MUFU.EX2 R14, R4 ;  /* 0x00000004000e7308 */ /* 0x0002640000000800 */
[----:B-1----:R-:W-:Y:S02]  /*5e00*/  FFMA.FTZ R4, R153, c[0x0][0x23c], -R0 ;  /* 0x00008f0099047a23 */ /* 0x002fe40000010800 */
[----:B------:R-:W-:Y:S04]  /*5e10*/  HMMA.16816.F32.BF16 R152, R8, R70, R16 ;  /* 0x000000460898723c */ /* 0x000fe80000041810 */
[----:B------:R1:W-:Y:S03]  /*5e20*/  MUFU.EX2 R24, R4 ;  /* 0x0000000400187308 */ /* 0x0003e60000000800 */
[----:B----4-:R-:W-:-:S02]  /*5e30*/  F2FP.BF16.PACK_AB R8, R13, R142 ;  /* 0x0000008e0d08723e */ /* 0x010fc400000010ff */
[----:B---3--:R-:W-:Y:S02]  /*5e40*/  F2FP.BF16.PACK_AB R10, R237, R241 ;  /* 0x000000f1ed0a723e */ /* 0x008fe400000010ff */
[----:B--2---:R-:W-:Y:S02]  /*5e50*/  F2FP.BF16.PACK_AB R9, R133, R132 ;  /* 0x000000848509723e */ /* 0x004fe400000010ff */
[----:B------:R-:W-:Y:S01]  /*5e60*/  F2FP.BF16.PACK_AB R11, R14, R240 ;  /* 0x000000f00e0b723e */ /* 0x000fe200000010ff */
[----:B-1----:R-:W-:Y:S01]  /*5e70*/  FFMA.FTZ R4, R151, c[0x0][0x23c], -R0 ;  /* 0x00008f0097047a23 */ /* 0x002fe20000010800 */
[----:B------:R-:W-:-:S05]  /*5e80*/  MOV R151, R6 ;  /* 0x0000000600977202 */ /* 0x000fca0000000f00 */
[C---:B------:R-:W-:Y:S01]  /*5e90*/  HMMA.16816.F32.BF16 R20, R8.reuse, R44, RZ ;  /* 0x0000002c0814723c */ /* 0x040fe200000418ff */
[----:B------:R-:W-:Y:S01]  /*5ea0*/  F2FP.BF16.PACK_AB R6, R134, R166 ;  /* 0x000000a68606723e */ /* 0x000fe200000010ff */
[----:B------:R1:W2:Y:S06]  /*5eb0*/  MUFU.EX2 R129, R4 ;  /* 0x0000000400817308 */ /* 0x0002ac0000000800 */
[C---:B------:R-:W-:Y:S08]  /*5ec0*/  HMMA.16816.F32.BF16 R16, R8.reuse, R48, RZ ;  /* 0x000000300810723c */ /* 0x040ff000000418ff */
[----:B------:R-:W-:Y:S01]  /*5ed0*/  HMMA.16816.F32.BF16 R32, R8, R92, RZ ;  /* 0x0000005c0820723c */ /* 0x000fe200000418ff */
[----:B-1----:R-:W-:Y:S01]  /*5ee0*/  FFMA.FTZ R4, R149, c[0x0][0x23c], -R0 ;  /* 0x00008f0095047a23 */ /* 0x002fe20000010800 */
[----:B--2---:R-:W-:Y:S01]  /*5ef0*/  F2FP.BF16.PACK_AB R5, R129, R24 ;  /* 0x000000188105723e */ /* 0x004fe200000010ff */
[----:B------:R-:W-:-:S02]  /*5f00*/  IMAD.MOV.U32 R149, RZ, RZ, R178 ;  /* 0x000000ffff957224 */ /* 0x000fc400078e00b2 */
[----:B------:R1:W2:Y:S02]  /*5f10*/  MUFU.EX2 R130, R4 ;  /* 0x0000000400827308 */ /* 0x0002a40000000800 */
[----:B------:R-:W-:Y:S01]  /*5f20*/  IMAD.MOV.U32 R93, RZ, RZ, R140 ;  /* 0x000000ffff5d7224 */ /* 0x000fe200078e008c */
[----:B------:R-:W-:Y:S01]  /*5f30*/  HMMA.16816.F32.BF16 R36, R8, R88, RZ ;  /* 0x000000580824723c */ /* 0x000fe200000418ff */
[----:B------:R-:W-:-:S06]  /*5f40*/  MOV R92, R141 ;  /* 0x0000008d005c7202 */ /* 0x000fcc0000000f00 */
[----:B------:R-:W-:Y:S01]  /*5f50*/  MOV R88, R156 ;  /* 0x0000009c00587202 */ /* 0x000fe20000000f00 */
[----:B------:R-:W-:Y:S01]  /*5f60*/  HMMA.16816.F32.BF16 R40, R8, R84, RZ ;  /* 0x000000540828723c */ /* 0x000fe200000418ff */
[----:B-1----:R-:W-:-:S06]  /*5f70*/  FFMA.FTZ R4, R131, c[0x0][0x23c], -R0 ;  /* 0x00008f0083047a23 */ /* 0x002fcc0000010800 */
[----:B------:R-:W-:Y:S01]  /*5f80*/  MOV R85, R157 ;  /* 0x0000009d00557202 */ /* 0x000fe20000000f00 */
[----:B------:R-:W-:Y:S01]  /*5f90*/  HMMA.16816.F32.BF16 R28, R8, R96, RZ ;  /* 0x00000060081c723c */ /* 0x000fe200000418ff */
[----:B--2---:R-:W-:Y:S01]  /*5fa0*/  IMAD.MOV.U32 R89, RZ, RZ, R130 ;  /* 0x000000ffff597224 */ /* 0x004fe200078e0082 */
[----:B------:R1:W2:Y:S01]  /*5fb0*/  MUFU.EX2 R135, R4 ;  /* 0x0000000400877308 */ /* 0x0002a20000000800 */
[----:B------:R-:W-:-:S05]  /*5fc0*/  IMAD.MOV.U32 R84, RZ, RZ, R129 ;  /* 0x000000ffff547224 */ /* 0x000fca00078e0081 */
[----:B------:R-:W-:Y:S01]  /*5fd0*/  HMMA.16816.F32.BF16 R44, R8, R46, RZ ;  /* 0x0000002e082c723c */ /* 0x000fe200000418ff */
[----:B-1----:R-:W-:Y:S02]  /*5fe0*/  F2FP.BF16.PACK_AB R4, R150, R25 ;  /* 0x000000199604723e */ /* 0x002fe400000010ff */
[----:B--2---:R-:W-:-:S07]  /*5ff0*/  F2FP.BF16.PACK_AB R7, R135, R130 ;  /* 0x000000828707723e */ /* 0x004fce00000010ff */
[C---:B------:R-:W-:Y:S07]  /*6000*/  HMMA.16816.F32.BF16 R176, R4.reuse, R60, R20 ;  /* 0x0000003c04b0723c */ /* 0x040fee0000041814 */
[----:B------:R-:W-:Y:S01]  /*6010*/  MOV R61, R142 ;  /* 0x0000008e003d7202 */ /* 0x000fe20000000f00 */
[----:B------:R-:W-:Y:S01]  /*6020*/  HMMA.16816.F32.BF16 R112, R4, R52, R16 ;  /* 0x000000340470723c */ /* 0x000fe20000041810 */
[----:B------:R-:W-:-:S06]  /*6030*/  IMAD.MOV.U32 R60, RZ, RZ, R143 ;  /* 0x000000ffff3c7224 */ /* 0x000fcc00078e008f */
[----:B------:R-:W-:Y:S01]  /*6040*/  MOV R53, R133 ;  /* 0x0000008500357202 */ /* 0x000fe20000000f00 */
[----:B------:R-:W-:Y:S01]  /*6050*/  HMMA.16816.F32.BF16 R20, R8, R104, RZ ;  /* 0x000000680814723c */ /* 0x000fe200000418ff */
[----:B------:R-:W-:-:S06]  /*6060*/  IMAD.MOV.U32 R52, RZ, RZ, R132 ;  /* 0x000000ffff347224 */ /* 0x000fcc00078e0084 */
[----:B------:R-:W-:Y:S01]  /*6070*/  IMAD.MOV.U32 R105, RZ, RZ, R88 ;  /* 0x000000ffff697224 */ /* 0x000fe200078e0058 */
[----:B------:R-:W-:Y:S01]  /*6080*/  HMMA.16816.F32.BF16 R16, R8, R108, RZ ;  /* 0x0000006c0810723c */ /* 0x000fe200000418ff */
[----:B------:R-:W-:-:S07]  /*6090*/  IMAD.MOV.U32 R88, RZ, RZ, R14 ;  /* 0x000000ffff587224 */ /* 0x000fce00078e000e */
[----:B------:R-:W-:Y:S08]  /*60a0*/  HMMA.16816.F32.BF16 R140, R4, R76, R32 ;  /* 0x0000004c048c723c */ /* 0x000ff00000041820 */
[----:B------:R-:W-:Y:S08]  /*60b0*/  HMMA.16816.F32.BF16 R32, R8, R90, RZ ;  /* 0x0000005a0820723c */ /* 0x000ff000000418ff */
[C---:B------:R-:W-:Y:S07]  /*60c0*/  HMMA.16816.F32.BF16 R116, R4.reuse, R64, R36 ;  /* 0x000000400474723c */ /* 0x040fee0000041824 */
[----:B------:R-:W-:Y:S01]  /*60d0*/  IMAD.MOV.U32 R65, RZ, RZ, R135 ;  /* 0x000000ffff417224 */ /* 0x000fe200078e0087 */
[----:B------:R-:W-:Y:S01]  /*60e0*/  HMMA.16816.F32.BF16 R100, R4, R80, R40 ;  /* 0x000000500464723c */ /* 0x000fe20000041828 */
[----:B------:R-:W-:-:S07]  /*60f0*/  MOV R64, R134 ;  /* 0x0000008600407202 */ /* 0x000fce0000000f00 */
        /* <DEDUP_REMOVED lines=8> */
[----:B------:R-:W-:Y:S07]  /*6180*/  HMMA.16816.F32.BF16 R48, R8, R110, RZ ;  /* 0x0000006e0830723c */ /* 0x000fee00000418ff */
[----:B------:R-:W-:Y:S01]  /*6190*/  FFMA.FTZ R8, R190, c[0x0][0x23c], -R2 ;  /* 0x00008f00be087a23 */ /* 0x000fe20000010802 */
[----:B------:R-:W-:Y:S01]  /*61a0*/  HMMA.16816.F32.BF16 R32, R4, R66, R32 ;  /* 0x000000420420723c */ /* 0x000fe20000041820 */
[----:B------:R-:W-:-:S02]  /*61b0*/  MOV R190, R89 ;  /* 0x0000005900be7202 */ /* 0x000fc40000000f00 */
[----:B------:R1:W-:Y:S01]  /*61c0*/  MUFU.EX2 R97, R8 ;  /* 0x0000000800617308 */ /* 0x0003e20000000800 */
[----:B------:R-:W-:-:S03]  /*61d0*/  MOV R89, R150 ;  /* 0x0000009600597202 */ /* 0x000fc60000000f00 */
[----:B------:R-:W-:Y:S01]  /*61e0*/  IMAD.MOV.U32 R67, RZ, RZ, R92 ;  /* 0x000000ffff437224 */ /* 0x000fe200078e005c */
[----:B------:R-:W-:Y:S01]  /*61f0*/  MOV R66, R93 ;  /* 0x0000005d00427202 */ /* 0x000fe20000000f00 */
[----:B------:R-:W-:Y:S01]  /*6200*/  IMAD.MOV.U32 R92, RZ, RZ, R148 ;  /* 0x000000ffff5c7224 */ /* 0x000fe200078e0094 */
[----:B------:R-:W-:Y:S01]  /*6210*/  MOV R93, R15 ;  /* 0x0000000f005d7202 */ /* 0x000fe20000000f00 */
[----:B------:R-:W-:Y:S01]  /*6220*/  HMMA.16816.F32.BF16 R44, R4, R62, R44 ;  /* 0x0000003e042c723c */ /* 0x000fe2000004182c */
[----:B-1----:R-:W-:-:S07]  /*6230*/  FFMA.FTZ R8, R186, c[0x0][0x23c], -R2 ;  /* 0x00008f00ba087a23 */ /* 0x002fce0000010802 */
[C---:B------:R-:W-:Y:S01]  /*6240*/  HMMA.16816.F32.BF16 R40, R4.reuse, R54, R40 ;  /* 0x000000360428723c */ /* 0x040fe20000041828 */
[----:B------:R1:W-:Y:S07]  /*6250*/  MUFU.EX2 R99, R8 ;  /* 0x0000000800637308 */ /* 0x0003ee0000000800 */
[C---:B------:R-:W-:Y:S08]  /*6260*/  HMMA.16816.F32.BF16 R36, R4.reuse, R82, R36 ;  /* 0x000000520424723c */ /* 0x040ff00000041824 */
[----:B------:R-:W-:Y:S01]  /*6270*/  HMMA.16816.F32.BF16 R76, R4, R78, R28 ;  /* 0x0000004e044c723c */ /* 0x000fe2000004181c */
[----:B------:R-:W-:Y:S01]  /*6280*/  LDSM.16.MT88.4 R28, [R234+0xd000] ;  /* 0x00d00000ea1c783b */ /* 0x000fe20000004200 */
[----:B-1----:R-:W-:Y:S01]  /*6290*/  FFMA.FTZ R8, R170, c[0x0][0x23c], -R2 ;  /* 0x00008f00aa087a23 */ /* 0x002fe20000010802 */
[----:B------:R-:W-:-:S03]  /*62a0*/  MOV R170, R61 ;  /* 0x0000003d00aa7202 */ /* 0x000fc60000000f00 */
[----:B------:R1:W-:Y:S02]  /*62b0*/  MUFU.EX2 R148, R8 ;  /* 0x0000000800947308 */ /* 0x0003e40000000800 */
[C---:B------:R-:W-:Y:S01]  /*62c0*/  HMMA.16816.F32.BF16 R72, R4.reuse, R74, R20 ;  /* 0x0000004a0448723c */ /* 0x040fe20000041814 */
[----:B------:R-:W-:Y:S07]  /*62d0*/  LDSM.16.MT88.4 R20, [R236+0xd000] ;  /* 0x00d00000ec14783b */ /* 0x000fee0000004200 */
[----:B------:R-:W-:Y:S01]  /*62e0*/  HMMA.16816.F32.BF16 R56, R4, R58, R16 ;  /* 0x0000003a0438723c */ /* 0x000fe20000041810 */
[----:B------:R-:W2:Y:S01]  /*62f0*/  LDSM.16.MT88.4 R16, [R233+0xd000] ;  /* 0x00d00000e910783b */ /* 0x000ea20000004200 */
[----:B-1----:R-:W-:-:S06]  /*6300*/  FFMA.FTZ R8, R162, c[0x0][0x23c], -R2 ;  /* 0x00008f00a2087a23 */ /* 0x002fcc0000010802 */
[----:B------:R-:W-:Y:S01]  /*6310*/  HMMA.16816.F32.BF16 R48, R4, R70, R48 ;  /* 0x000000460430723c */ /* 0x000fe20000041830 */
[----:B------:R-:W-:Y:S01]  /*6320*/  MOV R162, R93 ;  /* 0x0000005d00a27202 */ /* 0x000fe20000000f00 */
[----:B------:R1:W3:Y:S05]  /*6330*/  MUFU.EX2 R15, R8 ;  /* 0x00000008000f7308 */ /* 0x0002ea0000000800 */
[----:B------:R-:W-:-:S04]  /*6340*/  FFMA.FTZ R4, R169, c[0x0][0x23c], -R12 ;  /* 0x00008f00a9047a23 */ /* 0x000fc8000001080c */
[----:B------:R4:W2:Y:S01]  /*6350*/  MUFU.EX2 R9, R4 ;  /* 0x0000000400097308 */ /* 0x0008a20000000800 */
[----:B-1----:R-:W-:Y:S01]  /*6360*/  FFMA.FTZ R8, R187, c[0x0][0x23c], -R0 ;  /* 0x00008f00bb087a23 */ /* 0x002fe20000010800 */
[----:B---3--:R-:W-:-:S06]  /*6370*/  F2FP.BF16.PACK_AB R10, R15, R148 ;  /* 0x000000940f0a723e */ /* 0x008fcc00000010ff */
[----:B------:R1:W-:Y:S01]  /*6380*/  MUFU.EX2 R96, R8 ;  /* 0x0000000800607308 */ /* 0x0003e20000000800 */
[----:B----4-:R-:W-:Y:S01]  /*6390*/  FFMA.FTZ R4, R161, c[0x0][0x23c], -R12 ;  /* 0x00008f00a1047a23 */ /* 0x010fe2000001080c */
[----:B------:R-:W-:-:S06]  /*63a0*/  MOV R161, R89 ;  /* 0x0000005900a17202 */ /* 0x000fcc0000000f00 */
[----:B------:R3:W-:Y:S01]  /*63b0*/  MUFU.EX2 R186, R4 ;  /* 0x0000000400ba7308 */ /* 0x0007e20000000800 */
[----:B-1----:R-:W-:Y:S01]  /*63c0*/  FFMA.FTZ R8, R185, c[0x0][0x23c], -R0 ;  /* 0x00008f00b9087a23 */ /* 0x002fe20000010800 */
[----:B------:R-:W-:-:S06]  /*63d0*/  MOV R185, R53 ;  /* 0x0000003500b97202 */ /* 0x000fcc0000000f00 */
[----:B------:R1:W4:Y:S01]  /*63e0*/  MUFU.EX2 R98, R8 ;  /* 0x0000000800627308 */ /* 0x0003220000000800 */
[----:B---3--:R-:W-:Y:S01]  /*63f0*/  FFMA.FTZ R4, R191, c[0x0][0x23c], -R3 ;  /* 0x00008f00bf047a23 */ /* 0x008fe20000010803 */
[----:B------:R-:W-:-:S06]  /*6400*/  MOV R191, R92 ;  /* 0x0000005c00bf7202 */ /* 0x000fcc0000000f00 */
[----:B------:R3:W-:Y:S01]  /*6410*/  MUFU.EX2 R80, R4 ;  /* 0x0000000400507308 */ /* 0x0007e20000000800 */
[----:B-1----:R-:W-:Y:S02]  /*6420*/  FFMA.FTZ R8, R164, c[0x0][0x23c], -R0 ;  /* 0x00008f00a4087a23 */ /* 0x002fe40000010800 */
[----:B------:R-:W-:-:S05]  /*6430*/  IMAD.MOV.U32 R164, RZ, RZ, R60 ;  /* 0x000000ffffa47224 */ /* 0x000fca00078e003c */
[----:B------:R1:W-:Y:S01]  /*6440*/  MUFU.EX2 R150, R8 ;  /* 0x0000000800967308 */ /* 0x0003e20000000800 */
[----:B---3--:R-:W-:Y:S02]  /*6450*/  FFMA.FTZ R4, R188, c[0x0][0x23c], -R3 ;  /* 0x00008f00bc047a23 */ /* 0x008fe40000010803 */
[----:B--2---:R-:W-:Y:S01]  /*6460*/  IMAD.MOV.U32 R188, RZ, RZ, R9 ;  /* 0x000000ffffbc7224 */ /* 0x004fe200078e0009 */
[----:B----4-:R-:W-:-:S04]  /*6470*/  F2FP.BF16.PACK_AB R9, R98, R96 ;  /* 0x000000606209723e */ /* 0x010fc800000010ff */
[----:B------:R2:W3:Y:S01]  /*6480*/  MUFU.EX2 R82, R4 ;  /* 0x0000000400527308 */ /* 0x0004e20000000800 */
[----:B------:R-:W-:Y:S01]  /*6490*/  F2FP.BF16.PACK_AB R6, R186, R188 ;  /* 0x000000bcba06723e */ /* 0x000fe200000010ff */
[----:B-1----:R-:W-:Y:S02]  /*64a0*/  FFMA.FTZ R8, R160, c[0x0][0x23c], -R0 ;  /* 0x00008f00a0087a23 */ /* 0x002fe40000010800 */
[----:B------:R-:W-:-:S04]  /*64b0*/  IMAD.MOV.U32 R160, RZ, RZ, R88 ;  /* 0x000000ffffa07224 */ /* 0x000fc800078e0058 */
[----:B------:R1:W4:Y:S01]  /*64c0*/  MUFU.EX2 R14, R8 ;  /* 0x00000008000e7308 */ /* 0x0003220000000800 */
[----:B--2---:R-:W-:Y:S01]  /*64d0*/  FFMA.FTZ R4, R171, c[0x0][0x23c], -R3 ;  /* 0x00008f00ab047a23 */ /* 0x004fe20000010803 */
[----:B---3--:R-:W-:Y:S01]  /*64e0*/  F2FP.BF16.PACK_AB R5, R82, R80 ;  /* 0x000000505205723e */ /* 0x008fe200000010ff */
[----:B------:R-:W-:-:S05]  /*64f0*/  IMAD.MOV.U32 R171, RZ, RZ, R84 ;  /* 0x000000ffffab7224 */ /* 0x000fca00078e0054 */
[----:B------:R2:W-:Y:S01]  /*6500*/  MUFU.EX2 R169, R4 ;  /* 0x0000000400a97308 */ /* 0x0005e20000000800 */
[----:B-1----:R-:W-:Y:S01]  /*6510*/  FFMA.FTZ R8, R189, c[0x0][0x23c], -R12 ;  /* 0x00008f00bd087a23 */ /* 0x002fe2000001080c */
[----:B----4-:R-:W-:Y:S01]  /*6520*/  F2FP.BF16.PACK_AB R11, R14, R150 ;  /* 0x000000960e0b723e */ /* 0x010fe200000010ff */
[----:B------:R-:W-:-:S05]  /*6530*/  IMAD.MOV.U32 R189, RZ, RZ, R105 ;  /* 0x000000ffffbd7224 */ /* 0x000fca00078e0069 */
[----:B------:R1:W-:Y:S01]  /*6540*/  MUFU.EX2 R81, R8 ;  /* 0x0000000800517308 */ /* 0x0003e20000000800 */
[----:B--2---:R-:W-:Y:S01]  /*6550*/  FFMA.FTZ R4, R163, c[0x0][0x23c], -R3 ;  /* 0x00008f00a3047a23 */ /* 0x004fe20000010803 */
[----:B------:R-:W-:-:S06]  /*6560*/  MOV R163, R85 ;  /* 0x0000005500a37202 */ /* 0x000fcc0000000f00 */
[----:B------:R-:W2:Y:S01]  /*6570*/  MUFU.EX2 R187, R4 ;  /* 0x0000000400bb7308 */ /* 0x000ea20000000800 */
[----:B-1----:R-:W-:Y:S02]  /*6580*/  FFMA.FTZ R8, R184, c[0x0][0x23c], -R12 ;  /* 0x00008f00b8087a23 */ /* 0x002fe4000001080c */
[----:B------:R-:W-:-:S05]  /*6590*/  IMAD.MOV.U32 R184, RZ, RZ, R52 ;  /* 0x000000ffffb87224 */ /* 0x000fca00078e0034 */
[----:B------:R1:W3:Y:S01]  /*65a0*/  MUFU.EX2 R83, R8 ;  /* 0x0000000800537308 */ /* 0x0002e20000000800 */
[----:B--2---:R-:W-:Y:S02]  /*65b0*/  F2FP.BF16.PACK_AB R7, R187, R169 ;  /* 0x000000a9bb07723e */ /* 0x004fe400000010ff */
[----:B-1----:R-:W-:Y:S02]  /*65c0*/  F2FP.BF16.PACK_AB R8, R99, R97 ;  /* 0x000000616308723e */ /* 0x002fe400000010ff */
[----:B---3--:R-:W-:-:S05]  /*65d0*/  F2FP.BF16.PACK_AB R4, R83, R81 ;  /* 0x000000515304723e */ /* 0x008fca00000010ff */
[-C--:B------:R-:W-:Y:S08]  /*65e0*/  HMMA.16816.F32.BF16 R176, R8, R16.reuse, R176 ;  /* 0x0000001008b0723c */ /* 0x080ff000000418b0 */
[C---:B------:R-:W-:Y:S08]  /*65f0*/  HMMA.16816.F32.BF16 R172, R4.reuse, R16, R172 ;  /* 0x0000001004ac723c */ /* 0x040ff000000418ac */
[-C--:B------:R-:W-:Y:S08]  /*6600*/  HMMA.16816.F32.BF16 R180, R4, R18.reuse, R180 ;  /* 0x0000001204b4723c */ /* 0x080ff000000418b4 */
[C---:B------:R-:W-:Y:S01]  /*6610*/  HMMA.16816.F32.BF16 R44, R8.reuse, R18, R44 ;  /* 0x00000012082c723c */ /* 0x040fe2000004182c */
[----:B------:R-:W1:Y:S07]  /*6620*/  LDSM.16.MT88.4 R16, [R235+0xd000] ;  /* 0x00d00000eb10783b */ /* 0x000e6e0000004200 */
[C---:B------:R-:W-:Y:S07]  /*6630*/  HMMA.16816.F32.BF16 R68, R8.reuse, R28, R112 ;  /* 0x0000001c0844723c */ /* 0x040fee0000041870 */
[----:B------:R-:W-:Y:S01]  /*6640*/  IMAD.MOV.U32 R112, RZ, RZ, R207 ;  /* 0x000000ffff707224 */ /* 0x000fe200078e00cf */
[----:B------:R-:W-:Y:S01]  /*6650*/  MOV R113, R206 ;  /* 0x000000ce00717202 */ /* 0x000fe20000000f00 */
[----:B------:R-:W-:Y:S01]  /*6660*/  IMAD.MOV.U32 R114, RZ, RZ, R205 ;  /* 0x000000ffff727224 */ /* 0x000fe200078e00cd */
[----:B------:R-:W-:Y:S01]  /*6670*/  MOV R115, R204 ;  /* 0x000000cc00737202 */ /* 0x000fe20000000f00 */
[-C--:B------:R-:W-:Y:S08]  /*6680*/  HMMA.16816.F32.BF16 R84, R8, R20.reuse, R100 ;  /* 0x000000140854723c */ /* 0x080ff00000041864 */
[C---:B------:R-:W-:Y:S08]  /*6690*/  HMMA.16816.F32.BF16 R88, R4.reuse, R20, R144 ;  /* 0x000000140458723c */ /* 0x040ff00000041890 */
[----:B------:R-:W-:Y:S08]  /*66a0*/  HMMA.16816.F32.BF16 R92, R4, R22, R124 ;  /* 0x00000016045c723c */ /* 0x000ff0000004187c */
[C---:B-1----:R-:W-:Y:S01]  /*66b0*/  HMMA.16816.F32.BF16 R204, R8.reuse, R18, R32 ;  /* 0x0000001208cc723c */ /* 0x042fe20000041820 */
[----:B------:R-:W1:Y:S07]  /*66c0*/  LDSM.16.MT88.4 R32, [R235+0xf000] ;  /* 0x00f00000eb20783b */ /* 0x000e6e0000004200 */
[C---:B------:R-:W-:Y:S01]  /*66d0*/  HMMA.16816.F32.BF16 R36, R8.reuse, R22, R36 ;  /* 0x000000160824723c */ /* 0x040fe20000041824 */
[----:B------:R-:W2:Y:S07]  /*66e0*/  LDSM.16.MT88.4 R20, [R233+0xf000] ;  /* 0x00f00000e914783b */ /* 0x000eae0000004200 */
[-C--:B------:R-:W-:Y:S08]  /*66f0*/  HMMA.16816.F32.BF16 R100, R8, R16.reuse, R116 ;  /* 0x000000100864723c */ /* 0x080ff00000041874 */
[C---:B------:R-:W-:Y:S08]  /*6700*/  HMMA.16816.F32.BF16 R104, R4.reuse, R16, R196 ;  /* 0x000000100468723c */ /* 0x040ff000000418c4 */
[C---:B------:R-:W-:Y:S01]  /*6710*/  HMMA.16816.F32.BF16 R108, R4.reuse, R18, R136 ;  /* 0x00000012046c723c */ /* 0x040fe20000041888 */
[----:B------:R-:W3:Y:S07]  /*6720*/  LDSM.16.MT88.4 R16, [R234+0xf000] ;  /* 0x00f00000ea10783b */ /* 0x000eee0000004200 */
[C---:B------:R-:W-:Y:S07]  /*6730*/  HMMA.16816.F32.BF16 R52, R4.reuse, R28, R192 ;  /* 0x0000001c0434723c */ /* 0x040fee00000418c0 */
[----:B------:R-:W-:Y:S01]  /*6740*/  MOV R193, R191 ;  /* 0x000000bf00c17202 */ /* 0x000fe20000000f00 */
[----:B------:R-:W-:Y:S01]  /*6750*/  HMMA.16816.F32.BF16 R60, R4, R30, R120 ;  /* 0x0000001e043c723c */ /* 0x000fe20000041878 */
[----:B------:R-:W-:Y:S01]  /*6760*/  IMAD.MOV.U32 R194, RZ, RZ, R169 ;  /* 0x000000ffffc27224 */ /* 0x000fe200078e00a9 */
[----:B------:R-:W-:Y:S01]  /*6770*/  MOV R195, R189 ;  /* 0x000000bd00c37202 */ /* 0x000fe20000000f00 */
[----:B------:R-:W-:-:S02]  /*6780*/  IMAD.MOV.U32 R169, RZ, RZ, R65 ;  /* 0x000000ffffa97224 */ /* 0x000fc400078e0041 */
[----:B------:R-:W-:-:S03]  /*6790*/  IMAD.MOV.U32 R192, RZ, RZ, R188 ;  /* 0x000000ffffc07224 */ /* 0x000fc600078e00bc */
[----:B------:R-:W-:Y:S01]  /*67a0*/  HMMA.16816.F32.BF16 R40, R8, R30, R40 ;  /* 0x0000001e0828723c */ /* 0x000fe20000041828 */
[----:B------:R-:W4:Y:S07]  /*67b0*/  LDSM.16.MT88.4 R28, [R236+0xf000] ;  /* 0x00f00000ec1c783b */ /* 0x000f2e0000004200 */
[C---:B-1----:R-:W-:Y:S07]  /*67c0*/  HMMA.16816.F32.BF16 R196, R4.reuse, R32, R220 ;  /* 0x0000002004c4723c */ /* 0x042fee00000418dc */
[----:B------:R-:W-:Y:S01]  /*67d0*/  MOV R222, R193 ;  /* 0x000000c100de7202 */ /* 0x000fe20000000f00 */
[----:B--2---:R-:W-:Y:S01]  /*67e0*/  HMMA.16816.F32.BF16 R124, R4, R22, R212 ;  /* 0x00000016047c723c */ /* 0x004fe200000418d4 */
[----:B------:R-:W-:-:S06]  /*67f0*/  MOV R223, R195 ;  /* 0x000000c300df7202 */ /* 0x000fcc0000000f00 */
[----:B------:R-:W-:Y:S01]  /*6800*/  IMAD.MOV.U32 R212, RZ, RZ, R222 ;  /* 0x000000ffffd47224 */ /* 0x000fe200078e00de */
[----:B------:R-:W-:Y:S01]  /*6810*/  HMMA.16816.F32.BF16 R120, R4, R20, R112 ;  /* 0x000000140478723c */ /* 0x000fe20000041870 */
[----:B------:R-:W-:Y:S01]  /*6820*/  IMAD.MOV.U32 R222, RZ, RZ, R184 ;  /* 0x000000ffffde7224 */ /* 0x000fe200078e00b8 */
[----:B------:R-:W-:Y:S02]  /*6830*/  MOV R213, R223 ;  /* 0x000000df00d57202 */ /* 0x000fe40000000f00 */
[----:B------:R-:W-:-:S03]  /*6840*/  MOV R223, R185 ;  /* 0x000000b900df7202 */ /* 0x000fc60000000f00 */
[----:B------:R-:W-:Y:S01]  /*6850*/  IMAD.MOV.U32 R115, RZ, RZ, R163 ;  /* 0x000000ffff737224 */ /* 0x000fe200078e00a3 */
[----:B------:R-:W-:Y:S01]  /*6860*/  MOV R163, R171 ;  /* 0x000000ab00a37202 */ /* 0x000fe20000000f00 */
[----:B------:R-:W-:Y:S01]  /*6870*/  IMAD.MOV.U32 R112, RZ, RZ, R67 ;  /* 0x000000ffff707224 */ /* 0x000fe200078e0043 */
[----:B------:R-:W-:Y:S01]  /*6880*/  MOV R113, R66 ;  /* 0x0000004200717202 */ /* 0x000fe20000000f00 */
[----:B---3--:R-:W-:Y:S01]  /*6890*/  HMMA.16816.F32.BF16 R136, R4, R16, R248 ;  /* 0x000000100488723c */ /* 0x008fe200000418f8 */
[----:B------:R-:W-:Y:S01]  /*68a0*/  MOV R171, R64 ;  /* 0x0000004000ab7202 */ /* 0x000fe20000000f00 */
[----:B------:R-:W-:-:S05]  /*68b0*/  IMAD.MOV.U32 R114, RZ, RZ, R190 ;  /* 0x000000ffff727224 */ /* 0x000fca00078e00be */
[----:B------:R-:W-:Y:S01]  /*68c0*/  MOV R248, R149 ;  /* 0x0000009500f87202 */ /* 0x000fe20000000f00 */
[----:B------:R-:W-:Y:S01]  /*68d0*/  HMMA.16816.F32.BF16 R64, R4, R34, R152 ;  /* 0x000000220440723c */ /* 0x000fe20000041898 */
[----:B------:R-:W-:Y:S01]  /*68e0*/  IMAD.MOV.U32 R249, RZ, RZ, R151 ;  /* 0x000000fffff97224 */ /* 0x000fe200078e0097 */
[----:B------:R-:W-:Y:S01]  /*68f0*/  MOV R250, R148 ;  /* 0x0000009400fa7202 */ /* 0x000fe20000000f00 */
[----:B------:R-:W-:-:S03]  /*6900*/  IMAD.MOV.U32 R251, RZ, RZ, R150 ;  /* 0x000000fffffb7224 */ /* 0x000fc600078e0096 */
[----:B------:R-:W-:Y:S01]  /*6910*/  MOV R221, R249 ;  /* 0x000000f900dd7202 */ /* 0x000fe20000000f00 */
[----:B------:R-:W-:Y:S01]  /*6920*/  IMAD.MOV.U32 R249, RZ, RZ, R169 ;  /* 0x000000fffff97224 */ /* 0x000fe200078e00a9 */
[----:B------:R-:W-:Y:S01]  /*6930*/  MOV R155, R222 ;  /* 0x000000de009b7202 */ /* 0x000fe20000000f00 */
[----:B----4-:R-:W-:Y:S01]  /*6940*/  HMMA.16816.F32.BF16 R144, R4, R28, R228 ;  /* 0x0000001c0490723c */ /* 0x010fe200000418e4 */
[----:B------:R-:W-:Y:S01]  /*6950*/  MOV R222, R83 ;  /* 0x0000005300de7202 */ /* 0x000fe20000000f00 */
[----:B------:R-:W-:Y:S01]  /*6960*/  IMAD.MOV.U32 R215, RZ, RZ, R249 ;  /* 0x000000ffffd77224 */ /* 0x000fe200078e00f9 */
[----:B------:R-:W-:-:S04]  /*6970*/  MOV R249, R14 ;  /* 0x0000000e00f97202 */ /* 0x000fc80000000f00 */
        /* <DEDUP_REMOVED lines=10> */
[----:B------:R-:W2:Y:S01]  /*6a20*/  LDL.LU R244, [R1+0x98] ;  /* 0x0000980001f47983 */ /* 0x000ea20000300800 */
[----:B------:R-:W-:-:S05]  /*6a30*/  MOV R251, R170 ;  /* 0x000000aa00fb7202 */ /* 0x000fca0000000f00 */
[----:B------:R-:W-:Y:S01]  /*6a40*/  IMAD.MOV.U32 R6, RZ, RZ, R155 ;  /* 0x000000ffff067224 */ /* 0x000fe200078e009b */
[C---:B------:R-:W-:Y:S01]  /*6a50*/  HMMA.16816.F32.BF16 R56, R8.reuse, R30, R56 ;  /* 0x0000001e0838723c */ /* 0x040fe20000041838 */
[----:B------:R-:W-:Y:S01]  /*6a60*/  IMAD.MOV.U32 R155, RZ, RZ, R113 ;  /* 0x000000ffff9b7224 */ /* 0x000fe200078e0071 */
[----:B------:R-:W-:Y:S01]  /*6a70*/  MOV R113, R166 ;  /* 0x000000a600717202 */ /* 0x000fe20000000f00 */
[----:B------:R-:W-:Y:S01]  /*6a80*/  FFMA.FTZ R4, R248, c[0x0][0x23c], -R2 ;  /* 0x00008f00f8047a23 */ /* 0x000fe20000010802 */
[----:B------:R-:W2:Y:S01]  /*6a90*/  LDL.LU R166, [R1+0x94] ;  /* 0x0000940001a67983 */ /* 0x000ea20000300800 */
[----:B------:R-:W-:Y:S02]  /*6aa0*/  MOV R248, R171 ;  /* 0x000000ab00f87202 */ /* 0x000fe40000000f00 */
[----:B------:R1:W-:Y:S01]  /*6ab0*/  MUFU.EX2 R208, R4 ;  /* 0x0000000400d07308 */ /* 0x0003e20000000800 */
[C---:B------:R-:W-:Y:S01]  /*6ac0*/  HMMA.16816.F32.BF16 R192, R8.reuse, R28, R128 ;  /* 0x0000001c08c0723c */ /* 0x040fe20000041880 */
[----:B------:R-:W-:Y:S01]  /*6ad0*/  MOV R201, R220 ;  /* 0x000000dc00c97202 */ /* 0x000fe20000000f00 */
[----:B------:R-:W-:Y:S01]  /*6ae0*/  IMAD.MOV.U32 R220, RZ, RZ, R99 ;  /* 0x000000ffffdc7224 */ /* 0x000fe200078e0063 */
[----:B------:R-:W-:Y:S01]  /*6af0*/  MOV R200, R223 ;  /* 0x000000df00c87202 */ /* 0x000fe20000000f00 */
[----:B------:R-:W-:Y:S01]  /*6b00*/  IMAD.MOV.U32 R223, RZ, RZ, R82 ;  /* 0x000000ffffdf7224 */ /* 0x000fe200078e0052 */
[----:B------:R-:W-:Y:S01]  /*6b10*/  MOV R214, R248 ;  /* 0x000000f800d67202 */ /* 0x000fe20000000f00 */
[----:B------:R-:W-:Y:S01]  /*6b20*/  LDSM.16.MT88.4 R128, [R233+0xf800] ;  /* 0x00f80000e980783b */ /* 0x000fe20000004200 */
[----:B------:R-:W-:Y:S01]  /*6b30*/  MOV R248, R15 ;  /* 0x0000000f00f87202 */ /* 0x000fe20000000f00 */
[----:B------:R-:W-:Y:S01]  /*6b40*/  HMMA.16816.F32.BF16 R116, R8, R20, R140 ;  /* 0x000000140874723c */ /* 0x000fe2000004188c */
[----:B------:R-:W-:Y:S01]  /*6b50*/  MOV R202, R215 ;  /* 0x000000d700ca7202 */ /* 0x000fe20000000f00 */
[----:B------:R-:W-:-:S02]  /*6b60*/  IMAD.MOV.U32 R203, RZ, RZ, R214 ;  /* 0x000000ffffcb7224 */ /* 0x000fc400078e00d6 */
[----:B-1----:R-:W-:Y:S01]  /*6b70*/  FFMA.FTZ R4, R225, c[0x0][0x23c], -R2 ;  /* 0x00008f00e1047a23 */ /* 0x002fe20000010802 */
[----:B------:R-:W-:-:S03]  /*6b80*/  MOV R5, R200 ;  /* 0x000000c800057202 */ /* 0x000fc60000000f00 */
[C---:B------:R-:W-:Y:S01]  /*6b90*/  HMMA.16816.F32.BF16 R132, R8.reuse, R16, R132 ;  /* 0x000000100884723c */ /* 0x040fe20000041884 */
[----:B------:R-:W-:Y:S01]  /*6ba0*/  MOV R7, R201 ;  /* 0x000000c900077202 */ /* 0x000fe20000000f00 */
[----:B------:R1:W3:Y:S06]  /*6bb0*/  MUFU.EX2 R209, R4 ;  /* 0x0000000400d17308 */ /* 0x0002ec0000000800 */
[C---:B------:R-:W-:Y:S08]  /*6bc0*/  HMMA.16816.F32.BF16 R20, R8.reuse, R22, R76 ;  /* 0x000000160814723c */ /* 0x040ff0000004184c */
[C---:B------:R-:W-:Y:S08]  /*6bd0*/  HMMA.16816.F32.BF16 R156, R8.reuse, R32, R156 ;  /* 0x00000020089c723c */ /* 0x040ff0000004189c */
[C---:B------:R-:W-:Y:S01]  /*6be0*/  HMMA.16816.F32.BF16 R48, R8.reuse, R34, R48 ;  /* 0x000000220830723c */ /* 0x040fe20000041830 */
[--C-:B-1----:R-:W-:Y:S01]  /*6bf0*/  FFMA.FTZ R4, R219, c[0x0][0x23c], -R2.reuse ;  /* 0x00008f00db047a23 */ /* 0x102fe20000010802 */
[----:B------:R-:W-:Y:S01]  /*6c00*/  MOV R215, R80 ;  /* 0x0000005000d77202 */ /* 0x000fe20000000f00 */
[----:B------:R-:W-:Y:S01]  /*6c10*/  FFMA.FTZ R2, R216, c[0x0][0x23c], -R2 ;  /* 0x00008f00d8027a23 */ /* 0x000fe20000010802 */
[----:B------:R-:W-:Y:S01]  /*6c20*/  MOV R225, R7 ;  /* 0x0000000700e17202 */ /* 0x000fe20000000f00 */
[----:B------:R-:W-:Y:S01]  /*6c30*/  MUFU.EX2 R210, R4 ;  /* 0x0000000400d27308 */ /* 0x000fe20000000800 */
[----:B------:R-:W-:Y:S01]  /*6c40*/  IMAD.MOV.U32 R152, RZ, RZ, R202 ;  /* 0x000000ffff987224 */ /* 0x000fe200078e00ca */
[----:B------:R-:W-:Y:S01]  /*6c50*/  MOV R214, R81 ;  /* 0x0000005100d67202 */ /* 0x000fe20000000f00 */
[----:B------:R-:W-:Y:S01]  /*6c60*/  HMMA.16816.F32.BF16 R16, R8, R18, R72 ;  /* 0x000000120810723c */ /* 0x000fe20000041848 */
[----:B------:R-:W-:Y:S01]  /*6c70*/  MOV R35, R243 ;  /* 0x000000f300237202 */ /* 0x000fe20000000f00 */
[----:B------:R-:W-:Y:S01]  /*6c80*/  IMAD.MOV.U32 R34, RZ, RZ, R242 ;  /* 0x000000ffff227224 */ /* 0x000fe200078e00f2 */
[----:B------:R-:W-:Y:S02]  /*6c90*/  LDSM.16.MT88.4 R140, [R234+0xf800] ;  /* 0x00f80000ea8c783b */ /* 0x000fe40000004200 */
[----:B------:R1:W-:Y:S01]  /*6ca0*/  MUFU.EX2 R171, R2 ;  /* 0x0000000200ab7308 */ /* 0x0003e20000000800 */
[----:B------:R-:W-:Y:S01]  /*6cb0*/  MOV R153, R203 ;  /* 0x000000cb00997202 */ /* 0x000fe20000000f00 */
[----:B------:R-:W-:Y:S01]  /*6cc0*/  LDSM.16.MT88.4 R80, [R234+0xd800] ;  /* 0x00d80000ea50783b */ /* 0x000fe20000004200 */
[----:B-1----:R-:W-:-:S05]  /*6cd0*/  FFMA.FTZ R2, R247, c[0x0][0x23c], -R0 ;  /* 0x00008f00f7027a23 */ /* 0x002fca0000010800 */
[----:B------:R1:W-:Y:S02]  /*6ce0*/  MUFU.EX2 R164, R2 ;  /* 0x0000000200a47308 */ /* 0x0003e40000000800 */
[----:B-1----:R-:W-:-:S06]  /*6cf0*/  FFMA.FTZ R2, R227, c[0x0][0x23c], -R0 ;  /* 0x00008f00e3027a23 */ /* 0x002fcc0000010800 */
[----:B------:R1:W4:Y:S02]  /*6d00*/  MUFU.EX2 R169, R2 ;  /* 0x0000000200a97308 */ /* 0x0003240000000800 */
[--C-:B-1----:R-:W-:Y:S02]  /*6d10*/  FFMA.FTZ R2, R224, c[0x0][0x23c], -R0.reuse ;  /* 0x00008f00e0027a23 */ /* 0x102fe40000010800 */
[----:B------:R-:W-:-:S04]  /*6d20*/  FFMA.FTZ R0, R217, c[0x0][0x23c], -R0 ;  /* 0x00008f00d9007a23 */ /* 0x000fc80000010800 */
[----:B------:R-:W-:Y:S08]  /*6d30*/  MUFU.EX2 R170, R2 ;  /* 0x0000000200aa7308 */ /* 0x000ff00000000800 */
[----:B------:R1:W1:Y:S02]  /*6d40*/  MUFU.EX2 R30, R0 ;  /* 0x00000000001e7308 */ /* 0x0002640000000800 */
[----:B-1----:R-:W-:Y:S01]  /*6d50*/  FFMA.FTZ R0, R221, c[0x0][0x23c], -R12 ;  /* 0x00008f00dd007a23 */ /* 0x002fe2000001080c */
[----:B------:R-:W-:Y:S01]  /*6d60*/  MOV R221, R251 ;  /* 0x000000fb00dd7202 */ /* 0x000fe20000000f00 */
[----:B------:R-:W-:Y:S01]  /*6d70*/  FADD.FTZ R2, R6, R5 ;  /* 0x0000000506027221 */ /* 0x000fe20000010000 */
[----:B------:R-:W-:-:S03]  /*6d80*/  MOV R33, R163 ;  /* 0x000000a300217202 */ /* 0x000fc60000000f00 */
[----:B------:R1:W-:Y:S01]  /*6d90*/  MUFU.EX2 R28, R0 ;  /* 0x00000000001c7308 */ /* 0x0003e20000000800 */
[----:B------:R-:W1:Y:S01]  /*6da0*/  LDSM.16.MT88.4 R4, [R235+0xf800] ;  /* 0x00f80000eb04783b */ /* 0x000e620000004200 */
[----:B------:R-:W-:Y:S01]  /*6db0*/  IMAD.MOV.U32 R154, RZ, RZ, R221 ;  /* 0x000000ffff9a7224 */ /* 0x000fe200078e00dd */
[----:B------:R-:W-:Y:S01]  /*6dc0*/  MOV R32, R161 ;  /* 0x000000a100207202 */ /* 0x000fe20000000f00 */
[----:B------:R-:W-:Y:S01]  /*6dd0*/  FADD.FTZ R8, R35, R34 ;  /* 0x0000002223087221 */ /* 0x000fe20000010000 */
[----:B---3--:R-:W-:Y:S02]  /*6de0*/  F2FP.BF16.PACK_AB R200, R209, R208 ;  /* 0x000000d0d1c8723e */ /* 0x008fe400000010ff */
[----:B----4-:R-:W-:Y:S02]  /*6df0*/  F2FP.BF16.PACK_AB R201, R169, R164 ;  /* 0x000000a4a9c9723e */ /* 0x010fe400000010ff */
[----:B------:R-:W-:Y:S02]  /*6e00*/  F2FP.BF16.PACK_AB R202, R171, R210 ;  /* 0x000000d2abca723e */ /* 0x000fe400000010ff */
[----:B------:R-:W-:-:S02]  /*6e10*/  F2FP.BF16.PACK_AB R203, R30, R170 ;  /* 0x000000aa1ecb723e */ /* 0x000fc400000010ff */
[----:B------:R-:W-:Y:S02]  /*6e20*/  MOV R217, R113 ;  /* 0x0000007100d97202 */ /* 0x000fe40000000f00 */
[----:B------:R-:W-:Y:S01]  /*6e30*/  MOV R227, R155 ;  /* 0x0000009b00e37202 */ /* 0x000fe20000000f00 */
[----:B-1----:R-:W-:Y:S01]  /*6e40*/  FFMA.FTZ R0, R246, c[0x0][0x23c], -R12 ;  /* 0x00008f00f6007a23 */ /* 0x002fe2000001080c */
[----:B------:R-:W-:Y:S01]  /*6e50*/  MOV R219, R152 ;  /* 0x0000009800db7202 */ /* 0x000fe20000000f00 */
[----:B------:R-:W-:Y:S01]  /*6e60*/  FADD.FTZ R2, R240, R2 ;  /* 0x00000002f0027221 */ /* 0x000fe20000010000 */
[----:B------:R-:W-:Y:S01]  /*6e70*/  MOV R221, R98 ;  /* 0x0000006200dd7202 */ /* 0x000fe20000000f00 */
[----:B------:R1:W3:Y:S01]  /*6e80*/  MUFU.EX2 R29, R0 ;  /* 0x00000000001d7308 */ /* 0x0002e20000000800 */
[----:B------:R-:W-:Y:S01]  /*6e90*/  IMAD.MOV.U32 R216, RZ, RZ, R153 ;  /* 0x000000ffffd87224 */ /* 0x000fe200078e0099 */
[----:B------:R-:W-:Y:S01]  /*6ea0*/  MOV R251, R187 ;  /* 0x000000bb00fb7202 */ /* 0x000fe20000000f00 */
[----:B------:R-:W-:Y:S01]  /*6eb0*/  FADD.FTZ R8, R238, R8 ;  /* 0x00000008ee087221 */ /* 0x000fe20000010000 */
[----:B------:R-:W4:Y:S01]  /*6ec0*/  LDSM.16.MT88.4 R184, [R233+0xd800] ;  /* 0x00d80000e9b8783b */ /* 0x000f220000004200 */
[----:B-1----:R-:W-:-:S04]  /*6ed0*/  FFMA.FTZ R0, R245, c[0x0][0x23c], -R12 ;  /* 0x00008f00f5007a23 */ /* 0x002fc8000001080c */
[----:B------:R1:W-:Y:S02]  /*6ee0*/  MUFU.EX2 R15, R0 ;  /* 0x00000000000f7308 */ /* 0x0003e40000000800 */
[----:B-1----:R-:W-:-:S06]  /*6ef0*/  FFMA.FTZ R0, R218, c[0x0][0x23c], -R12 ;  /* 0x00008f00da007a23 */ /* 0x002fcc000001080c */
[----:B------:R1:W1:Y:S02]  /*6f00*/  MUFU.EX2 R14, R0 ;  /* 0x00000000000e7308 */ /* 0x0002640000000800 */
[----:B-1----:R-:W-:Y:S01]  /*6f10*/  FFMA.FTZ R0, R212, c[0x0][0x23c], -R3 ;  /* 0x00008f00d4007a23 */ /* 0x002fe20000010803 */
[----:B------:R-:W-:Y:S01]  /*6f20*/  MOV R245, R162 ;  /* 0x000000a200f57202 */ /* 0x000fe20000000f00 */
[----:B------:R-:W-:Y:S01]  /*6f30*/  IMAD.MOV.U32 R218, RZ, RZ, R160 ;  /* 0x000000ffffda7224 */ /* 0x000fe200078e00a0 */
[----:B------:R-:W-:Y:S03]  /*6f40*/  HMMA.16816.F32.BF16 R156, R200, R4, R156 ;  /* 0x00000004c89c723c */ /* 0x000fe6000004189c */
[----:B------:R1:W-:Y:S01]  /*6f50*/  MUFU.EX2 R10, R0 ;  /* 0x00000000000a7308 */ /* 0x0003e20000000800 */
[----:B------:R-:W-:Y:S01]  /*6f60*/  IMAD.MOV.U32 R246, RZ, RZ, R115 ;  /* 0x000000fffff67224 */ /* 0x000fe200078e0073 */
[----:B------:R-:W-:Y:S01]  /*6f70*/  MOV R212, R97 ;  /* 0x0000006100d47202 */ /* 0x000fe20000000f00 */
[----:B-1----:R-:W-:Y:S01]  /*6f80*/  FFMA.FTZ R0, R213, c[0x0][0x23c], -R3 ;  /* 0x00008f00d5007a23 */ /* 0x002fe20000010803 */
[----:B---3--:R-:W-:Y:S01]  /*6f90*/  F2FP.BF16.PACK_AB R160, R29, R28 ;  /* 0x0000001c1da0723e */ /* 0x008fe200000010ff */
[----:B------:R-:W-:-:S03]  /*6fa0*/  IMAD.MOV.U32 R213, RZ, RZ, R96 ;  /* 0x000000ffffd57224 */ /* 0x000fc600078e0060 */
[----:B------:R1:W3:Y:S01]  /*6fb0*/  MUFU.EX2 R12, R0 ;  /* 0x00000000000c7308 */ /* 0x0002e20000000800 */
[----:B------:R-:W-:Y:S01]  /*6fc0*/  F2FP.BF16.PACK_AB R162, R14, R15 ;  /* 0x0000000f0ea2723e */ /* 0x000fe200000010ff */
[----:B------:R-:W2:Y:S01]  /*6fd0*/  LDSM.16.MT88.4 R96, [R236+0xd800] ;  /* 0x00d80000ec60783b */ /* 0x000ea20000004200 */
[--C-:B-1----:R-:W-:Y:S02]  /*6fe0*/  FFMA.FTZ R0, R252, c[0x0][0x23c], -R3.reuse ;  /* 0x00008f00fc007a23 */ /* 0x102fe40000010803 */
[----:B------:R-:W-:-:S03]  /*6ff0*/  FFMA.FTZ R3, R226, c[0x0][0x23c], -R3 ;  /* 0x00008f00e2037a23 */ /* 0x000fc60000010803 */
[----:B------:R1:W-:Y:S02]  /*7000*/  MUFU.EX2 R11, R0 ;  /* 0x00000000000b7308 */ /* 0x0003e40000000800 */
[----:B-1----:R-:W-:-:S06]  /*7010*/  FADD.FTZ R0, R154, R13 ;  /* 0x0000000d9a007221 */ /* 0x002fcc0000010000 */
[----:B------:R-:W1:Y:S01]  /*7020*/  MUFU.EX2 R13, R3 ;  /* 0x00000003000d7308 */ /* 0x000e620000000800 */
[----:B---3--:R-:W-:Y:S02]  /*7030*/  F2FP.BF16.PACK_AB R161, R12, R10 ;  /* 0x0000000a0ca1723e */ /* 0x008fe400000010ff */
[----:B------:R-:W-:Y:S02]  /*7040*/  MOV R35, R218 ;  /* 0x000000da00237202 */ /* 0x000fe40000000f00 */
[----:B------:R-:W-:Y:S02]  /*7050*/  MOV R154, R112 ;  /* 0x00000070009a7202 */ /* 0x000fe40000000f00 */
[----:B------:R-:W-:Y:S01]  /*7060*/  MOV R112, R114 ;  /* 0x0000007200707202 */ /* 0x000fe20000000f00 */
[----:B------:R-:W-:Y:S01]  /*7070*/  IMAD.MOV.U32 R114, RZ, RZ, R165 ;  /* 0x000000ffff727224 */ /* 0x000fe200078e00a5 */
[----:B------:R-:W-:Y:S01]  /*7080*/  MOV R218, R232 ;  /* 0x000000e800da7202 */ /* 0x000fe20000000f00 */
[----:B--2---:R-:W-:Y:S01]  /*7090*/  FADD.FTZ R9, R244, R166 ;  /* 0x000000a6f4097221 */ /* 0x004fe20000010000 */
[----:B-1----:R-:W-:Y:S01]  /*70a0*/  F2FP.BF16.PACK_AB R163, R13, R11 ;  /* 0x0000000b0da3723e */ /* 0x002fe200000010ff */
[----:B------:R-:W-:-:S02]  /*70b0*/  FADD.FTZ R3, R241, R0 ;  /* 0x00000000f1037221 */ /* 0x000fc40000010000 */
[----:B------:R-:W-:Y:S01]  /*70c0*/  FADD.FTZ R2, R35, R2 ;  /* 0x0000000223027221 */ /* 0x000fe20000010000 */
[----:B------:R-:W-:Y:S01]  /*70d0*/  MOV R247, R154 ;  /* 0x0000009a00f77202 */ /* 0x000fe20000000f00 */
[----:B------:R-:W-:Y:S01]  /*70e0*/  FADD.FTZ R0, R239, R9 ;  /* 0x00000009ef007221 */ /* 0x000fe20000010000 */
[----:B------:R-:W-:Y:S01]  /*70f0*/  MOV R31, R114 ;  /* 0x00000072001f7202 */ /* 0x000fe20000000f00 */
[----:B------:R-:W-:Y:S01]  /*7100*/  FADD.FTZ R3, R237, R3 ;  /* 0x00000003ed037221 */ /* 0x000fe20000010000 */
[----:B------:R-:W-:Y:S01]  /*7110*/  HMMA.16816.F32.BF16 R196, R160, R4, R196 ;  /* 0x00000004a0c4723c */ /* 0x000fe200000418c4 */
[----:B------:R-:W-:Y:S01]  /*7120*/  FADD.FTZ R0, R27, R0 ;  /* 0x000000001b007221 */ /* 0x000fe20000010000 */
[----:B------:R-:W-:Y:S01]  /*7130*/  LDSM.16.MT88.4 R152, [R236+0xf800] ;  /* 0x00f80000ec98783b */ /* 0x000fe20000004200 */
[----:B------:R-:W-:Y:S02]  /*7140*/  FADD.FTZ R3, R25, R3 ;  /* 0x0000000319037221 */ /* 0x000fe40000010000 */
[----:B------:R-:W-:Y:S01]  /*7150*/  FADD.FTZ R2, R24, R2 ;  /* 0x0000000218027221 */ /* 0x000fe20000010000 */
[----:B------:R1:W5:Y:S01]  /*7160*/  LDL.LU R165, [R1+0x90] ;  /* 0x0000900001a57983 */ /* 0x0003620000300800 */
[----:B------:R-:W-:-:S02]  /*7170*/  FADD.FTZ R4, R26, R8 ;  /* 0x000000081a047221 */ /* 0x000fc40000010000 */
[----:B------:R-:W-:Y:S01]  /*7180*/  FADD.FTZ R0, R218, R0 ;  /* 0x00000000da007221 */ /* 0x000fe20000010000 */
[----:B------:R1:W5:Y:S01]  /*7190*/  LDL.LU R166, [R1+0x8c] ;  /* 0x00008c0001a67983 */ /* 0x0003620000300800 */
[----:B------:R-:W-:Y:S02]  /*71a0*/  FADD.FTZ R4, R245, R4 ;  /* 0x00000004f5047221 */ /* 0x000fe40000010000 */
[----:B------:R-:W-:Y:S01]  /*71b0*/  FADD.FTZ R3, R32, R3 ;  /* 0x0000000320037221 */ /* 0x000fe20000010000 */
[----:B------:R1:W5:Y:S01]  /*71c0*/  LDL.LU R244, [R1+0x88] ;  /* 0x0000880001f47983 */ /* 0x0003620000300800 */
[----:B------:R-:W-:Y:S02]  /*71d0*/  IMAD.MOV.U32 R224, RZ, RZ, R112 ;  /* 0x000000ffffe07224 */ /* 0x000fe400078e0070 */
[----:B------:R-:W-:Y:S01]  /*71e0*/  FADD.FTZ R2, R33, R2 ;  /* 0x0000000221027221 */ /* 0x000fe20000010000 */
[----:B------:R-:W2:Y:S01]  /*71f0*/  LDSM.16.MT88.4 R112, [R235+0xd800] ;  /* 0x00d80000eb70783b */ /* 0x000ea20000004200 */
        /* <DEDUP_REMOVED lines=53> */
[----:B------:R-:W-:Y:S01]  /*7550*/  FADD.FTZ R2, R14, R2 ;  /* 0x000000020e027221 */ /* 0x000fe20000010000 */
[----:B------:R1:W-:Y:S04]  /*7560*/  STL [R1+0x14], R4 ;  /* 0x0000140401007387 */ /* 0x0003e80000100800 */
[----:B------:R1:W-:Y:S04]  /*7570*/  STL [R1+0x18], R3 ;  /* 0x0000180301007387 */ /* 0x0003e80000100800 */
[----:B------:R1:W-:Y:S04]  /*7580*/  STL [R1+0x20], R0 ;  /* 0x0000200001007387 */ /* 0x0003e80000100800 */
[----:B------:R1:W-:Y:S01]  /*7590*/  STL [R1+0x1c], R2 ;  /* 0x00001c0201007387 */ /* 0x0003e20000100800 */
[-C--:B----4-:R-:W-:Y:S08]  /*75a0*/  HMMA.16816.F32.BF16 R176, R200, R184.reuse, R176 ;  /* 0x000000b8c8b0723c */ /* 0x090ff000000418b0 */
        /* <DEDUP_REMOVED lines=8> */
[C---:B--2---:R-:W-:Y:S08]  /*7630*/  HMMA.16816.F32.BF16 R104, R160.reuse, R112, R104 ;  /* 0x00000070a068723c */ /* 0x044ff00000041868 */
        /* <DEDUP_REMOVED lines=22> */
[----:B------:R-:W3:Y:S04]  /*77a0*/  LDL R249, [R1+0x24] ;  /* 0x0000240001f97983 */ /* 0x000ee80000100800 */
[----:B------:R-:W4:Y:S01]  /*77b0*/  LDL.64 R250, [R1+0x48] ;  /* 0x0000480001fa7983 */ /* 0x000f220000100a00 */
[----:B------:R-:W-:Y:S01]  /*77c0*/  UIADD3 UR6, UR8, -0x2, URZ ;  /* 0xfffffffe08067890 */ /* 0x000fe2000fffe03f */
[----:B------:R-:W-:-:S04]  /*77d0*/  DEPBAR.LE SB0, 0x0 ;  /* 0x000080000000791a */ /* 0x000fc80000000000 */
[----:B------:R-:W-:Y:S01]  /*77e0*/  USHF.R.S32.HI UR12, URZ, 0x1f, UR6 ;  /* 0x0000001f3f0c7899 */ /* 0x000fe20008011406 */
[----:B------:R-:W-:Y:S01]  /*77f0*/  IMAD.U32 R2, RZ, RZ, UR6 ;  /* 0x00000006ff027e24 */ /* 0x000fe2000f8e00ff */
[----:B------:R-:W-:Y:S02]  /*7800*/  UIMAD UR7, UR22, UR6, URZ ;  /* 0x00000006160772a4 */ /* 0x000fe4000f8e023f */
[----:B------:R-:W-:Y:S02]  /*7810*/  UIADD3 UR21, UR8, -0x2, URZ ;  /* 0xfffffffe08157890 */ /* 0x000fe4000fffe03f */
[----:B------:R-:W-:Y:S02]  /*7820*/  UIMAD UR7, UR12, UR5, UR7 ;  /* 0x000000050c0772a4 */ /* 0x000fe4000f8e0207 */
[----:B------:R-:W-:Y:S01]  /*7830*/  UISETP.GE.AND UP0, UPT, UR8, 0x3, UPT ;  /* 0x000000030800788c */ /* 0x000fe2000bf06270 */
[----:B------:R-:W-:Y:S01]  /*7840*/  BAR.SYNC.DEFER_BLOCKING 0x0 ;  /* 0x0000000000007b1d */ /* 0x000fe20000010000 */
[----:B--2---:R-:W-:-:S02]  /*7850*/  ISETP.GE.AND P3, PT, R230, c[0x0][0x220], PT ;  /* 0x00008800e6007a0c */ /* 0x004fc40003f66270 */
        /* <DEDUP_REMOVED lines=33> */
[----:B------:R-:W-:Y:S01]  /*7a70*/  @!P3 LEA R8, P4, R2, c[0x0][0x170], 0x1 ;  /* 0x00005c000208ba11 */ /* 0x000fe200078808ff */
[----:B------:R-:W-:Y:S01]  /*7a80*/  @P2 STS.128 [R244+0xe800], RZ ;  /* 0x00e800fff4002388 */ /* 0x000fe20000000c00 */
[C-C-:B------:R-:W-:Y:S02]  /*7a90*/  @!P3 LEA.HI.X R11, R0.reuse, c[0x0][0x174], R3.reuse, 0x1, P5 ;  /* 0x00005d00000bba11 */ /* 0x140fe400028f0c03 */
[----:B------:R-:W-:Y:S01]  /*7aa0*/  @!P2 LEA.HI.X R7, R0, c[0x0][0x174], R3, 0x1, P1 ;  /* 0x00005d000007aa11 */ /* 0x000fe200008f0c03 */
[----:B------:R-:W-:Y:S01]  /*7ab0*/  @!PT LDS RZ, [RZ] ;  /* 0x00000000fffff984 */ /* 0x000fe20000000800 */
[----:B------:R-:W-:Y:S01]  /*7ac0*/  @!PT LDS RZ, [RZ] ;  /* 0x00000000fffff984 */ /* 0x000fe20000000800 */
[----:B------:R-:W-:Y:S01]  /*7ad0*/  @!PT LDS RZ, [RZ] ;  /* 0x00000000fffff984 */ /* 0x000fe20000000800 */
[----:B------:R3:W-:Y:S01]  /*7ae0*/  @!P2 LDGSTS.E.BYPASS.LTC128B.128 [R244+0xe800], [R12.64+0x80] ;  /* 0x0e8000800cf4afae */ /* 0x0007e2000b901d52 */
[----:B-1----:R-:W-:-:S03]  /*7af0*/  IADD3.X R5, R3, UR9, RZ, P0, !PT ;  /* 0x0000000903057c10 */ /* 0x002fc600087fe4ff */
[----:B------:R-:W-:Y:S01]  /*7b00*/  @P3 STS.128 [R244+0xd000], RZ ;  /* 0x00d000fff4003388 */ /* 0x000fe20000000c00 */
[C---:B------:R-:W-:Y:S02]  /*7b10*/  @!P2 LEA R4, P0, R2.reuse, c[0x0][0x170], 0x1 ;  /* 0x00005c000204aa11 */ /* 0x040fe400078008ff */
[C-C-:B------:R-:W-:Y:S01]  /*7b20*/  @!P3 LEA.HI.X R9, R2.reuse, c[0x0][0x174], R5.reuse, 0x1, P4 ;  /* 0x00005d000209ba11 */ /* 0x140fe200020f0c05 */
[----:B------:R-:W-:Y:S01]  /*7b30*/  @!PT LDS RZ, [RZ] ;  /* 0x00000000fffff984 */ /* 0x000fe20000000800 */
[----:B------:R-:W-:Y:S01]  /*7b40*/  @!PT LDS RZ, [RZ] ;  /* 0x00000000fffff984 */ /* 0x000fe20000000800 */
[----:B------:R-:W-:Y:S01]  /*7b50*/  @!PT LDS RZ, [RZ] ;  /* 0x00000000fffff984 */ /* 0x000fe20000000800 */
[----:B------:R1:W-:Y:S01]  /*7b60*/  @!P3 LDGSTS.E.BYPASS.LTC128B.128 [R244+0xd000], [R10.64] ;  /* 0x0d0000000af4bfae */ /* 0x0003e2000b901d52 */
[----:B------:R-:W-:-:S03]  /*7b70*/  @!P2 LEA.HI.X R5, R2, c[0x0][0x174], R5, 0x1, P0 ;  /* 0x00005d000205aa11 */ /* 0x000fc600000f0c05 */
        /* <DEDUP_REMOVED lines=35> */
[----:B------:R-:W-:Y:S01]  /*7db0*/  IMAD.MOV.U32 R164, RZ, RZ, R52 ;  /* 0x000000ffffa47224 */ /* 0x000fe200078e0034 */
[----:B------:R-:W-:Y:S01]  /*7dc0*/  MOV R2, R54 ;  /* 0x0000003600027202 */ /* 0x000fe20000000f00 */
[----:B------:R-:W-:-:S02]  /*7dd0*/  IMAD.MOV.U32 R3, RZ, RZ, R53 ;  /* 0x000000ffff037224 */ /* 0x000fc400078e0035 */
[----:B------:R-:W-:-:S03]  /*7de0*/  IMAD.MOV.U32 R0, RZ, RZ, R55 ;  /* 0x000000ffff007224 */ /* 0x000fc600078e0037 */
        /* <DEDUP_REMOVED lines=12> */
[----:B------:R-:W-:Y:S02]  /*7eb0*/  IMAD.MOV.U32 R245, RZ, RZ, R52 ;  /* 0x000000fffff57224 */ /* 0x000fe400078e0034 */
[----:B------:R-:W-:Y:S02]  /*7ec0*/  IMAD.MOV.U32 R171, RZ, RZ, R53 ;  /* 0x000000ffffab7224 */ /* 0x000fe400078e0035 */
[----:B------:R-:W-:-:S02]  /*7ed0*/  IMAD.MOV.U32 R170, RZ, RZ, R54 ;  /* 0x000000ffffaa7224 */ /* 0x000fc400078e0036 */
[----:B------:R-:W-:Y:S01]  /*7ee0*/  IMAD.MOV.U32 R169, RZ, RZ, R55 ;  /* 0x000000ffffa97224 */ /* 0x000fe200078e0037 */
[----:B---3--:R-:W-:Y:S08]  /*7ef0*/  HMMA.16816.F32.BF16 R56, R12, R32, RZ ;  /* 0x000000200c38723c */ /* 0x008ff000000418ff */
[----:B------:R-:W-:Y:S08]  /*7f00*/  HMMA.16816.F32.BF16 R220, R4, R44, R60 ;  /* 0x0000002c04dc723c */ /* 0x000ff0000004183c */
[----:B------:R-:W-:Y:S01]  /*7f10*/  HMMA.16816.F32.BF16 R52, R12, R28, RZ ;  /* 0x0000001c0c34723c */ /* 0x000fe200000418ff */
[----:B------:R-:W-:Y:S01]  /*7f20*/  MOV R211, R212 ;  /* 0x000000d400d37202 */ /* 0x000fe20000000f00 */
[----:B------:R-:W-:-:S02]  /*7f30*/  IMAD.MOV.U32 R210, RZ, RZ, R213 ;  /* 0x000000ffffd27224 */ /* 0x000fc400078e00d5 */
[----:B------:R-:W-:Y:S02]  /*7f40*/  IMAD.MOV.U32 R209, RZ, RZ, R214 ;  /* 0x000000ffffd17224 */ /* 0x000fe400078e00d6 */
[----:B------:R-:W-:Y:S02]  /*7f50*/  IMAD.MOV.U32 R208, RZ, RZ, R215 ;  /* 0x000000ffffd07224 */ /* 0x000fe400078e00d7 */
[C---:B------:R-:W-:Y:S08]  /*7f60*/  HMMA.16816.F32.BF16 R60, R12.reuse, R36, RZ ;  /* 0x000000240c3c723c */ /* 0x040ff000000418ff */
[C---:B------:R-:W-:Y:S08]  /*7f70*/  HMMA.16816.F32.BF16 R4, R12.reuse, R20, RZ ;  /* 0x000000140c04723c */ /* 0x040ff000000418ff */
[C---:B------:R-:W-:Y:S08]  /*7f80*/  HMMA.16816.F32.BF16 R36, R12.reuse, R38, RZ ;  /* 0x000000260c24723c */ /* 0x040ff000000418ff */
[----:B------:R-:W-:Y:S08]  /*7f90*/  HMMA.16816.F32.BF16 R28, R12, R30, RZ ;  /* 0x0000001e0c1c723c */ /* 0x000ff000000418ff */
[----:B-1----:R-:W-:Y:S07]  /*7fa0*/  HMMA.16816.F32.BF16 R212, R8, R48, R56 ;  /* 0x0000003008d4723c */ /* 0x002fee0000041838 */
[----:B------:R-:W-:Y:S01]  /*7fb0*/  MOV R56, R211 ;  /* 0x000000d300387202 */ /* 0x000fe20000000f00 */
[----:B------:R-:W-:Y:S01]  /*7fc0*/  IMAD.MOV.U32 R57, RZ, RZ, R210 ;  /* 0x000000ffff397224 */ /* 0x000fe200078e00d2 */
[----:B------:R-:W-:Y:S01]  /*7fd0*/  HMMA.16816.F32.BF16 R64, R12, R34, RZ ;  /* 0x000000220c40723c */ /* 0x000fe200000418ff */
[----:B------:R-:W-:-:S02]  /*7fe0*/  IMAD.MOV.U32 R58, RZ, RZ, R209 ;  /* 0x000000ffff3a7224 */ /* 0x000fc400078e00d1 */
        /* <DEDUP_REMOVED lines=8> */
[----:B------:R-:W-:-:S05]  /*8070*/  IMAD.MOV.U32 R45, RZ, RZ, R3 ;  /* 0x000000ffff2d7224 */ /* 0x000fca00078e0003 */
[C---:B------:R-:W-:Y:S01]  /*8080*/  HMMA.16816.F32.BF16 R248, R8.reuse, R40, R4 ;  /* 0x0000002808f8723c */ /* 0x040fe20000041804 */
[----:B------:R-:W-:Y:S07]  /*8090*/  LDSM.16.M88.4 R4, [R243+0x2000] ;  /* 0x00200000f304783b */ /* 0x000fee0000000200 */
        /* <DEDUP_REMOVED lines=9> */
[----:B------:R-:W-:Y:S02]  /*8130*/  IMAD.MOV.U32 R64, RZ, RZ, R245 ;  /* 0x000000ffff407224 */ /* 0x000fe400078e00f5 */
[----:B------:R-:W-:Y:S02]  /*8140*/  IMAD.MOV.U32 R65, RZ, RZ, R171 ;  /* 0x000000ffff417224 */ /* 0x000fe400078e00ab */
[----:B------:R-:W-:-:S02]  /*8150*/  IMAD.MOV.U32 R66, RZ, RZ, R170 ;  /* 0x000000ffff427224 */ /* 0x000fc400078e00aa */
[----:B------:R-:W-:-:S03]  /*8160*/  IMAD.MOV.U32 R67, RZ, RZ, R169 ;  /* 0x000000ffff437224 */ /* 0x000fc600078e00a9 */
        /* <DEDUP_REMOVED lines=8> */
[----:B------:R-:W-:Y:S01]  /*81f0*/  MOV R247, R218 ;  /* 0x000000da00f77202 */ /* 0x000fe20000000f00 */
[----:B------:R-:W-:Y:S01]  /*8200*/  IMAD.MOV.U32 R252, RZ, RZ, R217 ;  /* 0x000000fffffc7224 */ /* 0x000fe200078e00d9 */
[----:B----4-:R-:W-:Y:S01]  /*8210*/  HMMA.16816.F32.BF16 R220, R4, R20, R220 ;  /* 0x0000001404dc723c */ /* 0x010fe200000418dc */
[----:B------:R-:W-:-:S07]  /*8220*/  IMAD.MOV.U32 R246, RZ, RZ, R219 ;  /* 0x000000fffff67224 */ /* 0x000fce00078e00db */
[C---:B------:R-:W-:Y:S08]  /*8230*/  HMMA.16816.F32.BF16 R216, R4.reuse, R22, R64 ;  /* 0x0000001604d8723c */ /* 0x040ff00000041840 */
[C---:B------:R-:W-:Y:S08]  /*8240*/  HMMA.16816.F32.BF16 R52, R4.reuse, R8, R52 ;  /* 0x000000080434723c */ /* 0x040ff00000041834 */
[----:B------:R-:W-:Y:S08]  /*8250*/  HMMA.16816.F32.BF16 R44, R4, R10, R44 ;  /* 0x0000000a042c723c */ /* 0x000ff0000004182c */
[----:B------:R-:W-:Y:S01]  /*8260*/  IMAD.MOV.U32 R67, RZ, RZ, R216 ;  /* 0x000000ffff437224 */ /* 0x000fe200078e00d8 */
[----:B------:R-:W-:Y:S01]  /*8270*/  HMMA.16816.F32.BF16 R60, R12, R22, R60 ;  /* 0x000000160c3c723c */ /* 0x000fe2000004183c */
[----:B------:R-:W-:-:S02]  /*8280*/  IMAD.MOV.U32 R66, RZ, RZ, R217 ;  /* 0x000000ffff427224 */ /* 0x000fc400078e00d9 */
[----:B------:R-:W-:Y:S02]  /*8290*/  IMAD.MOV.U32 R65, RZ, RZ, R218 ;  /* 0x000000ffff417224 */ /* 0x000fe400078e00da */
[----:B------:R-:W-:-:S03]  /*82a0*/  IMAD.MOV.U32 R64, RZ, RZ, R219 ;  /* 0x000000ffff407224 */ /* 0x000fc600078e00db */
[----:B------:R-:W-:Y:S08]  /*82b0*/  HMMA.16816.F32.BF16 R216, R4, R30, R224 ;  /* 0x0000001e04d8723c */ /* 0x000ff000000418e0 */
[C---:B------:R-:W-:Y:S08]  /*82c0*/  HMMA.16816.F32.BF16 R224, R12.reuse, R8, R212 ;  /* 0x000000080ce0723c */ /* 0x040ff000000418d4 */
[----:B------:R-:W-:Y:S01]  /*82d0*/  HMMA.16816.F32.BF16 R212, R12, R20, R208 ;  /* 0x000000140cd4723c */ /* 0x000fe200000418d0 */
[----:B------:R-:W-:-:S02]  /*82e0*/  IMAD.MOV.U32 R171, RZ, RZ, R60 ;  /* 0x000000ffffab7224 */ /* 0x000fc400078e003c */
[----:B------:R-:W-:Y:S02]  /*82f0*/  IMAD.MOV.U32 R170, RZ, RZ, R61 ;  /* 0x000000ffffaa7224 */ /* 0x000fe400078e003d */
[----:B------:R-:W-:-:S03]  /*8300*/  IMAD.MOV.U32 R169, RZ, RZ, R62 ;  /* 0x000000ffffa97224 */ /* 0x000fc600078e003e */
[----:B------:R-:W-:Y:S01]  /*8310*/  MOV R4, R216 ;  /* 0x000000d800047202 */ /* 0x000fe20000000f00 */
[----:B------:R-:W-:Y:S01]  /*8320*/  HMMA.16816.F32.BF16 R20, R12, R28, R248 ;  /* 0x0000001c0c14723c */ /* 0x000fe200000418f8 */
[----:B------:R-:W-:Y:S02]  /*8330*/  IMAD.MOV.U32 R3, RZ, RZ, R217 ;  /* 0x000000ffff037224 */ /* 0x000fe400078e00d9 */
[----:B------:R-:W-:Y:S02]  /*8340*/  IMAD.MOV.U32 R2, RZ, RZ, R218 ;  /* 0x000000ffff027224 */ /* 0x000fe400078e00da */
[----:B------:R-:W-:-:S03]  /*8350*/  IMAD.MOV.U32 R0, RZ, RZ, R219 ;  /* 0x000000ffff007224 */ /* 0x000fc600078e00db */
[C---:B------:R-:W-:Y:S07]  /*8360*/  HMMA.16816.F32.BF16 R228, R12.reuse, R18, R204 ;  /* 0x000000120ce4723c */ /* 0x040fee00000418cc */
[----:B------:R-:W-:Y:S01]  /*8370*/  IMAD.MOV.U32 R207, RZ, RZ, R16 ;  /* 0x000000ffffcf7224 */ /* 0x000fe200078e0010 */
[C---:B------:R-:W-:Y:S01]  /*8380*/  HMMA.16816.F32.BF16 R216, R12.reuse, R10, R48 ;  /* 0x0000000a0cd8723c */ /* 0x040fe20000041830 */
[----:B------:R-:W-:Y:S04]  /*8390*/  LDSM.16.M88.4 R16, [R237] ;  /* 0x00000000ed10783b */ /* 0x000fe80000000200 */
[----:B------:R-:W-:Y:S02]  /*83a0*/  LDSM.16.M88.4 R8, [R242] ;  /* 0x00000000f208783b */ /* 0x000fe40000000200 */
[----:B------:R-:W-:Y:S01]  /*83b0*/  IMAD.MOV.U32 R48, RZ, RZ, R4 ;  /* 0x000000ffff307224 */ /* 0x000fe200078e0004 */
[----:B------:R-:W-:Y:S01]  /*83c0*/  MOV R49, R3 ;  /* 0x0000000300317202 */ /* 0x000fe20000000f00 */
[----:B------:R-:W1:Y:S01]  /*83d0*/  LDSM.16.M88.4 R4, [R242+0x2000] ;  /* 0x00200000f204783b */ /* 0x000e620000000200 */
[----:B------:R-:W-:Y:S01]  /*83e0*/  IMAD.MOV.U32 R50, RZ, RZ, R2 ;  /* 0x000000ffff327224 */ /* 0x000fe200078e0002 */
[----:B------:R-:W-:Y:S01]  /*83f0*/  HMMA.16816.F32.BF16 R208, R12, R30, R40 ;  /* 0x0000001e0cd0723c */ /* 0x000fe20000041828 */
[----:B------:R-:W-:Y:S01]  /*8400*/  IMAD.MOV.U32 R245, RZ, RZ, R20 ;  /* 0x000000fffff57224 */ /* 0x000fe200078e0014 */
[----:B------:R-:W2:Y:S01]  /*8410*/  LDSM.16.M88.4 R12, [R237+0x800] ;  /* 0x00080000ed0c783b */ /* 0x000ea20000000200 */
[----:B------:R-:W-:-:S02]  /*8420*/  IMAD.MOV.U32 R164, RZ, RZ, R21 ;  /* 0x000000ffffa47224 */ /* 0x000fc400078e0015 */
[----:B------:R-:W-:Y:S01]  /*8430*/  IMAD.MOV.U32 R3, RZ, RZ, R22 ;  /* 0x000000ffff037224 */ /* 0x000fe200078e0016 */
[----:B------:R-:W-:Y:S01]  /*8440*/  LDSM.16.M88.4 R28, [R237+0x1800] ;  /* 0x00180000ed1c783b */ /* 0x000fe20000000200 */
[----:B------:R-:W-:Y:S01]  /*8450*/  IMAD.MOV.U32 R2, RZ, RZ, R23 ;  /* 0x000000ffff027224 */ /* 0x000fe200078e0017 */
[----:B------:R-:W-:Y:S01]  /*8460*/  MOV R40, R207 ;  /* 0x000000cf00287202 */ /* 0x000fe20000000f00 */
[----:B------:R-:W-:Y:S01]  /*8470*/  IMAD.MOV.U32 R41, RZ, RZ, R252 ;  /* 0x000000ffff297224 */ /* 0x000fe200078e00fc */
[----:B------:R-:W3:Y:S01]  /*8480*/  LDSM.16.M88.4 R20, [R237+0x1000] ;  /* 0x00100000ed14783b */ /* 0x000ee20000000200 */
[----:B------:R-:W-:Y:S02]  /*8490*/  IMAD.MOV.U32 R42, RZ, RZ, R247 ;  /* 0x000000ffff2a7224 */ /* 0x000fe400078e00f7 */
[----:B------:R-:W-:Y:S02]  /*84a0*/  IMAD.MOV.U32 R43, RZ, RZ, R246 ;  /* 0x000000ffff2b7224 */ /* 0x000fe400078e00f6 */
[----:B------:R-:W-:Y:S01]  /*84b0*/  IMAD.MOV.U32 R51, RZ, RZ, R0 ;  /* 0x000000ffff337224 */ /* 0x000fe200078e0000 */
[----:B------:R-:W-:Y:S01]  /*84c0*/  MOV R0, R63 ;  /* 0x0000003f00007202 */ /* 0x000fe20000000f00 */
[C---:B-1----:R-:W-:Y:S08]  /*84d0*/  HMMA.16816.F32.BF16 R56, R4.reuse, R18, R56 ;  /* 0x000000120438723c */ /* 0x042ff00000041838 */
[C---:B------:R-:W-:Y:S07]  /*84e0*/  HMMA.16816.F32.BF16 R204, R4.reuse, R16, R36 ;  /* 0x0000001004cc723c */ /* 0x040fee0000041824 */
[----:B------:R-:W-:Y:S01]  /*84f0*/  IMAD.MOV.U32 R36, RZ, RZ, R67 ;  /* 0x000000ffff247224 */ /* 0x000fe200078e0043 */
[----:B------:R-:W-:Y:S01]  /*8500*/  MOV R37, R66 ;  /* 0x0000004200257202 */ /* 0x000fe20000000f00 */
[----:B------:R-:W-:Y:S01]  /*8510*/  IMAD.MOV.U32 R38, RZ, RZ, R65 ;  /* 0x000000ffff267224 */ /* 0x000fe200078e0041 */
[----:B--2---:R-:W-:Y:S01]  /*8520*/  HMMA.16816.F32.BF16 R248, R4, R12, R52 ;  /* 0x0000000c04f8723c */ /* 0x004fe20000041834 */
[----:B------:R-:W-:-:S07]  /*8530*/  IMAD.MOV.U32 R39, RZ, RZ, R64 ;  /* 0x000000ffff277224 */ /* 0x000fce00078e0040 */
[C---:B---3--:R-:W-:Y:S08]  /*8540*/  HMMA.16816.F32.BF16 R52, R4.reuse, R22, R36 ;  /* 0x000000160434723c */ /* 0x048ff00000041824 */
[----:B------:R-:W-:Y:S08]  /*8550*/  HMMA.16816.F32.BF16 R36, R4, R28, R40 ;  /* 0x0000001c0424723c */ /* 0x000ff00000041828 */
[----:B------:R-:W-:Y:S07]  /*8560*/  HMMA.16816.F32.BF16 R64, R8, R16, R32 ;  /* 0x000000100840723c */ /* 0x000fee0000041820 */
[----:B------:R-:W-:Y:S01]  /*8570*/  MOV R17, R58 ;  /* 0x0000003a00117202 */ /* 0x000fe20000000f00 */
[----:B------:R-:W-:Y:S01]  /*8580*/  IMAD.MOV.U32 R16, RZ, RZ, R59 ;  /* 0x000000ffff107224 */ /* 0x000fe200078e003b */
[----:B------:R-:W-:Y:S01]  /*8590*/  HMMA.16816.F32.BF16 R60, R4, R14, R44 ;  /* 0x0000000e043c723c */ /* 0x000fe2000004182c */
[----:B------:R-:W-:-:S02]  /*85a0*/  IMAD.MOV.U32 R33, RZ, RZ, R56 ;  /* 0x000000ffff217224 */ /* 0x000fc400078e0038 */
[----:B------:R-:W-:-:S05]  /*85b0*/  IMAD.MOV.U32 R32, RZ, RZ, R57 ;  /* 0x000000ffff207224 */ /* 0x000fca00078e0039 */
[----:B------:R-:W-:Y:S07]  /*85c0*/  HMMA.16816.F32.BF16 R44, R8, R18, R228 ;  /* 0x00000012082c723c */ /* 0x000fee00000418e4 */
[----:B------:R-:W-:Y:S01]  /*85d0*/  IMAD.MOV.U32 R230, RZ, RZ, R17 ;  /* 0x000000ffffe67224 */ /* 0x000fe200078e0011 */
[----:B------:R-:W-:Y:S01]  /*85e0*/  HMMA.16816.F32.BF16 R56, R4, R20, R220 ;  /* 0x000000140438723c */ /* 0x000fe200000418dc */
[----:B------:R-:W-:Y:S01]  /*85f0*/  IMAD.MOV.U32 R231, RZ, RZ, R16 ;  /* 0x000000ffffe77224 */ /* 0x000fe200078e0010 */
[----:B------:R-:W-:Y:S01]  /*8600*/  MOV R228, R33 ;  /* 0x0000002100e47202 */ /* 0x000fe20000000f00 */
[----:B------:R-:W-:Y:S01]  /*8610*/  LDSM.16.M88.4 R16, [R232+0xa000] ;  /* 0x00a00000e810783b */ /* 0x000fe20000000200 */
[----:B------:R-:W-:-:S03]  /*8620*/  IMAD.MOV.U32 R229, RZ, RZ, R32 ;  /* 0x000000ffffe57224 */ /* 0x000fc600078e0020 */
[----:B------:R-:W-:Y:S01]  /*8630*/  IMAD.MOV.U32 R220, RZ, RZ, R171 ;  /* 0x000000ffffdc7224 */ /* 0x000fe200078e00ab */
[----:B------:R-:W-:Y:S01]  /*8640*/  HMMA.16816.F32.BF16 R48, R4, R30, R48 ;  /* 0x0000001e0430723c */ /* 0x000fe20000041830 */
[----:B------:R-:W1:Y:S01]  /*8650*/  LDSM.16.M88.4 R4, [R240+0x6000] ;  /* 0x00600000f004783b */ /* 0x000e620000000200 */
[----:B------:R-:W-:Y:S01]  /*8660*/  IMAD.MOV.U32 R221, RZ, RZ, R170 ;  /* 0x000000ffffdd7224 */ /* 0x000fe200078e00aa */
[----:B------:R-:W-:Y:S01]  /*8670*/  MOV R223, R0 ;  /* 0x0000000000df7202 */ /* 0x000fe20000000f00 */
[----:B------:R-:W-:Y:S02]  /*8680*/  IMAD.MOV.U32 R222, RZ, RZ, R169 ;  /* 0x000000ffffde7224 */ /* 0x000fe400078e00a9 */
[----:B------:R-:W-:Y:S02]  /*8690*/  IMAD.MOV.U32 R171, RZ, RZ, R36 ;  /* 0x000000ffffab7224 */ /* 0x000fe400078e0024 */
[----:B------:R-:W-:Y:S01]  /*86a0*/  HMMA.16816.F32.BF16 R40, R8, R12, R224 ;  /* 0x0000000c0828723c */ /* 0x000fe200000418e0 */
[----:B------:R-:W-:-:S02]  /*86b0*/  IMAD.MOV.U32 R170, RZ, RZ, R37 ;  /* 0x000000ffffaa7224 */ /* 0x000fc400078e0025 */
[----:B------:R-:W-:Y:S02]  /*86c0*/  IMAD.MOV.U32 R169, RZ, RZ, R38 ;  /* 0x000000ffffa97224 */ /* 0x000fe400078e0026 */
[----:B------:R-:W-:Y:S02]  /*86d0*/  IMAD.MOV.U32 R0, RZ, RZ, R39 ;  /* 0x000000ffff007224 */ /* 0x000fe400078e0027 */
[----:B------:R-:W-:Y:S01]  /*86e0*/  IMAD.MOV.U32 R224, RZ, RZ, R245 ;  /* 0x000000ffffe07224 */ /* 0x000fe200078e00f5 */
[----:B------:R-:W-:Y:S01]  /*86f0*/  MOV R225, R164 ;  /* 0x000000a400e17202 */ /* 0x000fe20000000f00 */
[----:B------:R-:W-:Y:S01]  /*8700*/  IMAD.MOV.U32 R226, RZ, RZ, R3 ;  /* 0x000000ffffe27224 */ /* 0x000fe200078e0003 */
[C---:B------:R-:W-:Y:S01]  /*8710*/  HMMA.16816.F32.BF16 R32, R8.reuse, R14, R216 ;  /* 0x0000000e0820723c */ /* 0x040fe200000418d8 */
[----:B------:R-:W-:Y:S01]  /*8720*/  IMAD.MOV.U32 R227, RZ, RZ, R2 ;  /* 0x000000ffffe37224 */ /* 0x000fe200078e0002 */
[----:B------:R-:W2:Y:S06]  /*8730*/  LDSM.16.M88.4 R12, [R240+0x4000] ;  /* 0x00400000f00c783b */ /* 0x000eac0000000200 */
[C---:B------:R-:W-:Y:S08]  /*8740*/  HMMA.16816.F32.BF16 R36, R8.reuse, R20, R212 ;  /* 0x000000140824723c */ /* 0x040ff000000418d4 */
[C---:B------:R-:W-:Y:S01]  /*8750*/  HMMA.16816.F32.BF16 R220, R8.reuse, R22, R220 ;  /* 0x0000001608dc723c */ /* 0x040fe200000418dc */
[----:B------:R-:W3:Y:S07]  /*8760*/  LDSM.16.M88.4 R20, [R232+0xb000] ;  /* 0x00b00000e814783b */ /* 0x000eee0000000200 */
[C---:B------:R-:W-:Y:S08]  /*8770*/  HMMA.16816.F32.BF16 R212, R8.reuse, R28, R224 ;  /* 0x0000001c08d4723c */ /* 0x040ff000000418e0 */
[----:B------:R-:W-:Y:S01]  /*8780*/  HMMA.16816.F32.BF16 R216, R8, R30, R208 ;  /* 0x0000001e08d8723c */ /* 0x000fe200000418d0 */
[----:B------:R-:W4:Y:S04]  /*8790*/  LDSM.16.M88.4 R8, [R232+0xa800] ;  /* 0x00a80000e808783b */ /* 0x000f280000000200 */
[----:B------:R-:W4:Y:S02]  /*87a0*/  LDSM.16.M88.4 R28, [R232+0xb800] ;  /* 0x00b80000e81c783b */ /* 0x000f240000000200 */
[----:B------:R-:W-:Y:S01]  /*87b0*/  IMAD.MOV.U32 R208, RZ, RZ, R171 ;  /* 0x000000ffffd07224 */ /* 0x000fe200078e00ab */
[----:B-1----:R-:W-:Y:S01]  /*87c0*/  HMMA.16816.F32.BF16 R228, R4, R18, R228 ;  /* 0x0000001204e4723c */ /* 0x002fe200000418e4 */
[----:B------:R-:W-:Y:S01]  /*87d0*/  IMAD.MOV.U32 R209, RZ, RZ, R170 ;  /* 0x000000ffffd17224 */ /* 0x000fe200078e00aa */
[----:B------:R-:W-:Y:S01]  /*87e0*/  MOV R211, R0 ;  /* 0x0000000000d37202 */ /* 0x000fe20000000f00 */
[----:B------:R-:W-:-:S05]  /*87f0*/  IMAD.MOV.U32 R210, RZ, RZ, R169 ;  /* 0x000000ffffd27224 */ /* 0x000fca00078e00a9 */
[----:B------:R-:W-:Y:S01]  /*8800*/  IMAD.MOV.U32 R224, RZ, RZ, R212 ;  /* 0x000000ffffe07224 */ /* 0x000fe200078e00d4 */
[----:B------:R-:W-:Y:S01]  /*8810*/  MOV R3, R214 ;  /* 0x000000d600037202 */ /* 0x000fe20000000f00 */
[----:B------:R-:W-:Y:S02]  /*8820*/  IMAD.MOV.U32 R164, RZ, RZ, R213 ;  /* 0x000000ffffa47224 */ /* 0x000fe400078e00d5 */
[----:B------:R-:W-:Y:S02]  /*8830*/  IMAD.MOV.U32 R2, RZ, RZ, R215 ;  /* 0x000000ffff027224 */ /* 0x000fe400078e00d7 */
[-C--:B------:R-:W-:Y:S08]  /*8840*/  HMMA.16816.F32.BF16 R212, R4, R16.reuse, R204 ;  /* 0x0000001004d4723c */ /* 0x080ff000000418cc */
[----:B--2---:R-:W-:Y:S02]  /*8850*/  HMMA.16816.F32.BF16 R204, R12, R16, R64 ;  /* 0x000000100ccc723c */ /* 0x004fe40000041840 */
[----:B------:R-:W-:-:S02]  /*8860*/  IMAD.MOV.U32 R245, RZ, RZ, R228 ;  /* 0x000000fffff57224 */ /* 0x000fc400078e00e4 */
[----:B------:R-:W-:Y:S02]  /*8870*/  IMAD.MOV.U32 R171, RZ, RZ, R229 ;  /* 0x000000ffffab7224 */ /* 0x000fe400078e00e5 */
[----:B------:R-:W-:Y:S02]  /*8880*/  IMAD.MOV.U32 R170, RZ, RZ, R230 ;  /* 0x000000ffffaa7224 */ /* 0x000fe400078e00e6 */
[----:B------:R-:W-:Y:S01]  /*8890*/  IMAD.MOV.U32 R169, RZ, RZ, R231 ;  /* 0x000000ffffa97224 */ /* 0x000fe200078e00e7 */
[----:B---3--:R-:W-:Y:S08]  /*88a0*/  HMMA.16816.F32.BF16 R36, R12, R20, R36 ;  /* 0x000000140c24723c */ /* 0x008ff00000041824 */
[C---:B----4-:R-:W-:Y:S08]  /*88b0*/  HMMA.16816.F32.BF16 R64, R4.reuse, R8, R248 ;  /* 0x000000080440723c */ /* 0x050ff000000418f8 */
[C---:B------:R-:W-:Y:S08]  /*88c0*/  HMMA.16816.F32.BF16 R228, R4.reuse, R20, R56 ;  /* 0x0000001404e4723c */ /* 0x040ff00000041838 */
[C---:B------:R-:W-:Y:S08]  /*88d0*/  HMMA.16816.F32.BF16 R56, R4.reuse, R28, R208 ;  /* 0x0000001c0438723c */ /* 0x040ff000000418d0 */
[----:B------:R-:W-:Y:S01]  /*88e0*/  MOV R0, R64 ;  /* 0x0000004000007202 */ /* 0x000fe20000000f00 */
        /* <DEDUP_REMOVED lines=8> */
[----:B------:R-:W-:-:S04]  /*8970*/  IMAD.MOV.U32 R63, RZ, RZ, R2 ;  /* 0x000000ffff3f7224 */ /* 0x000fc800078e0002 */
[----:B------:R-:W-:Y:S01]  /*8980*/  IMAD.MOV.U32 R164, RZ, RZ, R56 ;  /* 0x000000ffffa47224 */ /* 0x000fe200078e0038 */
[----:B------:R-:W-:Y:S01]  /*8990*/  MOV R3, R57 ;  /* 0x0000003900037202 */ /* 0x000fe20000000f00 */
[----:B------:R-:W-:Y:S01]  /*89a0*/  IMAD.MOV.U32 R55, RZ, RZ, R0 ;  /* 0x000000ffff377224 */ /* 0x000fe200078e0000 */
[----:B------:R-:W-:Y:S01]  /*89b0*/  HMMA.16816.F32.BF16 R64, R4, R30, R48 ;  /* 0x0000001e0440723c */ /* 0x000fe20000041830 */
[----:B------:R-:W-:Y:S01]  /*89c0*/  IMAD.MOV.U32 R2, RZ, RZ, R58 ;  /* 0x000000ffff027224 */ /* 0x000fe200078e003a */
[----:B------:R-:W-:Y:S01]  /*89d0*/  LDSM.16.M88.4 R4, [R241+0x6000] ;  /* 0x00600000f104783b */ /* 0x000fe20000000200 */
[----:B------:R-:W-:-:S05]  /*89e0*/  IMAD.MOV.U32 R0, RZ, RZ, R59 ;  /* 0x000000ffff007224 */ /* 0x000fca00078e003b */
[C---:B------:R-:W-:Y:S01]  /*89f0*/  HMMA.16816.F32.BF16 R56, R12.reuse, R18, R44 ;  /* 0x000000120c38723c */ /* 0x040fe2000004182c */
[----:B------:R-:W1:Y:S07]  /*8a00*/  LDSM.16.M88.4 R16, [R239+0x2000] ;  /* 0x00200000ef10783b */ /* 0x000e6e0000000200 */
[C---:B------:R-:W-:Y:S08]  /*8a10*/  HMMA.16816.F32.BF16 R40, R12.reuse, R8, R40 ;  /* 0x000000080c28723c */ /* 0x040ff00000041828 */
[C---:B------:R-:W-:Y:S01]  /*8a20*/  HMMA.16816.F32.BF16 R32, R12.reuse, R10, R32 ;  /* 0x0000000a0c20723c */ /* 0x040fe20000041820 */
[----:B------:R-:W2:Y:S07]  /*8a30*/  LDSM.16.M88.4 R8, [R241+0x4000] ;  /* 0x00400000f108783b */ /* 0x000eae0000000200 */
[C---:B------:R-:W-:Y:S01]  /*8a40*/  HMMA.16816.F32.BF16 R208, R12.reuse, R22, R220 ;  /* 0x000000160cd0723c */ /* 0x040fe200000418dc */
[----:B------:R-:W3:Y:S06]  /*8a50*/  LDSM.16.M88.4 R20, [R239+0x3000] ;  /* 0x00300000ef14783b */ /* 0x000eec0000000200 */
[----:B------:R-:W-:Y:S01]  /*8a60*/  IMAD.MOV.U32 R220, RZ, RZ, R55 ;  /* 0x000000ffffdc7224 */ /* 0x000fe200078e0037 */
[C---:B------:R-:W-:Y:S01]  /*8a70*/  HMMA.16816.F32.BF16 R60, R12.reuse, R28, R60 ;  /* 0x0000001c0c3c723c */ /* 0x040fe2000004183c */
[----:B------:R-:W-:Y:S01]  /*8a80*/  IMAD.MOV.U32 R221, RZ, RZ, R252 ;  /* 0x000000ffffdd7224 */ /* 0x000fe200078e00fc */
[----:B------:R-:W-:Y:S01]  /*8a90*/  MOV R222, R247 ;  /* 0x000000f700de7202 */ /* 0x000fe20000000f00 */
[----:B------:R-:W-:Y:S01]  /*8aa0*/  IMAD.MOV.U32 R223, RZ, RZ, R246 ;  /* 0x000000ffffdf7224 */ /* 0x000fe200078e00f6 */
[----:B------:R-:W4:Y:S04]  /*8ab0*/  S2R R247, SR_TID.X ;  /* 0x0000000000f77919 */ /* 0x000f280000002100 */
[----:B------:R-:W-:Y:S01]  /*8ac0*/  HMMA.16816.F32.BF16 R52, R12, R30, R216 ;  /* 0x0000001e0c34723c */ /* 0x000fe200000418d8 */
[----:B------:R-:W3:Y:S04]  /*8ad0*/  LDSM.16.M88.4 R12, [R239+0x2800] ;  /* 0x00280000ef0c783b */ /* 0x000ee80000000200 */
[----:B------:R-:W3:Y:S02]  /*8ae0*/  LDSM.16.M88.4 R28, [R239+0x3800] ;  /* 0x00380000ef1c783b */ /* 0x000ee40000000200 */
[----:B------:R-:W-:Y:S01]  /*8af0*/  IMAD.MOV.U32 R216, RZ, RZ, R245 ;  /* 0x000000ffffd87224 */ /* 0x000fe200078e00f5 */
[----:B------:R-:W-:Y:S01]  /*8b00*/  MOV R219, R169 ;  /* 0x000000a900db7202 */ /* 0x000fe20000000f00 */
[----:B------:R-:W-:Y:S01]  /*8b10*/  IMAD.MOV.U32 R217, RZ, RZ, R171 ;  /* 0x000000ffffd97224 */ /* 0x000fe200078e00ab */
[----:B-1----:R-:W-:Y:S01]  /*8b20*/  HMMA.16816.F32.BF16 R48, R4, R16, R212 ;  /* 0x000000100430723c */ /* 0x002fe200000418d4 */
[----:B------:R-:W-:-:S07]  /*8b30*/  IMAD.MOV.U32 R218, RZ, RZ, R170 ;  /* 0x000000ffffda7224 */ /* 0x000fce00078e00aa */
[----:B--2---:R-:W-:Y:S01]  /*8b40*/  HMMA.16816.F32.BF16 R44, R8, R16, R204 ;  /* 0x00000010082c723c */ /* 0x004fe200000418cc */
[----:B----4-:R-:W-:-:S06]  /*8b50*/  IMAD.SHL.U32 R247, R247, 0x2, RZ ;  /* 0x00000002f7f77824 */ /* 0x010fcc00078e00ff */
[----:B------:R-:W-:Y:S01]  /*8b60*/  IMAD.MOV.U32 R204, RZ, RZ, R164 ;  /* 0x000000ffffcc7224 */ /* 0x000fe200078e00a4 */
[----:B------:R-:W-:Y:S01]  /*8b70*/  HMMA.16816.F32.BF16 R212, R4, R18, R216 ;  /* 0x0000001204d4723c */ /* 0x000fe200000418d8 */
[----:B------:R-:W-:Y:S01]  /*8b80*/  IMAD.MOV.U32 R205, RZ, RZ, R3 ;  /* 0x000000ffffcd7224 */ /* 0x000fe200078e0003 */
[----:B------:R-:W-:Y:S01]  /*8b90*/  LOP3.LUT R247, R247, 0x6, RZ, 0xc0, !PT ;  /* 0x00000006f7f77812 */ /* 0x000fe200078ec0ff */
[----:B------:R-:W-:Y:S02]  /*8ba0*/  IMAD.MOV.U32 R206, RZ, RZ, R2 ;  /* 0x000000ffffce7224 */ /* 0x000fe400078e0002 */
[----:B------:R-:W-:-:S03]  /*8bb0*/  IMAD.MOV.U32 R207, RZ, RZ, R0 ;  /* 0x000000ffffcf7224 */ /* 0x000fc600078e0000 */
[----:B---3--:R-:W-:Y:S08]  /*8bc0*/  HMMA.16816.F32.BF16 R36, R8, R20, R36 ;  /* 0x000000140824723c */ /* 0x008ff00000041824 */
[C---:B------:R-:W-:Y:S08]  /*8bd0*/  HMMA.16816.F32.BF16 R216, R4.reuse, R12, R220 ;  /* 0x0000000c04d8723c */ /* 0x040ff000000418dc */
[C---:B------:R-:W-:Y:S08]  /*8be0*/  HMMA.16816.F32.BF16 R204, R4.reuse, R28, R204 ;  /* 0x0000001c04cc723c */ /* 0x040ff000000418cc */
[C---:B------:R-:W-:Y:S08]  /*8bf0*/  HMMA.16816.F32.BF16 R220, R4.reuse, R22, R224 ;  /* 0x0000001604dc723c */ /* 0x040ff000000418e0 */
[----:B------:R-:W-:Y:S01]  /*8c00*/  IMAD.MOV.U32 R3, RZ, RZ, R217 ;  /* 0x000000ffff037224 */ /* 0x000fe200078e00d9 */
[----:B------:R-:W-:Y:S01]  /*8c10*/  MOV R16, R216 ;  /* 0x000000d800107202 */ /* 0x000fe20000000f00 */
[----:B------:R-:W-:Y:S01]  /*8c20*/  IMAD.MOV.U32 R2, RZ, RZ, R218 ;  /* 0x000000ffff027224 */ /* 0x000fe200078e00da */
[----:B------:R-:W-:Y:S01]  /*8c30*/  HMMA.16816.F32.BF16 R64, R4, R30, R64 ;  /* 0x0000001e0440723c */ /* 0x000fe20000041840 */
[----:B------:R-:W-:Y:S01]  /*8c40*/  IMAD.MOV.U32 R0, RZ, RZ, R219 ;  /* 0x000000ffff007224 */ /* 0x000fe200078e00db */
[----:B------:R-:W-:Y:S01]  /*8c50*/  MOV R225, R3 ;  /* 0x0000000300e17202 */ /* 0x000fe20000000f00 */
[----:B------:R-:W-:-:S02]  /*8c60*/  IMAD.MOV.U32 R226, RZ, RZ, R2 ;  /* 0x000000ffffe27224 */ /* 0x000fc400078e0002 */
[----:B------:R-:W-:Y:S01]  /*8c70*/  IMAD.MOV.U32 R227, RZ, RZ, R0 ;  /* 0x000000ffffe37224 */ /* 0x000fe200078e0000 */
[----:B------:R-:W-:Y:S01]  /*8c80*/  MOV R2, R206 ;  /* 0x000000ce00027202 */ /* 0x000fe20000000f00 */
[----:B------:R-:W-:Y:S01]  /*8c90*/  IMAD.MOV.U32 R164, RZ, RZ, R204 ;  /* 0x000000ffffa47224 */ /* 0x000fe200078e00cc */
[----:B------:R-:W-:Y:S01]  /*8ca0*/  HMMA.16816.F32.BF16 R216, R4, R14, R248 ;  /* 0x0000000e04d8723c */ /* 0x000fe200000418f8 */
[----:B------:R-:W-:Y:S02]  /*8cb0*/  IMAD.MOV.U32 R3, RZ, RZ, R205 ;  /* 0x000000ffff037224 */ /* 0x000fe400078e00cd */
[----:B------:R-:W-:Y:S02]  /*8cc0*/  IMAD.MOV.U32 R0, RZ, RZ, R207 ;  /* 0x000000ffff007224 */ /* 0x000fe400078e00cf */
[----:B------:R-:W-:-:S03]  /*8cd0*/  IMAD.MOV.U32 R224, RZ, RZ, R16 ;  /* 0x000000ffffe07224 */ /* 0x000fc600078e0010 */
[----:B------:R-:W-:Y:S01]  /*8ce0*/  HMMA.16816.F32.BF16 R204, R8, R18, R56 ;  /* 0x0000001208cc723c */ /* 0x000fe20000041838 */
[----:B------:R-:W-:Y:S07]  /*8cf0*/  LDSM.16.M88.4 R16, [R238+0xa000] ;  /* 0x00a00000ee10783b */ /* 0x000fee0000000200 */
[----:B------:R-:W-:Y:S01]  /*8d00*/  HMMA.16816.F32.BF16 R248, R4, R20, R228 ;  /* 0x0000001404f8723c */ /* 0x000fe200000418e4 */
[----:B------:R-:W1:Y:S07]  /*8d10*/  LDSM.16.M88.4 R4, [R243+0x6000] ;  /* 0x00600000f304783b */ /* 0x000e6e0000000200 */
[C---:B------:R-:W-:Y:S08]  /*8d20*/  HMMA.16816.F32.BF16 R56, R8.reuse, R12, R40 ;  /* 0x0000000c0838723c */ /* 0x040ff00000041828 */
[C---:B------:R-:W-:Y:S01]  /*8d30*/  HMMA.16816.F32.BF16 R40, R8.reuse, R14, R32 ;  /* 0x0000000e0828723c */ /* 0x040fe20000041820 */
[----:B------:R-:W2:Y:S04]  /*8d40*/  LDSM.16.M88.4 R12, [R243+0x4000] ;  /* 0x00400000f30c783b */ /* 0x000ea80000000200 */
[----:B------:R-:W-:Y:S03]  /*8d50*/  LDSM.16.M88.4 R32, [R238+0xb800] ;  /* 0x00b80000ee20783b */ /* 0x000fe60000000200 */
[C---:B------:R-:W-:Y:S08]  /*8d60*/  HMMA.16816.F32.BF16 R228, R8.reuse, R28, R60 ;  /* 0x0000001c08e4723c */ /* 0x040ff0000004183c */
[C---:B------:R-:W-:Y:S08]  /*8d70*/  HMMA.16816.F32.BF16 R208, R8.reuse, R22, R208 ;  /* 0x0000001608d0723c */ /* 0x040ff000000418d0 */
[----:B------:R-:W-:Y:S01]  /*8d80*/  HMMA.16816.F32.BF16 R60, R8, R30, R52 ;  /* 0x0000001e083c723c */ /* 0x000fe20000041834 */
[----:B------:R-:W3:Y:S04]  /*8d90*/  LDSM.16.M88.4 R8, [R238+0xa800] ;  /* 0x00a80000ee08783b */ /* 0x000ee80000000200 */
[----:B------:R-:W4:Y:S03]  /*8da0*/  LDSM.16.M88.4 R28, [R238+0xb000] ;  /* 0x00b00000ee1c783b */ /* 0x000f260000000200 */
[-C--:B-1----:R-:W-:Y:S08]  /*8db0*/  HMMA.16816.F32.BF16 R52, R4, R16.reuse, R48 ;  /* 0x000000100434723c */ /* 0x082ff00000041830 */
[----:B------:R-:W-:Y:S01]  /*8dc0*/  IMAD.MOV.U32 R23, RZ, RZ, R208 ;  /* 0x000000ffff177224 */ /* 0x000fe200078e00d0 */
[----:B------:R-:W-:Y:S01]  /*8dd0*/  MOV R20, R211 ;  /* 0x000000d300147202 */ /* 0x000fe20000000f00 */
[----:B------:R-:W-:Y:S01]  /*8de0*/  IMAD.MOV.U32 R22, RZ, RZ, R209 ;  /* 0x000000ffff167224 */ /* 0x000fe200078e00d1 */
[----:B--2---:R-:W-:Y:S01]  /*8df0*/  HMMA.16816.F32.BF16 R48, R12, R16, R44 ;  /* 0x000000100c30723c */ /* 0x004fe2000004182c */
[----:B------:R-:W-:-:S02]  /*8e00*/  IMAD.MOV.U32 R21, RZ, RZ, R210 ;  /* 0x000000ffff157224 */ /* 0x000fc400078e00d2 */
[----:B------:R-:W-:Y:S02]  /*8e10*/  IMAD.MOV.U32 R208, RZ, RZ, R164 ;  /* 0x000000ffffd07224 */ /* 0x000fe400078e00a4 */
[----:B------:R-:W-:Y:S02]  /*8e20*/  IMAD.MOV.U32 R209, RZ, RZ, R3 ;  /* 0x000000ffffd17224 */ /* 0x000fe400078e0003 */
[----:B------:R-:W-:Y:S01]  /*8e30*/  IMAD.MOV.U32 R210, RZ, RZ, R2 ;  /* 0x000000ffffd27224 */ /* 0x000fe200078e0002 */
[----:B------:R-:W-:Y:S01]  /*8e40*/  HMMA.16816.F32.BF16 R212, R4, R18, R212 ;  /* 0x0000001204d4723c */ /* 0x000fe200000418d4 */
[----:B------:R-:W-:-:S07]  /*8e50*/  IMAD.MOV.U32 R211, RZ, RZ, R0 ;  /* 0x000000ffffd37224 */ /* 0x000fce00078e0000 */
[----:B------:R-:W-:Y:S08]  /*8e60*/  HMMA.16816.F32.BF16 R204, R12, R18, R204 ;  /* 0x000000120ccc723c */ /* 0x000ff000000418cc */
[C---:B---3--:R-:W-:Y:S08]  /*8e70*/  HMMA.16816.F32.BF16 R44, R4.reuse, R10, R216 ;  /* 0x0000000a042c723c */ /* 0x048ff000000418d8 */
[C---:B------:R-:W-:Y:S08]  /*8e80*/  HMMA.16816.F32.BF16 R216, R4.reuse, R32, R208 ;  /* 0x0000002004d8723c */ /* 0x040ff000000418d0 */
[----:B------:R-:W-:Y:S08]  /*8e90*/  HMMA.16816.F32.BF16 R208, R4, R34, R64 ;  /* 0x0000002204d0723c */ /* 0x000ff00000041840 */
[----:B------:R-:W-:Y:S01]  /*8ea0*/  HMMA.16816.F32.BF16 R64, R12, R8, R56 ;  /* 0x000000080c40723c */ /* 0x000fe20000041838 */
[----:B------:R-:W-:Y:S01]  /*8eb0*/  MOV R16, R44 ;  /* 0x0000002c00107202 */ /* 0x000fe20000000f00 */
[----:B------:R-:W-:-:S02]  /*8ec0*/  IMAD.MOV.U32 R3, RZ, RZ, R45 ;  /* 0x000000ffff037224 */ /* 0x000fc400078e002d */
[----:B------:R-:W-:Y:S02]  /*8ed0*/  IMAD.MOV.U32 R2, RZ, RZ, R46 ;  /* 0x000000ffff027224 */ /* 0x000fe400078e002e */
[----:B------:R-:W-:Y:S02]  /*8ee0*/  IMAD.MOV.U32 R0, RZ, RZ, R47 ;  /* 0x000000ffff007224 */ /* 0x000fe400078e002f */
[----:B------:R-:W-:Y:S07]  /*8ef0*/  HMMA.16816.F32.BF16 R56, R12, R10, R40 ;  /* 0x0000000a0c38723c */ /* 0x000fee0000041828 */
[----:B------:R-:W-:Y:S01]  /*8f00*/  IMAD.MOV.U32 R40, RZ, RZ, R23 ;  /* 0x000000ffff287224 */ /* 0x000fe200078e0017 */
[----:B------:R-:W-:Y:S01]  /*8f10*/  HMMA.16816.F32.BF16 R224, R4, R8, R224 ;  /* 0x0000000804e0723c */ /* 0x000fe200000418e0 */
[----:B------:R-:W-:Y:S01]  /*8f20*/  MOV R41, R22 ;  /* 0x0000001600297202 */ /* 0x000fe20000000f00 */
[----:B------:R-:W-:Y:S01]  /*8f30*/  IMAD.MOV.U32 R42, RZ, RZ, R21 ;  /* 0x000000ffff2a7224 */ /* 0x000fe200078e0015 */
[----:B------:R-:W-:Y:S01]  /*8f40*/  LDSM.16.M88.4 R8, [R242+0x4000] ;  /* 0x00400000f208783b */ /* 0x000fe20000000200 */
[----:B------:R-:W-:-:S03]  /*8f50*/  IMAD.MOV.U32 R43, RZ, RZ, R20 ;  /* 0x000000ffff2b7224 */ /* 0x000fc600078e0014 */
[----:B------:R-:W-:Y:S01]  /*8f60*/  LDSM.16.M88.4 R20, [R237+0x2000] ;  /* 0x00200000ed14783b */ /* 0x000fe20000000200 */
[C---:B----4-:R-:W-:Y:S08]  /*8f70*/  HMMA.16816.F32.BF16 R248, R4.reuse, R28, R248 ;  /* 0x0000001c04f8723c */ /* 0x050ff000000418f8 */
[----:B------:R-:W-:Y:S01]  /*8f80*/  HMMA.16816.F32.BF16 R220, R4, R30, R220 ;  /* 0x0000001e04dc723c */ /* 0x000fe200000418dc */
[----:B------:R-:W1:Y:S07]  /*8f90*/  LDSM.16.M88.4 R4, [R242+0x6000] ;  /* 0x00600000f204783b */ /* 0x000e6e0000000200 */
[C---:B------:R-:W-:Y:S08]  /*8fa0*/  HMMA.16816.F32.BF16 R44, R12.reuse, R28, R36 ;  /* 0x0000001c0c2c723c */ /* 0x040ff00000041824 */
[C---:B------:R-:W-:Y:S08]  /*8fb0*/  HMMA.16816.F32.BF16 R36, R12.reuse, R32, R228 ;  /* 0x000000200c24723c */ /* 0x040ff000000418e4 */
[C---:B------:R-:W-:Y:S01]  /*8fc0*/  HMMA.16816.F32.BF16 R40, R12.reuse, R30, R40 ;  /* 0x0000001e0c28723c */ /* 0x040fe20000041828 */
[----:B------:R-:W2:Y:S07]  /*8fd0*/  LDSM.16.M88.4 R28, [R237+0x3800] ;  /* 0x00380000ed1c783b */ /* 0x000eae0000000200 */
[----:B------:R-:W-:Y:S07]  /*8fe0*/  HMMA.16816.F32.BF16 R32, R12, R34, R60 ;  /* 0x000000220c20723c */ /* 0x000fee000004183c */
[----:B------:R-:W-:Y:S01]  /*8ff0*/  IMAD.MOV.U32 R60, RZ, RZ, R16 ;  /* 0x000000ffff3c7224 */ /* 0x000fe200078e0010 */
[----:B------:R-:W-:Y:S01]  /*9000*/  MOV R62, R2 ;  /* 0x00000002003e7202 */ /* 0x000fe20000000f00 */
[----:B-1----:R-:W-:Y:S01]  /*9010*/  HMMA.16816.F32.BF16 R12, R4, R20, R52 ;  /* 0x00000014040c723c */ /* 0x002fe20000041834 */
[----:B------:R-:W1:Y:S01]  /*9020*/  LDSM.16.M88.4 R16, [R237+0x2800] ;  /* 0x00280000ed10783b */ /* 0x000e620000000200 */
[----:B------:R-:W-:-:S02]  /*9030*/  IMAD.MOV.U32 R63, RZ, RZ, R0 ;  /* 0x000000ffff3f7224 */ /* 0x000fc400078e0000 */
[----:B------:R-:W-:Y:S02]  /*9040*/  IMAD.U32 R0, RZ, RZ, UR21 ;  /* 0x00000015ff007e24 */ /* 0x000fe4000f8e00ff */
[----:B------:R-:W-:Y:S02]  /*9050*/  IMAD.MOV.U32 R61, RZ, RZ, R3 ;  /* 0x000000ffff3d7224 */ /* 0x000fe400078e0003 */
[----:B------:R-:W-:Y:S01]  /*9060*/  IMAD R0, R0, 0x40, R247 ;  /* 0x0000004000007824 */ /* 0x000fe200078e02f7 */
[----:B------:R-:W-:Y:S04]  /*9070*/  HMMA.16816.F32.BF16 R228, R8, R20, R48 ;  /* 0x0000001408e4723c */ /* 0x000fe80000041830 */
[C---:B------:R-:W-:Y:S02]  /*9080*/  IADD3 R3, R0.reuse, 0x1, RZ ;  /* 0x0000000100037810 */ /* 0x040fe40007ffe0ff */
[----:B------:R-:W-:-:S02]  /*9090*/  IADD3 R2, R0, 0x8, RZ ;  /* 0x0000000800027810 */ /* 0x000fc40007ffe0ff */
[C---:B------:R-:W-:Y:S01]  /*90a0*/  HMMA.16816.F32.BF16 R48, R4.reuse, R22, R212 ;  /* 0x000000160430723c */ /* 0x040fe200000418d4 */
[C---:B------:R-:W-:Y:S02]  /*90b0*/  ISETP.GE.AND P5, PT, R3.reuse, R25, PT ;  /* 0x000000190300720c */ /* 0x040fe40003fa6270 */
[C---:B------:R-:W-:Y:S02]  /*90c0*/  ISETP.GE.AND P6, PT, R3.reuse, R24, PT ;  /* 0x000000180300720c */ /* 0x040fe40003fc6270 */
[C---:B------:R-:W-:Y:S02]  /*90d0*/  ISETP.GE.AND P4, PT, R3.reuse, R27, PT ;  /* 0x0000001b0300720c */ /* 0x040fe40003f86270 */
[----:B------:R-:W-:Y:S01]  /*90e0*/  IMAD.MOV.U32 R169, RZ, RZ, R13 ;  /* 0x000000ffffa97224 */ /* 0x000fe200078e000d */
[----:B------:R-:W-:Y:S01]  /*90f0*/  MOV R245, R14 ;  /* 0x0000000e00f57202 */ /* 0x000fe20000000f00 */
[----:B------:R-:W-:Y:S01]  /*9100*/  IMAD.MOV.U32 R164, RZ, RZ, R15 ;  /* 0x000000ffffa47224 */ /* 0x000fe200078e000f */
[----:B--2---:R-:W-:Y:S01]  /*9110*/  HMMA.16816.F32.BF16 R216, R4, R28, R216 ;  /* 0x0000001c04d8723c */ /* 0x004fe200000418d8 */
[----:B------:R-:W-:Y:S01]  /*9120*/  IMAD.MOV.U32 R246, RZ, RZ, R12 ;  /* 0x000000fffff67224 */ /* 0x000fe200078e000c */
[----:B------:R-:W-:Y:S01]  /*9130*/  ISETP.GE.AND P1, PT, R3, R26, PT ;  /* 0x0000001a0300720c */ /* 0x000fe20003f26270 */
[----:B------:R-:W2:Y:S01]  /*9140*/  LDSM.16.M88.4 R12, [R237+0x3000] ;  /* 0x00300000ed0c783b */ /* 0x000ea20000000200 */
[----:B------:R-:W-:Y:S01]  /*9150*/  ISETP.GE.AND P0, PT, R2, R24, PT ;  /* 0x000000180200720c */ /* 0x000fe20003f06270 */
[----:B------:R-:W-:-:S04]  /*9160*/  DEPBAR.LE SB0, 0x0 ;  /* 0x000080000000791a */ /* 0x000fc80000000000 */
[C---:B------:R-:W-:Y:S08]  /*9170*/  HMMA.16816.F32.BF16 R208, R4.reuse, R30, R208 ;  /* 0x0000001e04d0723c */ /* 0x040ff000000418d0 */
[C---:B-1----:R-:W-:Y:S08]  /*9180*/  HMMA.16816.F32.BF16 R224, R4.reuse, R16, R224 ;  /* 0x0000001004e0723c */ /* 0x042ff000000418e0 */
[----:B------:R-:W-:Y:S08]  /*9190*/  HMMA.16816.F32.BF16 R60, R4, R18, R60 ;  /* 0x00000012043c723c */ /* 0x000ff0000004183c */
[C---:B------:R-:W-:Y:S08]  /*91a0*/  HMMA.16816.F32.BF16 R20, R8.reuse, R22, R204 ;  /* 0x000000160814723c */ /* 0x040ff000000418cc */
[----:B------:R-:W-:Y:S08]  /*91b0*/  HMMA.16816.F32.BF16 R52, R8, R16, R64 ;  /* 0x000000100834723c */ /* 0x000ff00000041840 */
[C---:B--2---:R-:W-:Y:S08]  /*91c0*/  HMMA.16816.F32.BF16 R248, R4.reuse, R12, R248 ;  /* 0x0000000c04f8723c */ /* 0x044ff000000418f8 */
[----:B------:R-:W-:Y:S01]  /*91d0*/  HMMA.16816.F32.BF16 R220, R4, R14, R220 ;  /* 0x0000000e04dc723c */ /* 0x000fe200000418dc */
[----:B------:R-:W1:Y:S07]  /*91e0*/  I2F R4, R3 ;  /* 0x0000000300047306 */ /* 0x000e6e0000201400 */
[C---:B------:R-:W-:Y:S01]  /*91f0*/  HMMA.16816.F32.BF16 R56, R8.reuse, R18, R56 ;  /* 0x000000120838723c */ /* 0x040fe20000041838 */
[----:B------:R-:W2:Y:S07]  /*9200*/  I2F R5, R2 ;  /* 0x0000000200057306 */ /* 0x000eae0000201400 */
[----:B------:R-:W-:Y:S01]  /*9210*/  HMMA.16816.F32.BF16 R44, R8, R12, R44 ;  /* 0x0000000c082c723c */ /* 0x000fe2000004182c */
[----:B-1----:R-:W-:Y:S01]  /*9220*/  FFMA.FTZ R6, R4, UR4, R231 ;  /* 0x0000000404067c23 */ /* 0x002fe200080100e7 */
[----:B------:R-:W-:Y:S01]  /*9230*/  IADD3 R3, R0, 0x9, RZ ;  /* 0x0000000900037810 */ /* 0x000fe20007ffe0ff */
[----:B------:R-:W-:-:S05]  /*9240*/  FFMA.FTZ R7, R4, UR4, R229 ;  /* 0x0000000404077c23 */ /* 0x000fca00080100e5 */
[C---:B------:R-:W-:Y:S08]  /*9250*/  HMMA.16816.F32.BF16 R40, R8.reuse, R14, R40 ;  /* 0x0000000e0828723c */ /* 0x040ff00000041828 */
[C---:B------:R-:W-:Y:S07]  /*9260*/  HMMA.16816.F32.BF16 R36, R8.reuse, R28, R36 ;  /* 0x0000001c0824723c */ /* 0x040fee0000041824 */
[----:B------:R-:W-:Y:S01]  /*9270*/  FSEL R29, R6, -INF , !P5 ;  /* 0xff800000061d7808 */ /* 0x000fe20006800000 */
[----:B------:R-:W-:Y:S01]  /*9280*/  HMMA.16816.F32.BF16 R32, R8, R30, R32 ;  /* 0x0000001e0820723c */ /* 0x000fe20000041820 */
[----:B--2---:R-:W-:Y:S01]  /*9290*/  FFMA.FTZ R6, R5, UR4, R48 ;  /* 0x0000000405067c23 */ /* 0x004fe20008010030 */
[----:B------:R-:W-:Y:S01]  /*92a0*/  FSEL R28, R7, -INF , !P6 ;  /* 0xff800000071c7808 */ /* 0x000fe20007000000 */
[----:B------:R-:W-:Y:S01]  /*92b0*/  FFMA.FTZ R7, R5, UR4, R22 ;  /* 0x0000000405077c23 */ /* 0x000fe20008010016 */
[----:B------:R-:W-:Y:S01]  /*92c0*/  BAR.SYNC.DEFER_BLOCKING 0x0 ;  /* 0x0000000000007b1d */ /* 0x000fe20000010000 */
[----:B------:R-:W-:-:S02]  /*92d0*/  ISETP.GE.AND P5, PT, R2, R27, PT ;  /* 0x0000001b0200720c */ /* 0x000fc40003fa6270 */
[----:B------:R-:W-:Y:S01]  /*92e0*/  FFMA.FTZ R8, R4, UR4, R169 ;  /* 0x0000000404087c23 */ /* 0x000fe200080100a9 */
[----:B------:R-:W-:Y:S01]  /*92f0*/  ISETP.GE.AND P6, PT, R2, R25, PT ;  /* 0x000000190200720c */ /* 0x000fe20003fc6270 */
[----:B------:R-:W-:Y:S01]  /*9300*/  FFMA.FTZ R9, R4, UR4, R164 ;  /* 0x0000000404097c23 */ /* 0x000fe200080100a4 */
[----:B------:R-:W-:Y:S01]  /*9310*/  FSEL R22, R6, -INF , !P5 ;  /* 0xff80000006167808 */ /* 0x000fe20006800000 */
[----:B------:R-:W1:Y:S01]  /*9320*/  I2F R4, R3 ;  /* 0x0000000300047306 */ /* 0x000e620000201400 */
[----:B------:R-:W-:Y:S01]  /*9330*/  FSEL R30, R8, -INF , !P4 ;  /* 0xff800000081e7808 */ /* 0x000fe20006000000 */
[C---:B------:R-:W-:Y:S01]  /*9340*/  FFMA.FTZ R8, R5.reuse, UR4, R20 ;  /* 0x0000000405087c23 */ /* 0x040fe20008010014 */
[----:B------:R-:W-:Y:S01]  /*9350*/  ISETP.GE.AND P4, PT, R2, R26, PT ;  /* 0x0000001a0200720c */ /* 0x000fe20003f86270 */
[----:B------:R-:W-:Y:S01]  /*9360*/  FFMA.FTZ R6, R5, UR4, R50 ;  /* 0x0000000405067c23 */ /* 0x000fe20008010032 */
[----:B------:R-:W-:Y:S02]  /*9370*/  IADD3 R2, R0, 0x10, RZ ;  /* 0x0000001000027810 */ /* 0x000fe40007ffe0ff */
[----:B------:R-:W-:-:S02]  /*9380*/  FSEL R20, R7, -INF , !P6 ;  /* 0xff80000007147808 */ /* 0x000fc40007000000 */
[----:B------:R-:W2:Y:S01]  /*9390*/  I2F R5, R2 ;  /* 0x0000000200057306 */ /* 0x000ea20000201400 */
[----:B------:R-:W-:Y:S02]  /*93a0*/  FSEL R31, R9, -INF , !P1 ;  /* 0xff800000091f7808 */ /* 0x000fe40004800000 */
[----:B------:R-:W-:Y:S02]  /*93b0*/  FSEL R18, R8, -INF , !P0 ;  /* 0xff80000008127808 */ /* 0x000fe40004000000 */
[C---:B------:R-:W-:Y:S01]  /*93c0*/  ISETP.GE.AND P0, PT, R3.reuse, R25, PT ;  /* 0x000000190300720c */ /* 0x040fe20003f06270 */
[C---:B-1----:R-:W-:Y:S01]  /*93d0*/  FFMA.FTZ R7, R4.reuse, UR4, R23 ;  /* 0x0000000404077c23 */ /* 0x042fe20008010017 */
[C---:B------:R-:W-:Y:S01]  /*93e0*/  ISETP.GE.AND P1, PT, R3.reuse, R24, PT ;  /* 0x000000180300720c */ /* 0x040fe20003f26270 */
[C---:B------:R-:W-:Y:S01]  /*93f0*/  FFMA.FTZ R8, R4.reuse, UR4, R21 ;  /* 0x0000000404087c23 */ /* 0x040fe20008010015 */
[C---:B------:R-:W-:Y:S01]  /*9400*/  ISETP.GE.AND P6, PT, R3.reuse, R27, PT ;  /* 0x0000001b0300720c */ /* 0x040fe20003fc6270 */
[C---:B------:R-:W-:Y:S01]  /*9410*/  FFMA.FTZ R9, R4.reuse, UR4, R49 ;  /* 0x0000000404097c23 */ /* 0x040fe20008010031 */
[----:B------:R-:W-:Y:S01]  /*9420*/  ISETP.GE.AND P5, PT, R3, R26, PT ;  /* 0x0000001a0300720c */ /* 0x000fe20003fa6270 */
[----:B------:R-:W-:Y:S01]  /*9430*/  FFMA.FTZ R10, R4, UR4, R51 ;  /* 0x00000004040a7c23 */ /* 0x000fe20008010033 */
[----:B------:R-:W-:-:S02]  /*9440*/  IADD3 R3, R0, 0x11, RZ ;  /* 0x0000001100037810 */ /* 0x000fc40007ffe0ff */
[----:B------:R-:W-:Y:S01]  /*9450*/  FSEL R21, R6, -INF , !P4 ;  /* 0xff80000006157808 */ /* 0x000fe20006000000 */
[----:B--2---:R-:W-:Y:S01]  /*9460*/  FFMA.FTZ R6, R5, UR4, R224 ;  /* 0x0000000405067c23 */ /* 0x004fe200080100e0 */
[----:B------:R-:W-:Y:S01]  /*9470*/  FSEL R17, R7, -INF , !P0 ;  /* 0xff80000007117808 */ /* 0x000fe20004000000 */
[----:B------:R-:W1:Y:S01]  /*9480*/  I2F R4, R3 ;  /* 0x0000000300047306 */ /* 0x000e620000201400 */
[----:B------:R-:W-:Y:S01]  /*9490*/  FSEL R16, R8, -INF , !P1 ;  /* 0xff80000008107808 */ /* 0x000fe20004800000 */
[C---:B------:R-:W-:Y:S01]  /*94a0*/  FFMA.FTZ R8, R5.reuse, UR4, R52 ;  /* 0x0000000405087c23 */ /* 0x040fe20008010034 */
[C---:B------:R-:W-:Y:S01]  /*94b0*/  ISETP.GE.AND P0, PT, R2.reuse, R27, PT ;  /* 0x0000001b0200720c */ /* 0x040fe20003f06270 */
[----:B------:R-:W-:Y:S01]  /*94c0*/  FFMA.FTZ R7, R5, UR4, R54 ;  /* 0x0000000405077c23 */ /* 0x000fe20008010036 */
[----:B------:R-:W-:Y:S02]  /*94d0*/  FSEL R19, R9, -INF , !P6 ;  /* 0xff80000009137808 */ /* 0x000fe40007000000 */
[----:B------:R-:W-:-:S02]  /*94e0*/  ISETP.GE.AND P4, PT, R2, R24, PT ;  /* 0x000000180200720c */ /* 0x000fc40003f86270 */
[CC--:B------:R-:W-:Y:S02]  /*94f0*/  ISETP.GE.AND P1, PT, R2.reuse, R25.reuse, PT ;  /* 0x000000190200720c */ /* 0x0c0fe40003f26270 */
[----:B------:R-:W-:Y:S02]  /*9500*/  ISETP.GE.AND P6, PT, R2, R26, PT ;  /* 0x0000001a0200720c */ /* 0x000fe40003fc6270 */
[----:B------:R-:W-:Y:S02]  /*9510*/  IADD3 R2, R0, 0x18, RZ ;  /* 0x0000001800027810 */ /* 0x000fe40007ffe0ff */
[----:B------:R-:W-:Y:S01]  /*9520*/  FSEL R215, R6, -INF , !P0 ;  /* 0xff80000006d77808 */ /* 0x000fe20004000000 */
[----:B------:R-:W-:Y:S01]  /*9530*/  FFMA.FTZ R6, R5, UR4, R226 ;  /* 0x0000000405067c23 */ /* 0x000fe200080100e2 */
[----:B------:R-:W-:Y:S01]  /*9540*/  FSEL R213, R7, -INF , !P1 ;  /* 0xff80000007d57808 */ /* 0x000fe20004800000 */
[----:B------:R-:W2:Y:S01]  /*9550*/  I2F R5, R2 ;  /* 0x0000000200057306 */ /* 0x000ea20000201400 */
[----:B------:R-:W-:Y:S01]  /*9560*/  FSEL R23, R10, -INF , !P5 ;  /* 0xff8000000a177808 */ /* 0x000fe20006800000 */
[----:B-1----:R-:W-:Y:S01]  /*9570*/  FFMA.FTZ R7, R4, UR4, R55 ;  /* 0x0000000404077c23 */ /* 0x002fe20008010037 */
[----:B------:R-:W-:Y:S01]  /*9580*/  FSEL R212, R8, -INF , !P4 ;  /* 0xff80000008d47808 */ /* 0x000fe20006000000 */
[C---:B------:R-:W-:Y:S01]  /*9590*/  FFMA.FTZ R8, R4.reuse, UR4, R53 ;  /* 0x0000000404087c23 */ /* 0x040fe20008010035 */
[C---:B------:R-:W-:Y:S01]  /*95a0*/  ISETP.GE.AND P5, PT, R3.reuse, R24, PT ;  /* 0x000000180300720c */ /* 0x040fe20003fa6270 */
[C---:B------:R-:W-:Y:S01]  /*95b0*/  FFMA.FTZ R9, R4.reuse, UR4, R225 ;  /* 0x0000000404097c23 */ /* 0x040fe200080100e1 */
[C---:B------:R-:W-:Y:S01]  /*95c0*/  ISETP.GE.AND P4, PT, R3.reuse, R25, PT ;  /* 0x000000190300720c */ /* 0x040fe20003f86270 */
[----:B------:R-:W-:Y:S01]  /*95d0*/  FFMA.FTZ R10, R4, UR4, R227 ;  /* 0x00000004040a7c23 */ /* 0x000fe200080100e3 */
[----:B------:R-:W-:-:S02]  /*95e0*/  ISETP.GE.AND P1, PT, R3, R27, PT ;  /* 0x0000001b0300720c */ /* 0x000fc40003f26270 */
[----:B------:R-:W-:Y:S02]  /*95f0*/  ISETP.GE.AND P0, PT, R3, R26, PT ;  /* 0x0000001a0300720c */ /* 0x000fe40003f06270 */
[----:B------:R-:W-:Y:S02]  /*9600*/  IADD3 R3, R0, 0x19, RZ ;  /* 0x0000001900037810 */ /* 0x000fe40007ffe0ff */
[----:B------:R-:W-:Y:S01]  /*9610*/  FSEL R214, R6, -INF , !P6 ;  /* 0xff80000006d67808 */ /* 0x000fe20007000000 */
[----:B--2---:R-:W-:Y:S01]  /*9620*/  FFMA.FTZ R6, R5, UR4, R60 ;  /* 0x0000000405067c23 */ /* 0x004fe2000801003c */
[----:B------:R-:W-:Y:S01]  /*9630*/  FSEL R205, R7, -INF , !P4 ;  /* 0xff80000007cd7808 */ /* 0x000fe20006000000 */
[----:B------:R-:W1:Y:S01]  /*9640*/  I2F R4, R3 ;  /* 0x0000000300047306 */ /* 0x000e620000201400 */
[----:B------:R-:W-:Y:S01]  /*9650*/  FSEL R204, R8, -INF , !P5 ;  /* 0xff80000008cc7808 */ /* 0x000fe20006800000 */
[C---:B------:R-:W-:Y:S01]  /*9660*/  FFMA.FTZ R8, R5.reuse, UR4, R56 ;  /* 0x0000000405087c23 */ /* 0x040fe20008010038 */
[----:B------:R-:W-:Y:S01]  /*9670*/  ISETP.GE.AND P4, PT, R2, R27, PT ;  /* 0x0000001b0200720c */ /* 0x000fe20003f86270 */
[----:B------:R-:W-:Y:S01]  /*9680*/  FFMA.FTZ R7, R5, UR4, R58 ;  /* 0x0000000405077c23 */ /* 0x000fe2000801003a */
[----:B------:R-:W-:-:S02]  /*9690*/  FSEL R206, R9, -INF , !P1 ;  /* 0xff80000009ce7808 */ /* 0x000fc40004800000 */
[C---:B------:R-:W-:Y:S02]  /*96a0*/  ISETP.GE.AND P6, PT, R2.reuse, R24, PT ;  /* 0x000000180200720c */ /* 0x040fe40003fc6270 */
        /* <DEDUP_REMOVED lines=13> */
[----:B------:R-:W-:Y:S01]  /*9780*/  ISETP.GE.AND P0, PT, R3, R24, PT ;  /* 0x000000180300720c */ /* 0x000fe20003f06270 */
[----:B------:R-:W-:Y:S01]  /*9790*/  FFMA.FTZ R10, R4, UR4, R63 ;  /* 0x00000004040a7c23 */ /* 0x000fe2000801003f */
[----:B------:R-:W-:-:S02]  /*97a0*/  FSEL R50, R7, -INF , !P6 ;  /* 0xff80000007327808 */ /* 0x000fc40007000000 */
[----:B------:R-:W-:Y:S02]  /*97b0*/  FSEL R49, R8, -INF , !P0 ;  /* 0xff80000008317808 */ /* 0x000fe40004000000 */
[----:B------:R-:W-:Y:S02]  /*97c0*/  ISETP.GE.AND P0, PT, R2, R25, PT ;  /* 0x000000190200720c */ /* 0x000fe40003f06270 */
[-C--:B------:R-:W-:Y:S01]  /*97d0*/  ISETP.GE.AND P5, PT, R3, R27.reuse, PT ;  /* 0x0000001b0300720c */ /* 0x080fe20003fa6270 */
[----:B--2---:R-:W-:Y:S01]  /*97e0*/  FFMA.FTZ R7, R5, UR4, R46 ;  /* 0x0000000405077c23 */ /* 0x004fe2000801002e */
[----:B------:R-:W-:Y:S01]  /*97f0*/  ISETP.GE.AND P4, PT, R3, R26, PT ;  /* 0x0000001a0300720c */ /* 0x000fe20003f86270 */
[C---:B------:R-:W-:Y:S01]  /*9800*/  FFMA.FTZ R8, R5.reuse, UR4, R44 ;  /* 0x0000000405087c23 */ /* 0x040fe2000801002c */
[----:B------:R-:W-:Y:S02]  /*9810*/  IADD3 R3, R0, 0x21, RZ ;  /* 0x0000002100037810 */ /* 0x000fe40007ffe0ff */
[----:B------:R-:W-:Y:S01]  /*9820*/  FSEL R170, R6, -INF , !P1 ;  /* 0xff80000006aa7808 */ /* 0x000fe20004800000 */
[----:B------:R-:W-:Y:S01]  /*9830*/  FFMA.FTZ R6, R5, UR4, R248 ;  /* 0x0000000405067c23 */ /* 0x000fe200080100f8 */
[----:B------:R-:W-:Y:S01]  /*9840*/  FSEL R7, R7, -INF , !P0 ;  /* 0xff80000007077808 */ /* 0x000fe20004000000 */
[----:B------:R-:W1:Y:S01]  /*9850*/  I2F R4, R3 ;  /* 0x0000000300047306 */ /* 0x000e620000201400 */
[----:B------:R-:W-:-:S02]  /*9860*/  ISETP.GE.AND P6, PT, R2, R27, PT ;  /* 0x0000001b0200720c */ /* 0x000fc40003fc6270 */
[----:B------:R-:W-:Y:S01]  /*9870*/  FSEL R51, R9, -INF , !P5 ;  /* 0xff80000009337808 */ /* 0x000fe20006800000 */
[----:B------:R2:W-:Y:S01]  /*9880*/  STL [R1], R7 ;  /* 0x0000000701007387 */ /* 0x0005e20000100800 */
[C---:B------:R-:W-:Y:S02]  /*9890*/  ISETP.GE.AND P1, PT, R2.reuse, R24, PT ;  /* 0x000000180200720c */ /* 0x040fe40003f26270 */
[----:B------:R-:W-:Y:S02]  /*98a0*/  ISETP.GE.AND P5, PT, R2, R26, PT ;  /* 0x0000001a0200720c */ /* 0x000fe40003fa6270 */
[----:B------:R-:W-:Y:S02]  /*98b0*/  IADD3 R2, R0, 0x28, RZ ;  /* 0x0000002800027810 */ /* 0x000fe40007ffe0ff */
[----:B------:R-:W-:Y:S02]  /*98c0*/  FSEL R64, R8, -INF , !P1 ;  /* 0xff80000008407808 */ /* 0x000fe40004800000 */
[----:B------:R-:W-:-:S02]  /*98d0*/  FSEL R44, R10, -INF , !P4 ;  /* 0xff8000000a2c7808 */ /* 0x000fc40006000000 */
[C---:B------:R-:W-:Y:S01]  /*98e0*/  ISETP.GE.AND P4, PT, R3.reuse, R24, PT ;  /* 0x000000180300720c */ /* 0x040fe20003f86270 */
[C---:B-1----:R-:W-:Y:S01]  /*98f0*/  FFMA.FTZ R8, R4.reuse, UR4, R45 ;  /* 0x0000000404087c23 */ /* 0x042fe2000801002d */
[C---:B------:R-:W-:Y:S01]  /*9900*/  ISETP.GE.AND P1, PT, R3.reuse, R25, PT ;  /* 0x000000190300720c */ /* 0x040fe20003f26270 */
[C---:B------:R-:W-:Y:S01]  /*9910*/  FFMA.FTZ R9, R4.reuse, UR4, R249 ;  /* 0x0000000404097c23 */ /* 0x040fe200080100f9 */
[----:B------:R-:W-:Y:S01]  /*9920*/  ISETP.GE.AND P0, PT, R3, R27, PT ;  /* 0x0000001b0300720c */ /* 0x000fe20003f06270 */
[----:B------:R-:W-:Y:S01]  /*9930*/  FFMA.FTZ R10, R4, UR4, R251 ;  /* 0x00000004040a7c23 */ /* 0x000fe200080100fb */
[----:B------:R-:W-:Y:S02]  /*9940*/  FSEL R227, R8, -INF , !P4 ;  /* 0xff80000008e37808 */ /* 0x000fe40006000000 */
[----:B------:R-:W-:Y:S02]  /*9950*/  FSEL R231, R9, -INF , !P0 ;  /* 0xff80000009e77808 */ /* 0x000fe40004000000 */
[----:B------:R-:W-:-:S02]  /*9960*/  ISETP.GE.AND P4, PT, R2, R25, PT ;  /* 0x000000190200720c */ /* 0x000fc40003f86270 */
[-C--:B------:R-:W-:Y:S02]  /*9970*/  ISETP.GE.AND P0, PT, R2, R26.reuse, PT ;  /* 0x0000001a0200720c */ /* 0x080fe40003f06270 */
[----:B--2---:R-:W-:Y:S01]  /*9980*/  FSEL R7, R6, -INF , !P6 ;  /* 0xff80000006077808 */ /* 0x004fe20007000000 */
[----:B------:R-:W-:Y:S01]  /*9990*/  FFMA.FTZ R6, R5, UR4, R250 ;  /* 0x0000000405067c23 */ /* 0x000fe200080100fa */
[----:B------:R-:W-:Y:S01]  /*99a0*/  ISETP.GE.AND P6, PT, R3, R26, PT ;  /* 0x0000001a0300720c */ /* 0x000fe20003fc6270 */
[----:B------:R-:W1:Y:S01]  /*99b0*/  I2F R5, R2 ;  /* 0x0000000200057306 */ /* 0x000e620000201400 */
[----:B------:R-:W-:Y:S01]  /*99c0*/  IADD3 R3, R0, 0x29, RZ ;  /* 0x0000002900037810 */ /* 0x000fe20007ffe0ff */
[----:B------:R2:W-:Y:S01]  /*99d0*/  STL [R1+0x4], R7 ;  /* 0x0000040701007387 */ /* 0x0005e20000100800 */
[----:B------:R-:W-:Y:S02]  /*99e0*/  FSEL R250, R6, -INF , !P5 ;  /* 0xff80000006fa7808 */ /* 0x000fe40006800000 */
[----:B------:R-:W-:-:S02]  /*99f0*/  ISETP.GE.AND P5, PT, R2, R24, PT ;  /* 0x000000180200720c */ /* 0x000fc40003fa6270 */
[----:B------:R-:W-:Y:S02]  /*9a00*/  FSEL R251, R10, -INF , !P6 ;  /* 0xff8000000afb7808 */ /* 0x000fe40007000000 */
[----:B------:R-:W-:Y:S01]  /*9a10*/  ISETP.GE.AND P6, PT, R3, R24, PT ;  /* 0x000000180300720c */ /* 0x000fe20003fc6270 */
[C---:B-1----:R-:W-:Y:S02]  /*9a20*/  FFMA.FTZ R6, R5.reuse, UR4, R220 ;  /* 0x0000000405067c23 */ /* 0x042fe400080100dc */
[----:B------:R-:W-:-:S05]  /*9a30*/  FFMA.FTZ R8, R5, UR4, R40 ;  /* 0x0000000405087c23 */ /* 0x000fca0008010028 */
[----:B------:R-:W-:Y:S02]  /*9a40*/  FSEL R224, R8, -INF , !P5 ;  /* 0xff80000008e07808 */ /* 0x000fe40006800000 */
[----:B------:R-:W-:Y:S01]  /*9a50*/  ISETP.GE.AND P5, PT, R3, R25, PT ;  /* 0x000000190300720c */ /* 0x000fe20003fa6270 */
[----:B--2---:R-:W-:Y:S02]  /*9a60*/  FFMA.FTZ R7, R4, UR4, R47 ;  /* 0x0000000404077c23 */ /* 0x004fe4000801002f */
[----:B------:R-:W1:Y:S03]  /*9a70*/  I2F R4, R3 ;  /* 0x0000000300047306 */ /* 0x000e660000201400 */
[----:B------:R-:W-:Y:S01]  /*9a80*/  FSEL R229, R7, -INF , !P1 ;  /* 0xff80000007e57808 */ /* 0x000fe20004800000 */
[C---:B------:R-:W-:Y:S01]  /*9a90*/  FFMA.FTZ R7, R5.reuse, UR4, R42 ;  /* 0x0000000405077c23 */ /* 0x040fe2000801002a */
[----:B------:R-:W-:Y:S01]  /*9aa0*/  ISETP.GE.AND P1, PT, R2, R27, PT ;  /* 0x0000001b0200720c */ /* 0x000fe20003f26270 */
[----:B------:R-:W-:Y:S01]  /*9ab0*/  FFMA.FTZ R5, R5, UR4, R222 ;  /* 0x0000000405057c23 */ /* 0x000fe200080100de */
[----:B------:R-:W-:-:S02]  /*9ac0*/  IADD3 R2, R0, 0x30, RZ ;  /* 0x0000003000027810 */ /* 0x000fc40007ffe0ff */
[----:B------:R-:W-:Y:S02]  /*9ad0*/  FSEL R226, R6, -INF , !P1 ;  /* 0xff80000006e27808 */ /* 0x000fe40004800000 */
[----:B------:R-:W2:Y:S01]  /*9ae0*/  I2F R6, R2 ;  /* 0x0000000200067306 */ /* 0x000ea20000201400 */
[----:B------:R-:W-:Y:S02]  /*9af0*/  FSEL R225, R7, -INF , !P4 ;  /* 0xff80000007e17808 */ /* 0x000fe40006000000 */
[C---:B------:R-:W-:Y:S02]  /*9b00*/  ISETP.GE.AND P4, PT, R3.reuse, R27, PT ;  /* 0x0000001b0300720c */ /* 0x040fe40003f86270 */
[----:B------:R-:W-:Y:S01]  /*9b10*/  ISETP.GE.AND P1, PT, R3, R26, PT ;  /* 0x0000001a0300720c */ /* 0x000fe20003f26270 */
[----:B-1----:R-:W-:Y:S01]  /*9b20*/  FFMA.FTZ R8, R4, UR4, R41 ;  /* 0x0000000404087c23 */ /* 0x002fe20008010029 */
[----:B------:R-:W-:Y:S01]  /*9b30*/  IADD3 R3, R0, 0x31, RZ ;  /* 0x0000003100037810 */ /* 0x000fe20007ffe0ff */
[C---:B------:R-:W-:Y:S01]  /*9b40*/  FFMA.FTZ R7, R4.reuse, UR4, R43 ;  /* 0x0000000404077c23 */ /* 0x040fe2000801002b */
[----:B------:R-:W-:Y:S01]  /*9b50*/  FSEL R248, R5, -INF , !P0 ;  /* 0xff80000005f87808 */ /* 0x000fe20004000000 */
[----:B------:R-:W-:Y:S01]  /*9b60*/  FFMA.FTZ R9, R4, UR4, R221 ;  /* 0x0000000404097c23 */ /* 0x000fe200080100dd */
[----:B------:R-:W-:Y:S01]  /*9b70*/  FSEL R45, R8, -INF , !P6 ;  /* 0xff800000082d7808 */ /* 0x000fe20007000000 */
[----:B------:R-:W-:Y:S01]  /*9b80*/  FFMA.FTZ R10, R4, UR4, R223 ;  /* 0x00000004040a7c23 */ /* 0x000fe200080100df */
[----:B------:R-:W-:Y:S01]  /*9b90*/  FSEL R47, R7, -INF , !P5 ;  /* 0xff800000072f7808 */ /* 0x000fe20006800000 */
[----:B------:R-:W1:Y:S01]  /*9ba0*/  I2F R4, R3 ;  /* 0x0000000300047306 */ /* 0x000e620000201400 */
[----:B------:R-:W-:Y:S01]  /*9bb0*/  FSEL R221, R9, -INF , !P4 ;  /* 0xff80000009dd7808 */ /* 0x000fe20006000000 */
[----:B--2---:R-:W-:Y:S01]  /*9bc0*/  FFMA.FTZ R5, R6, UR4, R38 ;  /* 0x0000000406057c23 */ /* 0x004fe20008010026 */
[----:B------:R-:W-:Y:S01]  /*9bd0*/  ISETP.GE.AND P0, PT, R2, R24, PT ;  /* 0x000000180200720c */ /* 0x000fe20003f06270 */
[----:B------:R-:W-:Y:S01]  /*9be0*/  FFMA.FTZ R7, R6, UR4, R36 ;  /* 0x0000000406077c23 */ /* 0x000fe20008010024 */
[----:B------:R-:W-:Y:S01]  /*9bf0*/  ISETP.GE.AND P6, PT, R2, R25, PT ;  /* 0x000000190200720c */ /* 0x000fe20003fc6270 */
[----:B------:R-:W-:Y:S01]  /*9c00*/  FFMA.FTZ R8, R6, UR4, R216 ;  /* 0x0000000406087c23 */ /* 0x000fe200080100d8 */
[----:B------:R-:W-:Y:S01]  /*9c10*/  ISETP.GE.AND P5, PT, R2, R27, PT ;  /* 0x0000001b0200720c */ /* 0x000fe20003fa6270 */
[----:B------:R-:W-:Y:S01]  /*9c20*/  FFMA.FTZ R6, R6, UR4, R218 ;  /* 0x0000000406067c23 */ /* 0x000fe200080100da */
[----:B------:R-:W-:-:S02]  /*9c30*/  ISETP.GE.AND P4, PT, R2, R26, PT ;  /* 0x0000001a0200720c */ /* 0x000fc40003f86270 */
[----:B------:R-:W-:Y:S02]  /*9c40*/  IADD3 R2, R0, 0x38, RZ ;  /* 0x0000003800027810 */ /* 0x000fe40007ffe0ff */
[----:B------:R-:W-:Y:S02]  /*9c50*/  FSEL R222, R5, -INF , !P6 ;  /* 0xff80000005de7808 */ /* 0x000fe40007000000 */
[----:B------:R-:W2:Y:S01]  /*9c60*/  I2F R5, R2 ;  /* 0x0000000200057306 */ /* 0x000ea20000201400 */
[----:B------:R-:W-:Y:S01]  /*9c70*/  FSEL R220, R7, -INF , !P0 ;  /* 0xff80000007dc7808 */ /* 0x000fe20004000000 */
[----:B-1----:R-:W-:Y:S01]  /*9c80*/  FFMA.FTZ R9, R4, UR4, R37 ;  /* 0x0000000404097c23 */ /* 0x002fe20008010025 */
[----:B------:R-:W-:Y:S01]  /*9c90*/  FSEL R249, R8, -INF , !P5 ;  /* 0xff80000008f97808 */ /* 0x000fe20006800000 */
[----:B------:R-:W-:Y:S01]  /*9ca0*/  FFMA.FTZ R8, R4, UR4, R39 ;  /* 0x0000000404087c23 */ /* 0x000fe20008010027 */
[----:B------:R-:W-:Y:S01]  /*9cb0*/  FSEL R223, R10, -INF , !P1 ;  /* 0xff8000000adf7808 */ /* 0x000fe20004800000 */
[C---:B------:R-:W-:Y:S01]  /*9cc0*/  FFMA.FTZ R7, R4.reuse, UR4, R217 ;  /* 0x0000000404077c23 */ /* 0x040fe200080100d9 */
[C---:B------:R-:W-:Y:S01]  /*9cd0*/  ISETP.GE.AND P1, PT, R3.reuse, R24, PT ;  /* 0x000000180300720c */ /* 0x040fe20003f26270 */
[----:B------:R-:W-:Y:S01]  /*9ce0*/  FFMA.FTZ R10, R4, UR4, R219 ;  /* 0x00000004040a7c23 */ /* 0x000fe200080100db */
[----:B------:R-:W-:-:S02]  /*9cf0*/  ISETP.GE.AND P0, PT, R3, R25, PT ;  /* 0x000000190300720c */ /* 0x000fc40003f06270 */
[C---:B------:R-:W-:Y:S02]  /*9d00*/  ISETP.GE.AND P6, PT, R3.reuse, R27, PT ;  /* 0x0000001b0300720c */ /* 0x040fe40003fc6270 */
[----:B------:R-:W-:Y:S02]  /*9d10*/  ISETP.GE.AND P5, PT, R3, R26, PT ;  /* 0x0000001a0300720c */ /* 0x000fe40003fa6270 */
[----:B------:R-:W1:Y:S01]  /*9d20*/  I2F R3, R0 ;  /* 0x0000000000037306 */ /* 0x000e620000201400 */
[----:B------:R-:W-:Y:S01]  /*9d30*/  FSEL R38, R6, -INF , !P4 ;  /* 0xff80000006267808 */ /* 0x000fe20006000000 */
[----:B--2---:R-:W-:Y:S01]  /*9d40*/  FFMA.FTZ R6, R5, UR4, R32 ;  /* 0x0000000405067c23 */ /* 0x004fe20008010020 */
[----:B------:R-:W-:Y:S01]  /*9d50*/  FSEL R216, R9, -INF , !P1 ;  /* 0xff80000009d87808 */ /* 0x000fe20004800000 */
[----:B------:R-:W-:Y:S01]  /*9d60*/  FFMA.FTZ R4, R5, UR4, R34 ;  /* 0x0000000405047c23 */ /* 0x000fe20008010022 */
[----:B------:R-:W-:Y:S02]  /*9d70*/  FSEL R217, R8, -INF , !P0 ;  /* 0xff80000008d97808 */ /* 0x000fe40004000000 */
[----:B------:R-:W-:-:S02]  /*9d80*/  FSEL R219, R7, -INF , !P6 ;  /* 0xff80000007db7808 */ /* 0x000fc40007000000 */
[C---:B------:R-:W-:Y:S02]  /*9d90*/  ISETP.GE.AND P4, PT, R2.reuse, R24, PT ;  /* 0x000000180200720c */ /* 0x040fe40003f86270 */
[C---:B------:R-:W-:Y:S02]  /*9da0*/  ISETP.GE.AND P1, PT, R2.reuse, R25, PT ;  /* 0x000000190200720c */ /* 0x040fe40003f26270 */
[C---:B------:R-:W-:Y:S02]  /*9db0*/  ISETP.GE.AND P0, PT, R2.reuse, R27, PT ;  /* 0x0000001b0200720c */ /* 0x040fe40003f06270 */
[----:B------:R-:W-:Y:S01]  /*9dc0*/  ISETP.GE.AND P6, PT, R2, R26, PT ;  /* 0x0000001a0200720c */ /* 0x000fe20003fc6270 */
[----:B------:R-:W-:Y:S01]  /*9dd0*/  FFMA.FTZ R2, R5, UR4, R208 ;  /* 0x0000000405027c23 */ /* 0x000fe200080100d0 */
[----:B------:R-:W-:Y:S01]  /*9de0*/  FSEL R37, R10, -INF , !P5 ;  /* 0xff8000000a257808 */ /* 0x000fe20006800000 */
[----:B-1----:R-:W-:Y:S01]  /*9df0*/  FFMA.FTZ R8, R3, UR4, R245 ;  /* 0x0000000403087c23 */ /* 0x002fe200080100f5 */
[----:B------:R-:W-:Y:S01]  /*9e00*/  FSEL R34, R6, -INF , !P4 ;  /* 0xff80000006227808 */ /* 0x000fe20006000000 */
[----:B------:R-:W-:Y:S01]  /*9e10*/  FFMA.FTZ R5, R5, UR4, R210 ;  /* 0x0000000405057c23 */ /* 0x000fe200080100d2 */
[----:B------:R-:W-:Y:S01]  /*9e20*/  FSEL R46, R4, -INF , !P1 ;  /* 0xff800000042e7808 */ /* 0x000fe20004800000 */
[C---:B------:R-:W-:Y:S01]  /*9e30*/  FFMA.FTZ R7, R3.reuse, UR4, R228 ;  /* 0x0000000403077c23 */ /* 0x040fe200080100e4 */
[----:B------:R-:W-:Y:S01]  /*9e40*/  FSEL R218, R2, -INF , !P0 ;  /* 0xff80000002da7808 */ /* 0x000fe20004000000 */
[C---:B------:R-:W-:Y:S01]  /*9e50*/  FFMA.FTZ R6, R3.reuse, UR4, R230 ;  /* 0x0000000403067c23 */ /* 0x040fe200080100e6 */
[C---:B------:R-:W-:Y:S01]  /*9e60*/  ISETP.GE.AND P5, PT, R0.reuse, R24, PT ;  /* 0x000000180000720c */ /* 0x040fe20003fa6270 */
[----:B------:R-:W-:Y:S01]  /*9e70*/  FFMA.FTZ R4, R3, UR4, R246 ;  /* 0x0000000403047c23 */ /* 0x000fe200080100f6 */
[----:B------:R-:W-:-:S02]  /*9e80*/  ISETP.GE.AND P4, PT, R0, R25, PT ;  /* 0x000000190000720c */ /* 0x000fc40003f86270 */
[C---:B------:R-:W-:Y:S02]  /*9e90*/  ISETP.GE.AND P1, PT, R0.reuse, R27, PT ;  /* 0x0000001b0000720c */ /* 0x040fe40003f26270 */
[C---:B------:R-:W-:Y:S02]  /*9ea0*/  ISETP.GE.AND P0, PT, R0.reuse, R26, PT ;  /* 0x0000001a0000720c */ /* 0x040fe40003f06270 */
[----:B------:R-:W-:Y:S02]  /*9eb0*/  IADD3 R0, R0, 0x39, RZ ;  /* 0x0000003900007810 */ /* 0x000fe40007ffe0ff */
[----:B------:R-:W-:Y:S02]  /*9ec0*/  FSEL R15, R8, -INF , !P0 ;  /* 0xff800000080f7808 */ /* 0x000fe40004000000 */
[----:B------:R-:W1:Y:S01]  /*9ed0*/  I2F R2, R0 ;  /* 0x0000000000027306 */ /* 0x000e620000201400 */
[----:B------:R-:W-:Y:S02]  /*9ee0*/  PLOP3.LUT P0, PT, PT, PT, UP0, 0x80, 0x0 ;  /* 0x000000000000781c */ /* 0x000fe40003f0f008 */
[----:B------:R-:W-:-:S02]  /*9ef0*/  FSEL R210, R5, -INF , !P6 ;  /* 0xff80000005d27808 */ /* 0x000fc40007000000 */
[----:B------:R-:W-:Y:S02]  /*9f00*/  FSEL R12, R7, -INF , !P5 ;  /* 0xff800000070c7808 */ /* 0x000fe40006800000 */
[----:B------:R-:W-:Y:S02]  /*9f10*/  FSEL R13, R6, -INF , !P4 ;  /* 0xff800000060d7808 */ /* 0x000fe40006000000 */
[----:B------:R-:W-:Y:S02]  /*9f20*/  FSEL R14, R4, -INF , !P1 ;  /* 0xff800000040e7808 */ /* 0x000fe40004800000 */
[C---:B------:R-:W-:Y:S02]  /*9f30*/  ISETP.GE.AND P6, PT, R0.reuse, R24, PT ;  /* 0x000000180000720c */ /* 0x040fe40003fc6270 */
[C---:B------:R-:W-:Y:S02]  /*9f40*/  ISETP.GE.AND P5, PT, R0.reuse, R25, PT ;  /* 0x000000190000720c */ /* 0x040fe40003fa6270 */
[----:B------:R-:W-:Y:S01]  /*9f50*/  ISETP.GE.AND P4, PT, R0, R27, PT ;  /* 0x0000001b0000720c */ /* 0x000fe20003f86270 */
[----:B-1----:R-:W-:Y:S01]  /*9f60*/  FFMA.FTZ R4, R2, UR4, R33 ;  /* 0x0000000402047c23 */ /* 0x002fe20008010021 */
[----:B------:R-:W-:Y:S01]  /*9f70*/  ISETP.GE.AND P1, PT, R0, R26, PT ;  /* 0x0000001a0000720c */ /* 0x000fe20003f26270 */
[----:B------:R-:W-:-:S02]  /*9f80*/  FFMA.FTZ R3, R2, UR4, R35 ;  /* 0x0000000402037c23 */ /* 0x000fc40008010023 */
[----:B------:R-:W-:Y:S01]  /*9f90*/  FFMA.FTZ R0, R2, UR4, R209 ;  /* 0x0000000402007c23 */ /* 0x000fe200080100d1 */
[----:B------:R-:W-:Y:S01]  /*9fa0*/  FSEL R33, R4, -INF , !P6 ;  /* 0xff80000004217808 */ /* 0x000fe20007000000 */
[----:B------:R-:W-:Y:S01]  /*9fb0*/  FFMA.FTZ R2, R2, UR4, R211 ;  /* 0x0000000402027c23 */ /* 0x000fe200080100d3 */
[----:B------:R-:W-:Y:S02]  /*9fc0*/  FSEL R35, R3, -INF , !P5 ;  /* 0xff80000003237808 */ /* 0x000fe40006800000 */
        /* <DEDUP_REMOVED lines=55> */
[----:B----4-:R-:W-:-:S03]  /*a340*/  IADD3.X R10, R3, UR27, RZ, P5, !PT ;  /* 0x0000001b030a7c10 */ /* 0x010fc6000affe4ff */
        /* <DEDUP_REMOVED lines=25> */
.L_x_331:
[----:B------:R-:W-:Y:S05]  /*a4e0*/  BSYNC B0 ;  /* 0x0000000000007941 */ /* 0x000fea0003800000 */
.L_x_330:
[----:B------:R-:W0:Y:S02]  /*a4f0*/  LDGDEPBAR ;  /* 0x00000000000079af */ /* 0x000e240000000000 */
.L_x_329:
[----:B------:R-:W2:Y:S01]  /*a500*/  LDL.LU R228, [R1] ;  /* 0x0000000001e47983 */ /* 0x000ea20000300800 */
[----:B------:R-:W-:-:S03]  /*a510*/  MOV R36, R64 ;  /* 0x0000004000247202 */ /* 0x000fc60000000f00 */
[----:B------:R3:W-:Y:S04]  /*a520*/  STL [R1+0x64], R27 ;  /* 0x0000641b01007387 */ /* 0x0007e80000100800 */
[----:B---3--:R-:W3:Y:S01]  /*a530*/  LDL.LU R27, [R1+0x4] ;  /* 0x00000400011b7983 */ /* 0x008ee20000300800 */
        /* <DEDUP_REMOVED lines=22> */
[----:B------:R-:W-:Y:S02]  /*a6a0*/  FMNMX.FTZ R0, R30, R0, !PT ;  /* 0x000000001e007209 */ /* 0x000fe40007810000 */
[----:B------:R-:W-:-:S02]  /*a6b0*/  FMNMX.FTZ R3, R50, R2, !PT ;  /* 0x0000000232037209 */ /* 0x000fc40007810000 */
[----:B------:R-:W-:Y:S02]  /*a6c0*/  FMNMX.FTZ R4, R34, R4, !PT ;  /* 0x0000000422047209 */ /* 0x000fe40007810000 */
[----:B------:R-:W-:Y:S02]  /*a6d0*/  FMNMX.FTZ R2, R22, R0, !PT ;  /* 0x0000000016027209 */ /* 0x000fe40007810000 */
[----:B------:R-:W-:Y:S02]  /*a6e0*/  FMNMX.FTZ R0, R33, R4, !PT ;  /* 0x0000000421007209 */ /* 0x000fe40007810000 */
[----:B------:R-:W-:-:S03]  /*a6f0*/  FMNMX.FTZ R2, R19, R2, !PT ;  /* 0x0000000213027209 */ /* 0x000fc60007810000 */
[----:B------:R-:W1:Y:S02]  /*a700*/  SHFL.BFLY PT, R6, R0, 0x2, 0x1f ;  /* 0x0c401f0000067f89 */ /* 0x000e6400000e0000 */
[----:B-1----:R-:W-:-:S05]  /*a710*/  FMNMX.FTZ R0, R0, R6, !PT ;  /* 0x0000000600007209 */ /* 0x002fca0007810000 */
[----:B------:R-:W1:Y:S02]  /*a720*/  SHFL.BFLY PT, R6, R0, 0x1, 0x1f ;  /* 0x0c201f0000067f89 */ /* 0x000e6400000e0000 */
[----:B-1----:R-:W-:-:S04]  /*a730*/  FMNMX.FTZ R252, R0, R6, !PT ;  /* 0x0000000600fc7209 */ /* 0x002fc80007810000 */
[----:B------:R-:W-:Y:S01]  /*a740*/  FSETP.NEU.FTZ.AND P6, PT, R252, -INF , PT ;  /* 0xff800000fc00780b */ /* 0x000fe20003fdd000 */
[----:B------:R-:W-:Y:S01]  /*a750*/  STL [R1+0x60], R26 ;  /* 0x0000601a01007387 */ /* 0x000fe20000100800 */
[----:B--2---:R-:W-:-:S04]  /*a760*/  FMNMX.FTZ R3, R228, R3, !PT ;  /* 0x00000003e4037209 */ /* 0x004fc80007810000 */
        /* <DEDUP_REMOVED lines=13> */
[----:B---3--:R-:W-:Y:S02]  /*a840*/  FMNMX.FTZ R2, R27, R3, !PT ;  /* 0x000000031b027209 */ /* 0x008fe40007810000 */
[----:B------:R-:W-:Y:S02]  /*a850*/  FMNMX.FTZ R3, R46, R5, !PT ;  /* 0x000000052e037209 */ /* 0x000fe40007810000 */
[----:B------:R-:W-:Y:S02]  /*a860*/  FMNMX.FTZ R4, R214, R4, !PT ;  /* 0x00000004d6047209 */ /* 0x000fe40007810000 */
[----:B------:R-:W-:Y:S02]  /*a870*/  FMNMX.FTZ R5, R231, R2, !PT ;  /* 0x00000002e7057209 */ /* 0x000fe40007810000 */
[----:B------:R-:W-:-:S02]  /*a880*/  FMNMX.FTZ R2, R35, R3, !PT ;  /* 0x0000000323027209 */ /* 0x000fc40007810000 */
[----:B------:R-:W-:-:S04]  /*a890*/  FMNMX.FTZ R3, R207, R4, !PT ;  /* 0x00000004cf037209 */ /* 0x000fc80007810000 */
        /* <DEDUP_REMOVED lines=13> */
[----:B------:R-:W-:-:S03]  /*a970*/  FMNMX.FTZ R3, R38, R3, !PT ;  /* 0x0000000326037209 */ /* 0x000fc60007810000 */
[----:B------:R-:W2:Y:S01]  /*a980*/  SHFL.BFLY PT, R8, R4, 0x2, 0x1f ;  /* 0x0c401f0004087f89 */ /* 0x000ea200000e0000 */
[----:B------:R-:W-:-:S04]  /*a990*/  FMNMX.FTZ R0, R37, R3, !PT ;  /* 0x0000000325007209 */ /* 0x000fc80007810000 */
[----:B------:R-:W-:Y:S02]  /*a9a0*/  FMNMX.FTZ R0, R210, R0, !PT ;  /* 0x00000000d2007209 */ /* 0x000fe40007810000 */
[----:B-1----:R-:W-:Y:S02]  /*a9b0*/  FMNMX.FTZ R2, R2, R5, !PT ;  /* 0x0000000502027209 */ /* 0x002fe40007810000 */
[----:B------:R-:W-:-:S03]  /*a9c0*/  FMNMX.FTZ R0, R209, R0, !PT ;  /* 0x00000000d1007209 */ /* 0x000fc60007810000 */
[----:B------:R-:W1:Y:S04]  /*a9d0*/  SHFL.BFLY PT, R7, R2, 0x1, 0x1f ;  /* 0x0c201f0002077f89 */ /* 0x000e6800000e0000 */
[----:B------:R-:W3:Y:S01]  /*a9e0*/  SHFL.BFLY PT, R6, R0, 0x2, 0x1f ;  /* 0x0c401f0000067f89 */ /* 0x000ee200000e0000 */
[----:B------:R-:W-:-:S05]  /*a9f0*/  FMUL.FTZ R3, R252, c[0x0][0x23c] ;  /* 0x00008f00fc037a20 */ /* 0x000fca0000410000 */
[----:B------:R-:W-:Y:S02]  /*aa00*/  FSEL R3, R3, RZ, P6 ;  /* 0x000000ff03037208 */ /* 0x000fe40003000000 */
[----:B--2---:R-:W-:-:S03]  /*aa10*/  FMNMX.FTZ R4, R4, R8, !PT ;  /* 0x0000000804047209 */ /* 0x004fc60007810000 */
[--C-:B------:R-:W-:Y:S02]  /*aa20*/  FFMA.FTZ R5, R12, c[0x0][0x23c], -R3.reuse ;  /* 0x00008f000c057a23 */ /* 0x100fe40000010803 */
[----:B------:R-:W2:Y:S02]  /*aa30*/  SHFL.BFLY PT, R8, R4, 0x1, 0x1f ;  /* 0x0c201f0004087f89 */ /* 0x000ea400000e0000 */
[----:B------:R4:W-:Y:S01]  /*aa40*/  MUFU.EX2 R211, R5 ;  /* 0x0000000500d37308 */ /* 0x0009e20000000800 */
[----:B-1----:R-:W-:Y:S02]  /*aa50*/  FMNMX.FTZ R247, R2, R7, !PT ;  /* 0x0000000702f77209 */ /* 0x002fe40007810000 */
[----:B---3--:R-:W-:Y:S01]  /*aa60*/  FMNMX.FTZ R0, R0, R6, !PT ;  /* 0x0000000600007209 */ /* 0x008fe20007810000 */
[--C-:B----4-:R-:W-:Y:S01]  /*aa70*/  FFMA.FTZ R5, R28, c[0x0][0x23c], -R3.reuse ;  /* 0x00008f001c057a23 */ /* 0x110fe20000010803 */
[----:B------:R-:W-:Y:S01]  /*aa80*/  FSETP.NEU.FTZ.AND P5, PT, R247, -INF , PT ;  /* 0xff800000f700780b */ /* 0x000fe20003fbd000 */
[----:B------:R-:W-:-:S02]  /*aa90*/  FFMA.FTZ R2, R18, c[0x0][0x23c], -R3 ;  /* 0x00008f0012027a23 */ /* 0x000fc40000010803 */
[----:B------:R1:W-:Y:S01]  /*aaa0*/  MUFU.EX2 R41, R5 ;  /* 0x0000000500297308 */ /* 0x0003e20000000800 */
[----:B------:R-:W-:-:S05]  /*aab0*/  FMUL.FTZ R28, R247, c[0x0][0x23c] ;  /* 0x00008f00f71c7a20 */ /* 0x000fca0000410000 */
[----:B------:R-:W-:Y:S02]  /*aac0*/  FSEL R28, R28, RZ, P5 ;  /* 0x000000ff1c1c7208 */ /* 0x000fe40002800000 */
[----:B------:R3:W4:Y:S01]  /*aad0*/  MUFU.EX2 R32, R2 ;  /* 0x0000000200207308 */ /* 0x0007220000000800 */
[----:B-1----:R-:W1:Y:S01]  /*aae0*/  SHFL.BFLY PT, R5, R0, 0x1, 0x1f ;  /* 0x0c201f0000057f89 */ /* 0x002e6200000e0000 */
[----:B--2---:R-:W-:Y:S01]  /*aaf0*/  FMNMX.FTZ R246, R4, R8, !PT ;  /* 0x0000000804f67209 */ /* 0x004fe20007810000 */
[----:B---3--:R-:W-:-:S05]  /*ab00*/  FFMA.FTZ R2, R16, c[0x0][0x23c], -R3 ;  /* 0x00008f0010027a23 */ /* 0x008fca0000010803 */
[----:B------:R2:W-:Y:S01]  /*ab10*/  MUFU.EX2 R39, R2 ;  /* 0x0000000200277308 */ /* 0x0005e20000000800 */
[----:B------:R-:W-:Y:S01]  /*ab20*/  FSETP.NEU.FTZ.AND P4, PT, R246, -INF , PT ;  /* 0xff800000f600780b */ /* 0x000fe20003f9d000 */
[----:B--2---:R-:W-:-:S06]  /*ab30*/  FFMA.FTZ R2, R13, c[0x0][0x23c], -R28 ;  /* 0x00008f000d027a23 */ /* 0x004fcc000001081c */
[----:B------:R2:W-:Y:S01]  /*ab40*/  MUFU.EX2 R26, R2 ;  /* 0x00000002001a7308 */ /* 0x0005e20000000800 */
[----:B-1----:R-:W-:Y:S01]  /*ab50*/  FMNMX.FTZ R245, R0, R5, !PT ;  /* 0x0000000500f57209 */ /* 0x002fe20007810000 */
[----:B--2---:R-:W-:Y:S02]  /*ab60*/  FFMA.FTZ R2, R29, c[0x0][0x23c], -R28 ;  /* 0x00008f001d027a23 */ /* 0x004fe4000001081c */
[----:B------:R-:W-:-:S05]  /*ab70*/  FMUL.FTZ R29, R246, c[0x0][0x23c] ;  /* 0x00008f00f61d7a20 */ /* 0x000fca0000410000 */
[----:B------:R-:W-:Y:S02]  /*ab80*/  FSEL R29, R29, RZ, P4 ;  /* 0x000000ff1d1d7208 */ /* 0x000fe40002000000 */
[----:B------:R-:W-:-:S03]  /*ab90*/  FSETP.NEU.FTZ.AND P1, PT, R245, -INF , PT ;  /* 0xff800000f500780b */ /* 0x000fc60003f3d000 */
[--C-:B------:R-:W-:Y:S01]  /*aba0*/  FFMA.FTZ R0, R22, c[0x0][0x23c], -R29.reuse ;  /* 0x00008f0016007a23 */ /* 0x100fe2000001081d */
[----:B----4-:R-:W-:Y:S01]  /*abb0*/  MOV R22, R32 ;  /* 0x0000002000167202 */ /* 0x010fe20000000f00 */
[----:B------:R-:W-:Y:S02]  /*abc0*/  FMUL.FTZ R32, R245, c[0x0][0x23c] ;  /* 0x00008f00f5207a20 */ /* 0x000fe40000410000 */
[----:B------:R1:W-:Y:S03]  /*abd0*/  MUFU.EX2 R40, R0 ;  /* 0x0000000000287308 */ /* 0x0003e60000000800 */
[----:B------:R-:W-:Y:S01]  /*abe0*/  FSEL R32, R32, RZ, P1 ;  /* 0x000000ff20207208 */ /* 0x000fe20000800000 */
[----:B------:R-:W-:Y:S04]  /*abf0*/  STL [R1+0x5c], R25 ;  /* 0x00005c1901007387 */ /* 0x000fe80000100800 */
[----:B------:R2:W-:Y:S01]  /*ac00*/  STL [R1+0x58], R24 ;  /* 0x0000581801007387 */ /* 0x0005e20000100800 */
[----:B-1----:R-:W-:-:S04]  /*ac10*/  FFMA.FTZ R0, R19, c[0x0][0x23c], -R29 ;  /* 0x00008f0013007a23 */ /* 0x002fc8000001081d */
[----:B------:R1:W-:Y:S08]  /*ac20*/  MUFU.EX2 R5, R0 ;  /* 0x0000000000057308 */ /* 0x0003f00000000800 */
[----:B------:R3:W-:Y:S01]  /*ac30*/  MUFU.EX2 R230, R2 ;  /* 0x0000000200e67308 */ /* 0x0007e20000000800 */
[----:B-1----:R-:W-:-:S07]  /*ac40*/  FFMA.FTZ R0, R15, c[0x0][0x23c], -R32 ;  /* 0x00008f000f007a23 */ /* 0x002fce0000010820 */
[----:B--2---:R1:W-:Y:S01]  /*ac50*/  MUFU.EX2 R24, R0 ;  /* 0x0000000000187308 */ /* 0x0043e20000000800 */
[----:B---3--:R-:W-:-:S07]  /*ac60*/  FFMA.FTZ R2, R20, c[0x0][0x23c], -R28 ;  /* 0x00008f0014027a23 */ /* 0x008fce000001081c */
[----:B------:R2:W-:Y:S01]  /*ac70*/  MUFU.EX2 R9, R2 ;  /* 0x0000000200097308 */ /* 0x0005e20000000800 */
[----:B-1----:R-:W-:-:S07]  /*ac80*/  FFMA.FTZ R0, R31, c[0x0][0x23c], -R32 ;  /* 0x00008f001f007a23 */ /* 0x002fce0000010820 */
[----:B------:R1:W-:Y:S01]  /*ac90*/  MUFU.EX2 R6, R0 ;  /* 0x0000000000067308 */ /* 0x0003e20000000800 */
[----:B--2---:R-:W-:Y:S02]  /*aca0*/  FFMA.FTZ R2, R17, c[0x0][0x23c], -R28 ;  /* 0x00008f0011027a23 */ /* 0x004fe4000001081c */
[----:B------:R-:W-:Y:S05]  /*acb0*/  LDSM.16.MT88.4 R16, [R234+0xc000] ;  /* 0x00c00000ea10783b */ /* 0x000fea0000004200 */
[----:B------:R2:W-:Y:S01]  /*acc0*/  MUFU.EX2 R10, R2 ;  /* 0x00000002000a7308 */ /* 0x0005e20000000800 */
[----:B-1----:R-:W-:-:S07]  /*acd0*/  FFMA.FTZ R0, R21, c[0x0][0x23c], -R32 ;  /* 0x00008f0015007a23 */ /* 0x002fce0000010820 */
[----:B------:R1:W-:Y:S01]  /*ace0*/  MUFU.EX2 R20, R0 ;  /* 0x0000000000147308 */ /* 0x0003e20000000800 */
[----:B--2---:R-:W-:Y:S02]  /*acf0*/  FFMA.FTZ R2, R14, c[0x0][0x23c], -R29 ;  /* 0x00008f000e027a23 */ /* 0x004fe4000001081d */
[----:B------:R-:W2:Y:S05]  /*ad00*/  LDSM.16.MT88.4 R12, [R233+0xc000] ;  /* 0x00c00000e90c783b */ /* 0x000eaa0000004200 */
[----:B------:R3:W-:Y:S01]  /*ad10*/  MUFU.EX2 R25, R2 ;  /* 0x0000000200197308 */ /* 0x0007e20000000800 */
[----:B-1----:R-:W-:-:S05]  /*ad20*/  FSEL R0, R247, RZ, P5 ;  /* 0x000000fff7007208 */ /* 0x002fca0002800000 */
[----:B------:R-:W-:Y:S01]  /*ad30*/  FADD.FTZ R4, R167, -R0 ;  /* 0x80000000a7047221 */ /* 0x000fe20000010000 */
[----:B------:R-:W-:Y:S01]  /*ad40*/  FSEL R0, R246, RZ, P4 ;  /* 0x000000fff6007208 */ /* 0x000fe20002000000 */
[----:B---3--:R-:W-:Y:S02]  /*ad50*/  FFMA.FTZ R2, R30, c[0x0][0x23c], -R29 ;  /* 0x00008f001e027a23 */ /* 0x008fe4000001081d */
[----:B------:R-:W-:Y:S02]  /*ad60*/  FMUL.FTZ R30, R4, c[0x0][0x23c] ;  /* 0x00008f00041e7a20 */ /* 0x000fe40000410000 */
[----:B------:R-:W-:Y:S01]  /*ad70*/  FADD.FTZ R4, R166, -R0 ;  /* 0x80000000a6047221 */ /* 0x000fe20000010000 */
[----:B------:R-:W-:Y:S01]  /*ad80*/  FSEL R0, R245, RZ, P1 ;  /* 0x000000fff5007208 */ /* 0x000fe20000800000 */
[----:B------:R1:W3:Y:S04]  /*ad90*/  MUFU.EX2 R11, R2 ;  /* 0x00000002000b7308 */ /* 0x0002e80000000800 */
[----:B------:R-:W-:-:S04]  /*ada0*/  FADD.FTZ R0, R165, -R0 ;  /* 0x80000000a5007221 */ /* 0x000fc80000010000 */
[----:B------:R-:W-:Y:S01]  /*adb0*/  FMUL.FTZ R0, R0, c[0x0][0x23c] ;  /* 0x00008f0000007a20 */ /* 0x000fe20000410000 */
[----:B-1----:R-:W-:-:S05]  /*adc0*/  FSEL R2, R252, RZ, P6 ;  /* 0x000000fffc027208 */ /* 0x002fca0003000000 */
[----:B------:R-:W-:Y:S01]  /*add0*/  FADD.FTZ R2, R168, -R2 ;  /* 0x80000002a8027221 */ /* 0x000fe20000010000 */
[----:B------:R1:W-:Y:S01]  /*ade0*/  MUFU.EX2 R48, R0 ;  /* 0x0000000000307308 */ /* 0x0003e20000000800 */
[----:B------:R-:W-:Y:S02]  /*adf0*/  FMUL.FTZ R4, R4, c[0x0][0x23c] ;  /* 0x00008f0004047a20 */ /* 0x000fe40000410000 */
[----:B------:R-:W-:-:S05]  /*ae00*/  FMUL.FTZ R2, R2, c[0x0][0x23c] ;  /* 0x00008f0002027a20 */ /* 0x000fca0000410000 */
[----:B------:R-:W-:Y:S01]  /*ae10*/  MUFU.EX2 R30, R30 ;  /* 0x0000001e001e7308 */ /* 0x000fe20000000800 */
[----:B-1----:R-:W-:-:S07]  /*ae20*/  FFMA.FTZ R0, R23, c[0x0][0x23c], -R32 ;  /* 0x00008f0017007a23 */ /* 0x002fce0000010820 */
[----:B------:R-:W1:Y:S08]  /*ae30*/  MUFU.EX2 R2, R2 ;  /* 0x0000000200027308 */ /* 0x000e700000000800 */
[----:B------:R-:W4:Y:S08]  /*ae40*/  MUFU.EX2 R31, R4 ;  /* 0x00000004001f7308 */ /* 0x000f300000000800 */
[----:B------:R2:W2:Y:S01]  /*ae50*/  MUFU.EX2 R167, R0 ;  /* 0x0000000000a77308 */ /* 0x0004a20000000800 */
[----:B------:R-:W-:-:S02]  /*ae60*/  MOV R168, R41 ;  /* 0x0000002900a87202 */ /* 0x000fc40000000f00 */
[----:B---3--:R-:W-:Y:S02]  /*ae70*/  MOV R21, R11 ;  /* 0x0000000b00157202 */ /* 0x008fe40000000f00 */
[----:B------:R-:W-:Y:S02]  /*ae80*/  MOV R166, R6 ;  /* 0x0000000600a67202 */ /* 0x000fe40000000f00 */
[----:B------:R-:W-:Y:S02]  /*ae90*/  MOV R165, R5 ;  /* 0x0000000500a57202 */ /* 0x000fe40000000f00 */
[----:B------:R-:W-:Y:S01]  /*aea0*/  MOV R23, R10 ;  /* 0x0000000a00177202 */ /* 0x000fe20000000f00 */
[-C--:B-1----:R-:W-:Y:S01]  /*aeb0*/  FMUL.FTZ R176, R176, R2.reuse ;  /* 0x00000002b0b07220 */ /* 0x082fe20000410000 */
[----:B------:R-:W-:Y:S01]  /*aec0*/  F2FP.BF16.PACK_AB R8, R168, R211 ;  /* 0x000000d3a808723e */ /* 0x000fe200000010ff */
[----:B------:R-:W-:Y:S01]  /*aed0*/  FMUL.FTZ R177, R177, R2 ;  /* 0x00000002b1b17220 */ /* 0x000fe20000410000 */
[----:B--2---:R-:W-:Y:S01]  /*aee0*/  MOV R0, R9 ;  /* 0x0000000900007202 */ /* 0x004fe20000000f00 */
        /* <DEDUP_REMOVED lines=20> */
[----:B------:R-:W-:Y:S01]  /*b030*/  FMUL.FTZ R187, R187, R30 ;  /* 0x0000001ebbbb7220 */ /* 0x000fe20000410000 */
[-C--:B------:R-:W-:Y:S08]  /*b040*/  HMMA.16816.F32.BF16 R176, R8, R12.reuse, R176 ;  /* 0x0000000c08b0723c */ /* 0x080ff000000418b0 */
        /* <DEDUP_REMOVED lines=9> */
[----:B------:R-:W2:Y:S01]  /*b0e0*/  LDL.LU R85, [R1+0x14] ;  /* 0x0000140001557983 */ /* 0x000ea20000300800 */
        /* <DEDUP_REMOVED lines=16> */
[----:B------:R-:W-:Y:S01]  /*b1f0*/  MOV R187, R40 ;  /* 0x0000002800bb7202 */ /* 0x000fe20000000f00 */
[----:B------:R-:W-:Y:S08]  /*b200*/  HMMA.16816.F32.BF16 R64, R4, R18, R76 ;  /* 0x000000120440723c */ /* 0x000ff0000004184c */
[-C--:B------:R-:W-:Y:S08]  /*b210*/  HMMA.16816.F32.BF16 R40, R8, R16.reuse, R68 ;  /* 0x000000100828723c */ /* 0x080ff00000041844 */
[----:B------:R-:W-:Y:S08]  /*b220*/  HMMA.16816.F32.BF16 R68, R4, R16, R72 ;  /* 0x000000100444723c */ /* 0x000ff00000041848 */
        /* <DEDUP_REMOVED lines=31> */
[----:B-1----:R-:W-:Y:S01]  /*b420*/  HMMA.16816.F32.BF16 R100, R8, R16, R100 ;  /* 0x000000100864723c */ /* 0x002fe20000041864 */
[----:B------:R-:W-:Y:S02]  /*b430*/  MOV R184, R167 ;  /* 0x000000a700b87202 */ /* 0x000fe40000000f00 */
[----:B------:R-:W-:Y:S02]  /*b440*/  MOV R78, R39 ;  /* 0x00000027004e7202 */ /* 0x000fe40000000f00 */
[----:B------:R-:W-:-:S02]  /*b450*/  MOV R167, R37 ;  /* 0x0000002500a77202 */ /* 0x000fc40000000f00 */
[----:B------:R-:W-:Y:S01]  /*b460*/  MOV R165, R38 ;  /* 0x0000002600a57202 */ /* 0x000fe20000000f00 */
[----:B------:R-:W-:Y:S01]  /*b470*/  HMMA.16816.F32.BF16 R104, R4, R16, R104 ;  /* 0x000000100468723c */ /* 0x000fe20000041868 */
[----:B------:R-:W-:-:S07]  /*b480*/  MOV R79, R36 ;  /* 0x00000024004f7202 */ /* 0x000fce0000000f00 */
[-C--:B------:R-:W-:Y:S08]  /*b490*/  HMMA.16816.F32.BF16 R108, R4, R18.reuse, R108 ;  /* 0x00000012046c723c */ /* 0x080ff0000004186c */
[----:B------:R-:W-:Y:S01]  /*b4a0*/  HMMA.16816.F32.BF16 R112, R8, R18, R112 ;  /* 0x000000120870723c */ /* 0x000fe20000041870 */
[----:B------:R-:W1:Y:S07]  /*b4b0*/  LDSM.16.MT88.4 R16, [R234+0xe000] ;  /* 0x00e00000ea10783b */ /* 0x000e6e0000004200 */
[C---:B------:R-:W-:Y:S08]  /*b4c0*/  HMMA.16816.F32.BF16 R36, R4.reuse, R12, R88 ;  /* 0x0000000c0424723c */ /* 0x040ff00000041858 */
[-C--:B------:R-:W-:Y:S08]  /*b4d0*/  HMMA.16816.F32.BF16 R92, R4, R14.reuse, R92 ;  /* 0x0000000e045c723c */ /* 0x080ff0000004185c */
[----:B------:R-:W-:Y:S01]  /*b4e0*/  HMMA.16816.F32.BF16 R72, R8, R14, R96 ;  /* 0x0000000e0848723c */ /* 0x000fe20000041860 */
[----:B------:R-:W3:Y:S01]  /*b4f0*/  LDSM.16.MT88.4 R12, [R233+0xe000] ;  /* 0x00e00000e90c783b */ /* 0x000ee20000004200 */
[----:B------:R-:W-:-:S02]  /*b500*/  MOV R87, R187 ;  /* 0x000000bb00577202 */ /* 0x000fc40000000f00 */
[----:B------:R-:W-:Y:S01]  /*b510*/  MOV R187, R0 ;  /* 0x0000000000bb7202 */ /* 0x000fe20000000f00 */
[----:B------:R-:W-:Y:S02]  /*b520*/  FFMA.FTZ R0, R212, c[0x0][0x23c], -R3 ;  /* 0x00008f00d4007a23 */ /* 0x000fe40000010803 */
[-C--:B------:R-:W-:Y:S02]  /*b530*/  FMUL.FTZ R132, R132, R2.reuse ;  /* 0x0000000284847220 */ /* 0x080fe40000410000 */
[----:B------:R4:W-:Y:S01]  /*b540*/  MUFU.EX2 R96, R0 ;  /* 0x0000000000607308 */ /* 0x0009e20000000800 */
[----:B------:R-:W-:Y:S02]  /*b550*/  FMUL.FTZ R133, R133, R2 ;  /* 0x0000000285857220 */ /* 0x000fe40000410000 */
[-C--:B------:R-:W-:Y:S02]  /*b560*/  FMUL.FTZ R134, R134, R30.reuse ;  /* 0x0000001e86867220 */ /* 0x080fe40000410000 */
[----:B------:R-:W-:-:S02]  /*b570*/  FMUL.FTZ R135, R135, R30 ;  /* 0x0000001e87877220 */ /* 0x000fc40000410000 */
[-C--:B------:R-:W-:Y:S02]  /*b580*/  FMUL.FTZ R116, R116, R2.reuse ;  /* 0x0000000274747220 */ /* 0x080fe40000410000 */
[----:B------:R-:W-:Y:S02]  /*b590*/  FMUL.FTZ R117, R117, R2 ;  /* 0x0000000275757220 */ /* 0x000fe40000410000 */
[-C--:B------:R-:W-:Y:S02]  /*b5a0*/  FMUL.FTZ R118, R118, R30.reuse ;  /* 0x0000001e76767220 */ /* 0x080fe40000410000 */
[----:B------:R-:W-:Y:S02]  /*b5b0*/  FMUL.FTZ R119, R119, R30 ;  /* 0x0000001e77777220 */ /* 0x000fe40000410000 */
[----:B----4-:R-:W-:Y:S02]  /*b5c0*/  FFMA.FTZ R0, R204, c[0x0][0x23c], -R3 ;  /* 0x00008f00cc007a23 */ /* 0x010fe40000010803 */
[----:B------:R-:W-:-:S02]  /*b5d0*/  FMUL.FTZ R120, R120, R31 ;  /* 0x0000001f78787220 */ /* 0x000fc40000410000 */
[-C--:B------:R-:W-:Y:S01]  /*b5e0*/  FMUL.FTZ R121, R121, R31.reuse ;  /* 0x0000001f79797220 */ /* 0x080fe20000410000 */
[----:B------:R4:W1:Y:S01]  /*b5f0*/  MUFU.EX2 R84, R0 ;  /* 0x0000000000547308 */ /* 0x0008620000000800 */
        /* <DEDUP_REMOVED lines=10> */
[----:B----4-:R-:W-:Y:S01]  /*b6a0*/  FFMA.FTZ R0, R164, c[0x0][0x23c], -R3 ;  /* 0x00008f00a4007a23 */ /* 0x010fe20000010803 */
[----:B-1----:R-:W-:Y:S03]  /*b6b0*/  HMMA.16816.F32.BF16 R80, R8, R16, R132 ;  /* 0x000000100850723c */ /* 0x002fe60000041884 */
[----:B------:R1:W-:Y:S01]  /*b6c0*/  MUFU.EX2 R134, R0 ;  /* 0x0000000000867308 */ /* 0x0003e20000000800 */
[----:B------:R-:W-:-:S02]  /*b6d0*/  MOV R186, R23 ;  /* 0x0000001700ba7202 */ /* 0x000fc40000000f00 */
[----:B------:R-:W-:Y:S02]  /*b6e0*/  MOV R86, R21 ;  /* 0x0000001500567202 */ /* 0x000fe40000000f00 */
[-C--:B---3--:R-:W-:Y:S01]  /*b6f0*/  HMMA.16816.F32.BF16 R116, R8, R12.reuse, R116 ;  /* 0x0000000c0874723c */ /* 0x088fe20000041874 */
[----:B------:R-:W-:Y:S02]  /*b700*/  MOV R76, R22 ;  /* 0x00000016004c7202 */ /* 0x000fe40000000f00 */
[----:B------:R-:W-:Y:S02]  /*b710*/  MOV R77, R20 ;  /* 0x00000014004d7202 */ /* 0x000fe40000000f00 */
[----:B------:R-:W-:Y:S03]  /*b720*/  LDSM.16.MT88.4 R20, [R235+0xe000] ;  /* 0x00e00000eb14783b */ /* 0x000fe60000004200 */
        /* <DEDUP_REMOVED lines=12> */
[----:B------:R-:W-:Y:S02]  /*b7f0*/  FMUL.FTZ R144, R144, R31 ;  /* 0x0000001f90907220 */ /* 0x000fe40000410000 */
[----:B-1----:R-:W-:-:S05]  /*b800*/  FFMA.FTZ R0, R50, c[0x0][0x23c], -R28 ;  /* 0x00008f0032007a23 */ /* 0x002fca000001081c */
[----:B------:R1:W-:Y:S01]  /*b810*/  MUFU.EX2 R91, R0 ;  /* 0x00000000005b7308 */ /* 0x0003e20000000800 */
[-C--:B------:R-:W-:Y:S02]  /*b820*/  FMUL.FTZ R145, R145, R31.reuse ;  /* 0x0000001f91917220 */ /* 0x080fe40000410000 */
        /* <DEDUP_REMOVED lines=8> */
[-C--:B------:R-:W-:Y:S02]  /*b8b0*/  FMUL.FTZ R192, R192, R2.reuse ;  /* 0x00000002c0c07220 */ /* 0x080fe40000410000 */
[----:B------:R-:W-:Y:S02]  /*b8c0*/  FMUL.FTZ R193, R193, R2 ;  /* 0x00000002c1c17220 */ /* 0x000fe40000410000 */
[----:B------:R-:W-:-:S02]  /*b8d0*/  FMUL.FTZ R194, R194, R30 ;  /* 0x0000001ec2c27220 */ /* 0x000fc40000410000 */
[----:B-1----:R-:W-:Y:S02]  /*b8e0*/  FFMA.FTZ R0, R206, c[0x0][0x23c], -R29 ;  /* 0x00008f00ce007a23 */ /* 0x002fe4000001081d */
[----:B------:R-:W-:Y:S02]  /*b8f0*/  FMUL.FTZ R195, R195, R30 ;  /* 0x0000001ec3c37220 */ /* 0x000fe40000410000 */
[-C--:B------:R-:W-:Y:S01]  /*b900*/  FMUL.FTZ R152, R152, R2.reuse ;  /* 0x0000000298987220 */ /* 0x080fe20000410000 */
[----:B------:R1:W-:Y:S01]  /*b910*/  MUFU.EX2 R133, R0 ;  /* 0x0000000000857308 */ /* 0x0003e20000000800 */
[----:B------:R-:W-:Y:S02]  /*b920*/  FMUL.FTZ R153, R153, R2 ;  /* 0x0000000299997220 */ /* 0x000fe40000410000 */
[-C--:B------:R-:W-:Y:S02]  /*b930*/  FMUL.FTZ R154, R154, R30.reuse ;  /* 0x0000001e9a9a7220 */ /* 0x080fe40000410000 */
[----:B------:R-:W-:-:S02]  /*b940*/  FMUL.FTZ R155, R155, R30 ;  /* 0x0000001e9b9b7220 */ /* 0x000fc40000410000 */
[-C--:B------:R-:W-:Y:S02]  /*b950*/  FMUL.FTZ R136, R136, R31.reuse ;  /* 0x0000001f88887220 */ /* 0x080fe40000410000 */
[-C--:B------:R-:W-:Y:S02]  /*b960*/  FMUL.FTZ R137, R137, R31.reuse ;  /* 0x0000001f89897220 */ /* 0x080fe40000410000 */
[-C--:B------:R-:W-:Y:S02]  /*b970*/  FMUL.FTZ R138, R138, R48.reuse ;  /* 0x000000308a8a7220 */ /* 0x080fe40000410000 */
[----:B------:R-:W-:Y:S02]  /*b980*/  FMUL.FTZ R139, R139, R48 ;  /* 0x000000308b8b7220 */ /* 0x000fe40000410000 */
[----:B------:R-:W-:Y:S02]  /*b990*/  FMUL.FTZ R188, R188, R31 ;  /* 0x0000001fbcbc7220 */ /* 0x000fe40000410000 */
[----:B-1----:R-:W-:-:S02]  /*b9a0*/  FFMA.FTZ R0, R171, c[0x0][0x23c], -R29 ;  /* 0x00008f00ab007a23 */ /* 0x002fc4000001081d */
[-C--:B------:R-:W-:Y:S02]  /*b9b0*/  FMUL.FTZ R189, R189, R31.reuse ;  /* 0x0000001fbdbd7220 */ /* 0x080fe40000410000 */
        /* <DEDUP_REMOVED lines=11> */
[C---:B---3--:R-:W-:Y:S08]  /*ba70*/  HMMA.16816.F32.BF16 R144, R4.reuse, R12, R144 ;  /* 0x0000000c0490723c */ /* 0x048ff00000041890 */
[----:B------:R-:W-:Y:S01]  /*ba80*/  HMMA.16816.F32.BF16 R148, R4, R14, R148 ;  /* 0x0000000e0494723c */ /* 0x000fe20000041894 */
[----:B-1----:R-:W-:-:S07]  /*ba90*/  FFMA.FTZ R0, R214, c[0x0][0x23c], -R32 ;  /* 0x00008f00d6007a23 */ /* 0x002fce0000010820 */
[C---:B------:R-:W-:Y:S08]  /*baa0*/  HMMA.16816.F32.BF16 R192, R8.reuse, R12, R192 ;  /* 0x0000000c08c0723c */ /* 0x040ff000000418c0 */
[----:B------:R-:W-:Y:S01]  /*bab0*/  HMMA.16816.F32.BF16 R152, R8, R14, R152 ;  /* 0x0000000e0898723c */ /* 0x000fe20000041898 */
[----:B------:R-:W1:Y:S07]  /*bac0*/  LDSM.16.MT88.4 R12, [R233+0xc800] ;  /* 0x00c80000e90c783b */ /* 0x000e6e0000004200 */
[C---:B------:R-:W-:Y:S08]  /*bad0*/  HMMA.16816.F32.BF16 R136, R4.reuse, R16, R136 ;  /* 0x000000100488723c */ /* 0x040ff00000041888 */
[C---:B------:R-:W-:Y:S08]  /*bae0*/  HMMA.16816.F32.BF16 R188, R4.reuse, R18, R188 ;  /* 0x0000001204bc723c */ /* 0x040ff000000418bc */
[C---:B------:R-:W-:Y:S08]  /*baf0*/  HMMA.16816.F32.BF16 R196, R4.reuse, R20, R196 ;  /* 0x0000001404c4723c */ /* 0x040ff000000418c4 */
[----:B------:R-:W-:Y:S01]  /*bb00*/  HMMA.16816.F32.BF16 R160, R4, R22, R160 ;  /* 0x0000001604a0723c */ /* 0x000fe200000418a0 */
[----:B------:R3:W4:Y:S01]  /*bb10*/  MUFU.EX2 R4, R0 ;  /* 0x0000000000047308 */ /* 0x0007220000000800 */
[----:B------:R-:W-:-:S02]  /*bb20*/  FMUL.FTZ R140, R140, R2 ;  /* 0x000000028c8c7220 */ /* 0x000fc40000410000 */
[-C--:B------:R-:W-:Y:S02]  /*bb30*/  FMUL.FTZ R141, R141, R2.reuse ;  /* 0x000000028d8d7220 */ /* 0x080fe40000410000 */
[-C--:B------:R-:W-:Y:S02]  /*bb40*/  FMUL.FTZ R156, R156, R2.reuse ;  /* 0x000000029c9c7220 */ /* 0x080fe40000410000 */
[----:B------:R-:W-:Y:S02]  /*bb50*/  FMUL.FTZ R157, R157, R2 ;  /* 0x000000029d9d7220 */ /* 0x000fe40000410000 */
[----:B---3--:R-:W-:-:S04]  /*bb60*/  FFMA.FTZ R0, R207, c[0x0][0x23c], -R32 ;  /* 0x00008f00cf007a23 */ /* 0x008fc80000010820 */
[----:B------:R3:W1:Y:S01]  /*bb70*/  MUFU.EX2 R132, R0 ;  /* 0x0000000000847308 */ /* 0x0006620000000800 */
[-C--:B------:R-:W-:Y:S02]  /*bb80*/  FMUL.FTZ R200, R200, R2.reuse ;  /* 0x00000002c8c87220 */ /* 0x080fe40000410000 */
[-C--:B------:R-:W-:Y:S02]  /*bb90*/  FMUL.FTZ R201, R201, R2.reuse ;  /* 0x00000002c9c97220 */ /* 0x080fe40000410000 */
[----:B--2---:R-:W-:Y:S02]  /*bba0*/  FFMA.FTZ R49, R85, R2, R211 ;  /* 0x0000000255317223 */ /* 0x004fe400000100d3 */
[----:B------:R-:W-:Y:S01]  /*bbb0*/  FFMA.FTZ R2, R51, c[0x0][0x23c], -R29 ;  /* 0x00008f0033027a23 */ /* 0x000fe2000001081d */
[----:B------:R-:W-:Y:S01]  /*bbc0*/  MOV R164, R84 ;  /* 0x0000005400a47202 */ /* 0x000fe20000000f00 */
        /* <DEDUP_REMOVED lines=11> */
[----:B----4-:R-:W-:Y:S01]  /*bc80*/  MOV R207, R4 ;  /* 0x0000000400cf7202 */ /* 0x010fe20000000f00 */
[----:B------:R-:W-:Y:S01]  /*bc90*/  HMMA.16816.F32.BF16 R140, R8, R18, R140 ;  /* 0x00000012088c723c */ /* 0x000fe2000004188c */
[----:B------:R-:W-:Y:S01]  /*bca0*/  F2FP.BF16.PACK_AB R4, R133, R97 ;  /* 0x000000618504723e */ /* 0x000fe200000010ff */
[----:B------:R-:W4:Y:S01]  /*bcb0*/  LDSM.16.MT88.4 R16, [R234+0xc800] ;  /* 0x00c80000ea10783b */ /* 0x000f220000004200 */
[----:B-1----:R-:W-:-:S02]  /*bcc0*/  F2FP.BF16.PACK_AB R5, R132, R207 ;  /* 0x000000cf8405723e */ /* 0x002fc400000010ff */
[----:B---3--:R-:W-:Y:S02]  /*bcd0*/  F2FP.BF16.PACK_AB R6, R85, R89 ;  /* 0x000000595506723e */ /* 0x008fe400000010ff */
[----:B--2---:R-:W-:Y:S01]  /*bce0*/  F2FP.BF16.PACK_AB R7, R84, R88 ;  /* 0x000000585407723e */ /* 0x004fe200000010ff */
[C---:B------:R-:W-:Y:S08]  /*bcf0*/  HMMA.16816.F32.BF16 R156, R8.reuse, R20, R156 ;  /* 0x00000014089c723c */ /* 0x040ff0000004189c */
[----:B------:R-:W-:Y:S01]  /*bd00*/  HMMA.16816.F32.BF16 R200, R8, R22, R200 ;  /* 0x0000001608c8723c */ /* 0x000fe200000418c8 */
[----:B------:R-:W-:Y:S01]  /*bd10*/  MOV R99, R86 ;  /* 0x0000005600637202 */ /* 0x000fe20000000f00 */
[----:B------:R-:W-:Y:S05]  /*bd20*/  LDSM.16.MT88.4 R20, [R234+0xe800] ;  /* 0x00e80000ea14783b */ /* 0x000fea0000004200 */
        /* <DEDUP_REMOVED lines=8> */
[----:B------:R-:W1:Y:S01]  /*bdb0*/  LDSM.16.MT88.4 R12, [R236+0xc800] ;  /* 0x00c80000ec0c783b */ /* 0x000e620000004200 */
[----:B------:R-:W-:-:S02]  /*bdc0*/  MOV R213, R87 ;  /* 0x0000005700d57202 */ /* 0x000fc40000000f00 */
[----:B------:R-:W-:Y:S02]  /*bdd0*/  MOV R87, R76 ;  /* 0x0000004c00577202 */ /* 0x000fe40000000f00 */
[----:B------:R-:W-:Y:S02]  /*bde0*/  MOV R212, R77 ;  /* 0x0000004d00d47202 */ /* 0x000fe40000000f00 */
[----:B------:R-:W-:Y:S01]  /*bdf0*/  MOV R86, R78 ;  /* 0x0000004e00567202 */ /* 0x000fe20000000f00 */
[----:B----4-:R-:W-:Y:S01]  /*be00*/  HMMA.16816.F32.BF16 R68, R4, R16, R68 ;  /* 0x000000100444723c */ /* 0x010fe20000041844 */
[----:B------:R-:W-:-:S07]  /*be10*/  MOV R205, R79 ;  /* 0x0000004f00cd7202 */ /* 0x000fce0000000f00 */
[----:B------:R-:W-:Y:S08]  /*be20*/  HMMA.16816.F32.BF16 R76, R8, R16, R40 ;  /* 0x00000010084c723c */ /* 0x000ff00000041828 */
        /* <DEDUP_REMOVED lines=17> */
[----:B------:R-:W1:Y:S01]  /*bf40*/  LDSM.16.MT88.4 R12, [R235+0xe800] ;  /* 0x00e80000eb0c783b */ /* 0x000e620000004200 */
[----:B------:R-:W-:-:S04]  /*bf50*/  FFMA.FTZ R0, R205, c[0x0][0x23c], -R3 ;  /* 0x00008f00cd007a23 */ /* 0x000fc80000010803 */
[----:B------:R3:W4:Y:S02]  /*bf60*/  MUFU.EX2 R2, R0 ;  /* 0x0000000000027308 */ /* 0x0007240000000800 */
[C---:B------:R-:W-:Y:S08]  /*bf70*/  HMMA.16816.F32.BF16 R136, R4.reuse, R20, R136 ;  /* 0x000000140488723c */ /* 0x040ff00000041888 */
[----:B------:R-:W-:Y:S01]  /*bf80*/  HMMA.16816.F32.BF16 R188, R4, R22, R188 ;  /* 0x0000001604bc723c */ /* 0x000fe200000418bc */
[----:B---3--:R-:W-:-:S07]  /*bf90*/  FFMA.FTZ R0, R227, c[0x0][0x23c], -R3 ;  /* 0x00008f00e3007a23 */ /* 0x008fce0000010803 */
[C---:B--2---:R-:W-:Y:S08]  /*bfa0*/  HMMA.16816.F32.BF16 R144, R4.reuse, R16, R144 ;  /* 0x000000100490723c */ /* 0x044ff00000041890 */
[C---:B------:R-:W-:Y:S08]  /*bfb0*/  HMMA.16816.F32.BF16 R148, R4.reuse, R18, R148 ;  /* 0x000000120494723c */ /* 0x040ff00000041894 */
[C---:B-1----:R-:W-:Y:S08]  /*bfc0*/  HMMA.16816.F32.BF16 R196, R4.reuse, R12, R196 ;  /* 0x0000000c04c4723c */ /* 0x042ff000000418c4 */
[----:B------:R-:W-:Y:S01]  /*bfd0*/  HMMA.16816.F32.BF16 R160, R4, R14, R160 ;  /* 0x0000000e04a0723c */ /* 0x000fe200000418a0 */
[----:B------:R1:W-:Y:S01]  /*bfe0*/  MUFU.EX2 R4, R0 ;  /* 0x0000000000047308 */ /* 0x0003e20000000800 */
[----:B------:R-:W-:-:S02]  /*bff0*/  MOV R169, R213 ;  /* 0x000000d500a97202 */ /* 0x000fc40000000f00 */
[----:B------:R-:W3:Y:S01]  /*c000*/  LDL.LU R213, [R1+0x18] ;  /* 0x0000180001d57983 */ /* 0x000ee20000300800 */
[----:B-1----:R-:W-:-:S04]  /*c010*/  FFMA.FTZ R0, R224, c[0x0][0x23c], -R3 ;  /* 0x00008f00e0007a23 */ /* 0x002fc80000010803 */
[----:B------:R1:W-:Y:S02]  /*c020*/  MUFU.EX2 R5, R0 ;  /* 0x0000000000057308 */ /* 0x0003e40000000800 */
[----:B-1----:R-:W-:-:S06]  /*c030*/  FFMA.FTZ R0, R45, c[0x0][0x23c], -R3 ;  /* 0x00008f002d007a23 */ /* 0x002fcc0000010803 */
[----:B------:R1:W3:Y:S02]  /*c040*/  MUFU.EX2 R6, R0 ;  /* 0x0000000000067308 */ /* 0x0002e40000000800 */
[----:B-1----:R-:W-:-:S06]  /*c050*/  FFMA.FTZ R0, R228, c[0x0][0x23c], -R28 ;  /* 0x00008f00e4007a23 */ /* 0x002fcc000001081c */
[----:B------:R1:W-:Y:S01]  /*c060*/  MUFU.EX2 R227, R0 ;  /* 0x0000000000e37308 */ /* 0x0003e20000000800 */
[----:B------:R-:W-:Y:S01]  /*c070*/  MOV R205, R230 ;  /* 0x000000e600cd7202 */ /* 0x000fe20000000f00 */
[----:B-1----:R-:W-:-:S06]  /*c080*/  FFMA.FTZ R0, R229, c[0x0][0x23c], -R28 ;  /* 0x00008f00e5007a23 */ /* 0x002fcc000001081c */
[----:B------:R1:W1:Y:S02]  /*c090*/  MUFU.EX2 R228, R0 ;  /* 0x0000000000e47308 */ /* 0x0002640000000800 */
[----:B-1----:R-:W-:-:S06]  /*c0a0*/  FFMA.FTZ R0, R225, c[0x0][0x23c], -R28 ;  /* 0x00008f00e1007a23 */ /* 0x002fcc000001081c */
[----:B------:R1:W-:Y:S02]  /*c0b0*/  MUFU.EX2 R229, R0 ;  /* 0x0000000000e57308 */ /* 0x0003e40000000800 */
[----:B-1----:R-:W-:-:S06]  /*c0c0*/  FFMA.FTZ R0, R47, c[0x0][0x23c], -R28 ;  /* 0x00008f002f007a23 */ /* 0x002fcc000001081c */
[----:B------:R1:W1:Y:S02]  /*c0d0*/  MUFU.EX2 R230, R0 ;  /* 0x0000000000e67308 */ /* 0x0002640000000800 */
[--C-:B-1----:R-:W-:Y:S02]  /*c0e0*/  FFMA.FTZ R0, R27, c[0x0][0x23c], -R29.reuse ;  /* 0x00008f001b007a23 */ /* 0x102fe4000001081d */
[----:B------:R1:W5:Y:S04]  /*c0f0*/  LDL.LU R27, [R1+0x64] ;  /* 0x00006400011b7983 */ /* 0x0003680000300800 */
[----:B------:R-:W2:Y:S01]  /*c100*/  LDL.LU R50, [R1+0x1c] ;  /* 0x00001c0001327983 */ /* 0x000ea20000300800 */
[----:B------:R4:W-:Y:S01]  /*c110*/  MUFU.EX2 R215, R0 ;  /* 0x0000000000d77308 */ /* 0x0009e20000000800 */
[C---:B------:R-:W-:Y:S08]  /*c120*/  HMMA.16816.F32.BF16 R192, R8.reuse, R16, R192 ;  /* 0x0000001008c0723c */ /* 0x040ff000000418c0 */
[----:B------:R-:W-:Y:S01]  /*c130*/  HMMA.16816.F32.BF16 R152, R8, R18, R152 ;  /* 0x000000120898723c */ /* 0x000fe20000041898 */
[----:B------:R-:W-:Y:S01]  /*c140*/  LDSM.16.MT88.4 R16, [R234+0xd000] ;  /* 0x00d00000ea10783b */ /* 0x000fe20000004200 */
[----:B----4-:R-:W-:-:S04]  /*c150*/  FFMA.FTZ R0, R231, c[0x0][0x23c], -R29 ;  /* 0x00008f00e7007a23 */ /* 0x010fc8000001081d */
[----:B------:R4:W1:Y:S02]  /*c160*/  MUFU.EX2 R224, R0 ;  /* 0x0000000000e07308 */ /* 0x0008640000000800 */
[C---:B------:R-:W-:Y:S08]  /*c170*/  HMMA.16816.F32.BF16 R80, R8.reuse, R20, R80 ;  /* 0x000000140850723c */ /* 0x040ff00000041850 */
[----:B------:R-:W-:Y:S01]  /*c180*/  HMMA.16816.F32.BF16 R140, R8, R22, R140 ;  /* 0x00000016088c723c */ /* 0x000fe2000004188c */
[----:B------:R-:W1:Y:S01]  /*c190*/  LDSM.16.MT88.4 R20, [R233+0xd000] ;  /* 0x00d00000e914783b */ /* 0x000e620000004200 */
[----:B----4-:R-:W-:-:S06]  /*c1a0*/  FFMA.FTZ R0, R226, c[0x0][0x23c], -R29 ;  /* 0x00008f00e2007a23 */ /* 0x010fcc000001081d */
[C---:B------:R-:W-:Y:S01]  /*c1b0*/  HMMA.16816.F32.BF16 R156, R8.reuse, R12, R156 ;  /* 0x0000000c089c723c */ /* 0x040fe2000004189c */
[----:B------:R4:W-:Y:S07]  /*c1c0*/  MUFU.EX2 R225, R0 ;  /* 0x0000000000e17308 */ /* 0x0009ee0000000800 */
[----:B------:R-:W-:Y:S01]  /*c1d0*/  HMMA.16816.F32.BF16 R200, R8, R14, R200 ;  /* 0x0000000e08c8723c */ /* 0x000fe200000418c8 */
[----:B------:R-:W1:Y:S01]  /*c1e0*/  LDSM.16.MT88.4 R12, [R236+0xd000] ;  /* 0x00d00000ec0c783b */ /* 0x000e620000004200 */
[----:B----4-:R-:W-:-:S04]  /*c1f0*/  FFMA.FTZ R0, R221, c[0x0][0x23c], -R29 ;  /* 0x00008f00dd007a23 */ /* 0x010fc8000001081d */
[----:B------:R4:W1:Y:S01]  /*c200*/  MUFU.EX2 R221, R0 ;  /* 0x0000000000dd7308 */ /* 0x0008620000000800 */
[----:B------:R-:W-:Y:S01]  /*c210*/  FFMA.FTZ R45, R220, c[0x0][0x23c], -R3 ;  /* 0x00008f00dc2d7a23 */ /* 0x000fe20000010803 */
[----:B------:R-:W-:Y:S01]  /*c220*/  MOV R220, R2 ;  /* 0x0000000200dc7202 */ /* 0x000fe20000000f00 */
[--C-:B------:R-:W-:Y:S02]  /*c230*/  FFMA.FTZ R2, R223, c[0x0][0x23c], -R32.reuse ;  /* 0x00008f00df027a23 */ /* 0x100fe40000010820 */
[----:B----4-:R-:W-:-:S04]  /*c240*/  FFMA.FTZ R0, R250, c[0x0][0x23c], -R32 ;  /* 0x00008f00fa007a23 */ /* 0x010fc80000010820 */
[----:B------:R4:W-:Y:S01]  /*c250*/  MUFU.EX2 R214, R0 ;  /* 0x0000000000d67308 */ /* 0x0009e20000000800 */
[----:B------:R-:W-:Y:S01]  /*c260*/  MOV R206, R212 ;  /* 0x000000d400ce7202 */ /* 0x000fe20000000f00 */
[----:B----4-:R-:W-:-:S06]  /*c270*/  FFMA.FTZ R0, R251, c[0x0][0x23c], -R32 ;  /* 0x00008f00fb007a23 */ /* 0x010fcc0000010820 */
[----:B------:R4:W-:Y:S01]  /*c280*/  MUFU.EX2 R212, R2 ;  /* 0x0000000200d47308 */ /* 0x0009e20000000800 */
[----:B---3--:R-:W-:Y:S02]  /*c290*/  MOV R231, R6 ;  /* 0x0000000600e77202 */ /* 0x008fe40000000f00 */
[----:B------:R-:W-:Y:S02]  /*c2a0*/  MOV R226, R5 ;  /* 0x0000000500e27202 */ /* 0x000fe40000000f00 */
[----:B------:R-:W-:Y:S02]  /*c2b0*/  MOV R250, R4 ;  /* 0x0000000400fa7202 */ /* 0x000fe40000000f00 */
[----:B------:R-:W-:Y:S02]  /*c2c0*/  F2FP.BF16.PACK_AB R9, R228, R227 ;  /* 0x000000e3e409723e */ /* 0x000fe400000010ff */
[----:B------:R-:W-:Y:S02]  /*c2d0*/  F2FP.BF16.PACK_AB R8, R250, R220 ;  /* 0x000000dcfa08723e */ /* 0x000fe400000010ff */
[----:B------:R-:W-:-:S02]  /*c2e0*/  F2FP.BF16.PACK_AB R10, R231, R226 ;  /* 0x000000e2e70a723e */ /* 0x000fc400000010ff */
[----:B------:R-:W-:Y:S01]  /*c2f0*/  F2FP.BF16.PACK_AB R11, R230, R229 ;  /* 0x000000e5e60b723e */ /* 0x000fe200000010ff */
[--C-:B------:R-:W-:Y:S01]  /*c300*/  FFMA.FTZ R43, R34, c[0x0][0x23c], -R3.reuse ;  /* 0x00008f00222b7a23 */ /* 0x100fe20000010803 */
[----:B-1----:R-:W-:Y:S01]  /*c310*/  F2FP.BF16.PACK_AB R4, R224, R215 ;  /* 0x000000d7e004723e */ /* 0x002fe200000010ff */
[--C-:B------:R-:W-:Y:S01]  /*c320*/  FFMA.FTZ R34, R46, c[0x0][0x23c], -R28.reuse ;  /* 0x00008f002e227a23 */ /* 0x100fe2000001081c */
[----:B------:R-:W-:Y:S02]  /*c330*/  F2FP.BF16.PACK_AB R6, R221, R225 ;  /* 0x000000e1dd06723e */ /* 0x000fe400000010ff */
[----:B------:R-:W-:Y:S01]  /*c340*/  MOV R51, R86 ;  /* 0x0000005600337202 */ /* 0x000fe20000000f00 */
[--C-:B------:R-:W-:Y:S01]  /*c350*/  FFMA.FTZ R44, R216, c[0x0][0x23c], -R3.reuse ;  /* 0x00008f00d82c7a23 */ /* 0x100fe20000010803 */
[----:B------:R-:W-:Y:S01]  /*c360*/  MOV R86, R168 ;  /* 0x000000a800567202 */ /* 0x000fe20000000f00 */
[----:B------:R-:W-:Y:S02]  /*c370*/  FFMA.FTZ R42, R33, c[0x0][0x23c], -R3 ;  /* 0x00008f00212a7a23 */ /* 0x000fe40000010803 */
[--C-:B----4-:R-:W-:Y:S01]  /*c380*/  FFMA.FTZ R2, R219, c[0x0][0x23c], -R29.reuse ;  /* 0x00008f00db027a23 */ /* 0x110fe2000001081d */
[----:B------:R-:W-:Y:S01]  /*c390*/  MOV R219, R134 ;  /* 0x0000008600db7202 */ /* 0x000fe20000000f00 */
[--C-:B------:R-:W-:Y:S01]  /*c3a0*/  FFMA.FTZ R3, R249, c[0x0][0x23c], -R29.reuse ;  /* 0x00008f00f9037a23 */ /* 0x100fe2000001081d */
[----:B------:R-:W-:Y:S01]  /*c3b0*/  MOV R249, R135 ;  /* 0x0000008700f97202 */ /* 0x000fe20000000f00 */
[--C-:B------:R-:W-:Y:S01]  /*c3c0*/  FFMA.FTZ R41, R222, c[0x0][0x23c], -R28.reuse ;  /* 0x00008f00de297a23 */ /* 0x100fe2000001081c */
[----:B------:R-:W-:Y:S01]  /*c3d0*/  MOV R134, R167 ;  /* 0x000000a700867202 */ /* 0x000fe20000000f00 */
[--C-:B------:R-:W-:Y:S01]  /*c3e0*/  FFMA.FTZ R40, R217, c[0x0][0x23c], -R28.reuse ;  /* 0x00008f00d9287a23 */ /* 0x100fe2000001081c */
[----:B------:R-:W-:Y:S01]  /*c3f0*/  MOV R223, R89 ;  /* 0x0000005900df7202 */ /* 0x000fe20000000f00 */
[----:B------:R-:W-:Y:S01]  /*c400*/  FFMA.FTZ R33, R35, c[0x0][0x23c], -R28 ;  /* 0x00008f0023217a23 */ /* 0x000fe2000001081c */
[----:B------:R-:W-:Y:S01]  /*c410*/  MOV R217, R90 ;  /* 0x0000005a00d97202 */ /* 0x000fe20000000f00 */
[----:B------:R-:W-:Y:S01]  /*c420*/  FFMA.FTZ R35, R208, c[0x0][0x23c], -R29 ;  /* 0x00008f00d0237a23 */ /* 0x000fe2000001081d */
[----:B------:R-:W-:Y:S01]  /*c430*/  MOV R222, R91 ;  /* 0x0000005b00de7202 */ /* 0x000fe20000000f00 */
[----:B------:R-:W-:-:S02]  /*c440*/  FFMA.FTZ R47, R213, R30, R26 ;  /* 0x0000001ed52f7223 */ /* 0x000fc4000001001a */
[----:B------:R1:W3:Y:S01]  /*c450*/  MUFU.EX2 R213, R0 ;  /* 0x0000000000d57308 */ /* 0x0002e20000000800 */
[----:B------:R-:W-:Y:S01]  /*c460*/  MOV R251, R85 ;  /* 0x0000005500fb7202 */ /* 0x000fe20000000f00 */
[----:B------:R-:W-:Y:S01]  /*c470*/  HMMA.16816.F32.BF16 R176, R8, R20, R176 ;  /* 0x0000001408b0723c */ /* 0x000fe200000418b0 */
[----:B------:R-:W-:Y:S01]  /*c480*/  MOV R216, R84 ;  /* 0x0000005400d87202 */ /* 0x000fe20000000f00 */
[----:B------:R4:W5:Y:S01]  /*c490*/  LDL.LU R26, [R1+0x60] ;  /* 0x00006000011a7983 */ /* 0x0009620000300800 */
[----:B-1----:R-:W-:-:S04]  /*c4a0*/  FFMA.FTZ R0, R248, c[0x0][0x23c], -R32 ;  /* 0x00008f00f8007a23 */ /* 0x002fc80000010820 */
[----:B------:R-:W1:Y:S01]  /*c4b0*/  MUFU.EX2 R211, R0 ;  /* 0x0000000000d37308 */ /* 0x000e620000000800 */
[----:B---3--:R-:W-:Y:S01]  /*c4c0*/  F2FP.BF16.PACK_AB R5, R213, R214 ;  /* 0x000000d6d505723e */ /* 0x008fe200000010ff */
[----:B------:R-:W-:Y:S01]  /*c4d0*/  HMMA.16816.F32.BF16 R52, R8, R22, R52 ;  /* 0x000000160834723c */ /* 0x000fe20000041834 */
[----:B------:R-:W-:Y:S02]  /*c4e0*/  MOV R248, R88 ;  /* 0x0000005800f87202 */ /* 0x000fe40000000f00 */
[----:B------:R-:W-:Y:S02]  /*c4f0*/  MOV R135, R86 ;  /* 0x0000005600877202 */ /* 0x000fe40000000f00 */
[----:B-1----:R-:W-:Y:S01]  /*c500*/  F2FP.BF16.PACK_AB R7, R212, R211 ;  /* 0x000000d3d407723e */ /* 0x002fe200000010ff */
[----:B------:R-:W-:Y:S01]  /*c510*/  FFMA.FTZ R0, R218, c[0x0][0x23c], -R29 ;  /* 0x00008f00da007a23 */ /* 0x000fe2000001081d */
[----:B------:R-:W-:Y:S02]  /*c520*/  MOV R218, R132 ;  /* 0x0000008400da7202 */ /* 0x000fe40000000f00 */
[----:B------:R-:W-:-:S03]  /*c530*/  MOV R132, R165 ;  /* 0x000000a500847202 */ /* 0x000fc60000000f00 */
[C---:B------:R-:W-:Y:S08]  /*c540*/  HMMA.16816.F32.BF16 R172, R4.reuse, R20, R172 ;  /* 0x0000001404ac723c */ /* 0x040ff000000418ac */
[C---:B------:R-:W-:Y:S01]  /*c550*/  HMMA.16816.F32.BF16 R180, R4.reuse, R22, R180 ;  /* 0x0000001604b4723c */ /* 0x040fe200000418b4 */
[----:B------:R-:W-:Y:S07]  /*c560*/  LDSM.16.MT88.4 R20, [R233+0xf000] ;  /* 0x00f00000e914783b */ /* 0x000fee0000004200 */
[C---:B------:R-:W-:Y:S08]  /*c570*/  HMMA.16816.F32.BF16 R68, R4.reuse, R16, R68 ;  /* 0x000000100444723c */ /* 0x040ff00000041844 */
[C---:B------:R-:W-:Y:S08]  /*c580*/  HMMA.16816.F32.BF16 R64, R4.reuse, R18, R64 ;  /* 0x000000120440723c */ /* 0x040ff00000041840 */
[C---:B------:R-:W-:Y:S01]  /*c590*/  HMMA.16816.F32.BF16 R88, R4.reuse, R12, R36 ;  /* 0x0000000c0458723c */ /* 0x040fe20000041824 */
[----:B------:R-:W-:Y:S07]  /*c5a0*/  LDSM.16.MT88.4 R36, [R235+0xf000] ;  /* 0x00f00000eb24783b */ /* 0x000fee0000004200 */
[----:B------:R-:W-:Y:S01]  /*c5b0*/  HMMA.16816.F32.BF16 R92, R4, R14, R92 ;  /* 0x0000000e045c723c */ /* 0x000fe2000004185c */
[----:B--2---:R-:W-:Y:S01]  /*c5c0*/  FFMA.FTZ R46, R50, R31, R25 ;  /* 0x0000001f322e7223 */ /* 0x004fe20000010019 */
[----:B------:R-:W-:Y:S01]  /*c5d0*/  MOV R50, R169 ;  /* 0x000000a900327202 */ /* 0x000fe20000000f00 */
[----:B------:R-:W1:Y:S05]  /*c5e0*/  LDSM.16.MT88.4 R28, [R235+0xd000] ;  /* 0x00d00000eb1c783b */ /* 0x000e6a0000004200 */
[----:B------:R-:W-:Y:S01]  /*c5f0*/  HMMA.16816.F32.BF16 R168, R8, R16, R76 ;  /* 0x0000001008a8723c */ /* 0x000fe2000004184c */
[----:B------:R4:W5:Y:S06]  /*c600*/  LDL.LU R25, [R1+0x5c] ;  /* 0x00005c0001197983 */ /* 0x00096c0000300800 */
[----:B------:R-:W-:-:S02]  /*c610*/  MOV R76, R133 ;  /* 0x00000085004c7202 */ /* 0x000fc40000000f00 */
[----:B------:R-:W-:Y:S02]  /*c620*/  MOV R78, R164 ;  /* 0x000000a4004e7202 */ /* 0x000fe40000000f00 */
[----:B------:R-:W-:Y:S02]  /*c630*/  MOV R77, R204 ;  /* 0x000000cc004d7202 */ /* 0x000fe40000000f00 */
[----:B------:R-:W-:Y:S02]  /*c640*/  MOV R133, R166 ;  /* 0x000000a600857202 */ /* 0x000fe40000000f00 */
[----:B------:R-:W-:Y:S01]  /*c650*/  MOV R204, R87 ;  /* 0x0000005700cc7202 */ /* 0x000fe20000000f00 */
[C---:B------:R-:W-:Y:S01]  /*c660*/  HMMA.16816.F32.BF16 R164, R8.reuse, R18, R60 ;  /* 0x0000001208a4723c */ /* 0x040fe2000004183c */
[----:B------:R-:W2:Y:S07]  /*c670*/  LDSM.16.MT88.4 R16, [R234+0xf000] ;  /* 0x00f00000ea10783b */ /* 0x000eae0000004200 */
[C---:B------:R-:W-:Y:S08]  /*c680*/  HMMA.16816.F32.BF16 R84, R8.reuse, R12, R56 ;  /* 0x0000000c0854723c */ /* 0x040ff00000041838 */
[----:B------:R-:W-:Y:S01]  /*c690*/  HMMA.16816.F32.BF16 R60, R8, R14, R72 ;  /* 0x0000000e083c723c */ /* 0x000fe20000041848 */
[----:B------:R-:W3:Y:S07]  /*c6a0*/  LDSM.16.MT88.4 R12, [R236+0xf000] ;  /* 0x00f00000ec0c783b */ /* 0x000eee0000004200 */
[C---:B-1----:R-:W-:Y:S08]  /*c6b0*/  HMMA.16816.F32.BF16 R104, R4.reuse, R28, R104 ;  /* 0x0000001c0468723c */ /* 0x042ff00000041868 */
[C---:B------:R-:W-:Y:S08]  /*c6c0*/  HMMA.16816.F32.BF16 R108, R4.reuse, R30, R108 ;  /* 0x0000001e046c723c */ /* 0x040ff0000004186c */
[C---:B------:R-:W-:Y:S08]  /*c6d0*/  HMMA.16816.F32.BF16 R120, R4.reuse, R20, R120 ;  /* 0x000000140478723c */ /* 0x040ff00000041878 */
[C---:B------:R-:W-:Y:S08]  /*c6e0*/  HMMA.16816.F32.BF16 R124, R4.reuse, R22, R124 ;  /* 0x00000016047c723c */ /* 0x040ff0000004187c */
[C---:B--2---:R-:W-:Y:S08]  /*c6f0*/  HMMA.16816.F32.BF16 R136, R4.reuse, R16, R136 ;  /* 0x000000100488723c */ /* 0x044ff00000041888 */
[C---:B------:R-:W-:Y:S08]  /*c700*/  HMMA.16816.F32.BF16 R188, R4.reuse, R18, R188 ;  /* 0x0000001204bc723c */ /* 0x040ff000000418bc */
[C---:B---3--:R-:W-:Y:S08]  /*c710*/  HMMA.16816.F32.BF16 R144, R4.reuse, R12, R144 ;  /* 0x0000000c0490723c */ /* 0x048ff00000041890 */
[C---:B------:R-:W-:Y:S08]  /*c720*/  HMMA.16816.F32.BF16 R148, R4.reuse, R14, R148 ;  /* 0x0000000e0494723c */ /* 0x040ff00000041894 */
[C---:B------:R-:W-:Y:S08]  /*c730*/  HMMA.16816.F32.BF16 R196, R4.reuse, R36, R196 ;  /* 0x0000002404c4723c */ /* 0x040ff000000418c4 */
[----:B------:R-:W-:Y:S01]  /*c740*/  HMMA.16816.F32.BF16 R56, R4, R38, R160 ;  /* 0x000000260438723c */ /* 0x000fe200000418a0 */
[----:B------:R-:W2:Y:S06]  /*c750*/  LDL.LU R6, [R1+0x20] ;  /* 0x0000200001067983 */ /* 0x000eac0000300800 */
[----:B------:R-:W-:Y:S01]  /*c760*/  MOV R7, R132 ;  /* 0x0000008400077202 */ /* 0x000fe20000000f00 */
[----:B------:R-:W-:Y:S01]  /*c770*/  HMMA.16816.F32.BF16 R100, R8, R28, R100 ;  /* 0x0000001c0864723c */ /* 0x000fe20000041864 */
[----:B------:R-:W-:-:S02]  /*c780*/  MOV R162, R134 ;  /* 0x0000008600a27202 */ /* 0x000fc40000000f00 */
[----:B------:R-:W-:Y:S01]  /*c790*/  MOV R163, R135 ;  /* 0x0000008700a37202 */ /* 0x000fe20000000f00 */
[----:B------:R-:W-:Y:S01]  /*c7a0*/  MUFU.EX2 R208, R42 ;  /* 0x0000002a00d07308 */ /* 0x000fe20000000800 */
[----:B------:R-:W-:-:S03]  /*c7b0*/  MOV R74, R206 ;  /* 0x000000ce004a7202 */ /* 0x000fc60000000f00 */
[----:B------:R-:W-:Y:S01]  /*c7c0*/  HMMA.16816.F32.BF16 R28, R8, R30, R112 ;  /* 0x0000001e081c723c */ /* 0x000fe20000041870 */
[----:B------:R-:W-:-:S03]  /*c7d0*/  MOV R72, R205 ;  /* 0x000000cd00487202 */ /* 0x000fc60000000f00 */
[----:B------:R-:W-:Y:S03]  /*c7e0*/  MUFU.EX2 R206, R44 ;  /* 0x0000002c00ce7308 */ /* 0x000fe60000000800 */
[----:B------:R-:W-:Y:S02]  /*c7f0*/  MOV R115, R7 ;  /* 0x0000000700737202 */ /* 0x000fe40000000f00 */
[----:B------:R-:W-:Y:S02]  /*c800*/  MOV R4, R162 ;  /* 0x000000a200047202 */ /* 0x000fe40000000f00 */
[----:B------:R-:W-:Y:S01]  /*c810*/  MOV R5, R163 ;  /* 0x000000a300057202 */ /* 0x000fe20000000f00 */
[----:B------:R-:W-:Y:S01]  /*c820*/  MUFU.EX2 R44, R2 ;  /* 0x00000002002c7308 */ /* 0x000fe20000000800 */
[----:B------:R-:W-:Y:S02]  /*c830*/  MOV R75, R51 ;  /* 0x00000033004b7202 */ /* 0x000fe40000000f00 */
[----:B------:R-:W-:-:S02]  /*c840*/  MOV R7, R99 ;  /* 0x0000006300077202 */ /* 0x000fc40000000f00 */
[----:B------:R-:W-:-:S03]  /*c850*/  MOV R79, R207 ;  /* 0x000000cf004f7202 */ /* 0x000fc60000000f00 */
[----:B------:R1:W-:Y:S01]  /*c860*/  MUFU.EX2 R42, R0 ;  /* 0x00000000002a7308 */ /* 0x0003e20000000800 */
[----:B------:R-:W-:Y:S02]  /*c870*/  MOV R73, R50 ;  /* 0x0000003200497202 */ /* 0x000fe40000000f00 */
[----:B------:R-:W-:-:S05]  /*c880*/  MOV R162, R187 ;  /* 0x000000bb00a27202 */ /* 0x000fca0000000f00 */
[----:B------:R-:W-:Y:S01]  /*c890*/  MUFU.EX2 R51, R41 ;  /* 0x0000002900337308 */ /* 0x000fe20000000800 */
[----:B------:R-:W-:Y:S01]  /*c8a0*/  MOV R163, R73 ;  /* 0x0000004900a37202 */ /* 0x000fe20000000f00 */
[----:B-1----:R-:W-:-:S06]  /*c8b0*/  FFMA.FTZ R0, R115, c[0x0][0x23c], -R32 ;  /* 0x00008f0073007a23 */ /* 0x002fcc0000010820 */
[----:B------:R-:W-:Y:S01]  /*c8c0*/  MUFU.EX2 R207, R43 ;  /* 0x0000002b00cf7308 */ /* 0x000fe20000000800 */
[----:B------:R-:W-:Y:S01]  /*c8d0*/  MOV R161, R204 ;  /* 0x000000cc00a17202 */ /* 0x000fe20000000f00 */
[C---:B------:R-:W-:Y:S06]  /*c8e0*/  HMMA.16816.F32.BF16 R156, R8.reuse, R36, R156 ;  /* 0x00000024089c723c */ /* 0x040fec000004189c */
[----:B------:R-:W-:Y:S08]  /*c8f0*/  MUFU.EX2 R41, R35 ;  /* 0x0000002300297308 */ /* 0x000ff00000000800 */
[----:B------:R-:W-:Y:S08]  /*c900*/  MUFU.EX2 R50, R34 ;  /* 0x0000002200327308 */ /* 0x000ff00000000800 */
[----:B------:R-:W-:Y:S01]  /*c910*/  MUFU.EX2 R205, R45 ;  /* 0x0000002d00cd7308 */ /* 0x000fe20000000800 */
[----:B------:R-:W-:Y:S01]  /*c920*/  MOV R160, R133 ;  /* 0x0000008500a07202 */ /* 0x000fe20000000f00 */
[----:B------:R-:W-:Y:S01]  /*c930*/  HMMA.16816.F32.BF16 R116, R8, R20, R116 ;  /* 0x000000140874723c */ /* 0x000fe20000041874 */
[----:B------:R-:W-:Y:S01]  /*c940*/  MOV R73, R75 ;  /* 0x0000004b00497202 */ /* 0x000fe20000000f00 */
[----:B------:R-:W-:Y:S04]  /*c950*/  LDSM.16.MT88.4 R112, [R235+0xd800] ;  /* 0x00d80000eb70783b */ /* 0x000fe80000004200 */
[----:B------:R1:W-:Y:S08]  /*c960*/  MUFU.EX2 R43, R3 ;  /* 0x00000003002b7308 */ /* 0x0003f00000000800 */
[----:B------:R3:W-:Y:S01]  /*c970*/  MUFU.EX2 R35, R0 ;  /* 0x0000000000237308 */ /* 0x0007e20000000800 */
[----:B-1----:R-:W-:-:S02]  /*c980*/  FADD.FTZ R3, R5, R49 ;  /* 0x0000003105037221 */ /* 0x002fc40000010000 */
[----:B------:R-:W-:-:S05]  /*c990*/  FADD.FTZ R5, R7, R46 ;  /* 0x0000002e07057221 */ /* 0x000fca0000010000 */
[----:B------:R1:W-:Y:S01]  /*c9a0*/  MUFU.EX2 R204, R33 ;  /* 0x0000002100cc7308 */ /* 0x0003e20000000800 */
[----:B---3--:R-:W-:Y:S02]  /*c9b0*/  FFMA.FTZ R0, R4, c[0x0][0x23c], -R32 ;  /* 0x00008f0004007a23 */ /* 0x008fe40000010820 */
[----:B-1----:R-:W-:-:S05]  /*c9c0*/  FADD.FTZ R33, R163, R5 ;  /* 0x00000005a3217221 */ /* 0x002fca0000010000 */
[----:B------:R1:W3:Y:S08]  /*c9d0*/  MUFU.EX2 R36, R0 ;  /* 0x0000000000247308 */ /* 0x0002f00000000800 */
[----:B------:R-:W-:Y:S01]  /*c9e0*/  MUFU.EX2 R45, R40 ;  /* 0x00000028002d7308 */ /* 0x000fe20000000800 */
[----:B-1----:R-:W-:-:S07]  /*c9f0*/  FFMA.FTZ R0, R210, c[0x0][0x23c], -R32 ;  /* 0x00008f00d2007a23 */ /* 0x002fce0000010820 */
[----:B------:R1:W-:Y:S01]  /*ca00*/  MUFU.EX2 R40, R0 ;  /* 0x0000000000287308 */ /* 0x0003e20000000800 */
[----:B------:R-:W-:Y:S01]  /*ca10*/  MOV R75, R77 ;  /* 0x0000004d004b7202 */ /* 0x000fe20000000f00 */
[----:B-1----:R-:W-:-:S06]  /*ca20*/  FFMA.FTZ R0, R209, c[0x0][0x23c], -R32 ;  /* 0x00008f00d1007a23 */ /* 0x002fcc0000010820 */
[----:B------:R1:W1:Y:S01]  /*ca30*/  MUFU.EX2 R37, R0 ;  /* 0x0000000000257308 */ /* 0x0002620000000800 */
[----:B------:R-:W-:Y:S01]  /*ca40*/  MOV R77, R79 ;  /* 0x0000004f004d7202 */ /* 0x000fe20000000f00 */
[----:B------:R-:W-:Y:S01]  /*ca50*/  HMMA.16816.F32.BF16 R132, R8, R16, R80 ;  /* 0x000000100884723c */ /* 0x000fe20000041850 */
[----:B------:R-:W-:Y:S01]  /*ca60*/  MOV R79, R98 ;  /* 0x00000062004f7202 */ /* 0x000fe20000000f00 */
[----:B------:R-:W-:Y:S01]  /*ca70*/  LDSM.16.MT88.4 R80, [R234+0xd800] ;  /* 0x00d80000ea50783b */ /* 0x000fe20000004200 */
[----:B------:R-:W-:Y:S02]  /*ca80*/  MOV R99, R186 ;  /* 0x000000ba00637202 */ /* 0x000fe40000000f00 */
[----:B------:R-:W-:-:S03]  /*ca90*/  MOV R98, R185 ;  /* 0x000000b900627202 */ /* 0x000fc60000000f00 */
[----:B------:R-:W-:Y:S01]  /*caa0*/  HMMA.16816.F32.BF16 R192, R8, R12, R192 ;  /* 0x0000000c08c0723c */ /* 0x000fe200000418c0 */
[----:B-1----:R-:W-:-:S07]  /*cab0*/  FADD.FTZ R0, R161, R3 ;  /* 0x00000003a1007221 */ /* 0x002fce0000010000 */
[C---:B------:R-:W-:Y:S01]  /*cac0*/  HMMA.16816.F32.BF16 R20, R8.reuse, R22, R128 ;  /* 0x000000160814723c */ /* 0x040fe20000041880 */
[----:B---3--:R-:W-:Y:S01]  /*cad0*/  F2FP.BF16.PACK_AB R161, R36, R35 ;  /* 0x0000002324a1723e */ /* 0x008fe200000010ff */
[----:B------:R-:W-:Y:S01]  /*cae0*/  FADD.FTZ R3, R73, R0 ;  /* 0x0000000049037221 */ /* 0x000fe20000010000 */
[----:B------:R-:W-:Y:S01]  /*caf0*/  F2FP.BF16.PACK_AB R163, R37, R40 ;  /* 0x0000002825a3723e */ /* 0x000fe200000010ff */
[----:B------:R-:W-:Y:S04]  /*cb00*/  LDSM.16.MT88.4 R128, [R233+0xf800] ;  /* 0x00f80000e980783b */ /* 0x000fe80000004200 */
[C---:B------:R-:W-:Y:S01]  /*cb10*/  HMMA.16816.F32.BF16 R16, R8.reuse, R18, R140 ;  /* 0x000000120810723c */ /* 0x040fe2000004188c */
[----:B------:R-:W-:Y:S01]  /*cb20*/  MOV R0, R98 ;  /* 0x0000006200007202 */ /* 0x000fe20000000f00 */
[----:B------:R-:W-:Y:S06]  /*cb30*/  LDSM.16.MT88.4 R140, [R234+0xf800] ;  /* 0x00f80000ea8c783b */ /* 0x000fec0000004200 */
[C---:B------:R-:W-:Y:S01]  /*cb40*/  HMMA.16816.F32.BF16 R12, R8.reuse, R14, R152 ;  /* 0x0000000e080c723c */ /* 0x040fe20000041898 */
[----:B------:R-:W-:Y:S01]  /*cb50*/  MOV R46, R79 ;  /* 0x0000004f002e7202 */ /* 0x000fe20000000f00 */
[----:B------:R-:W-:Y:S01]  /*cb60*/  FADD.FTZ R0, R0, R33 ;  /* 0x0000002100007221 */ /* 0x000fe20000010000 */
[----:B------:R-:W-:Y:S01]  /*cb70*/  MOV R49, R77 ;  /* 0x0000004d00317202 */ /* 0x000fe20000000f00 */
[----:B------:R-:W-:Y:S04]  /*cb80*/  LDSM.16.MT88.4 R152, [R236+0xf800] ;  /* 0x00f80000ec98783b */ /* 0x000fe80000004200 */
[----:B------:R-:W-:Y:S07]  /*cb90*/  HMMA.16816.F32.BF16 R8, R8, R38, R200 ;  /* 0x000000260808723c */ /* 0x000fee00000418c8 */
[----:B------:R-:W-:-:S02]  /*cba0*/  F2FP.BF16.PACK_AB R200, R206, R205 ;  /* 0x000000cdcec8723e */ /* 0x000fc400000010ff */
[----:B------:R-:W-:Y:S02]  /*cbb0*/  F2FP.BF16.PACK_AB R201, R45, R51 ;  /* 0x000000332dc9723e */ /* 0x000fe400000010ff */
[----:B------:R-:W-:Y:S02]  /*cbc0*/  F2FP.BF16.PACK_AB R202, R208, R207 ;  /* 0x000000cfd0ca723e */ /* 0x000fe400000010ff */
[----:B------:R-:W-:Y:S02]  /*cbd0*/  F2FP.BF16.PACK_AB R203, R204, R50 ;  /* 0x00000032cccb723e */ /* 0x000fe400000010ff */
[----:B------:R-:W-:Y:S02]  /*cbe0*/  MOV R39, R96 ;  /* 0x0000006000277202 */ /* 0x000fe40000000f00 */
[----:B------:R-:W-:-:S03]  /*cbf0*/  MOV R210, R75 ;  /* 0x0000004b00d27202 */ /* 0x000fc60000000f00 */
[----:B------:R-:W-:Y:S02]  /*cc00*/  FADD.FTZ R3, R39, R3 ;  /* 0x0000000327037221 */ /* 0x000fe40000010000 */
[----:B--2---:R-:W-:Y:S01]  /*cc10*/  FFMA.FTZ R2, R6, R48, R24 ;  /* 0x0000003006027223 */ /* 0x004fe20000010018 */
[----:B------:R-:W-:Y:S01]  /*cc20*/  MOV R6, R72 ;  /* 0x0000004800067202 */ /* 0x000fe20000000f00 */
[----:B------:R4:W5:Y:S04]  /*cc30*/  LDL.LU R24, [R1+0x58] ;  /* 0x0000580001187983 */ /* 0x0009680000300800 */
[----:B------:R-:W-:-:S04]  /*cc40*/  FADD.FTZ R4, R6, R47 ;  /* 0x0000002f06047221 */ /* 0x000fc80000010000 */
[----:B------:R-:W-:Y:S02]  /*cc50*/  FADD.FTZ R34, R162, R4 ;  /* 0x00000004a2227221 */ /* 0x000fe40000010000 */
[----:B------:R-:W1:Y:S01]  /*cc60*/  LDSM.16.MT88.4 R4, [R235+0xf800] ;  /* 0x00f80000eb04783b */ /* 0x000e620000004200 */
[----:B------:R-:W-:Y:S01]  /*cc70*/  MOV R72, R74 ;  /* 0x0000004a00487202 */ /* 0x000fe20000000f00 */
[----:B------:R-:W-:Y:S01]  /*cc80*/  FADD.FTZ R2, R160, R2 ;  /* 0x00000002a0027221 */ /* 0x000fe20000010000 */
[----:B------:R-:W-:Y:S02]  /*cc90*/  MOV R74, R76 ;  /* 0x0000004c004a7202 */ /* 0x000fe40000000f00 */
[----:B------:R-:W-:Y:S02]  /*cca0*/  MOV R76, R78 ;  /* 0x0000004e004c7202 */ /* 0x000fe40000000f00 */
[----:B------:R-:W-:Y:S01]  /*ccb0*/  MOV R78, R97 ;  /* 0x00000061004e7202 */ /* 0x000fe20000000f00 */
[----:B------:R-:W-:Y:S01]  /*ccc0*/  FADD.FTZ R32, R72, R2 ;  /* 0x0000000248207221 */ /* 0x000fe20000010000 */
[----:B------:R-:W-:-:S02]  /*ccd0*/  MOV R97, R184 ;  /* 0x000000b800617202 */ /* 0x000fc40000000f00 */
[----:B------:R-:W-:Y:S01]  /*cce0*/  F2FP.BF16.PACK_AB R160, R44, R43 ;  /* 0x0000002b2ca0723e */ /* 0x000fe200000010ff */
[----:B------:R-:W2:Y:S01]  /*ccf0*/  LDSM.16.MT88.4 R184, [R233+0xd800] ;  /* 0x00d80000e9b8783b */ /* 0x000ea20000004200 */
[----:B------:R-:W-:Y:S02]  /*cd00*/  F2FP.BF16.PACK_AB R162, R41, R42 ;  /* 0x0000002a29a2723e */ /* 0x000fe400000010ff */
[----:B------:R-:W-:Y:S02]  /*cd10*/  MOV R2, R99 ;  /* 0x0000006300027202 */ /* 0x000fe40000000f00 */
[----:B------:R-:W-:Y:S02]  /*cd20*/  MOV R38, R97 ;  /* 0x0000006100267202 */ /* 0x000fe40000000f00 */
[----:B------:R-:W-:Y:S01]  /*cd30*/  MOV R47, R78 ;  /* 0x0000004e002f7202 */ /* 0x000fe20000000f00 */
[----:B------:R-:W-:Y:S01]  /*cd40*/  FADD.FTZ R2, R2, R34 ;  /* 0x0000002202027221 */ /* 0x000fe20000010000 */
[----:B------:R-:W-:Y:S01]  /*cd50*/  MOV R209, R76 ;  /* 0x0000004c00d17202 */ /* 0x000fe20000000f00 */
[----:B------:R-:W3:Y:S01]  /*cd60*/  LDSM.16.MT88.4 R96, [R236+0xd800] ;  /* 0x00d80000ec60783b */ /* 0x000ee20000004200 */
[----:B------:R-:W-:Y:S01]  /*cd70*/  MOV R48, R74 ;  /* 0x0000004a00307202 */ /* 0x000fe20000000f00 */
[----:B------:R-:W-:-:S02]  /*cd80*/  FADD.FTZ R2, R46, R2 ;  /* 0x000000022e027221 */ /* 0x000fc40000010000 */
[----:B------:R-:W-:Y:S02]  /*cd90*/  FADD.FTZ R0, R47, R0 ;  /* 0x000000002f007221 */ /* 0x000fe40000010000 */
[----:B------:R-:W-:Y:S02]  /*cda0*/  FADD.FTZ R3, R209, R3 ;  /* 0x00000003d1037221 */ /* 0x000fe40000010000 */
[----:B------:R-:W-:Y:S02]  /*cdb0*/  FADD.FTZ R2, R210, R2 ;  /* 0x00000002d2027221 */ /* 0x000fe40000010000 */
[----:B------:R-:W-:Y:S01]  /*cdc0*/  FADD.FTZ R0, R48, R0 ;  /* 0x0000000030007221 */ /* 0x000fe20000010000 */
[-C--:B-1----:R-:W-:Y:S08]  /*cdd0*/  HMMA.16816.F32.BF16 R196, R160, R4.reuse, R196 ;  /* 0x00000004a0c4723c */ /* 0x082ff000000418c4 */
        /* <DEDUP_REMOVED lines=48> */
[----:B------:R-:W-:Y:S08]  /*d0e0*/  HMMA.16816.F32.BF16 R72, R160, R80, R68 ;  /* 0x00000050a048723c */ /* 0x000ff00000041844 */
[-C--:B--2---:R-:W-:Y:S08]  /*d0f0*/  HMMA.16816.F32.BF16 R176, R200, R184.reuse, R176 ;  /* 0x000000b8c8b0723c */ /* 0x084ff000000418b0 */
        /* <DEDUP_REMOVED lines=38> */
[----:B------:R-:W-:Y:S06]  /*d360*/  BAR.SYNC.DEFER_BLOCKING 0x0 ;  /* 0x0000000000007b1d */ /* 0x000fec0000010000 */
[----:B------:R-:W-:Y:S02]  /*d370*/  ULDC.64 UR6, c[0x0][0x1a0] ;  /* 0x0000680000067ab9 */ /* 0x000fe40000000a00 */
[----:B------:R-:W-:Y:S02]  /*d380*/  UIMAD UR15, UR15, UR6, URZ ;  /* 0x000000060f0f72a4 */ /* 0x000fe4000f8e023f */
[----:B------:R-:W-:-:S02]  /*d390*/  UIMAD.WIDE.U32 UR20, UR12, UR6, URZ ;  /* 0x000000060c1472a5 */ /* 0x000fc4000f8e003f */
[----:B------:R-:W-:-:S04]  /*d3a0*/  UIMAD UR7, UR12, UR7, UR15 ;  /* 0x000000070c0772a4 */ /* 0x000fc8000f8e020f */
[----:B------:R-:W-:Y:S01]  /*d3b0*/  UIADD3 UR7, UR21, UR7, URZ ;  /* 0x0000000715077290 */ /* 0x000fe2000fffe03f */
[----:B------:R-:W-:-:S05]  /*d3c0*/  IMAD.U32 R4, RZ, RZ, UR20 ;  /* 0x00000014ff047e24 */ /* 0x000fca000f8e00ff */
[----:B------:R-:W-:Y:S01]  /*d3d0*/  IMAD.U32 R0, RZ, RZ, UR7 ;  /* 0x00000007ff007e24 */ /* 0x000fe2000f8e00ff */
[----:B------:R-:W-:Y:S01]  /*d3e0*/  @P3 STS.128 [R244+0xc000], RZ ;  /* 0x00c000fff4003388 */ /* 0x000fe20000000c00 */
[----:B------:R-:W-:Y:S01]  /*d3f0*/  IMAD.U32 R5, RZ, RZ, UR21 ;  /* 0x00000015ff057e24 */ /* 0x000fe2000f8e00ff */
        /* <DEDUP_REMOVED lines=13> */
[----:B------:R-:W-:Y:S02]  /*d4d0*/  IADD3.X R4, R4, UR9, RZ, P6, !PT ;  /* 0x0000000904047c10 */ /* 0x000fe4000b7fe4ff */
[C---:B------:R-:W-:Y:S02]  /*d4e0*/  IADD3 R0, P4, R2.reuse, UR14, RZ ;  /* 0x0000000e02007c10 */ /* 0x040fe4000ff9e0ff */
[C-C-:B------:R-:W-:Y:S02]  /*d4f0*/  @!P3 LEA.HI.X R17, R2.reuse, c[0x0][0x174], R4.reuse, 0x1, P5 ;  /* 0x00005d000211ba11 */ /* 0x140fe400028f0c04 */
[----:B------:R-:W-:-:S02]  /*d500*/  @!P2 LEA.HI.X R13, R2, c[0x0][0x174], R4, 0x1, P0 ;  /* 0x00005d00020daa11 */ /* 0x000fc400000f0c04 */
[----:B------:R-:W-:Y:S02]  /*d510*/  IADD3 R3, P1, R0, UR14, RZ ;  /* 0x0000000e00037c10 */ /* 0x000fe4000ff3e0ff */
[----:B------:R-:W-:Y:S02]  /*d520*/  IADD3.X R2, R4, UR9, RZ, P4, !PT ;  /* 0x0000000904027c10 */ /* 0x000fe4000a7fe4ff */
[----:B------:R-:W-:Y:S01]  /*d530*/  @!P3 LEA R10, P5, R0, c[0x0][0x170], 0x1 ;  /* 0x00005c00000aba11 */ /* 0x000fe200078a08ff */
[----:B------:R-:W-:Y:S01]  /*d540*/  @P2 STS.128 [R244+0xe000], RZ ;  /* 0x00e000fff4002388 */ /* 0x000fe20000000c00 */
[----:B------:R-:W-:Y:S02]  /*d550*/  @!P3 LEA R8, P4, R3, c[0x0][0x170], 0x1 ;  /* 0x00005c000308ba11 */ /* 0x000fe400078808ff */
[----:B------:R-:W-:Y:S01]  /*d560*/  IADD3.X R5, R2, UR9, RZ, P1, !PT ;  /* 0x0000000902057c10 */ /* 0x000fe20008ffe4ff */
[----:B------:R-:W-:Y:S01]  /*d570*/  @!PT LDS RZ, [RZ] ;  /* 0x00000000fffff984 */ /* 0x000fe20000000800 */
[----:B------:R-:W-:Y:S01]  /*d580*/  @!PT LDS RZ, [RZ] ;  /* 0x00000000fffff984 */ /* 0x000fe20000000800 */
[----:B------:R-:W-:Y:S01]  /*d590*/  @!PT LDS RZ, [RZ] ;  /* 0x00000000fffff984 */ /* 0x000fe20000000800 */
[----:B------:R2:W-:Y:S01]  /*d5a0*/  @!P2 LDGSTS.E.BYPASS.LTC128B.128 [R244+0xe000], [R14.64+0x80] ;  /* 0x0e0000800ef4afae */ /* 0x0005e2000b901d52 */
[----:B------:R-:W-:-:S03]  /*d5b0*/  @!P3 LEA.HI.X R11, R0, c[0x0][0x174], R2, 0x1, P5 ;  /* 0x00005d00000bba11 */ /* 0x000fc600028f0c02 */
[----:B------:R-:W-:Y:S01]  /*d5c0*/  @P3 STS.128 [R244+0xc800], RZ ;  /* 0x00c800fff4003388 */ /* 0x000fe20000000c00 */
[----:B-1----:R-:W-:-:S03]  /*d5d0*/  @!P2 LEA R6, P0, R0, c[0x0][0x170], 0x1 ;  /* 0x00005c000006aa11 */ /* 0x002fc600078008ff */
[----:B------:R-:W-:Y:S01]  /*d5e0*/  @!PT LDS RZ, [RZ] ;  /* 0x00000000fffff984 */ /* 0x000fe20000000800 */
[----:B------:R-:W-:Y:S01]  /*d5f0*/  @!PT LDS RZ, [RZ] ;  /* 0x00000000fffff984 */ /* 0x000fe20000000800 */
[----:B------:R-:W-:Y:S01]  /*d600*/  @!PT LDS RZ, [RZ] ;  /* 0x00000000fffff984 */ /* 0x000fe20000000800 */
[----:B------:R1:W-:Y:S01]  /*d610*/  @!P3 LDGSTS.E.BYPASS.LTC128B.128 [R244+0xc800], [R16.64] ;  /* 0x0c80000010f4bfae */ /* 0x0003e2000b901d52 */
[C---:B------:R-:W-:Y:S02]  /*d620*/  @!P2 LEA R4, P1, R3.reuse, c[0x0][0x170], 0x1 ;  /* 0x00005c000304aa11 */ /* 0x040fe400078208ff */
[----:B------:R-:W-:Y:S01]  /*d630*/  @!P2 LEA.HI.X R7, R0, c[0x0][0x174], R2, 0x1, P0 ;  /* 0x00005d000007aa11 */ /* 0x000fe200000f0c02 */
[----:B------:R-:W-:Y:S01]  /*d640*/  @P2 STS.128 [R244+0xe800], RZ ;  /* 0x00e800fff4002388 */ /* 0x000fe20000000c00 */
[----:B------:R-:W-:-:S03]  /*d650*/  @!P3 LEA.HI.X R9, R3, c[0x0][0x174], R5, 0x1, P4 ;  /* 0x00005d000309ba11 */ /* 0x000fc600020f0c05 */
[----:B------:R-:W-:Y:S01]  /*d660*/  @!PT LDS RZ, [RZ] ;  /* 0x00000000fffff984 */ /* 0x000fe20000000800 */
[----:B------:R-:W-:Y:S01]  /*d670*/  @!PT LDS RZ, [RZ] ;  /* 0x00000000fffff984 */ /* 0x000fe20000000800 */
[----:B------:R-:W-:Y:S01]  /*d680*/  @!PT LDS RZ, [RZ] ;  /* 0x00000000fffff984 */ /* 0x000fe20000000800 */
[----:B------:R2:W-:Y:S01]  /*d690*/  @!P2 LDGSTS.E.BYPASS.LTC128B.128 [R244+0xe800], [R12.64+0x80] ;  /* 0x0e8000800cf4afae */ /* 0x0005e2000b901d52 */
[----:B------:R-:W-:-:S03]  /*d6a0*/  @!P2 LEA.HI.X R5, R3, c[0x0][0x174], R5, 0x1, P1 ;  /* 0x00005d000305aa11 */ /* 0x000fc600008f0c05 */
        /* <DEDUP_REMOVED lines=24> */
[----:B---3--:R-:W3:Y:S04]  /*d830*/  LDSM.16.M88.4 R8, [R240+0x2000] ;  /* 0x00200000f008783b */ /* 0x008ee80000000200 */
[----:B-1----:R-:W-:Y:S04]  /*d840*/  LDSM.16.M88.4 R16, [R239] ;  /* 0x00000000ef10783b */ /* 0x002fe80000000200 */
[----:B----4-:R-:W1:Y:S04]  /*d850*/  LDSM.16.M88.4 R4, [R241+0x2000] ;  /* 0x00200000f104783b */ /* 0x010e680000000200 */
[----:B------:R-:W4:Y:S04]  /*d860*/  LDSM.16.M88.4 R40, [R239+0x1800] ;  /* 0x00180000ef28783b */ /* 0x000f280000000200 */
[----:B------:R-:W1:Y:S04]  /*d870*/  LDSM.16.M88.4 R48, [R239+0x800] ;  /* 0x00080000ef30783b */ /* 0x000e680000000200 */
[----:B------:R-:W1:Y:S04]  /*d880*/  LDSM.16.M88.4 R44, [R239+0x1000] ;  /* 0x00100000ef2c783b */ /* 0x000e680000000200 */
[----:B--2---:R-:W2:Y:S01]  /*d890*/  LDSM.16.M88.4 R12, [R240] ;  /* 0x00000000f00c783b */ /* 0x004ea20000000200 */
[----:B------:R-:W-:-:S03]  /*d8a0*/  UIADD3 UR21, UR8, -0x3, URZ ;  /* 0xfffffffd08157890 */ /* 0x000fc6000fffe03f */
[----:B------:R-:W0:Y:S01]  /*d8b0*/  LDGDEPBAR ;  /* 0x00000000000079af */ /* 0x000e220000000000 */
[C---:B---3--:R-:W-:Y:S08]  /*d8c0*/  HMMA.16816.F32.BF16 R168, R8.reuse, R38, RZ ;  /* 0x0000002608a8723c */ /* 0x048ff000000418ff */
[C---:B------:R-:W-:Y:S08]  /*d8d0*/  HMMA.16816.F32.BF16 R204, R8.reuse, R36, RZ ;  /* 0x0000002408cc723c */ /* 0x040ff000000418ff */
[C---:B------:R-:W-:Y:S08]  /*d8e0*/  HMMA.16816.F32.BF16 R164, R8.reuse, R32, RZ ;  /* 0x0000002008a4723c */ /* 0x040ff000000418ff */
[C---:B------:R-:W-:Y:S08]  /*d8f0*/  HMMA.16816.F32.BF16 R60, R8.reuse, R28, RZ ;  /* 0x0000001c083c723c */ /* 0x040ff000000418ff */
[C---:B------:R-:W-:Y:S08]  /*d900*/  HMMA.16816.F32.BF16 R52, R8.reuse, R20, RZ ;  /* 0x000000140834723c */ /* 0x040ff000000418ff */
[C---:B------:R-:W-:Y:S08]  /*d910*/  HMMA.16816.F32.BF16 R64, R8.reuse, R34, RZ ;  /* 0x000000220840723c */ /* 0x040ff000000418ff */
[C---:B------:R-:W-:Y:S08]  /*d920*/  HMMA.16816.F32.BF16 R56, R8.reuse, R30, RZ ;  /* 0x0000001e0838723c */ /* 0x040ff000000418ff */
[----:B------:R-:W-:Y:S08]  /*d930*/  HMMA.16816.F32.BF16 R8, R8, R22, RZ ;  /* 0x000000160808723c */ /* 0x000ff000000418ff */
[C---:B-1----:R-:W-:Y:S11]  /*d940*/  HMMA.16816.F32.BF16 R220, R4.reuse, R18, R168 ;  /* 0x0000001204dc723c */ /* 0x042ff600000418a8 */
[----:B------:R-:W-:Y:S05]  /*d950*/  @!UPT UIADD3 URZ, URZ, URZ, URZ ;  /* 0x0000003f3f3ff290 */ /* 0x000fea000fffe03f */
[C---:B----4-:R-:W-:Y:S01]  /*d960*/  HMMA.16816.F32.BF16 R228, R4.reuse, R42, R8 ;  /* 0x0000002a04e4723c */ /* 0x050fe20000041808 */
[----:B------:R-:W1:Y:S07]  /*d970*/  LDSM.16.M88.4 R8, [R241] ;  /* 0x00000000f108783b */ /* 0x000e6e0000000200 */
[----:B------:R-:W-:Y:S01]  /*d980*/  HMMA.16816.F32.BF16 R224, R4, R48, R164 ;  /* 0x0000003004e0723c */ /* 0x000fe200000418a4 */
[----:B------:R-:W-:Y:S02]  /*d990*/  IMAD.MOV.U32 R3, RZ, RZ, R221 ;  /* 0x000000ffff037224 */ /* 0x000fe400078e00dd */
[----:B------:R-:W-:-:S02]  /*d9a0*/  IMAD.MOV.U32 R2, RZ, RZ, R222 ;  /* 0x000000ffff027224 */ /* 0x000fc400078e00de */
[----:B------:R-:W-:Y:S02]  /*d9b0*/  IMAD.MOV.U32 R0, RZ, RZ, R223 ;  /* 0x000000ffff007224 */ /* 0x000fe400078e00df */
[----:B------:R-:W-:Y:S01]  /*d9c0*/  IMAD.MOV.U32 R164, RZ, RZ, R220 ;  /* 0x000000ffffa47224 */ /* 0x000fe200078e00dc */
[C---:B------:R-:W-:Y:S08]  /*d9d0*/  HMMA.16816.F32.BF16 R216, R4.reuse, R44, R60 ;  /* 0x0000002c04d8723c */ /* 0x040ff0000004183c */
[C---:B------:R-:W-:Y:S08]  /*d9e0*/  HMMA.16816.F32.BF16 R212, R4.reuse, R40, R52 ;  /* 0x0000002804d4723c */ /* 0x040ff00000041834 */
[C---:B------:R-:W-:Y:S08]  /*d9f0*/  HMMA.16816.F32.BF16 R208, R4.reuse, R16, R204 ;  /* 0x0000001004d0723c */ /* 0x040ff000000418cc */
[C---:B------:R-:W-:Y:S08]  /*da00*/  HMMA.16816.F32.BF16 R220, R4.reuse, R50, R64 ;  /* 0x0000003204dc723c */ /* 0x040ff00000041840 */
[----:B------:R-:W-:Y:S08]  /*da10*/  HMMA.16816.F32.BF16 R248, R4, R46, R56 ;  /* 0x0000002e04f8723c */ /* 0x000ff00000041838 */
[C---:B--2---:R-:W-:Y:S08]  /*da20*/  HMMA.16816.F32.BF16 R60, R12.reuse, R36, RZ ;  /* 0x000000240c3c723c */ /* 0x044ff000000418ff */
[C---:B------:R-:W-:Y:S08]  /*da30*/  HMMA.16816.F32.BF16 R52, R12.reuse, R28, RZ ;  /* 0x0000001c0c34723c */ /* 0x040ff000000418ff */
[C---:B------:R-:W-:Y:S08]  /*da40*/  HMMA.16816.F32.BF16 R4, R12.reuse, R20, RZ ;  /* 0x000000140c04723c */ /* 0x040ff000000418ff */
[C---:B------:R-:W-:Y:S08]  /*da50*/  HMMA.16816.F32.BF16 R28, R12.reuse, R30, RZ ;  /* 0x0000001e0c1c723c */ /* 0x040ff000000418ff */
[C---:B------:R-:W-:Y:S08]  /*da60*/  HMMA.16816.F32.BF16 R56, R12.reuse, R32, RZ ;  /* 0x000000200c38723c */ /* 0x040ff000000418ff */
[C---:B------:R-:W-:Y:S08]  /*da70*/  HMMA.16816.F32.BF16 R64, R12.reuse, R34, RZ ;  /* 0x000000220c40723c */ /* 0x040ff000000418ff */
[----:B------:R-:W-:Y:S08]  /*da80*/  HMMA.16816.F32.BF16 R36, R12, R38, RZ ;  /* 0x000000260c24723c */ /* 0x000ff000000418ff */
[C---:B-1----:R-:W-:Y:S08]  /*da90*/  HMMA.16816.F32.BF16 R32, R8.reuse, R16, R60 ;  /* 0x000000100820723c */ /* 0x042ff0000004183c */
[C---:B------:R-:W-:Y:S01]  /*daa0*/  HMMA.16816.F32.BF16 R204, R8.reuse, R40, R4 ;  /* 0x0000002808cc723c */ /* 0x040fe20000041804 */
[----:B------:R-:W-:Y:S07]  /*dab0*/  LDSM.16.M88.4 R4, [R243+0x2000] ;  /* 0x00200000f304783b */ /* 0x000fee0000000200 */
[----:B------:R-:W-:Y:S01]  /*dac0*/  HMMA.16816.F32.BF16 R60, R8, R46, R28 ;  /* 0x0000002e083c723c */ /* 0x000fe2000004181c */
[----:B------:R-:W1:Y:S07]  /*dad0*/  LDSM.16.M88.4 R28, [R238+0x9800] ;  /* 0x00980000ee1c783b */ /* 0x000e6e0000000200 */
[----:B------:R-:W-:Y:S01]  /*dae0*/  HMMA.16816.F32.BF16 R20, R12, R22, RZ ;  /* 0x000000160c14723c */ /* 0x000fe200000418ff */
[----:B------:R-:W-:Y:S07]  /*daf0*/  LDSM.16.M88.4 R12, [R243] ;  /* 0x00000000f30c783b */ /* 0x000fee0000000200 */
[C---:B------:R-:W-:Y:S07]  /*db00*/  HMMA.16816.F32.BF16 R168, R8.reuse, R48, R56 ;  /* 0x0000003008a8723c */ /* 0x040fee0000041838 */
[----:B------:R-:W-:Y:S01]  /*db10*/  IMAD.MOV.U32 R56, RZ, RZ, R164 ;  /* 0x000000ffff387224 */ /* 0x000fe200078e00a4 */
[C---:B------:R-:W-:Y:S01]  /*db20*/  HMMA.16816.F32.BF16 R36, R8.reuse, R18, R36 ;  /* 0x000000120824723c */ /* 0x040fe20000041824 */
[----:B------:R-:W2:Y:S07]  /*db30*/  LDSM.16.M88.4 R16, [R238+0x8000] ;  /* 0x00800000ee10783b */ /* 0x000eae0000000200 */
[C---:B------:R-:W-:Y:S08]  /*db40*/  HMMA.16816.F32.BF16 R164, R8.reuse, R44, R52 ;  /* 0x0000002c08a4723c */ /* 0x040ff00000041834 */
[C---:B------:R-:W-:Y:S08]  /*db50*/  HMMA.16816.F32.BF16 R48, R8.reuse, R50, R64 ;  /* 0x000000320830723c */ /* 0x040ff00000041840 */
[----:B------:R-:W-:Y:S01]  /*db60*/  HMMA.16816.F32.BF16 R44, R8, R42, R20 ;  /* 0x0000002a082c723c */ /* 0x000fe20000041814 */
[----:B------:R-:W3:Y:S04]  /*db70*/  LDSM.16.M88.4 R8, [R238+0x8800] ;  /* 0x00880000ee08783b */ /* 0x000ee80000000200 */
[----:B------:R-:W4:Y:S03]  /*db80*/  LDSM.16.M88.4 R20, [R238+0x9000] ;  /* 0x00900000ee14783b */ /* 0x000f260000000200 */
[----:B-1----:R-:W-:Y:S01]  /*db90*/  HMMA.16816.F32.BF16 R212, R4, R28, R212 ;  /* 0x0000001c04d4723c */ /* 0x002fe200000418d4 */
[----:B------:R-:W-:-:S02]  /*dba0*/  IMAD.MOV.U32 R57, RZ, RZ, R3 ;  /* 0x000000ffff397224 */ /* 0x000fc400078e0003 */
[----:B------:R-:W-:Y:S02]  /*dbb0*/  IMAD.MOV.U32 R58, RZ, RZ, R2 ;  /* 0x000000ffff3a7224 */ /* 0x000fe400078e0002 */
[----:B------:R-:W-:-:S03]  /*dbc0*/  IMAD.MOV.U32 R59, RZ, RZ, R0 ;  /* 0x000000ffff3b7224 */ /* 0x000fc600078e0000 */
[-C--:B--2---:R-:W-:Y:S08]  /*dbd0*/  HMMA.16816.F32.BF16 R40, R4, R16.reuse, R208 ;  /* 0x000000100428723c */ /* 0x084ff000000418d0 */
[----:B------:R-:W-:Y:S08]  /*dbe0*/  HMMA.16816.F32.BF16 R32, R12, R16, R32 ;  /* 0x000000100c20723c */ /* 0x000ff00000041820 */
[----:B------:R-:W-:Y:S01]  /*dbf0*/  IMAD.MOV.U32 R16, RZ, RZ, R212 ;  /* 0x000000ffff107224 */ /* 0x000fe200078e00d4 */
[----:B------:R-:W-:Y:S01]  /*dc00*/  HMMA.16816.F32.BF16 R56, R4, R18, R56 ;  /* 0x000000120438723c */ /* 0x000fe20000041838 */
[----:B------:R-:W-:-:S07]  /*dc10*/  IMAD.MOV.U32 R3, RZ, RZ, R213 ;  /* 0x000000ffff037224 */ /* 0x000fce00078e00d5 */
[----:B---3--:R-:W-:Y:S01]  /*dc20*/  HMMA.16816.F32.BF16 R52, R4, R8, R224 ;  /* 0x000000080434723c */ /* 0x008fe200000418e0 */
[----:B------:R-:W-:Y:S02]  /*dc30*/  IMAD.MOV.U32 R2, RZ, RZ, R214 ;  /* 0x000000ffff027224 */ /* 0x000fe400078e00d6 */
[----:B------:R-:W-:-:S05]  /*dc40*/  IMAD.MOV.U32 R0, RZ, RZ, R215 ;  /* 0x000000ffff007224 */ /* 0x000fca00078e00d7 */
[C---:B------:R-:W-:Y:S08]  /*dc50*/  HMMA.16816.F32.BF16 R224, R12.reuse, R18, R36 ;  /* 0x000000120ce0723c */ /* 0x040ff00000041824 */
[C---:B----4-:R-:W-:Y:S08]  /*dc60*/  HMMA.16816.F32.BF16 R60, R12.reuse, R22, R60 ;  /* 0x000000160c3c723c */ /* 0x050ff0000004183c */
[----:B------:R-:W-:Y:S07]  /*dc70*/  HMMA.16816.F32.BF16 R36, R12, R10, R48 ;  /* 0x0000000a0c24723c */ /* 0x000fee0000041830 */
[----:B------:R-:W-:Y:S01]  /*dc80*/  IMAD.MOV.U32 R48, RZ, RZ, R16 ;  /* 0x000000ffff307224 */ /* 0x000fe200078e0010 */
[C---:B------:R-:W-:Y:S01]  /*dc90*/  HMMA.16816.F32.BF16 R216, R4.reuse, R20, R216 ;  /* 0x0000001404d8723c */ /* 0x040fe200000418d8 */
[----:B------:R-:W-:Y:S07]  /*dca0*/  LDSM.16.M88.4 R16, [R237] ;  /* 0x00000000ed10783b */ /* 0x000fee0000000200 */
[C---:B------:R-:W-:Y:S08]  /*dcb0*/  HMMA.16816.F32.BF16 R64, R4.reuse, R10, R220 ;  /* 0x0000000a0440723c */ /* 0x040ff000000418dc */
[C---:B------:R-:W-:Y:S08]  /*dcc0*/  HMMA.16816.F32.BF16 R248, R4.reuse, R22, R248 ;  /* 0x0000001604f8723c */ /* 0x040ff000000418f8 */
[----:B------:R-:W-:Y:S01]  /*dcd0*/  HMMA.16816.F32.BF16 R228, R4, R30, R228 ;  /* 0x0000001e04e4723c */ /* 0x000fe200000418e4 */
[----:B------:R-:W1:Y:S07]  /*dce0*/  LDSM.16.M88.4 R4, [R242+0x2000] ;  /* 0x00200000f204783b */ /* 0x000e6e0000000200 */
[C---:B------:R-:W-:Y:S08]  /*dcf0*/  HMMA.16816.F32.BF16 R212, R12.reuse, R28, R204 ;  /* 0x0000001c0cd4723c */ /* 0x040ff000000418cc */
[C---:B------:R-:W-:Y:S01]  /*dd00*/  HMMA.16816.F32.BF16 R204, R12.reuse, R30, R44 ;  /* 0x0000001e0ccc723c */ /* 0x040fe2000004182c */
[----:B------:R-:W2:Y:S07]  /*dd10*/  LDSM.16.M88.4 R28, [R237+0x1800] ;  /* 0x00180000ed1c783b */ /* 0x000eae0000000200 */
[C---:B------:R-:W-:Y:S07]  /*dd20*/  HMMA.16816.F32.BF16 R208, R12.reuse, R20, R164 ;  /* 0x000000140cd0723c */ /* 0x040fee00000418a4 */
[----:B------:R-:W-:Y:S01]  /*dd30*/  IMAD.MOV.U32 R20, RZ, RZ, R60 ;  /* 0x000000ffff147224 */ /* 0x000fe200078e003c */
[----:B------:R-:W-:Y:S01]  /*dd40*/  HMMA.16816.F32.BF16 R220, R12, R8, R168 ;  /* 0x000000080cdc723c */ /* 0x000fe200000418a8 */
[----:B------:R-:W3:Y:S02]  /*dd50*/  LDSM.16.M88.4 R8, [R242] ;  /* 0x00000000f208783b */ /* 0x000ee40000000200 */
[----:B------:R-:W-:-:S02]  /*dd60*/  IMAD.MOV.U32 R44, RZ, RZ, R20 ;  /* 0x000000ffff2c7224 */ /* 0x000fc400078e0014 */
[----:B------:R-:W4:Y:S04]  /*dd70*/  LDSM.16.M88.4 R20, [R237+0x1000] ;  /* 0x00100000ed14783b */ /* 0x000f280000000200 */
[----:B------:R-:W4:Y:S01]  /*dd80*/  LDSM.16.M88.4 R12, [R237+0x800] ;  /* 0x00080000ed0c783b */ /* 0x000f220000000200 */
[----:B------:R-:W-:Y:S02]  /*dd90*/  IMAD.MOV.U32 R49, RZ, RZ, R3 ;  /* 0x000000ffff317224 */ /* 0x000fe400078e0003 */
[----:B------:R-:W-:Y:S02]  /*dda0*/  IMAD.MOV.U32 R50, RZ, RZ, R2 ;  /* 0x000000ffff327224 */ /* 0x000fe400078e0002 */
[----:B------:R-:W-:Y:S01]  /*ddb0*/  IMAD.MOV.U32 R51, RZ, RZ, R0 ;  /* 0x000000ffff337224 */ /* 0x000fe200078e0000 */
[C---:B-1----:R-:W-:Y:S08]  /*ddc0*/  HMMA.16816.F32.BF16 R56, R4.reuse, R18, R56 ;  /* 0x000000120438723c */ /* 0x042ff00000041838 */
[C---:B------:R-:W-:Y:S08]  /*ddd0*/  HMMA.16816.F32.BF16 R168, R4.reuse, R16, R40 ;  /* 0x0000001004a8723c */ /* 0x040ff00000041828 */
[----:B--2---:R-:W-:Y:S01]  /*dde0*/  HMMA.16816.F32.BF16 R40, R4, R28, R48 ;  /* 0x0000001c0428723c */ /* 0x004fe20000041830 */
[----:B------:R-:W-:-:S02]  /*ddf0*/  IMAD.MOV.U32 R3, RZ, RZ, R61 ;  /* 0x000000ffff037224 */ /* 0x000fc400078e003d */
[----:B------:R-:W-:Y:S02]  /*de00*/  IMAD.MOV.U32 R2, RZ, RZ, R62 ;  /* 0x000000ffff027224 */ /* 0x000fe400078e003e */
[----:B------:R-:W-:Y:S02]  /*de10*/  IMAD.MOV.U32 R0, RZ, RZ, R63 ;  /* 0x000000ffff007224 */ /* 0x000fe400078e003f */
[----:B------:R-:W-:Y:S02]  /*de20*/  IMAD.MOV.U32 R45, RZ, RZ, R3 ;  /* 0x000000ffff2d7224 */ /* 0x000fe400078e0003 */
[----:B------:R-:W-:Y:S01]  /*de30*/  IMAD.MOV.U32 R46, RZ, RZ, R2 ;  /* 0x000000ffff2e7224 */ /* 0x000fe200078e0002 */
[----:B---3--:R-:W-:Y:S01]  /*de40*/  HMMA.16816.F32.BF16 R32, R8, R16, R32 ;  /* 0x000000100820723c */ /* 0x008fe20000041820 */
[----:B------:R-:W-:Y:S02]  /*de50*/  IMAD.MOV.U32 R47, RZ, RZ, R0 ;  /* 0x000000ffff2f7224 */ /* 0x000fe400078e0000 */
        /* <DEDUP_REMOVED lines=16> */
[----:B------:R-:W-:Y:S01]  /*df60*/  HMMA.16816.F32.BF16 R164, R4, R12, R52 ;  /* 0x0000000c04a4723c */ /* 0x000fe20000041834 */
[----:B------:R-:W-:Y:S02]  /*df70*/  IMAD.MOV.U32 R229, RZ, RZ, R45 ;  /* 0x000000ffffe57224 */ /* 0x000fe400078e002d */
[----:B------:R-:W-:Y:S02]  /*df80*/  IMAD.MOV.U32 R230, RZ, RZ, R46 ;  /* 0x000000ffffe67224 */ /* 0x000fe400078e002e */
[----:B------:R-:W-:-:S03]  /*df90*/  IMAD.MOV.U32 R231, RZ, RZ, R47 ;  /* 0x000000ffffe77224 */ /* 0x000fc600078e002f */
[----:B------:R-:W-:Y:S01]  /*dfa0*/  HMMA.16816.F32.BF16 R64, R4, R14, R64 ;  /* 0x0000000e0440723c */ /* 0x000fe20000041840 */
[----:B------:R-:W-:Y:S07]  /*dfb0*/  LDSM.16.M88.4 R4, [R240+0x6000] ;  /* 0x00600000f004783b */ /* 0x000fee0000000200 */
[C---:B------:R-:W-:Y:S01]  /*dfc0*/  HMMA.16816.F32.BF16 R44, R8.reuse, R18, R224 ;  /* 0x00000012082c723c */ /* 0x040fe200000418e0 */
[----:B------:R-:W-:Y:S07]  /*dfd0*/  LDSM.16.M88.4 R16, [R232+0xa000] ;  /* 0x00a00000e810783b */ /* 0x000fee0000000200 */
[C---:B------:R-:W-:Y:S08]  /*dfe0*/  HMMA.16816.F32.BF16 R40, R8.reuse, R12, R220 ;  /* 0x0000000c0828723c */ /* 0x040ff000000418dc */
[C---:B------:R-:W-:Y:S01]  /*dff0*/  HMMA.16816.F32.BF16 R36, R8.reuse, R14, R36 ;  /* 0x0000000e0824723c */ /* 0x040fe20000041824 */
[----:B------:R-:W1:Y:S07]  /*e000*/  LDSM.16.M88.4 R12, [R240+0x4000] ;  /* 0x00400000f00c783b */ /* 0x000e6e0000000200 */
[C---:B------:R-:W-:Y:S08]  /*e010*/  HMMA.16816.F32.BF16 R224, R8.reuse, R28, R212 ;  /* 0x0000001c08e0723c */ /* 0x040ff000000418d4 */
[C---:B------:R-:W-:Y:S01]  /*e020*/  HMMA.16816.F32.BF16 R212, R8.reuse, R30, R204 ;  /* 0x0000001e08d4723c */ /* 0x040fe200000418cc */
[----:B------:R-:W2:Y:S07]  /*e030*/  LDSM.16.M88.4 R28, [R232+0xb800] ;  /* 0x00b80000e81c783b */ /* 0x000eae0000000200 */
[C---:B------:R-:W-:Y:S08]  /*e040*/  HMMA.16816.F32.BF16 R52, R8.reuse, R20, R208 ;  /* 0x000000140834723c */ /* 0x040ff000000418d0 */
[----:B------:R-:W-:Y:S01]  /*e050*/  HMMA.16816.F32.BF16 R228, R8, R22, R228 ;  /* 0x0000001608e4723c */ /* 0x000fe200000418e4 */
[----:B------:R-:W3:Y:S04]  /*e060*/  LDSM.16.M88.4 R8, [R232+0xa800] ;  /* 0x00a80000e808783b */ /* 0x000ee80000000200 */
[----:B------:R-:W4:Y:S03]  /*e070*/  LDSM.16.M88.4 R20, [R232+0xb000] ;  /* 0x00b00000e814783b */ /* 0x000f260000000200 */
[-C--:B-1----:R-:W-:Y:S07]  /*e080*/  HMMA.16816.F32.BF16 R204, R12, R16.reuse, R32 ;  /* 0x000000100ccc723c */ /* 0x082fee0000041820 */
[----:B------:R-:W-:Y:S01]  /*e090*/  IMAD.MOV.U32 R32, RZ, RZ, R248 ;  /* 0x000000ffff207224 */ /* 0x000fe200078e00f8 */
[----:B------:R-:W-:Y:S01]  /*e0a0*/  HMMA.16816.F32.BF16 R208, R4, R16, R168 ;  /* 0x0000001004d0723c */ /* 0x000fe200000418a8 */
[----:B------:R-:W-:-:S02]  /*e0b0*/  IMAD.MOV.U32 R33, RZ, RZ, R3 ;  /* 0x000000ffff217224 */ /* 0x000fc400078e0003 */
[----:B------:R-:W-:Y:S02]  /*e0c0*/  IMAD.MOV.U32 R34, RZ, RZ, R2 ;  /* 0x000000ffff227224 */ /* 0x000fe400078e0002 */
[----:B------:R-:W-:-:S03]  /*e0d0*/  IMAD.MOV.U32 R35, RZ, RZ, R0 ;  /* 0x000000ffff237224 */ /* 0x000fc600078e0000 */
[C---:B------:R-:W-:Y:S08]  /*e0e0*/  HMMA.16816.F32.BF16 R168, R4.reuse, R18, R216 ;  /* 0x0000001204a8723c */ /* 0x040ff000000418d8 */
[C---:B--2---:R-:W-:Y:S08]  /*e0f0*/  HMMA.16816.F32.BF16 R32, R4.reuse, R28, R32 ;  /* 0x0000001c0420723c */ /* 0x044ff00000041820 */
[----:B---3--:R-:W-:Y:S08]  /*e100*/  HMMA.16816.F32.BF16 R248, R4, R8, R164 ;  /* 0x0000000804f8723c */ /* 0x008ff000000418a4 */
[----:B------:R-:W-:-:S04]  /*e110*/  IMAD.MOV.U32 R16, RZ, RZ, R168 ;  /* 0x000000ffff107224 */ /* 0x000fc800078e00a8 */
        /* <DEDUP_REMOVED lines=9> */
[----:B------:R-:W-:-:S03]  /*e1b0*/  IMAD.MOV.U32 R164, RZ, RZ, R35 ;  /* 0x000000ffffa47224 */ /* 0x000fc600078e0023 */
[----:B----4-:R-:W-:Y:S01]  /*e1c0*/  HMMA.16816.F32.BF16 R168, R4, R22, R56 ;  /* 0x0000001604a8723c */ /* 0x010fe20000041838 */
[----:B------:R-:W-:-:S07]  /*e1d0*/  IMAD.MOV.U32 R51, RZ, RZ, R16 ;  /* 0x000000ffff337224 */ /* 0x000fce00078e0010 */
[C---:B------:R-:W-:Y:S01]  /*e1e0*/  HMMA.16816.F32.BF16 R56, R12.reuse, R18, R44 ;  /* 0x000000120c38723c */ /* 0x040fe2000004182c */
[----:B------:R-:W-:Y:S07]  /*e1f0*/  LDSM.16.M88.4 R16, [R239+0x2000] ;  /* 0x00200000ef10783b */ /* 0x000fee0000000200 */
[C---:B------:R-:W-:Y:S08]  /*e200*/  HMMA.16816.F32.BF16 R32, R12.reuse, R10, R36 ;  /* 0x0000000a0c20723c */ /* 0x040ff00000041824 */
[C---:B------:R-:W-:Y:S01]  /*e210*/  HMMA.16816.F32.BF16 R44, R12.reuse, R8, R40 ;  /* 0x000000080c2c723c */ /* 0x040fe20000041828 */
[----:B------:R-:W1:Y:S07]  /*e220*/  LDSM.16.M88.4 R8, [R241+0x4000] ;  /* 0x00400000f108783b */ /* 0x000e6e0000000200 */
[-C--:B------:R-:W-:Y:S08]  /*e230*/  HMMA.16816.F32.BF16 R36, R12, R20.reuse, R52 ;  /* 0x000000140c24723c */ /* 0x080ff00000041834 */
[----:B------:R-:W-:Y:S01]  /*e240*/  HMMA.16816.F32.BF16 R216, R4, R20, R60 ;  /* 0x0000001404d8723c */ /* 0x000fe2000004183c */
[----:B------:R-:W-:Y:S07]  /*e250*/  LDSM.16.M88.4 R4, [R241+0x6000] ;  /* 0x00600000f104783b */ /* 0x000fee0000000200 */
[C---:B------:R-:W-:Y:S08]  /*e260*/  HMMA.16816.F32.BF16 R52, R12.reuse, R28, R224 ;  /* 0x0000001c0c34723c */ /* 0x040ff000000418e0 */
[C---:B------:R-:W-:Y:S01]  /*e270*/  HMMA.16816.F32.BF16 R40, R12.reuse, R30, R212 ;  /* 0x0000001e0c28723c */ /* 0x040fe200000418d4 */
[----:B------:R-:W2:Y:S07]  /*e280*/  LDSM.16.M88.4 R28, [R239+0x3800] ;  /* 0x00380000ef1c783b */ /* 0x000eae0000000200 */
[----:B------:R-:W-:Y:S01]  /*e290*/  HMMA.16816.F32.BF16 R60, R12, R22, R228 ;  /* 0x000000160c3c723c */ /* 0x000fe200000418e4 */
[----:B------:R-:W3:Y:S04]  /*e2a0*/  LDSM.16.M88.4 R20, [R239+0x3000] ;  /* 0x00300000ef14783b */ /* 0x000ee80000000200 */
[----:B------:R-:W4:Y:S02]  /*e2b0*/  LDSM.16.M88.4 R12, [R239+0x2800] ;  /* 0x00280000ef0c783b */ /* 0x000f240000000200 */
[----:B------:R-:W-:-:S02]  /*e2c0*/  IMAD.MOV.U32 R228, RZ, RZ, R51 ;  /* 0x000000ffffe47224 */ /* 0x000fc400078e0033 */
[----:B------:R-:W-:Y:S02]  /*e2d0*/  IMAD.MOV.U32 R229, RZ, RZ, R166 ;  /* 0x000000ffffe57224 */ /* 0x000fe400078e00a6 */
[----:B------:R-:W-:Y:S02]  /*e2e0*/  IMAD.MOV.U32 R230, RZ, RZ, R165 ;  /* 0x000000ffffe67224 */ /* 0x000fe400078e00a5 */
[----:B------:R-:W-:Y:S02]  /*e2f0*/  IMAD.MOV.U32 R231, RZ, RZ, R164 ;  /* 0x000000ffffe77224 */ /* 0x000fe400078e00a4 */
[----:B------:R-:W-:Y:S02]  /*e300*/  IMAD.MOV.U32 R224, RZ, RZ, R167 ;  /* 0x000000ffffe07224 */ /* 0x000fe400078e00a7 */
[----:B-1----:R-:W-:Y:S08]  /*e310*/  HMMA.16816.F32.BF16 R164, R8, R16, R204 ;  /* 0x0000001008a4723c */ /* 0x002ff000000418cc */
[----:B--2---:R-:W-:Y:S01]  /*e320*/  HMMA.16816.F32.BF16 R204, R4, R28, R228 ;  /* 0x0000001c04cc723c */ /* 0x004fe200000418e4 */
[----:B------:R-:W-:-:S02]  /*e330*/  IMAD.MOV.U32 R225, RZ, RZ, R3 ;  /* 0x000000ffffe17224 */ /* 0x000fc400078e0003 */
[----:B------:R-:W-:Y:S02]  /*e340*/  IMAD.MOV.U32 R226, RZ, RZ, R2 ;  /* 0x000000ffffe27224 */ /* 0x000fe400078e0002 */
[----:B------:R-:W-:-:S03]  /*e350*/  IMAD.MOV.U32 R227, RZ, RZ, R0 ;  /* 0x000000ffffe37224 */ /* 0x000fc600078e0000 */
[C---:B------:R-:W-:Y:S08]  /*e360*/  HMMA.16816.F32.BF16 R48, R4.reuse, R16, R208 ;  /* 0x000000100430723c */ /* 0x040ff000000418d0 */
[C---:B---3--:R-:W-:Y:S08]  /*e370*/  HMMA.16816.F32.BF16 R208, R4.reuse, R22, R168 ;  /* 0x0000001604d0723c */ /* 0x048ff000000418a8 */
[----:B------:R-:W-:Y:S01]  /*e380*/  IMAD.MOV.U32 R228, RZ, RZ, R204 ;  /* 0x000000ffffe47224 */ /* 0x000fe200078e00cc */
[----:B------:R-:W-:Y:S01]  /*e390*/  HMMA.16816.F32.BF16 R224, R4, R18, R224 ;  /* 0x0000001204e0723c */ /* 0x000fe200000418e0 */
[----:B------:R-:W-:-:S02]  /*e3a0*/  IMAD.MOV.U32 R3, RZ, RZ, R205 ;  /* 0x000000ffff037224 */ /* 0x000fc400078e00cd */
[----:B------:R-:W-:Y:S02]  /*e3b0*/  IMAD.MOV.U32 R2, RZ, RZ, R206 ;  /* 0x000000ffff027224 */ /* 0x000fe400078e00ce */
[----:B------:R-:W-:-:S03]  /*e3c0*/  IMAD.MOV.U32 R0, RZ, RZ, R207 ;  /* 0x000000ffff007224 */ /* 0x000fc600078e00cf */
[C---:B----4-:R-:W-:Y:S08]  /*e3d0*/  HMMA.16816.F32.BF16 R212, R4.reuse, R12, R248 ;  /* 0x0000000c04d4723c */ /* 0x050ff000000418f8 */
[C---:B------:R-:W-:Y:S08]  /*e3e0*/  HMMA.16816.F32.BF16 R220, R4.reuse, R14, R220 ;  /* 0x0000000e04dc723c */ /* 0x040ff000000418dc */
[C---:B------:R-:W-:Y:S08]  /*e3f0*/  HMMA.16816.F32.BF16 R216, R4.reuse, R20, R216 ;  /* 0x0000001404d8723c */ /* 0x040ff000000418d8 */
[----:B------:R-:W-:Y:S01]  /*e400*/  HMMA.16816.F32.BF16 R204, R4, R30, R64 ;  /* 0x0000001e04cc723c */ /* 0x000fe20000041840 */
[----:B------:R-:W-:Y:S07]  /*e410*/  LDSM.16.M88.4 R4, [R243+0x6000] ;  /* 0x00600000f304783b */ /* 0x000fee0000000200 */
[C---:B------:R-:W-:Y:S01]  /*e420*/  HMMA.16816.F32.BF16 R168, R8.reuse, R18, R56 ;  /* 0x0000001208a8723c */ /* 0x040fe20000041838 */
[----:B------:R-:W1:Y:S07]  /*e430*/  LDSM.16.M88.4 R16, [R238+0xa000] ;  /* 0x00a00000ee10783b */ /* 0x000e6e0000000200 */
[C---:B------:R-:W-:Y:S08]  /*e440*/  HMMA.16816.F32.BF16 R64, R8.reuse, R12, R44 ;  /* 0x0000000c0840723c */ /* 0x040ff0000004182c */
[C---:B------:R-:W-:Y:S01]  /*e450*/  HMMA.16816.F32.BF16 R56, R8.reuse, R14, R32 ;  /* 0x0000000e0838723c */ /* 0x040fe20000041820 */
[----:B------:R-:W2:Y:S04]  /*e460*/  LDSM.16.M88.4 R12, [R243+0x4000] ;  /* 0x00400000f30c783b */ /* 0x000ea80000000200 */
[----:B------:R-:W-:Y:S03]  /*e470*/  LDSM.16.M88.4 R32, [R238+0xb800] ;  /* 0x00b80000ee20783b */ /* 0x000fe60000000200 */
[C---:B------:R-:W-:Y:S08]  /*e480*/  HMMA.16816.F32.BF16 R52, R8.reuse, R28, R52 ;  /* 0x0000001c0834723c */ /* 0x040ff00000041834 */
[C---:B------:R-:W-:Y:S01]  /*e490*/  HMMA.16816.F32.BF16 R40, R8.reuse, R30, R40 ;  /* 0x0000001e0828723c */ /* 0x040fe20000041828 */
[----:B------:R-:W3:Y:S07]  /*e4a0*/  LDSM.16.M88.4 R28, [R238+0xb000] ;  /* 0x00b00000ee1c783b */ /* 0x000eee0000000200 */
[C---:B------:R-:W-:Y:S08]  /*e4b0*/  HMMA.16816.F32.BF16 R36, R8.reuse, R20, R36 ;  /* 0x000000140824723c */ /* 0x040ff00000041824 */
[----:B------:R-:W-:Y:S01]  /*e4c0*/  HMMA.16816.F32.BF16 R60, R8, R22, R60 ;  /* 0x00000016083c723c */ /* 0x000fe2000004183c */
[----:B------:R-:W4:Y:S07]  /*e4d0*/  LDSM.16.M88.4 R8, [R238+0xa800] ;  /* 0x00a80000ee08783b */ /* 0x000f2e0000000200 */
[----:B-1----:R-:W-:Y:S01]  /*e4e0*/  HMMA.16816.F32.BF16 R224, R4, R18, R224 ;  /* 0x0000001204e0723c */ /* 0x002fe200000418e0 */
[----:B------:R-:W-:-:S02]  /*e4f0*/  IMAD.MOV.U32 R20, RZ, RZ, R228 ;  /* 0x000000ffff147224 */ /* 0x000fc400078e00e4 */
[----:B------:R-:W-:Y:S02]  /*e500*/  IMAD.MOV.U32 R21, RZ, RZ, R3 ;  /* 0x000000ffff157224 */ /* 0x000fe400078e0003 */
[----:B------:R-:W-:Y:S02]  /*e510*/  IMAD.MOV.U32 R22, RZ, RZ, R2 ;  /* 0x000000ffff167224 */ /* 0x000fe400078e0002 */
[----:B------:R-:W-:Y:S01]  /*e520*/  IMAD.MOV.U32 R23, RZ, RZ, R0 ;  /* 0x000000ffff177224 */ /* 0x000fe200078e0000 */
[-C--:B------:R-:W-:Y:S08]  /*e530*/  HMMA.16816.F32.BF16 R48, R4, R16.reuse, R48 ;  /* 0x000000100430723c */ /* 0x080ff00000041830 */
[----:B--2---:R-:W-:Y:S08]  /*e540*/  HMMA.16816.F32.BF16 R44, R12, R16, R164 ;  /* 0x000000100c2c723c */ /* 0x004ff000000418a4 */
[----:B------:R-:W-:-:S02]  /*e550*/  IMAD.MOV.U32 R16, RZ, RZ, R224 ;  /* 0x000000ffff107224 */ /* 0x000fc400078e00e0 */
[----:B------:R-:W-:Y:S02]  /*e560*/  IMAD.MOV.U32 R3, RZ, RZ, R225 ;  /* 0x000000ffff037224 */ /* 0x000fe400078e00e1 */
[----:B------:R-:W-:Y:S02]  /*e570*/  IMAD.MOV.U32 R2, RZ, RZ, R226 ;  /* 0x000000ffff027224 */ /* 0x000fe400078e00e2 */
[----:B------:R-:W-:Y:S02]  /*e580*/  IMAD.MOV.U32 R0, RZ, RZ, R227 ;  /* 0x000000ffff007224 */ /* 0x000fe400078e00e3 */
[C---:B---3--:R-:W-:Y:S08]  /*e590*/  HMMA.16816.F32.BF16 R224, R4.reuse, R28, R216 ;  /* 0x0000001c04e0723c */ /* 0x048ff000000418d8 */
[C---:B------:R-:W-:Y:S08]  /*e5a0*/  HMMA.16816.F32.BF16 R216, R4.reuse, R30, R208 ;  /* 0x0000001e04d8723c */ /* 0x040ff000000418d0 */
[C---:B------:R-:W-:Y:S08]  /*e5b0*/  HMMA.16816.F32.BF16 R208, R4.reuse, R34, R204 ;  /* 0x0000002204d0723c */ /* 0x040ff000000418cc */
[----:B----4-:R-:W-:Y:S08]  /*e5c0*/  HMMA.16816.F32.BF16 R248, R4, R8, R212 ;  /* 0x0000000804f8723c */ /* 0x010ff000000418d4 */
[----:B------:R-:W-:Y:S08]  /*e5d0*/  HMMA.16816.F32.BF16 R204, R12, R18, R168 ;  /* 0x000000120ccc723c */ /* 0x000ff000000418a8 */
[C---:B------:R-:W-:Y:S08]  /*e5e0*/  HMMA.16816.F32.BF16 R228, R4.reuse, R10, R220 ;  /* 0x0000000a04e4723c */ /* 0x040ff000000418dc */
[----:B------:R-:W-:Y:S01]  /*e5f0*/  HMMA.16816.F32.BF16 R212, R4, R32, R20 ;  /* 0x0000002004d4723c */ /* 0x000fe20000041814 */
[----:B------:R-:W-:Y:S01]  /*e600*/  LDSM.16.M88.4 R4, [R242+0x6000] ;  /* 0x00600000f204783b */ /* 0x000fe20000000200 */
[----:B------:R-:W-:-:S03]  /*e610*/  IMAD.MOV.U32 R220, RZ, RZ, R16 ;  /* 0x000000ffffdc7224 */ /* 0x000fc600078e0010 */
[----:B------:R-:W1:Y:S03]  /*e620*/  LDSM.16.M88.4 R20, [R237+0x2000] ;  /* 0x00200000ed14783b */ /* 0x000e660000000200 */
[C---:B------:R-:W-:Y:S01]  /*e630*/  HMMA.16816.F32.BF16 R168, R12.reuse, R8, R64 ;  /* 0x000000080ca8723c */ /* 0x040fe20000041840 */
[----:B------:R-:W-:Y:S07]  /*e640*/  LDSM.16.M88.4 R16, [R237+0x2800] ;  /* 0x00280000ed10783b */ /* 0x000fee0000000200 */
[----:B------:R-:W-:Y:S01]  /*e650*/  HMMA.16816.F32.BF16 R164, R12, R10, R56 ;  /* 0x0000000a0ca4723c */ /* 0x000fe20000041838 */
[----:B------:R-:W2:Y:S01]  /*e660*/  LDSM.16.M88.4 R8, [R242+0x4000] ;  /* 0x00400000f208783b */ /* 0x000ea20000000200 */
[----:B------:R-:W-:-:S06]  /*e670*/  IMAD.MOV.U32 R222, RZ, RZ, R2 ;  /* 0x000000ffffde7224 */ /* 0x000fcc00078e0002 */
[C---:B------:R-:W-:Y:S01]  /*e680*/  HMMA.16816.F32.BF16 R56, R12.reuse, R32, R52 ;  /* 0x000000200c38723c */ /* 0x040fe20000041834 */
[----:B------:R-:W3:Y:S07]  /*e690*/  S2R R2, SR_TID.X ;  /* 0x0000000000027919 */ /* 0x000eee0000002100 */
[C---:B------:R-:W-:Y:S08]  /*e6a0*/  HMMA.16816.F32.BF16 R64, R12.reuse, R28, R36 ;  /* 0x0000001c0c40723c */ /* 0x040ff00000041824 */
[C---:B------:R-:W-:Y:S01]  /*e6b0*/  HMMA.16816.F32.BF16 R60, R12.reuse, R30, R60 ;  /* 0x0000001e0c3c723c */ /* 0x040fe2000004183c */
[----:B------:R-:W-:Y:S07]  /*e6c0*/  LDSM.16.M88.4 R28, [R237+0x3800] ;  /* 0x00380000ed1c783b */ /* 0x000fee0000000200 */
[----:B------:R-:W-:Y:S01]  /*e6d0*/  HMMA.16816.F32.BF16 R32, R12, R34, R40 ;  /* 0x000000220c20723c */ /* 0x000fe20000041828 */
[----:B------:R-:W4:Y:S01]  /*e6e0*/  LDSM.16.M88.4 R12, [R237+0x3000] ;  /* 0x00300000ed0c783b */ /* 0x000f220000000200 */
[----:B---3--:R-:W-:Y:S01]  /*e6f0*/  IMAD.SHL.U32 R2, R2, 0x2, RZ ;  /* 0x0000000202027824 */ /* 0x008fe200078e00ff */
[----:B------:R-:W-:Y:S01]  /*e700*/  UISETP.GE.AND UP0, UPT, UR8, 0x4, UPT ;  /* 0x000000040800788c */ /* 0x000fe2000bf06270 */
[----:B------:R-:W-:Y:S01]  /*e710*/  IMAD.MOV.U32 R221, RZ, RZ, R3 ;  /* 0x000000ffffdd7224 */ /* 0x000fe200078e0003 */
[----:B------:R-:W-:-:S04]  /*e720*/  DEPBAR.LE SB0, 0x0 ;  /* 0x000080000000791a */ /* 0x000fc80000000000 */
[----:B------:R-:W-:Y:S01]  /*e730*/  IMAD.MOV.U32 R223, RZ, RZ, R0 ;  /* 0x000000ffffdf7224 */ /* 0x000fe200078e0000 */
[----:B------:R-:W-:Y:S01]  /*e740*/  LOP3.LUT R2, R2, 0x6, RZ, 0xc0, !PT ;  /* 0x0000000602027812 */ /* 0x000fe200078ec0ff */
[----:B------:R-:W-:Y:S01]  /*e750*/  IMAD.U32 R0, RZ, RZ, UR21 ;  /* 0x00000015ff007e24 */ /* 0x000fe2000f8e00ff */
[----:B-1----:R-:W-:Y:S03]  /*e760*/  HMMA.16816.F32.BF16 R48, R4, R20, R48 ;  /* 0x000000140430723c */ /* 0x002fe60000041830 */
[----:B------:R-:W-:-:S05]  /*e770*/  IMAD R0, R0, 0x40, R2 ;  /* 0x0000004000007824 */ /* 0x000fca00078e0202 */
[----:B--2---:R-:W-:Y:S08]  /*e780*/  HMMA.16816.F32.BF16 R36, R8, R20, R44 ;  /* 0x000000140824723c */ /* 0x004ff0000004182c */
[C---:B------:R-:W-:Y:S08]  /*e790*/  HMMA.16816.F32.BF16 R40, R4.reuse, R22, R220 ;  /* 0x000000160428723c */ /* 0x040ff000000418dc */
[C---:B------:R-:W-:Y:S08]  /*e7a0*/  HMMA.16816.F32.BF16 R220, R4.reuse, R16, R248 ;  /* 0x0000001004dc723c */ /* 0x040ff000000418f8 */
[C---:B----4-:R-:W-:Y:S08]  /*e7b0*/  HMMA.16816.F32.BF16 R248, R4.reuse, R12, R224 ;  /* 0x0000000c04f8723c */ /* 0x050ff000000418e0 */
[----:B------:R-:W-:Y:S08]  /*e7c0*/  HMMA.16816.F32.BF16 R224, R4, R14, R216 ;  /* 0x0000000e04e0723c */ /* 0x000ff000000418d8 */
[----:B------:R-:W-:Y:S08]  /*e7d0*/  HMMA.16816.F32.BF16 R20, R8, R22, R204 ;  /* 0x000000160814723c */ /* 0x000ff000000418cc */
[C---:B------:R-:W-:Y:S08]  /*e7e0*/  HMMA.16816.F32.BF16 R216, R4.reuse, R28, R212 ;  /* 0x0000001c04d8723c */ /* 0x040ff000000418d4 */
[C---:B------:R-:W-:Y:S08]  /*e7f0*/  HMMA.16816.F32.BF16 R228, R4.reuse, R18, R228 ;  /* 0x0000001204e4723c */ /* 0x040ff000000418e4 */
[----:B------:R-:W-:Y:S01]  /*e800*/  HMMA.16816.F32.BF16 R212, R4, R30, R208 ;  /* 0x0000001e04d4723c */ /* 0x000fe200000418d0 */
[----:B------:R-:W-:Y:S07]  /*e810*/  I2F R5, R0 ;  /* 0x0000000000057306 */ /* 0x000fee0000201400 */
[C---:B------:R-:W-:Y:S07]  /*e820*/  HMMA.16816.F32.BF16 R204, R8.reuse, R14, R60 ;  /* 0x0000000e08cc723c */ /* 0x040fee000004183c */
[C---:B------:R-:W-:Y:S01]  /*e830*/  IADD3 R15, R0.reuse, 0x1, RZ ;  /* 0x00000001000f7810 */ /* 0x040fe20007ffe0ff */
[----:B------:R-:W-:Y:S01]  /*e840*/  HMMA.16816.F32.BF16 R208, R8, R12, R64 ;  /* 0x0000000c08d0723c */ /* 0x000fe20000041840 */
[----:B------:R-:W-:-:S02]  /*e850*/  IADD3 R14, R0, 0x8, RZ ;  /* 0x00000008000e7810 */ /* 0x000fc40007ffe0ff */
[----:B------:R-:W1:Y:S04]  /*e860*/  I2F R2, R15 ;  /* 0x0000000f00027306 */ /* 0x000e680000201400 */
[----:B------:R-:W-:-:S04]  /*e870*/  IADD3 R13, R0, 0x9, RZ ;  /* 0x00000009000d7810 */ /* 0x000fc80007ffe0ff */
[----:B------:R-:W2:Y:S01]  /*e880*/  I2F R4, R13 ;  /* 0x0000000d00047306 */ /* 0x000ea20000201400 */
[----:B------:R-:W-:Y:S01]  /*e890*/  HMMA.16816.F32.BF16 R44, R8, R16, R168 ;  /* 0x00000010082c723c */ /* 0x000fe200000418a8 */
[----:B------:R-:W-:-:S06]  /*e8a0*/  IADD3 R12, R0, 0x10, RZ ;  /* 0x00000010000c7810 */ /* 0x000fcc0007ffe0ff */
[----:B------:R-:W3:Y:S01]  /*e8b0*/  I2F R3, R14 ;  /* 0x0000000e00037306 */ /* 0x000ee20000201400 */
[----:B------:R-:W-:Y:S01]  /*e8c0*/  HMMA.16816.F32.BF16 R52, R8, R18, R164 ;  /* 0x000000120834723c */ /* 0x000fe200000418a4 */
[----:B-1----:R-:W-:-:S06]  /*e8d0*/  FFMA.FTZ R17, R2, UR4, R37 ;  /* 0x0000000402117c23 */ /* 0x002fcc0008010025 */
[C---:B------:R-:W-:Y:S01]  /*e8e0*/  FFMA.FTZ R165, R5.reuse, UR4, R48 ;  /* 0x0000000405a57c23 */ /* 0x040fe20008010030 */
[----:B------:R-:W-:Y:S01]  /*e8f0*/  HMMA.16816.F32.BF16 R168, R8, R28, R56 ;  /* 0x0000001c08a8723c */ /* 0x000fe20000041838 */
[C---:B------:R-:W-:Y:S02]  /*e900*/  FFMA.FTZ R18, R5.reuse, UR4, R36 ;  /* 0x0000000405127c23 */ /* 0x040fe40008010024 */
[----:B------:R-:W-:-:S04]  /*e910*/  FFMA.FTZ R164, R5, UR4, R50 ;  /* 0x0000000405a47c23 */ /* 0x000fc80008010032 */
[----:B------:R-:W-:Y:S01]  /*e920*/  FFMA.FTZ R56, R5, UR4, R38 ;  /* 0x0000000405387c23 */ /* 0x000fe20008010026 */
[----:B------:R-:W-:Y:S01]  /*e930*/  HMMA.16816.F32.BF16 R64, R8, R30, R32 ;  /* 0x0000001e0840723c */ /* 0x000fe20000041820 */
[----:B------:R-:W1:Y:S01]  /*e940*/  I2F R5, R12 ;  /* 0x0000000c00057306 */ /* 0x000e620000201400 */
[C---:B--2---:R-:W-:Y:S02]  /*e950*/  FFMA.FTZ R37, R4.reuse, UR4, R23 ;  /* 0x0000000404257c23 */ /* 0x044fe40008010017 */
[----:B------:R-:W-:-:S03]  /*e960*/  FFMA.FTZ R59, R4, UR4, R41 ;  /* 0x00000004043b7c23 */ /* 0x000fc60008010029 */
[----:B------:R-:W-:Y:S01]  /*e970*/  IADD3 R11, R0, 0x11, RZ ;  /* 0x00000011000b7810 */ /* 0x000fe20007ffe0ff */
[----:B------:R-:W-:Y:S01]  /*e980*/  FFMA.FTZ R32, R4, UR4, R21 ;  /* 0x0000000404207c23 */ /* 0x000fe20008010015 */
[----:B------:R-:W-:Y:S01]  /*e990*/  IADD3 R10, R0, 0x18, RZ ;  /* 0x00000018000a7810 */ /* 0x000fe20007ffe0ff */
[----:B------:R-:W-:Y:S01]  /*e9a0*/  FFMA.FTZ R58, R4, UR4, R43 ;  /* 0x00000004043a7c23 */ /* 0x000fe2000801002b */
[----:B------:R-:W-:Y:S01]  /*e9b0*/  IADD3 R9, R0, 0x19, RZ ;  /* 0x0000001900097810 */ /* 0x000fe20007ffe0ff */
[----:B------:R-:W2:Y:S01]  /*e9c0*/  I2F R4, R11 ;  /* 0x0000000b00047306 */ /* 0x000ea20000201400 */
[C---:B---3--:R-:W-:Y:S02]  /*e9d0*/  FFMA.FTZ R62, R3.reuse, UR4, R40 ;  /* 0x00000004033e7c23 */ /* 0x048fe40008010028 */
[C---:B------:R-:W-:Y:S02]  /*e9e0*/  FFMA.FTZ R16, R3.reuse, UR4, R20 ;  /* 0x0000000403107c23 */ /* 0x040fe40008010014 */
[----:B------:R-:W-:-:S02]  /*e9f0*/  FFMA.FTZ R38, R3, UR4, R22 ;  /* 0x0000000403267c23 */ /* 0x000fc40008010016 */
[----:B------:R-:W-:Y:S02]  /*ea00*/  FFMA.FTZ R60, R3, UR4, R42 ;  /* 0x00000004033c7c23 */ /* 0x000fe4000801002a */
[C---:B------:R-:W-:Y:S01]  /*ea10*/  FFMA.FTZ R48, R2.reuse, UR4, R39 ;  /* 0x0000000402307c23 */ /* 0x040fe20008010027 */
[----:B------:R-:W3:Y:S01]  /*ea20*/  I2F R3, R10 ;  /* 0x0000000a00037306 */ /* 0x000ee20000201400 */
[C---:B------:R-:W-:Y:S02]  /*ea30*/  FFMA.FTZ R63, R2.reuse, UR4, R49 ;  /* 0x00000004023f7c23 */ /* 0x040fe40008010031 */
[----:B------:R-:W-:Y:S01]  /*ea40*/  FFMA.FTZ R61, R2, UR4, R51 ;  /* 0x00000004023d7c23 */ /* 0x000fe20008010033 */
[C---:B------:R-:W-:Y:S02]  /*ea50*/  IADD3 R8, R0.reuse, 0x20, RZ ;  /* 0x0000002000087810 */ /* 0x040fe40007ffe0ff */
[C---:B------:R-:W-:Y:S02]  /*ea60*/  IADD3 R7, R0.reuse, 0x21, RZ ;  /* 0x0000002100077810 */ /* 0x040fe40007ffe0ff */
[----:B------:R-:W4:Y:S01]  /*ea70*/  I2F R2, R9 ;  /* 0x0000000900027306 */ /* 0x000f220000201400 */
[----:B-----5:R-:W-:-:S02]  /*ea80*/  ISETP.GE.AND P5, PT, R0, R24, PT ;  /* 0x000000180000720c */ /* 0x020fc40003fa6270 */
[-C--:B------:R-:W-:Y:S01]  /*ea90*/  ISETP.GE.AND P6, PT, R15, R24.reuse, PT ;  /* 0x000000180f00720c */ /* 0x080fe20003fc6270 */
[C---:B-1----:R-:W-:Y:S01]  /*eaa0*/  FFMA.FTZ R31, R5.reuse, UR4, R44 ;  /* 0x00000004051f7c23 */ /* 0x042fe2000801002c */
[----:B------:R-:W-:Y:S01]  /*eab0*/  IADD3 R6, R0, 0x28, RZ ;  /* 0x0000002800067810 */ /* 0x000fe20007ffe0ff */
[C---:B------:R-:W-:Y:S01]  /*eac0*/  FFMA.FTZ R36, R5.reuse, UR4, R46 ;  /* 0x0000000405247c23 */ /* 0x040fe2000801002e */
[----:B------:R-:W-:Y:S01]  /*ead0*/  FSEL R41, R18, -INF , !P5 ;  /* 0xff80000012297808 */ /* 0x000fe20006800000 */
[----:B------:R-:W1:Y:S01]  /*eae0*/  I2F R23, R8 ;  /* 0x0000000800177306 */ /* 0x000e620000201400 */
[C---:B------:R-:W-:Y:S01]  /*eaf0*/  FFMA.FTZ R57, R5.reuse, UR4, R220 ;  /* 0x0000000405397c23 */ /* 0x040fe200080100dc */
[----:B------:R-:W-:Y:S01]  /*eb00*/  ISETP.GE.AND P5, PT, R14, R24, PT ;  /* 0x000000180e00720c */ /* 0x000fe20003fa6270 */
[----:B------:R-:W-:Y:S01]  /*eb10*/  FFMA.FTZ R51, R5, UR4, R222 ;  /* 0x0000000405337c23 */ /* 0x000fe200080100de */
[----:B------:R-:W-:Y:S02]  /*eb20*/  IADD3 R5, R0, 0x29, RZ ;  /* 0x0000002900057810 */ /* 0x000fe40007ffe0ff */
[----:B------:R-:W-:-:S02]  /*eb30*/  FSEL R44, R17, -INF , !P6 ;  /* 0xff800000112c7808 */ /* 0x000fc40007000000 */
[----:B------:R-:W1:Y:S01]  /*eb40*/  I2F R22, R7 ;  /* 0x0000000700167306 */ /* 0x000e620000201400 */
[-C--:B------:R-:W-:Y:S01]  /*eb50*/  ISETP.GE.AND P6, PT, R13, R24.reuse, PT ;  /* 0x000000180d00720c */ /* 0x080fe20003fc6270 */
[----:B--2---:R-:W-:Y:S01]  /*eb60*/  FFMA.FTZ R30, R4, UR4, R45 ;  /* 0x00000004041e7c23 */ /* 0x004fe2000801002d */
[----:B------:R-:W-:Y:S01]  /*eb70*/  FSEL R46, R16, -INF , !P5 ;  /* 0xff800000102e7808 */ /* 0x000fe20006800000 */
[----:B------:R-:W-:Y:S01]  /*eb80*/  FFMA.FTZ R34, R4, UR4, R47 ;  /* 0x0000000404227c23 */ /* 0x000fe2000801002f */
[----:B------:R-:W-:Y:S01]  /*eb90*/  ISETP.GE.AND P5, PT, R12, R24, PT ;  /* 0x000000180c00720c */ /* 0x000fe20003fa6270 */
[C---:B------:R-:W-:Y:S02]  /*eba0*/  FFMA.FTZ R50, R4.reuse, UR4, R221 ;  /* 0x0000000404327c23 */ /* 0x040fe400080100dd */
[----:B------:R-:W2:Y:S01]  /*ebb0*/  I2F R21, R6 ;  /* 0x0000000600157306 */ /* 0x000ea20000201400 */
[----:B------:R-:W-:Y:S01]  /*ebc0*/  FFMA.FTZ R47, R4, UR4, R223 ;  /* 0x00000004042f7c23 */ /* 0x000fe200080100df */
[----:B------:R-:W-:-:S02]  /*ebd0*/  FSEL R45, R32, -INF , !P6 ;  /* 0xff800000202d7808 */ /* 0x000fc40007000000 */
[----:B------:R-:W-:Y:S02]  /*ebe0*/  IADD3 R4, R0, 0x30, RZ ;  /* 0x0000003000047810 */ /* 0x000fe40007ffe0ff */
[-C--:B------:R-:W-:Y:S02]  /*ebf0*/  ISETP.GE.AND P6, PT, R11, R24.reuse, PT ;  /* 0x000000180b00720c */ /* 0x080fe40003fc6270 */
[----:B------:R-:W2:Y:S01]  /*ec00*/  I2F R20, R5 ;  /* 0x0000000500147306 */ /* 0x000ea20000201400 */
[----:B---3--:R-:W-:Y:S01]  /*ec10*/  FFMA.FTZ R39, R3, UR4, R230 ;  /* 0x0000000403277c23 */ /* 0x008fe200080100e6 */
[----:B------:R-:W-:Y:S01]  /*ec20*/  FSEL R230, R31, -INF , !P5 ;  /* 0xff8000001fe67808 */ /* 0x000fe20006800000 */
[----:B------:R-:W-:Y:S01]  /*ec30*/  FFMA.FTZ R29, R3, UR4, R52 ;  /* 0x00000004031d7c23 */ /* 0x000fe20008010034 */
[-C--:B------:R-:W-:Y:S01]  /*ec40*/  ISETP.GE.AND P5, PT, R10, R24.reuse, PT ;  /* 0x000000180a00720c */ /* 0x080fe20003fa6270 */
[----:B----4-:R-:W-:Y:S01]  /*ec50*/  FFMA.FTZ R40, R2, UR4, R229 ;  /* 0x0000000402287c23 */ /* 0x010fe200080100e5 */
[----:B------:R-:W-:Y:S01]  /*ec60*/  FSEL R229, R30, -INF , !P6 ;  /* 0xff8000001ee57808 */ /* 0x000fe20007000000 */
[C---:B------:R-:W-:Y:S01]  /*ec70*/  FFMA.FTZ R28, R2.reuse, UR4, R53 ;  /* 0x00000004021c7c23 */ /* 0x040fe20008010035 */
[----:B------:R-:W3:Y:S01]  /*ec80*/  I2F R19, R4 ;  /* 0x0000000400137306 */ /* 0x000ee20000201400 */
[C---:B------:R-:W-:Y:S01]  /*ec90*/  FFMA.FTZ R33, R2.reuse, UR4, R55 ;  /* 0x0000000402217c23 */ /* 0x040fe20008010037 */
[-C--:B------:R-:W-:Y:S01]  /*eca0*/  ISETP.GE.AND P6, PT, R9, R24.reuse, PT ;  /* 0x000000180900720c */ /* 0x080fe20003fc6270 */
[----:B------:R-:W-:Y:S01]  /*ecb0*/  FFMA.FTZ R42, R2, UR4, R231 ;  /* 0x00000004022a7c23 */ /* 0x000fe200080100e7 */
[----:B------:R-:W-:Y:S01]  /*ecc0*/  IADD3 R2, R0, 0x38, RZ ;  /* 0x0000003800027810 */ /* 0x000fe20007ffe0ff */
[----:B------:R-:W-:Y:S01]  /*ecd0*/  FFMA.FTZ R49, R3, UR4, R228 ;  /* 0x0000000403317c23 */ /* 0x000fe200080100e4 */
[----:B------:R-:W-:Y:S01]  /*ece0*/  FSEL R228, R29, -INF , !P5 ;  /* 0xff8000001de47808 */ /* 0x000fe20006800000 */
[----:B-1----:R-:W-:Y:S01]  /*ecf0*/  FFMA.FTZ R16, R23, UR4, R208 ;  /* 0x0000000417107c23 */ /* 0x002fe200080100d0 */
[-C--:B------:R-:W-:Y:S01]  /*ed00*/  ISETP.GE.AND P5, PT, R8, R24.reuse, PT ;  /* 0x000000180800720c */ /* 0x080fe20003fa6270 */
[----:B------:R-:W1:Y:S01]  /*ed10*/  I2F R17, R2 ;  /* 0x0000000200117306 */ /* 0x000e620000201400 */
[----:B------:R-:W-:Y:S01]  /*ed20*/  FSEL R223, R28, -INF , !P6 ;  /* 0xff8000001cdf7808 */ /* 0x000fe20007000000 */
[----:B------:R-:W-:Y:S01]  /*ed30*/  FFMA.FTZ R29, R22, UR4, R209 ;  /* 0x00000004161d7c23 */ /* 0x000fe200080100d1 */
[-C--:B------:R-:W-:Y:S01]  /*ed40*/  ISETP.GE.AND P6, PT, R7, R24.reuse, PT ;  /* 0x000000180700720c */ /* 0x080fe20003fc6270 */
[----:B--2---:R-:W-:Y:S01]  /*ed50*/  FFMA.FTZ R28, R21, UR4, R204 ;  /* 0x00000004151c7c23 */ /* 0x004fe200080100cc */
[----:B------:R-:W-:Y:S01]  /*ed60*/  FSEL R167, R16, -INF , !P5 ;  /* 0xff80000010a77808 */ /* 0x000fe20006800000 */
[----:B------:R-:W-:Y:S01]  /*ed70*/  FFMA.FTZ R16, R20, UR4, R205 ;  /* 0x0000000414107c23 */ /* 0x000fe200080100cd */
[----:B------:R-:W-:Y:S01]  /*ed80*/  BAR.SYNC.DEFER_BLOCKING 0x0 ;  /* 0x0000000000007b1d */ /* 0x000fe20000010000 */
[----:B------:R-:W-:-:S02]  /*ed90*/  ISETP.GE.AND P5, PT, R6, R24, PT ;  /* 0x000000180600720c */ /* 0x000fc40003fa6270 */
[----:B------:R-:W-:Y:S02]  /*eda0*/  FSEL R208, R29, -INF , !P6 ;  /* 0xff8000001dd07808 */ /* 0x000fe40007000000 */
[-C--:B------:R-:W-:Y:S02]  /*edb0*/  ISETP.GE.AND P6, PT, R5, R24.reuse, PT ;  /* 0x000000180500720c */ /* 0x080fe40003fc6270 */
[----:B------:R-:W-:Y:S01]  /*edc0*/  FSEL R28, R28, -INF , !P5 ;  /* 0xff8000001c1c7808 */ /* 0x000fe20006800000 */
[----:B---3--:R-:W-:Y:S01]  /*edd0*/  FFMA.FTZ R29, R19, UR4, R168 ;  /* 0x00000004131d7c23 */ /* 0x008fe200080100a8 */
[----:B------:R-:W-:Y:S02]  /*ede0*/  FSEL R16, R16, -INF , !P6 ;  /* 0xff80000010107808 */ /* 0x000fe40007000000 */
[----:B------:R-:W-:Y:S01]  /*edf0*/  ISETP.GE.AND P5, PT, R4, R24, PT ;  /* 0x000000180400720c */ /* 0x000fe20003fa6270 */
[----:B------:R-:W-:Y:S01]  /*ee00*/  STL [R1+0x10], R28 ;  /* 0x0000101c01007387 */ /* 0x000fe20000100800 */
[----:B------:R-:W-:-:S02]  /*ee10*/  FFMA.FTZ R35, R3, UR4, R54 ;  /* 0x0000000403237c23 */ /* 0x000fc40008010036 */
[----:B------:R-:W-:Y:S01]  /*ee20*/  FSEL R168, R29, -INF , !P5 ;  /* 0xff8000001da87808 */ /* 0x000fe20006800000 */
[----:B------:R1:W-:Y:S01]  /*ee30*/  STL [R1+0xc], R16 ;  /* 0x00000c1001007387 */ /* 0x0003e20000100800 */
[----:B------:R-:W-:Y:S02]  /*ee40*/  ISETP.GE.AND P5, PT, R2, R24, PT ;  /* 0x000000180200720c */ /* 0x000fe40003fa6270 */
[----:B------:R-:W-:-:S04]  /*ee50*/  IADD3 R3, R0, 0x31, RZ ;  /* 0x0000003100037810 */ /* 0x000fc80007ffe0ff */
[----:B------:R-:W2:Y:S01]  /*ee60*/  I2F R18, R3 ;  /* 0x0000000300127306 */ /* 0x000ea20000201400 */
[----:B------:R-:W-:Y:S01]  /*ee70*/  ISETP.GE.AND P0, PT, R0, R25, PT ;  /* 0x000000190000720c */ /* 0x000fe20003f06270 */
[----:B-1----:R-:W-:-:S05]  /*ee80*/  FFMA.FTZ R16, R17, UR4, R64 ;  /* 0x0000000411107c23 */ /* 0x002fca0008010040 */
[----:B------:R-:W-:Y:S02]  /*ee90*/  FSEL R205, R16, -INF , !P5 ;  /* 0xff80000010cd7808 */ /* 0x000fe40006800000 */
[----:B------:R-:W-:-:S04]  /*eea0*/  ISETP.GE.AND P5, PT, R15, R25, PT ;  /* 0x000000190f00720c */ /* 0x000fc80003fa6270 */
[----:B------:R-:W-:Y:S02]  /*eeb0*/  FSEL R43, R48, -INF , !P5 ;  /* 0xff800000302b7808 */ /* 0x000fe40006800000 */
[-C--:B------:R-:W-:Y:S02]  /*eec0*/  ISETP.GE.AND P5, PT, R13, R25.reuse, PT ;  /* 0x000000190d00720c */ /* 0x080fe40003fa6270 */
[----:B------:R-:W-:Y:S02]  /*eed0*/  FSEL R31, R56, -INF , !P0 ;  /* 0xff800000381f7808 */ /* 0x000fe40004000000 */
[-C--:B------:R-:W-:Y:S02]  /*eee0*/  ISETP.GE.AND P0, PT, R14, R25.reuse, PT ;  /* 0x000000190e00720c */ /* 0x080fe40003f06270 */
[----:B------:R-:W-:Y:S02]  /*eef0*/  FSEL R37, R37, -INF , !P5 ;  /* 0xff80000025257808 */ /* 0x000fe40006800000 */
[----:B------:R-:W-:-:S02]  /*ef00*/  ISETP.GE.AND P5, PT, R11, R25, PT ;  /* 0x000000190b00720c */ /* 0x000fc40003fa6270 */
[----:B------:R-:W-:Y:S02]  /*ef10*/  FSEL R38, R38, -INF , !P0 ;  /* 0xff80000026267808 */ /* 0x000fe40004000000 */
[-C--:B------:R-:W-:Y:S02]  /*ef20*/  ISETP.GE.AND P0, PT, R12, R25.reuse, PT ;  /* 0x000000190c00720c */ /* 0x080fe40003f06270 */
[----:B------:R-:W-:Y:S01]  /*ef30*/  FSEL R221, R34, -INF , !P5 ;  /* 0xff80000022dd7808 */ /* 0x000fe20006800000 */
[----:B--2---:R-:W-:Y:S01]  /*ef40*/  FFMA.FTZ R28, R18, UR4, R169 ;  /* 0x00000004121c7c23 */ /* 0x004fe200080100a9 */
[----:B------:R-:W-:Y:S02]  /*ef50*/  ISETP.GE.AND P5, PT, R9, R25, PT ;  /* 0x000000190900720c */ /* 0x000fe40003fa6270 */
[C---:B------:R-:W-:Y:S02]  /*ef60*/  ISETP.GE.AND P4, PT, R0.reuse, R27, PT ;  /* 0x0000001b0000720c */ /* 0x040fe40003f86270 */
[----:B------:R-:W-:-:S02]  /*ef70*/  ISETP.GE.AND P1, PT, R0, R26, PT ;  /* 0x0000001a0000720c */ /* 0x000fc40003f26270 */
[----:B------:R-:W-:Y:S01]  /*ef80*/  ISETP.GE.AND P6, PT, R3, R24, PT ;  /* 0x000000180300720c */ /* 0x000fe20003fc6270 */
[----:B------:R-:W-:Y:S01]  /*ef90*/  FFMA.FTZ R16, R22, UR4, R211 ;  /* 0x0000000416107c23 */ /* 0x000fe200080100d3 */
[----:B------:R-:W-:Y:S02]  /*efa0*/  IADD3 R0, R0, 0x39, RZ ;  /* 0x0000003900007810 */ /* 0x000fe40007ffe0ff */
[----:B------:R-:W-:Y:S02]  /*efb0*/  FSEL R222, R36, -INF , !P0 ;  /* 0xff80000024de7808 */ /* 0x000fe40004000000 */
[-C--:B------:R-:W-:Y:S02]  /*efc0*/  ISETP.GE.AND P0, PT, R10, R25.reuse, PT ;  /* 0x000000190a00720c */ /* 0x080fe40003f06270 */
[----:B------:R-:W-:Y:S02]  /*efd0*/  FSEL R169, R33, -INF , !P5 ;  /* 0xff80000021a97808 */ /* 0x000fe40006800000 */
[----:B------:R-:W-:-:S02]  /*efe0*/  ISETP.GE.AND P5, PT, R7, R25, PT ;  /* 0x000000190700720c */ /* 0x000fc40003fa6270 */
[----:B------:R-:W-:Y:S02]  /*eff0*/  FSEL R209, R28, -INF , !P6 ;  /* 0xff8000001cd17808 */ /* 0x000fe40007000000 */
[----:B------:R-:W-:Y:S01]  /*f000*/  ISETP.GE.AND P6, PT, R0, R24, PT ;  /* 0x000000180000720c */ /* 0x000fe20003fc6270 */
[----:B------:R-:W-:Y:S01]  /*f010*/  FFMA.FTZ R24, R23, UR4, R210 ;  /* 0x0000000417187c23 */ /* 0x000fe200080100d2 */
[----:B------:R-:W-:Y:S02]  /*f020*/  FSEL R220, R35, -INF , !P0 ;  /* 0xff80000023dc7808 */ /* 0x000fe40004000000 */
[-C--:B------:R-:W-:Y:S02]  /*f030*/  ISETP.GE.AND P0, PT, R8, R25.reuse, PT ;  /* 0x000000190800720c */ /* 0x080fe40003f06270 */
[----:B------:R-:W-:Y:S02]  /*f040*/  FSEL R52, R16, -INF , !P5 ;  /* 0xff80000010347808 */ /* 0x000fe40006800000 */
[----:B------:R-:W1:Y:S01]  /*f050*/  I2F R16, R0 ;  /* 0x0000000000107306 */ /* 0x000e620000201400 */
[----:B------:R-:W-:Y:S01]  /*f060*/  FFMA.FTZ R29, R20, UR4, R207 ;  /* 0x00000004141d7c23 */ /* 0x000fe200080100cf */
[----:B------:R-:W-:Y:S01]  /*f070*/  FSEL R53, R24, -INF , !P0 ;  /* 0xff80000018357808 */ /* 0x000fe20004000000 */
[----:B------:R-:W-:Y:S01]  /*f080*/  FFMA.FTZ R30, R21, UR4, R206 ;  /* 0x00000004151e7c23 */ /* 0x000fe200080100ce */
[----:B------:R-:W-:-:S02]  /*f090*/  ISETP.GE.AND P5, PT, R5, R25, PT ;  /* 0x000000190500720c */ /* 0x000fc40003fa6270 */
[-C--:B------:R-:W-:Y:S01]  /*f0a0*/  ISETP.GE.AND P0, PT, R6, R25.reuse, PT ;  /* 0x000000190600720c */ /* 0x080fe20003f06270 */
[----:B------:R-:W-:Y:S01]  /*f0b0*/  FFMA.FTZ R24, R18, UR4, R171 ;  /* 0x0000000412187c23 */ /* 0x000fe200080100ab */
[----:B------:R-:W-:Y:S01]  /*f0c0*/  FSEL R166, R29, -INF , !P5 ;  /* 0xff8000001da67808 */ /* 0x000fe20006800000 */
[----:B------:R-:W-:Y:S01]  /*f0d0*/  FFMA.FTZ R28, R19, UR4, R170 ;  /* 0x00000004131c7c23 */ /* 0x000fe200080100aa */
[----:B------:R-:W-:Y:S02]  /*f0e0*/  FSEL R35, R30, -INF , !P0 ;  /* 0xff8000001e237808 */ /* 0x000fe40004000000 */
[-C--:B------:R-:W-:Y:S02]  /*f0f0*/  ISETP.GE.AND P5, PT, R3, R25.reuse, PT ;  /* 0x000000190300720c */ /* 0x080fe40003fa6270 */
[----:B------:R-:W-:Y:S02]  /*f100*/  ISETP.GE.AND P0, PT, R4, R25, PT ;  /* 0x000000190400720c */ /* 0x000fe40003f06270 */
[----:B------:R-:W-:-:S02]  /*f110*/  FSEL R24, R24, -INF , !P5 ;  /* 0xff80000018187808 */ /* 0x000fc40006800000 */
[----:B------:R-:W-:Y:S02]  /*f120*/  FSEL R204, R28, -INF , !P0 ;  /* 0xff8000001ccc7808 */ /* 0x000fe40004000000 */
[-C--:B------:R-:W-:Y:S02]  /*f130*/  ISETP.GE.AND P0, PT, R2, R25.reuse, PT ;  /* 0x000000190200720c */ /* 0x080fe40003f06270 */
[----:B------:R-:W-:Y:S01]  /*f140*/  ISETP.GE.AND P5, PT, R0, R25, PT ;  /* 0x000000190000720c */ /* 0x000fe20003fa6270 */
[----:B------:R-:W-:Y:S01]  /*f150*/  FFMA.FTZ R25, R17, UR4, R66 ;  /* 0x0000000411197c23 */ /* 0x000fe20008010042 */
[----:B------:R2:W-:Y:S01]  /*f160*/  STL [R1+0x8], R24 ;  /* 0x0000081801007387 */ /* 0x0005e20000100800 */
[----:B-1----:R-:W-:-:S03]  /*f170*/  FFMA.FTZ R28, R16, UR4, R65 ;  /* 0x00000004101c7c23 */ /* 0x002fc60008010041 */
[----:B------:R-:W-:Y:S02]  /*f180*/  FSEL R55, R25, -INF , !P0 ;  /* 0xff80000019377808 */ /* 0x000fe40004000000 */
[C---:B------:R-:W-:Y:S02]  /*f190*/  ISETP.GE.AND P0, PT, R15.reuse, R27, PT ;  /* 0x0000001b0f00720c */ /* 0x040fe40003f06270 */
[----:B------:R-:W-:Y:S02]  /*f1a0*/  FSEL R206, R28, -INF , !P6 ;  /* 0xff8000001cce7808 */ /* 0x000fe40007000000 */
[-C--:B------:R-:W-:Y:S02]  /*f1b0*/  ISETP.GE.AND P6, PT, R15, R26.reuse, PT ;  /* 0x0000001a0f00720c */ /* 0x080fe40003fc6270 */
[----:B------:R-:W-:Y:S02]  /*f1c0*/  FSEL R15, R165, -INF , !P4 ;  /* 0xff800000a50f7808 */ /* 0x000fe40006000000 */
[----:B------:R-:W-:Y:S01]  /*f1d0*/  ISETP.GE.AND P4, PT, R14, R26, PT ;  /* 0x0000001a0e00720c */ /* 0x000fe20003f86270 */
[----:B--2---:R-:W-:-:S05]  /*f1e0*/  FFMA.FTZ R24, R16, UR4, R67 ;  /* 0x0000000410187c23 */ /* 0x004fca0008010043 */
[----:B------:R-:W-:Y:S02]  /*f1f0*/  FSEL R54, R24, -INF , !P5 ;  /* 0xff80000018367808 */ /* 0x000fe40006800000 */
[-C--:B------:R-:W-:Y:S02]  /*f200*/  ISETP.GE.AND P5, PT, R14, R27.reuse, PT ;  /* 0x0000001b0e00720c */ /* 0x080fe40003fa6270 */
[----:B------:R-:W-:Y:S02]  /*f210*/  FSEL R14, R164, -INF , !P1 ;  /* 0xff800000a40e7808 */ /* 0x000fe40004800000 */
[----:B------:R-:W-:Y:S02]  /*f220*/  FSEL R24, R63, -INF , !P0 ;  /* 0xff8000003f187808 */ /* 0x000fe40004000000 */
[C---:B------:R-:W-:Y:S02]  /*f230*/  ISETP.GE.AND P1, PT, R13.reuse, R27, PT ;  /* 0x0000001b0d00720c */ /* 0x040fe40003f26270 */
[----:B------:R-:W-:-:S02]  /*f240*/  ISETP.GE.AND P0, PT, R13, R26, PT ;  /* 0x0000001a0d00720c */ /* 0x000fc40003f06270 */
[----:B------:R-:W-:Y:S02]  /*f250*/  FSEL R25, R62, -INF , !P5 ;  /* 0xff8000003e197808 */ /* 0x000fe40006800000 */
[-C--:B------:R-:W-:Y:S02]  /*f260*/  ISETP.GE.AND P5, PT, R12, R26.reuse, PT ;  /* 0x0000001a0c00720c */ /* 0x080fe40003fa6270 */
[----:B------:R-:W-:Y:S02]  /*f270*/  FSEL R30, R59, -INF , !P1 ;  /* 0xff8000003b1e7808 */ /* 0x000fe40004800000 */
[----:B------:R-:W-:Y:S02]  /*f280*/  FSEL R34, R58, -INF , !P0 ;  /* 0xff8000003a227808 */ /* 0x000fe40004000000 */
[----:B------:R-:W-:Y:S02]  /*f290*/  FSEL R32, R61, -INF , !P6 ;  /* 0xff8000003d207808 */ /* 0x000fe40007000000 */
[----:B------:R-:W-:-:S02]  /*f2a0*/  ISETP.GE.AND P1, PT, R11, R26, PT ;  /* 0x0000001a0b00720c */ /* 0x000fc40003f26270 */
[-C--:B------:R-:W-:Y:S02]  /*f2b0*/  ISETP.GE.AND P0, PT, R10, R27.reuse, PT ;  /* 0x0000001b0a00720c */ /* 0x080fe40003f06270 */
[-C--:B------:R-:W-:Y:S02]  /*f2c0*/  ISETP.GE.AND P6, PT, R12, R27.reuse, PT ;  /* 0x0000001b0c00720c */ /* 0x080fe40003fc6270 */
[----:B------:R-:W-:Y:S02]  /*f2d0*/  FSEL R33, R60, -INF , !P4 ;  /* 0xff8000003c217808 */ /* 0x000fe40006000000 */
[----:B------:R-:W-:Y:S02]  /*f2e0*/  ISETP.GE.AND P4, PT, R11, R27, PT ;  /* 0x0000001b0b00720c */ /* 0x000fe40003f86270 */
[----:B------:R-:W-:Y:S02]  /*f2f0*/  FSEL R64, R51, -INF , !P5 ;  /* 0xff80000033407808 */ /* 0x000fe40006800000 */
[----:B------:R-:W-:-:S02]  /*f300*/  FSEL R51, R47, -INF , !P1 ;  /* 0xff8000002f337808 */ /* 0x000fc40004800000 */
[----:B------:R-:W-:Y:S02]  /*f310*/  FSEL R36, R49, -INF , !P0 ;  /* 0xff80000031247808 */ /* 0x000fe40004000000 */
[----:B------:R-:W-:Y:S02]  /*f320*/  FSEL R48, R57, -INF , !P6 ;  /* 0xff80000039307808 */ /* 0x000fe40007000000 */
[C---:B------:R-:W-:Y:S02]  /*f330*/  ISETP.GE.AND P1, PT, R8.reuse, R27, PT ;  /* 0x0000001b0800720c */ /* 0x040fe40003f26270 */
[-C--:B------:R-:W-:Y:S01]  /*f340*/  ISETP.GE.AND P0, PT, R8, R26.reuse, PT ;  /* 0x0000001a0800720c */ /* 0x080fe20003f06270 */
[----:B------:R-:W-:Y:S01]  /*f350*/  FFMA.FTZ R8, R23, UR4, R248 ;  /* 0x0000000417087c23 */ /* 0x000fe200080100f8 */
[----:B------:R-:W-:Y:S02]  /*f360*/  ISETP.GE.AND P6, PT, R10, R26, PT ;  /* 0x0000001a0a00720c */ /* 0x000fe40003fc6270 */
[----:B------:R-:W-:-:S02]  /*f370*/  FSEL R50, R50, -INF , !P4 ;  /* 0xff80000032327808 */ /* 0x000fc40006000000 */
[-C--:B------:R-:W-:Y:S02]  /*f380*/  ISETP.GE.AND P4, PT, R9, R26.reuse, PT ;  /* 0x0000001a0900720c */ /* 0x080fe40003f86270 */
[----:B------:R-:W-:Y:S02]  /*f390*/  FSEL R47, R39, -INF , !P6 ;  /* 0xff800000272f7808 */ /* 0x000fe40007000000 */
[----:B------:R-:W-:Y:S02]  /*f3a0*/  FSEL R39, R42, -INF , !P4 ;  /* 0xff8000002a277808 */ /* 0x000fe40006000000 */
[----:B------:R-:W-:Y:S02]  /*f3b0*/  FSEL R248, R8, -INF , !P1 ;  /* 0xff80000008f87808 */ /* 0x000fe40004800000 */
[CC--:B------:R-:W-:Y:S02]  /*f3c0*/  ISETP.GE.AND P4, PT, R6.reuse, R27.reuse, PT ;  /* 0x0000001b0600720c */ /* 0x0c0fe40003f86270 */
[----:B------:R-:W-:Y:S01]  /*f3d0*/  ISETP.GE.AND P1, PT, R6, R26, PT ;  /* 0x0000001a0600720c */ /* 0x000fe20003f26270 */
[----:B------:R-:W-:Y:S01]  /*f3e0*/  FFMA.FTZ R6, R22, UR4, R249 ;  /* 0x0000000416067c23 */ /* 0x000fe200080100f9 */
[----:B------:R-:W-:-:S02]  /*f3f0*/  ISETP.GE.AND P5, PT, R9, R27, PT ;  /* 0x0000001b0900720c */ /* 0x000fc40003fa6270 */
[CC--:B------:R-:W-:Y:S02]  /*f400*/  ISETP.GE.AND P6, PT, R7.reuse, R27.reuse, PT ;  /* 0x0000001b0700720c */ /* 0x0c0fe40003fc6270 */
[----:B------:R-:W-:Y:S02]  /*f410*/  FSEL R40, R40, -INF , !P5 ;  /* 0xff80000028287808 */ /* 0x000fe40006800000 */
[-C--:B------:R-:W-:Y:S01]  /*f420*/  ISETP.GE.AND P5, PT, R7, R26.reuse, PT ;  /* 0x0000001a0700720c */ /* 0x080fe20003fa6270 */
[----:B------:R-:W-:Y:S01]  /*f430*/  FFMA.FTZ R7, R23, UR4, R250 ;  /* 0x0000000417077c23 */ /* 0x000fe200080100fa */
[----:B------:R-:W-:Y:S01]  /*f440*/  FSEL R231, R6, -INF , !P6 ;  /* 0xff80000006e77808 */ /* 0x000fe20007000000 */
[----:B------:R-:W-:Y:S01]  /*f450*/  FFMA.FTZ R6, R21, UR4, R224 ;  /* 0x0000000415067c23 */ /* 0x000fe200080100e0 */
[----:B------:R-:W-:Y:S02]  /*f460*/  ISETP.GE.AND P6, PT, R5, R26, PT ;  /* 0x0000001a0500720c */ /* 0x000fe40003fc6270 */
[----:B------:R-:W-:Y:S01]  /*f470*/  FSEL R249, R7, -INF , !P0 ;  /* 0xff80000007f97808 */ /* 0x000fe20004000000 */
[----:B------:R-:W-:Y:S01]  /*f480*/  FFMA.FTZ R7, R21, UR4, R226 ;  /* 0x0000000415077c23 */ /* 0x000fe200080100e2 */
[----:B------:R-:W-:Y:S01]  /*f490*/  FSEL R164, R6, -INF , !P4 ;  /* 0xff80000006a47808 */ /* 0x000fe20006000000 */
[----:B------:R-:W-:Y:S01]  /*f4a0*/  FFMA.FTZ R6, R20, UR4, R225 ;  /* 0x0000000414067c23 */ /* 0x000fe200080100e1 */
[----:B------:R-:W-:Y:S01]  /*f4b0*/  ISETP.GE.AND P0, PT, R5, R27, PT ;  /* 0x0000001b0500720c */ /* 0x000fe20003f06270 */
[----:B------:R-:W-:Y:S01]  /*f4c0*/  FFMA.FTZ R5, R22, UR4, R251 ;  /* 0x0000000416057c23 */ /* 0x000fe200080100fb */
[----:B------:R-:W-:-:S02]  /*f4d0*/  FSEL R224, R7, -INF , !P1 ;  /* 0xff80000007e07808 */ /* 0x000fc40004800000 */
[----:B------:R-:W-:Y:S02]  /*f4e0*/  FSEL R42, R6, -INF , !P0 ;  /* 0xff800000062a7808 */ /* 0x000fe40004000000 */
[CC--:B------:R-:W-:Y:S02]  /*f4f0*/  ISETP.GE.AND P1, PT, R3.reuse, R27.reuse, PT ;  /* 0x0000001b0300720c */ /* 0x0c0fe40003f26270 */
[-C--:B------:R-:W-:Y:S01]  /*f500*/  ISETP.GE.AND P0, PT, R3, R26.reuse, PT ;  /* 0x0000001a0300720c */ /* 0x080fe20003f06270 */
[----:B------:R-:W-:Y:S01]  /*f510*/  FFMA.FTZ R3, R19, UR4, R218 ;  /* 0x0000000413037c23 */ /* 0x000fe200080100da */
[----:B------:R-:W-:Y:S02]  /*f520*/  FSEL R226, R5, -INF , !P5 ;  /* 0xff80000005e27808 */ /* 0x000fe40006800000 */
[C---:B------:R-:W-:Y:S02]  /*f530*/  ISETP.GE.AND P5, PT, R4.reuse, R27, PT ;  /* 0x0000001b0400720c */ /* 0x040fe40003fa6270 */
[----:B------:R-:W-:Y:S01]  /*f540*/  ISETP.GE.AND P4, PT, R4, R26, PT ;  /* 0x0000001a0400720c */ /* 0x000fe20003f86270 */
[----:B------:R-:W-:-:S02]  /*f550*/  FFMA.FTZ R4, R20, UR4, R227 ;  /* 0x0000000414047c23 */ /* 0x000fc400080100e3 */
[----:B------:R-:W-:Y:S01]  /*f560*/  FFMA.FTZ R5, R19, UR4, R216 ;  /* 0x0000000413057c23 */ /* 0x000fe200080100d8 */
[----:B------:R-:W-:Y:S01]  /*f570*/  FSEL R218, R3, -INF , !P4 ;  /* 0xff80000003da7808 */ /* 0x000fe20006000000 */
[----:B------:R-:W-:Y:S01]  /*f580*/  FFMA.FTZ R3, R18, UR4, R219 ;  /* 0x0000000412037c23 */ /* 0x000fe200080100db */
[----:B------:R-:W-:Y:S02]  /*f590*/  FSEL R216, R4, -INF , !P6 ;  /* 0xff80000004d87808 */ /* 0x000fe40007000000 */
[C---:B------:R-:W-:Y:S02]  /*f5a0*/  ISETP.GE.AND P6, PT, R2.reuse, R27, PT ;  /* 0x0000001b0200720c */ /* 0x040fe40003fc6270 */
[----:B------:R-:W-:Y:S01]  /*f5b0*/  ISETP.GE.AND P4, PT, R2, R26, PT ;  /* 0x0000001a0200720c */ /* 0x000fe20003f86270 */
[C---:B------:R-:W-:Y:S02]  /*f5c0*/  FFMA.FTZ R2, R17.reuse, UR4, R212 ;  /* 0x0000000411027c23 */ /* 0x040fe400080100d4 */
[----:B------:R-:W-:Y:S01]  /*f5d0*/  FFMA.FTZ R17, R17, UR4, R214 ;  /* 0x0000000411117c23 */ /* 0x000fe200080100d6 */
[----:B------:R-:W-:-:S02]  /*f5e0*/  FSEL R214, R3, -INF , !P0 ;  /* 0xff80000003d67808 */ /* 0x000fc40004000000 */
[----:B------:R-:W-:Y:S01]  /*f5f0*/  PLOP3.LUT P0, PT, PT, PT, UP0, 0x80, 0x0 ;  /* 0x000000000000781c */ /* 0x000fe20003f0f008 */
[----:B------:R-:W-:Y:S01]  /*f600*/  FFMA.FTZ R4, R18, UR4, R217 ;  /* 0x0000000412047c23 */ /* 0x000fe200080100d9 */
[----:B------:R-:W-:Y:S02]  /*f610*/  FSEL R225, R5, -INF , !P5 ;  /* 0xff80000005e17808 */ /* 0x000fe40006800000 */
[----:B------:R-:W-:Y:S02]  /*f620*/  ISETP.GE.AND P5, PT, R0, R27, PT ;  /* 0x0000001b0000720c */ /* 0x000fe40003fa6270 */
[----:B------:R-:W-:Y:S02]  /*f630*/  FSEL R217, R4, -INF , !P1 ;  /* 0xff80000004d97808 */ /* 0x000fe40004800000 */
[----:B------:R-:W-:Y:S01]  /*f640*/  ISETP.GE.AND P1, PT, R0, R26, PT ;  /* 0x0000001a0000720c */ /* 0x000fe20003f26270 */
[C---:B------:R-:W-:Y:S02]  /*f650*/  FFMA.FTZ R0, R16.reuse, UR4, R213 ;  /* 0x0000000410007c23 */ /* 0x040fe400080100d5 */
[----:B------:R-:W-:Y:S01]  /*f660*/  FFMA.FTZ R16, R16, UR4, R215 ;  /* 0x0000000410107c23 */ /* 0x000fe200080100d7 */
[----:B------:R-:W-:-:S02]  /*f670*/  FSEL R171, R2, -INF , !P6 ;  /* 0xff80000002ab7808 */ /* 0x000fc40007000000 */
        /* <DEDUP_REMOVED lines=82> */
.L_x_334:
[----:B------:R-:W-:Y:S05]  /*fba0*/  BSYNC B0 ;  /* 0x0000000000007941 */ /* 0x000fea0003800000 */
.L_x_333:
[----:B------:R-:W0:Y:S02]  /*fbb0*/  LDGDEPBAR ;  /* 0x00000000000079af */ /* 0x000e240000000000 */
.L_x_332:
[----:B------:R-:W3:Y:S01]  /*fbc0*/  LDL.LU R56, [R1+0x10] ;  /* 0x0000100001387983 */ /* 0x000ee20000300800 */
[----:B------:R-:W-:Y:S02]  /*fbd0*/  MOV R49, R167 ;  /* 0x000000a700317202 */ /* 0x000fe40000000f00 */
[----:B------:R-:W-:Y:S01]  /*fbe0*/  MOV R20, R168 ;  /* 0x000000a800147202 */ /* 0x000fe20000000f00 */
[----:B------:R-:W4:Y:S01]  /*fbf0*/  LDL.LU R251, [R1+0xc] ;  /* 0x00000c0001fb7983 */ /* 0x000f220000300800 */
[----:B------:R-:W-:-:S03]  /*fc00*/  MOV R65, R166 ;  /* 0x000000a600417202 */ /* 0x000fc60000000f00 */
[----:B--2---:R-:W2:Y:S01]  /*fc10*/  LDL.LU R219, [R1+0x8] ;  /* 0x0000080001db7983 */ /* 0x004ea20000300800 */
[----:B------:R-:W-:-:S03]  /*fc20*/  FMNMX.FTZ R0, R252, R41, !PT ;  /* 0x00000029fc007209 */ /* 0x000fc60007810000 */
[----:B------:R-:W-:Y:S01]  /*fc30*/  LDSM.16.MT88.4 R16, [R233+0xc000] ;  /* 0x00c00000e910783b */ /* 0x000fe20000004200 */
        /* <DEDUP_REMOVED lines=20> */
[----:B------:R-:W-:Y:S01]  /*fd80*/  FMNMX.FTZ R0, R30, R0, !PT ;  /* 0x000000001e007209 */ /* 0x000fe20007810000 */
[----:B------:R-:W-:Y:S04]  /*fd90*/  STL [R1+0x60], R238 ;  /* 0x000060ee01007387 */ /* 0x000fe80000100800 */
[----:B------:R-:W-:Y:S04]  /*fda0*/  STL [R1+0x5c], R237 ;  /* 0x00005ced01007387 */ /* 0x000fe80000100800 */
[----:B------:R-:W-:Y:S01]  /*fdb0*/  STL [R1+0x58], R232 ;  /* 0x000058e801007387 */ /* 0x000fe20000100800 */
[----:B---3--:R-:W-:-:S04]  /*fdc0*/  FMNMX.FTZ R3, R56, R3, !PT ;  /* 0x0000000338037209 */ /* 0x008fc80007810000 */
[----:B----4-:R-:W-:-:S04]  /*fdd0*/  FMNMX.FTZ R3, R251, R3, !PT ;  /* 0x00000003fb037209 */ /* 0x010fc80007810000 */
        /* <DEDUP_REMOVED lines=19> */
[----:B--2---:R-:W-:-:S02]  /*ff10*/  FMNMX.FTZ R4, R219, R4, !PT ;  /* 0x00000004db047209 */ /* 0x004fc40007810000 */
        /* <DEDUP_REMOVED lines=8> */
[----:B------:R-:W2:Y:S01]  /*ffa0*/  SHFL.BFLY PT, R3, R0, 0x2, 0x1f ;  /* 0x0c401f0000037f89 */ /* 0x000ea200000e0000 */
[----:B------:R-:W-:Y:S02]  /*ffb0*/  FMNMX.FTZ R2, R39, R2, !PT ;  /* 0x0000000227027209 */ /* 0x000fe40007810000 */
[----:B------:R-:W-:Y:S02]  /*ffc0*/  FMNMX.FTZ R166, R225, R166, !PT ;  /* 0x000000a6e1a67209 */ /* 0x000fe40007810000 */
[----:B-1----:R-:W-:Y:S02]  /*ffd0*/  FMNMX.FTZ R168, R168, R5, !PT ;  /* 0x00000005a8a87209 */ /* 0x002fe40007810000 */
[----:B------:R-:W-:-:S02]  /*ffe0*/  FMNMX.FTZ R2, R249, R2, !PT ;  /* 0x00000002f9027209 */ /* 0x000fc40007810000 */
[----:B------:R-:W-:Y:S01]  /*fff0*/  FMNMX.FTZ R166, R217, R166, !PT ;  /* 0x000000a6d9a67209 */ /* 0x000fe20007810000 */
[----:B------:R-:W1:Y:S01]  /*10000*/  SHFL.BFLY PT, R4, R168, 0x1, 0x1f ;  /* 0x0c201f00a8047f89 */ /* 0x000e6200000e0000 */
[----:B------:R-:W-:Y:S02]  /*10010*/  FMNMX.FTZ R2, R226, R2, !PT ;  /* 0x00000002e2027209 */ /* 0x000fe40007810000 */
[----:B------:R-:W-:Y:S02]  /*10020*/  FMNMX.FTZ R166, R171, R166, !PT ;  /* 0x000000a6aba67209 */ /* 0x000fe40007810000 */
[----:B------:R-:W-:Y:S02]  /*10030*/  FMNMX.FTZ R2, R224, R2, !PT ;  /* 0x00000002e0027209 */ /* 0x000fe40007810000 */
[----:B------:R-:W-:Y:S02]  /*10040*/  FMNMX.FTZ R166, R170, R166, !PT ;  /* 0x000000a6aaa67209 */ /* 0x000fe40007810000 */
[----:B------:R-:W-:-:S03]  /*10050*/  FMNMX.FTZ R2, R216, R2, !PT ;  /* 0x00000002d8027209 */ /* 0x000fc60007810000 */
[----:B------:R-:W3:Y:S01]  /*10060*/  SHFL.BFLY PT, R5, R166, 0x2, 0x1f ;  /* 0x0c401f00a6057f89 */ /* 0x000ee200000e0000 */
[----:B------:R-:W-:Y:S02]  /*10070*/  FMNMX.FTZ R2, R218, R2, !PT ;  /* 0x00000002da027209 */ /* 0x000fe40007810000 */
[----:B--2---:R-:W-:Y:S02]  /*10080*/  FMNMX.FTZ R0, R0, R3, !PT ;  /* 0x0000000300007209 */ /* 0x004fe40007810000 */
[----:B------:R-:W-:-:S03]  /*10090*/  FMNMX.FTZ R3, R214, R2, !PT ;  /* 0x00000002d6037209 */ /* 0x000fc60007810000 */
[----:B------:R-:W2:Y:S01]  /*100a0*/  SHFL.BFLY PT, R167, R0, 0x1, 0x1f ;  /* 0x0c201f0000a77f89 */ /* 0x000ea200000e0000 */
[----:B------:R-:W-:Y:S02]  /*100b0*/  FMNMX.FTZ R3, R212, R3, !PT ;  /* 0x00000003d4037209 */ /* 0x000fe40007810000 */
[----:B-1----:R-:W-:Y:S02]  /*100c0*/  FMNMX.FTZ R168, R168, R4, !PT ;  /* 0x00000004a8a87209 */ /* 0x002fe40007810000 */
[----:B------:R-:W-:Y:S02]  /*100d0*/  FMNMX.FTZ R165, R213, R3, !PT ;  /* 0x00000003d5a57209 */ /* 0x000fe40007810000 */
[C---:B------:R-:W-:Y:S01]  /*100e0*/  FSETP.NEU.FTZ.AND P4, PT, R168.reuse, -INF , PT ;  /* 0xff800000a800780b */ /* 0x040fe20003f9d000 */
[----:B------:R-:W-:Y:S02]  /*100f0*/  FMUL.FTZ R2, R168, c[0x0][0x23c] ;  /* 0x00008f00a8027a20 */ /* 0x000fe40000410000 */
[----:B------:R-:W1:Y:S03]  /*10100*/  SHFL.BFLY PT, R4, R165, 0x2, 0x1f ;  /* 0x0c401f00a5047f89 */ /* 0x000e6600000e0000 */
[----:B------:R-:W-:-:S02]  /*10110*/  FSEL R2, R2, RZ, P4 ;  /* 0x000000ff02027208 */ /* 0x000fc40002000000 */
[----:B---3--:R-:W-:-:S03]  /*10120*/  FMNMX.FTZ R166, R166, R5, !PT ;  /* 0x00000005a6a67209 */ /* 0x008fc60007810000 */
[--C-:B------:R-:W-:Y:S02]  /*10130*/  FFMA.FTZ R3, R41, c[0x0][0x23c], -R2.reuse ;  /* 0x00008f0029037a23 */ /* 0x100fe40000010802 */
[----:B------:R-:W3:Y:S02]  /*10140*/  SHFL.BFLY PT, R5, R166, 0x1, 0x1f ;  /* 0x0c201f00a6057f89 */ /* 0x000ee400000e0000 */
[----:B------:R4:W-:Y:S01]  /*10150*/  MUFU.EX2 R215, R3 ;  /* 0x0000000300d77308 */ /* 0x0009e20000000800 */
[----:B--2---:R-:W-:Y:S01]  /*10160*/  FMNMX.FTZ R167, R0, R167, !PT ;  /* 0x000000a700a77209 */ /* 0x004fe20007810000 */
[----:B------:R-:W-:-:S03]  /*10170*/  FFMA.FTZ R0, R46, c[0x0][0x23c], -R2 ;  /* 0x00008f002e007a23 */ /* 0x000fc60000010802 */
[----:B------:R-:W-:Y:S01]  /*10180*/  FSETP.NEU.FTZ.AND P3, PT, R167, -INF , PT ;  /* 0xff800000a700780b */ /* 0x000fe20003f7d000 */
[----:B----4-:R-:W-:-:S04]  /*10190*/  FFMA.FTZ R3, R44, c[0x0][0x23c], -R2 ;  /* 0x00008f002c037a23 */ /* 0x010fc80000010802 */
[----:B------:R2:W-:Y:S01]  /*101a0*/  MUFU.EX2 R26, R3 ;  /* 0x00000003001a7308 */ /* 0x0005e20000000800 */
[----:B-1----:R-:W-:-:S07]  /*101b0*/  FMNMX.FTZ R165, R165, R4, !PT ;  /* 0x00000004a5a57209 */ /* 0x002fce0007810000 */
[----:B------:R1:W4:Y:S01]  /*101c0*/  MUFU.EX2 R6, R0 ;  /* 0x0000000000067308 */ /* 0x0003220000000800 */
[----:B--2---:R-:W-:-:S05]  /*101d0*/  FMUL.FTZ R3, R167, c[0x0][0x23c] ;  /* 0x00008f00a7037a20 */ /* 0x004fca0000410000 */
[----:B------:R-:W-:Y:S01]  /*101e0*/  FSEL R3, R3, RZ, P3 ;  /* 0x000000ff03037208 */ /* 0x000fe20001800000 */
[----:B-1----:R-:W-:Y:S01]  /*101f0*/  FFMA.FTZ R0, R45, c[0x0][0x23c], -R2 ;  /* 0x00008f002d007a23 */ /* 0x002fe20000010802 */
[----:B------:R-:W1:Y:S03]  /*10200*/  SHFL.BFLY PT, R4, R165, 0x1, 0x1f ;  /* 0x0c201f00a5047f89 */ /* 0x000e6600000e0000 */
[----:B------:R2:W-:Y:S01]  /*10210*/  MUFU.EX2 R21, R0 ;  /* 0x0000000000157308 */ /* 0x0005e20000000800 */
[----:B---3--:R-:W-:-:S04]  /*10220*/  FMNMX.FTZ R166, R166, R5, !PT ;  /* 0x00000005a6a67209 */ /* 0x008fc80007810000 */
[C---:B------:R-:W-:Y:S01]  /*10230*/  FSETP.NEU.FTZ.AND P2, PT, R166.reuse, -INF , PT ;  /* 0xff800000a600780b */ /* 0x040fe20003f5d000 */
[----:B------:R-:W-:Y:S02]  /*10240*/  FMUL.FTZ R28, R166, c[0x0][0x23c] ;  /* 0x00008f00a61c7a20 */ /* 0x000fe40000410000 */
[----:B--2---:R-:W-:-:S04]  /*10250*/  FFMA.FTZ R0, R31, c[0x0][0x23c], -R3 ;  /* 0x00008f001f007a23 */ /* 0x004fc80000010803 */
[----:B------:R2:W-:Y:S01]  /*10260*/  MUFU.EX2 R238, R0 ;  /* 0x0000000000ee7308 */ /* 0x0005e20000000800 */
[----:B------:R-:W-:Y:S01]  /*10270*/  FSEL R28, R28, RZ, P2 ;  /* 0x000000ff1c1c7208 */ /* 0x000fe20001000000 */
[----:B--2---:R-:W-:-:S06]  /*10280*/  FFMA.FTZ R0, R43, c[0x0][0x23c], -R3 ;  /* 0x00008f002b007a23 */ /* 0x004fcc0000010803 */
[----:B------:R2:W-:Y:S01]  /*10290*/  MUFU.EX2 R22, R0 ;  /* 0x0000000000167308 */ /* 0x0005e20000000800 */
[----:B-1----:R-:W-:Y:S01]  /*102a0*/  FMNMX.FTZ R165, R165, R4, !PT ;  /* 0x00000004a5a57209 */ /* 0x002fe20007810000 */
[----:B--2---:R-:W-:-:S06]  /*102b0*/  FFMA.FTZ R0, R38, c[0x0][0x23c], -R3 ;  /* 0x00008f0026007a23 */ /* 0x004fcc0000010803 */
        /* <DEDUP_REMOVED lines=8> */
[----:B-1----:R-:W-:-:S06]  /*10340*/  FFMA.FTZ R0, R24, c[0x0][0x23c], -R28 ;  /* 0x00008f0018007a23 */ /* 0x002fcc000001081c */
[----:B------:R1:W-:Y:S02]  /*10350*/  MUFU.EX2 R250, R0 ;  /* 0x0000000000fa7308 */ /* 0x0003e40000000800 */
[----:B-1----:R-:W-:-:S06]  /*10360*/  FFMA.FTZ R0, R25, c[0x0][0x23c], -R28 ;  /* 0x00008f0019007a23 */ /* 0x002fcc000001081c */
[----:B------:R1:W-:Y:S01]  /*10370*/  MUFU.EX2 R67, R0 ;  /* 0x0000000000437308 */ /* 0x0003e20000000800 */
[----:B------:R-:W-:Y:S01]  /*10380*/  FSEL R4, R168, RZ, P4 ;  /* 0x000000ffa8047208 */ /* 0x000fe20002000000 */
[----:B-1----:R-:W-:-:S06]  /*10390*/  FFMA.FTZ R0, R30, c[0x0][0x23c], -R28 ;  /* 0x00008f001e007a23 */ /* 0x002fcc000001081c */
[----:B------:R1:W-:Y:S01]  /*103a0*/  MUFU.EX2 R23, R0 ;  /* 0x0000000000177308 */ /* 0x0003e20000000800 */
[----:B------:R-:W-:Y:S02]  /*103b0*/  FADD.FTZ R4, R252, -R4 ;  /* 0x80000004fc047221 */ /* 0x000fe40000010000 */
[--C-:B-1----:R-:W-:Y:S02]  /*103c0*/  FFMA.FTZ R0, R14, c[0x0][0x23c], -R29.reuse ;  /* 0x00008f000e007a23 */ /* 0x102fe4000001081d */
[----:B------:R-:W-:Y:S01]  /*103d0*/  FMUL.FTZ R30, R4, c[0x0][0x23c] ;  /* 0x00008f00041e7a20 */ /* 0x000fe20000410000 */
[----:B------:R-:W1:Y:S02]  /*103e0*/  LDSM.16.MT88.4 R12, [R234+0xc000] ;  /* 0x00c00000ea0c783b */ /* 0x000e640000004200 */
[----:B------:R2:W-:Y:S02]  /*103f0*/  MUFU.EX2 R232, R0 ;  /* 0x0000000000e87308 */ /* 0x0005e40000000800 */
[----:B--2---:R-:W-:-:S06]  /*10400*/  FFMA.FTZ R0, R32, c[0x0][0x23c], -R29 ;  /* 0x00008f0020007a23 */ /* 0x004fcc000001081d */
[----:B------:R2:W-:Y:S02]  /*10410*/  MUFU.EX2 R27, R0 ;  /* 0x00000000001b7308 */ /* 0x0005e40000000800 */
[----:B--2---:R-:W-:-:S06]  /*10420*/  FFMA.FTZ R0, R33, c[0x0][0x23c], -R29 ;  /* 0x00008f0021007a23 */ /* 0x004fcc000001081d */
[----:B------:R2:W-:Y:S02]  /*10430*/  MUFU.EX2 R252, R0 ;  /* 0x0000000000fc7308 */ /* 0x0005e40000000800 */
[----:B--2---:R-:W-:-:S05]  /*10440*/  FSEL R0, R167, RZ, P3 ;  /* 0x000000ffa7007208 */ /* 0x004fca0001800000 */
[----:B------:R-:W-:Y:S01]  /*10450*/  FADD.FTZ R4, R247, -R0 ;  /* 0x80000000f7047221 */ /* 0x000fe20000010000 */
[----:B------:R-:W-:-:S05]  /*10460*/  FSEL R0, R166, RZ, P2 ;  /* 0x000000ffa6007208 */ /* 0x000fca0001000000 */
[----:B------:R-:W-:Y:S01]  /*10470*/  FADD.FTZ R5, R246, -R0 ;  /* 0x80000000f6057221 */ /* 0x000fe20000010000 */
[----:B------:R-:W-:-:S05]  /*10480*/  FSEL R0, R165, RZ, P1 ;  /* 0x000000ffa5007208 */ /* 0x000fca0000800000 */
[----:B------:R-:W-:-:S04]  /*10490*/  FADD.FTZ R0, R245, -R0 ;  /* 0x80000000f5007221 */ /* 0x000fc80000010000 */
[----:B------:R-:W-:Y:S02]  /*104a0*/  FMUL.FTZ R0, R0, c[0x0][0x23c] ;  /* 0x00008f0000007a20 */ /* 0x000fe40000410000 */
[----:B------:R-:W-:Y:S02]  /*104b0*/  FMUL.FTZ R4, R4, c[0x0][0x23c] ;  /* 0x00008f0004047a20 */ /* 0x000fe40000410000 */
[----:B------:R2:W-:Y:S01]  /*104c0*/  MUFU.EX2 R46, R0 ;  /* 0x00000000002e7308 */ /* 0x0005e20000000800 */
[----:B------:R-:W-:-:S07]  /*104d0*/  FMUL.FTZ R5, R5, c[0x0][0x23c] ;  /* 0x00008f0005057a20 */ /* 0x000fce0000410000 */
[----:B------:R-:W3:Y:S01]  /*104e0*/  MUFU.EX2 R30, R30 ;  /* 0x0000001e001e7308 */ /* 0x000ee20000000800 */
[----:B--2---:R-:W-:-:S07]  /*104f0*/  FFMA.FTZ R0, R34, c[0x0][0x23c], -R29 ;  /* 0x00008f0022007a23 */ /* 0x004fce000001081d */
[----:B------:R-:W2:Y:S08]  /*10500*/  MUFU.EX2 R44, R4 ;  /* 0x00000004002c7308 */ /* 0x000eb00000000800 */
[----:B------:R1:W-:Y:S08]  /*10510*/  MUFU.EX2 R45, R5 ;  /* 0x00000005002d7308 */ /* 0x0003f00000000800 */
[----:B------:R-:W1:Y:S01]  /*10520*/  MUFU.EX2 R24, R0 ;  /* 0x0000000000187308 */ /* 0x000e620000000800 */
[----:B----4-:R-:W-:Y:S01]  /*10530*/  MOV R245, R6 ;  /* 0x0000000600f57202 */ /* 0x010fe20000000f00 */
[-C--:B---3--:R-:W-:Y:S01]  /*10540*/  FMUL.FTZ R184, R184, R30.reuse ;  /* 0x0000001eb8b87220 */ /* 0x088fe20000410000 */
[----:B------:R-:W-:Y:S01]  /*10550*/  F2FP.BF16.PACK_AB R8, R26, R215 ;  /* 0x000000d71a08723e */ /* 0x000fe200000010ff */
[----:B------:R-:W-:Y:S01]  /*10560*/  FMUL.FTZ R185, R185, R30 ;  /* 0x0000001eb9b97220 */ /* 0x000fe20000410000 */
[----:B------:R-:W-:Y:S01]  /*10570*/  F2FP.BF16.PACK_AB R9, R22, R238 ;  /* 0x000000ee1609723e */ /* 0x000fe200000010ff */
[-C--:B--2---:R-:W-:Y:S01]  /*10580*/  FMUL.FTZ R186, R186, R44.reuse ;  /* 0x0000002cbaba7220 */ /* 0x084fe20000410000 */
[----:B------:R-:W-:Y:S01]  /*10590*/  F2FP.BF16.PACK_AB R10, R21, R245 ;  /* 0x000000f5150a723e */ /* 0x000fe200000010ff */
[----:B------:R-:W-:Y:S01]  /*105a0*/  FMUL.FTZ R187, R187, R44 ;  /* 0x0000002cbbbb7220 */ /* 0x000fe20000410000 */
[----:B------:R-:W-:Y:S01]  /*105b0*/  F2FP.BF16.PACK_AB R11, R227, R66 ;  /* 0x00000042e30b723e */ /* 0x000fe200000010ff */
[-C--:B------:R-:W-:Y:S01]  /*105c0*/  FMUL.FTZ R176, R176, R30.reuse ;  /* 0x0000001eb0b07220 */ /* 0x080fe20000410000 */
[----:B------:R-:W-:Y:S01]  /*105d0*/  F2FP.BF16.PACK_AB R4, R250, R237 ;  /* 0x000000edfa04723e */ /* 0x000fe200000010ff */
[----:B------:R-:W-:Y:S01]  /*105e0*/  FMUL.FTZ R177, R177, R30 ;  /* 0x0000001eb1b17220 */ /* 0x000fe20000410000 */
[----:B-1----:R-:W-:Y:S01]  /*105f0*/  F2FP.BF16.PACK_AB R5, R27, R232 ;  /* 0x000000e81b05723e */ /* 0x002fe200000010ff */
[-C--:B------:R-:W-:Y:S01]  /*10600*/  FMUL.FTZ R178, R178, R44.reuse ;  /* 0x0000002cb2b27220 */ /* 0x080fe20000410000 */
[----:B------:R-:W-:Y:S01]  /*10610*/  F2FP.BF16.PACK_AB R6, R23, R67 ;  /* 0x000000431706723e */ /* 0x000fe200000010ff */
[----:B------:R-:W-:Y:S01]  /*10620*/  FMUL.FTZ R179, R179, R44 ;  /* 0x0000002cb3b37220 */ /* 0x000fe20000410000 */
[----:B------:R-:W-:Y:S01]  /*10630*/  F2FP.BF16.PACK_AB R7, R24, R252 ;  /* 0x000000fc1807723e */ /* 0x000fe200000010ff */
[----:B------:R-:W-:-:S02]  /*10640*/  FMUL.FTZ R172, R172, R45 ;  /* 0x0000002dacac7220 */ /* 0x000fc40000410000 */
        /* <DEDUP_REMOVED lines=24> */
[----:B------:R-:W-:Y:S01]  /*107d0*/  MOV R247, R208 ;  /* 0x000000d000f77202 */ /* 0x000fe20000000f00 */
[----:B------:R-:W-:Y:S01]  /*107e0*/  HMMA.16816.F32.BF16 R176, R8, R16, R176 ;  /* 0x0000001008b0723c */ /* 0x000fe200000418b0 */
[----:B------:R-:W-:-:S02]  /*107f0*/  MOV R37, R206 ;  /* 0x000000ce00257202 */ /* 0x000fc40000000f00 */
[----:B------:R-:W-:Y:S02]  /*10800*/  MOV R246, R205 ;  /* 0x000000cd00f67202 */ /* 0x000fe40000000f00 */
[----:B------:R-:W-:-:S03]  /*10810*/  MOV R38, R204 ;  /* 0x000000cc00267202 */ /* 0x000fc60000000f00 */
[----:B------:R-:W-:Y:S08]  /*10820*/  HMMA.16816.F32.BF16 R208, R8, R18, R184 ;  /* 0x0000001208d0723c */ /* 0x000ff000000418b8 */
[C---:B------:R-:W-:Y:S08]  /*10830*/  HMMA.16816.F32.BF16 R172, R4.reuse, R16, R172 ;  /* 0x0000001004ac723c */ /* 0x040ff000000418ac */
[C---:B------:R-:W-:Y:S01]  /*10840*/  HMMA.16816.F32.BF16 R180, R4.reuse, R18, R180 ;  /* 0x0000001204b4723c */ /* 0x040fe200000418b4 */
[----:B------:R-:W1:Y:S07]  /*10850*/  LDSM.16.MT88.4 R16, [R236+0xc000] ;  /* 0x00c00000ec10783b */ /* 0x000e6e0000004200 */
[-C--:B------:R-:W-:Y:S07]  /*10860*/  HMMA.16816.F32.BF16 R184, R4, R12.reuse, R72 ;  /* 0x0000000c04b8723c */ /* 0x080fee0000041848 */
[----:B------:R-:W-:Y:S01]  /*10870*/  MOV R73, R56 ;  /* 0x0000003800497202 */ /* 0x000fe20000000f00 */
[----:B------:R-:W-:Y:S08]  /*10880*/  HMMA.16816.F32.BF16 R204, R8, R12, R68 ;  /* 0x0000000c08cc723c */ /* 0x000ff00000041844 */
[-C--:B------:R-:W-:Y:S08]  /*10890*/  HMMA.16816.F32.BF16 R60, R4, R14.reuse, R76 ;  /* 0x0000000e043c723c */ /* 0x080ff0000004184c */
[----:B------:R-:W-:Y:S01]  /*108a0*/  HMMA.16816.F32.BF16 R56, R8, R14, R80 ;  /* 0x0000000e0838723c */ /* 0x000fe20000041850 */
[----:B------:R-:W2:Y:S01]  /*108b0*/  LDSM.16.MT88.4 R12, [R235+0xc000] ;  /* 0x00c00000eb0c783b */ /* 0x000ea20000004200 */
        /* <DEDUP_REMOVED lines=32> */
[----:B------:R-:W-:Y:S02]  /*10ac0*/  MOV R43, R55 ;  /* 0x00000037002b7202 */ /* 0x000fe40000000f00 */
[----:B------:R-:W-:Y:S02]  /*10ad0*/  MOV R31, R54 ;  /* 0x00000036001f7202 */ /* 0x000fe40000000f00 */
[----:B------:R-:W-:Y:S02]  /*10ae0*/  MOV R83, R53 ;  /* 0x0000003500537202 */ /* 0x000fe40000000f00 */
[----:B------:R-:W-:Y:S02]  /*10af0*/  MOV R82, R52 ;  /* 0x0000003400527202 */ /* 0x000fe40000000f00 */
[----:B-1----:R-:W-:Y:S01]  /*10b00*/  HMMA.16816.F32.BF16 R52, R8, R16, R84 ;  /* 0x000000100834723c */ /* 0x002fe20000041854 */
[----:B------:R-:W-:-:S02]  /*10b10*/  MOV R72, R27 ;  /* 0x0000001b00487202 */ /* 0x000fc40000000f00 */
[----:B------:R-:W-:Y:S02]  /*10b20*/  MOV R79, R26 ;  /* 0x0000001a004f7202 */ /* 0x000fe40000000f00 */
[----:B------:R-:W-:Y:S02]  /*10b30*/  MOV R78, R24 ;  /* 0x00000018004e7202 */ /* 0x000fe40000000f00 */
[----:B------:R-:W-:Y:S01]  /*10b40*/  MOV R87, R35 ;  /* 0x0000002300577202 */ /* 0x000fe20000000f00 */
[----:B------:R-:W-:Y:S01]  /*10b50*/  HMMA.16816.F32.BF16 R92, R4, R18, R92 ;  /* 0x00000012045c723c */ /* 0x000fe2000004185c */
[----:B------:R-:W-:Y:S01]  /*10b60*/  MOV R77, R23 ;  /* 0x00000017004d7202 */ /* 0x000fe20000000f00 */
[----:B------:R-:W-:Y:S01]  /*10b70*/  LDSM.16.MT88.4 R24, [R235+0xe000] ;  /* 0x00e00000eb18783b */ /* 0x000fe20000004200 */
[----:B------:R-:W-:Y:S02]  /*10b80*/  MOV R76, R22 ;  /* 0x00000016004c7202 */ /* 0x000fe40000000f00 */
[----:B------:R-:W-:-:S02]  /*10b90*/  MOV R74, R21 ;  /* 0x00000015004a7202 */ /* 0x000fc40000000f00 */
[----:B------:R-:W-:Y:S01]  /*10ba0*/  MOV R75, R20 ;  /* 0x00000014004b7202 */ /* 0x000fe20000000f00 */
[----:B------:R-:W-:Y:S01]  /*10bb0*/  HMMA.16816.F32.BF16 R32, R4, R16, R88 ;  /* 0x000000100420723c */ /* 0x000fe20000041858 */
[----:B------:R-:W1:Y:S07]  /*10bc0*/  LDSM.16.MT88.4 R20, [R233+0xe000] ;  /* 0x00e00000e914783b */ /* 0x000e6e0000004200 */
[C---:B------:R-:W-:Y:S01]  /*10bd0*/  HMMA.16816.F32.BF16 R68, R8.reuse, R18, R96 ;  /* 0x000000120844723c */ /* 0x040fe20000041860 */
[----:B------:R-:W-:Y:S07]  /*10be0*/  LDSM.16.MT88.4 R16, [R236+0xe000] ;  /* 0x00e00000ec10783b */ /* 0x000fee0000004200 */
[-C--:B--2---:R-:W-:Y:S08]  /*10bf0*/  HMMA.16816.F32.BF16 R100, R8, R12.reuse, R100 ;  /* 0x0000000c0864723c */ /* 0x084ff00000041864 */
[C---:B------:R-:W-:Y:S08]  /*10c00*/  HMMA.16816.F32.BF16 R104, R4.reuse, R12, R104 ;  /* 0x0000000c0468723c */ /* 0x040ff00000041868 */
[-C--:B------:R-:W-:Y:S08]  /*10c10*/  HMMA.16816.F32.BF16 R108, R4, R14.reuse, R108 ;  /* 0x0000000e046c723c */ /* 0x080ff0000004186c */
[----:B------:R-:W-:Y:S01]  /*10c20*/  HMMA.16816.F32.BF16 R112, R8, R14, R112 ;  /* 0x0000000e0870723c */ /* 0x000fe20000041870 */
[----:B------:R-:W2:Y:S01]  /*10c30*/  LDSM.16.MT88.4 R12, [R234+0xe000] ;  /* 0x00e00000ea0c783b */ /* 0x000ea20000004200 */
[----:B------:R-:W-:-:S04]  /*10c40*/  FFMA.FTZ R0, R230, c[0x0][0x23c], -R2 ;  /* 0x00008f00e6007a23 */ /* 0x000fc80000010802 */
        /* <DEDUP_REMOVED lines=10> */
[-C--:B------:R-:W-:Y:S02]  /*10cf0*/  FMUL.FTZ R123, R123, R46.reuse ;  /* 0x0000002e7b7b7220 */ /* 0x080fe40000410000 */
[-C--:B------:R-:W-:Y:S02]  /*10d00*/  FMUL.FTZ R124, R124, R45.reuse ;  /* 0x0000002d7c7c7220 */ /* 0x080fe40000410000 */
[-C--:B------:R-:W-:Y:S02]  /*10d10*/  FMUL.FTZ R125, R125, R45.reuse ;  /* 0x0000002d7d7d7220 */ /* 0x080fe40000410000 */
[----:B------:R-:W-:Y:S02]  /*10d20*/  FMUL.FTZ R136, R136, R45 ;  /* 0x0000002d88887220 */ /* 0x000fe40000410000 */
[----:B------:R-:W-:Y:S02]  /*10d30*/  FMUL.FTZ R126, R126, R46 ;  /* 0x0000002e7e7e7220 */ /* 0x000fe40000410000 */
[----:B---3--:R-:W-:-:S02]  /*10d40*/  FFMA.FTZ R0, R222, c[0x0][0x23c], -R3 ;  /* 0x00008f00de007a23 */ /* 0x008fc40000010803 */
        /* <DEDUP_REMOVED lines=10> */
[----:B---3--:R-:W-:Y:S02]  /*10df0*/  FFMA.FTZ R0, R221, c[0x0][0x23c], -R3 ;  /* 0x00008f00dd007a23 */ /* 0x008fe40000010803 */
        /* <DEDUP_REMOVED lines=14> */
[----:B------:R-:W-:Y:S01]  /*10ee0*/  FMUL.FTZ R163, R163, R46 ;  /* 0x0000002ea3a37220 */ /* 0x000fe20000410000 */
[----:B------:R3:W-:Y:S01]  /*10ef0*/  MUFU.EX2 R97, R0 ;  /* 0x0000000000617308 */ /* 0x0007e20000000800 */
[----:B-1----:R-:W-:Y:S01]  /*10f00*/  HMMA.16816.F32.BF16 R120, R4, R20, R120 ;  /* 0x000000140478723c */ /* 0x002fe20000041878 */
[-C--:B------:R-:W-:Y:S02]  /*10f10*/  FMUL.FTZ R116, R116, R30.reuse ;  /* 0x0000001e74747220 */ /* 0x080fe40000410000 */
[----:B------:R-:W-:Y:S02]  /*10f20*/  FMUL.FTZ R117, R117, R30 ;  /* 0x0000001e75757220 */ /* 0x000fe40000410000 */
[----:B------:R-:W-:-:S03]  /*10f30*/  FMUL.FTZ R118, R118, R44 ;  /* 0x0000002c76767220 */ /* 0x000fc60000410000 */
[----:B------:R-:W-:Y:S01]  /*10f40*/  HMMA.16816.F32.BF16 R124, R4, R22, R124 ;  /* 0x00000016047c723c */ /* 0x000fe2000004187c */
[----:B------:R-:W-:Y:S02]  /*10f50*/  FMUL.FTZ R119, R119, R44 ;  /* 0x0000002c77777220 */ /* 0x000fe40000410000 */
[----:B---3--:R-:W-:-:S05]  /*10f60*/  FFMA.FTZ R0, R220, c[0x0][0x23c], -R3 ;  /* 0x00008f00dc007a23 */ /* 0x008fca0000010803 */
[----:B--2---:R-:W-:Y:S01]  /*10f70*/  HMMA.16816.F32.BF16 R136, R4, R12, R136 ;  /* 0x0000000c0488723c */ /* 0x004fe20000041888 */
[-C--:B------:R-:W-:Y:S02]  /*10f80*/  FMUL.FTZ R128, R128, R30.reuse ;  /* 0x0000001e80807220 */ /* 0x080fe40000410000 */
[----:B------:R-:W-:Y:S02]  /*10f90*/  FMUL.FTZ R129, R129, R30 ;  /* 0x0000001e81817220 */ /* 0x000fe40000410000 */
[----:B------:R-:W-:-:S03]  /*10fa0*/  FMUL.FTZ R130, R130, R44 ;  /* 0x0000002c82827220 */ /* 0x000fc60000410000 */
[----:B------:R-:W-:Y:S01]  /*10fb0*/  HMMA.16816.F32.BF16 R188, R4, R14, R188 ;  /* 0x0000000e04bc723c */ /* 0x000fe200000418bc */
[----:B------:R-:W-:-:S07]  /*10fc0*/  FMUL.FTZ R131, R131, R44 ;  /* 0x0000002c83837220 */ /* 0x000fce0000410000 */
[C---:B------:R-:W-:Y:S08]  /*10fd0*/  HMMA.16816.F32.BF16 R144, R4.reuse, R16, R144 ;  /* 0x000000100490723c */ /* 0x040ff00000041890 */
[C---:B------:R-:W-:Y:S08]  /*10fe0*/  HMMA.16816.F32.BF16 R148, R4.reuse, R18, R148 ;  /* 0x000000120494723c */ /* 0x040ff00000041894 */
[C---:B------:R-:W-:Y:S08]  /*10ff0*/  HMMA.16816.F32.BF16 R196, R4.reuse, R24, R196 ;  /* 0x0000001804c4723c */ /* 0x040ff000000418c4 */
[----:B------:R-:W-:Y:S01]  /*11000*/  HMMA.16816.F32.BF16 R160, R4, R26, R160 ;  /* 0x0000001a04a0723c */ /* 0x000fe200000418a0 */
[----:B------:R1:W2:Y:S07]  /*11010*/  MUFU.EX2 R4, R0 ;  /* 0x0000000000047308 */ /* 0x0002ae0000000800 */
[----:B------:R-:W-:Y:S01]  /*11020*/  HMMA.16816.F32.BF16 R116, R8, R20, R116 ;  /* 0x000000140874723c */ /* 0x000fe20000041874 */
[----:B-1----:R-:W-:-:S04]  /*11030*/  FFMA.FTZ R0, R169, c[0x0][0x23c], -R3 ;  /* 0x00008f00a9007a23 */ /* 0x002fc80000010803 */
[----:B------:R1:W-:Y:S03]  /*11040*/  MUFU.EX2 R90, R0 ;  /* 0x00000000005a7308 */ /* 0x0003e60000000800 */
[----:B------:R-:W-:Y:S01]  /*11050*/  HMMA.16816.F32.BF16 R128, R8, R22, R128 ;  /* 0x000000160880723c */ /* 0x000fe20000041880 */
[----:B------:R-:W3:Y:S01]  /*11060*/  LDSM.16.MT88.4 R20, [R233+0xc800] ;  /* 0x00c80000e914783b */ /* 0x000ee20000004200 */
[----:B--2---:R-:W-:Y:S01]  /*11070*/  MOV R169, R4 ;  /* 0x0000000400a97202 */ /* 0x004fe20000000f00 */
[----:B-1----:R-:W-:-:S04]  /*11080*/  FFMA.FTZ R0, R48, c[0x0][0x23c], -R28 ;  /* 0x00008f0030007a23 */ /* 0x002fc8000001081c */
[----:B------:R1:W-:Y:S02]  /*11090*/  MUFU.EX2 R99, R0 ;  /* 0x0000000000637308 */ /* 0x0003e40000000800 */
[----:B-1----:R-:W-:-:S06]  /*110a0*/  FFMA.FTZ R0, R50, c[0x0][0x23c], -R28 ;  /* 0x00008f0032007a23 */ /* 0x002fcc000001081c */
[----:B------:R1:W-:Y:S01]  /*110b0*/  MUFU.EX2 R96, R0 ;  /* 0x0000000000607308 */ /* 0x0003e20000000800 */
[----:B------:R-:W-:Y:S02]  /*110c0*/  MOV R228, R83 ;  /* 0x0000005300e47202 */ /* 0x000fe40000000f00 */
[----:B------:R-:W-:Y:S01]  /*110d0*/  MOV R83, R77 ;  /* 0x0000004d00537202 */ /* 0x000fe20000000f00 */
[----:B-1----:R-:W-:-:S04]  /*110e0*/  FFMA.FTZ R0, R36, c[0x0][0x23c], -R28 ;  /* 0x00008f0024007a23 */ /* 0x002fc8000001081c */
[----:B------:R1:W2:Y:S01]  /*110f0*/  MUFU.EX2 R4, R0 ;  /* 0x0000000000047308 */ /* 0x0002a20000000800 */
[----:B------:R-:W-:Y:S01]  /*11100*/  MOV R77, R252 ;  /* 0x000000fc004d7202 */ /* 0x000fe20000000f00 */
[----:B------:R-:W-:Y:S02]  /*11110*/  FMUL.FTZ R132, R132, R30 ;  /* 0x0000001e84847220 */ /* 0x000fe40000410000 */
[----:B-1----:R-:W-:-:S04]  /*11120*/  FFMA.FTZ R0, R40, c[0x0][0x23c], -R28 ;  /* 0x00008f0028007a23 */ /* 0x002fc8000001081c */
[----:B------:R1:W4:Y:S01]  /*11130*/  MUFU.EX2 R91, R0 ;  /* 0x00000000005b7308 */ /* 0x0003220000000800 */
[----:B------:R-:W-:Y:S02]  /*11140*/  FMUL.FTZ R133, R133, R30 ;  /* 0x0000001e85857220 */ /* 0x000fe40000410000 */
        /* <DEDUP_REMOVED lines=14> */
[----:B------:R1:W1:Y:S01]  /*11230*/  MUFU.EX2 R222, R0 ;  /* 0x0000000000de7308 */ /* 0x0002620000000800 */
        /* <DEDUP_REMOVED lines=11> */
[----:B-1----:R-:W-:Y:S01]  /*112f0*/  FFMA.FTZ R0, R47, c[0x0][0x23c], -R29 ;  /* 0x00008f002f007a23 */ /* 0x002fe2000001081d */
[----:B------:R-:W-:Y:S01]  /*11300*/  MOV R221, R84 ;  /* 0x0000005400dd7202 */ /* 0x000fe20000000f00 */
[----:B------:R-:W-:Y:S01]  /*11310*/  HMMA.16816.F32.BF16 R132, R8, R12, R132 ;  /* 0x0000000c0884723c */ /* 0x000fe20000041884 */
[----:B------:R-:W-:Y:S01]  /*11320*/  MOV R47, R49 ;  /* 0x00000031002f7202 */ /* 0x000fe20000000f00 */
[----:B------:R1:W-:Y:S01]  /*11330*/  MUFU.EX2 R88, R0 ;  /* 0x0000000000587308 */ /* 0x0003e20000000800 */
[----:B------:R-:W-:-:S05]  /*11340*/  MOV R36, R65 ;  /* 0x0000004100247202 */ /* 0x000fca0000000f00 */
[C---:B------:R-:W-:Y:S01]  /*11350*/  HMMA.16816.F32.BF16 R140, R8.reuse, R14, R140 ;  /* 0x0000000e088c723c */ /* 0x040fe2000004188c */
[----:B--2---:R-:W-:Y:S01]  /*11360*/  MOV R40, R4 ;  /* 0x0000000400287202 */ /* 0x004fe20000000f00 */
[----:B------:R-:W2:Y:S06]  /*11370*/  LDSM.16.MT88.4 R12, [R234+0xc800] ;  /* 0x00c80000ea0c783b */ /* 0x000eac0000004200 */
[----:B------:R-:W-:Y:S01]  /*11380*/  HMMA.16816.F32.BF16 R192, R8, R16, R192 ;  /* 0x0000001008c0723c */ /* 0x000fe200000418c0 */
[----:B-1----:R-:W-:-:S07]  /*11390*/  FFMA.FTZ R0, R39, c[0x0][0x23c], -R29 ;  /* 0x00008f0027007a23 */ /* 0x002fce000001081d */
[C---:B------:R-:W-:Y:S01]  /*113a0*/  HMMA.16816.F32.BF16 R152, R8.reuse, R18, R152 ;  /* 0x000000120898723c */ /* 0x040fe20000041898 */
[----:B------:R1:W1:Y:S07]  /*113b0*/  MUFU.EX2 R85, R0 ;  /* 0x0000000000557308 */ /* 0x00026e0000000800 */
[C---:B------:R-:W-:Y:S08]  /*113c0*/  HMMA.16816.F32.BF16 R156, R8.reuse, R24, R156 ;  /* 0x00000018089c723c */ /* 0x040ff0000004189c */
[----:B------:R-:W-:Y:S01]  /*113d0*/  HMMA.16816.F32.BF16 R200, R8, R26, R200 ;  /* 0x0000001a08c8723c */ /* 0x000fe200000418c8 */
[----:B-1----:R-:W-:Y:S01]  /*113e0*/  FFMA.FTZ R0, R47, c[0x0][0x23c], -R2 ;  /* 0x00008f002f007a23 */ /* 0x002fe20000010802 */
[----:B------:R-:W-:Y:S01]  /*113f0*/  MOV R47, R36 ;  /* 0x00000024002f7202 */ /* 0x000fe20000000f00 */
[----:B------:R-:W-:Y:S04]  /*11400*/  LDSM.16.MT88.4 R16, [R236+0xc800] ;  /* 0x00c80000ec10783b */ /* 0x000fe80000004200 */
[----:B------:R-:W-:Y:S01]  /*11410*/  F2FP.BF16.PACK_AB R8, R98, R81 ;  /* 0x000000516208723e */ /* 0x000fe200000010ff */
[----:B------:R-:W-:Y:S01]  /*11420*/  LDSM.16.MT88.4 R24, [R233+0xe800] ;  /* 0x00e80000e918783b */ /* 0x000fe20000004200 */
[----:B------:R-:W-:-:S02]  /*11430*/  F2FP.BF16.PACK_AB R9, R97, R80 ;  /* 0x000000506109723e */ /* 0x000fc400000010ff */
[----:B------:R-:W-:Y:S02]  /*11440*/  F2FP.BF16.PACK_AB R10, R89, R221 ;  /* 0x000000dd590a723e */ /* 0x000fe400000010ff */
[----:B------:R-:W-:Y:S02]  /*11450*/  F2FP.BF16.PACK_AB R11, R90, R169 ;  /* 0x000000a95a0b723e */ /* 0x000fe400000010ff */
[----:B------:R-:W-:Y:S02]  /*11460*/  MOV R36, R246 ;  /* 0x000000f600247202 */ /* 0x000fe40000000f00 */
[----:B----4-:R-:W-:-:S03]  /*11470*/  F2FP.BF16.PACK_AB R6, R91, R40 ;  /* 0x000000285b06723e */ /* 0x010fc600000010ff */
[----:B---3--:R-:W-:Y:S07]  /*11480*/  HMMA.16816.F32.BF16 R48, R8, R22, R208 ;  /* 0x000000160830723c */ /* 0x008fee00000418d0 */
[----:B------:R-:W-:Y:S02]  /*11490*/  MOV R211, R40 ;  /* 0x0000002800d37202 */ /* 0x000fe40000000f00 */
[----:B------:R-:W-:Y:S02]  /*114a0*/  MOV R40, R36 ;  /* 0x0000002400287202 */ /* 0x000fe40000000f00 */
[----:B------:R-:W-:-:S02]  /*114b0*/  MOV R36, R43 ;  /* 0x0000002b00247202 */ /* 0x000fc40000000f00 */
[----:B------:R-:W3:Y:S01]  /*114c0*/  LDL.LU R43, [R1+0x14] ;  /* 0x00001400012b7983 */ /* 0x000ee20000300800 */
[----:B------:R-:W-:Y:S02]  /*114d0*/  F2FP.BF16.PACK_AB R4, R96, R99 ;  /* 0x000000636004723e */ /* 0x000fe400000010ff */
[----:B------:R-:W-:Y:S02]  /*114e0*/  F2FP.BF16.PACK_AB R5, R222, R252 ;  /* 0x000000fcde05723e */ /* 0x000fe400000010ff */
[----:B------:R-:W-:Y:S02]  /*114f0*/  F2FP.BF16.PACK_AB R7, R85, R88 ;  /* 0x000000585507723e */ /* 0x000fe400000010ff */
[----:B------:R-:W-:Y:S02]  /*11500*/  MOV R229, R82 ;  /* 0x0000005200e57202 */ /* 0x000fe40000000f00 */
[----:B------:R-:W-:Y:S02]  /*11510*/  MOV R230, R87 ;  /* 0x0000005700e67202 */ /* 0x000fe40000000f00 */
[----:B------:R-:W-:-:S02]  /*11520*/  MOV R86, R76 ;  /* 0x0000004c00567202 */ /* 0x000fc40000000f00 */
[----:B------:R-:W-:Y:S02]  /*11530*/  MOV R82, R78 ;  /* 0x0000004e00527202 */ /* 0x000fe40000000f00 */
[----:B------:R-:W-:Y:S01]  /*11540*/  MOV R84, R79 ;  /* 0x0000004f00547202 */ /* 0x000fe20000000f00 */
[-C--:B--2---:R-:W-:Y:S01]  /*11550*/  HMMA.16816.F32.BF16 R60, R4, R14.reuse, R60 ;  /* 0x0000000e043c723c */ /* 0x084fe2000004183c */
[----:B------:R-:W-:Y:S02]  /*11560*/  MOV R87, R72 ;  /* 0x0000004800577202 */ /* 0x000fe40000000f00 */
[----:B------:R-:W-:Y:S02]  /*11570*/  MOV R223, R73 ;  /* 0x0000004900df7202 */ /* 0x000fe40000000f00 */
[----:B------:R-:W-:Y:S02]  /*11580*/  MOV R76, R74 ;  /* 0x0000004a004c7202 */ /* 0x000fe40000000f00 */
[----:B------:R-:W-:Y:S01]  /*11590*/  MOV R220, R75 ;  /* 0x0000004b00dc7202 */ /* 0x000fe20000000f00 */
[----:B------:R-:W-:Y:S01]  /*115a0*/  HMMA.16816.F32.BF16 R56, R8, R14, R56 ;  /* 0x0000000e0838723c */ /* 0x000fe20000041838 */
[----:B------:R-:W-:-:S02]  /*115b0*/  MOV R78, R67 ;  /* 0x00000043004e7202 */ /* 0x000fc40000000f00 */
[----:B------:R-:W-:-:S05]  /*115c0*/  MOV R79, R66 ;  /* 0x00000042004f7202 */ /* 0x000fca0000000f00 */
[-C--:B------:R-:W-:Y:S08]  /*115d0*/  HMMA.16816.F32.BF16 R72, R8, R12.reuse, R204 ;  /* 0x0000000c0848723c */ /* 0x080ff000000418cc */
[----:B------:R-:W-:Y:S01]  /*115e0*/  HMMA.16816.F32.BF16 R64, R4, R12, R184 ;  /* 0x0000000c0440723c */ /* 0x000fe200000418b8 */
[----:B------:R-:W1:Y:S01]  /*115f0*/  LDSM.16.MT88.4 R12, [R235+0xc800] ;  /* 0x00c80000eb0c783b */ /* 0x000e620000004200 */
[----:B------:R2:W-:Y:S02]  /*11600*/  MUFU.EX2 R246, R0 ;  /* 0x0000000000f67308 */ /* 0x0005e40000000800 */
[----:B--2---:R-:W-:-:S06]  /*11610*/  FFMA.FTZ R0, R247, c[0x0][0x23c], -R2 ;  /* 0x00008f00f7007a23 */ /* 0x004fcc0000010802 */
[----:B------:R2:W-:Y:S02]  /*11620*/  MUFU.EX2 R247, R0 ;  /* 0x0000000000f77308 */ /* 0x0005e40000000800 */
[--C-:B--2---:R-:W-:Y:S01]  /*11630*/  FFMA.FTZ R0, R223, c[0x0][0x23c], -R2.reuse ;  /* 0x00008f00df007a23 */ /* 0x104fe20000010802 */
[----:B------:R-:W-:Y:S02]  /*11640*/  MOV R223, R84 ;  /* 0x0000005400df7202 */ /* 0x000fe40000000f00 */
[----:B------:R-:W-:Y:S02]  /*11650*/  MOV R84, R86 ;  /* 0x0000005600547202 */ /* 0x000fe40000000f00 */
[----:B------:R-:W-:Y:S01]  /*11660*/  MOV R86, R250 ;  /* 0x000000fa00567202 */ /* 0x000fe20000000f00 */
[-C--:B-1----:R-:W-:Y:S01]  /*11670*/  HMMA.16816.F32.BF16 R100, R8, R12.reuse, R100 ;  /* 0x0000000c0864723c */ /* 0x082fe20000041864 */
[----:B------:R1:W-:Y:S07]  /*11680*/  MUFU.EX2 R250, R0 ;  /* 0x0000000000fa7308 */ /* 0x0003ee0000000800 */
[C---:B------:R-:W-:Y:S08]  /*11690*/  HMMA.16816.F32.BF16 R104, R4.reuse, R12, R104 ;  /* 0x0000000c0468723c */ /* 0x040ff00000041868 */
[----:B------:R-:W-:Y:S01]  /*116a0*/  HMMA.16816.F32.BF16 R108, R4, R14, R108 ;  /* 0x0000000e046c723c */ /* 0x000fe2000004186c */
[----:B-1----:R-:W-:-:S07]  /*116b0*/  FFMA.FTZ R0, R251, c[0x0][0x23c], -R2 ;  /* 0x00008f00fb007a23 */ /* 0x002fce0000010802 */
[----:B------:R-:W-:Y:S01]  /*116c0*/  HMMA.16816.F32.BF16 R112, R8, R14, R112 ;  /* 0x0000000e0870723c */ /* 0x000fe20000041870 */
[----:B------:R-:W1:Y:S01]  /*116d0*/  LDSM.16.MT88.4 R12, [R235+0xe800] ;  /* 0x00e80000eb0c783b */ /* 0x000e620000004200 */
[----:B------:R2:W-:Y:S02]  /*116e0*/  MUFU.EX2 R251, R0 ;  /* 0x0000000000fb7308 */ /* 0x0005e40000000800 */
[----:B--2---:R-:W-:-:S06]  /*116f0*/  FFMA.FTZ R0, R228, c[0x0][0x23c], -R3 ;  /* 0x00008f00e4007a23 */ /* 0x004fcc0000010803 */
[----:B------:R2:W-:Y:S01]  /*11700*/  MUFU.EX2 R228, R0 ;  /* 0x0000000000e47308 */ /* 0x0005e20000000800 */
[----:B------:R-:W-:Y:S02]  /*11710*/  MOV R207, R86 ;  /* 0x0000005600cf7202 */ /* 0x000fe40000000f00 */
[----:B------:R-:W-:Y:S01]  /*11720*/  MOV R86, R245 ;  /* 0x000000f500567202 */ /* 0x000fe20000000f00 */
[----:B--2---:R-:W-:-:S04]  /*11730*/  FFMA.FTZ R0, R229, c[0x0][0x23c], -R3 ;  /* 0x00008f00e5007a23 */ /* 0x004fc80000010803 */
[----:B------:R2:W-:Y:S01]  /*11740*/  MUFU.EX2 R229, R0 ;  /* 0x0000000000e57308 */ /* 0x0005e20000000800 */
[----:B------:R-:W-:Y:S01]  /*11750*/  MOV R209, R221 ;  /* 0x000000dd00d17202 */ /* 0x000fe20000000f00 */
[----:B--2---:R-:W-:-:S06]  /*11760*/  FFMA.FTZ R0, R230, c[0x0][0x23c], -R3 ;  /* 0x00008f00e6007a23 */ /* 0x004fcc0000010803 */
[----:B------:R2:W-:Y:S01]  /*11770*/  MUFU.EX2 R230, R0 ;  /* 0x0000000000e67308 */ /* 0x0005e20000000800 */
[----:B------:R-:W-:Y:S01]  /*11780*/  HMMA.16816.F32.BF16 R176, R8, R20, R176 ;  /* 0x0000001408b0723c */ /* 0x000fe200000418b0 */
[----:B------:R-:W-:Y:S01]  /*11790*/  MOV R208, R222 ;  /* 0x000000de00d07202 */ /* 0x000fe20000000f00 */
[----:B--2---:R-:W-:-:S05]  /*117a0*/  FFMA.FTZ R0, R47, c[0x0][0x23c], -R3 ;  /* 0x00008f002f007a23 */ /* 0x004fca0000010803 */
[----:B------:R2:W-:Y:S01]  /*117b0*/  MUFU.EX2 R245, R0 ;  /* 0x0000000000f57308 */ /* 0x0005e20000000800 */
[----:B------:R-:W-:Y:S01]  /*117c0*/  HMMA.16816.F32.BF16 R172, R4, R20, R172 ;  /* 0x0000001404ac723c */ /* 0x000fe200000418ac */
[----:B------:R-:W-:Y:S01]  /*117d0*/  MOV R210, R169 ;  /* 0x000000a900d27202 */ /* 0x000fe20000000f00 */
[----:B--2---:R-:W-:-:S05]  /*117e0*/  FFMA.FTZ R0, R248, c[0x0][0x23c], -R28 ;  /* 0x00008f00f8007a23 */ /* 0x004fca000001081c */
[----:B------:R2:W-:Y:S01]  /*117f0*/  MUFU.EX2 R221, R0 ;  /* 0x0000000000dd7308 */ /* 0x0005e20000000800 */
[----:B------:R-:W-:Y:S01]  /*11800*/  HMMA.16816.F32.BF16 R180, R4, R22, R180 ;  /* 0x0000001604b4723c */ /* 0x000fe200000418b4 */
[----:B------:R-:W4:Y:S01]  /*11810*/  LDSM.16.MT88.4 R20, [R234+0xe800] ;  /* 0x00e80000ea14783b */ /* 0x000f220000004200 */
[----:B------:R-:W-:-:S06]  /*11820*/  MOV R169, R223 ;  /* 0x000000df00a97202 */ /* 0x000fcc0000000f00 */
[----:B------:R-:W-:Y:S01]  /*11830*/  HMMA.16816.F32.BF16 R52, R8, R16, R52 ;  /* 0x000000100834723c */ /* 0x000fe20000041834 */
[----:B--2---:R-:W-:-:S07]  /*11840*/  FFMA.FTZ R0, R231, c[0x0][0x23c], -R28 ;  /* 0x00008f00e7007a23 */ /* 0x004fce000001081c */
[C---:B------:R-:W-:Y:S01]  /*11850*/  HMMA.16816.F32.BF16 R32, R4.reuse, R16, R32 ;  /* 0x000000100420723c */ /* 0x040fe20000041820 */
[----:B------:R2:W1:Y:S07]  /*11860*/  MUFU.EX2 R222, R0 ;  /* 0x0000000000de7308 */ /* 0x00046e0000000800 */
[-C--:B------:R-:W-:Y:S08]  /*11870*/  HMMA.16816.F32.BF16 R92, R4, R18.reuse, R92 ;  /* 0x00000012045c723c */ /* 0x080ff0000004185c */
[----:B------:R-:W-:Y:S01]  /*11880*/  HMMA.16816.F32.BF16 R68, R8, R18, R68 ;  /* 0x000000120844723c */ /* 0x000fe20000041844 */
[----:B------:R-:W3:Y:S01]  /*11890*/  LDSM.16.MT88.4 R16, [R236+0xe800] ;  /* 0x00e80000ec10783b */ /* 0x000ee20000004200 */
[----:B--2---:R-:W-:Y:S01]  /*118a0*/  FFMA.FTZ R0, R164, c[0x0][0x23c], -R28 ;  /* 0x00008f00a4007a23 */ /* 0x004fe2000001081c */
[----:B------:R-:W-:-:S03]  /*118b0*/  MOV R47, R84 ;  /* 0x00000054002f7202 */ /* 0x000fc60000000f00 */
[----:B------:R2:W-:Y:S02]  /*118c0*/  MUFU.EX2 R223, R0 ;  /* 0x0000000000df7308 */ /* 0x0005e40000000800 */
[----:B-1----:R-:W-:Y:S01]  /*118d0*/  HMMA.16816.F32.BF16 R196, R4, R12, R196 ;  /* 0x0000000c04c4723c */ /* 0x002fe200000418c4 */
[----:B------:R-:W-:-:S07]  /*118e0*/  MOV R84, R227 ;  /* 0x000000e300547202 */ /* 0x000fce0000000f00 */
[----:B------:R-:W-:Y:S01]  /*118f0*/  HMMA.16816.F32.BF16 R160, R4, R14, R160 ;  /* 0x0000000e04a0723c */ /* 0x000fe200000418a0 */
[----:B--2---:R-:W-:-:S07]  /*11900*/  FFMA.FTZ R0, R42, c[0x0][0x23c], -R28 ;  /* 0x00008f002a007a23 */ /* 0x004fce000001081c */
[C---:B------:R-:W-:Y:S01]  /*11910*/  HMMA.16816.F32.BF16 R156, R8.reuse, R12, R156 ;  /* 0x0000000c089c723c */ /* 0x040fe2000004189c */
[----:B------:R1:W-:Y:S07]  /*11920*/  MUFU.EX2 R227, R0 ;  /* 0x0000000000e37308 */ /* 0x0003ee0000000800 */
[----:B------:R-:W-:Y:S01]  /*11930*/  HMMA.16816.F32.BF16 R200, R8, R14, R200 ;  /* 0x0000000e08c8723c */ /* 0x000fe200000418c8 */
[----:B------:R-:W2:Y:S01]  /*11940*/  LDSM.16.MT88.4 R12, [R236+0xd000] ;  /* 0x00d00000ec0c783b */ /* 0x000ea20000004200 */
[----:B------:R-:W-:-:S02]  /*11950*/  FFMA.FTZ R42, R220, c[0x0][0x23c], -R2 ;  /* 0x00008f00dc2a7a23 */ /* 0x000fc40000010802 */
[----:B------:R-:W-:Y:S02]  /*11960*/  FFMA.FTZ R39, R37, c[0x0][0x23c], -R2 ;  /* 0x00008f0025277a23 */ /* 0x000fe40000010802 */
[----:B-1----:R-:W-:-:S04]  /*11970*/  FFMA.FTZ R0, R249, c[0x0][0x23c], -R29 ;  /* 0x00008f00f9007a23 */ /* 0x002fc8000001081d */
[----:B------:R1:W-:Y:S01]  /*11980*/  MUFU.EX2 R220, R0 ;  /* 0x0000000000dc7308 */ /* 0x0003e20000000800 */
[----:B------:R-:W-:Y:S02]  /*11990*/  FFMA.FTZ R37, R219, c[0x0][0x23c], -R3 ;  /* 0x00008f00db257a23 */ /* 0x000fe40000010803 */
[--C-:B------:R-:W-:Y:S02]  /*119a0*/  FFMA.FTZ R41, R41, c[0x0][0x23c], -R2.reuse ;  /* 0x00008f0029297a23 */ /* 0x100fe40000010802 */
[----:B------:R-:W-:Y:S02]  /*119b0*/  FFMA.FTZ R40, R40, c[0x0][0x23c], -R2 ;  /* 0x00008f0028287a23 */ /* 0x000fe40000010802 */
[--C-:B------:R-:W-:Y:S02]  /*119c0*/  FFMA.FTZ R2, R216, c[0x0][0x23c], -R29.reuse ;  /* 0x00008f00d8027a23 */ /* 0x100fe4000001081d */
[----:B-1----:R-:W-:-:S04]  /*119d0*/  FFMA.FTZ R0, R226, c[0x0][0x23c], -R29 ;  /* 0x00008f00e2007a23 */ /* 0x002fc8000001081d */
[----:B------:R1:W1:Y:S01]  /*119e0*/  MUFU.EX2 R219, R0 ;  /* 0x0000000000db7308 */ /* 0x0002620000000800 */
[----:B---3--:R-:W-:-:S07]  /*119f0*/  FFMA.FTZ R43, R43, R30, R215 ;  /* 0x0000001e2b2b7223 */ /* 0x008fce00000100d7 */
[----:B------:R-:W-:Y:S01]  /*11a00*/  MUFU.EX2 R216, R2 ;  /* 0x0000000200d87308 */ /* 0x000fe20000000800 */
[----:B-1----:R-:W-:-:S07]  /*11a10*/  FFMA.FTZ R0, R224, c[0x0][0x23c], -R29 ;  /* 0x00008f00e0007a23 */ /* 0x002fce000001081d */
[----:B------:R-:W1:Y:S01]  /*11a20*/  MUFU.EX2 R215, R0 ;  /* 0x0000000000d77308 */ /* 0x000e620000000800 */
[----:B------:R-:W-:Y:S01]  /*11a30*/  HMMA.16816.F32.BF16 R120, R4, R24, R120 ;  /* 0x000000180478723c */ /* 0x000fe20000041878 */
[----:B------:R-:W-:-:S07]  /*11a40*/  MOV R224, R88 ;  /* 0x0000005800e07202 */ /* 0x000fce0000000f00 */
[----:B------:R-:W-:Y:S01]  /*11a50*/  HMMA.16816.F32.BF16 R124, R4, R26, R124 ;  /* 0x0000001a047c723c */ /* 0x000fe2000004187c */
[----:B------:R-:W-:-:S07]  /*11a60*/  MOV R226, R89 ;  /* 0x0000005900e27202 */ /* 0x000fce0000000f00 */
[----:B----4-:R-:W-:Y:S01]  /*11a70*/  HMMA.16816.F32.BF16 R136, R4, R20, R136 ;  /* 0x000000140488723c */ /* 0x010fe20000041888 */
[----:B------:R-:W-:-:S07]  /*11a80*/  MOV R249, R90 ;  /* 0x0000005a00f97202 */ /* 0x000fce0000000f00 */
[----:B------:R-:W-:Y:S01]  /*11a90*/  HMMA.16816.F32.BF16 R188, R4, R22, R188 ;  /* 0x0000001604bc723c */ /* 0x000fe200000418bc */
[----:B------:R-:W-:-:S07]  /*11aa0*/  MOV R231, R91 ;  /* 0x0000005b00e77202 */ /* 0x000fce0000000f00 */
[C---:B------:R-:W-:Y:S08]  /*11ab0*/  HMMA.16816.F32.BF16 R144, R4.reuse, R16, R144 ;  /* 0x000000100490723c */ /* 0x040ff00000041890 */
[----:B------:R-:W-:Y:S07]  /*11ac0*/  HMMA.16816.F32.BF16 R148, R4, R18, R148 ;  /* 0x000000120494723c */ /* 0x000fee0000041894 */
[----:B------:R-:W-:-:S02]  /*11ad0*/  F2FP.BF16.PACK_AB R4, R222, R221 ;  /* 0x000000ddde04723e */ /* 0x000fc400000010ff */
[----:B------:R-:W-:Y:S02]  /*11ae0*/  F2FP.BF16.PACK_AB R5, R219, R220 ;  /* 0x000000dcdb05723e */ /* 0x000fe400000010ff */
[----:B------:R-:W-:Y:S02]  /*11af0*/  F2FP.BF16.PACK_AB R6, R227, R223 ;  /* 0x000000dfe306723e */ /* 0x000fe400000010ff */
[----:B-1----:R-:W-:Y:S01]  /*11b00*/  F2FP.BF16.PACK_AB R7, R216, R215 ;  /* 0x000000d7d807723e */ /* 0x002fe200000010ff */
[C---:B------:R-:W-:Y:S08]  /*11b10*/  HMMA.16816.F32.BF16 R192, R8.reuse, R16, R192 ;  /* 0x0000001008c0723c */ /* 0x040ff000000418c0 */
[----:B------:R-:W-:Y:S01]  /*11b20*/  HMMA.16816.F32.BF16 R152, R8, R18, R152 ;  /* 0x000000120898723c */ /* 0x000fe20000041898 */
[----:B------:R-:W1:Y:S07]  /*11b30*/  LDSM.16.MT88.4 R16, [R234+0xd000] ;  /* 0x00d00000ea10783b */ /* 0x000e6e0000004200 */
[----:B--2---:R-:W-:Y:S01]  /*11b40*/  HMMA.16816.F32.BF16 R88, R4, R12, R32 ;  /* 0x0000000c0458723c */ /* 0x004fe20000041820 */
[----:B------:R-:W2:Y:S01]  /*11b50*/  LDSM.16.MT88.4 R32, [R235+0xf000] ;  /* 0x00f00000eb20783b */ /* 0x000ea20000004200 */
[----:B------:R-:W-:-:S06]  /*11b60*/  MOV R187, R207 ;  /* 0x000000cf00bb7202 */ /* 0x000fcc0000000f00 */
[----:B------:R-:W-:Y:S01]  /*11b70*/  HMMA.16816.F32.BF16 R116, R8, R24, R116 ;  /* 0x000000180874723c */ /* 0x000fe20000041874 */
[----:B------:R-:W-:Y:S02]  /*11b80*/  MOV R204, R208 ;  /* 0x000000d000cc7202 */ /* 0x000fe40000000f00 */
[----:B------:R-:W-:-:S05]  /*11b90*/  MOV R205, R209 ;  /* 0x000000d100cd7202 */ /* 0x000fca0000000f00 */
[----:B------:R-:W-:Y:S01]  /*11ba0*/  HMMA.16816.F32.BF16 R128, R8, R26, R128 ;  /* 0x0000001a0880723c */ /* 0x000fe20000041880 */
[----:B------:R-:W-:-:S07]  /*11bb0*/  MOV R206, R210 ;  /* 0x000000d200ce7202 */ /* 0x000fce0000000f00 */
[----:B------:R-:W-:Y:S01]  /*11bc0*/  HMMA.16816.F32.BF16 R132, R8, R20, R132 ;  /* 0x000000140884723c */ /* 0x000fe20000041884 */
[----:B------:R-:W-:-:S07]  /*11bd0*/  MOV R207, R211 ;  /* 0x000000d300cf7202 */ /* 0x000fce0000000f00 */
[----:B------:R-:W-:Y:S01]  /*11be0*/  HMMA.16816.F32.BF16 R140, R8, R22, R140 ;  /* 0x00000016088c723c */ /* 0x000fe2000004188c */
[--C-:B------:R-:W-:Y:S02]  /*11bf0*/  FFMA.FTZ R38, R38, c[0x0][0x23c], -R3.reuse ;  /* 0x00008f0026267a23 */ /* 0x100fe40000010803 */
[--C-:B------:R-:W-:Y:S02]  /*11c00*/  FFMA.FTZ R36, R36, c[0x0][0x23c], -R3.reuse ;  /* 0x00008f0024247a23 */ /* 0x100fe40000010803 */
[----:B------:R-:W-:Y:S01]  /*11c10*/  FFMA.FTZ R31, R31, c[0x0][0x23c], -R3 ;  /* 0x00008f001f1f7a23 */ /* 0x000fe20000010803 */
[----:B------:R-:W-:Y:S01]  /*11c20*/  MOV R248, R85 ;  /* 0x0000005500f87202 */ /* 0x000fe20000000f00 */
[--C-:B------:R-:W-:Y:S01]  /*11c30*/  FFMA.FTZ R30, R225, c[0x0][0x23c], -R28.reuse ;  /* 0x00008f00e11e7a23 */ /* 0x100fe2000001081c */
[----:B------:R-:W-:Y:S01]  /*11c40*/  F2FP.BF16.PACK_AB R8, R247, R246 ;  /* 0x000000f6f708723e */ /* 0x000fe200000010ff */
[--C-:B------:R-:W-:Y:S01]  /*11c50*/  FFMA.FTZ R2, R171, c[0x0][0x23c], -R28.reuse ;  /* 0x00008f00ab027a23 */ /* 0x100fe2000001081c */
[----:B------:R-:W-:Y:S01]  /*11c60*/  F2FP.BF16.PACK_AB R9, R229, R228 ;  /* 0x000000e4e509723e */ /* 0x000fe200000010ff */
[--C-:B------:R-:W-:Y:S01]  /*11c70*/  FFMA.FTZ R0, R170, c[0x0][0x23c], -R28.reuse ;  /* 0x00008f00aa007a23 */ /* 0x100fe2000001081c */
[----:B------:R-:W-:Y:S01]  /*11c80*/  F2FP.BF16.PACK_AB R10, R251, R250 ;  /* 0x000000fafb0a723e */ /* 0x000fe200000010ff */
[----:B-1----:R-:W-:Y:S01]  /*11c90*/  HMMA.16816.F32.BF16 R64, R4, R16, R64 ;  /* 0x000000100440723c */ /* 0x002fe20000041840 */
[----:B------:R-:W-:Y:S01]  /*11ca0*/  F2FP.BF16.PACK_AB R11, R245, R230 ;  /* 0x000000e6f50b723e */ /* 0x000fe200000010ff */
[----:B------:R-:W-:Y:S01]  /*11cb0*/  FFMA.FTZ R3, R217, c[0x0][0x23c], -R28 ;  /* 0x00008f00d9037a23 */ /* 0x000fe2000001081c */
[----:B------:R-:W-:Y:S01]  /*11cc0*/  MOV R217, R206 ;  /* 0x000000ce00d97202 */ /* 0x000fe20000000f00 */
[----:B------:R-:W1:Y:S01]  /*11cd0*/  LDSM.16.MT88.4 R20, [R233+0xd000] ;  /* 0x00d00000e914783b */ /* 0x000e620000004200 */
[----:B------:R-:W-:-:S03]  /*11ce0*/  MOV R225, R207 ;  /* 0x000000cf00e17202 */ /* 0x000fc60000000f00 */
[C---:B------:R-:W-:Y:S01]  /*11cf0*/  HMMA.16816.F32.BF16 R208, R8.reuse, R16, R72 ;  /* 0x0000001008d0723c */ /* 0x040fe20000041848 */
[----:B------:R-:W-:Y:S01]  /*11d00*/  MOV R28, R87 ;  /* 0x00000057001c7202 */ /* 0x000fe20000000f00 */
[----:B------:R-:W3:Y:S05]  /*11d10*/  LDSM.16.MT88.4 R24, [R235+0xd000] ;  /* 0x00d00000eb18783b */ /* 0x000eea0000004200 */
[----:B------:R-:W-:Y:S02]  /*11d20*/  MOV R74, R204 ;  /* 0x000000cc004a7202 */ /* 0x000fe40000000f00 */
[----:B------:R-:W-:Y:S02]  /*11d30*/  MOV R73, R205 ;  /* 0x000000cd00497202 */ /* 0x000fe40000000f00 */
[----:B------:R-:W-:Y:S01]  /*11d40*/  MOV R75, R84 ;  /* 0x00000054004b7202 */ /* 0x000fe20000000f00 */
[----:B------:R-:W-:Y:S01]  /*11d50*/  HMMA.16816.F32.BF16 R204, R8, R18, R56 ;  /* 0x0000001208cc723c */ /* 0x000fe20000041838 */
[----:B------:R-:W-:-:S07]  /*11d60*/  MOV R72, R86 ;  /* 0x0000005600487202 */ /* 0x000fce0000000f00 */
[C---:B------:R-:W-:Y:S08]  /*11d70*/  HMMA.16816.F32.BF16 R84, R8.reuse, R12, R52 ;  /* 0x0000000c0854723c */ /* 0x040ff00000041834 */
[----:B------:R-:W-:Y:S01]  /*11d80*/  HMMA.16816.F32.BF16 R56, R8, R14, R68 ;  /* 0x0000000e0838723c */ /* 0x000fe20000041844 */
[----:B------:R-:W4:Y:S07]  /*11d90*/  LDL.LU R68, [R1+0x20] ;  /* 0x0000200001447983 */ /* 0x000f2e0000300800 */
[----:B--2---:R-:W-:Y:S01]  /*11da0*/  HMMA.16816.F32.BF16 R52, R4, R34, R160 ;  /* 0x000000220434723c */ /* 0x004fe200000418a0 */
[----:B------:R-:W2:Y:S04]  /*11db0*/  LDL.LU R162, [R1+0x18] ;  /* 0x0000180001a27983 */ /* 0x000ea80000300800 */
[----:B------:R-:W4:Y:S03]  /*11dc0*/  LDL.LU R163, [R1+0x1c] ;  /* 0x00001c0001a37983 */ /* 0x000f260000300800 */
[-C--:B-1----:R-:W-:Y:S08]  /*11dd0*/  HMMA.16816.F32.BF16 R176, R8, R20.reuse, R176 ;  /* 0x0000001408b0723c */ /* 0x082ff000000418b0 */
[C---:B------:R-:W-:Y:S08]  /*11de0*/  HMMA.16816.F32.BF16 R172, R4.reuse, R20, R172 ;  /* 0x0000001404ac723c */ /* 0x040ff000000418ac */
[-C--:B------:R-:W-:Y:S08]  /*11df0*/  HMMA.16816.F32.BF16 R180, R4, R22.reuse, R180 ;  /* 0x0000001604b4723c */ /* 0x080ff000000418b4 */
[----:B------:R-:W-:Y:S01]  /*11e00*/  HMMA.16816.F32.BF16 R48, R8, R22, R48 ;  /* 0x000000160830723c */ /* 0x000fe20000041830 */
[----:B------:R-:W1:Y:S07]  /*11e10*/  LDSM.16.MT88.4 R20, [R233+0xf000] ;  /* 0x00f00000e914783b */ /* 0x000e6e0000004200 */
[C---:B------:R-:W-:Y:S01]  /*11e20*/  HMMA.16816.F32.BF16 R60, R4.reuse, R18, R60 ;  /* 0x00000012043c723c */ /* 0x040fe2000004183c */
[----:B------:R-:W1:Y:S07]  /*11e30*/  LDSM.16.MT88.4 R16, [R234+0xf000] ;  /* 0x00f00000ea10783b */ /* 0x000e6e0000004200 */
[----:B------:R-:W-:Y:S01]  /*11e40*/  HMMA.16816.F32.BF16 R92, R4, R14, R92 ;  /* 0x0000000e045c723c */ /* 0x000fe2000004185c */
[----:B------:R-:W1:Y:S01]  /*11e50*/  LDSM.16.MT88.4 R12, [R236+0xf000] ;  /* 0x00f00000ec0c783b */ /* 0x000e620000004200 */
[----:B------:R-:W-:-:S02]  /*11e60*/  MOV R69, R169 ;  /* 0x000000a900457202 */ /* 0x000fc40000000f00 */
[----:B------:R-:W-:Y:S01]  /*11e70*/  MUFU.EX2 R169, R42 ;  /* 0x0000002a00a97308 */ /* 0x000fe20000000800 */
[----:B------:R-:W-:-:S07]  /*11e80*/  MOV R70, R47 ;  /* 0x0000002f00467202 */ /* 0x000fce0000000f00 */
[----:B------:R-:W-:Y:S08]  /*11e90*/  MUFU.EX2 R42, R37 ;  /* 0x00000025002a7308 */ /* 0x000ff00000000800 */
[----:B------:R3:W-:Y:S08]  /*11ea0*/  MUFU.EX2 R37, R0 ;  /* 0x0000000000257308 */ /* 0x0007f00000000800 */
[----:B------:R-:W-:Y:S01]  /*11eb0*/  MUFU.EX2 R47, R36 ;  /* 0x00000024002f7308 */ /* 0x000fe20000000800 */
[----:B---3--:R-:W-:-:S07]  /*11ec0*/  FFMA.FTZ R0, R218, c[0x0][0x23c], -R29 ;  /* 0x00008f00da007a23 */ /* 0x008fce000001081d */
[----:B------:R-:W-:Y:S08]  /*11ed0*/  MUFU.EX2 R36, R30 ;  /* 0x0000001e00247308 */ /* 0x000ff00000000800 */
[----:B------:R3:W-:Y:S01]  /*11ee0*/  MUFU.EX2 R30, R0 ;  /* 0x00000000001e7308 */ /* 0x0007e20000000800 */
[----:B------:R-:W-:Y:S07]  /*11ef0*/  HMMA.16816.F32.BF16 R196, R4, R32, R196 ;  /* 0x0000002004c4723c */ /* 0x000fee00000418c4 */
[----:B------:R-:W-:Y:S01]  /*11f00*/  MUFU.EX2 R171, R41 ;  /* 0x0000002900ab7308 */ /* 0x000fe20000000800 */
[----:B---3--:R-:W-:-:S07]  /*11f10*/  FFMA.FTZ R0, R214, c[0x0][0x23c], -R29 ;  /* 0x00008f00d6007a23 */ /* 0x008fce000001081d */
[----:B------:R-:W-:Y:S01]  /*11f20*/  MUFU.EX2 R41, R31 ;  /* 0x0000001f00297308 */ /* 0x000fe20000000800 */
[----:B------:R-:W-:Y:S01]  /*11f30*/  HMMA.16816.F32.BF16 R156, R8, R32, R156 ;  /* 0x00000020089c723c */ /* 0x000fe2000004189c */
[----:B------:R-:W-:Y:S02]  /*11f40*/  MOV R71, R187 ;  /* 0x000000bb00477202 */ /* 0x000fe40000000f00 */
[----:B------:R-:W3:Y:S04]  /*11f50*/  LDSM.16.MT88.4 R184, [R233+0xd800] ;  /* 0x00d80000e9b8783b */ /* 0x000ee80000004200 */
[----:B------:R1:W-:Y:S01]  /*11f60*/  MUFU.EX2 R31, R0 ;  /* 0x00000000001f7308 */ /* 0x0003e20000000800 */
[C---:B------:R-:W-:Y:S07]  /*11f70*/  HMMA.16816.F32.BF16 R104, R4.reuse, R24, R104 ;  /* 0x000000180468723c */ /* 0x040fee0000041868 */
[----:B------:R-:W-:Y:S01]  /*11f80*/  MUFU.EX2 R164, R40 ;  /* 0x0000002800a47308 */ /* 0x000fe20000000800 */
[----:B------:R-:W-:Y:S01]  /*11f90*/  HMMA.16816.F32.BF16 R108, R4, R26, R108 ;  /* 0x0000001a046c723c */ /* 0x000fe2000004186c */
[----:B-1----:R-:W-:-:S06]  /*11fa0*/  FFMA.FTZ R0, R212, c[0x0][0x23c], -R29 ;  /* 0x00008f00d4007a23 */ /* 0x002fcc000001081d */
[----:B------:R-:W-:Y:S01]  /*11fb0*/  MUFU.EX2 R40, R38 ;  /* 0x0000002600287308 */ /* 0x000fe20000000800 */
[C---:B------:R-:W-:Y:S07]  /*11fc0*/  HMMA.16816.F32.BF16 R120, R4.reuse, R20, R120 ;  /* 0x000000140478723c */ /* 0x040fee0000041878 */
[----:B------:R-:W-:Y:S01]  /*11fd0*/  MUFU.EX2 R33, R0 ;  /* 0x0000000000217308 */ /* 0x000fe20000000800 */
[C---:B------:R-:W-:Y:S07]  /*11fe0*/  HMMA.16816.F32.BF16 R124, R4.reuse, R22, R124 ;  /* 0x00000016047c723c */ /* 0x040fee000004187c */
[----:B------:R-:W1:Y:S01]  /*11ff0*/  MUFU.EX2 R38, R3 ;  /* 0x0000000300267308 */ /* 0x000e620000000800 */
[C---:B------:R-:W-:Y:S07]  /*12000*/  HMMA.16816.F32.BF16 R136, R4.reuse, R16, R136 ;  /* 0x000000100488723c */ /* 0x040fee0000041888 */
[----:B------:R-:W1:Y:S01]  /*12010*/  MUFU.EX2 R170, R39 ;  /* 0x0000002700aa7308 */ /* 0x000e620000000800 */
[C---:B------:R-:W-:Y:S08]  /*12020*/  HMMA.16816.F32.BF16 R188, R4.reuse, R18, R188 ;  /* 0x0000001204bc723c */ /* 0x040ff000000418bc */
[C---:B------:R-:W-:Y:S01]  /*12030*/  HMMA.16816.F32.BF16 R144, R4.reuse, R12, R144 ;  /* 0x0000000c0490723c */ /* 0x040fe20000041890 */
[----:B------:R1:W1:Y:S07]  /*12040*/  MUFU.EX2 R39, R2 ;  /* 0x0000000200277308 */ /* 0x00026e0000000800 */
[----:B------:R-:W-:Y:S07]  /*12050*/  HMMA.16816.F32.BF16 R148, R4, R14, R148 ;  /* 0x0000000e0494723c */ /* 0x000fee0000041894 */
[----:B------:R-:W-:-:S02]  /*12060*/  FADD.FTZ R4, R69, R43 ;  /* 0x0000002b45047221 */ /* 0x000fc40000010000 */
[----:B-1----:R-:W-:-:S04]  /*12070*/  FFMA.FTZ R2, R213, c[0x0][0x23c], -R29 ;  /* 0x00008f00d5027a23 */ /* 0x002fc8000001081d */
[----:B------:R1:W1:Y:S01]  /*12080*/  MUFU.EX2 R32, R2 ;  /* 0x0000000200207308 */ /* 0x0002620000000800 */
[----:B------:R-:W-:Y:S01]  /*12090*/  HMMA.16816.F32.BF16 R100, R8, R24, R100 ;  /* 0x000000180864723c */ /* 0x000fe20000041864 */
[----:B------:R-:W-:Y:S02]  /*120a0*/  F2FP.BF16.PACK_AB R160, R38, R36 ;  /* 0x0000002426a0723e */ /* 0x000fe400000010ff */
[----:B------:R-:W-:-:S05]  /*120b0*/  F2FP.BF16.PACK_AB R161, R31, R30 ;  /* 0x0000001e1fa1723e */ /* 0x000fca00000010ff */
[C---:B------:R-:W-:Y:S08]  /*120c0*/  HMMA.16816.F32.BF16 R116, R8.reuse, R20, R116 ;  /* 0x000000140874723c */ /* 0x040ff00000041874 */
[C---:B------:R-:W-:Y:S08]  /*120d0*/  HMMA.16816.F32.BF16 R132, R8.reuse, R16, R132 ;  /* 0x000000100884723c */ /* 0x040ff00000041884 */
[C---:B------:R-:W-:Y:S08]  /*120e0*/  HMMA.16816.F32.BF16 R192, R8.reuse, R12, R192 ;  /* 0x0000000c08c0723c */ /* 0x040ff000000418c0 */
[C---:B------:R-:W-:Y:S01]  /*120f0*/  HMMA.16816.F32.BF16 R24, R8.reuse, R26, R112 ;  /* 0x0000001a0818723c */ /* 0x040fe20000041870 */
[----:B------:R-:W-:Y:S01]  /*12100*/  MOV R43, R81 ;  /* 0x00000051002b7202 */ /* 0x000fe20000000f00 */
[----:B------:R-:W-:Y:S06]  /*12110*/  LDSM.16.MT88.4 R112, [R235+0xd800] ;  /* 0x00d80000eb70783b */ /* 0x000fec0000004200 */
        /* <DEDUP_REMOVED lines=9> */
[----:B------:R-:W-:Y:S07]  /*121b0*/  HMMA.16816.F32.BF16 R8, R8, R34, R200 ;  /* 0x000000220808723c */ /* 0x000fee00000418c8 */
[----:B------:R-:W-:-:S02]  /*121c0*/  F2FP.BF16.PACK_AB R200, R171, R169 ;  /* 0x000000a9abc8723e */ /* 0x000fc400000010ff */
[----:B------:R-:W-:Y:S02]  /*121d0*/  F2FP.BF16.PACK_AB R201, R42, R40 ;  /* 0x000000282ac9723e */ /* 0x000fe400000010ff */
[----:B------:R-:W-:Y:S02]  /*121e0*/  F2FP.BF16.PACK_AB R202, R170, R164 ;  /* 0x000000a4aaca723e */ /* 0x000fe400000010ff */
[----:B------:R-:W-:Y:S01]  /*121f0*/  F2FP.BF16.PACK_AB R203, R41, R47 ;  /* 0x0000002f29cb723e */ /* 0x000fe200000010ff */
[----:B--2---:R-:W-:Y:S02]  /*12200*/  FFMA.FTZ R0, R162, R44, R238 ;  /* 0x0000002ca2007223 */ /* 0x004fe400000100ee */
[----:B----4-:R-:W-:Y:S01]  /*12210*/  FFMA.FTZ R3, R163, R45, R237 ;  /* 0x0000002da3037223 */ /* 0x010fe200000100ed */
[----:B------:R-:W-:Y:S01]  /*12220*/  F2FP.BF16.PACK_AB R162, R37, R39 ;  /* 0x0000002725a2723e */ /* 0x000fe200000010ff */
[----:B------:R-:W-:Y:S02]  /*12230*/  FADD.FTZ R29, R70, R0 ;  /* 0x00000000461d7221 */ /* 0x000fe40000010000 */
[----:B-1----:R-:W-:Y:S01]  /*12240*/  FFMA.FTZ R2, R68, R46, R232 ;  /* 0x0000002e44027223 */ /* 0x002fe200000100e8 */
[-C--:B---3--:R-:W-:Y:S01]  /*12250*/  HMMA.16816.F32.BF16 R176, R200, R184.reuse, R176 ;  /* 0x000000b8c8b0723c */ /* 0x088fe200000418b0 */
[----:B------:R-:W-:Y:S01]  /*12260*/  FADD.FTZ R0, R71, R3 ;  /* 0x0000000347007221 */ /* 0x000fe20000010000 */
[----:B------:R-:W-:Y:S01]  /*12270*/  MOV R34, R83 ;  /* 0x0000005300227202 */ /* 0x000fe20000000f00 */
[----:B------:R-:W-:Y:S01]  /*12280*/  FADD.FTZ R3, R72, R4 ;  /* 0x0000000448037221 */ /* 0x000fe20000010000 */
[----:B------:R-:W-:Y:S01]  /*12290*/  MOV R35, R82 ;  /* 0x0000005200237202 */ /* 0x000fe20000000f00 */
[----:B------:R-:W1:Y:S01]  /*122a0*/  LDSM.16.MT88.4 R4, [R235+0xf800] ;  /* 0x00f80000eb04783b */ /* 0x000e620000004200 */
[----:B------:R-:W-:Y:S01]  /*122b0*/  F2FP.BF16.PACK_AB R163, R32, R33 ;  /* 0x0000002120a3723e */ /* 0x000fe200000010ff */
[----:B------:R-:W-:Y:S01]  /*122c0*/  FADD.FTZ R28, R28, R2 ;  /* 0x000000021c1c7221 */ /* 0x000fe20000010000 */
[----:B------:R-:W-:Y:S01]  /*122d0*/  MOV R2, R79 ;  /* 0x0000004f00027202 */ /* 0x000fe20000000f00 */
[----:B------:R2:W5:Y:S04]  /*122e0*/  LDL.LU R238, [R1+0x60] ;  /* 0x0000600001ee7983 */ /* 0x0005680000300800 */
[----:B------:R-:W-:Y:S01]  /*122f0*/  HMMA.16816.F32.BF16 R172, R160, R184, R172 ;  /* 0x000000b8a0ac723c */ /* 0x000fe200000418ac */
[----:B------:R-:W-:Y:S01]  /*12300*/  FADD.FTZ R2, R2, R29 ;  /* 0x0000001d02027221 */ /* 0x000fe20000010000 */
[----:B------:R-:W-:Y:S01]  /*12310*/  MOV R46, R80 ;  /* 0x00000050002e7202 */ /* 0x000fe20000000f00 */
[----:B------:R2:W5:Y:S01]  /*12320*/  LDL.LU R237, [R1+0x5c] ;  /* 0x00005c0001ed7983 */ /* 0x0005620000300800 */
[----:B------:R-:W-:-:S02]  /*12330*/  MOV R45, R99 ;  /* 0x00000063002d7202 */ /* 0x000fc40000000f00 */
[----:B------:R-:W-:Y:S01]  /*12340*/  MOV R44, R98 ;  /* 0x00000062002c7202 */ /* 0x000fe20000000f00 */
[----:B------:R-:W3:Y:S01]  /*12350*/  LDSM.16.MT88.4 R80, [R234+0xd800] ;  /* 0x00d80000ea50783b */ /* 0x000ee20000004200 */
[-C--:B------:R-:W-:Y:S01]  /*12360*/  HMMA.16816.F32.BF16 R180, R160, R186.reuse, R180 ;  /* 0x000000baa0b4723c */ /* 0x080fe200000418b4 */
[----:B------:R-:W-:Y:S02]  /*12370*/  MOV R218, R73 ;  /* 0x0000004900da7202 */ /* 0x000fe40000000f00 */
[----:B------:R-:W4:Y:S04]  /*12380*/  LDSM.16.MT88.4 R96, [R236+0xd800] ;  /* 0x00d80000ec60783b */ /* 0x000f280000004200 */
[----:B------:R2:W5:Y:S01]  /*12390*/  LDL.LU R232, [R1+0x58] ;  /* 0x0000580001e87983 */ /* 0x0005620000300800 */
[----:B------:R-:W-:Y:S07]  /*123a0*/  HMMA.16816.F32.BF16 R184, R200, R186, R48 ;  /* 0x000000bac8b8723c */ /* 0x000fee0000041830 */
[----:B------:R-:W-:-:S02]  /*123b0*/  MOV R48, R78 ;  /* 0x0000004e00307202 */ /* 0x000fc40000000f00 */
[----:B------:R-:W-:Y:S02]  /*123c0*/  MOV R49, R77 ;  /* 0x0000004d00317202 */ /* 0x000fe40000000f00 */
[----:B------:R-:W-:Y:S02]  /*123d0*/  MOV R50, R76 ;  /* 0x0000004c00327202 */ /* 0x000fe40000000f00 */
[----:B------:R-:W-:Y:S01]  /*123e0*/  MOV R51, R75 ;  /* 0x0000004b00337202 */ /* 0x000fe20000000f00 */
[----:B------:R-:W-:Y:S01]  /*123f0*/  FADD.FTZ R0, R48, R0 ;  /* 0x0000000030007221 */ /* 0x000fe20000010000 */
[----:B-1----:R-:W-:Y:S01]  /*12400*/  HMMA.16816.F32.BF16 R196, R160, R4, R196 ;  /* 0x00000004a0c4723c */ /* 0x002fe200000418c4 */
[----:B------:R-:W-:Y:S02]  /*12410*/  FADD.FTZ R3, R50, R3 ;  /* 0x0000000332037221 */ /* 0x000fe40000010000 */
        /* <DEDUP_REMOVED lines=53> */
[----:B------:R2:W-:Y:S04]  /*12770*/  STL [R1+0x14], R4 ;  /* 0x0000140401007387 */ /* 0x0005e80000100800 */
[----:B------:R2:W-:Y:S04]  /*12780*/  STL [R1+0x18], R3 ;  /* 0x0000180301007387 */ /* 0x0005e80000100800 */
[----:B------:R2:W-:Y:S04]  /*12790*/  STL [R1+0x1c], R2 ;  /* 0x00001c0201007387 */ /* 0x0005e80000100800 */
[----:B------:R2:W-:Y:S01]  /*127a0*/  STL [R1+0x20], R0 ;  /* 0x0000200001007387 */ /* 0x0005e20000100800 */
[----:B---3--:R-:W-:Y:S01]  /*127b0*/  HMMA.16816.F32.BF16 R72, R160, R80, R64 ;  /* 0x00000050a048723c */ /* 0x008fe20000041840 */
[----:B------:R-:W-:-:S07]  /*127c0*/  @UP0 UIADD3 UR8, UR8, -0x4, URZ ;  /* 0xfffffffc08080890 */ /* 0x000fce000fffe03f */
        /* <DEDUP_REMOVED lines=25> */
[----:B------:R-:W-:Y:S11]  /*12960*/  @P0 BRA `(.L_x_335) ;  /* 0x0000001000000947 */ /* 0x000ff60003800000 */
.L_x_328:
[----:B-12-4-:R-:W-:-:S12]  /*12970*/  UIADD3 UR8, UR21, -0x1, URZ ;  /* 0xffffffff15087890 */ /* 0x016fd8000fffe03f */
.L_x_335:
[----:B--2---:R-:W-:-:S13]  /*12980*/  ISETP.LE.AND P0, PT, RZ, UR8, PT ;  /* 0x00000008ff007c0c */ /* 0x004fda000bf03270 */
[----:B------:R-:W-:Y:S05]  /*12990*/  @!P0 BRA `(.L_x_336) ;  /* 0x0000460000008947 */ /* 0x000fea0003800000 */
[----:B------:R-:W2:Y:S01]  /*129a0*/  LDL.LU.64 R4, [R1+0x48] ;  /* 0x0000480001047983 */ /* 0x000ea20000300a00 */
[----:B------:R-:W-:Y:S01]  /*129b0*/  IMAD.MOV.U32 R169, RZ, RZ, R167 ;  /* 0x000000ffffa97224 */ /* 0x000fe200078e00a7 */
[----:B------:R-:W-:Y:S01]  /*129c0*/  MOV R164, R168 ;  /* 0x000000a800a47202 */ /* 0x000fe20000000f00 */
[----:B-----5:R-:W-:Y:S01]  /*129d0*/  IMAD.MOV.U32 R170, RZ, RZ, R165 ;  /* 0x000000ffffaa7224 */ /* 0x020fe200078e00a5 */
[----:B------:R-:W2:Y:S01]  /*129e0*/  LDL.LU.64 R2, [R1+0x50] ;  /* 0x0000500001027983 */ /* 0x000ea20000300a00 */
[----:B------:R-:W-:-:S03]  /*129f0*/  MOV R171, R166 ;  /* 0x000000a600ab7202 */ /* 0x000fc60000000f00 */
[----:B------:R-:W3:Y:S04]  /*12a00*/  LDL.64 R6, [R1+0x30] ;  /* 0x0000300001067983 */ /* 0x000ee80000100a00 */
[----:B------:R-:W4:Y:S01]  /*12a10*/  LDL R0, [R1+0x24] ;  /* 0x0000240001007983 */ /* 0x000f220000100800 */
[----:B--2---:R-:W-:-:S05]  /*12a20*/  IMAD.MOV.U32 R3, RZ, RZ, R5 ;  /* 0x000000ffff037224 */ /* 0x004fca00078e0005 */
[----:B------:R1:W-:Y:S01]  /*12a30*/  STL.64 [R1+0x28], R2 ;  /* 0x0000280201007387 */ /* 0x0003e20000100a00 */
[----:B---3--:R-:W-:Y:S02]  /*12a40*/  ISETP.GE.AND P3, PT, R6, c[0x0][0x220], PT ;  /* 0x0000880006007a0c */ /* 0x008fe40003f66270 */
[----:B----4-:R-:W-:Y:S01]  /*12a50*/  ISETP.GE.AND P2, PT, R0, c[0x0][0x220], PT ;  /* 0x0000880000007a0c */ /* 0x010fe20003f46270 */
[----:B------:R-:W-:Y:S05]  /*12a60*/  BRA `(.L_x_337) ;  /* 0x000004e000007947 */ /* 0x000fea0003800000 */
.L_x_339:
        /* <DEDUP_REMOVED lines=78> */
.L_x_337:
        /* <DEDUP_REMOVED lines=252> */
.L_x_338:
[----:B------:R-:W2:Y:S01]  /*13f10*/  S2R R2, SR_TID.X ;  /* 0x0000000000027919 */ /* 0x000ea20000002100 */
[----:B------:R-:W-:Y:S01]  /*13f20*/  MOV R0, UR8 ;  /* 0x0000000800007c02 */ /* 0x000fe20008000f00 */
[----:B------:R-:W-:Y:S01]  /*13f30*/  UIADD3 UR8, UR8, -0x1, URZ ;  /* 0xffffffff08087890 */ /* 0x000fe2000fffe03f */
[----:B--2---:R-:W-:Y:S04]  /*13f40*/  SHF.L.U32 R2, R2, 0x1, RZ ;  /* 0x0000000102027819 */ /* 0x004fe800000006ff */
[----:B------:R-:W-:Y:S04]  /*13f50*/  LOP3.LUT R2, R2, 0x6, RZ, 0xc0, !PT ;  /* 0x0000000602027812 */ /* 0x000fe800078ec0ff */
[----:B------:R-:W-:Y:S04]  /*13f60*/  LEA R0, R0, R2, 0x6 ;  /* 0x0000000200007211 */ /* 0x000fe800078e30ff */
[C---:B------:R-:W-:Y:S01]  /*13f70*/  IADD3 R165, R0.reuse, 0x1, RZ ;  /* 0x0000000100a57810 */ /* 0x040fe20007ffe0ff */
[----:B------:R-:W2:Y:S01]  /*13f80*/  I2F R2, R0 ;  /* 0x0000000000027306 */ /* 0x000ea20000201400 */
[C---:B------:R-:W-:Y:S02]  /*13f90*/  IADD3 R168, R0.reuse, 0x9, RZ ;  /* 0x0000000900a87810 */ /* 0x040fe40007ffe0ff */
[C---:B------:R-:W-:Y:S02]  /*13fa0*/  IADD3 R3, R0.reuse, 0x8, RZ ;  /* 0x0000000800037810 */ /* 0x040fe40007ffe0ff */
[C---:B-1----:R-:W-:Y:S02]  /*13fb0*/  IADD3 R167, R0.reuse, 0x10, RZ ;  /* 0x0000001000a77810 */ /* 0x042fe40007ffe0ff */
[C---:B------:R-:W-:Y:S02]  /*13fc0*/  IADD3 R205, R0.reuse, 0x11, RZ ;  /* 0x0000001100cd7810 */ /* 0x040fe40007ffe0ff */
[C---:B------:R-:W-:Y:S01]  /*13fd0*/  IADD3 R204, R0.reuse, 0x18, RZ ;  /* 0x0000001800cc7810 */ /* 0x040fe20007ffe0ff */
[----:B------:R-:W1:Y:S01]  /*13fe0*/  I2F R165, R165 ;  /* 0x000000a500a57306 */ /* 0x000e620000201400 */
[C---:B------:R-:W-:Y:S02]  /*13ff0*/  IADD3 R207, R0.reuse, 0x19, RZ ;  /* 0x0000001900cf7810 */ /* 0x040fe40007ffe0ff */
[C---:B------:R-:W-:Y:S02]  /*14000*/  IADD3 R166, R0.reuse, 0x29, RZ ;  /* 0x0000002900a67810 */ /* 0x040fe40007ffe0ff */
[C---:B------:R-:W-:Y:S02]  /*14010*/  IADD3 R206, R0.reuse, 0x20, RZ ;  /* 0x0000002000ce7810 */ /* 0x040fe40007ffe0ff */
[C---:B------:R-:W-:Y:S02]  /*14020*/  IADD3 R209, R0.reuse, 0x21, RZ ;  /* 0x0000002100d17810 */ /* 0x040fe40007ffe0ff */
[----:B------:R-:W-:Y:S01]  /*14030*/  IADD3 R208, R0, 0x28, RZ ;  /* 0x0000002800d07810 */ /* 0x000fe20007ffe0ff */
[----:B------:R-:W3:Y:S01]  /*14040*/  I2F R168, R168 ;  /* 0x000000a800a87306 */ /* 0x000ee20000201400 */
[C---:B--2---:R-:W-:Y:S02]  /*14050*/  FFMA.FTZ R4, R2.reuse, UR4, R4 ;  /* 0x0000000402047c23 */ /* 0x044fe40008010004 */
[C---:B------:R-:W-:Y:S02]  /*14060*/  FFMA.FTZ R10, R2.reuse, UR4, R10 ;  /* 0x00000004020a7c23 */ /* 0x040fe4000801000a */
[C---:B------:R-:W-:Y:S05]  /*14070*/  FFMA.FTZ R8, R2.reuse, UR4, R8 ;  /* 0x0000000402087c23 */ /* 0x040fea0008010008 */
[----:B------:R-:W2:Y:S01]  /*14080*/  I2F R3, R3 ;  /* 0x0000000300037306 */ /* 0x000ea20000201400 */
[----:B------:R-:W-:Y:S01]  /*14090*/  FFMA.FTZ R6, R2, UR4, R6 ;  /* 0x0000000402067c23 */ /* 0x000fe20008010006 */
[C---:B------:R-:W-:Y:S01]  /*140a0*/  IADD3 R2, R0.reuse, 0x30, RZ ;  /* 0x0000003000027810 */ /* 0x040fe20007ffe0ff */
[C---:B-1----:R-:W-:Y:S02]  /*140b0*/  FFMA.FTZ R5, R165.reuse, UR4, R5 ;  /* 0x00000004a5057c23 */ /* 0x042fe40008010005 */
[C---:B------:R-:W-:Y:S02]  /*140c0*/  FFMA.FTZ R7, R165.reuse, UR4, R7 ;  /* 0x00000004a5077c23 */ /* 0x040fe40008010007 */
[C---:B------:R-:W-:Y:S03]  /*140d0*/  FFMA.FTZ R11, R165.reuse, UR4, R11 ;  /* 0x00000004a50b7c23 */ /* 0x040fe6000801000b */
[----:B------:R-:W1:Y:S01]  /*140e0*/  I2F R167, R167 ;  /* 0x000000a700a77306 */ /* 0x000e620000201400 */
[----:B------:R-:W-:Y:S01]  /*140f0*/  FFMA.FTZ R9, R165, UR4, R9 ;  /* 0x00000004a5097c23 */ /* 0x000fe20008010009 */
[----:B------:R-:W-:Y:S01]  /*14100*/  IADD3 R165, R0, 0x31, RZ ;  /* 0x0000003100a57810 */ /* 0x000fe20007ffe0ff */
[C---:B---3--:R-:W-:Y:S02]  /*14110*/  FFMA.FTZ R17, R168.reuse, UR4, R17 ;  /* 0x00000004a8117c23 */ /* 0x048fe40008010011 */
[C---:B------:R-:W-:Y:S02]  /*14120*/  FFMA.FTZ R19, R168.reuse, UR4, R19 ;  /* 0x00000004a8137c23 */ /* 0x040fe40008010013 */
[C---:B------:R-:W-:Y:S03]  /*14130*/  FFMA.FTZ R15, R168.reuse, UR4, R15 ;  /* 0x00000004a80f7c23 */ /* 0x040fe6000801000f */
[----:B------:R-:W3:Y:S01]  /*14140*/  I2F R205, R205 ;  /* 0x000000cd00cd7306 */ /* 0x000ee20000201400 */
[----:B------:R-:W-:Y:S01]  /*14150*/  FFMA.FTZ R13, R168, UR4, R13 ;  /* 0x00000004a80d7c23 */ /* 0x000fe2000801000d */
[----:B------:R-:W-:Y:S01]  /*14160*/  FMNMX.FTZ R168, R4, R164, !PT ;  /* 0x000000a404a87209 */ /* 0x000fe20007810000 */
[----:B--2---:R-:W-:Y:S03]  /*14170*/  FFMA.FTZ R16, R3, UR4, R16 ;  /* 0x0000000403107c23 */ /* 0x004fe60008010010 */
[----:B------:R-:W-:Y:S01]  /*14180*/  FMNMX.FTZ R168, R5, R168, !PT ;  /* 0x000000a805a87209 */ /* 0x000fe20007810000 */
[C---:B------:R-:W-:Y:S02]  /*14190*/  FFMA.FTZ R18, R3.reuse, UR4, R18 ;  /* 0x0000000403127c23 */ /* 0x040fe40008010012 */
[C---:B------:R-:W-:Y:S01]  /*141a0*/  FFMA.FTZ R14, R3.reuse, UR4, R14 ;  /* 0x00000004030e7c23 */ /* 0x040fe2000801000e */
[----:B------:R-:W2:Y:S01]  /*141b0*/  I2F R204, R204 ;  /* 0x000000cc00cc7306 */ /* 0x000ea20000201400 */
[----:B------:R-:W-:Y:S01]  /*141c0*/  FMNMX.FTZ R168, R16, R168, !PT ;  /* 0x000000a810a87209 */ /* 0x000fe20007810000 */
[----:B------:R-:W-:Y:S01]  /*141d0*/  FFMA.FTZ R12, R3, UR4, R12 ;  /* 0x00000004030c7c23 */ /* 0x000fe2000801000c */
[C---:B------:R-:W-:Y:S01]  /*141e0*/  IADD3 R3, R0.reuse, 0x38, RZ ;  /* 0x0000003800037810 */ /* 0x040fe20007ffe0ff */
[----:B-1----:R-:W-:Y:S01]  /*141f0*/  FFMA.FTZ R20, R167, UR4, R20 ;  /* 0x00000004a7147c23 */ /* 0x002fe20008010014 */
[----:B------:R-:W-:Y:S01]  /*14200*/  FMNMX.FTZ R168, R17, R168, !PT ;  /* 0x000000a811a87209 */ /* 0x000fe20007810000 */
[C---:B------:R-:W-:Y:S01]  /*14210*/  FFMA.FTZ R22, R167.reuse, UR4, R22 ;  /* 0x00000004a7167c23 */ /* 0x040fe20008010016 */
[----:B------:R-:W-:Y:S01]  /*14220*/  IADD3 R0, R0, 0x39, RZ ;  /* 0x0000003900007810 */ /* 0x000fe20007ffe0ff */
[C---:B------:R-:W-:Y:S01]  /*14230*/  FFMA.FTZ R26, R167.reuse, UR4, R26 ;  /* 0x00000004a71a7c23 */ /* 0x040fe2000801001a */
[----:B------:R-:W-:Y:S01]  /*14240*/  FMNMX.FTZ R168, R20, R168, !PT ;  /* 0x000000a814a87209 */ /* 0x000fe20007810000 */
[----:B------:R-:W1:Y:S01]  /*14250*/  I2F R207, R207 ;  /* 0x000000cf00cf7306 */ /* 0x000e620000201400 */
[----:B------:R-:W-:Y:S01]  /*14260*/  FFMA.FTZ R24, R167, UR4, R24 ;  /* 0x00000004a7187c23 */ /* 0x000fe20008010018 */
[----:B------:R-:W-:Y:S01]  /*14270*/  FMNMX.FTZ R167, R6, R169, !PT ;  /* 0x000000a906a77209 */ /* 0x000fe20007810000 */
[----:B---3--:R-:W-:Y:S03]  /*14280*/  FFMA.FTZ R21, R205, UR4, R21 ;  /* 0x00000004cd157c23 */ /* 0x008fe60008010015 */
[----:B------:R-:W-:Y:S01]  /*14290*/  FMNMX.FTZ R167, R7, R167, !PT ;  /* 0x000000a707a77209 */ /* 0x000fe20007810000 */
[----:B------:R-:W-:Y:S01]  /*142a0*/  FFMA.FTZ R23, R205, UR4, R23 ;  /* 0x00000004cd177c23 */ /* 0x000fe20008010017 */
[----:B------:R-:W-:Y:S02]  /*142b0*/  FMNMX.FTZ R168, R21, R168, !PT ;  /* 0x000000a815a87209 */ /* 0x000fe40007810000 */
[----:B------:R-:W3:Y:S01]  /*142c0*/  I2F R166, R166 ;  /* 0x000000a600a67306 */ /* 0x000ee20000201400 */
[----:B------:R-:W-:Y:S01]  /*142d0*/  FMNMX.FTZ R167, R18, R167, !PT ;  /* 0x000000a712a77209 */ /* 0x000fe20007810000 */
[----:B------:R-:W-:Y:S02]  /*142e0*/  FFMA.FTZ R25, R205, UR4, R25 ;  /* 0x00000004cd197c23 */ /* 0x000fe40008010019 */
[C---:B--2---:R-:W-:Y:S01]  /*142f0*/  FFMA.FTZ R32, R204.reuse, UR4, R32 ;  /* 0x00000004cc207c23 */ /* 0x044fe20008010020 */
[----:B------:R-:W-:Y:S01]  /*14300*/  FMNMX.FTZ R167, R19, R167, !PT ;  /* 0x000000a713a77209 */ /* 0x000fe20007810000 */
[C---:B------:R-:W-:Y:S02]  /*14310*/  FFMA.FTZ R34, R204.reuse, UR4, R34 ;  /* 0x00000004cc227c23 */ /* 0x040fe40008010022 */
[----:B------:R-:W-:Y:S01]  /*14320*/  FFMA.FTZ R28, R204, UR4, R28 ;  /* 0x00000004cc1c7c23 */ /* 0x000fe2000801001c */
[----:B------:R-:W-:Y:S01]  /*14330*/  FMNMX.FTZ R168, R32, R168, !PT ;  /* 0x000000a820a87209 */ /* 0x000fe20007810000 */
[----:B------:R-:W2:Y:S01]  /*14340*/  I2F R206, R206 ;  /* 0x000000ce00ce7306 */ /* 0x000ea20000201400 */
[----:B------:R-:W-:Y:S01]  /*14350*/  FMNMX.FTZ R167, R22, R167, !PT ;  /* 0x000000a716a77209 */ /* 0x000fe20007810000 */
[----:B------:R-:W-:Y:S02]  /*14360*/  FFMA.FTZ R27, R205, UR4, R27 ;  /* 0x00000004cd1b7c23 */ /* 0x000fe4000801001b */
[----:B-1----:R-:W-:Y:S01]  /*14370*/  FFMA.FTZ R33, R207, UR4, R33 ;  /* 0x00000004cf217c23 */ /* 0x002fe20008010021 */
[----:B------:R-:W-:Y:S01]  /*14380*/  FMNMX.FTZ R167, R23, R167, !PT ;  /* 0x000000a717a77209 */ /* 0x000fe20007810000 */
[C---:B------:R-:W-:Y:S02]  /*14390*/  FFMA.FTZ R35, R207.reuse, UR4, R35 ;  /* 0x00000004cf237c23 */ /* 0x040fe40008010023 */
[----:B------:R-:W-:Y:S01]  /*143a0*/  FFMA.FTZ R29, R207, UR4, R29 ;  /* 0x00000004cf1d7c23 */ /* 0x000fe2000801001d */
[----:B------:R-:W-:Y:S01]  /*143b0*/  FMNMX.FTZ R168, R33, R168, !PT ;  /* 0x000000a821a87209 */ /* 0x000fe20007810000 */
[----:B------:R-:W1:Y:S01]  /*143c0*/  I2F R209, R209 ;  /* 0x000000d100d17306 */ /* 0x000e620000201400 */
[----:B------:R-:W-:Y:S01]  /*143d0*/  FMNMX.FTZ R167, R34, R167, !PT ;  /* 0x000000a722a77209 */ /* 0x000fe20007810000 */
[----:B------:R-:W-:Y:S02]  /*143e0*/  FFMA.FTZ R30, R204, UR4, R30 ;  /* 0x00000004cc1e7c23 */ /* 0x000fe4000801001e */
[C---:B---3--:R-:W-:Y:S01]  /*143f0*/  FFMA.FTZ R49, R166.reuse, UR4, R49 ;  /* 0x00000004a6317c23 */ /* 0x048fe20008010031 */
[----:B------:R-:W-:Y:S01]  /*14400*/  FMNMX.FTZ R167, R35, R167, !PT ;  /* 0x000000a723a77209 */ /* 0x000fe20007810000 */
[C---:B------:R-:W-:Y:S02]  /*14410*/  FFMA.FTZ R51, R166.reuse, UR4, R51 ;  /* 0x00000004a6337c23 */ /* 0x040fe40008010033 */
[C---:B------:R-:W-:Y:S02]  /*14420*/  FFMA.FTZ R47, R166.reuse, UR4, R47 ;  /* 0x00000004a62f7c23 */ /* 0x040fe4000801002f */
[----:B------:R-:W3:Y:S01]  /*14430*/  I2F R2, R2 ;  /* 0x0000000200027306 */ /* 0x000ee20000201400 */
[----:B------:R-:W-:Y:S01]  /*14440*/  FFMA.FTZ R45, R166, UR4, R45 ;  /* 0x00000004a62d7c23 */ /* 0x000fe2000801002d */
[----:B------:R-:W-:Y:S01]  /*14450*/  FMNMX.FTZ R166, R8, R171, !PT ;  /* 0x000000ab08a67209 */ /* 0x000fe20007810000 */
[----:B------:R-:W-:Y:S02]  /*14460*/  FFMA.FTZ R31, R207, UR4, R31 ;  /* 0x00000004cf1f7c23 */ /* 0x000fe4000801001f */
[C---:B--2---:R-:W-:Y:S01]  /*14470*/  FFMA.FTZ R36, R206.reuse, UR4, R36 ;  /* 0x00000004ce247c23 */ /* 0x044fe20008010024 */
[----:B------:R-:W-:Y:S01]  /*14480*/  FMNMX.FTZ R166, R9, R166, !PT ;  /* 0x000000a609a67209 */ /* 0x000fe20007810000 */
[C---:B------:R-:W-:Y:S02]  /*14490*/  FFMA.FTZ R38, R206.reuse, UR4, R38 ;  /* 0x00000004ce267c23 */ /* 0x040fe40008010026 */
[----:B------:R-:W-:Y:S01]  /*144a0*/  FFMA.FTZ R40, R206, UR4, R40 ;  /* 0x00000004ce287c23 */ /* 0x000fe20008010028 */
[----:B------:R-:W2:Y:S01]  /*144b0*/  I2F R208, R208 ;  /* 0x000000d000d07306 */ /* 0x000ea20000201400 */
[----:B------:R-:W-:Y:S01]  /*144c0*/  FMNMX.FTZ R166, R12, R166, !PT ;  /* 0x000000a60ca67209 */ /* 0x000fe20007810000 */
[----:B------:R-:W-:Y:S01]  /*144d0*/  FFMA.FTZ R42, R206, UR4, R42 ;  /* 0x00000004ce2a7c23 */ /* 0x000fe2000801002a */
[----:B------:R-:W-:Y:S01]  /*144e0*/  FMNMX.FTZ R168, R36, R168, !PT ;  /* 0x000000a824a87209 */ /* 0x000fe20007810000 */
[----:B-1----:R-:W-:Y:S01]  /*144f0*/  FFMA.FTZ R37, R209, UR4, R37 ;  /* 0x00000004d1257c23 */ /* 0x002fe20008010025 */
[----:B------:R-:W-:Y:S01]  /*14500*/  FMNMX.FTZ R166, R13, R166, !PT ;  /* 0x000000a60da67209 */ /* 0x000fe20007810000 */
[C---:B------:R-:W-:Y:S01]  /*14510*/  FFMA.FTZ R39, R209.reuse, UR4, R39 ;  /* 0x00000004d1277c23 */ /* 0x040fe20008010027 */
[----:B------:R-:W-:Y:S01]  /*14520*/  FMNMX.FTZ R167, R38, R167, !PT ;  /* 0x000000a726a77209 */ /* 0x000fe20007810000 */
[----:B------:R-:W-:Y:S01]  /*14530*/  FFMA.FTZ R41, R209, UR4, R41 ;  /* 0x00000004d1297c23 */ /* 0x000fe20008010029 */
[----:B------:R-:W-:Y:S01]  /*14540*/  FMNMX.FTZ R168, R37, R168, !PT ;  /* 0x000000a825a87209 */ /* 0x000fe20007810000 */
[----:B------:R-:W1:Y:S01]  /*14550*/  I2F R165, R165 ;  /* 0x000000a500a57306 */ /* 0x000e620000201400 */
[----:B------:R-:W-:Y:S01]  /*14560*/  FMNMX.FTZ R166, R24, R166, !PT ;  /* 0x000000a618a67209 */ /* 0x000fe20007810000 */
[----:B------:R-:W-:Y:S01]  /*14570*/  FFMA.FTZ R43, R209, UR4, R43 ;  /* 0x00000004d12b7c23 */ /* 0x000fe2000801002b */
[----:B------:R-:W-:Y:S01]  /*14580*/  FMNMX.FTZ R167, R39, R167, !PT ;  /* 0x000000a727a77209 */ /* 0x000fe20007810000 */
[C---:B---3--:R-:W-:Y:S01]  /*14590*/  FFMA.FTZ R52, R2.reuse, UR4, R52 ;  /* 0x0000000402347c23 */ /* 0x048fe20008010034 */
[----:B------:R-:W-:Y:S01]  /*145a0*/  FMNMX.FTZ R166, R25, R166, !PT ;  /* 0x000000a619a67209 */ /* 0x000fe20007810000 */
[C---:B------:R-:W-:Y:S02]  /*145b0*/  FFMA.FTZ R54, R2.reuse, UR4, R54 ;  /* 0x0000000402367c23 */ /* 0x040fe40008010036 */
[----:B------:R-:W-:Y:S01]  /*145c0*/  FFMA.FTZ R56, R2, UR4, R56 ;  /* 0x0000000402387c23 */ /* 0x000fe20008010038 */
[----:B------:R-:W-:Y:S01]  /*145d0*/  FMNMX.FTZ R166, R28, R166, !PT ;  /* 0x000000a61ca67209 */ /* 0x000fe20007810000 */
[----:B------:R-:W3:Y:S01]  /*145e0*/  I2F R3, R3 ;  /* 0x0000000300037306 */ /* 0x000ee20000201400 */
[----:B------:R-:W-:Y:S01]  /*145f0*/  FFMA.FTZ R58, R2, UR4, R58 ;  /* 0x00000004023a7c23 */ /* 0x000fe2000801003a */
[----:B------:R-:W-:Y:S01]  /*14600*/  FMNMX.FTZ R2, R10, R170, !PT ;  /* 0x000000aa0a027209 */ /* 0x000fe20007810000 */
[C---:B--2---:R-:W-:Y:S01]  /*14610*/  FFMA.FTZ R48, R208.reuse, UR4, R48 ;  /* 0x00000004d0307c23 */ /* 0x044fe20008010030 */
[----:B------:R-:W-:Y:S01]  /*14620*/  FMNMX.FTZ R166, R29, R166, !PT ;  /* 0x000000a61da67209 */ /* 0x000fe20007810000 */
[C---:B------:R-:W-:Y:S01]  /*14630*/  FFMA.FTZ R50, R208.reuse, UR4, R50 ;  /* 0x00000004d0327c23 */ /* 0x040fe20008010032 */
[----:B------:R-:W-:Y:S01]  /*14640*/  FMNMX.FTZ R2, R11, R2, !PT ;  /* 0x000000020b027209 */ /* 0x000fe20007810000 */
[----:B------:R-:W-:Y:S01]  /*14650*/  FFMA.FTZ R44, R208, UR4, R44 ;  /* 0x00000004d02c7c23 */ /* 0x000fe2000801002c */
[----:B------:R-:W-:Y:S02]  /*14660*/  FMNMX.FTZ R168, R48, R168, !PT ;  /* 0x000000a830a87209 */ /* 0x000fe40007810000 */
        /* <DEDUP_REMOVED lines=8> */
[C---:B------:R-:W-:Y:S01]  /*146f0*/  FFMA.FTZ R59, R165.reuse, UR4, R59 ;  /* 0x00000004a53b7c23 */ /* 0x040fe2000801003b */
[----:B------:R-:W-:Y:S01]  /*14700*/  FMNMX.FTZ R2, R26, R2, !PT ;  /* 0x000000021a027209 */ /* 0x000fe20007810000 */
[----:B------:R-:W-:Y:S01]  /*14710*/  FFMA.FTZ R57, R165, UR4, R57 ;  /* 0x00000004a5397c23 */ /* 0x000fe20008010039 */
[----:B------:R-:W-:Y:S01]  /*14720*/  FMNMX.FTZ R167, R50, R167, !PT ;  /* 0x000000a732a77209 */ /* 0x000fe20007810000 */
[----:B------:R-:W-:Y:S01]  /*14730*/  LDSM.16.MT88.4 R208, [R234+0xc000] ;  /* 0x00c00000ead0783b */ /* 0x000fe20000004200 */
[----:B------:R-:W-:Y:S01]  /*14740*/  FMNMX.FTZ R168, R53, R168, !PT ;  /* 0x000000a835a87209 */ /* 0x000fe20007810000 */
[----:B---3--:R-:W-:Y:S01]  /*14750*/  FFMA.FTZ R64, R3, UR4, R64 ;  /* 0x0000000403407c23 */ /* 0x008fe20008010040 */
[----:B------:R-:W-:Y:S01]  /*14760*/  FMNMX.FTZ R2, R27, R2, !PT ;  /* 0x000000021b027209 */ /* 0x000fe20007810000 */
[----:B------:R-:W-:Y:S01]  /*14770*/  FFMA.FTZ R66, R3, UR4, R66 ;  /* 0x0000000403427c23 */ /* 0x000fe20008010042 */
[----:B------:R-:W-:Y:S01]  /*14780*/  FMNMX.FTZ R167, R51, R167, !PT ;  /* 0x000000a733a77209 */ /* 0x000fe20007810000 */
[C---:B------:R-:W-:Y:S01]  /*14790*/  FFMA.FTZ R62, R3.reuse, UR4, R62 ;  /* 0x00000004033e7c23 */ /* 0x040fe2000801003e */
[----:B------:R-:W-:Y:S01]  /*147a0*/  FMNMX.FTZ R204, R40, R166, !PT ;  /* 0x000000a628cc7209 */ /* 0x000fe20007810000 */
[----:B------:R-:W-:Y:S01]  /*147b0*/  FFMA.FTZ R60, R3, UR4, R60 ;  /* 0x00000004033c7c23 */ /* 0x000fe2000801003c */
[----:B------:R-:W-:Y:S02]  /*147c0*/  FMNMX.FTZ R168, R64, R168, !PT ;  /* 0x000000a840a87209 */ /* 0x000fe40007810000 */
[----:B------:R-:W-:Y:S01]  /*147d0*/  FMNMX.FTZ R2, R30, R2, !PT ;  /* 0x000000021e027209 */ /* 0x000fe20007810000 */
[----:B--2---:R-:W-:Y:S01]  /*147e0*/  FFMA.FTZ R65, R0, UR4, R65 ;  /* 0x0000000400417c23 */ /* 0x004fe20008010041 */
[----:B------:R-:W-:Y:S01]  /*147f0*/  FMNMX.FTZ R166, R54, R167, !PT ;  /* 0x000000a736a67209 */ /* 0x000fe20007810000 */
[C---:B------:R-:W-:Y:S01]  /*14800*/  FFMA.FTZ R67, R0.reuse, UR4, R67 ;  /* 0x0000000400437c23 */ /* 0x040fe20008010043 */
[----:B------:R-:W-:Y:S01]  /*14810*/  FMNMX.FTZ R204, R41, R204, !PT ;  /* 0x000000cc29cc7209 */ /* 0x000fe20007810000 */
[C---:B------:R-:W-:Y:S01]  /*14820*/  FFMA.FTZ R63, R0.reuse, UR4, R63 ;  /* 0x00000004003f7c23 */ /* 0x040fe2000801003f */
[----:B------:R-:W-:Y:S01]  /*14830*/  FMNMX.FTZ R168, R65, R168, !PT ;  /* 0x000000a841a87209 */ /* 0x000fe20007810000 */
[----:B------:R-:W-:Y:S01]  /*14840*/  FFMA.FTZ R61, R0, UR4, R61 ;  /* 0x00000004003d7c23 */ /* 0x000fe2000801003d */
[----:B------:R-:W-:Y:S02]  /*14850*/  FMNMX.FTZ R2, R31, R2, !PT ;  /* 0x000000021f027209 */ /* 0x000fe40007810000 */
[----:B------:R-:W-:Y:S02]  /*14860*/  FMNMX.FTZ R167, R55, R166, !PT ;  /* 0x000000a637a77209 */ /* 0x000fe40007810000 */
[----:B------:R-:W-:Y:S02]  /*14870*/  FMNMX.FTZ R166, R44, R204, !PT ;  /* 0x000000cc2ca67209 */ /* 0x000fe40007810000 */
[----:B------:R-:W1:Y:S01]  /*14880*/  SHFL.BFLY PT, R204, R168, 0x2, 0x1f ;  /* 0x0c401f00a8cc7f89 */ /* 0x000e6200000e0000 */
        /* <DEDUP_REMOVED lines=18> */
[----:B--2---:R-:W-:Y:S05]  /*149b0*/  FMNMX.FTZ R167, R167, R205, !PT ;  /* 0x000000cda7a77209 */ /* 0x004fea0007810000 */
[----:B------:R-:W2:Y:S08]  /*149c0*/  SHFL.BFLY PT, R0, R2, 0x2, 0x1f ;  /* 0x0c401f0002007f89 */ /* 0x000eb000000e0000 */
[----:B------:R-:W3:Y:S01]  /*149d0*/  SHFL.BFLY PT, R205, R167, 0x1, 0x1f ;  /* 0x0c201f00a7cd7f89 */ /* 0x000ee200000e0000 */
[----:B-1----:R-:W-:Y:S07]  /*149e0*/  FMNMX.FTZ R168, R168, R204, !PT ;  /* 0x000000cca8a87209 */ /* 0x002fee0007810000 */
[----:B------:R-:W1:Y:S01]  /*149f0*/  SHFL.BFLY PT, R166, R165, 0x2, 0x1f ;  /* 0x0c401f00a5a67f89 */ /* 0x000e6200000e0000 */
[----:B------:R-:W-:Y:S02]  /*14a00*/  FSETP.NEU.FTZ.AND P0, PT, R168, -INF , PT ;  /* 0xff800000a800780b */ /* 0x000fe40003f1d000 */
[----:B--2---:R-:W-:Y:S01]  /*14a10*/  FMNMX.FTZ R2, R2, R0, !PT ;  /* 0x0000000002027209 */ /* 0x004fe20007810000 */
[----:B------:R-:W-:Y:S04]  /*14a20*/  FADD.FTZ R0, -R168, R164 ;  /* 0x000000a4a8007221 */ /* 0x000fe80000010100 */
[----:B------:R-:W-:Y:S01]  /*14a30*/  FMUL.FTZ R0, R0, c[0x0][0x23c] ;  /* 0x00008f0000007a20 */ /* 0x000fe20000410000 */
[----:B------:R-:W2:Y:S01]  /*14a40*/  SHFL.BFLY PT, R3, R2, 0x1, 0x1f ;  /* 0x0c201f0002037f89 */ /* 0x000ea200000e0000 */
[----:B---3--:R-:W-:Y:S02]  /*14a50*/  FMNMX.FTZ R167, R167, R205, !PT ;  /* 0x000000cda7a77209 */ /* 0x008fe40007810000 */
[----:B------:R3:W4:Y:S01]  /*14a60*/  MUFU.EX2 R164, R0 ;  /* 0x0000000000a47308 */ /* 0x0007220000000800 */
[----:B-1----:R-:W-:Y:S05]  /*14a70*/  FMNMX.FTZ R166, R165, R166, !PT ;  /* 0x000000a6a5a67209 */ /* 0x002fea0007810000 */
[----:B------:R-:W1:Y:S01]  /*14a80*/  SHFL.BFLY PT, R204, R166, 0x1, 0x1f ;  /* 0x0c201f00a6cc7f89 */ /* 0x000e6200000e0000 */
[----:B--2---:R-:W-:Y:S01]  /*14a90*/  FMNMX.FTZ R165, R2, R3, !PT ;  /* 0x0000000302a57209 */ /* 0x004fe20007810000 */
[----:B---3--:R-:W-:Y:S02]  /*14aa0*/  FADD.FTZ R0, -R167, R169 ;  /* 0x000000a9a7007221 */ /* 0x008fe40000010100 */
[----:B------:R-:W-:Y:S02]  /*14ab0*/  FMUL.FTZ R169, R168, c[0x0][0x23c] ;  /* 0x00008f00a8a97a20 */ /* 0x000fe40000410000 */
[----:B------:R-:W-:Y:S02]  /*14ac0*/  FMUL.FTZ R0, R0, c[0x0][0x23c] ;  /* 0x00008f0000007a20 */ /* 0x000fe40000410000 */
[C---:B----4-:R-:W-:Y:S01]  /*14ad0*/  FMUL.FTZ R68, R164.reuse, R68 ;  /* 0x00000044a4447220 */ /* 0x050fe20000410000 */
[----:B------:R-:W-:Y:S01]  /*14ae0*/  FSEL R169, R169, RZ, P0 ;  /* 0x000000ffa9a97208 */ /* 0x000fe20000000000 */
[----:B------:R2:W3:Y:S01]  /*14af0*/  MUFU.EX2 R3, R0 ;  /* 0x0000000000037308 */ /* 0x0004e20000000800 */
[----:B------:R-:W-:Y:S01]  /*14b00*/  FSETP.NEU.FTZ.AND P0, PT, R167, -INF , PT ;  /* 0xff800000a700780b */ /* 0x000fe20003f1d000 */
[----:B------:R-:W-:Y:S02]  /*14b10*/  FMUL.FTZ R69, R164, R69 ;  /* 0x00000045a4457220 */ /* 0x000fe40000410000 */
[--C-:B------:R-:W-:Y:S01]  /*14b20*/  FFMA.FTZ R16, R16, c[0x0][0x23c], -R169.reuse ;  /* 0x00008f0010107a23 */ /* 0x100fe200000108a9 */
[----:B-1----:R-:W-:Y:S01]  /*14b30*/  FMNMX.FTZ R166, R166, R204, !PT ;  /* 0x000000cca6a67209 */ /* 0x002fe20007810000 */
[--C-:B------:R-:W-:Y:S01]  /*14b40*/  FFMA.FTZ R17, R17, c[0x0][0x23c], -R169.reuse ;  /* 0x00008f0011117a23 */ /* 0x100fe200000108a9 */
[----:B------:R-:W1:Y:S01]  /*14b50*/  LDSM.16.MT88.4 R204, [R233+0xc000] ;  /* 0x00c00000e9cc783b */ /* 0x000e620000004200 */
[--C-:B------:R-:W-:Y:S02]  /*14b60*/  FFMA.FTZ R4, R4, c[0x0][0x23c], -R169.reuse ;  /* 0x00008f0004047a23 */ /* 0x100fe400000108a9 */
[----:B------:R-:W-:Y:S01]  /*14b70*/  FMUL.FTZ R212, R166, c[0x0][0x23c] ;  /* 0x00008f00a6d47a20 */ /* 0x000fe20000410000 */
[----:B------:R4:W-:Y:S01]  /*14b80*/  MUFU.EX2 R228, R16 ;  /* 0x0000001000e47308 */ /* 0x0009e20000000800 */
[----:B------:R-:W-:Y:S02]  /*14b90*/  FFMA.FTZ R5, R5, c[0x0][0x23c], -R169 ;  /* 0x00008f0005057a23 */ /* 0x000fe400000108a9 */
[C---:B------:R-:W-:Y:S02]  /*14ba0*/  FMUL.FTZ R80, R164.reuse, R80 ;  /* 0x00000050a4507220 */ /* 0x040fe40000410000 */
[C---:B------:R-:W-:Y:S02]  /*14bb0*/  FMUL.FTZ R81, R164.reuse, R81 ;  /* 0x00000051a4517220 */ /* 0x040fe40000410000 */
[C---:B------:R-:W-:Y:S02]  /*14bc0*/  FMUL.FTZ R84, R164.reuse, R84 ;  /* 0x00000054a4547220 */ /* 0x040fe40000410000 */
[C---:B------:R-:W-:Y:S01]  /*14bd0*/  FMUL.FTZ R85, R164.reuse, R85 ;  /* 0x00000055a4557220 */ /* 0x040fe20000410000 */
[----:B------:R5:W-:Y:S01]  /*14be0*/  MUFU.EX2 R217, R4 ;  /* 0x0000000400d97308 */ /* 0x000be20000000800 */
        /* <DEDUP_REMOVED lines=9> */
[--C-:B------:R-:W-:Y:S02]  /*14c80*/  FFMA.FTZ R18, R18, c[0x0][0x23c], -R170.reuse ;  /* 0x00008f0012127a23 */ /* 0x100fe400000108aa */
[--C-:B------:R-:W-:Y:S02]  /*14c90*/  FFMA.FTZ R19, R19, c[0x0][0x23c], -R170.reuse ;  /* 0x00008f0013137a23 */ /* 0x100fe400000108aa */
[--C-:B------:R-:W-:Y:S02]  /*14ca0*/  FFMA.FTZ R6, R6, c[0x0][0x23c], -R170.reuse ;  /* 0x00008f0006067a23 */ /* 0x100fe400000108aa */
[----:B------:R-:W-:Y:S01]  /*14cb0*/  FFMA.FTZ R7, R7, c[0x0][0x23c], -R170 ;  /* 0x00008f0007077a23 */ /* 0x000fe200000108aa */
[----:B------:R-:W1:Y:S01]  /*14cc0*/  MUFU.EX2 R216, R5 ;  /* 0x0000000500d87308 */ /* 0x000e620000000800 */
[C---:B----4-:R-:W-:Y:S02]  /*14cd0*/  FMUL.FTZ R16, R164.reuse, R184 ;  /* 0x000000b8a4107220 */ /* 0x050fe40000410000 */
[----:B-----5:R-:W-:Y:S02]  /*14ce0*/  FMUL.FTZ R4, R164, R176 ;  /* 0x000000b0a4047220 */ /* 0x020fe40000410000 */
[C---:B------:R-:W-:Y:S02]  /*14cf0*/  FMUL.FTZ R82, R3.reuse, R82 ;  /* 0x0000005203527220 */ /* 0x040fe40000410000 */
[C---:B------:R-:W-:Y:S02]  /*14d00*/  FMUL.FTZ R83, R3.reuse, R83 ;  /* 0x0000005303537220 */ /* 0x040fe40000410000 */
[C---:B------:R-:W-:Y:S01]  /*14d10*/  FMUL.FTZ R86, R3.reuse, R86 ;  /* 0x0000005603567220 */ /* 0x040fe20000410000 */
[----:B------:R4:W5:Y:S01]  /*14d20*/  MUFU.EX2 R223, R17 ;  /* 0x0000001100df7308 */ /* 0x0009620000000800 */
[----:B------:R-:W-:Y:S02]  /*14d30*/  FMUL.FTZ R87, R3, R87 ;  /* 0x0000005703577220 */ /* 0x000fe40000410000 */
[----:B--2---:R-:W-:Y:S02]  /*14d40*/  FADD.FTZ R0, -R166, R171 ;  /* 0x000000aba6007221 */ /* 0x004fe40000010100 */
[----:B------:R-:W-:Y:S02]  /*14d50*/  FMUL.FTZ R171, R165, c[0x0][0x23c] ;  /* 0x00008f00a5ab7a20 */ /* 0x000fe40000410000 */
[----:B------:R-:W-:Y:S02]  /*14d60*/  FMUL.FTZ R0, R0, c[0x0][0x23c] ;  /* 0x00008f0000007a20 */ /* 0x000fe40000410000 */
[----:B---3--:R-:W-:Y:S01]  /*14d70*/  FMUL.FTZ R74, R2, R74 ;  /* 0x0000004a024a7220 */ /* 0x008fe20000410000 */
[----:B------:R-:W-:Y:S01]  /*14d80*/  FSEL R171, R171, RZ, P0 ;  /* 0x000000ffabab7208 */ /* 0x000fe20000000000 */
[----:B------:R2:W-:Y:S01]  /*14d90*/  MUFU.EX2 R222, R6 ;  /* 0x0000000600de7308 */ /* 0x0005e20000000800 */
[----:B------:R-:W-:Y:S01]  /*14da0*/  FSETP.NEU.FTZ.AND P0, PT, R166, -INF , PT ;  /* 0xff800000a600780b */ /* 0x000fe20003f1d000 */
[----:B------:R-:W-:Y:S01]  /*14db0*/  FMUL.FTZ R75, R2, R75 ;  /* 0x0000004b024b7220 */ /* 0x000fe20000410000 */
[----:B-1----:R-:W-:Y:S01]  /*14dc0*/  F2FP.BF16.PACK_AB R176, R216, R217 ;  /* 0x000000d9d8b0723e */ /* 0x002fe200000010ff */
[--C-:B------:R-:W-:Y:S01]  /*14dd0*/  FFMA.FTZ R10, R10, c[0x0][0x23c], -R171.reuse ;  /* 0x00008f000a0a7a23 */ /* 0x100fe200000108ab */
[----:B------:R-:W-:Y:S01]  /*14de0*/  FSEL R212, R212, RZ, P0 ;  /* 0x000000ffd4d47208 */ /* 0x000fe20000000000 */
[--C-:B------:R-:W-:Y:S02]  /*14df0*/  FFMA.FTZ R11, R11, c[0x0][0x23c], -R171.reuse ;  /* 0x00008f000b0b7a23 */ /* 0x100fe400000108ab */
[--C-:B------:R-:W-:Y:S02]  /*14e00*/  FFMA.FTZ R14, R14, c[0x0][0x23c], -R171.reuse ;  /* 0x00008f000e0e7a23 */ /* 0x100fe400000108ab */
[----:B------:R1:W-:Y:S01]  /*14e10*/  MUFU.EX2 R226, R18 ;  /* 0x0000001200e27308 */ /* 0x0003e20000000800 */
[----:B------:R-:W-:Y:S02]  /*14e20*/  FFMA.FTZ R15, R15, c[0x0][0x23c], -R171 ;  /* 0x00008f000f0f7a23 */ /* 0x000fe400000108ab */
[--C-:B------:R-:W-:Y:S02]  /*14e30*/  FFMA.FTZ R8, R8, c[0x0][0x23c], -R212.reuse ;  /* 0x00008f0008087a23 */ /* 0x100fe400000108d4 */
[--C-:B------:R-:W-:Y:S02]  /*14e40*/  FFMA.FTZ R9, R9, c[0x0][0x23c], -R212.reuse ;  /* 0x00008f0009097a23 */ /* 0x100fe400000108d4 */
[--C-:B------:R-:W-:Y:S02]  /*14e50*/  FFMA.FTZ R12, R12, c[0x0][0x23c], -R212.reuse ;  /* 0x00008f000c0c7a23 */ /* 0x100fe400000108d4 */
[----:B------:R-:W-:Y:S01]  /*14e60*/  FFMA.FTZ R13, R13, c[0x0][0x23c], -R212 ;  /* 0x00008f000d0d7a23 */ /* 0x000fe200000108d4 */
[----:B------:R3:W-:Y:S01]  /*14e70*/  MUFU.EX2 R213, R19 ;  /* 0x0000001300d57308 */ /* 0x0007e20000000800 */
[C---:B------:R-:W-:Y:S02]  /*14e80*/  FMUL.FTZ R5, R164.reuse, R177 ;  /* 0x000000b1a4057220 */ /* 0x040fe40000410000 */
[----:B----4-:R-:W-:Y:S02]  /*14e90*/  FMUL.FTZ R17, R164, R185 ;  /* 0x000000b9a4117220 */ /* 0x010fe40000410000 */
[----:B--2---:R-:W-:Y:S01]  /*14ea0*/  FMUL.FTZ R6, R3, R178 ;  /* 0x000000b203067220 */ /* 0x004fe20000410000 */
[----:B-----5:R-:W-:Y:S01]  /*14eb0*/  F2FP.BF16.PACK_AB R178, R223, R228 ;  /* 0x000000e4dfb2723e */ /* 0x020fe200000010ff */
[C---:B------:R-:W-:Y:S02]  /*14ec0*/  FMUL.FTZ R78, R2.reuse, R78 ;  /* 0x0000004e024e7220 */ /* 0x040fe40000410000 */
[C---:B------:R-:W-:Y:S01]  /*14ed0*/  FMUL.FTZ R79, R2.reuse, R79 ;  /* 0x0000004f024f7220 */ /* 0x040fe20000410000 */
[----:B------:R-:W2:Y:S01]  /*14ee0*/  MUFU.EX2 R215, R7 ;  /* 0x0000000700d77308 */ /* 0x000ea20000000800 */
[C---:B------:R-:W-:Y:S02]  /*14ef0*/  FMUL.FTZ R90, R2.reuse, R90 ;  /* 0x0000005a025a7220 */ /* 0x040fe40000410000 */
[C---:B------:R-:W-:Y:S02]  /*14f00*/  FMUL.FTZ R91, R2.reuse, R91 ;  /* 0x0000005b025b7220 */ /* 0x040fe40000410000 */
[C---:B-1----:R-:W-:Y:S02]  /*14f10*/  FMUL.FTZ R18, R3.reuse, R186 ;  /* 0x000000ba03127220 */ /* 0x042fe40000410000 */
[C---:B------:R-:W-:Y:S02]  /*14f20*/  FMUL.FTZ R94, R2.reuse, R94 ;  /* 0x0000005e025e7220 */ /* 0x040fe40000410000 */
[----:B------:R-:W-:Y:S01]  /*14f30*/  FMUL.FTZ R95, R2, R95 ;  /* 0x0000005f025f7220 */ /* 0x000fe20000410000 */
[----:B------:R-:W1:Y:S01]  /*14f40*/  MUFU.EX2 R0, R0 ;  /* 0x0000000000007308 */ /* 0x000e620000000800 */
[C---:B------:R-:W-:Y:S02]  /*14f50*/  FMUL.FTZ R97, R164.reuse, R97 ;  /* 0x00000061a4617220 */ /* 0x040fe40000410000 */
[C---:B------:R-:W-:Y:S02]  /*14f60*/  FMUL.FTZ R98, R3.reuse, R98 ;  /* 0x0000006203627220 */ /* 0x040fe40000410000 */
[C---:B---3--:R-:W-:Y:S02]  /*14f70*/  FMUL.FTZ R19, R3.reuse, R187 ;  /* 0x000000bb03137220 */ /* 0x048fe40000410000 */
[----:B------:R-:W-:Y:S01]  /*14f80*/  LDSM.16.MT88.4 R184, [R235+0xc000] ;  /* 0x00c00000ebb8783b */ /* 0x000fe20000004200 */
[----:B------:R-:W-:Y:S02]  /*14f90*/  FMUL.FTZ R99, R3, R99 ;  /* 0x0000006303637220 */ /* 0x000fe40000410000 */
[----:B------:R3:W-:Y:S01]  /*14fa0*/  MUFU.EX2 R219, R10 ;  /* 0x0000000a00db7308 */ /* 0x0007e20000000800 */
[C---:B------:R-:W-:Y:S02]  /*14fb0*/  FMUL.FTZ R100, R164.reuse, R100 ;  /* 0x00000064a4647220 */ /* 0x040fe40000410000 */
[----:B------:R-:W-:Y:S01]  /*14fc0*/  FMUL.FTZ R101, R164, R101 ;  /* 0x00000065a4657220 */ /* 0x000fe20000410000 */
[----:B--2---:R-:W-:Y:S01]  /*14fd0*/  F2FP.BF16.PACK_AB R177, R215, R222 ;  /* 0x000000ded7b1723e */ /* 0x004fe200000010ff */
[----:B------:R-:W-:Y:S01]  /*14fe0*/  FMUL.FTZ R7, R3, R179 ;  /* 0x000000b303077220 */ /* 0x000fe20000410000 */
[----:B------:R-:W-:Y:S01]  /*14ff0*/  F2FP.BF16.PACK_AB R179, R213, R226 ;  /* 0x000000e2d5b3723e */ /* 0x000fe200000010ff */
[--C-:B------:R-:W-:Y:S02]  /*15000*/  FFMA.FTZ R36, R36, c[0x0][0x23c], -R169.reuse ;  /* 0x00008f0024247a23 */ /* 0x100fe400000108a9 */
[--C-:B------:R-:W-:Y:S01]  /*15010*/  FFMA.FTZ R37, R37, c[0x0][0x23c], -R169.reuse ;  /* 0x00008f0025257a23 */ /* 0x100fe200000108a9 */
[----:B------:R2:W-:Y:S01]  /*15020*/  MUFU.EX2 R227, R14 ;  /* 0x0000000e00e37308 */ /* 0x0005e20000000800 */
[--C-:B------:R-:W-:Y:S02]  /*15030*/  FFMA.FTZ R38, R38, c[0x0][0x23c], -R170.reuse ;  /* 0x00008f0026267a23 */ /* 0x100fe400000108aa */
[-C--:B------:R-:W-:Y:S05]  /*15040*/  HMMA.16816.F32.BF16 R4, R176, R204.reuse, R4 ;  /* 0x000000ccb004723c */ /* 0x080fea0000041804 */
[C---:B-1----:R-:W-:Y:S02]  /*15050*/  FMUL.FTZ R72, R0.reuse, R72 ;  /* 0x0000004800487220 */ /* 0x042fe40000410000 */
[----:B------:R1:W-:Y:S01]  /*15060*/  MUFU.EX2 R224, R15 ;  /* 0x0000000f00e07308 */ /* 0x0003e20000000800 */
[----:B------:R-:W-:Y:S04]  /*15070*/  FMUL.FTZ R73, R0, R73 ;  /* 0x0000004900497220 */ /* 0x000fe80000410000 */
[----:B---3--:R-:W-:Y:S02]  /*15080*/  FMUL.FTZ R10, R2, R174 ;  /* 0x000000ae020a7220 */ /* 0x008fe40000410000 */
[C---:B------:R-:W-:Y:S02]  /*15090*/  FMUL.FTZ R76, R0.reuse, R76 ;  /* 0x0000004c004c7220 */ /* 0x040fe40000410000 */
[C---:B------:R-:W-:Y:S01]  /*150a0*/  FMUL.FTZ R77, R0.reuse, R77 ;  /* 0x0000004d004d7220 */ /* 0x040fe20000410000 */
[----:B------:R3:W-:Y:S01]  /*150b0*/  MUFU.EX2 R220, R8 ;  /* 0x0000000800dc7308 */ /* 0x0007e20000000800 */
[C---:B------:R-:W-:Y:S02]  /*150c0*/  FMUL.FTZ R88, R0.reuse, R88 ;  /* 0x0000005800587220 */ /* 0x040fe40000410000 */
[----:B------:R-:W-:Y:S02]  /*150d0*/  FMUL.FTZ R89, R0, R89 ;  /* 0x0000005900597220 */ /* 0x000fe40000410000 */
[----:B--2---:R-:W-:Y:S02]  /*150e0*/  FMUL.FTZ R14, R2, R182 ;  /* 0x000000b6020e7220 */ /* 0x004fe40000410000 */
[C---:B------:R-:W-:Y:S02]  /*150f0*/  FMUL.FTZ R92, R0.reuse, R92 ;  /* 0x0000005c005c7220 */ /* 0x040fe40000410000 */
[----:B------:R-:W-:Y:S01]  /*15100*/  FMUL.FTZ R93, R0, R93 ;  /* 0x0000005d005d7220 */ /* 0x000fe20000410000 */
[----:B------:R-:W2:Y:S01]  /*15110*/  MUFU.EX2 R214, R9 ;  /* 0x0000000900d67308 */ /* 0x000ea20000000800 */
[C---:B------:R-:W-:Y:S02]  /*15120*/  FMUL.FTZ R102, R3.reuse, R102 ;  /* 0x0000006603667220 */ /* 0x040fe40000410000 */
[C---:B------:R-:W-:Y:S02]  /*15130*/  FMUL.FTZ R103, R3.reuse, R103 ;  /* 0x0000006703677220 */ /* 0x040fe40000410000 */
[C---:B-1----:R-:W-:Y:S02]  /*15140*/  FMUL.FTZ R15, R2.reuse, R183 ;  /* 0x000000b7020f7220 */ /* 0x042fe40000410000 */
[C---:B------:R-:W-:Y:S02]  /*15150*/  FMUL.FTZ R106, R2.reuse, R106 ;  /* 0x0000006a026a7220 */ /* 0x040fe40000410000 */
[----:B------:R-:W-:Y:S01]  /*15160*/  FMUL.FTZ R107, R2, R107 ;  /* 0x0000006b026b7220 */ /* 0x000fe20000410000 */
[----:B------:R1:W-:Y:S01]  /*15170*/  MUFU.EX2 R221, R12 ;  /* 0x0000000c00dd7308 */ /* 0x0003e20000000800 */
[C---:B------:R-:W-:Y:S02]  /*15180*/  FMUL.FTZ R104, R0.reuse, R104 ;  /* 0x0000006800687220 */ /* 0x040fe40000410000 */
[C---:B------:R-:W-:Y:S02]  /*15190*/  FMUL.FTZ R105, R0.reuse, R105 ;  /* 0x0000006900697220 */ /* 0x040fe40000410000 */
[----:B---3--:R-:W-:Y:S02]  /*151a0*/  FMUL.FTZ R8, R0, R172 ;  /* 0x000000ac00087220 */ /* 0x008fe40000410000 */
[C---:B------:R-:W-:Y:S02]  /*151b0*/  FMUL.FTZ R110, R2.reuse, R110 ;  /* 0x0000006e026e7220 */ /* 0x040fe40000410000 */
[----:B------:R-:W-:Y:S01]  /*151c0*/  FMUL.FTZ R111, R2, R111 ;  /* 0x0000006f026f7220 */ /* 0x000fe20000410000 */
[----:B------:R-:W3:Y:S01]  /*151d0*/  MUFU.EX2 R225, R13 ;  /* 0x0000000d00e17308 */ /* 0x000ee20000000800 */
[C---:B------:R-:W-:Y:S02]  /*151e0*/  FMUL.FTZ R108, R0.reuse, R108 ;  /* 0x0000006c006c7220 */ /* 0x040fe40000410000 */
[----:B------:R-:W-:Y:S01]  /*151f0*/  FMUL.FTZ R109, R0, R109 ;  /* 0x0000006d006d7220 */ /* 0x000fe20000410000 */
[----:B--2---:R-:W-:Y:S01]  /*15200*/  F2FP.BF16.PACK_AB R172, R214, R220 ;  /* 0x000000dcd6ac723e */ /* 0x004fe200000010ff */
[----:B------:R-:W-:Y:S02]  /*15210*/  FMUL.FTZ R9, R0, R173 ;  /* 0x000000ad00097220 */ /* 0x000fe40000410000 */
[C---:B------:R-:W-:Y:S02]  /*15220*/  FMUL.FTZ R112, R164.reuse, R112 ;  /* 0x00000070a4707220 */ /* 0x040fe40000410000 */
[----:B------:R-:W-:Y:S01]  /*15230*/  FMUL.FTZ R113, R164, R113 ;  /* 0x00000071a4717220 */ /* 0x000fe20000410000 */
[----:B------:R2:W4:Y:S01]  /*15240*/  MUFU.EX2 R218, R11 ;  /* 0x0000000b00da7308 */ /* 0x0005220000000800 */
[C---:B------:R-:W-:Y:S02]  /*15250*/  FMUL.FTZ R114, R3.reuse, R114 ;  /* 0x0000007203727220 */ /* 0x040fe40000410000 */
[----:B------:R-:W-:Y:S02]  /*15260*/  FMUL.FTZ R115, R3, R115 ;  /* 0x0000007303737220 */ /* 0x000fe40000410000 */
[----:B-1----:R-:W-:Y:S02]  /*15270*/  FMUL.FTZ R12, R0, R180 ;  /* 0x000000b4000c7220 */ /* 0x002fe40000410000 */
[--C-:B------:R-:W-:Y:S02]  /*15280*/  FFMA.FTZ R39, R39, c[0x0][0x23c], -R170.reuse ;  /* 0x00008f0027277a23 */ /* 0x100fe400000108aa */
[--C-:B------:R-:W-:Y:S02]  /*15290*/  FFMA.FTZ R48, R48, c[0x0][0x23c], -R169.reuse ;  /* 0x00008f0030307a23 */ /* 0x100fe400000108a9 */
[----:B------:R-:W-:Y:S02]  /*152a0*/  FFMA.FTZ R49, R49, c[0x0][0x23c], -R169 ;  /* 0x00008f0031317a23 */ /* 0x000fe400000108a9 */
[--C-:B------:R-:W-:Y:S01]  /*152b0*/  FFMA.FTZ R50, R50, c[0x0][0x23c], -R170.reuse ;  /* 0x00008f0032327a23 */ /* 0x100fe200000108aa */
[----:B---3--:R-:W-:Y:S01]  /*152c0*/  F2FP.BF16.PACK_AB R174, R225, R221 ;  /* 0x000000dde1ae723e */ /* 0x008fe200000010ff */
[----:B------:R-:W-:Y:S02]  /*152d0*/  FMUL.FTZ R13, R0, R181 ;  /* 0x000000b5000d7220 */ /* 0x000fe40000410000 */
[----:B------:R-:W1:Y:S01]  /*152e0*/  LDSM.16.MT88.4 R180, [R236+0xc000] ;  /* 0x00c00000ecb4783b */ /* 0x000e620000004200 */
[----:B------:R-:W-:Y:S02]  /*152f0*/  FFMA.FTZ R51, R51, c[0x0][0x23c], -R170 ;  /* 0x00008f0033337a23 */ /* 0x000fe400000108aa */
[--C-:B------:R-:W-:Y:S02]  /*15300*/  FFMA.FTZ R46, R46, c[0x0][0x23c], -R171.reuse ;  /* 0x00008f002e2e7a23 */ /* 0x100fe400000108ab */
[----:B------:R-:W-:Y:S02]  /*15310*/  FFMA.FTZ R47, R47, c[0x0][0x23c], -R171 ;  /* 0x00008f002f2f7a23 */ /* 0x000fe400000108ab */
[----:B--2---:R-:W-:Y:S01]  /*15320*/  FMUL.FTZ R11, R2, R175 ;  /* 0x000000af020b7220 */ /* 0x004fe20000410000 */
[----:B----4-:R-:W-:Y:S01]  /*15330*/  F2FP.BF16.PACK_AB R173, R218, R219 ;  /* 0x000000dbdaad723e */ /* 0x010fe200000010ff */
[--C-:B------:R-:W-:Y:S01]  /*15340*/  FFMA.FTZ R44, R44, c[0x0][0x23c], -R212.reuse ;  /* 0x00008f002c2c7a23 */ /* 0x100fe200000108d4 */
[----:B------:R-:W-:Y:S01]  /*15350*/  F2FP.BF16.PACK_AB R175, R224, R227 ;  /* 0x000000e3e0af723e */ /* 0x000fe200000010ff */
[----:B------:R-:W-:Y:S02]  /*15360*/  FFMA.FTZ R45, R45, c[0x0][0x23c], -R212 ;  /* 0x00008f002d2d7a23 */ /* 0x000fe400000108d4 */
[--C-:B------:R-:W-:Y:S02]  /*15370*/  FFMA.FTZ R54, R54, c[0x0][0x23c], -R170.reuse ;  /* 0x00008f0036367a23 */ /* 0x100fe400000108aa */
[----:B------:R-:W-:Y:S02]  /*15380*/  FFMA.FTZ R55, R55, c[0x0][0x23c], -R170 ;  /* 0x00008f0037377a23 */ /* 0x000fe400000108aa */
[C---:B------:R-:W-:Y:S04]  /*15390*/  HMMA.16816.F32.BF16 R8, R172.reuse, R204, R8 ;  /* 0x000000ccac08723c */ /* 0x040fe80000041808 */
[--C-:B------:R-:W-:Y:S02]  /*153a0*/  FFMA.FTZ R52, R52, c[0x0][0x23c], -R169.reuse ;  /* 0x00008f0034347a23 */ /* 0x100fe400000108a9 */
[----:B------:R-:W-:Y:S01]  /*153b0*/  FFMA.FTZ R53, R53, c[0x0][0x23c], -R169 ;  /* 0x00008f0035357a23 */ /* 0x000fe200000108a9 */
[----:B------:R-:W-:Y:S01]  /*153c0*/  MOV R205, R228 ;  /* 0x000000e400cd7202 */ /* 0x000fe20000000f00 */
[-C--:B------:R-:W-:Y:S04]  /*153d0*/  HMMA.16816.F32.BF16 R12, R172, R206.reuse, R12 ;  /* 0x000000ceac0c723c */ /* 0x080fe8000004180c */
[--C-:B------:R-:W-:Y:S02]  /*153e0*/  FFMA.FTZ R59, R59, c[0x0][0x23c], -R171.reuse ;  /* 0x00008f003b3b7a23 */ /* 0x100fe400000108ab */
[----:B------:R-:W-:Y:S02]  /*153f0*/  FFMA.FTZ R62, R62, c[0x0][0x23c], -R171 ;  /* 0x00008f003e3e7a23 */ /* 0x000fe400000108ab */
[C---:B------:R-:W-:Y:S04]  /*15400*/  HMMA.16816.F32.BF16 R16, R176.reuse, R206, R16 ;  /* 0x000000ceb010723c */ /* 0x040fe80000041810 */
[--C-:B------:R-:W-:Y:S02]  /*15410*/  FFMA.FTZ R56, R56, c[0x0][0x23c], -R212.reuse ;  /* 0x00008f0038387a23 */ /* 0x100fe400000108d4 */
[--C-:B------:R-:W-:Y:S01]  /*15420*/  FFMA.FTZ R57, R57, c[0x0][0x23c], -R212.reuse ;  /* 0x00008f0039397a23 */ /* 0x100fe200000108d4 */
[----:B------:R-:W-:Y:S01]  /*15430*/  MOV R206, R213 ;  /* 0x000000d500ce7202 */ /* 0x000fe20000000f00 */
[-C--:B------:R-:W-:Y:S04]  /*15440*/  HMMA.16816.F32.BF16 R68, R176, R208.reuse, R68 ;  /* 0x000000d0b044723c */ /* 0x080fe80000041844 */
[----:B------:R-:W-:Y:S01]  /*15450*/  FFMA.FTZ R60, R60, c[0x0][0x23c], -R212 ;  /* 0x00008f003c3c7a23 */ /* 0x000fe200000108d4 */
[----:B------:R-:W-:Y:S01]  /*15460*/  MOV R207, R227 ;  /* 0x000000e300cf7202 */ /* 0x000fe20000000f00 */
[C---:B------:R-:W-:Y:S02]  /*15470*/  FMUL.FTZ R116, R164.reuse, R116 ;  /* 0x00000074a4747220 */ /* 0x040fe40000410000 */
[C---:B------:R-:W-:Y:S04]  /*15480*/  HMMA.16816.F32.BF16 R72, R172.reuse, R208, R72 ;  /* 0x000000d0ac48723c */ /* 0x040fe80000041848 */
[----:B------:R-:W-:Y:S02]  /*15490*/  FMUL.FTZ R117, R164, R117 ;  /* 0x00000075a4757220 */ /* 0x000fe40000410000 */
        /* <DEDUP_REMOVED lines=11> */
[-C--:B-1----:R-:W-:Y:S01]  /*15550*/  HMMA.16816.F32.BF16 R84, R176, R180.reuse, R84 ;  /* 0x000000b4b054723c */ /* 0x082fe20000041854 */
[----:B------:R-:W-:Y:S03]  /*15560*/  MUFU.EX2 R226, R36 ;  /* 0x0000002400e27308 */ /* 0x000fe60000000800 */
[----:B------:R-:W-:Y:S01]  /*15570*/  FMUL.FTZ R121, R0, R121 ;  /* 0x0000007900797220 */ /* 0x000fe20000410000 */
[----:B------:R-:W-:Y:S01]  /*15580*/  MOV R210, R225 ;  /* 0x000000e100d27202 */ /* 0x000fe20000000f00 */
[C---:B------:R-:W-:Y:S02]  /*15590*/  FMUL.FTZ R126, R2.reuse, R126 ;  /* 0x0000007e027e7220 */ /* 0x040fe40000410000 */
[C---:B------:R-:W-:Y:S03]  /*155a0*/  HMMA.16816.F32.BF16 R88, R172.reuse, R180, R88 ;  /* 0x000000b4ac58723c */ /* 0x040fe60000041858 */
[----:B------:R-:W-:Y:S01]  /*155b0*/  MUFU.EX2 R225, R48 ;  /* 0x0000003000e17308 */ /* 0x000fe20000000800 */
[----:B------:R-:W-:Y:S02]  /*155c0*/  FMUL.FTZ R127, R2, R127 ;  /* 0x0000007f027f7220 */ /* 0x000fe40000410000 */
[C---:B------:R-:W-:Y:S02]  /*155d0*/  FMUL.FTZ R124, R0.reuse, R124 ;  /* 0x0000007c007c7220 */ /* 0x040fe40000410000 */
[-C--:B------:R-:W-:Y:S04]  /*155e0*/  HMMA.16816.F32.BF16 R92, R172, R182.reuse, R92 ;  /* 0x000000b6ac5c723c */ /* 0x080fe8000004185c */
[----:B------:R-:W-:Y:S02]  /*155f0*/  FMUL.FTZ R125, R0, R125 ;  /* 0x0000007d007d7220 */ /* 0x000fe40000410000 */
[--C-:B------:R-:W-:Y:S02]  /*15600*/  FFMA.FTZ R20, R20, c[0x0][0x23c], -R169.reuse ;  /* 0x00008f0014147a23 */ /* 0x100fe400000108a9 */
[C---:B------:R-:W-:Y:S01]  /*15610*/  HMMA.16816.F32.BF16 R96, R176.reuse, R182, R96 ;  /* 0x000000b6b060723c */ /* 0x040fe20000041860 */
[----:B------:R-:W1:Y:S01]  /*15620*/  LDSM.16.MT88.4 R180, [R233+0xe000] ;  /* 0x00e00000e9b4783b */ /* 0x000e620000004200 */
[----:B------:R2:W-:Y:S02]  /*15630*/  MUFU.EX2 R209, R20 ;  /* 0x0000001400d17308 */ /* 0x0005e40000000800 */
[--C-:B------:R-:W-:Y:S02]  /*15640*/  FFMA.FTZ R21, R21, c[0x0][0x23c], -R169.reuse ;  /* 0x00008f0015157a23 */ /* 0x100fe400000108a9 */
[--C-:B------:R-:W-:Y:S02]  /*15650*/  FFMA.FTZ R22, R22, c[0x0][0x23c], -R170.reuse ;  /* 0x00008f0016167a23 */ /* 0x100fe400000108aa */
[-C--:B------:R-:W-:Y:S04]  /*15660*/  HMMA.16816.F32.BF16 R100, R176, R184.reuse, R100 ;  /* 0x000000b8b064723c */ /* 0x080fe80000041864 */
[--C-:B------:R-:W-:Y:S01]  /*15670*/  FFMA.FTZ R23, R23, c[0x0][0x23c], -R170.reuse ;  /* 0x00008f0017177a23 */ /* 0x100fe200000108aa */
[----:B------:R3:W-:Y:S01]  /*15680*/  MUFU.EX2 R213, R21 ;  /* 0x0000001500d57308 */ /* 0x0007e20000000800 */
[C---:B------:R-:W-:Y:S02]  /*15690*/  FMUL.FTZ R128, R164.reuse, R128 ;  /* 0x00000080a4807220 */ /* 0x040fe40000410000 */
[C---:B------:R-:W-:Y:S04]  /*156a0*/  HMMA.16816.F32.BF16 R104, R172.reuse, R184, R104 ;  /* 0x000000b8ac68723c */ /* 0x040fe80000041868 */
[----:B------:R-:W-:Y:S02]  /*156b0*/  FMUL.FTZ R129, R164, R129 ;  /* 0x00000081a4817220 */ /* 0x000fe40000410000 */
[C---:B------:R-:W-:Y:S01]  /*156c0*/  FMUL.FTZ R130, R3.reuse, R130 ;  /* 0x0000008203827220 */ /* 0x040fe20000410000 */
[----:B------:R4:W-:Y:S01]  /*156d0*/  MUFU.EX2 R251, R22 ;  /* 0x0000001600fb7308 */ /* 0x0009e20000000800 */
[-C--:B------:R-:W-:Y:S04]  /*156e0*/  HMMA.16816.F32.BF16 R108, R172, R186.reuse, R108 ;  /* 0x000000baac6c723c */ /* 0x080fe8000004186c */
[----:B--2---:R-:W-:Y:S02]  /*156f0*/  FMUL.FTZ R20, R0, R188 ;  /* 0x000000bc00147220 */ /* 0x004fe40000410000 */
[C---:B------:R-:W-:Y:S02]  /*15700*/  FMUL.FTZ R131, R3.reuse, R131 ;  /* 0x0000008303837220 */ /* 0x040fe40000410000 */
[C---:B------:R-:W-:Y:S01]  /*15710*/  HMMA.16816.F32.BF16 R112, R176.reuse, R186, R112 ;  /* 0x000000bab070723c */ /* 0x040fe20000041870 */
[----:B------:R-:W2:Y:S01]  /*15720*/  LDSM.16.MT88.4 R184, [R234+0xe000] ;  /* 0x00e00000eab8783b */ /* 0x000ea20000004200 */
[----:B------:R5:W-:Y:S02]  /*15730*/  MUFU.EX2 R250, R23 ;  /* 0x0000001700fa7308 */ /* 0x000be40000000800 */
[----:B------:R-:W-:Y:S02]  /*15740*/  FMUL.FTZ R132, R164, R132 ;  /* 0x00000084a4847220 */ /* 0x000fe40000410000 */
[----:B---3--:R-:W-:Y:S02]  /*15750*/  FMUL.FTZ R21, R0, R189 ;  /* 0x000000bd00157220 */ /* 0x008fe40000410000 */
[----:B------:R-:W-:Y:S01]  /*15760*/  FMUL.FTZ R133, R164, R133 ;  /* 0x00000085a4857220 */ /* 0x000fe20000410000 */
[-C--:B-1----:R-:W-:Y:S03]  /*15770*/  HMMA.16816.F32.BF16 R116, R176, R180.reuse, R116 ;  /* 0x000000b4b074723c */ /* 0x082fe60000041874 */
[C---:B------:R-:W-:Y:S02]  /*15780*/  FMUL.FTZ R134, R3.reuse, R134 ;  /* 0x0000008603867220 */ /* 0x040fe40000410000 */
[----:B------:R-:W-:Y:S02]  /*15790*/  FMUL.FTZ R135, R3, R135 ;  /* 0x0000008703877220 */ /* 0x000fe40000410000 */
[C---:B----4-:R-:W-:Y:S01]  /*157a0*/  FMUL.FTZ R22, R2.reuse, R190 ;  /* 0x000000be02167220 */ /* 0x050fe20000410000 */
[C---:B------:R-:W-:Y:S04]  /*157b0*/  HMMA.16816.F32.BF16 R120, R172.reuse, R180, R120 ;  /* 0x000000b4ac78723c */ /* 0x040fe80000041878 */
[C---:B------:R-:W-:Y:S02]  /*157c0*/  FMUL.FTZ R138, R2.reuse, R138 ;  /* 0x0000008a028a7220 */ /* 0x040fe40000410000 */
[C---:B------:R-:W-:Y:S02]  /*157d0*/  FMUL.FTZ R139, R2.reuse, R139 ;  /* 0x0000008b028b7220 */ /* 0x040fe40000410000 */
[-C--:B------:R-:W-:Y:S04]  /*157e0*/  HMMA.16816.F32.BF16 R124, R172, R182.reuse, R124 ;  /* 0x000000b6ac7c723c */ /* 0x080fe8000004187c */
[----:B-----5:R-:W-:Y:S02]  /*157f0*/  FMUL.FTZ R23, R2, R191 ;  /* 0x000000bf02177220 */ /* 0x020fe40000410000 */
[----:B------:R-:W-:Y:S01]  /*15800*/  LDSM.16.MT88.4 R188, [R236+0xc800] ;  /* 0x00c80000ecbc783b */ /* 0x000fe20000004200 */
[----:B------:R-:W-:Y:S01]  /*15810*/  FMUL.FTZ R136, R0, R136 ;  /* 0x0000008800887220 */ /* 0x000fe20000410000 */
[C---:B------:R-:W-:Y:S04]  /*15820*/  HMMA.16816.F32.BF16 R128, R176.reuse, R182, R128 ;  /* 0x000000b6b080723c */ /* 0x040fe80000041880 */
[--C-:B------:R-:W-:Y:S02]  /*15830*/  FFMA.FTZ R32, R32, c[0x0][0x23c], -R169.reuse ;  /* 0x00008f0020207a23 */ /* 0x100fe400000108a9 */
[----:B------:R-:W1:Y:S01]  /*15840*/  LDSM.16.MT88.4 R180, [R236+0xe000] ;  /* 0x00e00000ecb4783b */ /* 0x000e620000004200 */
[----:B------:R-:W-:Y:S01]  /*15850*/  FFMA.FTZ R33, R33, c[0x0][0x23c], -R169 ;  /* 0x00008f0021217a23 */ /* 0x000fe200000108a9 */
[-C--:B--2---:R-:W-:Y:S01]  /*15860*/  HMMA.16816.F32.BF16 R132, R176, R184.reuse, R132 ;  /* 0x000000b8b084723c */ /* 0x084fe20000041884 */
[----:B------:R2:W-:Y:S03]  /*15870*/  MUFU.EX2 R204, R32 ;  /* 0x0000002000cc7308 */ /* 0x0005e60000000800 */
[--C-:B------:R-:W-:Y:S02]  /*15880*/  FFMA.FTZ R34, R34, c[0x0][0x23c], -R170.reuse ;  /* 0x00008f0022227a23 */ /* 0x100fe400000108aa */
[----:B------:R-:W-:Y:S02]  /*15890*/  FFMA.FTZ R35, R35, c[0x0][0x23c], -R170 ;  /* 0x00008f0023237a23 */ /* 0x000fe400000108aa */
[----:B------:R-:W-:Y:S03]  /*158a0*/  FMUL.FTZ R137, R0, R137 ;  /* 0x0000008900897220 */ /* 0x000fe60000410000 */
[----:B------:R3:W4:Y:S01]  /*158b0*/  MUFU.EX2 R252, R33 ;  /* 0x0000002100fc7308 */ /* 0x0007220000000800 */
[C---:B------:R-:W-:Y:S02]  /*158c0*/  FMUL.FTZ R140, R164.reuse, R140 ;  /* 0x0000008ca48c7220 */ /* 0x040fe40000410000 */
[C---:B------:R-:W-:Y:S01]  /*158d0*/  FMUL.FTZ R141, R164.reuse, R141 ;  /* 0x0000008da48d7220 */ /* 0x040fe20000410000 */
[C---:B------:R-:W-:Y:S04]  /*158e0*/  HMMA.16816.F32.BF16 R136, R172.reuse, R184, R136 ;  /* 0x000000b8ac88723c */ /* 0x040fe80000041888 */
[C---:B------:R-:W-:Y:S02]  /*158f0*/  FMUL.FTZ R142, R3.reuse, R142 ;  /* 0x0000008e038e7220 */ /* 0x040fe40000410000 */
[----:B------:R5:W-:Y:S01]  /*15900*/  MUFU.EX2 R249, R34 ;  /* 0x0000002200f97308 */ /* 0x000be20000000800 */
[C---:B------:R-:W-:Y:S01]  /*15910*/  FMUL.FTZ R143, R3.reuse, R143 ;  /* 0x0000008f038f7220 */ /* 0x040fe20000410000 */
[-C--:B------:R-:W-:Y:S04]  /*15920*/  HMMA.16816.F32.BF16 R20, R172, R186.reuse, R20 ;  /* 0x000000baac14723c */ /* 0x080fe80000041814 */
[----:B--2---:R-:W-:Y:S01]  /*15930*/  FMUL.FTZ R32, R164, R192 ;  /* 0x000000c0a4207220 */ /* 0x004fe20000410000 */
[----:B------:R-:W-:Y:S01]  /*15940*/  MOV R192, R221 ;  /* 0x000000dd00c07202 */ /* 0x000fe20000000f00 */
[--C-:B------:R-:W-:Y:S02]  /*15950*/  FFMA.FTZ R30, R30, c[0x0][0x23c], -R171.reuse ;  /* 0x00008f001e1e7a23 */ /* 0x100fe400000108ab */
[C---:B------:R-:W-:Y:S01]  /*15960*/  HMMA.16816.F32.BF16 R140, R176.reuse, R186, R140 ;  /* 0x000000bab08c723c */ /* 0x040fe2000004188c */
[----:B------:R2:W1:Y:S01]  /*15970*/  MUFU.EX2 R248, R35 ;  /* 0x0000002300f87308 */ /* 0x0004620000000800 */
[----:B------:R-:W4:Y:S02]  /*15980*/  LDSM.16.MT88.4 R184, [R235+0xe000] ;  /* 0x00e00000ebb8783b */ /* 0x000f240000004200 */
[----:B---3--:R-:W-:Y:S01]  /*15990*/  FMUL.FTZ R33, R164, R193 ;  /* 0x000000c1a4217220 */ /* 0x008fe20000410000 */
[----:B------:R-:W-:Y:S01]  /*159a0*/  MOV R193, R224 ;  /* 0x000000e000c17202 */ /* 0x000fe20000000f00 */
[C---:B------:R-:W-:Y:S02]  /*159b0*/  FMUL.FTZ R146, R2.reuse, R146 ;  /* 0x0000009202927220 */ /* 0x040fe40000410000 */
[----:B------:R-:W-:Y:S03]  /*159c0*/  FMUL.FTZ R147, R2, R147 ;  /* 0x0000009302937220 */ /* 0x000fe60000410000 */
[----:B------:R3:W-:Y:S01]  /*159d0*/  MUFU.EX2 R245, R30 ;  /* 0x0000001e00f57308 */ /* 0x0007e20000000800 */
[C---:B------:R-:W-:Y:S02]  /*159e0*/  FMUL.FTZ R144, R0.reuse, R144 ;  /* 0x0000009000907220 */ /* 0x040fe40000410000 */
[----:B-----5:R-:W-:Y:S01]  /*159f0*/  FMUL.FTZ R34, R3, R194 ;  /* 0x000000c203227220 */ /* 0x020fe20000410000 */
[----:B------:R-:W-:Y:S01]  /*15a00*/  MOV R194, R223 ;  /* 0x000000df00c27202 */ /* 0x000fe20000000f00 */
[----:B------:R-:W-:Y:S02]  /*15a10*/  FMUL.FTZ R145, R0, R145 ;  /* 0x0000009100917220 */ /* 0x000fe40000410000 */
[--C-:B------:R-:W-:Y:S02]  /*15a20*/  FFMA.FTZ R26, R26, c[0x0][0x23c], -R171.reuse ;  /* 0x00008f001a1a7a23 */ /* 0x100fe400000108ab */
[--C-:B------:R-:W-:Y:S01]  /*15a30*/  FFMA.FTZ R27, R27, c[0x0][0x23c], -R171.reuse ;  /* 0x00008f001b1b7a23 */ /* 0x100fe200000108ab */
[----:B------:R-:W-:Y:S01]  /*15a40*/  MUFU.EX2 R224, R37 ;  /* 0x0000002500e07308 */ /* 0x000fe20000000800 */
[--C-:B------:R-:W-:Y:S02]  /*15a50*/  FFMA.FTZ R24, R24, c[0x0][0x23c], -R212.reuse ;  /* 0x00008f0018187a23 */ /* 0x100fe400000108d4 */
[C---:B------:R-:W-:Y:S02]  /*15a60*/  FMUL.FTZ R150, R2.reuse, R150 ;  /* 0x0000009602967220 */ /* 0x040fe40000410000 */
[C---:B--2---:R-:W-:Y:S01]  /*15a70*/  FMUL.FTZ R35, R3.reuse, R195 ;  /* 0x000000c303237220 */ /* 0x044fe20000410000 */
[----:B------:R-:W-:Y:S01]  /*15a80*/  MOV R195, R222 ;  /* 0x000000de00c37202 */ /* 0x000fe20000000f00 */
[----:B------:R-:W-:Y:S02]  /*15a90*/  FMUL.FTZ R151, R2, R151 ;  /* 0x0000009702977220 */ /* 0x000fe40000410000 */
[C---:B------:R-:W-:Y:S01]  /*15aa0*/  FMUL.FTZ R148, R0.reuse, R148 ;  /* 0x0000009400947220 */ /* 0x040fe20000410000 */
[----:B------:R2:W-:Y:S01]  /*15ab0*/  MUFU.EX2 R221, R38 ;  /* 0x0000002600dd7308 */ /* 0x0005e20000000800 */
[----:B------:R-:W-:Y:S01]  /*15ac0*/  FMUL.FTZ R149, R0, R149 ;  /* 0x0000009500957220 */ /* 0x000fe20000410000 */
[-C--:B-1----:R-:W-:Y:S03]  /*15ad0*/  HMMA.16816.F32.BF16 R32, R176, R180.reuse, R32 ;  /* 0x000000b4b020723c */ /* 0x082fe60000041820 */
[C---:B------:R-:W-:Y:S02]  /*15ae0*/  FMUL.FTZ R152, R164.reuse, R152 ;  /* 0x00000098a4987220 */ /* 0x040fe40000410000 */
[----:B------:R-:W-:Y:S02]  /*15af0*/  FMUL.FTZ R153, R164, R153 ;  /* 0x00000099a4997220 */ /* 0x000fe40000410000 */
[C---:B------:R-:W-:Y:S01]  /*15b00*/  FMUL.FTZ R154, R3.reuse, R154 ;  /* 0x0000009a039a7220 */ /* 0x040fe20000410000 */
[C---:B------:R-:W-:Y:S01]  /*15b10*/  HMMA.16816.F32.BF16 R144, R172.reuse, R180, R144 ;  /* 0x000000b4ac90723c */ /* 0x040fe20000041890 */
[----:B------:R1:W-:Y:S03]  /*15b20*/  MUFU.EX2 R247, R26 ;  /* 0x0000001a00f77308 */ /* 0x0003e60000000800 */
[----:B------:R-:W-:Y:S02]  /*15b30*/  FMUL.FTZ R155, R3, R155 ;  /* 0x0000009b039b7220 */ /* 0x000fe40000410000 */
[--C-:B------:R-:W-:Y:S02]  /*15b40*/  FFMA.FTZ R31, R31, c[0x0][0x23c], -R171.reuse ;  /* 0x00008f001f1f7a23 */ /* 0x100fe400000108ab */
[-C--:B------:R-:W-:Y:S03]  /*15b50*/  HMMA.16816.F32.BF16 R148, R172, R182.reuse, R148 ;  /* 0x000000b6ac94723c */ /* 0x080fe60000041894 */
[----:B------:R5:W4:Y:S01]  /*15b60*/  MUFU.EX2 R246, R27 ;  /* 0x0000001b00f67308 */ /* 0x000b220000000800 */
[--C-:B---3--:R-:W-:Y:S02]  /*15b70*/  FFMA.FTZ R30, R25, c[0x0][0x23c], -R212.reuse ;  /* 0x00008f00191e7a23 */ /* 0x108fe400000108d4 */
[--C-:B------:R-:W-:Y:S01]  /*15b80*/  FFMA.FTZ R28, R28, c[0x0][0x23c], -R212.reuse ;  /* 0x00008f001c1c7a23 */ /* 0x100fe200000108d4 */
[----:B--2---:R-:W-:Y:S01]  /*15b90*/  LDSM.16.MT88.4 R36, [R236+0xe800] ;  /* 0x00e80000ec24783b */ /* 0x004fe20000004200 */
[C---:B------:R-:W-:Y:S04]  /*15ba0*/  HMMA.16816.F32.BF16 R152, R176.reuse, R182, R152 ;  /* 0x000000b6b098723c */ /* 0x040fe80000041898 */
[--C-:B------:R-:W-:Y:S01]  /*15bb0*/  FFMA.FTZ R29, R29, c[0x0][0x23c], -R212.reuse ;  /* 0x00008f001d1d7a23 */ /* 0x100fe200000108d4 */
[----:B------:R2:W-:Y:S01]  /*15bc0*/  MUFU.EX2 R230, R24 ;  /* 0x0000001800e67308 */ /* 0x0005e20000000800 */
[C---:B------:R-:W-:Y:S01]  /*15bd0*/  FMUL.FTZ R156, R164.reuse, R156 ;  /* 0x0000009ca49c7220 */ /* 0x040fe20000410000 */
[----:B------:R-:W3:Y:S01]  /*15be0*/  LDSM.16.MT88.4 R180, [R233+0xc800] ;  /* 0x00c80000e9b4783b */ /* 0x000ee20000004200 */
[----:B------:R-:W-:Y:S04]  /*15bf0*/  FMUL.FTZ R157, R164, R157 ;  /* 0x0000009da49d7220 */ /* 0x000fe80000410000 */
[C---:B------:R-:W-:Y:S02]  /*15c00*/  FMUL.FTZ R158, R3.reuse, R158 ;  /* 0x0000009e039e7220 */ /* 0x040fe40000410000 */
[C---:B------:R-:W-:Y:S01]  /*15c10*/  FMUL.FTZ R159, R3.reuse, R159 ;  /* 0x0000009f039f7220 */ /* 0x040fe20000410000 */
[----:B------:R3:W3:Y:S01]  /*15c20*/  MUFU.EX2 R229, R30 ;  /* 0x0000001e00e57308 */ /* 0x0006e20000000800 */
[----:B-1----:R-:W-:Y:S02]  /*15c30*/  FMUL.FTZ R26, R2, R198 ;  /* 0x000000c6021a7220 */ /* 0x002fe40000410000 */
[----:B------:R-:W-:Y:S01]  /*15c40*/  FMUL.FTZ R25, R0, R197 ;  /* 0x000000c500197220 */ /* 0x000fe20000410000 */
[----:B------:R-:W-:Y:S01]  /*15c50*/  MOV R197, R216 ;  /* 0x000000d800c57202 */ /* 0x000fe20000000f00 */
[C---:B-----5:R-:W-:Y:S01]  /*15c60*/  FMUL.FTZ R27, R2.reuse, R199 ;  /* 0x000000c7021b7220 */ /* 0x060fe20000410000 */
[-C--:B----4-:R-:W-:Y:S03]  /*15c70*/  HMMA.16816.F32.BF16 R156, R176, R184.reuse, R156 ;  /* 0x000000b8b09c723c */ /* 0x090fe6000004189c */
[C---:B------:R-:W-:Y:S01]  /*15c80*/  FMUL.FTZ R162, R2.reuse, R162 ;  /* 0x000000a202a27220 */ /* 0x040fe20000410000 */
[----:B------:R1:W4:Y:S01]  /*15c90*/  MUFU.EX2 R231, R31 ;  /* 0x0000001f00e77308 */ /* 0x0003220000000800 */
[----:B------:R-:W-:Y:S02]  /*15ca0*/  FMUL.FTZ R163, R2, R163 ;  /* 0x000000a302a37220 */ /* 0x000fe40000410000 */
[C---:B------:R-:W-:Y:S02]  /*15cb0*/  FMUL.FTZ R160, R0.reuse, R160 ;  /* 0x000000a000a07220 */ /* 0x040fe40000410000 */
[C---:B--2---:R-:W-:Y:S03]  /*15cc0*/  FMUL.FTZ R24, R0.reuse, R196 ;  /* 0x000000c400187220 */ /* 0x044fe60000410000 */
[----:B------:R-:W-:Y:S01]  /*15cd0*/  FMUL.FTZ R161, R0, R161 ;  /* 0x000000a100a17220 */ /* 0x000fe20000410000 */
[----:B------:R-:W-:Y:S01]  /*15ce0*/  MOV R196, R218 ;  /* 0x000000da00c47202 */ /* 0x000fe20000000f00 */
[----:B------:R2:W-:Y:S01]  /*15cf0*/  MUFU.EX2 R228, R28 ;  /* 0x0000001c00e47308 */ /* 0x0005e20000000800 */
[--C-:B------:R-:W-:Y:S01]  /*15d00*/  FFMA.FTZ R42, R42, c[0x0][0x23c], -R171.reuse ;  /* 0x00008f002a2a7a23 */ /* 0x100fe200000108ab */
[C---:B------:R-:W-:Y:S04]  /*15d10*/  HMMA.16816.F32.BF16 R24, R172.reuse, R184, R24 ;  /* 0x000000b8ac18723c */ /* 0x040fe80000041818 */
[----:B---3--:R-:W-:Y:S01]  /*15d20*/  FMUL.FTZ R30, R3, R202 ;  /* 0x000000ca031e7220 */ /* 0x008fe20000410000 */
[----:B------:R-:W-:Y:S01]  /*15d30*/  MOV R202, R220 ;  /* 0x000000dc00ca7202 */ /* 0x000fe20000000f00 */
[--C-:B------:R-:W-:Y:S02]  /*15d40*/  FFMA.FTZ R43, R43, c[0x0][0x23c], -R171.reuse ;  /* 0x00008f002b2b7a23 */ /* 0x100fe400000108ab */
[-C--:B------:R-:W-:Y:S01]  /*15d50*/  HMMA.16816.F32.BF16 R160, R172, R186.reuse, R160 ;  /* 0x000000baaca0723c */ /* 0x080fe200000418a0 */
[----:B------:R3:W5:Y:S03]  /*15d60*/  MUFU.EX2 R227, R29 ;  /* 0x0000001d00e37308 */ /* 0x0007660000000800 */
[----:B-1----:R-:W-:Y:S01]  /*15d70*/  FMUL.FTZ R31, R3, R203 ;  /* 0x000000cb031f7220 */ /* 0x002fe20000410000 */
[----:B------:R-:W-:Y:S01]  /*15d80*/  MOV R203, R214 ;  /* 0x000000d600cb7202 */ /* 0x000fe20000000f00 */
[--C-:B------:R-:W-:Y:S01]  /*15d90*/  FFMA.FTZ R40, R40, c[0x0][0x23c], -R212.reuse ;  /* 0x00008f0028287a23 */ /* 0x100fe200000108d4 */
[----:B------:R-:W-:Y:S01]  /*15da0*/  F2FP.BF16.PACK_AB R174, R252, R204 ;  /* 0x000000ccfcae723e */ /* 0x000fe200000010ff */
[--C-:B------:R-:W-:Y:S01]  /*15db0*/  FFMA.FTZ R41, R41, c[0x0][0x23c], -R212.reuse ;  /* 0x00008f0029297a23 */ /* 0x100fe200000108d4 */
[----:B------:R-:W-:Y:S02]  /*15dc0*/  F2FP.BF16.PACK_AB R173, R250, R251 ;  /* 0x000000fbfaad723e */ /* 0x000fe400000010ff */
[----:B------:R-:W-:Y:S01]  /*15dd0*/  MUFU.EX2 R223, R49 ;  /* 0x0000003100df7308 */ /* 0x000fe20000000800 */
[----:B------:R-:W-:Y:S01]  /*15de0*/  F2FP.BF16.PACK_AB R175, R248, R249 ;  /* 0x000000f9f8af723e */ /* 0x000fe200000010ff */
[----:B------:R-:W-:Y:S02]  /*15df0*/  FFMA.FTZ R212, R61, c[0x0][0x23c], -R212 ;  /* 0x00008f003dd47a23 */ /* 0x000fe400000108d4 */
[----:B--2---:R-:W-:Y:S01]  /*15e00*/  FMUL.FTZ R28, R164, R200 ;  /* 0x000000c8a41c7220 */ /* 0x004fe20000410000 */
[----:B------:R-:W-:Y:S01]  /*15e10*/  MOV R200, R209 ;  /* 0x000000d100c87202 */ /* 0x000fe20000000f00 */
[--C-:B------:R-:W-:Y:S01]  /*15e20*/  FFMA.FTZ R66, R66, c[0x0][0x23c], -R170.reuse ;  /* 0x00008f0042427a23 */ /* 0x100fe200000108aa */
[----:B------:R-:W-:Y:S01]  /*15e30*/  MOV R209, R207 ;  /* 0x000000cf00d17202 */ /* 0x000fe20000000f00 */
[----:B------:R-:W-:Y:S01]  /*15e40*/  FFMA.FTZ R170, R67, c[0x0][0x23c], -R170 ;  /* 0x00008f0043aa7a23 */ /* 0x000fe200000108aa */
[----:B------:R-:W-:Y:S01]  /*15e50*/  F2FP.BF16.PACK_AB R172, R213, R200 ;  /* 0x000000c8d5ac723e */ /* 0x000fe200000010ff */
[----:B------:R-:W-:Y:S01]  /*15e60*/  MUFU.EX2 R220, R50 ;  /* 0x0000003200dc7308 */ /* 0x000fe20000000800 */
[----:B------:R-:W-:Y:S01]  /*15e70*/  MOV R207, R217 ;  /* 0x000000d900cf7202 */ /* 0x000fe20000000f00 */
[--C-:B------:R-:W-:Y:S02]  /*15e80*/  FFMA.FTZ R58, R58, c[0x0][0x23c], -R171.reuse ;  /* 0x00008f003a3a7a23 */ /* 0x100fe400000108ab */
[----:B---3--:R-:W-:Y:S01]  /*15e90*/  FMUL.FTZ R29, R164, R201 ;  /* 0x000000c9a41d7220 */ /* 0x008fe20000410000 */
[----:B------:R-:W-:Y:S01]  /*15ea0*/  MOV R201, R215 ;  /* 0x000000d700c97202 */ /* 0x000fe20000000f00 */
[----:B------:R-:W-:Y:S02]  /*15eb0*/  FFMA.FTZ R171, R63, c[0x0][0x23c], -R171 ;  /* 0x00008f003fab7a23 */ /* 0x000fe400000108ab */
[--C-:B------:R-:W-:Y:S02]  /*15ec0*/  FFMA.FTZ R64, R64, c[0x0][0x23c], -R169.reuse ;  /* 0x00008f0040407a23 */ /* 0x100fe400000108a9 */
[----:B------:R1:W-:Y:S01]  /*15ed0*/  MUFU.EX2 R222, R51 ;  /* 0x0000003300de7308 */ /* 0x0003e20000000800 */
[----:B------:R-:W-:Y:S01]  /*15ee0*/  HMMA.16816.F32.BF16 R28, R176, R186, R28 ;  /* 0x000000bab01c723c */ /* 0x000fe2000004181c */
[----:B------:R-:W2:Y:S03]  /*15ef0*/  LDSM.16.MT88.4 R184, [R234+0xc800] ;  /* 0x00c80000eab8783b */ /* 0x000ea60000004200 */
[----:B------:R-:W-:Y:S03]  /*15f00*/  FFMA.FTZ R169, R65, c[0x0][0x23c], -R169 ;  /* 0x00008f0041a97a23 */ /* 0x000fe600000108a9 */
[----:B------:R-:W-:Y:S01]  /*15f10*/  F2FP.BF16.PACK_AB R177, R246, R247 ;  /* 0x000000f7f6b1723e */ /* 0x000fe200000010ff */
[-C--:B------:R-:W-:Y:S01]  /*15f20*/  HMMA.16816.F32.BF16 R4, R172, R180.reuse, R4 ;  /* 0x000000b4ac04723c */ /* 0x080fe20000041804 */
[----:B------:R-:W-:Y:S04]  /*15f30*/  MUFU.EX2 R217, R46 ;  /* 0x0000002e00d97308 */ /* 0x000fe80000000800 */
[----:B------:R-:W-:Y:S02]  /*15f40*/  F2FP.BF16.PACK_AB R176, R229, R230 ;  /* 0x000000e6e5b0723e */ /* 0x000fe400000010ff */
[----:B----4-:R-:W-:Y:S02]  /*15f50*/  F2FP.BF16.PACK_AB R179, R231, R245 ;  /* 0x000000f5e7b3723e */ /* 0x010fe400000010ff */
[----:B-----5:R-:W-:Y:S02]  /*15f60*/  F2FP.BF16.PACK_AB R178, R227, R228 ;  /* 0x000000e4e3b2723e */ /* 0x020fe400000010ff */
[----:B------:R-:W3:Y:S01]  /*15f70*/  MUFU.EX2 R216, R47 ;  /* 0x0000002f00d87308 */ /* 0x000ee20000000800 */
[----:B-1----:R-:W-:Y:S04]  /*15f80*/  LDSM.16.MT88.4 R48, [R235+0xe800] ;  /* 0x00e80000eb30783b */ /* 0x002fe80000004200 */
[C---:B------:R-:W-:Y:S05]  /*15f90*/  HMMA.16816.F32.BF16 R8, R176.reuse, R180, R8 ;  /* 0x000000b4b008723c */ /* 0x040fea0000041808 */
[----:B------:R-:W-:Y:S03]  /*15fa0*/  MUFU.EX2 R214, R44 ;  /* 0x0000002c00d67308 */ /* 0x000fe60000000800 */
[-C--:B------:R-:W-:Y:S07]  /*15fb0*/  HMMA.16816.F32.BF16 R12, R176, R182.reuse, R12 ;  /* 0x000000b6b00c723c */ /* 0x080fee000004180c */
[----:B------:R-:W-:Y:S01]  /*15fc0*/  MUFU.EX2 R67, R62 ;  /* 0x0000003e00437308 */ /* 0x000fe20000000800 */
[C---:B------:R-:W-:Y:S01]  /*15fd0*/  HMMA.16816.F32.BF16 R16, R172.reuse, R182, R16 ;  /* 0x000000b6ac10723c */ /* 0x040fe20000041810 */
[----:B------:R-:W1:Y:S07]  /*15fe0*/  LDSM.16.MT88.4 R180, [R235+0xc800] ;  /* 0x00c80000ebb4783b */ /* 0x000e6e0000004200 */
[-C--:B--2---:R-:W-:Y:S01]  /*15ff0*/  HMMA.16816.F32.BF16 R68, R172, R184.reuse, R68 ;  /* 0x000000b8ac44723c */ /* 0x084fe20000041844 */
[----:B------:R-:W-:Y:S07]  /*16000*/  MUFU.EX2 R65, R56 ;  /* 0x0000003800417308 */ /* 0x000fee0000000800 */
[C---:B------:R-:W-:Y:S03]  /*16010*/  HMMA.16816.F32.BF16 R72, R176.reuse, R184, R72 ;  /* 0x000000b8b048723c */ /* 0x040fe60000041848 */
[----:B------:R-:W-:Y:S05]  /*16020*/  MUFU.EX2 R218, R42 ;  /* 0x0000002a00da7308 */ /* 0x000fea0000000800 */
[-C--:B------:R-:W-:Y:S05]  /*16030*/  HMMA.16816.F32.BF16 R76, R176, R186.reuse, R76 ;  /* 0x000000bab04c723c */ /* 0x080fea000004184c */
[----:B------:R3:W2:Y:S03]  /*16040*/  MUFU.EX2 R199, R43 ;  /* 0x0000002b00c77308 */ /* 0x0006a60000000800 */
[C---:B------:R-:W-:Y:S01]  /*16050*/  HMMA.16816.F32.BF16 R80, R172.reuse, R186, R80 ;  /* 0x000000baac50723c */ /* 0x040fe20000041850 */
[----:B------:R-:W4:Y:S06]  /*16060*/  LDSM.16.MT88.4 R184, [R233+0xe800] ;  /* 0x00e80000e9b8783b */ /* 0x000f2c0000004200 */
[----:B------:R-:W-:Y:S01]  /*16070*/  MUFU.EX2 R198, R40 ;  /* 0x0000002800c67308 */ /* 0x000fe20000000800 */
[-C--:B------:R-:W-:Y:S08]  /*16080*/  HMMA.16816.F32.BF16 R84, R172, R188.reuse, R84 ;  /* 0x000000bcac54723c */ /* 0x080ff00000041854 */
[C---:B------:R-:W-:Y:S01]  /*16090*/  HMMA.16816.F32.BF16 R88, R176.reuse, R188, R88 ;  /* 0x000000bcb058723c */ /* 0x040fe20000041858 */
[----:B------:R2:W5:Y:S03]  /*160a0*/  MUFU.EX2 R215, R41 ;  /* 0x0000002900d77308 */ /* 0x0005660000000800 */
[----:B---3--:R-:W-:Y:S04]  /*160b0*/  F2FP.BF16.PACK_AB R43, R216, R217 ;  /* 0x000000d9d82b723e */ /* 0x008fe800000010ff */
[-C--:B------:R-:W-:Y:S03]  /*160c0*/  HMMA.16816.F32.BF16 R92, R176, R190.reuse, R92 ;  /* 0x000000beb05c723c */ /* 0x080fe6000004185c */
[----:B------:R-:W-:Y:S05]  /*160d0*/  MUFU.EX2 R171, R171 ;  /* 0x000000ab00ab7308 */ /* 0x000fea0000000800 */
[C---:B------:R-:W-:Y:S01]  /*160e0*/  HMMA.16816.F32.BF16 R96, R172.reuse, R190, R96 ;  /* 0x000000beac60723c */ /* 0x040fe20000041860 */
[----:B------:R-:W3:Y:S04]  /*160f0*/  LDSM.16.MT88.4 R188, [R234+0xe800] ;  /* 0x00e80000eabc783b */ /* 0x000ee80000004200 */
[----:B------:R-:W-:Y:S03]  /*16100*/  MUFU.EX2 R212, R212 ;  /* 0x000000d400d47308 */ /* 0x000fe60000000800 */
[-C--:B-1----:R-:W-:Y:S04]  /*16110*/  HMMA.16816.F32.BF16 R100, R172, R180.reuse, R100 ;  /* 0x000000b4ac64723c */ /* 0x082fe80000041864 */
[----:B--2---:R-:W-:Y:S02]  /*16120*/  F2FP.BF16.PACK_AB R41, R199, R218 ;  /* 0x000000dac729723e */ /* 0x004fe400000010ff */
[----:B-----5:R-:W-:Y:S02]  /*16130*/  F2FP.BF16.PACK_AB R40, R215, R198 ;  /* 0x000000c6d728723e */ /* 0x020fe400000010ff */
[C---:B------:R-:W-:Y:S08]  /*16140*/  HMMA.16816.F32.BF16 R104, R176.reuse, R180, R104 ;  /* 0x000000b4b068723c */ /* 0x040ff00000041868 */
[-C--:B------:R-:W-:Y:S08]  /*16150*/  HMMA.16816.F32.BF16 R108, R176, R182.reuse, R108 ;  /* 0x000000b6b06c723c */ /* 0x080ff0000004186c */
[C---:B------:R-:W-:Y:S01]  /*16160*/  HMMA.16816.F32.BF16 R112, R172.reuse, R182, R112 ;  /* 0x000000b6ac70723c */ /* 0x040fe20000041870 */
[----:B------:R-:W1:Y:S07]  /*16170*/  LDSM.16.MT88.4 R180, [R233+0xd000] ;  /* 0x00d00000e9b4783b */ /* 0x000e6e0000004200 */
[-C--:B----4-:R-:W-:Y:S08]  /*16180*/  HMMA.16816.F32.BF16 R116, R172, R184.reuse, R116 ;  /* 0x000000b8ac74723c */ /* 0x090ff00000041874 */
[C---:B------:R-:W-:Y:S07]  /*16190*/  HMMA.16816.F32.BF16 R120, R176.reuse, R184, R120 ;  /* 0x000000b8b078723c */ /* 0x040fee0000041878 */
[----:B------:R-:W-:Y:S01]  /*161a0*/  MOV R185, R213 ;  /* 0x000000d500b97202 */ /* 0x000fe20000000f00 */
[-C--:B------:R-:W-:Y:S01]  /*161b0*/  HMMA.16816.F32.BF16 R124, R176, R186.reuse, R124 ;  /* 0x000000bab07c723c */ /* 0x080fe2000004187c */
[----:B------:R2:W4:Y:S07]  /*161c0*/  MUFU.EX2 R213, R45 ;  /* 0x0000002d00d57308 */ /* 0x00052e0000000800 */
[C---:B------:R-:W-:Y:S08]  /*161d0*/  HMMA.16816.F32.BF16 R128, R172.reuse, R186, R128 ;  /* 0x000000baac80723c */ /* 0x040ff00000041880 */
[-C--:B---3--:R-:W-:Y:S08]  /*161e0*/  HMMA.16816.F32.BF16 R132, R172, R188.reuse, R132 ;  /* 0x000000bcac84723c */ /* 0x088ff00000041884 */
[C---:B------:R-:W-:Y:S01]  /*161f0*/  HMMA.16816.F32.BF16 R136, R176.reuse, R188, R136 ;  /* 0x000000bcb088723c */ /* 0x040fe20000041888 */
[----:B--2---:R-:W2:Y:S03]  /*16200*/  LDSM.16.MT88.4 R44, [R234+0xd000] ;  /* 0x00d00000ea2c783b */ /* 0x004ea60000004200 */
[----:B----4-:R-:W-:Y:S03]  /*16210*/  F2FP.BF16.PACK_AB R42, R213, R214 ;  /* 0x000000d6d52a723e */ /* 0x010fe600000010ff */
[----:B------:R-:W-:Y:S01]  /*16220*/  MOV R189, R210 ;  /* 0x000000d200bd7202 */ /* 0x000fe20000000f00 */
[-C--:B------:R-:W-:Y:S01]  /*16230*/  HMMA.16816.F32.BF16 R20, R176, R190.reuse, R20 ;  /* 0x000000beb014723c */ /* 0x080fe20000041814 */
[----:B------:R-:W-:Y:S03]  /*16240*/  MUFU.EX2 R210, R52 ;  /* 0x0000003400d27308 */ /* 0x000fe60000000800 */
[----:B------:R-:W-:Y:S04]  /*16250*/  MOV R188, R211 ;  /* 0x000000d300bc7202 */ /* 0x000fe80000000f00 */
[C---:B------:R-:W-:Y:S03]  /*16260*/  HMMA.16816.F32.BF16 R140, R172.reuse, R190, R140 ;  /* 0x000000beac8c723c */ /* 0x040fe6000004188c */
[----:B------:R-:W-:Y:S04]  /*16270*/  MUFU.EX2 R211, R53 ;  /* 0x0000003500d37308 */ /* 0x000fe80000000800 */
[----:B------:R-:W-:Y:S01]  /*16280*/  MOV R191, R208 ;  /* 0x000000d000bf7202 */ /* 0x000fe20000000f00 */
[-C--:B------:R-:W-:Y:S04]  /*16290*/  HMMA.16816.F32.BF16 R32, R172, R36.reuse, R32 ;  /* 0x00000024ac20723c */ /* 0x080fe80000041820 */
[----:B------:R-:W-:Y:S01]  /*162a0*/  MOV R190, R209 ;  /* 0x000000d100be7202 */ /* 0x000fe20000000f00 */
[----:B------:R-:W-:Y:S03]  /*162b0*/  MUFU.EX2 R208, R169 ;  /* 0x000000a900d07308 */ /* 0x000fe60000000800 */
[C---:B------:R-:W-:Y:S07]  /*162c0*/  HMMA.16816.F32.BF16 R144, R176.reuse, R36, R144 ;  /* 0x00000024b090723c */ /* 0x040fee0000041890 */
[----:B------:R-:W-:Y:S01]  /*162d0*/  MUFU.EX2 R169, R59 ;  /* 0x0000003b00a97308 */ /* 0x000fe20000000800 */
[-C--:B------:R-:W-:Y:S04]  /*162e0*/  HMMA.16816.F32.BF16 R148, R176, R38.reuse, R148 ;  /* 0x00000026b094723c */ /* 0x080fe80000041894 */
[----:B------:R-:W-:Y:S02]  /*162f0*/  F2FP.BF16.PACK_AB R36, R224, R226 ;  /* 0x000000e2e024723e */ /* 0x000fe400000010ff */
[----:B------:R-:W-:Y:S02]  /*16300*/  F2FP.BF16.PACK_AB R37, R219, R221 ;  /* 0x000000dddb25723e */ /* 0x000fe400000010ff */
[C---:B------:R-:W-:Y:S01]  /*16310*/  HMMA.16816.F32.BF16 R152, R172.reuse, R38, R152 ;  /* 0x00000026ac98723c */ /* 0x040fe20000041898 */
[----:B------:R-:W-:Y:S06]  /*16320*/  MUFU.EX2 R209, R64 ;  /* 0x0000004000d17308 */ /* 0x000fec0000000800 */
[----:B------:R-:W-:Y:S01]  /*16330*/  F2FP.BF16.PACK_AB R38, R223, R225 ;  /* 0x000000e1df26723e */ /* 0x000fe200000010ff */
[-C--:B------:R-:W-:Y:S03]  /*16340*/  HMMA.16816.F32.BF16 R156, R172, R48.reuse, R156 ;  /* 0x00000030ac9c723c */ /* 0x080fe6000004189c */
[----:B------:R3:W-:Y:S01]  /*16350*/  MUFU.EX2 R64, R60 ;  /* 0x0000003c00407308 */ /* 0x0007e20000000800 */
[----:B------:R-:W-:Y:S04]  /*16360*/  F2FP.BF16.PACK_AB R39, R222, R220 ;  /* 0x000000dcde27723e */ /* 0x000fe800000010ff */
[C---:B------:R-:W-:Y:S08]  /*16370*/  HMMA.16816.F32.BF16 R24, R176.reuse, R48, R24 ;  /* 0x00000030b018723c */ /* 0x040ff00000041818 */
[-C--:B------:R-:W-:Y:S01]  /*16380*/  HMMA.16816.F32.BF16 R160, R176, R50.reuse, R160 ;  /* 0x00000032b0a0723c */ /* 0x080fe200000418a0 */
[----:B------:R-:W4:Y:S04]  /*16390*/  LDL.LU R177, [R1+0x18] ;  /* 0x0000180001b17983 */ /* 0x000f280000300800 */
[----:B------:R-:W5:Y:S02]  /*163a0*/  LDL.LU R176, [R1+0x1c] ;  /* 0x00001c0001b07983 */ /* 0x000f640000300800 */
[----:B------:R-:W-:Y:S01]  /*163b0*/  MOV R179, R185 ;  /* 0x000000b900b37202 */ /* 0x000fe20000000f00 */
[----:B------:R-:W-:Y:S01]  /*163c0*/  HMMA.16816.F32.BF16 R28, R172, R50, R28 ;  /* 0x00000032ac1c723c */ /* 0x000fe2000004181c */
[----:B------:R-:W2:Y:S03]  /*163d0*/  LDSM.16.MT88.4 R48, [R236+0xd000] ;  /* 0x00d00000ec30783b */ /* 0x000ea60000004200 */
[----:B------:R-:W-:Y:S02]  /*163e0*/  MOV R185, R205 ;  /* 0x000000cd00b97202 */ /* 0x000fe40000000f00 */
[----:B------:R-:W-:Y:S01]  /*163f0*/  MOV R178, R203 ;  /* 0x000000cb00b27202 */ /* 0x000fe20000000f00 */
[----:B------:R-:W-:Y:S01]  /*16400*/  MUFU.EX2 R205, R66 ;  /* 0x0000004200cd7308 */ /* 0x000fe20000000800 */
[-C--:B-1----:R-:W-:Y:S01]  /*16410*/  HMMA.16816.F32.BF16 R4, R36, R180.reuse, R4 ;  /* 0x000000b42404723c */ /* 0x082fe20000041804 */
[----:B------:R-:W1:Y:S04]  /*16420*/  LDSM.16.MT88.4 R172, [R235+0xd000] ;  /* 0x00d00000ebac783b */ /* 0x000e680000004200 */
[----:B------:R-:W-:Y:S02]  /*16430*/  MOV R203, R195 ;  /* 0x000000c300cb7202 */ /* 0x000fe40000000f00 */
[----:B------:R-:W-:Y:S01]  /*16440*/  MOV R195, R193 ;  /* 0x000000c100c37202 */ /* 0x000fe20000000f00 */
[C---:B------:R-:W-:Y:S01]  /*16450*/  HMMA.16816.F32.BF16 R8, R40.reuse, R180, R8 ;  /* 0x000000b42808723c */ /* 0x040fe20000041808 */
[----:B------:R-:W5:Y:S01]  /*16460*/  LDL.LU R180, [R1+0x14] ;  /* 0x0000140001b47983 */ /* 0x000f620000300800 */
[----:B------:R-:W-:Y:S02]  /*16470*/  MUFU.EX2 R66, R57 ;  /* 0x0000003900427308 */ /* 0x000fe40000000800 */
[----:B------:R-:W-:Y:S01]  /*16480*/  MOV R193, R206 ;  /* 0x000000ce00c17202 */ /* 0x000fe20000000f00 */
[----:B---3--:R-:W-:Y:S02]  /*16490*/  LDSM.16.MT88.4 R60, [R236+0xf800] ;  /* 0x00f80000ec3c783b */ /* 0x008fe40000004200 */
[----:B------:R-:W-:Y:S01]  /*164a0*/  MOV R181, R204 ;  /* 0x000000cc00b57202 */ /* 0x000fe20000000f00 */
[-C--:B------:R-:W-:Y:S04]  /*164b0*/  HMMA.16816.F32.BF16 R12, R40, R182.reuse, R12 ;  /* 0x000000b6280c723c */ /* 0x080fe8000004180c */
[----:B------:R-:W-:Y:S04]  /*164c0*/  MUFU.EX2 R206, R54 ;  /* 0x0000003600ce7308 */ /* 0x000fe80000000800 */
[C---:B------:R-:W-:Y:S01]  /*164d0*/  HMMA.16816.F32.BF16 R16, R36.reuse, R182, R16 ;  /* 0x000000b62410723c */ /* 0x040fe20000041810 */
[----:B------:R-:W3:Y:S05]  /*164e0*/  LDL.LU R182, [R1+0x20] ;  /* 0x0000200001b67983 */ /* 0x000eea0000300800 */
[----:B------:R-:W-:Y:S01]  /*164f0*/  MUFU.EX2 R204, R170 ;  /* 0x000000aa00cc7308 */ /* 0x000fe20000000800 */
[----:B------:R-:W-:Y:S01]  /*16500*/  MOV R183, R207 ;  /* 0x000000cf00b77202 */ /* 0x000fe20000000f00 */
[-C--:B--2---:R-:W-:Y:S08]  /*16510*/  HMMA.16816.F32.BF16 R68, R36, R44.reuse, R68 ;  /* 0x0000002c2444723c */ /* 0x084ff00000041844 */
[C---:B------:R-:W-:Y:S01]  /*16520*/  HMMA.16816.F32.BF16 R72, R40.reuse, R44, R72 ;  /* 0x0000002c2848723c */ /* 0x040fe20000041848 */
[----:B------:R2:W-:Y:S07]  /*16530*/  MUFU.EX2 R207, R55 ;  /* 0x0000003700cf7308 */ /* 0x0005ee0000000800 */
[-C--:B------:R-:W-:Y:S03]  /*16540*/  HMMA.16816.F32.BF16 R76, R40, R46.reuse, R76 ;  /* 0x0000002e284c723c */ /* 0x080fe6000004184c */
[----:B------:R1:W1:Y:S05]  /*16550*/  MUFU.EX2 R170, R58 ;  /* 0x0000003a00aa7308 */ /* 0x00026a0000000800 */
[C---:B------:R-:W-:Y:S01]  /*16560*/  HMMA.16816.F32.BF16 R80, R36.reuse, R46, R80 ;  /* 0x0000002e2450723c */ /* 0x040fe20000041850 */
[----:B------:R-:W1:Y:S07]  /*16570*/  LDSM.16.MT88.4 R44, [R233+0xf000] ;  /* 0x00f00000e92c783b */ /* 0x000e6e0000004200 */
[-C--:B------:R-:W-:Y:S01]  /*16580*/  HMMA.16816.F32.BF16 R84, R36, R48.reuse, R84 ;  /* 0x000000302454723c */ /* 0x080fe20000041854 */
[----:B--2---:R-:W-:Y:S07]  /*16590*/  LDSM.16.MT88.4 R52, [R236+0xd800] ;  /* 0x00d80000ec34783b */ /* 0x004fee0000004200 */
[C---:B------:R-:W-:Y:S04]  /*165a0*/  HMMA.16816.F32.BF16 R88, R40.reuse, R48, R88 ;  /* 0x000000302858723c */ /* 0x040fe80000041858 */
[----:B-1----:R-:W-:Y:S02]  /*165b0*/  MOV R58, R185 ;  /* 0x000000b9003a7202 */ /* 0x002fe40000000f00 */
[----:B------:R-:W-:Y:S02]  /*165c0*/  LDSM.16.MT88.4 R184, [R233+0xd800] ;  /* 0x00d80000e9b8783b */ /* 0x000fe40000004200 */
        /* <DEDUP_REMOVED lines=21> */
[C---:B------:R-:W-:Y:S08]  /*16720*/  HMMA.16816.F32.BF16 R152, R36.reuse, R174, R152 ;  /* 0x000000ae2498723c */ /* 0x040ff00000041898 */
[-C--:B------:R-:W-:Y:S08]  /*16730*/  HMMA.16816.F32.BF16 R156, R36, R44.reuse, R156 ;  /* 0x0000002c249c723c */ /* 0x080ff0000004189c */
[C---:B------:R-:W-:Y:S08]  /*16740*/  HMMA.16816.F32.BF16 R24, R40.reuse, R44, R24 ;  /* 0x0000002c2818723c */ /* 0x040ff00000041818 */
[-C--:B------:R-:W-:Y:S01]  /*16750*/  HMMA.16816.F32.BF16 R160, R40, R46.reuse, R160 ;  /* 0x0000002e28a0723c */ /* 0x080fe200000418a0 */
[----:B------:R-:W-:Y:S07]  /*16760*/  LDSM.16.MT88.4 R40, [R233+0xf800] ;  /* 0x00f80000e928783b */ /* 0x000fee0000004200 */
[----:B------:R-:W-:Y:S01]  /*16770*/  HMMA.16816.F32.BF16 R28, R36, R46, R28 ;  /* 0x0000002e241c723c */ /* 0x000fe2000004181c */
[----:B------:R-:W-:Y:S06]  /*16780*/  LDSM.16.MT88.4 R44, [R234+0xf800] ;  /* 0x00f80000ea2c783b */ /* 0x000fec0000004200 */
[----:B------:R-:W-:Y:S02]  /*16790*/  F2FP.BF16.PACK_AB R37, R169, R170 ;  /* 0x000000aaa925723e */ /* 0x000fe400000010ff */
[----:B------:R-:W-:Y:S03]  /*167a0*/  F2FP.BF16.PACK_AB R39, R171, R67 ;  /* 0x00000043ab27723e */ /* 0x000fe600000010ff */
[----:B------:R-:W-:Y:S02]  /*167b0*/  F2FP.BF16.PACK_AB R36, R66, R65 ;  /* 0x000000414224723e */ /* 0x000fe400000010ff */
[----:B------:R-:W-:Y:S01]  /*167c0*/  F2FP.BF16.PACK_AB R38, R212, R64 ;  /* 0x00000040d426723e */ /* 0x000fe200000010ff */
[----:B----4-:R-:W-:Y:S01]  /*167d0*/  FFMA.FTZ R3, R3, R177, R203 ;  /* 0x000000b103037223 */ /* 0x010fe200000100cb */
[----:B------:R-:W-:Y:S01]  /*167e0*/  F2FP.BF16.PACK_AB R203, R204, R205 ;  /* 0x000000cdcccb723e */ /* 0x000fe200000010ff */
[----:B-----5:R-:W-:Y:S01]  /*167f0*/  FFMA.FTZ R0, R0, R176, R202 ;  /* 0x000000b000007223 */ /* 0x020fe200000100ca */
[----:B------:R-:W-:Y:S01]  /*16800*/  F2FP.BF16.PACK_AB R202, R208, R209 ;  /* 0x000000d1d0ca723e */ /* 0x000fe200000010ff */
[----:B------:R-:W-:Y:S04]  /*16810*/  FFMA.FTZ R164, R164, R180, R183 ;  /* 0x000000b4a4a47223 */ /* 0x000fe800000100b7 */
[----:B------:R-:W-:Y:S02]  /*16820*/  FADD.FTZ R197, R197, R164 ;  /* 0x000000a4c5c57221 */ /* 0x000fe40000010000 */
[----:B------:R-:W-:Y:S01]  /*16830*/  FADD.FTZ R164, R201, R3 ;  /* 0x00000003c9a47221 */ /* 0x000fe20000010000 */
[----:B------:R-:W-:Y:S02]  /*16840*/  F2FP.BF16.PACK_AB R201, R207, R206 ;  /* 0x000000cecfc9723e */ /* 0x000fe400000010ff */
[----:B------:R-:W-:Y:S02]  /*16850*/  MOV R3, R200 ;  /* 0x000000c800037202 */ /* 0x000fe40000000f00 */
[----:B------:R-:W-:Y:S01]  /*16860*/  F2FP.BF16.PACK_AB R200, R211, R210 ;  /* 0x000000d2d3c8723e */ /* 0x000fe200000010ff */
[----:B---3--:R-:W-:Y:S02]  /*16870*/  FFMA.FTZ R2, R2, R182, R58 ;  /* 0x000000b602027223 */ /* 0x008fe4000001003a */
[----:B------:R-:W2:Y:S02]  /*16880*/  LDSM.16.MT88.4 R56, [R235+0xd800] ;  /* 0x00d80000eb38783b */ /* 0x000ea40000004200 */
[----:B------:R-:W-:Y:S02]  /*16890*/  FADD.FTZ R196, R196, R2 ;  /* 0x00000002c4c47221 */ /* 0x000fe40000010000 */
[----:B------:R-:W-:Y:S01]  /*168a0*/  FADD.FTZ R2, R178, R0 ;  /* 0x00000000b2027221 */ /* 0x000fe20000010000 */
[----:B------:R-:W-:Y:S02]  /*168b0*/  MOV R0, R179 ;  /* 0x000000b300007202 */ /* 0x000fe40000000f00 */
[-C--:B------:R-:W-:Y:S07]  /*168c0*/  HMMA.16816.F32.BF16 R176, R200, R184.reuse, R4 ;  /* 0x000000b8c8b0723c */ /* 0x080fee0000041804 */
[----:B------:R-:W-:Y:S01]  /*168d0*/  MOV R7, R181 ;  /* 0x000000b500077202 */ /* 0x000fe20000000f00 */
[C---:B------:R-:W-:Y:S07]  /*168e0*/  HMMA.16816.F32.BF16 R172, R36.reuse, R184, R8 ;  /* 0x000000b824ac723c */ /* 0x040fee0000041808 */
[----:B------:R-:W-:Y:S01]  /*168f0*/  MOV R10, R0 ;  /* 0x00000000000a7202 */ /* 0x000fe20000000f00 */
[-C--:B------:R-:W-:Y:S04]  /*16900*/  HMMA.16816.F32.BF16 R180, R36, R186.reuse, R12 ;  /* 0x000000ba24b4723c */ /* 0x080fe8000004180c */
[----:B------:R-:W-:Y:S02]  /*16910*/  MOV R0, R190 ;  /* 0x000000be00007202 */ /* 0x000fe40000000f00 */
[----:B------:R-:W-:Y:S02]  /*16920*/  MOV R11, R3 ;  /* 0x00000003000b7202 */ /* 0x000fe40000000f00 */
[C---:B------:R-:W-:Y:S04]  /*16930*/  HMMA.16816.F32.BF16 R184, R200.reuse, R186, R16 ;  /* 0x000000bac8b8723c */ /* 0x040fe80000041810 */
[----:B------:R-:W-:Y:S01]  /*16940*/  MOV R15, R7 ;  /* 0x00000007000f7202 */ /* 0x000fe20000000f00 */
[----:B------:R-:W-:Y:S01]  /*16950*/  FADD.FTZ R0, R0, R196 ;  /* 0x000000c400007221 */ /* 0x000fe20000010000 */
[----:B------:R-:W3:Y:S01]  /*16960*/  LDSM.16.MT88.4 R4, [R235+0xf800] ;  /* 0x00f80000eb04783b */ /* 0x000ee20000004200 */
[----:B------:R-:W-:Y:S01]  /*16970*/  MOV R3, R191 ;  /* 0x000000bf00037202 */ /* 0x000fe20000000f00 */
[-C--:B-1----:R-:W-:Y:S04]  /*16980*/  HMMA.16816.F32.BF16 R68, R200, R48.reuse, R68 ;  /* 0x00000030c844723c */ /* 0x082fe80000041844 */
[----:B------:R-:W-:Y:S01]  /*16990*/  FADD.FTZ R3, R3, R197 ;  /* 0x000000c503037221 */ /* 0x000fe20000010000 */
[----:B------:R-:W-:Y:S02]  /*169a0*/  MOV R9, R189 ;  /* 0x000000bd00097202 */ /* 0x000fe40000000f00 */
[----:B------:R-:W-:Y:S01]  /*169b0*/  MOV R12, R195 ;  /* 0x000000c3000c7202 */ /* 0x000fe20000000f00 */
[C---:B------:R-:W-:Y:S04]  /*169c0*/  HMMA.16816.F32.BF16 R72, R36.reuse, R48, R72 ;  /* 0x000000302448723c */ /* 0x040fe80000041848 */
[----:B------:R-:W-:Y:S01]  /*169d0*/  MOV R13, R194 ;  /* 0x000000c2000d7202 */ /* 0x000fe20000000f00 */
[----:B------:R-:W-:Y:S01]  /*169e0*/  FADD.FTZ R0, R12, R0 ;  /* 0x000000000c007221 */ /* 0x000fe20000010000 */
[----:B------:R-:W-:Y:S02]  /*169f0*/  MOV R14, R193 ;  /* 0x000000c1000e7202 */ /* 0x000fe40000000f00 */
[-C--:B------:R-:W-:Y:S04]  /*16a00*/  HMMA.16816.F32.BF16 R76, R36, R50.reuse, R76 ;  /* 0x00000032244c723c */ /* 0x080fe8000004184c */
        /* <DEDUP_REMOVED lines=60> */
[-C--:B------:R-:W-:Y:S08]  /*16dd0*/  HMMA.16816.F32.BF16 R148, R36, R62.reuse, R148 ;  /* 0x0000003e2494723c */ /* 0x080ff00000041894 */
[C---:B------:R-:W-:Y:S08]  /*16de0*/  HMMA.16816.F32.BF16 R152, R200.reuse, R62, R152 ;  /* 0x0000003ec898723c */ /* 0x040ff00000041898 */
[-C--:B---3--:R-:W-:Y:S08]  /*16df0*/  HMMA.16816.F32.BF16 R156, R200, R4.reuse, R156 ;  /* 0x00000004c89c723c */ /* 0x088ff0000004189c */
[C---:B------:R-:W-:Y:S07]  /*16e00*/  HMMA.16816.F32.BF16 R196, R36.reuse, R4, R24 ;  /* 0x0000000424c4723c */ /* 0x040fee0000041818 */
[----:B------:R-:W-:Y:S01]  /*16e10*/  FADD.FTZ R4, R220, R9 ;  /* 0x00000009dc047221 */ /* 0x000fe20000010000 */
[-C--:B------:R-:W-:Y:S04]  /*16e20*/  HMMA.16816.F32.BF16 R160, R36, R6.reuse, R160 ;  /* 0x0000000624a0723c */ /* 0x080fe800000418a0 */
[----:B------:R-:W-:Y:S02]  /*16e30*/  FADD.FTZ R3, R222, R4 ;  /* 0x00000004de037221 */ /* 0x000fe40000010000 */
[----:B------:R-:W-:Y:S01]  /*16e40*/  FADD.FTZ R5, R169, R0 ;  /* 0x00000000a9057221 */ /* 0x000fe20000010000 */
[----:B------:R-:W-:Y:S01]  /*16e50*/  MOV R169, R167 ;  /* 0x000000a700a97202 */ /* 0x000fe20000000f00 */
[----:B------:R-:W-:Y:S01]  /*16e60*/  FADD.FTZ R4, R206, R3 ;  /* 0x00000003ce047221 */ /* 0x000fe20000010000 */
[----:B------:R-:W-:Y:S04]  /*16e70*/  HMMA.16816.F32.BF16 R200, R200, R6, R28 ;  /* 0x00000006c8c8723c */ /* 0x000fe8000004181c */
[----:B------:R-:W-:Y:S02]  /*16e80*/  FADD.FTZ R3, R65, R2 ;  /* 0x0000000241037221 */ /* 0x000fe40000010000 */
[----:B------:R-:W-:Y:S02]  /*16e90*/  FADD.FTZ R2, R211, R8 ;  /* 0x00000008d3027221 */ /* 0x000fe40000010000 */
[----:B------:R-:W-:Y:S04]  /*16ea0*/  FADD.FTZ R5, R67, R5 ;  /* 0x0000000543057221 */ /* 0x000fe80000010000 */
[----:B------:R-:W-:Y:S02]  /*16eb0*/  FADD.FTZ R0, R207, R4 ;  /* 0x00000004cf007221 */ /* 0x000fe40000010000 */
[----:B------:R-:W-:Y:S01]  /*16ec0*/  FADD.FTZ R5, R171, R5 ;  /* 0x00000005ab057221 */ /* 0x000fe20000010000 */
[----:B------:R-:W-:Y:S01]  /*16ed0*/  MOV R171, R166 ;  /* 0x000000a600ab7202 */ /* 0x000fe20000000f00 */
        /* <DEDUP_REMOVED lines=12> */
.L_x_336:
[----:B------:R-:W2:Y:S01]  /*16fa0*/  LDL.LU R2, [R1+0x14] ;  /* 0x0000140001027983 */ /* 0x000ea20000300800 */
        /* <DEDUP_REMOVED lines=71> */
[----:B---3--:R-:W-:Y:S01]  /*17420*/  FMUL.FTZ R22, R0, R85 ;  /* 0x0000005500167220 */ /* 0x008fe20000410000 */
[----:B------:R-:W-:Y:S01]  /*17430*/  MOV R2, 0x3f800000 ;  /* 0x3f80000000027802 */ /* 0x000fe20000000f00 */
[----:B------:R-:W1:Y:S01]  /*17440*/  S2R R85, SR_TID.X ;  /* 0x0000000000557919 */ /* 0x000e620000002100 */
[----:B------:R-:W-:Y:S01]  /*17450*/  FSETP.NE.FTZ.AND P0, PT, R170, RZ, PT ;  /* 0x000000ffaa00720b */ /* 0x000fe20003f15000 */
[C---:B------:R-:W-:Y:S02]  /*17460*/  FMUL.FTZ R176, R0.reuse, R176 ;  /* 0x000000b000b07220 */ /* 0x040fe40000410000 */
[C---:B------:R-:W-:Y:S02]  /*17470*/  FMUL.FTZ R6, R0.reuse, R177 ;  /* 0x000000b100067220 */ /* 0x040fe40000410000 */
[C---:B------:R-:W-:Y:S02]  /*17480*/  FMUL.FTZ R184, R0.reuse, R184 ;  /* 0x000000b800b87220 */ /* 0x040fe40000410000 */
[----:B------:R-:W-:Y:S01]  /*17490*/  FMUL.FTZ R4, R0, R185 ;  /* 0x000000b900047220 */ /* 0x000fe20000410000 */
[----:B------:R-:W-:Y:S01]  /*174a0*/  F2FP.BF16.PACK_AB R6, R6, R176 ;  /* 0x000000b00606723e */ /* 0x000fe200000010ff */
[----:B------:R-:W2:Y:S01]  /*174b0*/  @P3 MUFU.RCP R2, R171 ;  /* 0x000000ab00023308 */ /* 0x000ea20000001000 */
        /* <DEDUP_REMOVED lines=43> */
[C---:B------:R-:W-:Y:S01]  /*17770*/  FMUL.FTZ R178, R3.reuse, R178 ;  /* 0x000000b203b27220 */ /* 0x040fe20000410000 */
[----:B------:R-:W-:Y:S01]  /*17780*/  F2FP.BF16.PACK_AB R32, R32, R156 ;  /* 0x0000009c2020723e */ /* 0x000fe200000010ff */
[----:B------:R-:W-:Y:S01]  /*17790*/  FMUL.FTZ R5, R3, R179 ;  /* 0x000000b303057220 */ /* 0x000fe20000410000 */
[-C--:B-----5:R-:W-:Y:S01]  /*177a0*/  LEA.HI R26, R87, R85.reuse, RZ, 0x2 ;  /* 0x00000055571a7211 */ /* 0x0a0fe200078f10ff */
[----:B------:R-:W1:Y:S01]  /*177b0*/  @P0 MUFU.RCP R0, R170 ;  /* 0x000000aa00000308 */ /* 0x000e620000001000 */
        /* <DEDUP_REMOVED lines=8> */
[C---:B------:R-:W-:Y:S01]  /*17840*/  FMUL.FTZ R82, R3.reuse, R82 ;  /* 0x0000005203527220 */ /* 0x040fe20000410000 */
[----:B------:R-:W-:Y:S01]  /*17850*/  F2FP.BF16.PACK_AB R28, R28, R200 ;  /* 0x000000c81c1c723e */ /* 0x000fe200000010ff */
[----:B------:R-:W-:Y:S01]  /*17860*/  FMUL.FTZ R14, R3, R83 ;  /* 0x00000053030e7220 */ /* 0x000fe20000410000 */
[----:B------:R-:W-:Y:S01]  /*17870*/  F2FP.BF16.PACK_AB R11, R11, R70 ;  /* 0x000000460b0b723e */ /* 0x000fe200000010ff */
[----:B------:R-:W-:-:S02]  /*17880*/  FMUL.FTZ R86, R3, R86 ;  /* 0x0000005603567220 */ /* 0x000fc40000410000 */
[C---:B------:R-:W-:Y:S01]  /*17890*/  FMUL.FTZ R98, R3.reuse, R98 ;  /* 0x0000006203627220 */ /* 0x040fe20000410000 */
[----:B------:R-:W-:Y:S01]  /*178a0*/  F2FP.BF16.PACK_AB R14, R14, R82 ;  /* 0x000000520e0e723e */ /* 0x000fe200000010ff */
        /* <DEDUP_REMOVED lines=83> */
[C---:B------:R-:W-:Y:S01]  /*17de0*/  FMUL.FTZ R8, R0.reuse, R174 ;  /* 0x000000ae00087220 */ /* 0x040fe20000410000 */
[----:B------:R-:W-:Y:S01]  /*17df0*/  LEA.HI R3, R3, R2, RZ, 0x3 ;  /* 0x0000000203037211 */ /* 0x000fe200078f18ff */
[----:B------:R-:W-:-:S02]  /*17e00*/  FMUL.FTZ R183, R0, R183 ;  /* 0x000000b700b77220 */ /* 0x000fc40000410000 */
[C---:B------:R-:W-:Y:S01]  /*17e10*/  FMUL.FTZ R13, R0.reuse, R182 ;  /* 0x000000b6000d7220 */ /* 0x040fe20000410000 */
[----:B------:R-:W-:Y:S01]  /*17e20*/  LOP3.LUT R3, R3, 0xfffffff8, RZ, 0xc0, !PT ;  /* 0xfffffff803037812 */ /* 0x000fe200078ec0ff */
[C---:B------:R-:W-:Y:S01]  /*17e30*/  FMUL.FTZ R75, R0.reuse, R75 ;  /* 0x0000004b004b7220 */ /* 0x040fe20000410000 */
[----:B------:R-:W-:Y:S01]  /*17e40*/  F2FP.BF16.PACK_AB R8, R175, R8 ;  /* 0x00000008af08723e */ /* 0x000fe200000010ff */
[----:B------:R-:W-:Y:S01]  /*17e50*/  FMUL.FTZ R17, R0, R74 ;  /* 0x0000004a00117220 */ /* 0x000fe20000410000 */
[----:B------:R-:W-:Y:S01]  /*17e60*/  IADD3 R3, R2, -R3, RZ ;  /* 0x8000000302037210 */ /* 0x000fe20007ffe0ff */
[C---:B------:R-:W-:Y:S01]  /*17e70*/  FMUL.FTZ R79, R0.reuse, R79 ;  /* 0x0000004f004f7220 */ /* 0x040fe20000410000 */
[----:B------:R-:W-:Y:S01]  /*17e80*/  F2FP.BF16.PACK_AB R13, R183, R13 ;  /* 0x0000000db70d723e */ /* 0x000fe200000010ff */
[C---:B------:R-:W-:Y:S01]  /*17e90*/  FMUL.FTZ R23, R0.reuse, R78 ;  /* 0x0000004e00177220 */ /* 0x040fe20000410000 */
        /* <DEDUP_REMOVED lines=38> */
[----:B------:R-:W-:Y:S02]  /*18100*/  F2FP.BF16.PACK_AB R29, R199, R29 ;  /* 0x0000001dc71d723e */ /* 0x000fe400000010ff */
        /* <DEDUP_REMOVED lines=19> */
[----:B------:R4:W-:Y:S04]  /*18240*/  STS [R0+0x2000], R9 ;  /* 0x0020000900007388 */ /* 0x0009e80000000800 */
[----:B------:R4:W-:Y:S01]  /*18250*/  STS [R0+0x2400], R8 ;  /* 0x0024000800007388 */ /* 0x0009e20000000800 */
[----:B-1----:R-:W-:-:S03]  /*18260*/  MOV R5, 0x40 ;  /* 0x0000004000057802 */ /* 0x002fc60000000f00 */
[----:B------:R-:W-:Y:S01]  /*18270*/  STS [R2+0x2000], R10 ;  /* 0x0020000a02007388 */ /* 0x000fe20000000800 */
[----:B------:R-:W-:-:S03]  /*18280*/  SEL R5, R5, 0xffffffc0, !P2 ;  /* 0xffffffc005057807 */ /* 0x000fc60005000000 */
[----:B------:R1:W-:Y:S01]  /*18290*/  STS [R2+0x2400], R13 ;  /* 0x0024000d02007388 */ /* 0x0003e20000000800 */
[C---:B--2---:R-:W-:Y:S02]  /*182a0*/  IADD3 R4, R0.reuse, R3, RZ ;  /* 0x0000000300047210 */ /* 0x044fe40007ffe0ff */
[-C--:B------:R-:W-:Y:S02]  /*182b0*/  IADD3 R3, R3, R2.reuse, RZ ;  /* 0x0000000203037210 */ /* 0x080fe40007ffe0ff */
[-C--:B---3--:R-:W-:Y:S01]  /*182c0*/  IADD3 R7, R0, R5.reuse, RZ ;  /* 0x0000000500077210 */ /* 0x088fe20007ffe0ff */
[----:B------:R2:W-:Y:S01]  /*182d0*/  STS [R4], R12 ;  /* 0x0000000c04007388 */ /* 0x0005e20000000800 */
[----:B------:R-:W-:Y:S02]  /*182e0*/  IADD3 R6, R4, R5, RZ ;  /* 0x0000000504067210 */ /* 0x000fe40007ffe0ff */
[----:B----4-:R-:W-:Y:S01]  /*182f0*/  MOV R9, 0x7f800000 ;  /* 0x7f80000000097802 */ /* 0x010fe20000000f00 */
[----:B------:R-:W-:Y:S01]  /*18300*/  STS [R4+0x400], R11 ;  /* 0x0004000b04007388 */ /* 0x000fe20000000800 */
[----:B------:R-:W-:-:S03]  /*18310*/  IADD3 R8, R5, R2, RZ ;  /* 0x0000000205087210 */ /* 0x000fc60007ffe0ff */
[----:B------:R-:W-:Y:S01]  /*18320*/  STS [R3], R15 ;  /* 0x0000000f03007388 */ /* 0x000fe20000000800 */
[----:B------:R-:W-:-:S03]  /*18330*/  IADD3 R5, R3, R5, RZ ;  /* 0x0000000503057210 */ /* 0x000fc60007ffe0ff */
[----:B------:R3:W-:Y:S04]  /*18340*/  STS [R3+0x400], R14 ;  /* 0x0004000e03007388 */ /* 0x0007e80000000800 */
[----:B------:R-:W-:Y:S01]  /*18350*/  STS [R4+0x2000], R16 ;  /* 0x0020001004007388 */ /* 0x000fe20000000800 */
[----:B-1----:R-:W-:-:S03]  /*18360*/  MOV R13, 0x7f800000 ;  /* 0x7f800000000d7802 */ /* 0x002fc60000000f00 */
[----:B------:R-:W-:Y:S04]  /*18370*/  STS [R4+0x2400], R17 ;  /* 0x0024001104007388 */ /* 0x000fe80000000800 */
[----:B------:R-:W-:Y:S01]  /*18380*/  STS [R3+0x2000], R24 ;  /* 0x0020001803007388 */ /* 0x000fe20000000800 */
[----:B--2---:R-:W-:-:S03]  /*18390*/  MOV R12, 0x7f800000 ;  /* 0x7f800000000c7802 */ /* 0x004fc60000000f00 */
[----:B------:R-:W-:Y:S04]  /*183a0*/  STS [R3+0x2400], R23 ;  /* 0x0024001703007388 */ /* 0x000fe80000000800 */
[----:B------:R-:W-:Y:S04]  /*183b0*/  STS [R7], R22 ;  /* 0x0000001607007388 */ /* 0x000fe80000000800 */
[----:B------:R-:W-:Y:S01]  /*183c0*/  STS [R7+0x400], R21 ;  /* 0x0004001507007388 */ /* 0x000fe20000000800 */
[----:B---3--:R-:W-:-:S03]  /*183d0*/  MOV R14, 0x7f800000 ;  /* 0x7f800000000e7802 */ /* 0x008fc60000000f00 */
        /* <DEDUP_REMOVED lines=35> */
[----:B------:R3:W-:Y:S04]  /*18610*/  STS [R7+0x4000], R40 ;  /* 0x0040002807007388 */ /* 0x0007e80000000800 */
[----:B------:R3:W-:Y:S01]  /*18620*/  STS [R7+0x4400], R39 ;  /* 0x0044002707007388 */ /* 0x0007e20000000800 */
[----:B--2---:R-:W-:-:S03]  /*18630*/  @P3 FMUL.FTZ R2, R2, 0.69314718246459960938 ;  /* 0x3f31721802023820 */ /* 0x004fc60000410000 */
[----:B------:R2:W-:Y:S01]  /*18640*/  STS [R8+0x4000], R36 ;  /* 0x0040002408007388 */ /* 0x0005e20000000800 */
[----:B------:R-:W-:-:S03]  /*18650*/  @P3 FFMA.FTZ R9, R166, c[0x0][0x238], R2 ;  /* 0x00008e00a6093a23 */ /* 0x000fc60000010002 */
[----:B------:R2:W-:Y:S01]  /*18660*/  STS [R8+0x4400], R35 ;  /* 0x0044002308007388 */ /* 0x0005e20000000800 */
[----:B-1----:R-:W1:Y:S01]  /*18670*/  @P5 MUFU.LG2 R4, R169 ;  /* 0x000000a900045308 */ /* 0x002e620000000c00 */
[----:B----4-:R-:W-:Y:S02]  /*18680*/  @P0 FMUL.FTZ R0, R0, 0.69314718246459960938 ;  /* 0x3f31721800000820 */ /* 0x010fe40000410000 */
[----:B------:R2:W-:Y:S02]  /*18690*/  STS [R7+0x6000], R38 ;  /* 0x0060002607007388 */ /* 0x0005e40000000800 */
[----:B------:R-:W-:Y:S02]  /*186a0*/  @P0 FFMA.FTZ R12, R165, c[0x0][0x238], R0 ;  /* 0x00008e00a50c0a23 */ /* 0x000fe40000010000 */
[----:B------:R2:W-:Y:S01]  /*186b0*/  STS [R7+0x6400], R37 ;  /* 0x0064002507007388 */ /* 0x0005e20000000800 */
[----:B---3--:R-:W3:Y:S03]  /*186c0*/  @P4 MUFU.LG2 R3, R164 ;  /* 0x000000a400034308 */ /* 0x008ee60000000c00 */
[----:B------:R2:W-:Y:S04]  /*186d0*/  STS [R8+0x6000], R34 ;  /* 0x0060002208007388 */ /* 0x0005e80000000800 */
[----:B------:R2:W-:Y:S01]  /*186e0*/  STS [R8+0x6400], R33 ;  /* 0x0064002108007388 */ /* 0x0005e20000000800 */
[----:B-1----:R-:W-:-:S03]  /*186f0*/  @P5 FMUL.FTZ R4, R4, 0.69314718246459960938 ;  /* 0x3f31721804045820 */ /* 0x002fc60000410000 */
[----:B------:R2:W-:Y:S01]  /*18700*/  STS [R6+0x4000], R32 ;  /* 0x0040002006007388 */ /* 0x0005e20000000800 */
[----:B------:R-:W-:-:S03]  /*18710*/  @P5 FFMA.FTZ R13, R168, c[0x0][0x238], R4 ;  /* 0x00008e00a80d5a23 */ /* 0x000fc60000010004 */
[----:B------:R2:W-:Y:S01]  /*18720*/  STS [R6+0x4400], R31 ;  /* 0x0044001f06007388 */ /* 0x0005e20000000800 */
[----:B---3--:R-:W-:-:S03]  /*18730*/  @P4 FMUL.FTZ R3, R3, 0.69314718246459960938 ;  /* 0x3f31721803034820 */ /* 0x008fc60000410000 */
[----:B------:R2:W-:Y:S01]  /*18740*/  STS [R5+0x4000], R28 ;  /* 0x0040001c05007388 */ /* 0x0005e20000000800 */
[----:B------:R-:W-:-:S03]  /*18750*/  @P4 FFMA.FTZ R14, R167, c[0x0][0x238], R3 ;  /* 0x00008e00a70e4a23 */ /* 0x000fc60000010003 */
[----:B------:R2:W-:Y:S04]  /*18760*/  STS [R5+0x4400], R27 ;  /* 0x0044001b05007388 */ /* 0x0005e80000000800 */
[----:B------:R2:W-:Y:S04]  /*18770*/  STS [R6+0x6000], R30 ;  /* 0x0060001e06007388 */ /* 0x0005e80000000800 */
[----:B------:R2:W-:Y:S04]  /*18780*/  STS [R6+0x6400], R29 ;  /* 0x0064001d06007388 */ /* 0x0005e80000000800 */
[----:B------:R2:W-:Y:S04]  /*18790*/  STS [R5+0x6000], R26 ;  /* 0x0060001a05007388 */ /* 0x0005e80000000800 */
[----:B------:R2:W-:Y:S04]  /*187a0*/  STS [R5+0x6400], R68 ;  /* 0x0064004405007388 */ /* 0x0005e80000000800 */
[----:B------:R-:W-:Y:S06]  /*187b0*/  BAR.SYNC.DEFER_BLOCKING 0x0 ;  /* 0x0000000000007b1d */ /* 0x000fec0000010000 */
[----:B------:R2:W1:Y:S04]  /*187c0*/  LDS.128 R20, [R244] ;  /* 0x00000000f4147984 */ /* 0x0004680000000c00 */
        /* <DEDUP_REMOVED lines=16> */
[----:B---34-:R-:W3:Y:S01]  /*188d0*/  S2R R3, SR_TID.X ;  /* 0x0000000000037919 */ /* 0x018ee20000002100 */
[----:B------:R-:W-:-:S04]  /*188e0*/  SHF.R.S32.HI R2, RZ, 0x1f, R41 ;  /* 0x0000001fff027819 */ /* 0x000fc80000011429 */
[----:B------:R-:W-:-:S04]  /*188f0*/  LEA.HI R2, R2, R41, RZ, 0x2 ;  /* 0x0000002902027211 */ /* 0x000fc800078f10ff */
[----:B------:R-:W-:-:S05]  /*18900*/  LOP3.LUT R2, R2, 0xffffffc, RZ, 0xc0, !PT ;  /* 0x0ffffffc02027812 */ /* 0x000fca00078ec0ff */
[----:B------:R-:W-:Y:S01]  /*18910*/  IMAD.IADD R2, R41, 0x1, -R2 ;  /* 0x0000000129027824 */ /* 0x000fe200078e0a02 */
[----:B---3--:R-:W-:-:S04]  /*18920*/  SHF.R.S32.HI R0, RZ, 0x1f, R3 ;  /* 0x0000001fff007819 */ /* 0x008fc80000011403 */
[----:B------:R-:W-:-:S04]  /*18930*/  LEA.HI R0, R0, R3, RZ, 0x5 ;  /* 0x0000000300007211 */ /* 0x000fc800078f28ff */
[----:B------:R-:W-:-:S05]  /*18940*/  LOP3.LUT R0, R0, 0xffffffe0, RZ, 0xc0, !PT ;  /* 0xffffffe000007812 */ /* 0x000fca00078ec0ff */
[----:B------:R-:W-:-:S05]  /*18950*/  IMAD.IADD R0, R3, 0x1, -R0 ;  /* 0x0000000103007824 */ /* 0x000fca00078e0a00 */
[----:B------:R-:W-:-:S04]  /*18960*/  SHF.R.S32.HI R3, RZ, 0x1f, R0 ;  /* 0x0000001fff037819 */ /* 0x000fc80000011400 */
[----:B------:R-:W-:-:S04]  /*18970*/  LEA.HI R0, R3, R0, RZ, 0x2 ;  /* 0x0000000003007211 */ /* 0x000fc800078f10ff */
[----:B------:R-:W-:-:S05]  /*18980*/  SHF.R.S32.HI R0, RZ, 0x2, R0 ;  /* 0x00000002ff007819 */ /* 0x000fca0000011400 */
[----:B------:R-:W-:-:S05]  /*18990*/  IMAD R0, R2, 0x10, R0 ;  /* 0x0000001002007824 */ /* 0x000fca00078e0200 */
[C---:B------:R-:W-:Y:S02]  /*189a0*/  ISETP.GE.AND P6, PT, R0.reuse, UR17, PT ;  /* 0x0000001100007c0c */ /* 0x040fe4000bfc6270 */
[C---:B------:R-:W-:Y:S02]  /*189b0*/  IADD3 R2, R0.reuse, 0x8, RZ ;  /* 0x0000000800027810 */ /* 0x040fe40007ffe0ff */
[----:B--2---:R-:W-:Y:S02]  /*189c0*/  IADD3 R5, R0, 0x40, RZ ;  /* 0x0000004000057810 */ /* 0x004fe40007ffe0ff */
        /* <DEDUP_REMOVED lines=28> */
.L_x_341:
[----:B---34-:R-:W-:Y:S05]  /*18b90*/  BSYNC B0 ;  /* 0x0000000000007941 */ /* 0x018fea0003800000 */
.L_x_340:
[----:B------:R-:W3:Y:S04]  /*18ba0*/  LDL.64 R42, [R1+0x30] ;  /* 0x00003000012a7983 */ /* 0x000ee80000100a00 */
[----:B------:R4:W5:Y:S01]  /*18bb0*/  LDL R40, [R1+0x24] ;  /* 0x0000240001287983 */ /* 0x0009620000100800 */
[----:B--2---:R-:W-:Y:S01]  /*18bc0*/  LEA.HI R14, R87, R85, RZ, 0x3 ;  /* 0x00000055570e7211 */ /* 0x004fe200078f18ff */
[----:B------:R-:W-:Y:S01]  /*18bd0*/  UIMAD UR9, UR9, -0x80, UR13 ;  /* 0xffffff80090978a4 */ /* 0x000fe2000f8e020d */
[----:B------:R-:W-:Y:S01]  /*18be0*/  BSSY B0, `(.L_x_342) ;  /* 0x0000020000007945 */ /* 0x000fe20003800000 */
[----:B------:R-:W2:Y:S01]  /*18bf0*/  S2R R0, SR_TID.X ;  /* 0x0000000000007919 */ /* 0x000ea20000002100 */
[----:B------:R-:W-:Y:S01]  /*18c00*/  SHF.R.S32.HI R5, RZ, 0x3, R14 ;  /* 0x00000003ff057819 */ /* 0x000fe2000001140e */
[----:B------:R-:W-:-:S02]  /*18c10*/  USHF.R.S32.HI UR6, URZ, 0x1f, UR12 ;  /* 0x0000001f3f067899 */ /* 0x000fc4000801140c */
[----:B------:R-:W1:Y:S01]  /*18c20*/  S2R R10, SR_CTAID.Z ;  /* 0x00000000000a7919 */ /* 0x000e620000002700 */
[----:B------:R-:W-:Y:S02]  /*18c30*/  ULDC.64 UR4, c[0x0][0x1f0] ;  /* 0x00007c0000047ab9 */ /* 0x000fe40000000a00 */
[----:B------:R-:W-:-:S04]  /*18c40*/  UIMAD UR4, UR6, UR4, URZ ;  /* 0x00000004060472a4 */ /* 0x000fc8000f8e023f */
[----:B------:R-:W-:Y:S01]  /*18c50*/  UIMAD UR4, UR12, UR5, UR4 ;  /* 0x000000050c0472a4 */ /* 0x000fe2000f8e0204 */
[----:B--2---:R-:W-:-:S04]  /*18c60*/  SHF.R.S32.HI R4, RZ, 0x1f, R0 ;  /* 0x0000001fff047819 */ /* 0x004fc80000011400 */
[----:B------:R-:W-:-:S04]  /*18c70*/  LEA.HI R4, R4, R0, RZ, 0x3 ;  /* 0x0000000004047211 */ /* 0x000fc800078f18ff */
[----:B------:R-:W-:-:S04]  /*18c80*/  SHF.R.S32.HI R12, RZ, 0x3, R4 ;  /* 0x00000003ff0c7819 */ /* 0x000fc80000011404 */
[----:B------:R-:W-:Y:S02]  /*18c90*/  SHF.R.S32.HI R13, RZ, 0x1f, R12 ;  /* 0x0000001fff0d7819 */ /* 0x000fe4000001140c */
[----:B---3--:R-:W-:Y:S02]  /*18ca0*/  SHF.R.S32.HI R0, RZ, 0x1f, R42 ;  /* 0x0000001fff007819 */ /* 0x008fe4000001142a */
[----:B------:R-:W-:-:S04]  /*18cb0*/  IADD3 R2, P0, R42, UR20, RZ ;  /* 0x000000142a027c10 */ /* 0x000fc8000ff1e0ff */
[----:B------:R-:W-:Y:S01]  /*18cc0*/  IADD3.X R3, R0, UR7, RZ, P0, !PT ;  /* 0x0000000700037c10 */ /* 0x000fe200087fe4ff */
[----:B------:R-:W-:Y:S01]  /*18cd0*/  IMAD.U32 R0, RZ, RZ, UR11 ;  /* 0x0000000bff007e24 */ /* 0x000fe2000f8e00ff */
[----:B------:R-:W-:-:S03]  /*18ce0*/  ISETP.GE.AND P0, PT, R5, UR9, PT ;  /* 0x0000000905007c0c */ /* 0x000fc6000bf06270 */
[----:B-1----:R-:W-:-:S04]  /*18cf0*/  IMAD.WIDE.U32 R10, R10, c[0x0][0x1f0], R2 ;  /* 0x00007c000a0a7a25 */ /* 0x002fc800078e0002 */
[----:B------:R-:W-:Y:S01]  /*18d00*/  IMAD.WIDE R6, R0, 0x80, R12 ;  /* 0x0000008000067825 */ /* 0x000fe200078e020c */
[----:B------:R-:W-:-:S05]  /*18d10*/  IADD3 R9, R11, UR4, RZ ;  /* 0x000000040b097c10 */ /* 0x000fca000fffe0ff */
[----:B------:R-:W-:Y:S05]  /*18d20*/  @P0 BRA `(.L_x_343) ;  /* 0x000000b000000947 */ /* 0x000fea0003800000 */
[----:B----4-:R-:W-:Y:S01]  /*18d30*/  IMAD R0, R7, c[0x0][0x1e8], RZ ;  /* 0x00007a0007007a24 */ /* 0x010fe200078e02ff */
        /* <DEDUP_REMOVED lines=10> */
.L_x_343:
[----:B----4-:R-:W-:Y:S05]  /*18de0*/  BSYNC B0 ;  /* 0x0000000000007941 */ /* 0x010fea0003800000 */
.L_x_342:
        /* <DEDUP_REMOVED lines=18> */
.L_x_345:
[----:B------:R-:W-:Y:S05]  /*18f10*/  BSYNC B0 ;  /* 0x0000000000007941 */ /* 0x000fea0003800000 */
.L_x_344:
        /* <DEDUP_REMOVED lines=18> */
.L_x_347:
[----:B------:R-:W-:Y:S05]  /*19040*/  BSYNC B0 ;  /* 0x0000000000007941 */ /* 0x000fea0003800000 */
.L_x_346:
        /* <DEDUP_REMOVED lines=18> */
.L_x_349:
[----:B------:R-:W-:Y:S05]  /*19170*/  BSYNC B0 ;  /* 0x0000000000007941 */ /* 0x000fea0003800000 */
.L_x_348:
        /* <DEDUP_REMOVED lines=18> */
.L_x_351:
[----:B------:R-:W-:Y:S05]  /*192a0*/  BSYNC B0 ;  /* 0x0000000000007941 */ /* 0x000fea0003800000 */
.L_x_350:
        /* <DEDUP_REMOVED lines=18> */
.L_x_353:
[----:B------:R-:W-:Y:S05]  /*193d0*/  BSYNC B0 ;  /* 0x0000000000007941 */ /* 0x000fea0003800000 */
.L_x_352:
        /* <DEDUP_REMOVED lines=18> */
.L_x_355:
[----:B------:R-:W-:Y:S05]  /*19500*/  BSYNC B0 ;  /* 0x0000000000007941 */ /* 0x000fea0003800000 */
.L_x_354:
        /* <DEDUP_REMOVED lines=19> */
.L_x_290:
        /* <DEDUP_REMOVED lines=74> */
.L_x_357:
[----:B------:R-:W-:Y:S05]  /*19ae0*/  BSYNC B0 ;  /* 0x0000000000007941 */ /* 0x000fea0003800000 */
.L_x_356:
        /* <DEDUP_REMOVED lines=18> */
.L_x_359:
[----:B------:R-:W-:Y:S05]  /*19c10*/  BSYNC B0 ;  /* 0x0000000000007941 */ /* 0x000fea0003800000 */
.L_x_358:
        /* <DEDUP_REMOVED lines=18> */
.L_x_361:
[----:B------:R-:W-:Y:S05]  /*19d40*/  BSYNC B0 ;  /* 0x0000000000007941 */ /* 0x000fea0003800000 */
.L_x_360:
        /* <DEDUP_REMOVED lines=18> */
.L_x_363:
[----:B------:R-:W-:Y:S05]  /*19e70*/  BSYNC B0 ;  /* 0x0000000000007941 */ /* 0x000fea0003800000 */
.L_x_362:
        /* <DEDUP_REMOVED lines=18> */
.L_x_365:
[----:B------:R-:W-:Y:S05]  /*19fa0*/  BSYNC B0 ;  /* 0x0000000000007941 */ /* 0x000fea0003800000 */
.L_x_364:
        /* <DEDUP_REMOVED lines=18> */
.L_x_367:
[----:B------:R-:W-:Y:S05]  /*1a0d0*/  BSYNC B0 ;  /* 0x0000000000007941 */ /* 0x000fea0003800000 */
.L_x_366:
        /* <DEDUP_REMOVED lines=18> */
.L_x_369:
[----:B------:R-:W-:Y:S05]  /*1a200*/  BSYNC B0 ;  /* 0x0000000000007941 */ /* 0x000fea0003800000 */
.L_x_368:
        /* <DEDUP_REMOVED lines=18> */
.L_x_371:
[----:B------:R-:W-:Y:S05]  /*1a330*/  BSYNC B0 ;  /* 0x0000000000007941 */ /* 0x000fea0003800000 */
.L_x_370:
        /* <DEDUP_REMOVED lines=67> */
.L_x_372:
        /* <DEDUP_REMOVED lines=9> */
.L_x_1398:


//--------------------- .text._ZN5flash16flash_fwd_kernelI23Flash_fwd_kernel_traitsILi128ELi128ELi64ELi4ELb0ELb0EN7cutlass10bfloat16_tE19Flash_kernel_traitsILi128ELi128ELi64ELi4ES3_EELb0ELb1ELb0ELb1ELb0ELb0ELb1ELb0EEEvNS_16Flash_fwd_paramsE --------------------------
	.section	.text._ZN5flash16flash_fwd_kernelI23Flash_fwd_kernel_traitsILi128ELi128ELi64ELi4ELb0ELb0EN7cutlass10bfloat16_tE19Flash_kernel_traitsILi128ELi128ELi64ELi4ES3_EELb0ELb1ELb0ELb1ELb0ELb0ELb1ELb0EEEvNS_16Flash_fwd_paramsE,"ax",@progbits
	.sectioninfo	@"SHI_REGISTERS=255"
	.align	128
        .global         _ZN5flash16flash_fwd_kernelI23Flash_fwd_kernel_traitsILi128ELi128ELi64ELi4ELb0ELb0EN7cutlass10bfloat16_tE19Flash_kernel_traitsILi128ELi128ELi64ELi4ES3_EELb0ELb1ELb0ELb1ELb0ELb0ELb1ELb0EEEvNS_16Flash_fwd_paramsE
        .type           _ZN5flash16flash_fwd_kernelI23Flash_fwd_kernel_traitsILi128ELi128ELi64ELi4ELb0ELb0EN7cutlass10bfloat16_tE19Flash_kernel_traitsILi128ELi128ELi64ELi4ES3_EELb0ELb1ELb0ELb1ELb0ELb0ELb1ELb0EEEvNS_16Flash_fwd_paramsE,@function
        .size           _ZN5flash16flash_fwd_kernelI23Flash_fwd_kernel_traitsILi128ELi128ELi64ELi4ELb0ELb0EN7cutlass10bfloat16_tE19Flash_kernel_traitsILi128ELi128ELi64ELi4ES3_EELb0ELb1ELb0ELb1ELb0ELb0ELb1ELb0EEEvNS_16Flash_fwd_paramsE,(.L_x_1399 - _ZN5flash16flash_fwd_kernelI23Flash_fwd_kernel_traitsILi128ELi128ELi64ELi4ELb0ELb0EN7cutlass10bfloat16_tE19Flash_kernel_traitsILi128ELi128ELi64ELi4ES3_EELb0ELb1ELb0ELb1ELb0ELb0ELb1ELb0EEEvNS_16Flash_fwd_paramsE)
        .other          _ZN5flash16flash_fwd_kernelI23Flash_fwd_kernel_traitsILi128ELi128ELi64ELi4ELb0ELb0EN7cutlass10bfloat16_tE19Flash_kernel_traitsILi128ELi128ELi64ELi4ES3_EELb0ELb1ELb0ELb1ELb0ELb0ELb1ELb0EEEvNS_16Flash_fwd_paramsE,@"STO_CUDA_ENTRY STV_DEFAULT"
_ZN5flash16flash_fwd_kernelI23Flash_fwd_kernel_traitsILi128ELi128ELi64ELi4ELb0ELb0EN7cutlass10bfloat16_tE19Flash_kernel_traitsILi128ELi128ELi64ELi4ES3_EELb0ELb1ELb0ELb1ELb0ELb0ELb1ELb0EEEvNS_16Flash_fwd_paramsE:
.text._ZN5flash16flash_fwd_kernelI23Flash_fwd_kernel_traitsILi128ELi128ELi64ELi4ELb0ELb0EN7cutlass10bfloat16_tE19Flash_kernel_traitsILi128ELi128ELi64ELi4ES3_EELb0ELb1ELb0ELb1ELb0ELb0ELb1ELb0EEEvNS_16Flash_fwd_paramsE:
        /* <DEDUP_REMOVED lines=56> */
.L_x_373:
[----:B-1----:R-:W-:Y:S02]  /*0380*/  ULDC UR6, c[0x0][0x218] ;  /* 0x0000860000067ab9 */ /* 0x002fe40000000800 */
.L_x_374:
        /* <DEDUP_REMOVED lines=69> */
.L_x_376:
        /* <DEDUP_REMOVED lines=44> */
.L_x_377:
        /* <DEDUP_REMOVED lines=95> */
.L_x_379:
[----:B------:R-:W-:Y:S05]  /*1090*/  BSYNC B0 ;  /* 0x0000000000007941 */ /* 0x000fea0003800000 */
.L_x_378:
        /* <DEDUP_REMOVED lines=29> */
.L_x_381:
[----:B------:R-:W-:Y:S05]  /*1270*/  BSYNC B0 ;  /* 0x0000000000007941 */ /* 0x000fea0003800000 */
.L_x_380:
        /* <DEDUP_REMOVED lines=29> */
.L_x_383:
[----:B------:R-:W-:Y:S05]  /*1450*/  BSYNC B0 ;  /* 0x0000000000007941 */ /* 0x000fea0003800000 */
.L_x_382:
        /* <DEDUP_REMOVED lines=29> */
.L_x_385:
[----:B------:R-:W-:Y:S05]  /*1630*/  BSYNC B0 ;  /* 0x0000000000007941 */ /* 0x000fea0003800000 */
.L_x_384:
        /* <DEDUP_REMOVED lines=29> */
.L_x_387:
[----:B------:R-:W-:Y:S05]  /*1810*/  BSYNC B0 ;  /* 0x0000000000007941 */ /* 0x000fea0003800000 */
.L_x_386:
        /* <DEDUP_REMOVED lines=29> */
.L_x_389:
[----:B------:R-:W-:Y:S05]  /*19f0*/  BSYNC B0 ;  /* 0x0000000000007941 */ /* 0x000fea0003800000 */
.L_x_388:
        /* <DEDUP_REMOVED lines=29> */
.L_x_391:
[----:B------:R-:W-:Y:S05]  /*1bd0*/  BSYNC B0 ;  /* 0x0000000000007941 */ /* 0x000fea0003800000 */
.L_x_390:
        /* <DEDUP_REMOVED lines=32> */
.L_x_393:
[----:B------:R-:W-:Y:S05]  /*1de0*/  BSYNC B0 ;  /* 0x0000000000007941 */ /* 0x000fea0003800000 */
.L_x_392:
        /* <DEDUP_REMOVED lines=32> */
.L_x_395:
[----:B------:R-:W-:Y:S05]  /*1ff0*/  BSYNC B0 ;  /* 0x0000000000007941 */ /* 0x000fea0003800000 */
.L_x_394:
        /* <DEDUP_REMOVED lines=25> */
.L_x_397:
[----:B------:R-:W-:Y:S05]  /*2190*/  BSYNC B0 ;  /* 0x0000000000007941 */ /* 0x000fea0003800000 */
.L_x_396:
        /* <DEDUP_REMOVED lines=24> */
.L_x_399:
[----:B------:R-:W-:Y:S05]  /*2320*/  BSYNC B0 ;  /* 0x0000000000007941 */ /* 0x000fea0003800000 */
.L_x_398:
        /* <DEDUP_REMOVED lines=26> */
.L_x_401:
[----:B------:R-:W-:Y:S05]  /*24d0*/  BSYNC B0 ;  /* 0x0000000000007941 */ /* 0x000fea0003800000 */
.L_x_400:
        /* <DEDUP_REMOVED lines=93> */
.L_x_403:
[----:B--2---:R-:W-:Y:S05]  /*2ab0*/  BSYNC B0 ;  /* 0x0000000000007941 */ /* 0x004fea0003800000 */
.L_x_402:
        /* <DEDUP_REMOVED lines=27> */
.L_x_405:
[----:B------:R-:W-:Y:S05]  /*2c70*/  BSYNC B0 ;  /* 0x0000000000007941 */ /* 0x000fea0003800000 */
.L_x_404:
        /* <DEDUP_REMOVED lines=26> */
.L_x_407:
[----:B------:R-:W-:Y:S05]  /*2e20*/  BSYNC B0 ;  /* 0x0000000000007941 */ /* 0x000fea0003800000 */
.L_x_406:
        /* <DEDUP_REMOVED lines=31> */
.L_x_409:
[----:B------:R-:W-:Y:S05]  /*3020*/  BSYNC B0 ;  /* 0x0000000000007941 */ /* 0x000fea0003800000 */
.L_x_408:
        /* <DEDUP_REMOVED lines=20> */
[----:B------:R-:W4:Y:S01]  /*3170*/  LDSM.16.M88.4 R16, [R244] ;  /* 0x00000000f410783b */ /* 0x000f220000000200 */
[----:B------:R-:W-:Y:S03]  /*3180*/  I2F R170, R2 ;  /* 0x0000000200aa7306 */ /* 0x000fe60000201400 */
[----:B------:R-:W-:Y:S04]  /*3190*/  LDSM.16.M88.4 R24, [R6+0x9800] ;  /* 0x009800000618783b */ /* 0x000fe80000000200 */
[----:B------:R-:W-:Y:S04]  /*31a0*/  LDSM.16.M88.4 R28, [R6+0x9000] ;  /* 0x00900000061c783b */ /* 0x000fe80000000200 */
[----:B------:R-:W-:Y:S04]  /*31b0*/  LDSM.16.M88.4 R36, [R6+0x8000] ;  /* 0x008000000624783b */ /* 0x000fe80000000200 */
[----:B------:R-:W-:Y:S04]  /*31c0*/  LDSM.16.M88.4 R32, [R6+0x8800] ;  /* 0x008800000620783b */ /* 0x000fe80000000200 */
[----:B------:R-:W-:Y:S01]  /*31d0*/  LDSM.16.M88.4 R84, [R242+0x8000] ;  /* 0x00800000f254783b */ /* 0x000fe20000000200 */
[C---:B-1----:R-:W-:Y:S03]  /*31e0*/  HMMA.16816.F32.BF16 R104, R8.reuse, R12, RZ ;  /* 0x0000000c0868723c */ /* 0x042fe600000418ff */
[----:B------:R-:W-:Y:S05]  /*31f0*/  LDSM.16.M88.4 R68, [R242+0x8800] ;  /* 0x00880000f244783b */ /* 0x000fea0000000200 */
[C---:B------:R-:W-:Y:S08]  /*3200*/  HMMA.16816.F32.BF16 R100, R8.reuse, R14, RZ ;  /* 0x0000000e0864723c */ /* 0x040ff000000418ff */
        /* <DEDUP_REMOVED lines=11> */
[C---:B------:R-:W-:Y:S08]  /*32c0*/  HMMA.16816.F32.BF16 R48, R16.reuse, R42, RZ ;  /* 0x0000002a1030723c */ /* 0x040ff000000418ff */
[C---:B------:R-:W-:Y:S08]  /*32d0*/  HMMA.16816.F32.BF16 R60, R16.reuse, R20, RZ ;  /* 0x00000014103c723c */ /* 0x040ff000000418ff */
[C---:B------:R-:W-:Y:S01]  /*32e0*/  HMMA.16816.F32.BF16 R56, R16.reuse, R22, RZ ;  /* 0x000000161038723c */ /* 0x040fe200000418ff */
[----:B------:R-:W3:Y:S07]  /*32f0*/  LDSM.16.M88.4 R20, [R247+0x2000] ;  /* 0x00200000f714783b */ /* 0x000eee0000000200 */
[C---:B------:R-:W-:Y:S08]  /*3300*/  HMMA.16816.F32.BF16 R40, R16.reuse, R44, RZ ;  /* 0x0000002c1028723c */ /* 0x040ff000000418ff */
[----:B------:R-:W-:Y:S01]  /*3310*/  HMMA.16816.F32.BF16 R16, R16, R46, RZ ;  /* 0x0000002e1010723c */ /* 0x000fe200000418ff */
[----:B------:R-:W-:Y:S07]  /*3320*/  LDSM.16.M88.4 R44, [R241+0x800] ;  /* 0x00080000f12c783b */ /* 0x000fee0000000200 */
[C---:B-1----:R-:W-:Y:S08]  /*3330*/  HMMA.16816.F32.BF16 R136, R8.reuse, R24, R72 ;  /* 0x000000180888723c */ /* 0x042ff00000041848 */
[C---:B------:R-:W-:Y:S08]  /*3340*/  HMMA.16816.F32.BF16 R116, R8.reuse, R26, R64 ;  /* 0x0000001a0874723c */ /* 0x040ff00000041840 */
[C---:B------:R-:W-:Y:S08]  /*3350*/  HMMA.16816.F32.BF16 R140, R8.reuse, R28, R80 ;  /* 0x0000001c088c723c */ /* 0x040ff00000041850 */
[----:B------:R-:W-:Y:S08]  /*3360*/  HMMA.16816.F32.BF16 R132, R8, R30, R76 ;  /* 0x0000001e0884723c */ /* 0x000ff0000004184c */
[C---:B--2---:R-:W-:Y:S08]  /*3370*/  HMMA.16816.F32.BF16 R124, R12.reuse, R28, R52 ;  /* 0x0000001c0c7c723c */ /* 0x044ff00000041834 */
[C---:B------:R-:W-:Y:S01]  /*3380*/  HMMA.16816.F32.BF16 R128, R12.reuse, R24, R40 ;  /* 0x000000180c80723c */ /* 0x040fe20000041828 */
[----:B------:R-:W-:Y:S07]  /*3390*/  LDSM.16.M88.4 R40, [R241+0x1000] ;  /* 0x00100000f128783b */ /* 0x000fee0000000200 */
[C---:B------:R-:W-:Y:S01]  /*33a0*/  HMMA.16816.F32.BF16 R72, R12.reuse, R30, R48 ;  /* 0x0000001e0c48723c */ /* 0x040fe20000041830 */
[----:B------:R-:W1:Y:S04]  /*33b0*/  LDSM.16.M88.4 R28, [R242+0x9000] ;  /* 0x00900000f21c783b */ /* 0x000e680000000200 */
[----:B------:R-:W-:Y:S03]  /*33c0*/  LDSM.16.M88.4 R48, [R241] ;  /* 0x00000000f130783b */ /* 0x000fe60000000200 */
[----:B------:R-:W-:Y:S01]  /*33d0*/  HMMA.16816.F32.BF16 R64, R12, R26, R16 ;  /* 0x0000001a0c40723c */ /* 0x000fe20000041810 */
[----:B------:R-:W2:Y:S04]  /*33e0*/  LDSM.16.M88.4 R24, [R242+0x9800] ;  /* 0x00980000f218783b */ /* 0x000ea80000000200 */
[----:B------:R-:W4:Y:S03]  /*33f0*/  LDSM.16.M88.4 R16, [R247] ;  /* 0x00000000f710783b */ /* 0x000f260000000200 */
[C---:B------:R-:W-:Y:S08]  /*3400*/  HMMA.16816.F32.BF16 R104, R8.reuse, R36, R104 ;  /* 0x000000240868723c */ /* 0x040ff00000041868 */
[C---:B------:R-:W-:Y:S08]  /*3410*/  HMMA.16816.F32.BF16 R92, R8.reuse, R32, R92 ;  /* 0x00000020085c723c */ /* 0x040ff0000004185c */
[C---:B------:R-:W-:Y:S08]  /*3420*/  HMMA.16816.F32.BF16 R100, R8.reuse, R38, R100 ;  /* 0x000000260864723c */ /* 0x040ff00000041864 */
[----:B------:R-:W-:Y:S01]  /*3430*/  HMMA.16816.F32.BF16 R88, R8, R34, R88 ;  /* 0x000000220858723c */ /* 0x000fe20000041858 */
[----:B------:R-:W5:Y:S07]  /*3440*/  LDSM.16.M88.4 R8, [R246+0x2000] ;  /* 0x00200000f608783b */ /* 0x000f6e0000000200 */
[C---:B------:R-:W-:Y:S08]  /*3450*/  HMMA.16816.F32.BF16 R112, R12.reuse, R36, R108 ;  /* 0x000000240c70723c */ /* 0x040ff0000004186c */
[C---:B------:R-:W-:Y:S08]  /*3460*/  HMMA.16816.F32.BF16 R80, R12.reuse, R38, R96 ;  /* 0x000000260c50723c */ /* 0x040ff00000041860 */
[C---:B------:R-:W-:Y:S08]  /*3470*/  HMMA.16816.F32.BF16 R76, R12.reuse, R34, R56 ;  /* 0x000000220c4c723c */ /* 0x040ff00000041838 */
[----:B------:R-:W-:Y:S01]  /*3480*/  HMMA.16816.F32.BF16 R120, R12, R32, R60 ;  /* 0x000000200c78723c */ /* 0x000fe2000004183c */
[----:B------:R-:W2:Y:S04]  /*3490*/  LDSM.16.M88.4 R60, [R241+0x1800] ;  /* 0x00180000f13c783b */ /* 0x000ea80000000200 */
[----:B------:R-:W2:Y:S03]  /*34a0*/  LDSM.16.M88.4 R12, [R246] ;  /* 0x00000000f60c783b */ /* 0x000ea60000000200 */
[C---:B---3--:R-:W-:Y:S08]  /*34b0*/  HMMA.16816.F32.BF16 R56, R20.reuse, R84, R104 ;  /* 0x000000541438723c */ /* 0x048ff00000041868 */
[C---:B------:R-:W-:Y:S08]  /*34c0*/  HMMA.16816.F32.BF16 R36, R20.reuse, R68, R92 ;  /* 0x000000441424723c */ /* 0x040ff0000004185c */
[C---:B------:R-:W-:Y:S08]  /*34d0*/  HMMA.16816.F32.BF16 R32, R20.reuse, R70, R88 ;  /* 0x000000461420723c */ /* 0x040ff00000041858 */
[C---:B------:R-:W-:Y:S08]  /*34e0*/  HMMA.16816.F32.BF16 R52, R20.reuse, R86, R100 ;  /* 0x000000561434723c */ /* 0x040ff00000041864 */
[C---:B-1----:R-:W-:Y:S07]  /*34f0*/  HMMA.16816.F32.BF16 R100, R20.reuse, R28, R140 ;  /* 0x0000001c1464723c */ /* 0x042fee000004188c */
[C---:B------:R-:W-:Y:S01]  /*3500*/  IADD3 R141, R2.reuse, 0x39, RZ ;  /* 0x00000039028d7810 */ /* 0x040fe20007ffe0ff */
[C---:B--2---:R-:W-:Y:S03]  /*3510*/  HMMA.16816.F32.BF16 R104, R20.reuse, R24, R136 ;  /* 0x000000181468723c */ /* 0x044fe60000041888 */
[----:B------:R-:W-:Y:S05]  /*3520*/  I2F R169, R141 ;  /* 0x0000008d00a97306 */ /* 0x000fea0000201400 */
[C---:B------:R-:W-:Y:S08]  /*3530*/  HMMA.16816.F32.BF16 R108, R20.reuse, R30, R132 ;  /* 0x0000001e146c723c */ /* 0x040ff00000041884 */
[----:B------:R-:W-:Y:S08]  /*3540*/  HMMA.16816.F32.BF16 R96, R20, R26, R116 ;  /* 0x0000001a1460723c */ /* 0x000ff00000041874 */
[C---:B----4-:R-:W-:Y:S08]  /*3550*/  HMMA.16816.F32.BF16 R92, R16.reuse, R84, R112 ;  /* 0x00000054105c723c */ /* 0x050ff00000041870 */
[C---:B------:R-:W-:Y:S08]  /*3560*/  HMMA.16816.F32.BF16 R84, R16.reuse, R86, R80 ;  /* 0x000000561054723c */ /* 0x040ff00000041850 */
[C---:B------:R-:W-:Y:S08]  /*3570*/  HMMA.16816.F32.BF16 R80, R16.reuse, R70, R76 ;  /* 0x000000461050723c */ /* 0x040ff0000004184c */
[C---:B------:R-:W-:Y:S08]  /*3580*/  HMMA.16816.F32.BF16 R76, R16.reuse, R28, R124 ;  /* 0x0000001c104c723c */ /* 0x040ff0000004187c */
[C---:B------:R-:W-:Y:S07]  /*3590*/  HMMA.16816.F32.BF16 R88, R16.reuse, R68, R120 ;  /* 0x000000441058723c */ /* 0x040fee0000041878 */
[C---:B------:R-:W-:Y:S01]  /*35a0*/  IADD3 R120, R2.reuse, 0x10, RZ ;  /* 0x0000001002787810 */ /* 0x040fe20007ffe0ff */
[----:B------:R-:W-:Y:S01]  /*35b0*/  HMMA.16816.F32.BF16 R28, R16, R30, R72 ;  /* 0x0000001e101c723c */ /* 0x000fe20000041848 */
[----:B------:R-:W-:-:S07]  /*35c0*/  IADD3 R122, R2, 0x11, RZ ;  /* 0x00000011027a7810 */ /* 0x000fce0007ffe0ff */
[C---:B------:R-:W-:Y:S01]  /*35d0*/  HMMA.16816.F32.BF16 R20, R16.reuse, R24, R128 ;  /* 0x000000181014723c */ /* 0x040fe20000041880 */
[----:B------:R-:W-:Y:S06]  /*35e0*/  I2F R129, R120 ;  /* 0x0000007800817306 */ /* 0x000fec0000201400 */
[C---:B------:R-:W-:Y:S01]  /*35f0*/  IADD3 R128, R2.reuse, 0x18, RZ ;  /* 0x0000001802807810 */ /* 0x040fe20007ffe0ff */
[----:B------:R-:W-:Y:S01]  /*3600*/  HMMA.16816.F32.BF16 R64, R16, R26, R64 ;  /* 0x0000001a1040723c */ /* 0x000fe20000041840 */
[----:B------:R-:W-:Y:S01]  /*3610*/  LDSM.16.M88.4 R24, [R245+0x6000] ;  /* 0x00600000f518783b */ /* 0x000fe20000000200 */
[----:B------:R-:W-:Y:S06]  /*3620*/  I2F R130, R122 ;  /* 0x0000007a00827306 */ /* 0x000fec0000201400 */
[C---:B-----5:R-:W-:Y:S01]  /*3630*/  HMMA.16816.F32.BF16 R16, R8.reuse, R48, R56 ;  /* 0x000000300810723c */ /* 0x060fe20000041838 */
[----:B------:R-:W-:Y:S01]  /*3640*/  LDSM.16.M88.4 R56, [R236+0xa000] ;  /* 0x00a00000ec38783b */ /* 0x000fe20000000200 */
[----:B------:R-:W-:Y:S06]  /*3650*/  I2F R131, R128 ;  /* 0x0000008000837306 */ /* 0x000fec0000201400 */
[C---:B------:R-:W-:Y:S01]  /*3660*/  HMMA.16816.F32.BF16 R112, R8.reuse, R44, R36 ;  /* 0x0000002c0870723c */ /* 0x040fe20000041824 */
[----:B------:R-:W1:Y:S07]  /*3670*/  LDSM.16.M88.4 R36, [R244+0x4000] ;  /* 0x00400000f424783b */ /* 0x000e6e0000000200 */
[C---:B------:R-:W-:Y:S01]  /*3680*/  HMMA.16816.F32.BF16 R116, R8.reuse, R46, R32 ;  /* 0x0000002e0874723c */ /* 0x040fe20000041820 */
[----:B------:R-:W2:Y:S07]  /*3690*/  LDSM.16.M88.4 R32, [R244+0x6000] ;  /* 0x00600000f420783b */ /* 0x000eae0000000200 */
[C---:B------:R-:W-:Y:S01]  /*36a0*/  HMMA.16816.F32.BF16 R72, R8.reuse, R50, R52 ;  /* 0x000000320848723c */ /* 0x040fe20000041834 */
[----:B------:R-:W-:Y:S07]  /*36b0*/  LDSM.16.M88.4 R52, [R6+0xa000] ;  /* 0x00a000000634783b */ /* 0x000fee0000000200 */
[C---:B------:R-:W-:Y:S08]  /*36c0*/  HMMA.16816.F32.BF16 R124, R8.reuse, R40, R100 ;  /* 0x00000028087c723c */ /* 0x040ff00000041864 */
[C---:B------:R-:W-:Y:S07]  /*36d0*/  HMMA.16816.F32.BF16 R148, R8.reuse, R42, R108 ;  /* 0x0000002a0894723c */ /* 0x040fee000004186c */
[C---:B------:R-:W-:Y:S01]  /*36e0*/  IADD3 R108, R2.reuse, 0x1, RZ ;  /* 0x00000001026c7810 */ /* 0x040fe20007ffe0ff */
[----:B------:R-:W-:Y:S01]  /*36f0*/  HMMA.16816.F32.BF16 R152, R8, R60, R104 ;  /* 0x0000003c0898723c */ /* 0x000fe20000041868 */
[----:B------:R-:W-:-:S02]  /*3700*/  IADD3 R109, R2, 0x8, RZ ;  /* 0x00000008026d7810 */ /* 0x000fc40007ffe0ff */
[----:B------:R-:W-:Y:S01]  /*3710*/  I2F R111, R108 ;  /* 0x0000006c006f7306 */ /* 0x000fe20000201400 */
[----:B------:R-:W-:-:S04]  /*3720*/  IADD3 R110, R2, 0x9, RZ ;  /* 0x00000009026e7810 */ /* 0x000fc80007ffe0ff */
[----:B------:R-:W-:Y:S03]  /*3730*/  HMMA.16816.F32.BF16 R156, R8, R62, R96 ;  /* 0x0000003e089c723c */ /* 0x000fe60000041860 */
[----:B------:R-:W-:Y:S05]  /*3740*/  I2F R121, R109 ;  /* 0x0000006d00797306 */ /* 0x000fea0000201400 */
[C---:B------:R-:W-:Y:S03]  /*3750*/  HMMA.16816.F32.BF16 R8, R12.reuse, R48, R92 ;  /* 0x000000300c08723c */ /* 0x040fe6000004185c */
[----:B------:R-:W-:Y:S05]  /*3760*/  I2F R123, R110 ;  /* 0x0000006e007b7306 */ /* 0x000fea0000201400 */
[C---:B------:R-:W-:Y:S01]  /*3770*/  HMMA.16816.F32.BF16 R132, R12.reuse, R42, R28 ;  /* 0x0000002a0c84723c */ /* 0x040fe2000004181c */
[----:B------:R-:W3:Y:S07]  /*3780*/  LDSM.16.M88.4 R28, [R245+0x4000] ;  /* 0x00400000f51c783b */ /* 0x000eee0000000200 */
[C---:B------:R-:W-:Y:S08]  /*3790*/  HMMA.16816.F32.BF16 R68, R12.reuse, R50, R84 ;  /* 0x000000320c44723c */ /* 0x040ff00000041854 */
[C---:B------:R-:W-:Y:S08]  /*37a0*/  HMMA.16816.F32.BF16 R84, R12.reuse, R44, R88 ;  /* 0x0000002c0c54723c */ /* 0x040ff00000041858 */
[C---:B------:R-:W-:Y:S01]  /*37b0*/  HMMA.16816.F32.BF16 R80, R12.reuse, R46, R80 ;  /* 0x0000002e0c50723c */ /* 0x040fe20000041850 */
[----:B------:R-:W-:Y:S07]  /*37c0*/  LDSM.16.M88.4 R44, [R242+0xa000] ;  /* 0x00a00000f22c783b */ /* 0x000fee0000000200 */
[C---:B------:R-:W-:Y:S01]  /*37d0*/  HMMA.16816.F32.BF16 R100, R12.reuse, R40, R76 ;  /* 0x000000280c64723c */ /* 0x040fe2000004184c */
[----:B------:R-:W-:Y:S07]  /*37e0*/  LDSM.16.M88.4 R40, [R236+0xa800] ;  /* 0x00a80000ec28783b */ /* 0x000fee0000000200 */
[C---:B------:R-:W-:Y:S01]  /*37f0*/  HMMA.16816.F32.BF16 R164, R12.reuse, R60, R20 ;  /* 0x0000003c0ca4723c */ /* 0x040fe20000041814 */
[----:B------:R-:W4:Y:S07]  /*3800*/  LDSM.16.M88.4 R20, [R247+0x4000] ;  /* 0x00400000f714783b */ /* 0x000f2e0000000200 */
[----:B------:R-:W-:Y:S08]  /*3810*/  HMMA.16816.F32.BF16 R160, R12, R62, R64 ;  /* 0x0000003e0ca0723c */ /* 0x000ff00000041840 */
[-C--:B-1----:R-:W-:Y:S08]  /*3820*/  HMMA.16816.F32.BF16 R12, R36, R56.reuse, R8 ;  /* 0x00000038240c723c */ /* 0x082ff00000041808 */
[C---:B--2---:R-:W-:Y:S01]  /*3830*/  HMMA.16816.F32.BF16 R8, R32.reuse, R56, R16 ;  /* 0x000000382008723c */ /* 0x044fe20000041810 */
[----:B------:R-:W1:Y:S07]  /*3840*/  LDSM.16.M88.4 R16, [R247+0x6000] ;  /* 0x00600000f710783b */ /* 0x000e6e0000000200 */
[----:B------:R-:W-:Y:S08]  /*3850*/  HMMA.16816.F32.BF16 R72, R32, R58, R72 ;  /* 0x0000003a2048723c */ /* 0x000ff00000041848 */
[----:B---3--:R-:W-:Y:S01]  /*3860*/  HMMA.16816.F32.BF16 R60, R28, R52, R12 ;  /* 0x000000341c3c723c */ /* 0x008fe2000004180c */
[----:B------:R-:W-:Y:S07]  /*3870*/  LDSM.16.M88.4 R12, [R246+0x4000] ;  /* 0x00400000f60c783b */ /* 0x000fee0000000200 */
[----:B------:R-:W-:Y:S01]  /*3880*/  HMMA.16816.F32.BF16 R68, R36, R58, R68 ;  /* 0x0000003a2444723c */ /* 0x000fe20000041844 */
[----:B------:R-:W2:Y:S07]  /*3890*/  LDSM.16.M88.4 R56, [R241+0x2000] ;  /* 0x00200000f138783b */ /* 0x000eae0000000200 */
[----:B------:R-:W-:Y:S01]  /*38a0*/  HMMA.16816.F32.BF16 R48, R24, R52, R8 ;  /* 0x000000341830723c */ /* 0x000fe20000041808 */
[----:B------:R-:W3:Y:S07]  /*38b0*/  LDSM.16.M88.4 R8, [R246+0x6000] ;  /* 0x00600000f608783b */ /* 0x000eee0000000200 */
[----:B----4-:R-:W-:Y:S08]  /*38c0*/  HMMA.16816.F32.BF16 R60, R20, R44, R60 ;  /* 0x0000002c143c723c */ /* 0x010ff0000004183c */
[----:B------:R-:W-:Y:S08]  /*38d0*/  HMMA.16816.F32.BF16 R68, R28, R54, R68 ;  /* 0x000000361c44723c */ /* 0x000ff00000041844 */
[----:B-1----:R-:W-:Y:S01]  /*38e0*/  HMMA.16816.F32.BF16 R64, R16, R44, R48 ;  /* 0x0000002c1040723c */ /* 0x002fe20000041830 */
[----:B------:R-:W1:Y:S07]  /*38f0*/  LDSM.16.M88.4 R48, [R6+0xa800] ;  /* 0x00a800000630783b */ /* 0x000e6e0000000200 */
[----:B------:R-:W-:Y:S01]  /*3900*/  HMMA.16816.F32.BF16 R72, R24, R54, R72 ;  /* 0x000000361848723c */ /* 0x000fe20000041848 */
[----:B------:R-:W-:Y:S07]  /*3910*/  LDSM.16.M88.4 R52, [R242+0xa800] ;  /* 0x00a80000f234783b */ /* 0x000fee0000000200 */
[----:B------:R-:W-:Y:S08]  /*3920*/  HMMA.16816.F32.BF16 R84, R36, R40, R84 ;  /* 0x000000282454723c */ /* 0x000ff00000041854 */
[----:B--2---:R-:W-:Y:S01]  /*3930*/  HMMA.16816.F32.BF16 R76, R12, R56, R60 ;  /* 0x000000380c4c723c */ /* 0x004fe2000004183c */
[----:B------:R-:W2:Y:S07]  /*3940*/  LDSM.16.M88.4 R60, [R236+0xb000] ;  /* 0x00b00000ec3c783b */ /* 0x000eae0000000200 */
[C---:B------:R-:W-:Y:S07]  /*3950*/  HMMA.16816.F32.BF16 R88, R32.reuse, R40, R112 ;  /* 0x000000282058723c */ /* 0x040fee0000041870 */
[C---:B------:R-:W-:Y:S01]  /*3960*/  IADD3 R112, R2.reuse, 0x19, RZ ;  /* 0x0000001902707810 */ /* 0x040fe20007ffe0ff */
[----:B------:R-:W-:Y:S01]  /*3970*/  HMMA.16816.F32.BF16 R96, R32, R42, R116 ;  /* 0x0000002a2060723c */ /* 0x000fe20000041874 */
[----:B------:R-:W-:-:S02]  /*3980*/  IADD3 R113, R2, 0x20, RZ ;  /* 0x0000002002717810 */ /* 0x000fc40007ffe0ff */
[C---:B------:R-:W-:Y:S01]  /*3990*/  IADD3 R114, R2.reuse, 0x21, RZ ;  /* 0x0000002102727810 */ /* 0x040fe20007ffe0ff */
[----:B------:R-:W-:Y:S01]  /*39a0*/  I2F R137, R112 ;  /* 0x0000007000897306 */ /* 0x000fe20000201400 */
[C---:B------:R-:W-:Y:S02]  /*39b0*/  IADD3 R115, R2.reuse, 0x28, RZ ;  /* 0x0000002802737810 */ /* 0x040fe40007ffe0ff */
[----:B------:R-:W-:Y:S01]  /*39c0*/  IADD3 R116, R2, 0x29, RZ ;  /* 0x0000002902747810 */ /* 0x000fe20007ffe0ff */
[----:B------:R-:W-:Y:S01]  /*39d0*/  HMMA.16816.F32.BF16 R92, R36, R42, R80 ;  /* 0x0000002a245c723c */ /* 0x000fe20000041850 */
[----:B------:R-:W-:Y:S01]  /*39e0*/  FMUL.FTZ R3, R76, c[0x0][0x2ec] ;  /* 0x0000bb004c037a20 */ /* 0x000fe20000410000 */
[C---:B------:R-:W-:Y:S02]  /*39f0*/  IADD3 R117, R2.reuse, 0x30, RZ ;  /* 0x0000003002757810 */ /* 0x040fe40007ffe0ff */
[C---:B------:R-:W-:Y:S01]  /*3a00*/  IADD3 R118, R2.reuse, 0x31, RZ ;  /* 0x0000003102767810 */ /* 0x040fe20007ffe0ff */
[----:B------:R4:W-:Y:S01]  /*3a10*/  MUFU.TANH R187, R3 ;  /* 0x0000000300bb7308 */ /* 0x0009e20000002400 */
[----:B------:R-:W-:-:S02]  /*3a20*/  IADD3 R119, R2, 0x38, RZ ;  /* 0x0000003802777810 */ /* 0x000fc40007ffe0ff */
[----:B------:R-:W-:Y:S05]  /*3a30*/  HMMA.16816.F32.BF16 R40, R20, R46, R68 ;  /* 0x0000002e1428723c */ /* 0x000fea0000041844 */
[----:B------:R-:W-:Y:S03]  /*3a40*/  I2F R140, R113 ;  /* 0x00000071008c7306 */ /* 0x000fe60000201400 */
[----:B---3--:R-:W-:Y:S01]  /*3a50*/  HMMA.16816.F32.BF16 R80, R8, R56, R64 ;  /* 0x000000380850723c */ /* 0x008fe20000041840 */
[----:B----4-:R-:W-:-:S04]  /*3a60*/  FMUL.FTZ R3, R77, c[0x0][0x2ec] ;  /* 0x0000bb004d037a20 */ /* 0x010fc80000410000 */
[----:B------:R-:W-:Y:S03]  /*3a70*/  I2F R142, R114 ;  /* 0x00000072008e7306 */ /* 0x000fe60000201400 */
[----:B------:R-:W-:Y:S05]  /*3a80*/  HMMA.16816.F32.BF16 R44, R16, R46, R72 ;  /* 0x0000002e102c723c */ /* 0x000fea0000041848 */
[----:B------:R3:W-:Y:S03]  /*3a90*/  MUFU.TANH R180, R3 ;  /* 0x0000000300b47308 */ /* 0x0007e60000002400 */
[----:B-1----:R-:W-:Y:S05]  /*3aa0*/  HMMA.16816.F32.BF16 R68, R28, R48, R84 ;  /* 0x000000301c44723c */ /* 0x002fea0000041854 */
[----:B------:R-:W-:Y:S03]  /*3ab0*/  I2F R143, R115 ;  /* 0x00000073008f7306 */ /* 0x000fe60000201400 */
[----:B------:R-:W-:Y:S01]  /*3ac0*/  HMMA.16816.F32.BF16 R64, R12, R58, R40 ;  /* 0x0000003a0c40723c */ /* 0x000fe20000041828 */
[----:B------:R-:W1:Y:S01]  /*3ad0*/  LDSM.16.M88.4 R40, [R241+0x2800] ;  /* 0x00280000f128783b */ /* 0x000e620000000200 */
[----:B---3--:R-:W-:-:S03]  /*3ae0*/  FMUL.FTZ R3, R78, c[0x0][0x2ec] ;  /* 0x0000bb004e037a20 */ /* 0x008fc60000410000 */
[----:B------:R-:W-:Y:S03]  /*3af0*/  I2F R145, R116 ;  /* 0x0000007400917306 */ /* 0x000fe60000201400 */
[----:B------:R-:W-:Y:S05]  /*3b00*/  HMMA.16816.F32.BF16 R84, R24, R48, R88 ;  /* 0x000000301854723c */ /* 0x000fea0000041858 */
[----:B------:R3:W-:Y:S03]  /*3b10*/  MUFU.TANH R186, R3 ;  /* 0x0000000300ba7308 */ /* 0x0007e60000002400 */
[-C--:B--2---:R-:W-:Y:S05]  /*3b20*/  HMMA.16816.F32.BF16 R88, R36, R60.reuse, R100 ;  /* 0x0000003c2458723c */ /* 0x084fea0000041864 */
[----:B------:R-:W-:Y:S03]  /*3b30*/  I2F R146, R117 ;  /* 0x0000007500927306 */ /* 0x000fe60000201400 */
[----:B------:R-:W-:Y:S01]  /*3b40*/  HMMA.16816.F32.BF16 R104, R32, R60, R124 ;  /* 0x0000003c2068723c */ /* 0x000fe2000004187c */
[----:B---3--:R-:W-:-:S07]  /*3b50*/  FMUL.FTZ R3, R79, c[0x0][0x2ec] ;  /* 0x0000bb004f037a20 */ /* 0x008fce0000410000 */
[----:B------:R-:W-:Y:S01]  /*3b60*/  HMMA.16816.F32.BF16 R72, R16, R52, R84 ;  /* 0x000000341048723c */ /* 0x000fe20000041854 */
[----:B------:R-:W-:Y:S07]  /*3b70*/  I2F R147, R118 ;  /* 0x0000007600937306 */ /* 0x000fee0000201400 */
[----:B------:R-:W-:Y:S01]  /*3b80*/  HMMA.16816.F32.BF16 R76, R8, R58, R44 ;  /* 0x0000003a084c723c */ /* 0x000fe2000004182c */
[----:B------:R2:W-:Y:S01]  /*3b90*/  MUFU.TANH R179, R3 ;  /* 0x0000000300b37308 */ /* 0x0005e20000002400 */
[----:B------:R-:W3:Y:S06]  /*3ba0*/  LDSM.16.M88.4 R56, [R236+0xb800] ;  /* 0x00b80000ec38783b */ /* 0x000eec0000000200 */
[----:B------:R-:W-:Y:S01]  /*3bb0*/  HMMA.16816.F32.BF16 R44, R20, R52, R68 ;  /* 0x00000034142c723c */ /* 0x000fe20000041844 */
[----:B------:R-:W-:Y:S07]  /*3bc0*/  I2F R168, R119 ;  /* 0x0000007700a87306 */ /* 0x000fee0000201400 */
[----:B-1----:R-:W-:Y:S01]  /*3bd0*/  HMMA.16816.F32.BF16 R84, R8, R40, R72 ;  /* 0x000000280854723c */ /* 0x002fe20000041848 */
[----:B--2---:R-:W-:-:S04]  /*3be0*/  FMUL.FTZ R3, R80, c[0x0][0x2ec] ;  /* 0x0000bb0050037a20 */ /* 0x004fc80000410000 */
[----:B------:R1:W-:Y:S11]  /*3bf0*/  MUFU.TANH R185, R3 ;  /* 0x0000000300b97308 */ /* 0x0003f60000002400 */
[----:B------:R-:W-:Y:S01]  /*3c00*/  HMMA.16816.F32.BF16 R68, R12, R40, R44 ;  /* 0x000000280c44723c */ /* 0x000fe2000004182c */
[----:B------:R-:W2:Y:S01]  /*3c10*/  LDSM.16.M88.4 R44, [R6+0xb000] ;  /* 0x00b00000062c783b */ /* 0x000ea20000000200 */
[----:B-1----:R-:W-:-:S04]  /*3c20*/  FMUL.FTZ R3, R81, c[0x0][0x2ec] ;  /* 0x0000bb0051037a20 */ /* 0x002fc80000410000 */
[----:B------:R1:W4:Y:S02]  /*3c30*/  MUFU.TANH R178, R3 ;  /* 0x0000000300b27308 */ /* 0x0003240000002400 */
[----:B---3--:R-:W-:Y:S01]  /*3c40*/  HMMA.16816.F32.BF16 R100, R32, R56, R152 ;  /* 0x000000382064723c */ /* 0x008fe20000041898 */
[----:B-1----:R-:W-:-:S05]  /*3c50*/  FMUL.FTZ R3, R82, c[0x0][0x2ec] ;  /* 0x0000bb0052037a20 */ /* 0x002fca0000410000 */
[----:B------:R1:W-:Y:S02]  /*3c60*/  MUFU.TANH R184, R3 ;  /* 0x0000000300b87308 */ /* 0x0003e40000002400 */
[----:B-1----:R-:W-:Y:S02]  /*3c70*/  FMUL.FTZ R3, R83, c[0x0][0x2ec] ;  /* 0x0000bb0053037a20 */ /* 0x002fe40000410000 */
[-C--:B------:R-:W-:Y:S04]  /*3c80*/  HMMA.16816.F32.BF16 R80, R24, R50.reuse, R96 ;  /* 0x000000321850723c */ /* 0x080fe80000041860 */
[----:B------:R1:W-:Y:S04]  /*3c90*/  MUFU.TANH R172, R3 ;  /* 0x0000000300ac7308 */ /* 0x0003e80000002400 */
[----:B------:R-:W-:Y:S08]  /*3ca0*/  HMMA.16816.F32.BF16 R48, R28, R50, R92 ;  /* 0x000000321c30723c */ /* 0x000ff0000004185c */
[----:B------:R-:W-:Y:S01]  /*3cb0*/  HMMA.16816.F32.BF16 R92, R32, R62, R148 ;  /* 0x0000003e205c723c */ /* 0x000fe20000041894 */
[----:B-1----:R-:W-:-:S04]  /*3cc0*/  FMUL.FTZ R3, R64, c[0x0][0x2ec] ;  /* 0x0000bb0040037a20 */ /* 0x002fc80000410000 */
[----:B------:R1:W-:Y:S03]  /*3cd0*/  MUFU.TANH R175, R3 ;  /* 0x0000000300af7308 */ /* 0x0003e60000002400 */
[----:B------:R-:W-:Y:S01]  /*3ce0*/  HMMA.16816.F32.BF16 R96, R32, R58, R156 ;  /* 0x0000003a2060723c */ /* 0x000fe2000004189c */
[----:B------:R-:W3:Y:S07]  /*3cf0*/  LDSM.16.M88.4 R32, [R242+0xb000] ;  /* 0x00b00000f220783b */ /* 0x000eee0000000200 */
[----:B------:R-:W-:Y:S01]  /*3d00*/  HMMA.16816.F32.BF16 R48, R20, R54, R48 ;  /* 0x000000361430723c */ /* 0x000fe20000041830 */
[----:B-1----:R-:W-:-:S07]  /*3d10*/  FMUL.FTZ R3, R65, c[0x0][0x2ec] ;  /* 0x0000bb0041037a20 */ /* 0x002fce0000410000 */
[----:B------:R-:W-:Y:S01]  /*3d20*/  HMMA.16816.F32.BF16 R72, R16, R54, R80 ;  /* 0x000000361048723c */ /* 0x000fe20000041850 */
[----:B------:R1:W-:Y:S07]  /*3d30*/  MUFU.TANH R177, R3 ;  /* 0x0000000300b17308 */ /* 0x0003ee0000002400 */
[----:B--2---:R-:W-:Y:S08]  /*3d40*/  HMMA.16816.F32.BF16 R52, R24, R44, R104 ;  /* 0x0000002c1834723c */ /* 0x004ff00000041868 */
[----:B------:R-:W-:Y:S01]  /*3d50*/  HMMA.16816.F32.BF16 R80, R36, R58, R160 ;  /* 0x0000003a2450723c */ /* 0x000fe200000418a0 */
[----:B-1----:R-:W-:-:S04]  /*3d60*/  FMUL.FTZ R3, R66, c[0x0][0x2ec] ;  /* 0x0000bb0042037a20 */ /* 0x002fc80000410000 */
[----:B------:R1:W-:Y:S03]  /*3d70*/  MUFU.TANH R174, R3 ;  /* 0x0000000300ae7308 */ /* 0x0003e60000002400 */
[----:B------:R-:W-:Y:S01]  /*3d80*/  HMMA.16816.F32.BF16 R72, R8, R42, R72 ;  /* 0x0000002a0848723c */ /* 0x000fe20000041848 */
[----:B-1----:R-:W-:-:S07]  /*3d90*/  FMUL.FTZ R3, R67, c[0x0][0x2ec] ;  /* 0x0000bb0043037a20 */ /* 0x002fce0000410000 */
[----:B------:R-:W-:Y:S01]  /*3da0*/  HMMA.16816.F32.BF16 R64, R28, R44, R88 ;  /* 0x0000002c1c40723c */ /* 0x000fe20000041858 */
[----:B------:R1:W-:Y:S02]  /*3db0*/  MUFU.TANH R176, R3 ;  /* 0x0000000300b07308 */ /* 0x0003e40000002400 */
[----:B-1----:R-:W-:-:S06]  /*3dc0*/  FMUL.FTZ R3, R76, c[0x0][0x2ec] ;  /* 0x0000bb004c037a20 */ /* 0x002fcc0000410000 */
[----:B------:R1:W2:Y:S02]  /*3dd0*/  MUFU.TANH R171, R3 ;  /* 0x0000000300ab7308 */ /* 0x0002a40000002400 */
[----:B-1----:R-:W-:-:S06]  /*3de0*/  FMUL.FTZ R3, R77, c[0x0][0x2ec] ;  /* 0x0000bb004d037a20 */ /* 0x002fcc0000410000 */
[----:B------:R1:W-:Y:S02]  /*3df0*/  MUFU.TANH R173, R3 ;  /* 0x0000000300ad7308 */ /* 0x0003e40000002400 */
[----:B-1----:R-:W-:-:S06]  /*3e00*/  FMUL.FTZ R3, R78, c[0x0][0x2ec] ;  /* 0x0000bb004e037a20 */ /* 0x002fcc0000410000 */
[----:B------:R1:W-:Y:S02]  /*3e10*/  MUFU.TANH R127, R3 ;  /* 0x00000003007f7308 */ /* 0x0003e40000002400 */
[----:B-1----:R-:W-:Y:S02]  /*3e20*/  FMUL.FTZ R3, R79, c[0x0][0x2ec] ;  /* 0x0000bb004f037a20 */ /* 0x002fe40000410000 */
[----:B------:R-:W-:Y:S04]  /*3e30*/  HMMA.16816.F32.BF16 R76, R36, R62, R132 ;  /* 0x0000003e244c723c */ /* 0x000fe80000041884 */
[----:B------:R1:W5:Y:S04]  /*3e40*/  MUFU.TANH R148, R3 ;  /* 0x0000000300947308 */ /* 0x0003680000002400 */
[----:B---3--:R-:W-:Y:S08]  /*3e50*/  HMMA.16816.F32.BF16 R60, R20, R32, R64 ;  /* 0x00000020143c723c */ /* 0x008ff00000041840 */
[----:B------:R-:W-:Y:S01]  /*3e60*/  HMMA.16816.F32.BF16 R64, R36, R56, R164 ;  /* 0x000000382440723c */ /* 0x000fe200000418a4 */
[----:B-1----:R-:W-:-:S04]  /*3e70*/  FMUL.FTZ R3, R68, c[0x0][0x2ec] ;  /* 0x0000bb0044037a20 */ /* 0x002fc80000410000 */
[----:B------:R1:W-:Y:S03]  /*3e80*/  MUFU.TANH R136, R3 ;  /* 0x0000000300887308 */ /* 0x0003e60000002400 */
[----:B------:R-:W-:Y:S01]  /*3e90*/  HMMA.16816.F32.BF16 R36, R16, R32, R52 ;  /* 0x000000201024723c */ /* 0x000fe20000041834 */
[----:B-1----:R-:W-:-:S04]  /*3ea0*/  FMUL.FTZ R3, R69, c[0x0][0x2ec] ;  /* 0x0000bb0045037a20 */ /* 0x002fc80000410000 */
[----:B------:R1:W-:Y:S02]  /*3eb0*/  MUFU.TANH R149, R3 ;  /* 0x0000000300957308 */ /* 0x0003e40000002400 */
[----:B-1----:R-:W-:-:S06]  /*3ec0*/  FMUL.FTZ R3, R70, c[0x0][0x2ec] ;  /* 0x0000bb0046037a20 */ /* 0x002fcc0000410000 */
[----:B------:R1:W3:Y:S02]  /*3ed0*/  MUFU.TANH R138, R3 ;  /* 0x00000003008a7308 */ /* 0x0002e40000002400 */
[----:B-1----:R-:W-:Y:S02]  /*3ee0*/  FMUL.FTZ R3, R71, c[0x0][0x2ec] ;  /* 0x0000bb0047037a20 */ /* 0x002fe40000410000 */
[----:B------:R-:W-:Y:S01]  /*3ef0*/  HMMA.16816.F32.BF16 R68, R12, R42, R48 ;  /* 0x0000002a0c44723c */ /* 0x000fe20000041830 */
[----:B------:R-:W1:Y:S03]  /*3f00*/  LDSM.16.M88.4 R48, [R241+0x3000] ;  /* 0x00300000f130783b */ /* 0x000e660000000200 */
[----:B------:R2:W-:Y:S01]  /*3f10*/  MUFU.TANH R139, R3 ;  /* 0x00000003008b7308 */ /* 0x0005e20000002400 */
[----:B------:R3:W4:Y:S01]  /*3f20*/  LDSM.16.M88.4 R40, [R6+0xb800] ;  /* 0x00b800000628783b */ /* 0x0007220000000200 */
[----:B--2---:R-:W-:-:S06]  /*3f30*/  FMUL.FTZ R3, R84, c[0x0][0x2ec] ;  /* 0x0000bb0054037a20 */ /* 0x004fcc0000410000 */
[----:B------:R2:W-:Y:S01]  /*3f40*/  MUFU.TANH R125, R3 ;  /* 0x00000003007d7308 */ /* 0x0005e20000002400 */
[----:B---3--:R-:W-:Y:S01]  /*3f50*/  IADD3 R6, R144, 0x48, RZ ;  /* 0x0000004890067810 */ /* 0x008fe20007ffe0ff */
[----:B--2---:R-:W-:Y:S01]  /*3f60*/  FMUL.FTZ R3, R85, c[0x0][0x2ec] ;  /* 0x0000bb0055037a20 */ /* 0x004fe20000410000 */
[----:B-1----:R-:W-:Y:S05]  /*3f70*/  HMMA.16816.F32.BF16 R52, R12, R48, R60 ;  /* 0x000000300c34723c */ /* 0x002fea000004183c */
[----:B------:R1:W-:Y:S03]  /*3f80*/  MUFU.TANH R126, R3 ;  /* 0x00000003007e7308 */ /* 0x0003e60000002400 */
[-C--:B------:R-:W-:Y:S08]  /*3f90*/  HMMA.16816.F32.BF16 R60, R24, R46.reuse, R92 ;  /* 0x0000002e183c723c */ /* 0x080ff0000004185c */
[----:B------:R-:W-:Y:S01]  /*3fa0*/  HMMA.16816.F32.BF16 R44, R28, R46, R76 ;  /* 0x0000002e1c2c723c */ /* 0x000fe2000004184c */
[----:B-1----:R-:W-:-:S04]  /*3fb0*/  FMUL.FTZ R3, R86, c[0x0][0x2ec] ;  /* 0x0000bb0056037a20 */ /* 0x002fc80000410000 */
[----:B------:R1:W2:Y:S03]  /*3fc0*/  MUFU.TANH R105, R3 ;  /* 0x0000000300697308 */ /* 0x0002a60000002400 */
[----:B----4-:R-:W-:Y:S08]  /*3fd0*/  HMMA.16816.F32.BF16 R96, R24, R42, R96 ;  /* 0x0000002a1860723c */ /* 0x010ff00000041860 */
[----:B------:R-:W-:Y:S01]  /*3fe0*/  HMMA.16816.F32.BF16 R56, R8, R48, R36 ;  /* 0x000000300838723c */ /* 0x000fe20000041824 */
[----:B-1----:R-:W-:-:S07]  /*3ff0*/  FMUL.FTZ R3, R87, c[0x0][0x2ec] ;  /* 0x0000bb0057037a20 */ /* 0x002fce0000410000 */
[-C--:B------:R-:W-:Y:S01]  /*4000*/  HMMA.16816.F32.BF16 R44, R20, R34.reuse, R44 ;  /* 0x00000022142c723c */ /* 0x080fe2000004182c */
[----:B------:R1:W-:Y:S07]  /*4010*/  MUFU.TANH R106, R3 ;  /* 0x00000003006a7308 */ /* 0x0003ee0000002400 */
[----:B------:R-:W-:Y:S01]  /*4020*/  HMMA.16816.F32.BF16 R36, R16, R34, R60 ;  /* 0x000000221024723c */ /* 0x000fe2000004183c */
[----:B------:R-:W3:Y:S07]  /*4030*/  LDSM.16.M88.4 R32, [R242+0xb800] ;  /* 0x00b80000f220783b */ /* 0x000eee0000000200 */
[----:B------:R-:W-:Y:S01]  /*4040*/  HMMA.16816.F32.BF16 R64, R28, R40, R64 ;  /* 0x000000281c40723c */ /* 0x000fe20000041840 */
[----:B-1----:R-:W-:-:S04]  /*4050*/  FMUL.FTZ R3, R68, c[0x0][0x2ec] ;  /* 0x0000bb0044037a20 */ /* 0x002fc80000410000 */
[----:B------:R1:W4:Y:S03]  /*4060*/  MUFU.TANH R107, R3 ;  /* 0x00000003006b7308 */ /* 0x0003260000002400 */
[-C--:B------:R-:W-:Y:S08]  /*4070*/  HMMA.16816.F32.BF16 R44, R12, R50.reuse, R44 ;  /* 0x000000320c2c723c */ /* 0x080ff0000004182c */
[----:B------:R-:W-:Y:S01]  /*4080*/  HMMA.16816.F32.BF16 R48, R8, R50, R36 ;  /* 0x000000320830723c */ /* 0x000fe20000041824 */
[----:B-1----:R-:W-:-:S04]  /*4090*/  FMUL.FTZ R3, R69, c[0x0][0x2ec] ;  /* 0x0000bb0045037a20 */ /* 0x002fc80000410000 */
[----:B------:R1:W-:Y:S03]  /*40a0*/  MUFU.TANH R124, R3 ;  /* 0x00000003007c7308 */ /* 0x0003e60000002400 */
[----:B---3--:R-:W-:Y:S01]  /*40b0*/  HMMA.16816.F32.BF16 R36, R20, R32, R64 ;  /* 0x000000201424723c */ /* 0x008fe20000041840 */
[----:B-1----:R-:W-:-:S04]  /*40c0*/  FMUL.FTZ R3, R70, c[0x0][0x2ec] ;  /* 0x0000bb0046037a20 */ /* 0x002fc80000410000 */
[----:B------:R1:W3:Y:S02]  /*40d0*/  MUFU.TANH R90, R3 ;  /* 0x00000003005a7308 */ /* 0x0002e40000002400 */
[----:B-1----:R-:W-:Y:S02]  /*40e0*/  FMUL.FTZ R3, R71, c[0x0][0x2ec] ;  /* 0x0000bb0047037a20 */ /* 0x002fe40000410000 */
[----:B------:R-:W-:Y:S04]  /*40f0*/  HMMA.16816.F32.BF16 R68, R24, R40, R100 ;  /* 0x000000281844723c */ /* 0x000fe80000041864 */
[----:B------:R1:W-:Y:S03]  /*4100*/  MUFU.TANH R104, R3 ;  /* 0x0000000300687308 */ /* 0x0003e60000002400 */
[----:B------:R-:W-:Y:S01]  /*4110*/  FMUL.FTZ R26, R53, c[0x0][0x2ec] ;  /* 0x0000bb00351a7a20 */ /* 0x000fe20000410000 */
[----:B------:R-:W-:Y:S01]  /*4120*/  IMNMX R24, R144, UR12, PT ;  /* 0x0000000c90187c17 */ /* 0x000fe2000b800200 */
[----:B------:R-:W-:Y:S01]  /*4130*/  HMMA.16816.F32.BF16 R40, R28, R42, R80 ;  /* 0x0000002a1c28723c */ /* 0x000fe20000041850 */
[----:B------:R-:W-:-:S02]  /*4140*/  IMNMX R27, R6, UR12, PT ;  /* 0x0000000c061b7c17 */ /* 0x000fc4000b800200 */
[----:B------:R2:W-:Y:S01]  /*4150*/  MUFU.TANH R87, R26 ;  /* 0x0000001a00577308 */ /* 0x0005e20000002400 */
[CC--:B------:R-:W-:Y:S01]  /*4160*/  ISETP.GE.AND P1, PT, R2.reuse, R24.reuse, PT ;  /* 0x000000180200720c */ /* 0x0c0fe20003f26270 */
[----:B------:R-:W3:Y:S01]  /*4170*/  LDSM.16.M88.4 R28, [R241+0x3800] ;  /* 0x00380000f11c783b */ /* 0x000ee20000000200 */
[----:B------:R-:W-:Y:S01]  /*4180*/  ISETP.GE.AND P2, PT, R2, R27, PT ;  /* 0x0000001b0200720c */ /* 0x000fe20003f46270 */
[----:B------:R-:W-:Y:S01]  /*4190*/  FMUL.FTZ R6, R56, c[0x0][0x2ec] ;  /* 0x0000bb0038067a20 */ /* 0x000fe20000410000 */
[----:B------:R-:W-:Y:S01]  /*41a0*/  ISETP.GE.AND P5, PT, R108, R24, PT ;  /* 0x000000186c00720c */ /* 0x000fe20003fa6270 */
[----:B------:R-:W-:-:S04]  /*41b0*/  DEPBAR.LE SB0, 0x0 ;  /* 0x000080000000791a */ /* 0x000fc80000000000 */
[----:B-1----:R-:W-:Y:S01]  /*41c0*/  FMUL.FTZ R3, R72, c[0x0][0x2ec] ;  /* 0x0000bb0048037a20 */ /* 0x002fe20000410000 */
[----:B------:R1:W-:Y:S01]  /*41d0*/  MUFU.TANH R77, R6 ;  /* 0x00000006004d7308 */ /* 0x0003e20000002400 */
[----:B--2---:R-:W-:Y:S01]  /*41e0*/  IMNMX R26, R5, UR12, PT ;  /* 0x0000000c051a7c17 */ /* 0x004fe2000b800200 */
[----:B------:R-:W-:-:S06]  /*41f0*/  FFMA.FTZ R5, R111, UR4, R178 ;  /* 0x000000046f057c23 */ /* 0x000fcc00080100b2 */
[----:B------:R2:W-:Y:S01]  /*4200*/  MUFU.TANH R89, R3 ;  /* 0x0000000300597308 */ /* 0x0005e20000002400 */
[----:B------:R-:W-:Y:S01]  /*4210*/  BAR.SYNC.DEFER_BLOCKING 0x0 ;  /* 0x0000000000007b1d */ /* 0x000fe20000010000 */
[-C--:B------:R-:W-:Y:S01]  /*4220*/  ISETP.GE.AND P4, PT, R2, R26.reuse, PT ;  /* 0x0000001a0200720c */ /* 0x080fe20003f86270 */
[----:B------:R-:W-:Y:S01]  /*4230*/  HMMA.16816.F32.BF16 R40, R20, R34, R40 ;  /* 0x000000221428723c */ /* 0x000fe20000041828 */
[----:B------:R-:W-:-:S04]  /*4240*/  ISETP.GE.AND P6, PT, R108, R26, PT ;  /* 0x0000001a6c00720c */ /* 0x000fc80003fc6270 */
[----:B------:R-:W-:Y:S01]  /*4250*/  FSEL R60, R5, -INF , !P6 ;  /* 0xff800000053c7808 */ /* 0x000fe20007000000 */
[----:B------:R-:W-:Y:S02]  /*4260*/  FFMA.FTZ R5, R121, UR4, R171 ;  /* 0x0000000479057c23 */ /* 0x000fe400080100ab */
[----:B-1----:R-:W-:-:S04]  /*4270*/  FMUL.FTZ R6, R57, c[0x0][0x2ec] ;  /* 0x0000bb0039067a20 */ /* 0x002fc80000410000 */
[----:B------:R1:W-:Y:S01]  /*4280*/  MUFU.TANH R78, R6 ;  /* 0x00000006004e7308 */ /* 0x0003e20000002400 */
[----:B--2---:R-:W-:-:S07]  /*4290*/  FMUL.FTZ R3, R73, c[0x0][0x2ec] ;  /* 0x0000bb0049037a20 */ /* 0x004fce0000410000 */
[----:B------:R2:W-:Y:S01]  /*42a0*/  MUFU.TANH R91, R3 ;  /* 0x00000003005b7308 */ /* 0x0005e20000002400 */
[----:B---3--:R-:W-:Y:S01]  /*42b0*/  HMMA.16816.F32.BF16 R36, R12, R28, R36 ;  /* 0x0000001c0c24723c */ /* 0x008fe20000041824 */
[----:B-1----:R-:W-:-:S07]  /*42c0*/  FMUL.FTZ R6, R59, c[0x0][0x2ec] ;  /* 0x0000bb003b067a20 */ /* 0x002fce0000410000 */
[----:B------:R-:W-:Y:S01]  /*42d0*/  HMMA.16816.F32.BF16 R12, R12, R30, R40 ;  /* 0x0000001e0c0c723c */ /* 0x000fe20000041828 */
[----:B------:R1:W-:Y:S01]  /*42e0*/  MUFU.TANH R76, R6 ;  /* 0x00000006004c7308 */ /* 0x0003e20000002400 */
[----:B--2---:R-:W-:-:S07]  /*42f0*/  FMUL.FTZ R3, R74, c[0x0][0x2ec] ;  /* 0x0000bb004a037a20 */ /* 0x004fce0000410000 */
[----:B------:R2:W3:Y:S07]  /*4300*/  MUFU.TANH R85, R3 ;  /* 0x0000000300557308 */ /* 0x0004ee0000002400 */
[----:B------:R-:W-:Y:S02]  /*4310*/  FMUL.FTZ R39, R39, c[0x0][0x2ec] ;  /* 0x0000bb0027277a20 */ /* 0x000fe40000410000 */
[----:B-1----:R-:W-:-:S04]  /*4320*/  FMUL.FTZ R6, R45, c[0x0][0x2ec] ;  /* 0x0000bb002d067a20 */ /* 0x002fc80000410000 */
[----:B------:R-:W-:Y:S01]  /*4330*/  MUFU.TANH R39, R39 ;  /* 0x0000002700277308 */ /* 0x000fe20000002400 */
[----:B--2---:R-:W-:-:S07]  /*4340*/  FMUL.FTZ R3, R75, c[0x0][0x2ec] ;  /* 0x0000bb004b037a20 */ /* 0x004fce0000410000 */
[----:B------:R1:W-:Y:S08]  /*4350*/  MUFU.TANH R75, R6 ;  /* 0x00000006004b7308 */ /* 0x0003f00000002400 */
[----:B------:R2:W-:Y:S01]  /*4360*/  MUFU.TANH R88, R3 ;  /* 0x0000000300587308 */ /* 0x0005e20000002400 */
[----:B-1----:R-:W-:Y:S02]  /*4370*/  FMUL.FTZ R6, R47, c[0x0][0x2ec] ;  /* 0x0000bb002f067a20 */ /* 0x002fe40000410000 */
[----:B--2---:R-:W-:-:S05]  /*4380*/  FMUL.FTZ R3, R52, c[0x0][0x2ec] ;  /* 0x0000bb0034037a20 */ /* 0x004fca0000410000 */
[----:B------:R1:W2:Y:S02]  /*4390*/  MUFU.TANH R86, R3 ;  /* 0x0000000300567308 */ /* 0x0002a40000002400 */
[----:B-1----:R-:W-:-:S04]  /*43a0*/  IADD3 R3, R144, 0x8, RZ ;  /* 0x0000000890037810 */ /* 0x002fc80007ffe0ff */
[----:B------:R-:W-:Y:S01]  /*43b0*/  IMNMX R25, R3, UR12, PT ;  /* 0x0000000c03197c17 */ /* 0x000fe2000b800200 */
[----:B------:R-:W-:-:S03]  /*43c0*/  FMUL.FTZ R3, R54, c[0x0][0x2ec] ;  /* 0x0000bb0036037a20 */ /* 0x000fc60000410000 */
[-C--:B------:R-:W-:Y:S01]  /*43d0*/  ISETP.GE.AND P0, PT, R2, R25.reuse, PT ;  /* 0x000000190200720c */ /* 0x080fe20003f06270 */
[----:B------:R-:W-:Y:S01]  /*43e0*/  FFMA.FTZ R2, R111, UR4, R180 ;  /* 0x000000046f027c23 */ /* 0x000fe200080100b4 */
[-C--:B------:R-:W-:Y:S01]  /*43f0*/  ISETP.GE.AND P3, PT, R108, R25.reuse, PT ;  /* 0x000000196c00720c */ /* 0x080fe20003f66270 */
[----:B------:R1:W-:Y:S01]  /*4400*/  MUFU.TANH R79, R3 ;  /* 0x00000003004f7308 */ /* 0x0003e20000002400 */
[----:B------:R-:W-:Y:S02]  /*4410*/  ISETP.GE.AND P6, PT, R109, R25, PT ;  /* 0x000000196d00720c */ /* 0x000fe40003fc6270 */
[----:B------:R-:W-:Y:S01]  /*4420*/  FSEL R161, R2, -INF , !P5 ;  /* 0xff80000002a17808 */ /* 0x000fe20006800000 */
[----:B------:R-:W-:Y:S01]  /*4430*/  FFMA.FTZ R2, R111, UR4, R179 ;  /* 0x000000046f027c23 */ /* 0x000fe200080100b3 */
[----:B------:R-:W-:-:S04]  /*4440*/  ISETP.GE.AND P5, PT, R108, R27, PT ;  /* 0x0000001b6c00720c */ /* 0x000fc80003fa6270 */
[----:B------:R-:W-:Y:S01]  /*4450*/  FSEL R163, R2, -INF , !P3 ;  /* 0xff80000002a37808 */ /* 0x000fe20005800000 */
[----:B------:R-:W-:Y:S01]  /*4460*/  FFMA.FTZ R2, R121, UR4, R175 ;  /* 0x0000000479027c23 */ /* 0x000fe200080100af */
[----:B------:R-:W-:-:S04]  /*4470*/  ISETP.GE.AND P3, PT, R109, R24, PT ;  /* 0x000000186d00720c */ /* 0x000fc80003f66270 */
[----:B------:R-:W-:Y:S01]  /*4480*/  FSEL R160, R2, -INF , !P3 ;  /* 0xff80000002a07808 */ /* 0x000fe20005800000 */
[----:B-1----:R-:W-:Y:S01]  /*4490*/  FMUL.FTZ R3, R55, c[0x0][0x2ec] ;  /* 0x0000bb0037037a20 */ /* 0x002fe20000410000 */
[----:B------:R-:W-:Y:S01]  /*44a0*/  ISETP.GE.AND P3, PT, R109, R27, PT ;  /* 0x0000001b6d00720c */ /* 0x000fe20003f66270 */
[----:B------:R-:W-:Y:S01]  /*44b0*/  FFMA.FTZ R2, R121, UR4, R174 ;  /* 0x0000000479027c23 */ /* 0x000fe200080100ae */
[----:B------:R-:W-:Y:S01]  /*44c0*/  HMMA.16816.F32.BF16 R52, R16, R32, R68 ;  /* 0x000000201034723c */ /* 0x000fe20000041844 */
[----:B------:R1:W-:Y:S03]  /*44d0*/  MUFU.TANH R84, R3 ;  /* 0x0000000300547308 */ /* 0x0003e60000002400 */
[----:B------:R-:W-:Y:S01]  /*44e0*/  FSEL R162, R2, -INF , !P6 ;  /* 0xff80000002a27808 */ /* 0x000fe20007000000 */
[----:B------:R-:W-:Y:S01]  /*44f0*/  FFMA.FTZ R2, R123, UR4, R177 ;  /* 0x000000047b027c23 */ /* 0x000fe200080100b1 */
[----:B------:R-:W-:-:S02]  /*4500*/  ISETP.GE.AND P6, PT, R110, R24, PT ;  /* 0x000000186e00720c */ /* 0x000fc40003fc6270 */
[----:B------:R-:W-:Y:S01]  /*4510*/  HMMA.16816.F32.BF16 R16, R16, R34, R96 ;  /* 0x000000221010723c */ /* 0x000fe20000041860 */
[----:B------:R2:W-:Y:S01]  /*4520*/  MUFU.TANH R68, R6 ;  /* 0x0000000600447308 */ /* 0x0005e20000002400 */
[----:B------:R-:W-:Y:S01]  /*4530*/  FSEL R157, R2, -INF , !P6 ;  /* 0xff800000029d7808 */ /* 0x000fe20007000000 */
[----:B------:R-:W-:Y:S01]  /*4540*/  FMUL.FTZ R2, R44, c[0x0][0x2ec] ;  /* 0x0000bb002c027a20 */ /* 0x000fe20000410000 */
[----:B------:R-:W-:Y:S01]  /*4550*/  ISETP.GE.AND P6, PT, R110, R27, PT ;  /* 0x0000001b6e00720c */ /* 0x000fe20003fc6270 */
[----:B-1----:R-:W-:-:S04]  /*4560*/  FFMA.FTZ R3, R111, UR4, R172 ;  /* 0x000000046f037c23 */ /* 0x002fc800080100ac */
[----:B------:R1:W-:Y:S01]  /*4570*/  MUFU.TANH R74, R2 ;  /* 0x00000002004a7308 */ /* 0x0003e20000002400 */
[----:B------:R-:W-:Y:S01]  /*4580*/  FSEL R61, R3, -INF , !P5 ;  /* 0xff800000033d7808 */ /* 0x000fe20006800000 */
[----:B------:R-:W-:Y:S01]  /*4590*/  FMUL.FTZ R3, R58, c[0x0][0x2ec] ;  /* 0x0000bb003a037a20 */ /* 0x000fe20000410000 */
[----:B------:R-:W-:-:S04]  /*45a0*/  ISETP.GE.AND P5, PT, R109, R26, PT ;  /* 0x0000001a6d00720c */ /* 0x000fc80003fa6270 */
[----:B------:R-:W-:Y:S01]  /*45b0*/  HMMA.16816.F32.BF16 R20, R8, R28, R52 ;  /* 0x0000001c0814723c */ /* 0x000fe20000041834 */
[----:B--2---:R-:W-:Y:S01]  /*45c0*/  FMUL.FTZ R6, R49, c[0x0][0x2ec] ;  /* 0x0000bb0031067a20 */ /* 0x004fe20000410000 */
[----:B------:R2:W2:Y:S01]  /*45d0*/  MUFU.TANH R73, R3 ;  /* 0x0000000300497308 */ /* 0x0004a20000002400 */
[----:B------:R-:W-:Y:S01]  /*45e0*/  FSEL R57, R5, -INF , !P5 ;  /* 0xff80000005397808 */ /* 0x000fe20006800000 */
[----:B-----5:R-:W-:Y:S01]  /*45f0*/  FFMA.FTZ R5, R123, UR4, R148 ;  /* 0x000000047b057c23 */ /* 0x020fe20008010094 */
[----:B------:R-:W-:-:S03]  /*4600*/  ISETP.GE.AND P5, PT, R110, R25, PT ;  /* 0x000000196e00720c */ /* 0x000fc60003fa6270 */
[----:B------:R-:W-:Y:S01]  /*4610*/  HMMA.16816.F32.BF16 R8, R8, R30, R16 ;  /* 0x0000001e0808723c */ /* 0x000fe20000041810 */
[----:B-1----:R-:W-:Y:S01]  /*4620*/  FFMA.FTZ R2, R123, UR4, R173 ;  /* 0x000000047b027c23 */ /* 0x002fe200080100ad */
[----:B------:R-:W-:Y:S01]  /*4630*/  FSEL R56, R5, -INF , !P6 ;  /* 0xff80000005387808 */ /* 0x000fe20007000000 */
[----:B------:R-:W-:Y:S01]  /*4640*/  FFMA.FTZ R5, R129, UR4, R138 ;  /* 0x0000000481057c23 */ /* 0x000fe2000801008a */
[----:B------:R-:W-:Y:S01]  /*4650*/  ISETP.GE.AND P6, PT, R120, R26, PT ;  /* 0x0000001a7800720c */ /* 0x000fe20003fc6270 */
[----:B--2---:R-:W-:-:S05]  /*4660*/  FFMA.FTZ R3, R121, UR4, R127 ;  /* 0x0000000479037c23 */ /* 0x004fca000801007f */
[----:B------:R-:W-:Y:S01]  /*4670*/  FSEL R58, R3, -INF , !P3 ;  /* 0xff800000033a7808 */ /* 0x000fe20005800000 */
[----:B------:R-:W-:Y:S01]  /*4680*/  FFMA.FTZ R3, R123, UR4, R176 ;  /* 0x000000047b037c23 */ /* 0x000fe200080100b0 */
[----:B------:R-:W-:-:S04]  /*4690*/  ISETP.GE.AND P3, PT, R110, R26, PT ;  /* 0x0000001a6e00720c */ /* 0x000fc80003f66270 */
[----:B------:R-:W-:Y:S02]  /*46a0*/  FMUL.FTZ R20, R20, c[0x0][0x2ec] ;  /* 0x0000bb0014147a20 */ /* 0x000fe40000410000 */
[----:B------:R-:W-:Y:S01]  /*46b0*/  FMUL.FTZ R22, R22, c[0x0][0x2ec] ;  /* 0x0000bb0016167a20 */ /* 0x000fe20000410000 */
[----:B------:R-:W-:Y:S01]  /*46c0*/  FSEL R44, R2, -INF , !P3 ;  /* 0xff800000022c7808 */ /* 0x000fe20005800000 */
[----:B------:R-:W-:Y:S01]  /*46d0*/  FFMA.FTZ R2, R129, UR4, R136 ;  /* 0x0000000481027c23 */ /* 0x000fe20008010088 */
[----:B------:R-:W-:Y:S01]  /*46e0*/  FSEL R159, R3, -INF , !P5 ;  /* 0xff800000039f7808 */ /* 0x000fe20006800000 */
[----:B------:R-:W-:Y:S01]  /*46f0*/  FMUL.FTZ R3, R46, c[0x0][0x2ec] ;  /* 0x0000bb002e037a20 */ /* 0x000fe20000410000 */
[C---:B------:R-:W-:Y:S01]  /*4700*/  ISETP.GE.AND P3, PT, R120.reuse, R25, PT ;  /* 0x000000197800720c */ /* 0x040fe20003f66270 */
[----:B------:R1:W-:Y:S01]  /*4710*/  MUFU.TANH R46, R6 ;  /* 0x00000006002e7308 */ /* 0x0003e20000002400 */
[-C--:B------:R-:W-:Y:S01]  /*4720*/  ISETP.GE.AND P5, PT, R120, R24.reuse, PT ;  /* 0x000000187800720c */ /* 0x080fe20003fa6270 */
[----:B------:R-:W-:Y:S01]  /*4730*/  FMUL.FTZ R21, R21, c[0x0][0x2ec] ;  /* 0x0000bb0015157a20 */ /* 0x000fe20000410000 */
[----:B------:R-:W-:Y:S01]  /*4740*/  FSEL R156, R5, -INF , !P3 ;  /* 0xff800000059c7808 */ /* 0x000fe20005800000 */
[----:B------:R-:W-:Y:S01]  /*4750*/  FFMA.FTZ R5, R130, UR4, R149 ;  /* 0x0000000482057c23 */ /* 0x000fe20008010095 */
[----:B------:R-:W-:Y:S01]  /*4760*/  FSEL R136, R2, -INF , !P5 ;  /* 0xff80000002887808 */ /* 0x000fe20006800000 */
[----:B------:R-:W-:Y:S01]  /*4770*/  FFMA.FTZ R2, R129, UR4, R105 ;  /* 0x0000000481027c23 */ /* 0x000fe20008010069 */
[----:B------:R-:W-:Y:S01]  /*4780*/  ISETP.GE.AND P3, PT, R122, R24, PT ;  /* 0x000000187a00720c */ /* 0x000fe20003f66270 */
[----:B------:R2:W-:Y:S01]  /*4790*/  MUFU.TANH R67, R3 ;  /* 0x0000000300437308 */ /* 0x0005e20000002400 */
[-C--:B------:R-:W-:Y:S01]  /*47a0*/  ISETP.GE.AND P5, PT, R120, R27.reuse, PT ;  /* 0x0000001b7800720c */ /* 0x080fe20003fa6270 */
[----:B------:R-:W-:Y:S01]  /*47b0*/  FMUL.FTZ R10, R10, c[0x0][0x2ec] ;  /* 0x0000bb000a0a7a20 */ /* 0x000fe20000410000 */
[----:B------:R-:W-:Y:S01]  /*47c0*/  FSEL R138, R5, -INF , !P3 ;  /* 0xff800000058a7808 */ /* 0x000fe20005800000 */
[----:B------:R-:W-:Y:S01]  /*47d0*/  FFMA.FTZ R5, R130, UR4, R126 ;  /* 0x0000000482057c23 */ /* 0x000fe2000801007e */
[----:B------:R-:W-:Y:S01]  /*47e0*/  FSEL R72, R2, -INF , !P5 ;  /* 0xff80000002487808 */ /* 0x000fe20006800000 */
[----:B------:R-:W-:Y:S01]  /*47f0*/  FFMA.FTZ R2, R130, UR4, R139 ;  /* 0x0000000482027c23 */ /* 0x000fe2000801008b */
[C---:B------:R-:W-:Y:S01]  /*4800*/  ISETP.GE.AND P5, PT, R122.reuse, R26, PT ;  /* 0x0000001a7a00720c */ /* 0x040fe20003fa6270 */
[----:B-1----:R-:W-:Y:S01]  /*4810*/  FMUL.FTZ R6, R51, c[0x0][0x2ec] ;  /* 0x0000bb0033067a20 */ /* 0x002fe20000410000 */
[----:B------:R-:W-:Y:S01]  /*4820*/  ISETP.GE.AND P3, PT, R122, R27, PT ;  /* 0x0000001b7a00720c */ /* 0x000fe20003f66270 */
[----:B------:R-:W-:Y:S01]  /*4830*/  MUFU.TANH R20, R20 ;  /* 0x0000001400147308 */ /* 0x000fe20000002400 */
[----:B------:R-:W-:Y:S01]  /*4840*/  FSEL R62, R5, -INF , !P5 ;  /* 0xff800000053e7808 */ /* 0x000fe20006800000 */
[----:B------:R-:W-:Y:S01]  /*4850*/  FMUL.FTZ R5, R50, c[0x0][0x2ec] ;  /* 0x0000bb0032057a20 */ /* 0x000fe20000410000 */
[----:B------:R-:W-:Y:S01]  /*4860*/  ISETP.GE.AND P5, PT, R128, R25, PT ;  /* 0x000000198000720c */ /* 0x000fe20003fa6270 */
[----:B------:R-:W-:-:S02]  /*4870*/  FMUL.FTZ R8, R8, c[0x0][0x2ec] ;  /* 0x0000bb0008087a20 */ /* 0x000fc40000410000 */
[----:B--2---:R-:W-:Y:S02]  /*4880*/  FFMA.FTZ R3, R129, UR4, R125 ;  /* 0x0000000481037c23 */ /* 0x004fe4000801007d */
[----:B------:R1:W-:Y:S01]  /*4890*/  MUFU.TANH R45, R5 ;  /* 0x00000005002d7308 */ /* 0x0003e20000002400 */
[----:B------:R-:W-:Y:S02]  /*48a0*/  FMUL.FTZ R11, R11, c[0x0][0x2ec] ;  /* 0x0000bb000b0b7a20 */ /* 0x000fe40000410000 */
[----:B------:R-:W-:Y:S01]  /*48b0*/  FSEL R63, R3, -INF , !P6 ;  /* 0xff800000033f7808 */ /* 0x000fe20007000000 */
[----:B------:R-:W-:Y:S01]  /*48c0*/  FMUL.FTZ R3, R48, c[0x0][0x2ec] ;  /* 0x0000bb0030037a20 */ /* 0x000fe20000410000 */
[----:B------:R-:W-:Y:S01]  /*48d0*/  ISETP.GE.AND P6, PT, R122, R25, PT ;  /* 0x000000197a00720c */ /* 0x000fe20003fc6270 */
[----:B------:R-:W-:Y:S02]  /*48e0*/  FMUL.FTZ R9, R9, c[0x0][0x2ec] ;  /* 0x0000bb0009097a20 */ /* 0x000fe40000410000 */
[----:B------:R2:W5:Y:S01]  /*48f0*/  MUFU.TANH R47, R3 ;  /* 0x00000003002f7308 */ /* 0x0005620000002400 */
[----:B------:R-:W-:Y:S01]  /*4900*/  FSEL R139, R2, -INF , !P6 ;  /* 0xff800000028b7808 */ /* 0x000fe20007000000 */
[----:B----4-:R-:W-:Y:S01]  /*4910*/  FFMA.FTZ R2, R131, UR4, R107 ;  /* 0x0000000483027c23 */ /* 0x010fe2000801006b */
[----:B------:R-:W-:-:S04]  /*4920*/  ISETP.GE.AND P6, PT, R128, R24, PT ;  /* 0x000000188000720c */ /* 0x000fc80003fc6270 */
[----:B------:R-:W-:Y:S01]  /*4930*/  FSEL R132, R2, -INF , !P6 ;  /* 0xff80000002847808 */ /* 0x000fe20007000000 */
[C---:B-1----:R-:W-:Y:S01]  /*4940*/  FFMA.FTZ R5, R131.reuse, UR4, R90 ;  /* 0x0000000483057c23 */ /* 0x042fe2000801005a */
[----:B------:R-:W-:Y:S01]  /*4950*/  ISETP.GE.AND P6, PT, R128, R27, PT ;  /* 0x0000001b8000720c */ /* 0x000fe20003fc6270 */
[----:B---3--:R-:W-:Y:S01]  /*4960*/  FFMA.FTZ R2, R131, UR4, R85 ;  /* 0x0000000483027c23 */ /* 0x008fe20008010055 */
[----:B------:R1:W3:Y:S02]  /*4970*/  MUFU.TANH R33, R6 ;  /* 0x0000000600217308 */ /* 0x0002e40000002400 */
[----:B------:R-:W-:Y:S01]  /*4980*/  FSEL R133, R5, -INF , !P5 ;  /* 0xff80000005857808 */ /* 0x000fe20006800000 */
[C---:B------:R-:W-:Y:S01]  /*4990*/  FFMA.FTZ R5, R137.reuse, UR4, R124 ;  /* 0x0000000489057c23 */ /* 0x040fe2000801007c */
[----:B------:R-:W-:Y:S01]  /*49a0*/  ISETP.GE.AND P5, PT, R112, R24, PT ;  /* 0x000000187000720c */ /* 0x000fe20003fa6270 */
[----:B--2---:R-:W-:Y:S01]  /*49b0*/  FFMA.FTZ R3, R130, UR4, R106 ;  /* 0x0000000482037c23 */ /* 0x004fe2000801006a */
[----:B------:R-:W-:Y:S01]  /*49c0*/  FSEL R64, R2, -INF , !P6 ;  /* 0xff80000002407808 */ /* 0x000fe20007000000 */
[----:B------:R-:W-:Y:S01]  /*49d0*/  FFMA.FTZ R2, R137, UR4, R104 ;  /* 0x0000000489027c23 */ /* 0x000fe20008010068 */
[----:B------:R-:W-:Y:S01]  /*49e0*/  FSEL R122, R5, -INF , !P5 ;  /* 0xff800000057a7808 */ /* 0x000fe20006800000 */
[----:B------:R-:W-:Y:S01]  /*49f0*/  FFMA.FTZ R5, R137, UR4, R91 ;  /* 0x0000000489057c23 */ /* 0x000fe2000801005b */
[----:B------:R-:W-:Y:S01]  /*4a00*/  FSEL R66, R3, -INF , !P3 ;  /* 0xff80000003427808 */ /* 0x000fe20005800000 */
[----:B------:R-:W-:Y:S01]  /*4a10*/  FFMA.FTZ R3, R131, UR4, R89 ;  /* 0x0000000483037c23 */ /* 0x000fe20008010059 */
[-C--:B------:R-:W-:Y:S01]  /*4a20*/  ISETP.GE.AND P3, PT, R128, R26.reuse, PT ;  /* 0x0000001a8000720c */ /* 0x080fe20003f66270 */
[----:B------:R-:W-:Y:S01]  /*4a30*/  MUFU.TANH R22, R22 ;  /* 0x0000001600167308 */ /* 0x000fe20000002400 */
[----:B------:R-:W-:-:S02]  /*4a40*/  ISETP.GE.AND P6, PT, R112, R26, PT ;  /* 0x0000001a7000720c */ /* 0x000fc40003fc6270 */
[----:B------:R-:W-:Y:S01]  /*4a50*/  FSEL R59, R3, -INF , !P3 ;  /* 0xff800000033b7808 */ /* 0x000fe20005800000 */
[----:B------:R-:W-:Y:S01]  /*4a60*/  FMUL.FTZ R3, R36, c[0x0][0x2ec] ;  /* 0x0000bb0024037a20 */ /* 0x000fe20000410000 */
[----:B------:R-:W-:Y:S01]  /*4a70*/  FSEL R36, R5, -INF , !P6 ;  /* 0xff80000005247808 */ /* 0x000fe20007000000 */
[----:B------:R-:W-:Y:S01]  /*4a80*/  FMUL.FTZ R5, R38, c[0x0][0x2ec] ;  /* 0x0000bb0026057a20 */ /* 0x000fe20000410000 */
[CC--:B------:R-:W-:Y:S01]  /*4a90*/  ISETP.GE.AND P3, PT, R112.reuse, R25.reuse, PT ;  /* 0x000000197000720c */ /* 0x0c0fe20003f66270 */
[----:B------:R2:W-:Y:S01]  /*4aa0*/  MUFU.TANH R32, R3 ;  /* 0x0000000300207308 */ /* 0x0005e20000002400 */
[----:B------:R-:W-:Y:S01]  /*4ab0*/  ISETP.GE.AND P6, PT, R113, R25, PT ;  /* 0x000000197100720c */ /* 0x000fe20003fc6270 */
[----:B-1----:R-:W-:Y:S01]  /*4ac0*/  FMUL.FTZ R6, R37, c[0x0][0x2ec] ;  /* 0x0000bb0025067a20 */ /* 0x002fe20000410000 */
[-C--:B------:R-:W-:Y:S02]  /*4ad0*/  ISETP.GE.AND P5, PT, R112, R27.reuse, PT ;  /* 0x0000001b7000720c */ /* 0x080fe40003fa6270 */
[----:B------:R-:W-:Y:S01]  /*4ae0*/  FSEL R123, R2, -INF , !P3 ;  /* 0xff800000027b7808 */ /* 0x000fe20005800000 */
[----:B------:R-:W-:Y:S01]  /*4af0*/  FFMA.FTZ R2, R140, UR4, R86 ;  /* 0x000000048c027c23 */ /* 0x000fe20008010056 */
[C---:B------:R-:W-:Y:S01]  /*4b00*/  ISETP.GE.AND P3, PT, R113.reuse, R24, PT ;  /* 0x000000187100720c */ /* 0x040fe20003f66270 */
[----:B------:R1:W4:Y:S03]  /*4b10*/  MUFU.TANH R28, R5 ;  /* 0x00000005001c7308 */ /* 0x0003260000002400 */
[----:B------:R-:W-:Y:S01]  /*4b20*/  FSEL R198, R2, -INF , !P3 ;  /* 0xff80000002c67808 */ /* 0x000fe20005800000 */
[----:B------:R-:W-:Y:S01]  /*4b30*/  FFMA.FTZ R2, R140, UR4, R73 ;  /* 0x000000048c027c23 */ /* 0x000fe20008010049 */
[----:B------:R-:W-:Y:S01]  /*4b40*/  ISETP.GE.AND P3, PT, R113, R27, PT ;  /* 0x0000001b7100720c */ /* 0x000fe20003f66270 */
[----:B--2---:R-:W-:-:S03]  /*4b50*/  FFMA.FTZ R3, R137, UR4, R88 ;  /* 0x0000000489037c23 */ /* 0x004fc60008010058 */
[----:B------:R-:W-:Y:S01]  /*4b60*/  FSEL R197, R2, -INF , !P3 ;  /* 0xff80000002c57808 */ /* 0x000fe20005800000 */
[----:B------:R-:W-:Y:S01]  /*4b70*/  FFMA.FTZ R2, R142, UR4, R76 ;  /* 0x000000048e027c23 */ /* 0x000fe2000801004c */
[-C--:B------:R-:W-:Y:S01]  /*4b80*/  ISETP.GE.AND P3, PT, R114, R26.reuse, PT ;  /* 0x0000001a7200720c */ /* 0x080fe20003f66270 */
[----:B------:R2:W-:Y:S01]  /*4b90*/  MUFU.TANH R29, R6 ;  /* 0x00000006001d7308 */ /* 0x0005e20000002400 */
[----:B------:R-:W-:Y:S01]  /*4ba0*/  FSEL R65, R3, -INF , !P5 ;  /* 0xff80000003417808 */ /* 0x000fe20006800000 */
[C---:B------:R-:W-:Y:S01]  /*4bb0*/  FFMA.FTZ R3, R140.reuse, UR4, R77 ;  /* 0x000000048c037c23 */ /* 0x040fe2000801004d */
[----:B------:R-:W-:Y:S01]  /*4bc0*/  ISETP.GE.AND P5, PT, R113, R26, PT ;  /* 0x0000001a7100720c */ /* 0x000fe20003fa6270 */
[----:B-1----:R-:W-:-:S03]  /*4bd0*/  FFMA.FTZ R5, R140, UR4, R79 ;  /* 0x000000048c057c23 */ /* 0x002fc6000801004f */
[----:B------:R-:W-:Y:S01]  /*4be0*/  FSEL R196, R3, -INF , !P5 ;  /* 0xff80000003c47808 */ /* 0x000fe20006800000 */
[C---:B------:R-:W-:Y:S01]  /*4bf0*/  FFMA.FTZ R3, R142.reuse, UR4, R78 ;  /* 0x000000048e037c23 */ /* 0x040fe2000801004e */
[----:B------:R-:W-:Y:S01]  /*4c00*/  FSEL R195, R5, -INF , !P6 ;  /* 0xff80000005c37808 */ /* 0x000fe20007000000 */
[----:B------:R-:W-:Y:S01]  /*4c10*/  FFMA.FTZ R5, R142, UR4, R87 ;  /* 0x000000048e057c23 */ /* 0x000fe20008010057 */
[CC--:B------:R-:W-:Y:S01]  /*4c20*/  ISETP.GE.AND P6, PT, R114.reuse, R24.reuse, PT ;  /* 0x000000187200720c */ /* 0x0c0fe20003fc6270 */
[----:B------:R-:W1:Y:S01]  /*4c30*/  MUFU.TANH R21, R21 ;  /* 0x0000001500157308 */ /* 0x000e620000002400 */
[----:B------:R-:W-:Y:S02]  /*4c40*/  ISETP.GE.AND P5, PT, R114, R25, PT ;  /* 0x000000197200720c */ /* 0x000fe40003fa6270 */
[----:B------:R-:W-:Y:S01]  /*4c50*/  FSEL R194, R5, -INF , !P6 ;  /* 0xff80000005c27808 */ /* 0x000fe20007000000 */
[----:B------:R-:W-:Y:S01]  /*4c60*/  FFMA.FTZ R5, R142, UR4, R84 ;  /* 0x000000048e057c23 */ /* 0x000fe20008010054 */
[-C--:B------:R-:W-:Y:S01]  /*4c70*/  ISETP.GE.AND P6, PT, R114, R27.reuse, PT ;  /* 0x0000001b7200720c */ /* 0x080fe20003fc6270 */
[----:B--2---:R-:W-:Y:S01]  /*4c80*/  FMUL.FTZ R6, R23, c[0x0][0x2ec] ;  /* 0x0000bb0017067a20 */ /* 0x004fe20000410000 */
[----:B------:R-:W-:Y:S01]  /*4c90*/  FSEL R192, R3, -INF , !P3 ;  /* 0xff80000003c07808 */ /* 0x000fe20005800000 */
[----:B-----5:R-:W-:Y:S01]  /*4ca0*/  FFMA.FTZ R3, R143, UR4, R47 ;  /* 0x000000048f037c23 */ /* 0x020fe2000801002f */
[----:B------:R-:W-:Y:S01]  /*4cb0*/  FSEL R183, R5, -INF , !P5 ;  /* 0xff80000005b77808 */ /* 0x000fe20006800000 */
[----:B------:R-:W-:Y:S01]  /*4cc0*/  FFMA.FTZ R5, R143, UR4, R74 ;  /* 0x000000048f057c23 */ /* 0x000fe2000801004a */
[----:B------:R-:W-:Y:S01]  /*4cd0*/  ISETP.GE.AND P5, PT, R115, R24, PT ;  /* 0x000000187300720c */ /* 0x000fe20003fa6270 */
[----:B------:R2:W5:Y:S01]  /*4ce0*/  MUFU.TANH R17, R6 ;  /* 0x0000000600117308 */ /* 0x0005620000002400 */
[----:B------:R-:W-:Y:S01]  /*4cf0*/  FSEL R193, R2, -INF , !P6 ;  /* 0xff80000002c17808 */ /* 0x000fe20007000000 */
[----:B------:R-:W-:Y:S01]  /*4d00*/  FFMA.FTZ R2, R143, UR4, R45 ;  /* 0x000000048f027c23 */ /* 0x000fe2000801002d */
[----:B------:R-:W-:Y:S01]  /*4d10*/  FSEL R182, R5, -INF , !P5 ;  /* 0xff80000005b67808 */ /* 0x000fe20006800000 */
[----:B------:R-:W-:Y:S01]  /*4d20*/  FFMA.FTZ R5, R143, UR4, R67 ;  /* 0x000000048f057c23 */ /* 0x000fe20008010043 */
[----:B------:R-:W-:-:S02]  /*4d30*/  ISETP.GE.AND P5, PT, R115, R27, PT ;  /* 0x0000001b7300720c */ /* 0x000fc40003fa6270 */
[CC--:B------:R-:W-:Y:S01]  /*4d40*/  ISETP.GE.AND P3, PT, R115.reuse, R25.reuse, PT ;  /* 0x000000197300720c */ /* 0x0c0fe20003f66270 */
[----:B------:R-:W-:Y:S01]  /*4d50*/  MUFU.TANH R10, R10 ;  /* 0x0000000a000a7308 */ /* 0x000fe20000002400 */
[----:B------:R-:W-:Y:S01]  /*4d60*/  FSEL R181, R2, -INF , !P5 ;  /* 0xff80000002b57808 */ /* 0x000fe20006800000 */
[----:B------:R-:W-:Y:S01]  /*4d70*/  FMUL.FTZ R2, R12, c[0x0][0x2ec] ;  /* 0x0000bb000c027a20 */ /* 0x000fe20000410000 */
[-C--:B------:R-:W-:Y:S02]  /*4d80*/  ISETP.GE.AND P6, PT, R115, R26.reuse, PT ;  /* 0x0000001a7300720c */ /* 0x080fe40003fc6270 */
[----:B------:R-:W-:Y:S01]  /*4d90*/  FSEL R167, R5, -INF , !P3 ;  /* 0xff80000005a77808 */ /* 0x000fe20005800000 */
[----:B------:R-:W-:Y:S01]  /*4da0*/  FFMA.FTZ R5, R145, UR4, R75 ;  /* 0x0000000491057c23 */ /* 0x000fe2000801004b */
[----:B------:R-:W-:Y:S01]  /*4db0*/  FSEL R180, R3, -INF , !P6 ;  /* 0xff80000003b47808 */ /* 0x000fe20007000000 */
[----:B------:R1:W1:Y:S01]  /*4dc0*/  MUFU.TANH R16, R2 ;  /* 0x0000000200107308 */ /* 0x0002620000002400 */
[C---:B------:R-:W-:Y:S01]  /*4dd0*/  ISETP.GE.AND P5, PT, R116.reuse, R26, PT ;  /* 0x0000001a7400720c */ /* 0x040fe20003fa6270 */
[----:B------:R-:W-:Y:S01]  /*4de0*/  FFMA.FTZ R3, R145, UR4, R68 ;  /* 0x0000000491037c23 */ /* 0x000fe20008010044 */
[C---:B------:R-:W-:Y:S01]  /*4df0*/  ISETP.GE.AND P3, PT, R116.reuse, R24, PT ;  /* 0x000000187400720c */ /* 0x040fe20003f66270 */
[----:B--2---:R-:W-:Y:S01]  /*4e00*/  FMUL.FTZ R6, R13, c[0x0][0x2ec] ;  /* 0x0000bb000d067a20 */ /* 0x004fe20000410000 */
[----:B------:R-:W-:-:S02]  /*4e10*/  ISETP.GE.AND P6, PT, R116, R25, PT ;  /* 0x000000197400720c */ /* 0x000fc40003fc6270 */
[----:B------:R-:W-:Y:S01]  /*4e20*/  FSEL R164, R5, -INF , !P3 ;  /* 0xff80000005a47808 */ /* 0x000fe20005800000 */
[----:B---3--:R-:W-:Y:S01]  /*4e30*/  FFMA.FTZ R5, R145, UR4, R33 ;  /* 0x0000000491057c23 */ /* 0x008fe20008010021 */
[----:B------:R-:W-:Y:S01]  /*4e40*/  FSEL R158, R3, -INF , !P6 ;  /* 0xff800000039e7808 */ /* 0x000fe20007000000 */
[----:B------:R-:W-:Y:S01]  /*4e50*/  FMUL.FTZ R3, R14, c[0x0][0x2ec] ;  /* 0x0000bb000e037a20 */ /* 0x000fe20000410000 */
[----:B------:R-:W-:Y:S01]  /*4e60*/  ISETP.GE.AND P6, PT, R117, R24, PT ;  /* 0x000000187500720c */ /* 0x000fe20003fc6270 */
[----:B------:R-:W-:Y:S01]  /*4e70*/  MUFU.TANH R8, R8 ;  /* 0x0000000800087308 */ /* 0x000fe20000002400 */
[----:B------:R-:W-:Y:S01]  /*4e80*/  ISETP.GE.AND P3, PT, R116, R27, PT ;  /* 0x0000001b7400720c */ /* 0x000fe20003f66270 */
[----:B-1----:R-:W-:-:S03]  /*4e90*/  FFMA.FTZ R2, R145, UR4, R46 ;  /* 0x0000000491027c23 */ /* 0x002fc6000801002e */
[----:B------:R-:W-:Y:S01]  /*4ea0*/  FSEL R166, R5, -INF , !P3 ;  /* 0xff80000005a67808 */ /* 0x000fe20005800000 */
[----:B----4-:R-:W-:Y:S01]  /*4eb0*/  FFMA.FTZ R5, R146, UR4, R28 ;  /* 0x0000000492057c23 */ /* 0x010fe2000801001c */
[C---:B------:R-:W-:Y:S01]  /*4ec0*/  ISETP.GE.AND P3, PT, R117.reuse, R26, PT ;  /* 0x0000001a7500720c */ /* 0x040fe20003f66270 */
[----:B------:R1:W2:Y:S01]  /*4ed0*/  MUFU.TANH R12, R3 ;  /* 0x00000003000c7308 */ /* 0x0002a20000002400 */
[----:B------:R-:W-:Y:S01]  /*4ee0*/  FSEL R165, R2, -INF , !P5 ;  /* 0xff80000002a57808 */ /* 0x000fe20006800000 */
[----:B------:R-:W-:Y:S01]  /*4ef0*/  FFMA.FTZ R2, R146, UR4, R32 ;  /* 0x0000000492027c23 */ /* 0x000fe20008010020 */
[----:B------:R-:W-:-:S04]  /*4f00*/  ISETP.GE.AND P5, PT, R117, R25, PT ;  /* 0x000000197500720c */ /* 0x000fc80003fa6270 */
[----:B------:R-:W-:Y:S01]  /*4f10*/  FSEL R174, R2, -INF , !P6 ;  /* 0xff80000002ae7808 */ /* 0x000fe20007000000 */
[----:B------:R-:W-:Y:S01]  /*4f20*/  FFMA.FTZ R2, R146, UR4, R20 ;  /* 0x0000000492027c23 */ /* 0x000fe20008010014 */
[----:B------:R-:W-:Y:S01]  /*4f30*/  FSEL R177, R5, -INF , !P5 ;  /* 0xff80000005b17808 */ /* 0x000fe20006800000 */
[C---:B------:R-:W-:Y:S01]  /*4f40*/  FFMA.FTZ R5, R147.reuse, UR4, R21 ;  /* 0x0000000493057c23 */ /* 0x040fe20008010015 */
[----:B------:R-:W-:Y:S01]  /*4f50*/  ISETP.GE.AND P5, PT, R118, R24, PT ;  /* 0x000000187600720c */ /* 0x000fe20003fa6270 */
[----:B------:R3:W4:Y:S01]  /*4f60*/  MUFU.TANH R18, R6 ;  /* 0x0000000600127308 */ /* 0x0007220000002400 */
[----:B------:R-:W-:Y:S01]  /*4f70*/  FSEL R200, R2, -INF , !P3 ;  /* 0xff80000002c87808 */ /* 0x000fe20005800000 */
[----:B------:R-:W-:Y:S01]  /*4f80*/  FFMA.FTZ R2, R147, UR4, R29 ;  /* 0x0000000493027c23 */ /* 0x000fe2000801001d */
[----:B------:R-:W-:Y:S01]  /*4f90*/  ISETP.GE.AND P6, PT, R117, R27, PT ;  /* 0x0000001b7500720c */ /* 0x000fe20003fc6270 */
[----:B-1----:R-:W-:Y:S01]  /*4fa0*/  FFMA.FTZ R3, R146, UR4, R22 ;  /* 0x0000000492037c23 */ /* 0x002fe20008010016 */
[----:B------:R-:W-:-:S02]  /*4fb0*/  ISETP.GE.AND P3, PT, R118, R25, PT ;  /* 0x000000197600720c */ /* 0x000fc40003f66270 */
[----:B------:R-:W-:Y:S01]  /*4fc0*/  FSEL R175, R2, -INF , !P5 ;  /* 0xff80000002af7808 */ /* 0x000fe20006800000 */
[----:B------:R-:W-:Y:S01]  /*4fd0*/  FFMA.FTZ R2, R147, UR4, R39 ;  /* 0x0000000493027c23 */ /* 0x000fe20008010027 */
[----:B------:R-:W-:Y:S01]  /*4fe0*/  FSEL R201, R3, -INF , !P6 ;  /* 0xff80000003c97808 */ /* 0x000fe20007000000 */
[----:B------:R-:W-:Y:S01]  /*4ff0*/  MUFU.TANH R11, R11 ;  /* 0x0000000b000b7308 */ /* 0x000fe20000002400 */
[----:B------:R-:W-:Y:S01]  /*5000*/  ISETP.GE.AND P6, PT, R118, R26, PT ;  /* 0x0000001a7600720c */ /* 0x000fe20003fc6270 */
[----:B-----5:R-:W-:Y:S01]  /*5010*/  FFMA.FTZ R3, R147, UR4, R17 ;  /* 0x0000000493037c23 */ /* 0x020fe20008010011 */
[----:B------:R-:W-:Y:S01]  /*5020*/  FSEL R252, R2, -INF , !P3 ;  /* 0xff80000002fc7808 */ /* 0x000fe20005800000 */
[C---:B------:R-:W-:Y:S01]  /*5030*/  FFMA.FTZ R2, R168.reuse, UR4, R16 ;  /* 0x00000004a8027c23 */ /* 0x040fe20008010010 */
[----:B------:R-:W-:Y:S01]  /*5040*/  FSEL R179, R5, -INF , !P6 ;  /* 0xff80000005b37808 */ /* 0x000fe20007000000 */
[----:B---3--:R-:W-:Y:S01]  /*5050*/  FMUL.FTZ R6, R15, c[0x0][0x2ec] ;  /* 0x0000bb000f067a20 */ /* 0x008fe20000410000 */
[C---:B------:R-:W-:Y:S01]  /*5060*/  ISETP.GE.AND P3, PT, R119.reuse, R24, PT ;  /* 0x000000187700720c */ /* 0x040fe20003f66270 */
[----:B--2---:R-:W-:Y:S01]  /*5070*/  FFMA.FTZ R5, R168, UR4, R12 ;  /* 0x00000004a8057c23 */ /* 0x004fe2000801000c */
[-C--:B------:R-:W-:Y:S01]  /*5080*/  ISETP.GE.AND P5, PT, R118, R27.reuse, PT ;  /* 0x0000001b7600720c */ /* 0x080fe20003fa6270 */
[----:B------:R1:W2:Y:S01]  /*5090*/  MUFU.TANH R12, R9 ;  /* 0x00000009000c7308 */ /* 0x0002a20000002400 */
[----:B------:R-:W-:Y:S01]  /*50a0*/  FSEL R249, R2, -INF , !P3 ;  /* 0xff80000002f97808 */ /* 0x000fe20005800000 */
[C---:B------:R-:W-:Y:S01]  /*50b0*/  FFMA.FTZ R2, R168.reuse, UR4, R10 ;  /* 0x00000004a8027c23 */ /* 0x040fe2000801000a */
[----:B------:R-:W-:Y:S01]  /*50c0*/  ISETP.GE.AND P3, PT, R119, R27, PT ;  /* 0x0000001b7700720c */ /* 0x000fe20003f66270 */
[----:B----4-:R-:W-:Y:S01]  /*50d0*/  FFMA.FTZ R10, R169, UR4, R18 ;  /* 0x00000004a90a7c23 */ /* 0x010fe20008010012 */
[----:B------:R-:W-:Y:S01]  /*50e0*/  FSEL R178, R3, -INF , !P5 ;  /* 0xff80000003b27808 */ /* 0x000fe20006800000 */
[----:B------:R-:W-:Y:S01]  /*50f0*/  FFMA.FTZ R3, R168, UR4, R8 ;  /* 0x00000004a8037c23 */ /* 0x000fe20008010008 */
[----:B------:R-:W-:Y:S01]  /*5100*/  FSEL R202, R2, -INF , !P3 ;  /* 0xff80000002ca7808 */ /* 0x000fe20005800000 */
[----:B------:R3:W4:Y:S01]  /*5110*/  MUFU.TANH R13, R6 ;  /* 0x00000006000d7308 */ /* 0x0007220000002400 */
[----:B------:R-:W-:Y:S01]  /*5120*/  FFMA.FTZ R2, R170, UR4, R187 ;  /* 0x00000004aa027c23 */ /* 0x000fe200080100bb */
[----:B------:R-:W-:-:S02]  /*5130*/  ISETP.GE.AND P6, PT, R119, R25, PT ;  /* 0x000000197700720c */ /* 0x000fc40003fc6270 */
[----:B------:R-:W-:Y:S02]  /*5140*/  ISETP.GE.AND P5, PT, R119, R26, PT ;  /* 0x0000001a7700720c */ /* 0x000fe40003fa6270 */
[----:B------:R-:W-:Y:S01]  /*5150*/  FSEL R235, R5, -INF , !P6 ;  /* 0xff80000005eb7808 */ /* 0x000fe20007000000 */
[C---:B-1----:R-:W-:Y:S01]  /*5160*/  FFMA.FTZ R9, R170.reuse, UR4, R186 ;  /* 0x00000004aa097c23 */ /* 0x042fe200080100ba */
[----:B------:R-:W-:Y:S01]  /*5170*/  FSEL R250, R3, -INF , !P5 ;  /* 0xff80000003fa7808 */ /* 0x000fe20006800000 */
[----:B------:R-:W-:Y:S01]  /*5180*/  FFMA.FTZ R3, R170, UR4, R184 ;  /* 0x00000004aa037c23 */ /* 0x000fe200080100b8 */
[----:B------:R-:W-:Y:S01]  /*5190*/  FSEL R120, R2, -INF , !P1 ;  /* 0xff80000002787808 */ /* 0x000fe20004800000 */
[----:B--2---:R-:W-:Y:S01]  /*51a0*/  FFMA.FTZ R5, R169, UR4, R12 ;  /* 0x00000004a9057c23 */ /* 0x004fe2000801000c */
[----:B------:R-:W-:Y:S01]  /*51b0*/  FSEL R121, R9, -INF , !P0 ;  /* 0xff80000009797808 */ /* 0x000fe20004000000 */
[----:B------:R-:W-:Y:S01]  /*51c0*/  FFMA.FTZ R2, R169, UR4, R11 ;  /* 0x00000004a9027c23 */ /* 0x000fe2000801000b */
[----:B------:R-:W-:Y:S01]  /*51d0*/  PLOP3.LUT P0, PT, PT, PT, UP0, 0x80, 0x0 ;  /* 0x000000000000781c */ /* 0x000fe20003f0f008 */
[----:B---3--:R-:W-:Y:S01]  /*51e0*/  FFMA.FTZ R6, R170, UR4, R185 ;  /* 0x00000004aa067c23 */ /* 0x008fe200080100b9 */
[----:B------:R-:W-:Y:S01]  /*51f0*/  ISETP.GE.AND P6, PT, R141, R24, PT ;  /* 0x000000188d00720c */ /* 0x000fe20003fc6270 */
[----:B----4-:R-:W-:Y:S01]  /*5200*/  FFMA.FTZ R8, R169, UR4, R13 ;  /* 0x00000004a9087c23 */ /* 0x010fe2000801000d */
[----:B------:R-:W-:-:S02]  /*5210*/  ISETP.GE.AND P5, PT, R141, R25, PT ;  /* 0x000000198d00720c */ /* 0x000fc40003fa6270 */
[C---:B------:R-:W-:Y:S02]  /*5220*/  ISETP.GE.AND P3, PT, R141.reuse, R26, PT ;  /* 0x0000001a8d00720c */ /* 0x040fe40003f66270 */
[----:B------:R-:W-:Y:S02]  /*5230*/  ISETP.GE.AND P1, PT, R141, R27, PT ;  /* 0x0000001b8d00720c */ /* 0x000fe40003f26270 */
[----:B------:R-:W-:Y:S02]  /*5240*/  FSEL R18, R6, -INF , !P4 ;  /* 0xff80000006127808 */ /* 0x000fe40006000000 */
[----:B------:R-:W-:Y:S02]  /*5250*/  FSEL R19, R3, -INF , !P2 ;  /* 0xff80000003137808 */ /* 0x000fe40005000000 */
[----:B------:R-:W-:Y:S02]  /*5260*/  FSEL R232, R10, -INF , !P6 ;  /* 0xff8000000ae87808 */ /* 0x000fe40007000000 */
[----:B------:R-:W-:-:S02]  /*5270*/  FSEL R233, R8, -INF , !P5 ;  /* 0xff80000008e97808 */ /* 0x000fc40006800000 */
[----:B------:R-:W-:Y:S02]  /*5280*/  FSEL R234, R5, -INF , !P3 ;  /* 0xff80000005ea7808 */ /* 0x000fe40005800000 */
[----:B------:R-:W-:Y:S01]  /*5290*/  FSEL R251, R2, -INF , !P1 ;  /* 0xff80000002fb7808 */ /* 0x000fe20004800000 */
[----:B------:R-:W-:Y:S05]  /*52a0*/  @!P0 BRA `(.L_x_410) ;  /* 0x000004a000008947 */ /* 0x000fea0003800000 */
[----:B------:R-:W-:Y:S01]  /*52b0*/  UIADD3 UR7, UR8, -0x2, URZ ;  /* 0xfffffffe08077890 */ /* 0x000fe2000fffe03f */
[----:B------:R-:W-:Y:S01]  /*52c0*/  ISETP.GE.AND P3, PT, R204, c[0x0][0x220], PT ;  /* 0x00008800cc007a0c */ /* 0x000fe20003f66270 */
[----:B------:R-:W-:Y:S01]  /*52d0*/  BSSY B0, `(.L_x_411) ;  /* 0x0000046000007945 */ /* 0x000fe20003800000 */
[----:B------:R-:W-:Y:S01]  /*52e0*/  ISETP.GE.AND P2, PT, R189, c[0x0][0x220], PT ;  /* 0x00008800bd007a0c */ /* 0x000fe20003f46270 */
[----:B------:R-:W-:Y:S02]  /*52f0*/  USHF.R.S32.HI UR6, URZ, 0x1f, UR7 ;  /* 0x0000001f3f067899 */ /* 0x000fe40008011407 */
        /* <DEDUP_REMOVED lines=67> */
.L_x_412:
[----:B------:R-:W-:Y:S05]  /*5730*/  BSYNC B0 ;  /* 0x0000000000007941 */ /* 0x000fea0003800000 */
.L_x_411:
[----:B------:R-:W0:Y:S02]  /*5740*/  LDGDEPBAR ;  /* 0x00000000000079af */ /* 0x000e240000000000 */
.L_x_410:
        /* <DEDUP_REMOVED lines=89> */
[----:B---3--:R2:W-:Y:S04]  /*5ce0*/  STL [R1+0xd8], R248 ;  /* 0x0000d8f801007387 */ /* 0x0085e80000100800 */
[----:B------:R-:W-:Y:S01]  /*5cf0*/  FSEL R3, R3, RZ, P1 ;  /* 0x000000ff03037208 */ /* 0x000fe20000800000 */
[--C-:B-1----:R-:W-:Y:S01]  /*5d00*/  FFMA.FTZ R2, R57, c[0x0][0x23c], -R12.reuse ;  /* 0x00008f0039027a23 */ /* 0x102fe2000001080c */
[----:B----4-:R-:W-:Y:S01]  /*5d10*/  F2FP.BF16.PACK_AB R4, R135, R248 ;  /* 0x000000f88704723e */ /* 0x010fe200000010ff */
[----:B------:R-:W-:Y:S02]  /*5d20*/  STL [R1+0xd4], R135 ;  /* 0x0000d48701007387 */ /* 0x000fe40000100800 */
[----:B------:R1:W-:Y:S01]  /*5d30*/  MUFU.EX2 R243, R2 ;  /* 0x0000000200f37308 */ /* 0x0003e20000000800 */
[----:B--2---:R-:W-:Y:S01]  /*5d40*/  MOV R248, R200 ;  /* 0x000000c800f87202 */ /* 0x004fe20000000f00 */
[----:B-1----:R-:W-:-:S02]  /*5d50*/  FFMA.FTZ R2, R44, c[0x0][0x23c], -R12 ;  /* 0x00008f002c027a23 */ /* 0x002fc4000001080c */
[----:B------:R-:W1:Y:S04]  /*5d60*/  LDSM.16.MT88.4 R44, [R237+0xc000] ;  /* 0x00c00000ed2c783b */ /* 0x000e680000004200 */
[----:B------:R2:W3:Y:S02]  /*5d70*/  MUFU.EX2 R27, R2 ;  /* 0x00000002001b7308 */ /* 0x0004e40000000800 */
[--C-:B--2---:R-:W-:Y:S01]  /*5d80*/  FFMA.FTZ R2, R19, c[0x0][0x23c], -R3.reuse ;  /* 0x00008f0013027a23 */ /* 0x104fe20000010803 */
[----:B---3--:R-:W-:Y:S01]  /*5d90*/  F2FP.BF16.PACK_AB R6, R27, R243 ;  /* 0x000000f31b06723e */ /* 0x008fe200000010ff */
[----:B------:R-:W-:Y:S04]  /*5da0*/  STL [R1+0xe0], R27 ;  /* 0x0000e01b01007387 */ /* 0x000fe80000100800 */
        /* <DEDUP_REMOVED lines=11> */
[C---:B-1----:R-:W-:Y:S08]  /*5e60*/  HMMA.16816.F32.BF16 R68, R4.reuse, R44, RZ ;  /* 0x0000002c0444723c */ /* 0x042ff000000418ff */
[----:B------:R-:W-:Y:S01]  /*5e70*/  HMMA.16816.F32.BF16 R116, R4, R108, RZ ;  /* 0x0000006c0474723c */ /* 0x000fe200000418ff */
[----:B--2---:R-:W-:-:S02]  /*5e80*/  FMNMX.FTZ R2, R174, R0, !PT ;  /* 0x00000000ae027209 */ /* 0x004fc40007810000 */
[----:B------:R-:W-:Y:S01]  /*5e90*/  FMNMX.FTZ R0, R162, R8, !PT ;  /* 0x00000008a2007209 */ /* 0x000fe20007810000 */
[--C-:B------:R-:W-:Y:S01]  /*5ea0*/  FFMA.FTZ R8, R62, c[0x0][0x23c], -R12.reuse ;  /* 0x00008f003e087a23 */ /* 0x100fe2000001080c */
[----:B------:R-:W-:Y:S01]  /*5eb0*/  FMNMX.FTZ R2, R175, R2, !PT ;  /* 0x00000002af027209 */ /* 0x000fe20007810000 */
[----:B------:R-:W-:Y:S01]  /*5ec0*/  LDSM.16.MT88.4 R60, [R237+0xc800] ;  /* 0x00c80000ed3c783b */ /* 0x000fe20000004200 */
[----:B------:R-:W-:Y:S01]  /*5ed0*/  FMNMX.FTZ R0, R159, R0, !PT ;  /* 0x000000009f007209 */ /* 0x000fe20007810000 */
[----:B------:R1:W-:Y:S01]  /*5ee0*/  MUFU.EX2 R172, R8 ;  /* 0x0000000800ac7308 */ /* 0x0003e20000000800 */
[----:B------:R-:W-:Y:S01]  /*5ef0*/  FMNMX.FTZ R9, R249, R2, !PT ;  /* 0x00000002f9097209 */ /* 0x000fe20007810000 */
[----:B------:R-:W-:Y:S01]  /*5f00*/  FFMA.FTZ R2, R59, c[0x0][0x23c], -R12 ;  /* 0x00008f003b027a23 */ /* 0x000fe2000001080c */
[C---:B------:R-:W-:Y:S01]  /*5f10*/  HMMA.16816.F32.BF16 R144, R4.reuse, R48, RZ ;  /* 0x000000300490723c */ /* 0x040fe200000418ff */
[----:B------:R-:W-:Y:S04]  /*5f20*/  LDSM.16.MT88.4 R56, [R240+0xe800] ;  /* 0x00e80000f038783b */ /* 0x000fe80000004200 */
[----:B------:R2:W-:Y:S03]  /*5f30*/  MUFU.EX2 R168, R2 ;  /* 0x0000000200a87308 */ /* 0x0005e60000000800 */
[----:B------:R-:W-:Y:S01]  /*5f40*/  HMMA.16816.F32.BF16 R152, R4, R84, RZ ;  /* 0x000000540498723c */ /* 0x000fe200000418ff */
[----:B-1----:R-:W-:-:S02]  /*5f50*/  FMNMX.FTZ R8, R156, R0, !PT ;  /* 0x000000009c087209 */ /* 0x002fc40007810000 */
[----:B------:R-:W-:-:S05]  /*5f60*/  FMNMX.FTZ R0, R232, R9, !PT ;  /* 0x00000009e8007209 */ /* 0x000fca0007810000 */
[----:B------:R-:W-:Y:S01]  /*5f70*/  HMMA.16816.F32.BF16 R148, R4, R88, RZ ;  /* 0x000000580494723c */ /* 0x000fe200000418ff */
[----:B------:R-:W1:Y:S01]  /*5f80*/  SHFL.BFLY PT, R9, R0, 0x2, 0x1f ;  /* 0x0c401f0000097f89 */ /* 0x000e6200000e0000 */
[----:B--2---:R-:W-:Y:S01]  /*5f90*/  FMNMX.FTZ R2, R139, R8, !PT ;  /* 0x000000088b027209 */ /* 0x004fe20007810000 */
[----:B------:R-:W-:-:S05]  /*5fa0*/  FFMA.FTZ R8, R36, c[0x0][0x23c], -R12 ;  /* 0x00008f0024087a23 */ /* 0x000fca000001080c */
[----:B------:R-:W-:Y:S01]  /*5fb0*/  HMMA.16816.F32.BF16 R140, R4, R92, RZ ;  /* 0x0000005c048c723c */ /* 0x000fe200000418ff */
[----:B------:R-:W-:Y:S01]  /*5fc0*/  FMNMX.FTZ R2, R133, R2, !PT ;  /* 0x0000000285027209 */ /* 0x000fe20007810000 */
[----:B------:R2:W3:Y:S03]  /*5fd0*/  MUFU.EX2 R169, R8 ;  /* 0x0000000800a97308 */ /* 0x0004e60000000800 */
[----:B------:R-:W-:-:S03]  /*5fe0*/  FMNMX.FTZ R2, R123, R2, !PT ;  /* 0x000000027b027209 */ /* 0x000fc60007810000 */
[----:B------:R-:W-:Y:S01]  /*5ff0*/  HMMA.16816.F32.BF16 R128, R4, R96, RZ ;  /* 0x000000600480723c */ /* 0x000fe200000418ff */
[----:B------:R-:W-:-:S04]  /*6000*/  FMNMX.FTZ R2, R195, R2, !PT ;  /* 0x00000002c3027209 */ /* 0x000fc80007810000 */
[----:B------:R-:W-:-:S03]  /*6010*/  FMNMX.FTZ R2, R183, R2, !PT ;  /* 0x00000002b7027209 */ /* 0x000fc60007810000 */
[C---:B------:R-:W-:Y:S01]  /*6020*/  HMMA.16816.F32.BF16 R124, R4.reuse, R104, RZ ;  /* 0x00000068047c723c */ /* 0x040fe200000418ff */
[----:B------:R-:W-:Y:S01]  /*6030*/  FMNMX.FTZ R2, R167, R2, !PT ;  /* 0x00000002a7027209 */ /* 0x000fe20007810000 */
[--C-:B--2---:R-:W-:Y:S01]  /*6040*/  FFMA.FTZ R8, R72, c[0x0][0x23c], -R3.reuse ;  /* 0x00008f0048087a23 */ /* 0x104fe20000010803 */
[----:B---3--:R-:W-:Y:S01]  /*6050*/  F2FP.BF16.PACK_AB R10, R169, R168 ;  /* 0x000000a8a90a723e */ /* 0x008fe200000010ff */
[----:B------:R-:W-:Y:S01]  /*6060*/  LDSM.16.MT88.4 R72, [R238+0xe800] ;  /* 0x00e80000ee48783b */ /* 0x000fe20000004200 */
[----:B-1----:R-:W-:Y:S01]  /*6070*/  FMNMX.FTZ R0, R0, R9, !PT ;  /* 0x0000000900007209 */ /* 0x002fe20007810000 */
[----:B------:R1:W-:Y:S02]  /*6080*/  MUFU.EX2 R173, R8 ;  /* 0x0000000800ad7308 */ /* 0x0003e40000000800 */
[C---:B------:R-:W-:Y:S02]  /*6090*/  HMMA.16816.F32.BF16 R112, R4.reuse, R46, RZ ;  /* 0x0000002e0470723c */ /* 0x040fe400000418ff */
[----:B------:R-:W2:Y:S06]  /*60a0*/  SHFL.BFLY PT, R15, R0, 0x1, 0x1f ;  /* 0x0c201f00000f7f89 */ /* 0x000eac00000e0000 */
[----:B------:R-:W-:Y:S01]  /*60b0*/  HMMA.16816.F32.BF16 R100, R4, R50, RZ ;  /* 0x000000320464723c */ /* 0x000fe200000418ff */
[----:B-1----:R-:W-:-:S07]  /*60c0*/  FFMA.FTZ R8, R66, c[0x0][0x23c], -R3 ;  /* 0x00008f0042087a23 */ /* 0x002fce0000010803 */
[C---:B------:R-:W-:Y:S01]  /*60d0*/  HMMA.16816.F32.BF16 R40, R4.reuse, R86, RZ ;  /* 0x000000560428723c */ /* 0x040fe200000418ff */
[----:B------:R1:W3:Y:S07]  /*60e0*/  MUFU.EX2 R134, R8 ;  /* 0x0000000800867308 */ /* 0x0002ee0000000800 */
[----:B------:R-:W-:Y:S01]  /*60f0*/  HMMA.16816.F32.BF16 R36, R4, R90, RZ ;  /* 0x0000005a0424723c */ /* 0x000fe200000418ff */
[----:B--2---:R-:W-:-:S04]  /*6100*/  FMNMX.FTZ R137, R0, R15, !PT ;  /* 0x0000000f00897209 */ /* 0x004fc80007810000 */
[----:B------:R-:W-:-:S03]  /*6110*/  FSETP.NEU.FTZ.AND P1, PT, R137, -INF , PT ;  /* 0xff8000008900780b */ /* 0x000fc60003f3d000 */
[C---:B------:R-:W-:Y:S01]  /*6120*/  HMMA.16816.F32.BF16 R32, R4.reuse, R94, RZ ;  /* 0x0000005e0420723c */ /* 0x040fe200000418ff */
[----:B-1----:R-:W-:Y:S01]  /*6130*/  FMNMX.FTZ R8, R158, R2, !PT ;  /* 0x000000029e087209 */ /* 0x002fe20007810000 */
[--C-:B------:R-:W-:Y:S01]  /*6140*/  FFMA.FTZ R2, R64, c[0x0][0x23c], -R3.reuse ;  /* 0x00008f0040027a23 */ /* 0x100fe20000010803 */
[----:B---3--:R-:W-:Y:S02]  /*6150*/  F2FP.BF16.PACK_AB R9, R134, R173 ;  /* 0x000000ad8609723e */ /* 0x008fe400000010ff */
[----:B------:R-:W-:Y:S01]  /*6160*/  FMNMX.FTZ R8, R177, R8, !PT ;  /* 0x00000008b1087209 */ /* 0x000fe20007810000 */
[----:B------:R1:W-:Y:S02]  /*6170*/  MUFU.EX2 R199, R2 ;  /* 0x0000000200c77308 */ /* 0x0003e40000000800 */
[C---:B------:R-:W-:Y:S08]  /*6180*/  HMMA.16816.F32.BF16 R28, R4.reuse, R98, RZ ;  /* 0x00000062041c723c */ /* 0x040ff000000418ff */
[----:B------:R-:W-:Y:S01]  /*6190*/  HMMA.16816.F32.BF16 R20, R4, R106, RZ ;  /* 0x0000006a0414723c */ /* 0x000fe200000418ff */
[----:B-1----:R-:W-:Y:S01]  /*61a0*/  FMNMX.FTZ R2, R252, R8, !PT ;  /* 0x00000008fc027209 */ /* 0x002fe20007810000 */
[----:B------:R-:W-:-:S06]  /*61b0*/  FFMA.FTZ R8, R65, c[0x0][0x23c], -R3 ;  /* 0x00008f0041087a23 */ /* 0x000fcc0000010803 */
[----:B------:R-:W-:Y:S01]  /*61c0*/  HMMA.16816.F32.BF16 R16, R4, R110, RZ ;  /* 0x0000006e0410723c */ /* 0x000fe200000418ff */
        /* <DEDUP_REMOVED lines=8> */
[----:B-1----:R-:W-:Y:S02]  /*6250*/  F2FP.BF16.PACK_AB R8, R172, R236 ;  /* 0x000000ecac08723e */ /* 0x002fe400000010ff */
[----:B--2---:R-:W-:Y:S01]  /*6260*/  F2FP.BF16.PACK_AB R11, R251, R199 ;  /* 0x000000c7fb0b723e */ /* 0x004fe200000010ff */
[----:B------:R1:W-:Y:S06]  /*6270*/  MUFU.EX2 R176, R4 ;  /* 0x0000000400b07308 */ /* 0x0003ec0000000800 */
[----:B------:R-:W-:Y:S01]  /*6280*/  HMMA.16816.F32.BF16 R188, R8, R60, R68 ;  /* 0x0000003c08bc723c */ /* 0x000fe20000041844 */
[----:B------:R-:W2:Y:S01]  /*6290*/  LDSM.16.MT88.4 R68, [R239+0xe800] ;  /* 0x00e80000ef44783b */ /* 0x000ea20000004200 */
[----:B---3--:R-:W-:-:S06]  /*62a0*/  FMNMX.FTZ R0, R13, R14, !PT ;  /* 0x0000000e0d007209 */ /* 0x008fcc0007810000 */
[C---:B------:R-:W-:Y:S01]  /*62b0*/  HMMA.16816.F32.BF16 R224, R8.reuse, R80, R152 ;  /* 0x0000005008e0723c */ /* 0x040fe20000041898 */
[--C-:B-1----:R-:W-:Y:S01]  /*62c0*/  FFMA.FTZ R4, R161, c[0x0][0x23c], -R2.reuse ;  /* 0x00008f00a1047a23 */ /* 0x102fe20000010802 */
[----:B------:R-:W-:Y:S01]  /*62d0*/  MOV R161, R169 ;  /* 0x000000a900a17202 */ /* 0x000fe20000000f00 */
[----:B------:R-:W1:Y:S02]  /*62e0*/  SHFL.BFLY PT, R5, R0, 0x1, 0x1f ;  /* 0x0c201f0000057f89 */ /* 0x000e6400000e0000 */
[----:B------:R3:W4:Y:S03]  /*62f0*/  MUFU.EX2 R13, R4 ;  /* 0x00000004000d7308 */ /* 0x0007260000000800 */
[C---:B------:R-:W-:Y:S08]  /*6300*/  HMMA.16816.F32.BF16 R128, R8.reuse, R72, R128 ;  /* 0x000000480880723c */ /* 0x040ff00000041880 */
[----:B------:R-:W-:Y:S01]  /*6310*/  HMMA.16816.F32.BF16 R184, R8, R76, R140 ;  /* 0x0000004c08b8723c */ /* 0x000fe2000004188c */
[----:B---3--:R-:W-:-:S02]  /*6320*/  FFMA.FTZ R4, R160, c[0x0][0x23c], -R2 ;  /* 0x00008f00a0047a23 */ /* 0x008fc40000010802 */
[----:B------:R-:W-:-:S05]  /*6330*/  IMAD.MOV.U32 R160, RZ, RZ, R202 ;  /* 0x000000ffffa07224 */ /* 0x000fca00078e00ca */
[C---:B------:R-:W-:Y:S01]  /*6340*/  HMMA.16816.F32.BF16 R208, R8.reuse, R52, R144 ;  /* 0x0000003408d0723c */ /* 0x040fe20000041890 */
[----:B------:R3:W-:Y:S07]  /*6350*/  MUFU.EX2 R245, R4 ;  /* 0x0000000400f57308 */ /* 0x0007ee0000000800 */
[----:B------:R-:W-:Y:S01]  /*6360*/  IMAD.MOV.U32 R141, RZ, RZ, R131 ;  /* 0x000000ffff8d7224 */ /* 0x000fe200078e0083 */
[----:B--2---:R-:W-:Y:S01]  /*6370*/  HMMA.16816.F32.BF16 R116, R8, R68, R116 ;  /* 0x000000440874723c */ /* 0x004fe20000041874 */
[----:B------:R-:W-:Y:S01]  /*6380*/  IMAD.MOV.U32 R131, RZ, RZ, R201 ;  /* 0x000000ffff837224 */ /* 0x000fe200078e00c9 */
[----:B------:R-:W-:Y:S01]  /*6390*/  MOV R144, R128 ;  /* 0x0000008000907202 */ /* 0x000fe20000000f00 */
[----:B------:R-:W-:Y:S01]  /*63a0*/  IMAD.MOV.U32 R143, RZ, RZ, R129 ;  /* 0x000000ffff8f7224 */ /* 0x000fe200078e0081 */
[----:B------:R-:W-:-:S03]  /*63b0*/  MOV R142, R130 ;  /* 0x00000082008e7202 */ /* 0x000fc60000000f00 */
[----:B------:R-:W-:Y:S01]  /*63c0*/  MOV R140, R184 ;  /* 0x000000b8008c7202 */ /* 0x000fe20000000f00 */
[----:B------:R-:W-:Y:S01]  /*63d0*/  IMAD.MOV.U32 R27, RZ, RZ, R185 ;  /* 0x000000ffff1b7224 */ /* 0x000fe200078e00b9 */
[----:B------:R-:W-:Y:S01]  /*63e0*/  MOV R15, R186 ;  /* 0x000000ba000f7202 */ /* 0x000fe20000000f00 */
[----:B---3--:R-:W-:Y:S01]  /*63f0*/  FFMA.FTZ R4, R157, c[0x0][0x23c], -R2 ;  /* 0x00008f009d047a23 */ /* 0x008fe20000010802 */
[----:B------:R-:W-:Y:S01]  /*6400*/  MOV R157, R168 ;  /* 0x000000a8009d7202 */ /* 0x000fe20000000f00 */
[----:B------:R-:W-:Y:S01]  /*6410*/  IMAD.MOV.U32 R14, RZ, RZ, R187 ;  /* 0x000000ffff0e7224 */ /* 0x000fe200078e00bb */
[C---:B------:R-:W-:Y:S01]  /*6420*/  HMMA.16816.F32.BF16 R228, R8.reuse, R64, R148 ;  /* 0x0000004008e4723c */ /* 0x040fe20000041894 */
[----:B------:R2:W3:Y:S07]  /*6430*/  MUFU.EX2 R241, R4 ;  /* 0x0000000400f17308 */ /* 0x0004ee0000000800 */
[----:B------:R-:W-:Y:S03]  /*6440*/  HMMA.16816.F32.BF16 R124, R8, R56, R124 ;  /* 0x00000038087c723c */ /* 0x000fe6000004187c */
[----:B------:R-:W-:Y:S01]  /*6450*/  MOV R120, R116 ;  /* 0x0000007400787202 */ /* 0x000fe20000000f00 */
[----:B------:R-:W-:Y:S01]  /*6460*/  IMAD.MOV.U32 R155, RZ, RZ, R117 ;  /* 0x000000ffff9b7224 */ /* 0x000fe200078e0075 */
[----:B------:R-:W-:Y:S01]  /*6470*/  MOV R154, R118 ;  /* 0x00000076009a7202 */ /* 0x000fe20000000f00 */
[----:B------:R-:W-:-:S02]  /*6480*/  IMAD.MOV.U32 R153, RZ, RZ, R119 ;  /* 0x000000ffff997224 */ /* 0x000fc400078e0077 */
[C---:B------:R-:W-:Y:S01]  /*6490*/  HMMA.16816.F32.BF16 R112, R8.reuse, R62, R112 ;  /* 0x0000003e0870723c */ /* 0x040fe20000041870 */
[--C-:B--2---:R-:W-:Y:S01]  /*64a0*/  FFMA.FTZ R4, R136, c[0x0][0x23c], -R2.reuse ;  /* 0x00008f0088047a23 */ /* 0x104fe20000010802 */
[----:B-1----:R-:W-:Y:S01]  /*64b0*/  FMNMX.FTZ R136, R0, R5, !PT ;  /* 0x0000000500887209 */ /* 0x002fe20007810000 */
[----:B------:R-:W-:Y:S02]  /*64c0*/  FFMA.FTZ R0, R138, c[0x0][0x23c], -R2 ;  /* 0x00008f008a007a23 */ /* 0x000fe40000010802 */
[----:B------:R1:W-:Y:S01]  /*64d0*/  MUFU.EX2 R25, R4 ;  /* 0x0000000400197308 */ /* 0x0003e20000000800 */
[----:B------:R-:W-:Y:S02]  /*64e0*/  FSETP.NEU.FTZ.AND P1, PT, R136, -INF , PT ;  /* 0xff8000008800780b */ /* 0x000fe40003f3d000 */
[C---:B------:R-:W-:Y:S05]  /*64f0*/  HMMA.16816.F32.BF16 R168, R8.reuse, R54, R100 ;  /* 0x0000003608a8723c */ /* 0x040fea0000041864 */
[----:B------:R2:W-:Y:S03]  /*6500*/  MUFU.EX2 R116, R0 ;  /* 0x0000000000747308 */ /* 0x0005e60000000800 */
[----:B------:R-:W-:Y:S01]  /*6510*/  HMMA.16816.F32.BF16 R184, R8, R82, R40 ;  /* 0x0000005208b8723c */ /* 0x000fe20000041828 */
[----:B------:R-:W-:Y:S01]  /*6520*/  MOV R152, R124 ;  /* 0x0000007c00987202 */ /* 0x000fe20000000f00 */
[----:B------:R-:W-:Y:S01]  /*6530*/  IMAD.MOV.U32 R147, RZ, RZ, R125 ;  /* 0x000000ffff937224 */ /* 0x000fe200078e007d */
[----:B------:R-:W-:Y:S01]  /*6540*/  MOV R146, R126 ;  /* 0x0000007e00927202 */ /* 0x000fe20000000f00 */
[----:B------:R-:W-:-:S02]  /*6550*/  IMAD.MOV.U32 R145, RZ, RZ, R127 ;  /* 0x000000ffff917224 */ /* 0x000fc400078e007f */
[----:B-1----:R-:W-:Y:S01]  /*6560*/  FFMA.FTZ R4, R132, c[0x0][0x23c], -R2 ;  /* 0x00008f0084047a23 */ /* 0x002fe20000010802 */
[----:B------:R-:W-:Y:S01]  /*6570*/  MOV R132, R173 ;  /* 0x000000ad00847202 */ /* 0x000fe20000000f00 */
[----:B------:R-:W-:Y:S02]  /*6580*/  HMMA.16816.F32.BF16 R200, R8, R66, R36 ;  /* 0x0000004208c8723c */ /* 0x000fe40000041824 */
[----:B------:R1:W-:Y:S01]  /*6590*/  MUFU.EX2 R135, R4 ;  /* 0x0000000400877308 */ /* 0x0003e20000000800 */
[----:B--2---:R-:W-:-:S05]  /*65a0*/  FMUL.FTZ R0, R136, c[0x0][0x23c] ;  /* 0x00008f0088007a20 */ /* 0x004fca0000410000 */
[----:B------:R-:W-:Y:S01]  /*65b0*/  HMMA.16816.F32.BF16 R220, R8, R78, R32 ;  /* 0x0000004e08dc723c */ /* 0x000fe20000041820 */
[----:B------:R-:W-:-:S07]  /*65c0*/  FSEL R0, R0, RZ, P1 ;  /* 0x000000ff00007208 */ /* 0x000fce0000800000 */
[C---:B------:R-:W-:Y:S01]  /*65d0*/  HMMA.16816.F32.BF16 R216, R8.reuse, R74, R28 ;  /* 0x0000004a08d8723c */ /* 0x040fe2000004181c */
[----:B-1----:R-:W-:Y:S02]  /*65e0*/  FFMA.FTZ R4, R122, c[0x0][0x23c], -R2 ;  /* 0x00008f007a047a23 */ /* 0x002fe40000010802 */
[----:B------:R-:W-:Y:S02]  /*65f0*/  IMAD.MOV.U32 R122, RZ, RZ, R160 ;  /* 0x000000ffff7a7224 */ /* 0x000fe400078e00a0 */
[----:B------:R1:W-:Y:S03]  /*6600*/  MUFU.EX2 R5, R4 ;  /* 0x0000000400057308 */ /* 0x0003e60000000800 */
[C---:B------:R-:W-:Y:S08]  /*6610*/  HMMA.16816.F32.BF16 R212, R8.reuse, R58, R20 ;  /* 0x0000003a08d4723c */ /* 0x040ff00000041814 */
[----:B------:R-:W-:Y:S01]  /*6620*/  HMMA.16816.F32.BF16 R204, R8, R70, R16 ;  /* 0x0000004608cc723c */ /* 0x000fe20000041810 */
[----:B-1----:R-:W-:-:S06]  /*6630*/  FFMA.FTZ R4, R121, c[0x0][0x23c], -R0 ;  /* 0x00008f0079047a23 */ /* 0x002fcc0000010800 */
[----:B----4-:R-:W-:Y:S02]  /*6640*/  F2FP.BF16.PACK_AB R8, R13, R176 ;  /* 0x000000b00d08723e */ /* 0x010fe400000010ff */
[----:B---3--:R-:W-:Y:S01]  /*6650*/  F2FP.BF16.PACK_AB R10, R241, R245 ;  /* 0x000000f5f10a723e */ /* 0x008fe200000010ff */
[----:B------:R1:W-:Y:S02]  /*6660*/  MUFU.EX2 R117, R4 ;  /* 0x0000000400757308 */ /* 0x0003e40000000800 */
[----:B-1----:R-:W-:-:S06]  /*6670*/  FFMA.FTZ R4, R163, c[0x0][0x23c], -R0 ;  /* 0x00008f00a3047a23 */ /* 0x002fcc0000010800 */
[----:B------:R1:W2:Y:S02]  /*6680*/  MUFU.EX2 R118, R4 ;  /* 0x0000000400767308 */ /* 0x0002a40000000800 */
[----:B-1----:R-:W-:Y:S01]  /*6690*/  FFMA.FTZ R4, R162, c[0x0][0x23c], -R0 ;  /* 0x00008f00a2047a23 */ /* 0x002fe20000010800 */
[----:B--2---:R-:W-:-:S05]  /*66a0*/  F2FP.BF16.PACK_AB R9, R118, R117 ;  /* 0x000000757609723e */ /* 0x004fca00000010ff */
[----:B------:R1:W-:Y:S02]  /*66b0*/  MUFU.EX2 R244, R4 ;  /* 0x0000000400f47308 */ /* 0x0003e40000000800 */
[----:B-1----:R-:W-:Y:S01]  /*66c0*/  FFMA.FTZ R4, R159, c[0x0][0x23c], -R0 ;  /* 0x00008f009f047a23 */ /* 0x002fe20000010800 */
[----:B------:R-:W-:-:S05]  /*66d0*/  MOV R159, R161 ;  /* 0x000000a1009f7202 */ /* 0x000fca0000000f00 */
[----:B------:R1:W2:Y:S02]  /*66e0*/  MUFU.EX2 R138, R4 ;  /* 0x00000004008a7308 */ /* 0x0002a40000000800 */
[----:B-1----:R-:W-:Y:S01]  /*66f0*/  FFMA.FTZ R4, R156, c[0x0][0x23c], -R0 ;  /* 0x00008f009c047a23 */ /* 0x002fe20000010800 */
[----:B--2---:R-:W-:Y:S01]  /*6700*/  F2FP.BF16.PACK_AB R11, R138, R244 ;  /* 0x000000f48a0b723e */ /* 0x004fe200000010ff */
[----:B------:R-:W-:-:S04]  /*6710*/  IMAD.MOV.U32 R156, RZ, RZ, R174 ;  /* 0x000000ffff9c7224 */ /* 0x000fc800078e00ae */
[----:B------:R1:W-:Y:S02]  /*6720*/  MUFU.EX2 R24, R4 ;  /* 0x0000000400187308 */ /* 0x0003e40000000800 */
[C---:B------:R-:W-:Y:S07]  /*6730*/  HMMA.16816.F32.BF16 R20, R8.reuse, R44, RZ ;  /* 0x0000002c0814723c */ /* 0x040fee00000418ff */
[----:B------:R-:W-:Y:S01]  /*6740*/  IMAD.MOV.U32 R44, RZ, RZ, R248 ;  /* 0x000000ffff2c7224 */ /* 0x000fe200078e00f8 */
[----:B------:R-:W-:Y:S01]  /*6750*/  HMMA.16816.F32.BF16 R16, R8, R48, RZ ;  /* 0x000000300810723c */ /* 0x000fe200000418ff */
[----:B-1----:R-:W-:-:S02]  /*6760*/  FFMA.FTZ R4, R139, c[0x0][0x23c], -R0 ;  /* 0x00008f008b047a23 */ /* 0x002fc40000010800 */
[----:B------:R-:W-:-:S04]  /*6770*/  IMAD.MOV.U32 R139, RZ, RZ, R5 ;  /* 0x000000ffff8b7224 */ /* 0x000fc800078e0005 */
[----:B------:R-:W-:Y:S01]  /*6780*/  MOV R48, R177 ;  /* 0x000000b100307202 */ /* 0x000fe20000000f00 */
[----:B------:R1:W2:Y:S01]  /*6790*/  MUFU.EX2 R5, R4 ;  /* 0x0000000400057308 */ /* 0x0002a20000000800 */
[----:B------:R-:W-:Y:S01]  /*67a0*/  HMMA.16816.F32.BF16 R28, R8, R96, RZ ;  /* 0x00000060081c723c */ /* 0x000fe200000418ff */
[----:B------:R-:W-:Y:S02]  /*67b0*/  MOV R49, R175 ;  /* 0x000000af00317202 */ /* 0x000fe40000000f00 */
[----:B------:R-:W-:-:S04]  /*67c0*/  F2FP.BF16.PACK_AB R6, R139, R135 ;  /* 0x000000878b06723e */ /* 0x000fc800000010ff */
[----:B------:R-:W-:Y:S01]  /*67d0*/  MOV R96, R157 ;  /* 0x0000009d00607202 */ /* 0x000fe20000000f00 */
[----:B------:R-:W-:Y:S01]  /*67e0*/  HMMA.16816.F32.BF16 R40, R8, R84, RZ ;  /* 0x000000540828723c */ /* 0x000fe200000418ff */
[----:B------:R-:W-:Y:S02]  /*67f0*/  IMAD.MOV.U32 R97, RZ, RZ, R199 ;  /* 0x000000ffff617224 */ /* 0x000fe400078e00c7 */
[----:B-1----:R-:W-:Y:S01]  /*6800*/  FFMA.FTZ R4, R133, c[0x0][0x23c], -R0 ;  /* 0x00008f0085047a23 */ /* 0x002fe20000010800 */
[----:B--2---:R-:W-:-:S04]  /*6810*/  MOV R45, R5 ;  /* 0x00000005002d7202 */ /* 0x004fc80000000f00 */
[C---:B------:R-:W-:Y:S01]  /*6820*/  HMMA.16816.F32.BF16 R36, R8.reuse, R88, RZ ;  /* 0x000000580824723c */ /* 0x040fe200000418ff */
[----:B------:R-:W-:Y:S01]  /*6830*/  IMAD.MOV.U32 R85, RZ, RZ, R116 ;  /* 0x000000ffff557224 */ /* 0x000fe200078e0074 */
[----:B------:R1:W-:Y:S01]  /*6840*/  MUFU.EX2 R121, R4 ;  /* 0x0000000400797308 */ /* 0x0003e20000000800 */
[----:B------:R-:W-:Y:S01]  /*6850*/  F2FP.BF16.PACK_AB R5, R45, R24 ;  /* 0x000000182d05723e */ /* 0x000fe200000010ff */
[----:B------:R-:W-:Y:S01]  /*6860*/  IMAD.MOV.U32 R133, RZ, RZ, R176 ;  /* 0x000000ffff857224 */ /* 0x000fe200078e00b0 */
[----:B------:R-:W-:Y:S02]  /*6870*/  MOV R84, R179 ;  /* 0x000000b300547202 */ /* 0x000fe40000000f00 */
[----:B------:R-:W-:Y:S01]  /*6880*/  IMAD.MOV.U32 R88, RZ, RZ, R144 ;  /* 0x000000ffff587224 */ /* 0x000fe200078e0090 */
[----:B------:R-:W-:Y:S01]  /*6890*/  HMMA.16816.F32.BF16 R32, R8, R92, RZ ;  /* 0x0000005c0820723c */ /* 0x000fe200000418ff */
[----:B------:R-:W-:Y:S01]  /*68a0*/  MOV R89, R143 ;  /* 0x0000008f00597202 */ /* 0x000fe20000000f00 */
[----:B-1----:R-:W-:-:S02]  /*68b0*/  FFMA.FTZ R4, R123, c[0x0][0x23c], -R0 ;  /* 0x00008f007b047a23 */ /* 0x002fc40000010800 */
[----:B------:R-:W-:Y:S02]  /*68c0*/  IMAD.MOV.U32 R123, RZ, RZ, R178 ;  /* 0x000000ffff7b7224 */ /* 0x000fe400078e00b2 */
[----:B------:R1:W2:Y:S02]  /*68d0*/  MUFU.EX2 R248, R4 ;  /* 0x0000000400f87308 */ /* 0x0002a40000000800 */
[----:B-1----:R-:W-:Y:S02]  /*68e0*/  F2FP.BF16.PACK_AB R4, R116, R25 ;  /* 0x000000197404723e */ /* 0x002fe400000010ff */
[----:B--2---:R-:W-:-:S07]  /*68f0*/  F2FP.BF16.PACK_AB R7, R248, R121 ;  /* 0x00000079f807723e */ /* 0x004fce00000010ff */
[C---:B------:R-:W-:Y:S07]  /*6900*/  HMMA.16816.F32.BF16 R148, R4.reuse, R60, R20 ;  /* 0x0000003c0494723c */ /* 0x040fee0000041814 */
[----:B------:R-:W-:Y:S01]  /*6910*/  IMAD.MOV.U32 R61, RZ, RZ, R118 ;  /* 0x000000ffff3d7224 */ /* 0x000fe200078e0076 */
[----:B------:R-:W-:Y:S01]  /*6920*/  HMMA.16816.F32.BF16 R160, R4, R52, R16 ;  /* 0x0000003404a0723c */ /* 0x000fe20000041810 */
[----:B------:R-:W-:-:S06]  /*6930*/  MOV R60, R131 ;  /* 0x00000083003c7202 */ /* 0x000fcc0000000f00 */
[----:B------:R-:W-:Y:S01]  /*6940*/  IMAD.MOV.U32 R53, RZ, RZ, R117 ;  /* 0x000000ffff357224 */ /* 0x000fe200078e0075 */
[----:B------:R-:W-:Y:S01]  /*6950*/  HMMA.16816.F32.BF16 R20, R8, R104, RZ ;  /* 0x000000680814723c */ /* 0x000fe200000418ff */
[----:B------:R-:W-:-:S06]  /*6960*/  MOV R52, R172 ;  /* 0x000000ac00347202 */ /* 0x000fcc0000000f00 */
[----:B------:R-:W-:Y:S01]  /*6970*/  IMAD.MOV.U32 R104, RZ, RZ, R152 ;  /* 0x000000ffff687224 */ /* 0x000fe200078e0098 */
[----:B------:R-:W-:Y:S01]  /*6980*/  HMMA.16816.F32.BF16 R16, R8, R108, RZ ;  /* 0x0000006c0810723c */ /* 0x000fe200000418ff */
[----:B------:R-:W-:-:S07]  /*6990*/  MOV R105, R147 ;  /* 0x0000009300697202 */ /* 0x000fce0000000f00 */
[C---:B------:R-:W-:Y:S08]  /*69a0*/  HMMA.16816.F32.BF16 R124, R4.reuse, R72, R28 ;  /* 0x00000048047c723c */ /* 0x040ff0000004181c */
[C---:B------:R-:W-:Y:S08]  /*69b0*/  HMMA.16816.F32.BF16 R116, R4.reuse, R56, R20 ;  /* 0x000000380474723c */ /* 0x040ff00000041814 */
[C---:B------:R-:W-:Y:S07]  /*69c0*/  HMMA.16816.F32.BF16 R176, R4.reuse, R80, R40 ;  /* 0x0000005004b0723c */ /* 0x040fee0000041828 */
[----:B------:R-:W-:Y:S01]  /*69d0*/  IMAD.MOV.U32 R80, RZ, RZ, R45 ;  /* 0x000000ffff507224 */ /* 0x000fe200078e002d */
[----:B------:R-:W-:Y:S01]  /*69e0*/  HMMA.16816.F32.BF16 R172, R4, R68, R16 ;  /* 0x0000004404ac723c */ /* 0x000fe20000041810 */
[----:B------:R-:W-:-:S06]  /*69f0*/  IMAD.MOV.U32 R81, RZ, RZ, R85 ;  /* 0x000000ffff517224 */ /* 0x000fcc00078e0055 */
[----:B------:R-:W-:Y:S01]  /*6a00*/  MOV R68, R44 ;  /* 0x0000002c00447202 */ /* 0x000fe20000000f00 */
[----:B------:R-:W-:Y:S01]  /*6a10*/  HMMA.16816.F32.BF16 R28, R8, R94, RZ ;  /* 0x0000005e081c723c */ /* 0x000fe200000418ff */
[----:B------:R-:W-:-:S06]  /*6a20*/  MOV R69, R84 ;  /* 0x0000005400457202 */ /* 0x000fcc0000000f00 */
[----:B------:R-:W-:Y:S01]  /*6a30*/  IMAD.MOV.U32 R94, RZ, RZ, R48 ;  /* 0x000000ffff5e7224 */ /* 0x000fe200078e0030 */
[----:B------:R-:W-:Y:S01]  /*6a40*/  HMMA.16816.F32.BF16 R20, R8, R98, RZ ;  /* 0x000000620814723c */ /* 0x000fe200000418ff */
[----:B------:R-:W-:-:S06]  /*6a50*/  MOV R95, R61 ;  /* 0x0000003d005f7202 */ /* 0x000fcc0000000f00 */
[----:B------:R-:W-:Y:S01]  /*6a60*/  MOV R99, R49 ;  /* 0x0000003100637202 */ /* 0x000fe20000000f00 */
[----:B------:R-:W-:Y:S01]  /*6a70*/  HMMA.16816.F32.BF16 R100, R4, R64, R36 ;  /* 0x000000400464723c */ /* 0x000fe20000041824 */
[----:B------:R-:W-:Y:S01]  /*6a80*/  IMAD.MOV.U32 R98, RZ, RZ, R121 ;  /* 0x000000ffff627224 */ /* 0x000fe200078e0079 */
[----:B------:R-:W-:-:S06]  /*6a90*/  MOV R121, R155 ;  /* 0x0000009b00797202 */ /* 0x000fcc0000000f00 */
[----:B------:R-:W-:Y:S08]  /*6aa0*/  HMMA.16816.F32.BF16 R128, R4, R76, R32 ;  /* 0x0000004c0480723c */ /* 0x000ff00000041820 */
[C---:B------:R-:W-:Y:S08]  /*6ab0*/  HMMA.16816.F32.BF16 R40, R8.reuse, R50, RZ ;  /* 0x000000320828723c */ /* 0x040ff000000418ff */
[C---:B------:R-:W-:Y:S08]  /*6ac0*/  HMMA.16816.F32.BF16 R44, R8.reuse, R46, RZ ;  /* 0x0000002e082c723c */ /* 0x040ff000000418ff */
[C---:B------:R-:W-:Y:S07]  /*6ad0*/  HMMA.16816.F32.BF16 R36, R8.reuse, R86, RZ ;  /* 0x000000560824723c */ /* 0x040fee00000418ff */
[----:B------:R-:W-:Y:S01]  /*6ae0*/  IMAD.MOV.U32 R86, RZ, RZ, R53 ;  /* 0x000000ffff567224 */ /* 0x000fe200078e0035 */
[----:B------:R-:W-:Y:S01]  /*6af0*/  HMMA.16816.F32.BF16 R32, R8, R90, RZ ;  /* 0x0000005a0820723c */ /* 0x000fe200000418ff */
[----:B------:R-:W-:-:S02]  /*6b00*/  MOV R53, R27 ;  /* 0x0000001b00357202 */ /* 0x000fc40000000f00 */
[----:B------:R-:W-:Y:S01]  /*6b10*/  MOV R87, R52 ;  /* 0x0000003400577202 */ /* 0x000fe20000000f00 */
[----:B------:R-:W-:-:S03]  /*6b20*/  IMAD.MOV.U32 R52, RZ, RZ, R140 ;  /* 0x000000ffff347224 */ /* 0x000fc600078e008c */
[----:B------:R-:W-:Y:S01]  /*6b30*/  IMAD.MOV.U32 R90, RZ, RZ, R142 ;  /* 0x000000ffff5a7224 */ /* 0x000fe200078e008e */
[----:B------:R-:W-:Y:S01]  /*6b40*/  HMMA.16816.F32.BF16 R16, R8, R106, RZ ;  /* 0x0000006a0810723c */ /* 0x000fe200000418ff */
[----:B------:R-:W-:-:S06]  /*6b50*/  MOV R91, R141 ;  /* 0x0000008d005b7202 */ /* 0x000fcc0000000f00 */
[----:B------:R-:W-:Y:S01]  /*6b60*/  IMAD.MOV.U32 R106, RZ, RZ, R146 ;  /* 0x000000ffff6a7224 */ /* 0x000fe200078e0092 */
[----:B------:R-:W-:Y:S01]  /*6b70*/  HMMA.16816.F32.BF16 R48, R8, R110, RZ ;  /* 0x0000006e0830723c */ /* 0x000fe200000418ff */
[----:B------:R-:W-:-:S06]  /*6b80*/  MOV R107, R145 ;  /* 0x00000091006b7202 */ /* 0x000fcc0000000f00 */
[----:B------:R-:W-:Y:S01]  /*6b90*/  FFMA.FTZ R8, R198, c[0x0][0x23c], -R2 ;  /* 0x00008f00c6087a23 */ /* 0x000fe20000010802 */
[----:B------:R-:W-:Y:S01]  /*6ba0*/  HMMA.16816.F32.BF16 R44, R4, R62, R44 ;  /* 0x0000003e042c723c */ /* 0x000fe2000004182c */
[----:B------:R-:W-:Y:S01]  /*6bb0*/  MOV R110, R156 ;  /* 0x0000009c006e7202 */ /* 0x000fe20000000f00 */
[----:B------:R-:W-:Y:S01]  /*6bc0*/  IMAD.MOV.U32 R111, RZ, RZ, R123 ;  /* 0x000000ffff6f7224 */ /* 0x000fe200078e007b */
[----:B------:R1:W-:Y:S01]  /*6bd0*/  MUFU.EX2 R61, R8 ;  /* 0x00000008003d7308 */ /* 0x0003e20000000800 */
[----:B------:R-:W-:-:S03]  /*6be0*/  MOV R123, R153 ;  /* 0x00000099007b7202 */ /* 0x000fc60000000f00 */
[----:B------:R-:W-:Y:S01]  /*6bf0*/  IMAD.MOV.U32 R63, RZ, RZ, R159 ;  /* 0x000000ffff3f7224 */ /* 0x000fe200078e009f */
[----:B------:R-:W-:Y:S01]  /*6c00*/  HMMA.16816.F32.BF16 R40, R4, R54, R40 ;  /* 0x000000360428723c */ /* 0x000fe20000041828 */
[----:B------:R-:W-:Y:S01]  /*6c10*/  MOV R62, R122 ;  /* 0x0000007a003e7202 */ /* 0x000fe20000000f00 */
[----:B------:R-:W-:-:S05]  /*6c20*/  IMAD.MOV.U32 R122, RZ, RZ, R154 ;  /* 0x000000ffff7a7224 */ /* 0x000fca00078e009a */
[----:B------:R-:W-:Y:S01]  /*6c30*/  IMAD.MOV.U32 R54, RZ, RZ, R15 ;  /* 0x000000ffff367224 */ /* 0x000fe200078e000f */
[----:B------:R-:W-:Y:S01]  /*6c40*/  HMMA.16816.F32.BF16 R36, R4, R82, R36 ;  /* 0x000000520424723c */ /* 0x000fe20000041824 */
[----:B------:R-:W-:Y:S01]  /*6c50*/  MOV R55, R14 ;  /* 0x0000000e00377202 */ /* 0x000fe20000000f00 */
[----:B-1----:R-:W-:-:S04]  /*6c60*/  FFMA.FTZ R8, R194, c[0x0][0x23c], -R2 ;  /* 0x00008f00c2087a23 */ /* 0x002fc80000010802 */
[----:B------:R1:W-:Y:S02]  /*6c70*/  MUFU.EX2 R108, R8 ;  /* 0x00000008006c7308 */ /* 0x0003e40000000800 */
        /* <DEDUP_REMOVED lines=19> */
[----:B----4-:R-:W-:-:S07]  /*6db0*/  FFMA.FTZ R4, R165, c[0x0][0x23c], -R12 ;  /* 0x00008f00a5047a23 */ /* 0x010fce000001080c */
[----:B------:R3:W4:Y:S01]  /*6dc0*/  MUFU.EX2 R156, R4 ;  /* 0x00000004009c7308 */ /* 0x0007220000000800 */
[----:B-1----:R-:W-:-:S07]  /*6dd0*/  FFMA.FTZ R8, R183, c[0x0][0x23c], -R0 ;  /* 0x00008f00b7087a23 */ /* 0x002fce0000010800 */
        /* <DEDUP_REMOVED lines=18> */
[----:B------:R-:W3:Y:S01]  /*6f00*/  MUFU.EX2 R158, R4 ;  /* 0x00000004009e7308 */ /* 0x000ee20000000800 */
[----:B-1----:R-:W-:-:S07]  /*6f10*/  FFMA.FTZ R8, R192, c[0x0][0x23c], -R12 ;  /* 0x00008f00c0087a23 */ /* 0x002fce000001080c */
[----:B------:R1:W4:Y:S01]  /*6f20*/  MUFU.EX2 R92, R8 ;  /* 0x00000008005c7308 */ /* 0x0003220000000800 */
[----:B---3--:R-:W-:Y:S02]  /*6f30*/  F2FP.BF16.PACK_AB R7, R158, R14 ;  /* 0x0000000e9e07723e */ /* 0x008fe400000010ff */
[----:B-1----:R-:W-:Y:S02]  /*6f40*/  F2FP.BF16.PACK_AB R8, R108, R61 ;  /* 0x0000003d6c08723e */ /* 0x002fe400000010ff */
[----:B----4-:R-:W-:-:S05]  /*6f50*/  F2FP.BF16.PACK_AB R4, R92, R64 ;  /* 0x000000405c04723e */ /* 0x010fca00000010ff */
[-C--:B--2---:R-:W-:Y:S08]  /*6f60*/  HMMA.16816.F32.BF16 R148, R8, R16.reuse, R148 ;  /* 0x000000100894723c */ /* 0x084ff00000041894 */
[C---:B------:R-:W-:Y:S07]  /*6f70*/  HMMA.16816.F32.BF16 R144, R4.reuse, R16, R188 ;  /* 0x000000100490723c */ /* 0x040fee00000418bc */
[----:B------:R-:W-:Y:S01]  /*6f80*/  MOV R191, R111 ;  /* 0x0000006f00bf7202 */ /* 0x000fe20000000f00 */
[----:B------:R-:W-:Y:S01]  /*6f90*/  HMMA.16816.F32.BF16 R152, R4, R18, R112 ;  /* 0x000000120498723c */ /* 0x000fe20000041870 */
[----:B------:R-:W-:Y:S01]  /*6fa0*/  MOV R189, R64 ;  /* 0x0000004000bd7202 */ /* 0x000fe20000000f00 */
[----:B------:R-:W-:-:S02]  /*6fb0*/  IMAD.MOV.U32 R188, RZ, RZ, R65 ;  /* 0x000000ffffbc7224 */ /* 0x000fc400078e0041 */
[----:B------:R-:W-:-:S03]  /*6fc0*/  IMAD.MOV.U32 R190, RZ, RZ, R61 ;  /* 0x000000ffffbe7224 */ /* 0x000fc600078e003d */
[----:B------:R-:W-:Y:S01]  /*6fd0*/  MOV R114, R108 ;  /* 0x0000006c00727202 */ /* 0x000fe20000000f00 */
[----:B------:R-:W-:Y:S01]  /*6fe0*/  HMMA.16816.F32.BF16 R44, R8, R18, R44 ;  /* 0x00000012082c723c */ /* 0x000fe2000004182c */
[----:B------:R-:W1:Y:S01]  /*6ff0*/  LDSM.16.MT88.4 R16, [R239+0xd000] ;  /* 0x00d00000ef10783b */ /* 0x000e620000004200 */
[----:B------:R-:W-:Y:S01]  /*7000*/  IMAD.MOV.U32 R113, RZ, RZ, R109 ;  /* 0x000000ffff717224 */ /* 0x000fe200078e006d */
[----:B------:R-:W-:Y:S02]  /*7010*/  MOV R112, R92 ;  /* 0x0000005c00707202 */ /* 0x000fe40000000f00 */
[----:B------:R-:W-:-:S03]  /*7020*/  MOV R115, R60 ;  /* 0x0000003c00737202 */ /* 0x000fc60000000f00 */
[-C--:B------:R-:W-:Y:S08]  /*7030*/  HMMA.16816.F32.BF16 R160, R8, R28.reuse, R160 ;  /* 0x0000001c08a0723c */ /* 0x080ff000000418a0 */
[C---:B------:R-:W-:Y:S07]  /*7040*/  HMMA.16816.F32.BF16 R164, R4.reuse, R28, R208 ;  /* 0x0000001c04a4723c */ /* 0x040fee00000418d0 */
[----:B------:R-:W-:Y:S01]  /*7050*/  IMAD.MOV.U32 R208, RZ, RZ, R110 ;  /* 0x000000ffffd07224 */ /* 0x000fe200078e006e */
[----:B------:R-:W-:Y:S01]  /*7060*/  HMMA.16816.F32.BF16 R168, R4, R30, R168 ;  /* 0x0000001e04a8723c */ /* 0x000fe200000418a8 */
[----:B------:R-:W-:Y:S01]  /*7070*/  IMAD.MOV.U32 R211, RZ, RZ, R95 ;  /* 0x000000ffffd37224 */ /* 0x000fe200078e005f */
[----:B------:R-:W-:Y:S01]  /*7080*/  MOV R209, R84 ;  /* 0x0000005400d17202 */ /* 0x000fe20000000f00 */
[----:B------:R-:W-:-:S05]  /*7090*/  IMAD.MOV.U32 R210, RZ, RZ, R85 ;  /* 0x000000ffffd27224 */ /* 0x000fca00078e0055 */
[C---:B------:R-:W-:Y:S01]  /*70a0*/  HMMA.16816.F32.BF16 R40, R8.reuse, R30, R40 ;  /* 0x0000001e0828723c */ /* 0x040fe20000041828 */
[----:B------:R-:W2:Y:S07]  /*70b0*/  LDSM.16.MT88.4 R28, [R240+0xf000] ;  /* 0x00f00000f01c783b */ /* 0x000eae0000004200 */
[-C--:B------:R-:W-:Y:S08]  /*70c0*/  HMMA.16816.F32.BF16 R176, R8, R20.reuse, R176 ;  /* 0x0000001408b0723c */ /* 0x080ff000000418b0 */
[C---:B------:R-:W-:Y:S07]  /*70d0*/  HMMA.16816.F32.BF16 R180, R4.reuse, R20, R224 ;  /* 0x0000001404b4723c */ /* 0x040fee00000418e0 */
[----:B------:R-:W-:Y:S01]  /*70e0*/  IMAD.MOV.U32 R226, RZ, RZ, R93 ;  /* 0x000000ffffe27224 */ /* 0x000fe200078e005d */
[----:B------:R-:W-:Y:S01]  /*70f0*/  HMMA.16816.F32.BF16 R184, R4, R22, R184 ;  /* 0x0000001604b8723c */ /* 0x000fe200000418b8 */
[----:B------:R-:W-:Y:S01]  /*7100*/  MOV R224, R68 ;  /* 0x0000004400e07202 */ /* 0x000fe20000000f00 */
[----:B------:R-:W-:Y:S01]  /*7110*/  IMAD.MOV.U32 R225, RZ, RZ, R69 ;  /* 0x000000ffffe17224 */ /* 0x000fe200078e0045 */
[----:B------:R-:W-:-:S05]  /*7120*/  MOV R227, R86 ;  /* 0x0000005600e37202 */ /* 0x000fca0000000f00 */
[C---:B------:R-:W-:Y:S01]  /*7130*/  HMMA.16816.F32.BF16 R36, R8.reuse, R22, R36 ;  /* 0x000000160824723c */ /* 0x040fe20000041824 */
[----:B------:R-:W3:Y:S07]  /*7140*/  LDSM.16.MT88.4 R20, [R237+0xf000] ;  /* 0x00f00000ed14783b */ /* 0x000eee0000004200 */
[-C--:B-1----:R-:W-:Y:S07]  /*7150*/  HMMA.16816.F32.BF16 R192, R8, R16.reuse, R100 ;  /* 0x0000001008c0723c */ /* 0x082fee0000041864 */
[----:B------:R-:W-:Y:S01]  /*7160*/  MOV R103, R94 ;  /* 0x0000005e00677202 */ /* 0x000fe20000000f00 */
[----:B------:R-:W-:Y:S01]  /*7170*/  HMMA.16816.F32.BF16 R196, R4, R16, R228 ;  /* 0x0000001004c4723c */ /* 0x000fe200000418e4 */
[----:B------:R-:W-:-:S02]  /*7180*/  IMAD.MOV.U32 R102, RZ, RZ, R99 ;  /* 0x000000ffff667224 */ /* 0x000fc400078e0063 */
[----:B------:R-:W-:-:S04]  /*7190*/  IMAD.MOV.U32 R99, RZ, RZ, R87 ;  /* 0x000000ffff637224 */ /* 0x000fc800078e0057 */
[----:B------:R-:W-:Y:S01]  /*71a0*/  IMAD.MOV.U32 R229, RZ, RZ, R224 ;  /* 0x000000ffffe57224 */ /* 0x000fe200078e00e0 */
[-C--:B------:R-:W-:Y:S01]  /*71b0*/  HMMA.16816.F32.BF16 R200, R4, R18.reuse, R200 ;  /* 0x0000001204c8723c */ /* 0x080fe200000418c8 */
[----:B------:R-:W-:Y:S01]  /*71c0*/  IMAD.MOV.U32 R231, RZ, RZ, R226 ;  /* 0x000000ffffe77224 */ /* 0x000fe200078e00e2 */
[----:B------:R-:W-:Y:S02]  /*71d0*/  MOV R224, R209 ;  /* 0x000000d100e07202 */ /* 0x000fe40000000f00 */
[----:B------:R-:W-:Y:S01]  /*71e0*/  MOV R226, R115 ;  /* 0x0000007300e27202 */ /* 0x000fe20000000f00 */
[----:B------:R-:W-:Y:S01]  /*71f0*/  IMAD.MOV.U32 R115, RZ, RZ, R191 ;  /* 0x000000ffff737224 */ /* 0x000fe200078e00bf */
[----:B------:R-:W-:Y:S01]  /*7200*/  MOV R191, R82 ;  /* 0x0000005200bf7202 */ /* 0x000fe20000000f00 */
[----:B------:R-:W-:Y:S01]  /*7210*/  IMAD.MOV.U32 R82, RZ, RZ, R83 ;  /* 0x000000ffff527224 */ /* 0x000fe200078e0053 */
[----:B------:R-:W-:Y:S01]  /*7220*/  HMMA.16816.F32.BF16 R140, R8, R18, R32 ;  /* 0x00000012088c723c */ /* 0x000fe20000041820 */
[----:B------:R-:W1:Y:S01]  /*7230*/  LDSM.16.MT88.4 R16, [R238+0xf000] ;  /* 0x00f00000ee10783b */ /* 0x000e620000004200 */
[----:B------:R-:W-:-:S02]  /*7240*/  MOV R228, R103 ;  /* 0x0000006700e47202 */ /* 0x000fc40000000f00 */
[----:B------:R-:W-:Y:S01]  /*7250*/  MOV R83, R96 ;  /* 0x0000006000537202 */ /* 0x000fe20000000f00 */
[----:B------:R-:W4:Y:S01]  /*7260*/  LDSM.16.MT88.4 R32, [R239+0xf000] ;  /* 0x00f00000ef20783b */ /* 0x000f220000004200 */
[----:B------:R-:W-:Y:S01]  /*7270*/  IMAD.MOV.U32 R96, RZ, RZ, R97 ;  /* 0x000000ffff607224 */ /* 0x000fe200078e0061 */
[----:B------:R-:W-:Y:S01]  /*7280*/  MOV R97, R139 ;  /* 0x0000008b00617202 */ /* 0x000fe20000000f00 */
[----:B--2---:R-:W-:Y:S01]  /*7290*/  HMMA.16816.F32.BF16 R104, R4, R28, R104 ;  /* 0x0000001c0468723c */ /* 0x004fe20000041868 */
[----:B------:R-:W-:Y:S01]  /*72a0*/  MOV R230, R225 ;  /* 0x000000e100e67202 */ /* 0x000fe20000000f00 */
[----:B------:R-:W-:-:S06]  /*72b0*/  IMAD.MOV.U32 R225, RZ, RZ, R210 ;  /* 0x000000ffffe17224 */ /* 0x000fcc00078e00d2 */
[C---:B---3--:R-:W-:Y:S08]  /*72c0*/  HMMA.16816.F32.BF16 R52, R4.reuse, R20, R52 ;  /* 0x000000140434723c */ /* 0x048ff00000041834 */
        /* <DEDUP_REMOVED lines=9> */
[----:B------:R-:W-:Y:S01]  /*7360*/  IMAD.MOV.U32 R230, RZ, RZ, R225 ;  /* 0x000000ffffe67224 */ /* 0x000fe200078e00e1 */
[----:B------:R-:W-:Y:S01]  /*7370*/  MOV R225, R82 ;  /* 0x0000005200e17202 */ /* 0x000fe20000000f00 */
[----:B------:R-:W-:Y:S02]  /*7380*/  IMAD.MOV.U32 R82, RZ, RZ, R96 ;  /* 0x000000ffff527224 */ /* 0x000fe400078e0060 */
[----:B------:R-:W-:Y:S01]  /*7390*/  IMAD.MOV.U32 R96, RZ, RZ, R138 ;  /* 0x000000ffff607224 */ /* 0x000fe200078e008a */
[----:B------:R-:W-:Y:S01]  /*73a0*/  MOV R220, R225 ;  /* 0x000000e100dc7202 */ /* 0x000fe20000000f00 */
[----:B------:R-:W-:Y:S01]  /*73b0*/  IMAD.MOV.U32 R225, RZ, RZ, R157 ;  /* 0x000000ffffe17224 */ /* 0x000fe200078e009d */
[C---:B-1----:R-:W-:Y:S08]  /*73c0*/  HMMA.16816.F32.BF16 R88, R4.reuse, R16, R88 ;  /* 0x000000100458723c */ /* 0x042ff00000041858 */
[C---:B----4-:R-:W-:Y:S08]  /*73d0*/  HMMA.16816.F32.BF16 R120, R4.reuse, R32, R120 ;  /* 0x000000200478723c */ /* 0x050ff00000041878 */
[C---:B------:R-:W-:Y:S07]  /*73e0*/  HMMA.16816.F32.BF16 R92, R4.reuse, R18, R216 ;  /* 0x00000012045c723c */ /* 0x040fee00000418d8 */
[----:B------:R-:W-:Y:S01]  /*73f0*/  IMAD.MOV.U32 R219, RZ, RZ, R224 ;  /* 0x000000ffffdb7224 */ /* 0x000fe200078e00e0 */
[----:B------:R-:W-:Y:S01]  /*7400*/  HMMA.16816.F32.BF16 R64, R4, R34, R204 ;  /* 0x000000220440723c */ /* 0x000fe200000418cc */
[----:B------:R-:W-:Y:S01]  /*7410*/  MOV R224, R14 ;  /* 0x0000000e00e07202 */ /* 0x000fe20000000f00 */
[----:B------:R-:W-:Y:S05]  /*7420*/  LDSM.16.MT88.4 R204, [R239+0xd800] ;  /* 0x00d80000efcc783b */ /* 0x000fea0000004200 */
[--C-:B------:R-:W-:Y:S01]  /*7430*/  FFMA.FTZ R4, R208, c[0x0][0x23c], -R2.reuse ;  /* 0x00008f00d0047a23 */ /* 0x100fe20000010802 */
[C---:B------:R-:W-:Y:S03]  /*7440*/  HMMA.16816.F32.BF16 R68, R8.reuse, R20, R128 ;  /* 0x000000140844723c */ /* 0x040fe60000041880 */
[----:B------:R1:W-:Y:S05]  /*7450*/  MUFU.EX2 R208, R4 ;  /* 0x0000000400d07308 */ /* 0x0003ea0000000800 */
[C---:B------:R-:W-:Y:S08]  /*7460*/  HMMA.16816.F32.BF16 R84, R8.reuse, R16, R124 ;  /* 0x000000100854723c */ /* 0x040ff0000004187c */
[----:B------:R-:W-:Y:S01]  /*7470*/  HMMA.16816.F32.BF16 R20, R8, R22, R76 ;  /* 0x000000160814723c */ /* 0x000fe2000004184c */
[----:B-1----:R-:W-:-:S04]  /*7480*/  FFMA.FTZ R4, R102, c[0x0][0x23c], -R2 ;  /* 0x00008f0066047a23 */ /* 0x002fc80000010802 */
[----:B------:R1:W2:Y:S03]  /*7490*/  MUFU.EX2 R209, R4 ;  /* 0x0000000400d17308 */ /* 0x0002a60000000800 */
[C---:B------:R-:W-:Y:S08]  /*74a0*/  HMMA.16816.F32.BF16 R100, R8.reuse, R28, R116 ;  /* 0x0000001c0864723c */ /* 0x040ff00000041874 */
[----:B------:R-:W-:Y:S01]  /*74b0*/  HMMA.16816.F32.BF16 R16, R8, R18, R72 ;  /* 0x000000120810723c */ /* 0x000fe20000041848 */
[----:B-1----:R-:W-:-:S07]  /*74c0*/  FFMA.FTZ R4, R249, c[0x0][0x23c], -R2 ;  /* 0x00008f00f9047a23 */ /* 0x002fce0000010802 */
[----:B------:R-:W-:Y:S01]  /*74d0*/  HMMA.16816.F32.BF16 R116, R8, R32, R172 ;  /* 0x000000200874723c */ /* 0x000fe200000418ac */
[----:B------:R-:W-:-:S07]  /*74e0*/  FFMA.FTZ R2, R232, c[0x0][0x23c], -R2 ;  /* 0x00008f00e8027a23 */ /* 0x000fce0000010802 */
[----:B------:R-:W-:Y:S01]  /*74f0*/  HMMA.16816.F32.BF16 R48, R8, R34, R48 ;  /* 0x000000220830723c */ /* 0x000fe20000041830 */
[----:B------:R1:W-:Y:S08]  /*7500*/  MUFU.EX2 R139, R2 ;  /* 0x00000002008b7308 */ /* 0x0003f00000000800 */
[----:B------:R3:W4:Y:S01]  /*7510*/  MUFU.EX2 R210, R4 ;  /* 0x0000000400d27308 */ /* 0x0007220000000800 */
[----:B--2---:R-:W-:Y:S01]  /*7520*/  F2FP.BF16.PACK_AB R128, R209, R208 ;  /* 0x000000d0d180723e */ /* 0x004fe200000010ff */
[----:B------:R-:W-:Y:S01]  /*7530*/  LDSM.16.MT88.4 R172, [R238+0xd800] ;  /* 0x00d80000eeac783b */ /* 0x000fe20000004200 */
[----:B-1----:R-:W-:-:S02]  /*7540*/  FFMA.FTZ R2, R228, c[0x0][0x23c], -R0 ;  /* 0x00008f00e4027a23 */ /* 0x002fc40000010800 */
[----:B------:R-:W-:Y:S01]  /*7550*/  IMAD.MOV.U32 R228, RZ, RZ, R231 ;  /* 0x000000ffffe47224 */ /* 0x000fe200078e00e7 */
[----:B------:R-:W-:Y:S02]  /*7560*/  MOV R231, R226 ;  /* 0x000000e200e77202 */ /* 0x000fe40000000f00 */
[----:B------:R1:W-:Y:S01]  /*7570*/  MUFU.EX2 R132, R2 ;  /* 0x0000000200847308 */ /* 0x0003e20000000800 */
[----:B------:R-:W-:Y:S01]  /*7580*/  IMAD.MOV.U32 R226, RZ, RZ, R133 ;  /* 0x000000ffffe27224 */ /* 0x000fe200078e0085 */
[----:B------:R-:W-:Y:S01]  /*7590*/  MOV R218, R231 ;  /* 0x000000e700da7202 */ /* 0x000fe20000000f00 */
[----:B------:R-:W-:Y:S01]  /*75a0*/  IMAD.MOV.U32 R231, RZ, RZ, R15 ;  /* 0x000000ffffe77224 */ /* 0x000fe200078e000f */
[----:B---3--:R-:W2:Y:S01]  /*75b0*/  LDSM.16.MT88.4 R4, [R239+0xf800] ;  /* 0x00f80000ef04783b */ /* 0x008ea20000004200 */
[----:B------:R-:W-:Y:S02]  /*75c0*/  IMAD.MOV.U32 R221, RZ, RZ, R226 ;  /* 0x000000ffffdd7224 */ /* 0x000fe400078e00e2 */
[----:B------:R-:W-:Y:S01]  /*75d0*/  IMAD.MOV.U32 R35, RZ, RZ, R246 ;  /* 0x000000ffff237224 */ /* 0x000fe200078e00f6 */
[----:B----4-:R-:W-:-:S02]  /*75e0*/  F2FP.BF16.PACK_AB R130, R139, R210 ;  /* 0x000000d28b82723e */ /* 0x010fc400000010ff */
[----:B------:R-:W-:Y:S02]  /*75f0*/  MOV R32, R97 ;  /* 0x0000006100207202 */ /* 0x000fe40000000f00 */
[----:B------:R-:W-:Y:S02]  /*7600*/  MOV R33, R81 ;  /* 0x0000005100217202 */ /* 0x000fe40000000f00 */
[----:B------:R-:W-:Y:S01]  /*7610*/  MOV R31, R80 ;  /* 0x00000050001f7202 */ /* 0x000fe20000000f00 */
[----:B-1----:R-:W-:Y:S01]  /*7620*/  FFMA.FTZ R2, R252, c[0x0][0x23c], -R0 ;  /* 0x00008f00fc027a23 */ /* 0x002fe20000010800 */
[----:B------:R-:W-:-:S03]  /*7630*/  MOV R226, R159 ;  /* 0x0000009f00e27202 */ /* 0x000fc60000000f00 */
[----:B------:R1:W3:Y:S02]  /*7640*/  MUFU.EX2 R133, R2 ;  /* 0x0000000200857308 */ /* 0x0002e40000000800 */
[--C-:B-1----:R-:W-:Y:S02]  /*7650*/  FFMA.FTZ R2, R235, c[0x0][0x23c], -R0.reuse ;  /* 0x00008f00eb027a23 */ /* 0x102fe40000010800 */
[----:B------:R-:W-:-:S04]  /*7660*/  FFMA.FTZ R0, R233, c[0x0][0x23c], -R0 ;  /* 0x00008f00e9007a23 */ /* 0x000fc80000010800 */
[----:B------:R-:W-:Y:S08]  /*7670*/  MUFU.EX2 R138, R2 ;  /* 0x00000002008a7308 */ /* 0x000ff00000000800 */
[----:B------:R1:W4:Y:S02]  /*7680*/  MUFU.EX2 R30, R0 ;  /* 0x00000000001e7308 */ /* 0x0003240000000800 */
[----:B-1----:R-:W-:Y:S01]  /*7690*/  FFMA.FTZ R0, R222, c[0x0][0x23c], -R12 ;  /* 0x00008f00de007a23 */ /* 0x002fe2000001080c */
[----:B------:R-:W-:-:S02]  /*76a0*/  MOV R222, R227 ;  /* 0x000000e300de7202 */ /* 0x000fc40000000f00 */
[----:B---3--:R-:W-:-:S03]  /*76b0*/  F2FP.BF16.PACK_AB R129, R133, R132 ;  /* 0x000000848581723e */ /* 0x008fc600000010ff */
[----:B------:R1:W-:Y:S01]  /*76c0*/  MUFU.EX2 R28, R0 ;  /* 0x00000000001c7308 */ /* 0x0003e20000000800 */
[----:B----4-:R-:W-:Y:S01]  /*76d0*/  F2FP.BF16.PACK_AB R131, R30, R138 ;  /* 0x0000008a1e83723e */ /* 0x010fe200000010ff */
[----:B------:R-:W-:Y:S02]  /*76e0*/  IMAD.MOV.U32 R233, RZ, RZ, R99 ;  /* 0x000000ffffe97224 */ /* 0x000fe400078e0063 */
[----:B------:R-:W-:Y:S02]  /*76f0*/  IMAD.MOV.U32 R227, RZ, RZ, R156 ;  /* 0x000000ffffe37224 */ /* 0x000fe400078e009c */
[----:B-1----:R-:W-:Y:S02]  /*7700*/  FFMA.FTZ R0, R223, c[0x0][0x23c], -R12 ;  /* 0x00008f00df007a23 */ /* 0x002fe4000001080c */
[----:B------:R-:W-:Y:S01]  /*7710*/  IMAD.MOV.U32 R223, RZ, RZ, R211 ;  /* 0x000000ffffdf7224 */ /* 0x000fe200078e00d3 */
[----:B--2---:R-:W-:Y:S01]  /*7720*/  HMMA.16816.F32.BF16 R116, R128, R4, R116 ;  /* 0x000000048074723c */ /* 0x004fe20000041874 */
[----:B------:R1:W2:Y:S01]  /*7730*/  MUFU.EX2 R29, R0 ;  /* 0x00000000001d7308 */ /* 0x0002a20000000800 */
[----:B------:R-:W-:-:S02]  /*7740*/  MOV R211, R158 ;  /* 0x0000009e00d37202 */ /* 0x000fc40000000f00 */
[----:B------:R-:W3:Y:S01]  /*7750*/  LDSM.16.MT88.4 R156, [R237+0xd800] ;  /* 0x00d80000ed9c783b */ /* 0x000ee20000004200 */
[----:B-1----:R-:W-:-:S04]  /*7760*/  FFMA.FTZ R0, R250, c[0x0][0x23c], -R12 ;  /* 0x00008f00fa007a23 */ /* 0x002fc8000001080c */
[----:B------:R1:W-:Y:S02]  /*7770*/  MUFU.EX2 R15, R0 ;  /* 0x00000000000f7308 */ /* 0x0003e40000000800 */
[----:B-1----:R-:W-:-:S06]  /*7780*/  FFMA.FTZ R0, R234, c[0x0][0x23c], -R12 ;  /* 0x00008f00ea007a23 */ /* 0x002fcc000001080c */
[----:B------:R1:W-:Y:S02]  /*7790*/  MUFU.EX2 R14, R0 ;  /* 0x00000000000e7308 */ /* 0x0003e40000000800 */
[----:B-1----:R-:W-:Y:S01]  /*77a0*/  FFMA.FTZ R0, R218, c[0x0][0x23c], -R3 ;  /* 0x00008f00da007a23 */ /* 0x002fe20000010803 */
[----:B------:R-:W-:Y:S01]  /*77b0*/  MOV R218, R219 ;  /* 0x000000db00da7202 */ /* 0x000fe20000000f00 */
[----:B------:R-:W-:Y:S01]  /*77c0*/  IMAD.MOV.U32 R219, RZ, RZ, R220 ;  /* 0x000000ffffdb7224 */ /* 0x000fe200078e00dc */
[----:B------:R-:W-:Y:S01]  /*77d0*/  MOV R220, R221 ;  /* 0x000000dd00dc7202 */ /* 0x000fe20000000f00 */
[----:B------:R-:W-:Y:S01]  /*77e0*/  IMAD.MOV.U32 R221, RZ, RZ, R222 ;  /* 0x000000ffffdd7224 */ /* 0x000fe200078e00de */
[----:B------:R-:W-:Y:S01]  /*77f0*/  MOV R222, R223 ;  /* 0x000000df00de7202 */ /* 0x000fe20000000f00 */
[----:B------:R1:W-:Y:S01]  /*7800*/  MUFU.EX2 R10, R0 ;  /* 0x00000000000a7308 */ /* 0x0003e20000000800 */
[----:B------:R-:W-:Y:S01]  /*7810*/  MOV R223, R112 ;  /* 0x0000007000df7202 */ /* 0x000fe20000000f00 */
[----:B------:R-:W-:Y:S01]  /*7820*/  IMAD.MOV.U32 R112, RZ, RZ, R113 ;  /* 0x000000ffff707224 */ /* 0x000fe200078e0071 */
[----:B------:R-:W-:-:S02]  /*7830*/  MOV R113, R114 ;  /* 0x0000007200717202 */ /* 0x000fc40000000f00 */
[----:B------:R-:W-:Y:S01]  /*7840*/  MOV R114, R188 ;  /* 0x000000bc00727202 */ /* 0x000fe20000000f00 */
[----:B------:R-:W-:Y:S01]  /*7850*/  IMAD.MOV.U32 R188, RZ, RZ, R189 ;  /* 0x000000ffffbc7224 */ /* 0x000fe200078e00bd */
[----:B------:R-:W-:Y:S02]  /*7860*/  MOV R189, R27 ;  /* 0x0000001b00bd7202 */ /* 0x000fe40000000f00 */
[----:B------:R-:W4:Y:S01]  /*7870*/  LDL.LU R27, [R1+0xe0] ;  /* 0x0000e000011b7983 */ /* 0x000f220000300800 */
[----:B-1----:R-:W-:Y:S01]  /*7880*/  FFMA.FTZ R0, R218, c[0x0][0x23c], -R3 ;  /* 0x00008f00da007a23 */ /* 0x002fe20000010803 */
[----:B------:R-:W-:Y:S01]  /*7890*/  MOV R218, R219 ;  /* 0x000000db00da7202 */ /* 0x000fe20000000f00 */
[----:B------:R-:W-:Y:S01]  /*78a0*/  IMAD.MOV.U32 R219, RZ, RZ, R220 ;  /* 0x000000ffffdb7224 */ /* 0x000fe200078e00dc */
[----:B------:R-:W-:Y:S02]  /*78b0*/  MOV R220, R221 ;  /* 0x000000dd00dc7202 */ /* 0x000fe40000000f00 */
[----:B------:R-:W-:Y:S01]  /*78c0*/  MOV R221, R222 ;  /* 0x000000de00dd7202 */ /* 0x000fe20000000f00 */
[----:B------:R-:W-:Y:S01]  /*78d0*/  IMAD.MOV.U32 R222, RZ, RZ, R112 ;  /* 0x000000ffffde7224 */ /* 0x000fe200078e0070 */
[----:B------:R-:W-:-:S02]  /*78e0*/  MOV R112, R113 ;  /* 0x0000007100707202 */ /* 0x000fc40000000f00 */
[----:B------:R-:W-:Y:S01]  /*78f0*/  MOV R113, R114 ;  /* 0x0000007200717202 */ /* 0x000fe20000000f00 */
[----:B------:R-:W-:Y:S01]  /*7900*/  IMAD.MOV.U32 R114, RZ, RZ, R188 ;  /* 0x000000ffff727224 */ /* 0x000fe200078e00bc */
[----:B------:R-:W-:Y:S02]  /*7910*/  MOV R188, R189 ;  /* 0x000000bd00bc7202 */ /* 0x000fe40000000f00 */
[----:B------:R-:W-:Y:S01]  /*7920*/  MOV R189, R190 ;  /* 0x000000be00bd7202 */ /* 0x000fe20000000f00 */
[----:B------:R-:W-:Y:S02]  /*7930*/  IMAD.MOV.U32 R190, RZ, RZ, R251 ;  /* 0x000000ffffbe7224 */ /* 0x000fe400078e00fb */
[----:B------:R-:W4:Y:S01]  /*7940*/  LDL.LU R251, [R1+0xdc] ;  /* 0x0000dc0001fb7983 */ /* 0x000f220000300800 */
[----:B------:R1:W1:Y:S01]  /*7950*/  MUFU.EX2 R12, R0 ;  /* 0x00000000000c7308 */ /* 0x0002620000000800 */
[----:B------:R-:W-:Y:S01]  /*7960*/  MOV R214, R219 ;  /* 0x000000db00d67202 */ /* 0x000fe20000000f00 */
[----:B------:R-:W-:Y:S01]  /*7970*/  IMAD.MOV.U32 R219, RZ, RZ, R114 ;  /* 0x000000ffffdb7224 */ /* 0x000fe200078e0072 */
[----:B------:R-:W-:Y:S01]  /*7980*/  MOV R215, R220 ;  /* 0x000000dc00d77202 */ /* 0x000fe20000000f00 */
[----:B------:R-:W-:Y:S01]  /*7990*/  IMAD.MOV.U32 R216, RZ, RZ, R221 ;  /* 0x000000ffffd87224 */ /* 0x000fe200078e00dd */
[----:B------:R-:W-:-:S02]  /*79a0*/  MOV R220, R113 ;  /* 0x0000007100dc7202 */ /* 0x000fc40000000f00 */
[----:B------:R-:W-:Y:S02]  /*79b0*/  MOV R113, R191 ;  /* 0x000000bf00717202 */ /* 0x000fe40000000f00 */
[----:B------:R-:W-:Y:S02]  /*79c0*/  MOV R114, R248 ;  /* 0x000000f800727202 */ /* 0x000fe40000000f00 */
[----:B------:R-:W4:Y:S01]  /*79d0*/  LDL.LU R248, [R1+0xd8] ;  /* 0x0000d80001f87983 */ /* 0x000f220000300800 */
[----:B------:R-:W-:Y:S01]  /*79e0*/  MOV R234, R247 ;  /* 0x000000f700ea7202 */ /* 0x000fe20000000f00 */
[----:B------:R-:W-:Y:S01]  /*79f0*/  IMAD.MOV.U32 R250, RZ, RZ, R96 ;  /* 0x000000fffffa7224 */ /* 0x000fe200078e0060 */
[----:B--2---:R-:W-:Y:S01]  /*7a00*/  F2FP.BF16.PACK_AB R124, R29, R28 ;  /* 0x0000001c1d7c723e */ /* 0x004fe200000010ff */
[----:B-1----:R-:W-:Y:S01]  /*7a10*/  FFMA.FTZ R0, R218, c[0x0][0x23c], -R3 ;  /* 0x00008f00da007a23 */ /* 0x002fe20000010803 */
[----:B------:R-:W-:Y:S02]  /*7a20*/  MOV R213, R216 ;  /* 0x000000d800d57202 */ /* 0x000fe40000000f00 */
[----:B------:R-:W-:Y:S01]  /*7a30*/  MOV R221, R112 ;  /* 0x0000007000dd7202 */ /* 0x000fe20000000f00 */
[----:B------:R1:W-:Y:S01]  /*7a40*/  MUFU.EX2 R11, R0 ;  /* 0x00000000000b7308 */ /* 0x0003e20000000800 */
[----:B------:R-:W-:Y:S01]  /*7a50*/  IMAD.MOV.U32 R112, RZ, RZ, R190 ;  /* 0x000000ffff707224 */ /* 0x000fe200078e00be */
[----:B------:R-:W-:Y:S01]  /*7a60*/  F2FP.BF16.PACK_AB R125, R12, R10 ;  /* 0x0000000a0c7d723e */ /* 0x000fe200000010ff */
[----:B------:R-:W-:Y:S01]  /*7a70*/  FADD.FTZ R8, R234, R35 ;  /* 0x00000023ea087221 */ /* 0x000fe20000010000 */
[----:B------:R-:W-:-:S02]  /*7a80*/  F2FP.BF16.PACK_AB R126, R14, R15 ;  /* 0x0000000f0e7e723e */ /* 0x000fc400000010ff */
[----:B------:R-:W-:Y:S02]  /*7a90*/  MOV R217, R189 ;  /* 0x000000bd00d97202 */ /* 0x000fe40000000f00 */
[----:B------:R-:W-:Y:S01]  /*7aa0*/  MOV R218, R188 ;  /* 0x000000bc00da7202 */ /* 0x000fe20000000f00 */
[----:B-1----:R-:W-:Y:S01]  /*7ab0*/  FADD.FTZ R0, R214, R13 ;  /* 0x0000000dd6007221 */ /* 0x002fe20000010000 */
        /* <DEDUP_REMOVED lines=8> */
[----:B------:R-:W1:Y:S04]  /*7b40*/  LDSM.16.MT88.4 R188, [R240+0xd800] ;  /* 0x00d80000f0bc783b */ /* 0x000e680000004200 */
[----:B------:R-:W2:Y:S01]  /*7b50*/  LDL.LU R135, [R1+0xd4] ;  /* 0x0000d40001877983 */ /* 0x000ea20000300800 */
[----:B------:R-:W-:Y:S01]  /*7b60*/  FADD.FTZ R2, R214, R213 ;  /* 0x000000d5d6027221 */ /* 0x000fe20000010000 */
[----:B------:R-:W-:-:S03]  /*7b70*/  MOV R112, R114 ;  /* 0x0000007200707202 */ /* 0x000fc60000000f00 */
[----:B------:R-:W-:Y:S01]  /*7b80*/  FADD.FTZ R2, R244, R2 ;  /* 0x00000002f4027221 */ /* 0x000fe20000010000 */
[----:B------:R-:W-:Y:S01]  /*7b90*/  MOV R250, R236 ;  /* 0x000000ec00fa7202 */ /* 0x000fe20000000f00 */
[----:B------:R-:W-:Y:S01]  /*7ba0*/  IMAD.MOV.U32 R114, RZ, RZ, R82 ;  /* 0x000000ffff727224 */ /* 0x000fe200078e0052 */
[----:B------:R-:W-:Y:S01]  /*7bb0*/  MOV R82, R98 ;  /* 0x0000006200527202 */ /* 0x000fe20000000f00 */
[----:B------:R-:W-:Y:S01]  /*7bc0*/  FADD.FTZ R2, R234, R2 ;  /* 0x00000002ea027221 */ /* 0x000fe20000010000 */
[----:B------:R-:W-:Y:S02]  /*7bd0*/  MOV R98, R134 ;  /* 0x0000008600627202 */ /* 0x000fe40000000f00 */
[----:B------:R-:W-:Y:S01]  /*7be0*/  MOV R252, R83 ;  /* 0x0000005300fc7202 */ /* 0x000fe20000000f00 */
[----:B------:R-:W-:Y:S01]  /*7bf0*/  FADD.FTZ R2, R24, R2 ;  /* 0x0000000218027221 */ /* 0x000fe20000010000 */
[----:B------:R-:W-:Y:S01]  /*7c00*/  MOV R235, R98 ;  /* 0x0000006200eb7202 */ /* 0x000fe20000000f00 */
[----:B------:R-:W-:Y:S01]  /*7c10*/  IMAD.MOV.U32 R232, RZ, RZ, R82 ;  /* 0x000000ffffe87224 */ /* 0x000fe200078e0052 */
[----:B------:R-:W-:Y:S01]  /*7c20*/  MOV R249, R115 ;  /* 0x0000007300f97202 */ /* 0x000fe20000000f00 */
[----:B------:R-:W-:Y:S01]  /*7c30*/  FADD.FTZ R2, R31, R2 ;  /* 0x000000021f027221 */ /* 0x000fe20000010000 */
[----:B------:R-:W-:Y:S01]  /*7c40*/  MOV R212, R114 ;  /* 0x0000007200d47202 */ /* 0x000fe20000000f00 */
[----:B------:R-:W-:Y:S01]  /*7c50*/  IMAD.MOV.U32 R213, RZ, RZ, R113 ;  /* 0x000000ffffd57224 */ /* 0x000fe200078e0071 */
[----:B------:R-:W-:Y:S01]  /*7c60*/  MOV R214, R112 ;  /* 0x0000007000d67202 */ /* 0x000fe20000000f00 */
[----:B------:R-:W1:Y:S04]  /*7c70*/  LDSM.16.MT88.4 R80, [R237+0xf800] ;  /* 0x00f80000ed50783b */ /* 0x000e680000004200 */
[----:B------:R-:W1:Y:S04]  /*7c80*/  LDSM.16.MT88.4 R96, [R238+0xf800] ;  /* 0x00f80000ee60783b */ /* 0x000e680000004200 */
[----:B------:R-:W1:Y:S04]  /*7c90*/  LDSM.16.MT88.4 R112, [R240+0xf800] ;  /* 0x00f80000f070783b */ /* 0x000e680000004200 */
[----:B------:R1:W5:Y:S01]  /*7ca0*/  LDL.LU R134, [R1+0xd0] ;  /* 0x0000d00001867983 */ /* 0x0003620000300800 */
[C---:B---3--:R-:W-:Y:S08]  /*7cb0*/  HMMA.16816.F32.BF16 R148, R128.reuse, R156, R148 ;  /* 0x0000009c8094723c */ /* 0x048ff00000041894 */
[C---:B------:R-:W-:Y:S08]  /*7cc0*/  HMMA.16816.F32.BF16 R160, R128.reuse, R172, R160 ;  /* 0x000000ac80a0723c */ /* 0x040ff000000418a0 */
[C---:B-1----:R-:W-:Y:S08]  /*7cd0*/  HMMA.16816.F32.BF16 R176, R128.reuse, R188, R176 ;  /* 0x000000bc80b0723c */ /* 0x042ff000000418b0 */
[C---:B------:R-:W-:Y:S08]  /*7ce0*/  HMMA.16816.F32.BF16 R192, R128.reuse, R204, R192 ;  /* 0x000000cc80c0723c */ /* 0x040ff000000418c0 */
[C---:B------:R-:W-:Y:S08]  /*7cf0*/  HMMA.16816.F32.BF16 R68, R128.reuse, R80, R68 ;  /* 0x000000508044723c */ /* 0x040ff00000041844 */
[C---:B------:R-:W-:Y:S08]  /*7d00*/  HMMA.16816.F32.BF16 R84, R128.reuse, R96, R84 ;  /* 0x000000608054723c */ /* 0x040ff00000041854 */
[----:B------:R-:W-:Y:S01]  /*7d10*/  HMMA.16816.F32.BF16 R100, R128, R112, R100 ;  /* 0x000000708064723c */ /* 0x000fe20000041864 */
[----:B----4-:R-:W-:-:S04]  /*7d20*/  FFMA.FTZ R3, R251, c[0x0][0x23c], -R3 ;  /* 0x00008f00fb037a23 */ /* 0x010fc80000010803 */
[----:B------:R-:W1:Y:S02]  /*7d30*/  MUFU.EX2 R13, R3 ;  /* 0x00000003000d7308 */ /* 0x000e640000000800 */
[----:B-1----:R-:W-:Y:S01]  /*7d40*/  F2FP.BF16.PACK_AB R127, R13, R11 ;  /* 0x0000000b0d7f723e */ /* 0x002fe200000010ff */
[----:B------:R-:W-:-:S04]  /*7d50*/  FADD.FTZ R3, R245, R0 ;  /* 0x00000000f5037221 */ /* 0x000fc80000010000 */
[----:B------:R-:W-:Y:S02]  /*7d60*/  FADD.FTZ R3, R241, R3 ;  /* 0x00000003f1037221 */ /* 0x000fe40000010000 */
[----:B------:R-:W-:Y:S02]  /*7d70*/  HMMA.16816.F32.BF16 R120, R124, R4, R120 ;  /* 0x000000047c78723c */ /* 0x000fe40000041878 */
[----:B------:R-:W-:-:S05]  /*7d80*/  FADD.FTZ R3, R25, R3 ;  /* 0x0000000319037221 */ /* 0x000fca0000010000 */
[----:B------:R-:W-:Y:S02]  /*7d90*/  FADD.FTZ R4, R26, R8 ;  /* 0x000000081a047221 */ /* 0x000fe40000010000 */
[----:B------:R-:W-:Y:S02]  /*7da0*/  FADD.FTZ R3, R33, R3 ;  /* 0x0000000321037221 */ /* 0x000fe40000010000 */
[----:B--2---:R-:W-:Y:S02]  /*7db0*/  FADD.FTZ R9, R248, R135 ;  /* 0x00000087f8097221 */ /* 0x004fe40000010000 */
        /* <DEDUP_REMOVED lines=174> */
[----:B--2---:R-:W2:Y:S04]  /*88a0*/  LDSM.16.M88.4 R16, [R243] ;  /* 0x00000000f310783b */ /* 0x004ea80000000200 */
[----:B------:R-:W2:Y:S04]  /*88b0*/  LDSM.16.M88.4 R44, [R243+0x1000] ;  /* 0x00100000f32c783b */ /* 0x000ea80000000200 */
[----:B---3--:R-:W3:Y:S04]  /*88c0*/  LDSM.16.M88.4 R12, [R244] ;  /* 0x00000000f40c783b */ /* 0x008ee80000000200 */
[----:B------:R-:W0:Y:S01]  /*88d0*/  LDGDEPBAR ;  /* 0x00000000000079af */ /* 0x000e220000000000 */
[C---:B-1----:R-:W-:Y:S08]  /*88e0*/  HMMA.16816.F32.BF16 R140, R8.reuse, R32, RZ ;  /* 0x00000020088c723c */ /* 0x042ff000000418ff */
[C---:B------:R-:W-:Y:S08]  /*88f0*/  HMMA.16816.F32.BF16 R52, R8.reuse, R20, RZ ;  /* 0x000000140834723c */ /* 0x040ff000000418ff */
[----:B------:R-:W-:Y:S08]  /*8900*/  HMMA.16816.F32.BF16 R64, R8, R34, RZ ;  /* 0x000000220840723c */ /* 0x000ff000000418ff */
[----:B----4-:R-:W-:Y:S08]  /*8910*/  HMMA.16816.F32.BF16 R220, R4, R48, R140 ;  /* 0x0000003004dc723c */ /* 0x010ff0000004188c */
        /* <DEDUP_REMOVED lines=13> */
[C---:B--2---:R-:W-:Y:S08]  /*89f0*/  HMMA.16816.F32.BF16 R208, R4.reuse, R18, R208 ;  /* 0x0000001204d0723c */ /* 0x044ff000000418d0 */
[----:B------:R-:W-:Y:S01]  /*8a00*/  HMMA.16816.F32.BF16 R228, R4, R46, R56 ;  /* 0x0000002e04e4723c */ /* 0x000fe20000041838 */
[----:B------:R-:W-:Y:S01]  /*8a10*/  IMAD.MOV.U32 R132, RZ, RZ, R52 ;  /* 0x000000ffff847224 */ /* 0x000fe200078e0034 */
[----:B------:R-:W-:Y:S01]  /*8a20*/  MOV R2, R54 ;  /* 0x0000003600027202 */ /* 0x000fe20000000f00 */
[----:B------:R-:W-:-:S02]  /*8a30*/  IMAD.MOV.U32 R3, RZ, RZ, R53 ;  /* 0x000000ffff037224 */ /* 0x000fc400078e0035 */
[----:B------:R-:W-:-:S03]  /*8a40*/  IMAD.MOV.U32 R0, RZ, RZ, R55 ;  /* 0x000000ffff007224 */ /* 0x000fc600078e0037 */
[----:B---3--:R-:W-:Y:S08]  /*8a50*/  HMMA.16816.F32.BF16 R56, R12, R32, RZ ;  /* 0x000000200c38723c */ /* 0x008ff000000418ff */
[----:B------:R-:W-:Y:S01]  /*8a60*/  HMMA.16816.F32.BF16 R224, R4, R44, R60 ;  /* 0x0000002c04e0723c */ /* 0x000fe2000004183c */
[----:B------:R-:W-:Y:S01]  /*8a70*/  IMAD.MOV.U32 R139, RZ, RZ, R209 ;  /* 0x000000ffff8b7224 */ /* 0x000fe200078e00d1 */
[----:B------:R-:W-:Y:S01]  /*8a80*/  MOV R133, R211 ;  /* 0x000000d300857202 */ /* 0x000fe20000000f00 */
[----:B------:R-:W-:-:S05]  /*8a90*/  IMAD.MOV.U32 R138, RZ, RZ, R210 ;  /* 0x000000ffff8a7224 */ /* 0x000fca00078e00d2 */
[----:B------:R-:W-:Y:S08]  /*8aa0*/  HMMA.16816.F32.BF16 R52, R12, R28, RZ ;  /* 0x0000001c0c34723c */ /* 0x000ff000000418ff */
[----:B------:R-:W-:Y:S07]  /*8ab0*/  HMMA.16816.F32.BF16 R216, R4, R16, R212 ;  /* 0x0000001004d8723c */ /* 0x000fee00000418d4 */
[----:B------:R-:W-:Y:S01]  /*8ac0*/  MOV R212, R208 ;  /* 0x000000d000d47202 */ /* 0x000fe20000000f00 */
[C---:B------:R-:W-:Y:S08]  /*8ad0*/  HMMA.16816.F32.BF16 R60, R12.reuse, R36, RZ ;  /* 0x000000240c3c723c */ /* 0x040ff000000418ff */
[C---:B------:R-:W-:Y:S08]  /*8ae0*/  HMMA.16816.F32.BF16 R4, R12.reuse, R20, RZ ;  /* 0x000000140c04723c */ /* 0x040ff000000418ff */
[C---:B------:R-:W-:Y:S08]  /*8af0*/  HMMA.16816.F32.BF16 R36, R12.reuse, R38, RZ ;  /* 0x000000260c24723c */ /* 0x040ff000000418ff */
[C---:B------:R-:W-:Y:S08]  /*8b00*/  HMMA.16816.F32.BF16 R28, R12.reuse, R30, RZ ;  /* 0x0000001e0c1c723c */ /* 0x040ff000000418ff */
[----:B------:R-:W-:Y:S08]  /*8b10*/  HMMA.16816.F32.BF16 R20, R12, R22, RZ ;  /* 0x000000160c14723c */ /* 0x000ff000000418ff */
[----:B-1----:R-:W-:Y:S07]  /*8b20*/  HMMA.16816.F32.BF16 R208, R8, R48, R56 ;  /* 0x0000003008d0723c */ /* 0x002fee0000041838 */
[----:B------:R-:W-:Y:S01]  /*8b30*/  IMAD.MOV.U32 R56, RZ, RZ, R143 ;  /* 0x000000ffff387224 */ /* 0x000fe200078e008f */
[----:B------:R-:W-:Y:S01]  /*8b40*/  MOV R57, R142 ;  /* 0x0000008e00397202 */ /* 0x000fe20000000f00 */
[----:B------:R-:W-:Y:S01]  /*8b50*/  IMAD.MOV.U32 R58, RZ, RZ, R141 ;  /* 0x000000ffff3a7224 */ /* 0x000fe200078e008d */
[----:B------:R-:W-:Y:S01]  /*8b60*/  HMMA.16816.F32.BF16 R64, R12, R34, RZ ;  /* 0x000000220c40723c */ /* 0x000fe200000418ff */
[----:B------:R-:W-:Y:S01]  /*8b70*/  IMAD.MOV.U32 R59, RZ, RZ, R140 ;  /* 0x000000ffff3b7224 */ /* 0x000fe200078e008c */
[----:B------:R-:W-:Y:S06]  /*8b80*/  LDSM.16.M88.4 R12, [R247] ;  /* 0x00000000f70c783b */ /* 0x000fec0000000200 */
[C---:B------:R-:W-:Y:S07]  /*8b90*/  HMMA.16816.F32.BF16 R140, R8.reuse, R44, R52 ;  /* 0x0000002c088c723c */ /* 0x040fee0000041834 */
[----:B------:R-:W-:Y:S01]  /*8ba0*/  MOV R52, R212 ;  /* 0x000000d400347202 */ /* 0x000fe20000000f00 */
        /* <DEDUP_REMOVED lines=8> */
[C---:B------:R-:W-:Y:S01]  /*8c30*/  HMMA.16816.F32.BF16 R60, R8.reuse, R46, R28 ;  /* 0x0000002e083c723c */ /* 0x040fe2000004181c */
[----:B------:R-:W2:Y:S07]  /*8c40*/  LDSM.16.M88.4 R28, [R242+0x9800] ;  /* 0x00980000f21c783b */ /* 0x000eae0000000200 */
[C---:B------:R-:W-:Y:S01]  /*8c50*/  HMMA.16816.F32.BF16 R44, R8.reuse, R42, R20 ;  /* 0x0000002a082c723c */ /* 0x040fe20000041814 */
[----:B------:R-:W3:Y:S07]  /*8c60*/  LDSM.16.M88.4 R20, [R242+0x9000] ;  /* 0x00900000f214783b */ /* 0x000eee0000000200 */
[----:B------:R-:W-:Y:S01]  /*8c70*/  HMMA.16816.F32.BF16 R48, R8, R50, R64 ;  /* 0x000000320830723c */ /* 0x000fe20000041840 */
[----:B------:R-:W4:Y:S06]  /*8c80*/  LDSM.16.M88.4 R8, [R242+0x8800] ;  /* 0x00880000f208783b */ /* 0x000f2c0000000200 */
[----:B------:R-:W-:Y:S01]  /*8c90*/  IMAD.MOV.U32 R64, RZ, RZ, R132 ;  /* 0x000000ffff407224 */ /* 0x000fe200078e0084 */
[----:B------:R-:W-:Y:S01]  /*8ca0*/  MOV R66, R2 ;  /* 0x0000000200427202 */ /* 0x000fe20000000f00 */
[----:B------:R-:W-:-:S02]  /*8cb0*/  IMAD.MOV.U32 R65, RZ, RZ, R3 ;  /* 0x000000ffff417224 */ /* 0x000fc400078e0003 */
[----:B------:R-:W-:Y:S01]  /*8cc0*/  IMAD.MOV.U32 R67, RZ, RZ, R0 ;  /* 0x000000ffff437224 */ /* 0x000fe200078e0000 */
[C---:B-1----:R-:W-:Y:S08]  /*8cd0*/  HMMA.16816.F32.BF16 R40, R4.reuse, R16, R216 ;  /* 0x000000100428723c */ /* 0x042ff000000418d8 */
[----:B--2---:R-:W-:Y:S08]  /*8ce0*/  HMMA.16816.F32.BF16 R216, R4, R28, R220 ;  /* 0x0000001c04d8723c */ /* 0x004ff000000418dc */
[C---:B---3--:R-:W-:Y:S08]  /*8cf0*/  HMMA.16816.F32.BF16 R220, R12.reuse, R22, R60 ;  /* 0x000000160cdc723c */ /* 0x048ff0000004183c */
[----:B------:R-:W-:Y:S08]  /*8d00*/  HMMA.16816.F32.BF16 R32, R12, R16, R32 ;  /* 0x000000100c20723c */ /* 0x000ff00000041820 */
[----:B------:R-:W-:Y:S01]  /*8d10*/  IMAD.MOV.U32 R132, RZ, RZ, R216 ;  /* 0x000000ffff847224 */ /* 0x000fe200078e00d8 */
[----:B------:R-:W-:Y:S01]  /*8d20*/  MOV R3, R217 ;  /* 0x000000d900037202 */ /* 0x000fe20000000f00 */
[----:B------:R-:W-:Y:S01]  /*8d30*/  IMAD.MOV.U32 R2, RZ, RZ, R218 ;  /* 0x000000ffff027224 */ /* 0x000fe200078e00da */
[----:B----4-:R-:W-:Y:S01]  /*8d40*/  HMMA.16816.F32.BF16 R56, R4, R8, R56 ;  /* 0x000000080438723c */ /* 0x010fe20000041838 */
[----:B------:R-:W-:-:S04]  /*8d50*/  IMAD.MOV.U32 R0, RZ, RZ, R219 ;  /* 0x000000ffff007224 */ /* 0x000fc800078e00db */
[----:B------:R-:W-:Y:S01]  /*8d60*/  IMAD.MOV.U32 R63, RZ, RZ, R220 ;  /* 0x000000ffff3f7224 */ /* 0x000fe200078e00dc */
[----:B------:R-:W-:Y:S01]  /*8d70*/  MOV R61, R222 ;  /* 0x000000de003d7202 */ /* 0x000fe20000000f00 */
[----:B------:R-:W-:Y:S01]  /*8d80*/  IMAD.MOV.U32 R62, RZ, RZ, R221 ;  /* 0x000000ffff3e7224 */ /* 0x000fe200078e00dd */
[----:B------:R-:W-:Y:S01]  /*8d90*/  HMMA.16816.F32.BF16 R224, R4, R20, R224 ;  /* 0x0000001404e0723c */ /* 0x000fe200000418e0 */
[----:B------:R-:W-:-:S07]  /*8da0*/  IMAD.MOV.U32 R60, RZ, RZ, R223 ;  /* 0x000000ffff3c7224 */ /* 0x000fce00078e00df */
[C---:B------:R-:W-:Y:S08]  /*8db0*/  HMMA.16816.F32.BF16 R52, R4.reuse, R18, R52 ;  /* 0x000000120434723c */ /* 0x040ff00000041834 */
[C---:B------:R-:W-:Y:S08]  /*8dc0*/  HMMA.16816.F32.BF16 R64, R4.reuse, R10, R64 ;  /* 0x0000000a0440723c */ /* 0x040ff00000041840 */
[C---:B------:R-:W-:Y:S08]  /*8dd0*/  HMMA.16816.F32.BF16 R216, R4.reuse, R22, R228 ;  /* 0x0000001604d8723c */ /* 0x040ff000000418e4 */
[----:B------:R-:W-:Y:S01]  /*8de0*/  HMMA.16816.F32.BF16 R232, R4, R30, R232 ;  /* 0x0000001e04e8723c */ /* 0x000fe200000418e8 */
[----:B------:R-:W-:Y:S07]  /*8df0*/  LDSM.16.M88.4 R4, [R246+0x2000] ;  /* 0x00200000f604783b */ /* 0x000fee0000000200 */
[C---:B------:R-:W-:Y:S01]  /*8e00*/  HMMA.16816.F32.BF16 R36, R12.reuse, R18, R36 ;  /* 0x000000120c24723c */ /* 0x040fe20000041824 */
[----:B------:R-:W1:Y:S07]  /*8e10*/  LDSM.16.M88.4 R16, [R241] ;  /* 0x00000000f110783b */ /* 0x000e6e0000000200 */
[----:B------:R-:W-:Y:S01]  /*8e20*/  HMMA.16816.F32.BF16 R220, R12, R28, R212 ;  /* 0x0000001c0cdc723c */ /* 0x000fe200000418d4 */
[----:B------:R-:W-:Y:S01]  /*8e30*/  MOV R249, R216 ;  /* 0x000000d800f97202 */ /* 0x000fe20000000f00 */
[----:B------:R-:W-:Y:S01]  /*8e40*/  IMAD.MOV.U32 R139, RZ, RZ, R217 ;  /* 0x000000ffff8b7224 */ /* 0x000fe200078e00d9 */
[----:B------:R-:W-:Y:S01]  /*8e50*/  MOV R133, R219 ;  /* 0x000000db00857202 */ /* 0x000fe20000000f00 */
[----:B------:R-:W-:-:S04]  /*8e60*/  IMAD.MOV.U32 R138, RZ, RZ, R218 ;  /* 0x000000ffff8a7224 */ /* 0x000fc800078e00da */
[C---:B------:R-:W-:Y:S01]  /*8e70*/  HMMA.16816.F32.BF16 R212, R12.reuse, R30, R44 ;  /* 0x0000001e0cd4723c */ /* 0x040fe2000004182c */
[----:B------:R-:W2:Y:S06]  /*8e80*/  LDSM.16.M88.4 R28, [R241+0x1800] ;  /* 0x00180000f11c783b */ /* 0x000eac0000000200 */
[----:B------:R-:W-:Y:S01]  /*8e90*/  IMAD.MOV.U32 R44, RZ, RZ, R249 ;  /* 0x000000ffff2c7224 */ /* 0x000fe200078e00f9 */
[----:B------:R-:W-:Y:S01]  /*8ea0*/  HMMA.16816.F32.BF16 R228, R12, R8, R208 ;  /* 0x000000080ce4723c */ /* 0x000fe200000418d0 */
[----:B------:R-:W-:Y:S01]  /*8eb0*/  MOV R45, R139 ;  /* 0x0000008b002d7202 */ /* 0x000fe20000000f00 */
[----:B------:R-:W-:-:S02]  /*8ec0*/  IMAD.MOV.U32 R46, RZ, RZ, R138 ;  /* 0x000000ffff2e7224 */ /* 0x000fc400078e008a */
[----:B------:R-:W-:-:S04]  /*8ed0*/  IMAD.MOV.U32 R47, RZ, RZ, R133 ;  /* 0x000000ffff2f7224 */ /* 0x000fc800078e0085 */
[C---:B------:R-:W-:Y:S01]  /*8ee0*/  HMMA.16816.F32.BF16 R216, R12.reuse, R10, R48 ;  /* 0x0000000a0cd8723c */ /* 0x040fe20000041830 */
[----:B------:R-:W3:Y:S07]  /*8ef0*/  LDSM.16.M88.4 R8, [R246] ;  /* 0x00000000f608783b */ /* 0x000eee0000000200 */
[----:B------:R-:W-:Y:S01]  /*8f00*/  HMMA.16816.F32.BF16 R140, R12, R20, R140 ;  /* 0x000000140c8c723c */ /* 0x000fe2000004188c */
[----:B------:R-:W-:Y:S04]  /*8f10*/  LDSM.16.M88.4 R20, [R241+0x1000] ;  /* 0x00100000f114783b */ /* 0x000fe80000000200 */
[----:B------:R-:W4:Y:S03]  /*8f20*/  LDSM.16.M88.4 R12, [R241+0x800] ;  /* 0x00080000f10c783b */ /* 0x000f260000000200 */
[C---:B-1----:R-:W-:Y:S07]  /*8f30*/  HMMA.16816.F32.BF16 R208, R4.reuse, R16, R40 ;  /* 0x0000001004d0723c */ /* 0x042fee0000041828 */
[----:B------:R-:W-:Y:S01]  /*8f40*/  MOV R40, R132 ;  /* 0x0000008400287202 */ /* 0x000fe20000000f00 */
[----:B------:R-:W-:Y:S01]  /*8f50*/  IMAD.MOV.U32 R41, RZ, RZ, R3 ;  /* 0x000000ffff297224 */ /* 0x000fe200078e0003 */
[----:B------:R-:W-:Y:S01]  /*8f60*/  MOV R43, R0 ;  /* 0x00000000002b7202 */ /* 0x000fe20000000f00 */
[----:B------:R-:W-:Y:S01]  /*8f70*/  IMAD.MOV.U32 R42, RZ, RZ, R2 ;  /* 0x000000ffff2a7224 */ /* 0x000fe200078e0002 */
[C---:B------:R-:W-:Y:S08]  /*8f80*/  HMMA.16816.F32.BF16 R48, R4.reuse, R18, R52 ;  /* 0x000000120430723c */ /* 0x040ff00000041834 */
[----:B--2---:R-:W-:Y:S08]  /*8f90*/  HMMA.16816.F32.BF16 R40, R4, R28, R40 ;  /* 0x0000001c0428723c */ /* 0x004ff00000041828 */
[----:B---3--:R-:W-:Y:S08]  /*8fa0*/  HMMA.16816.F32.BF16 R32, R8, R16, R32 ;  /* 0x000000100820723c */ /* 0x008ff00000041820 */
[----:B------:R-:W-:Y:S01]  /*8fb0*/  IMAD.MOV.U32 R3, RZ, RZ, R49 ;  /* 0x000000ffff037224 */ /* 0x000fe200078e0031 */
[----:B------:R-:W-:Y:S01]  /*8fc0*/  MOV R2, R50 ;  /* 0x0000003200027202 */ /* 0x000fe20000000f00 */
[----:B------:R-:W-:Y:S01]  /*8fd0*/  IMAD.MOV.U32 R0, RZ, RZ, R51 ;  /* 0x000000ffff007224 */ /* 0x000fe200078e0033 */
[----:B----4-:R-:W-:Y:S01]  /*8fe0*/  HMMA.16816.F32.BF16 R56, R4, R12, R56 ;  /* 0x0000000c0438723c */ /* 0x010fe20000041838 */
[----:B------:R-:W-:-:S04]  /*8ff0*/  IMAD.MOV.U32 R16, RZ, RZ, R48 ;  /* 0x000000ffff107224 */ /* 0x000fc800078e0030 */
[----:B------:R-:W-:-:S03]  /*9000*/  MOV R132, R40 ;  /* 0x0000002800847202 */ /* 0x000fc60000000f00 */
[C---:B------:R-:W-:Y:S07]  /*9010*/  HMMA.16816.F32.BF16 R48, R4.reuse, R20, R224 ;  /* 0x000000140430723c */ /* 0x040fee00000418e0 */
[----:B------:R-:W-:Y:S01]  /*9020*/  MOV R225, R3 ;  /* 0x0000000300e17202 */ /* 0x000fe20000000f00 */
[----:B------:R-:W-:Y:S01]  /*9030*/  IMAD.MOV.U32 R226, RZ, RZ, R2 ;  /* 0x000000ffffe27224 */ /* 0x000fe200078e0002 */
[----:B------:R-:W-:Y:S01]  /*9040*/  HMMA.16816.F32.BF16 R52, R4, R14, R64 ;  /* 0x0000000e0434723c */ /* 0x000fe20000041840 */
[----:B------:R-:W-:Y:S01]  /*9050*/  IMAD.MOV.U32 R227, RZ, RZ, R0 ;  /* 0x000000ffffe37224 */ /* 0x000fe200078e0000 */
[----:B------:R-:W-:Y:S01]  /*9060*/  MOV R0, R43 ;  /* 0x0000002b00007202 */ /* 0x000fe20000000f00 */
[----:B------:R-:W-:-:S02]  /*9070*/  IMAD.MOV.U32 R3, RZ, RZ, R41 ;  /* 0x000000ffff037224 */ /* 0x000fc400078e0029 */
[----:B------:R-:W-:Y:S02]  /*9080*/  IMAD.MOV.U32 R2, RZ, RZ, R42 ;  /* 0x000000ffff027224 */ /* 0x000fe400078e002a */
[----:B------:R-:W-:Y:S01]  /*9090*/  IMAD.MOV.U32 R224, RZ, RZ, R16 ;  /* 0x000000ffffe07224 */ /* 0x000fe200078e0010 */
[C---:B------:R-:W-:Y:S08]  /*90a0*/  HMMA.16816.F32.BF16 R44, R4.reuse, R22, R44 ;  /* 0x00000016042c723c */ /* 0x040ff0000004182c */
[----:B------:R-:W-:Y:S01]  /*90b0*/  HMMA.16816.F32.BF16 R40, R4, R30, R232 ;  /* 0x0000001e0428723c */ /* 0x000fe200000418e8 */
[----:B------:R-:W-:Y:S06]  /*90c0*/  LDSM.16.M88.4 R4, [R244+0x6000] ;  /* 0x00600000f404783b */ /* 0x000fec0000000200 */
[----:B------:R-:W-:Y:S01]  /*90d0*/  IMAD.MOV.U32 R232, RZ, RZ, R63 ;  /* 0x000000ffffe87224 */ /* 0x000fe200078e003f */
[----:B------:R-:W-:Y:S01]  /*90e0*/  HMMA.16816.F32.BF16 R36, R8, R18, R36 ;  /* 0x000000120824723c */ /* 0x000fe20000041824 */
[----:B------:R-:W1:Y:S01]  /*90f0*/  LDSM.16.M88.4 R16, [R236+0xa000] ;  /* 0x00a00000ec10783b */ /* 0x000e620000000200 */
[----:B------:R-:W-:Y:S01]  /*9100*/  IMAD.MOV.U32 R233, RZ, RZ, R62 ;  /* 0x000000ffffe97224 */ /* 0x000fe200078e003e */
[----:B------:R-:W-:Y:S01]  /*9110*/  MOV R234, R61 ;  /* 0x0000003d00ea7202 */ /* 0x000fe20000000f00 */
[----:B------:R-:W-:-:S04]  /*9120*/  IMAD.MOV.U32 R235, RZ, RZ, R60 ;  /* 0x000000ffffeb7224 */ /* 0x000fc800078e003c */
[C---:B------:R-:W-:Y:S08]  /*9130*/  HMMA.16816.F32.BF16 R60, R8.reuse, R12, R228 ;  /* 0x0000000c083c723c */ /* 0x040ff000000418e4 */
[C---:B------:R-:W-:Y:S01]  /*9140*/  HMMA.16816.F32.BF16 R64, R8.reuse, R14, R216 ;  /* 0x0000000e0840723c */ /* 0x040fe200000418d8 */
[----:B------:R-:W2:Y:S07]  /*9150*/  LDSM.16.M88.4 R12, [R244+0x4000] ;  /* 0x00400000f40c783b */ /* 0x000eae0000000200 */
[C---:B------:R-:W-:Y:S08]  /*9160*/  HMMA.16816.F32.BF16 R140, R8.reuse, R20, R140 ;  /* 0x00000014088c723c */ /* 0x040ff0000004188c */
[C---:B------:R-:W-:Y:S01]  /*9170*/  HMMA.16816.F32.BF16 R232, R8.reuse, R22, R232 ;  /* 0x0000001608e8723c */ /* 0x040fe200000418e8 */
[----:B------:R-:W-:Y:S07]  /*9180*/  LDSM.16.M88.4 R20, [R236+0xb000] ;  /* 0x00b00000ec14783b */ /* 0x000fee0000000200 */
[C---:B------:R-:W-:Y:S08]  /*9190*/  HMMA.16816.F32.BF16 R228, R8.reuse, R28, R220 ;  /* 0x0000001c08e4723c */ /* 0x040ff000000418dc */
[----:B------:R-:W-:Y:S01]  /*91a0*/  HMMA.16816.F32.BF16 R216, R8, R30, R212 ;  /* 0x0000001e08d8723c */ /* 0x000fe200000418d4 */
[----:B------:R-:W3:Y:S04]  /*91b0*/  LDSM.16.M88.4 R8, [R236+0xa800] ;  /* 0x00a80000ec08783b */ /* 0x000ee80000000200 */
[----:B------:R-:W4:Y:S03]  /*91c0*/  LDSM.16.M88.4 R28, [R236+0xb800] ;  /* 0x00b80000ec1c783b */ /* 0x000f260000000200 */
[----:B-1----:R-:W-:Y:S08]  /*91d0*/  HMMA.16816.F32.BF16 R220, R4, R18, R224 ;  /* 0x0000001204dc723c */ /* 0x002ff000000418e0 */
[-C--:B--2---:R-:W-:Y:S07]  /*91e0*/  HMMA.16816.F32.BF16 R212, R12, R16.reuse, R32 ;  /* 0x000000100cd4723c */ /* 0x084fee0000041820 */
[----:B------:R-:W-:Y:S01]  /*91f0*/  IMAD.MOV.U32 R32, RZ, RZ, R132 ;  /* 0x000000ffff207224 */ /* 0x000fe200078e0084 */
[----:B------:R-:W-:Y:S01]  /*9200*/  MOV R33, R3 ;  /* 0x0000000300217202 */ /* 0x000fe20000000f00 */
[----:B------:R-:W-:Y:S01]  /*9210*/  IMAD.MOV.U32 R34, RZ, RZ, R2 ;  /* 0x000000ffff227224 */ /* 0x000fe200078e0002 */
[----:B------:R-:W-:Y:S01]  /*9220*/  HMMA.16816.F32.BF16 R208, R4, R16, R208 ;  /* 0x0000001004d0723c */ /* 0x000fe200000418d0 */
[----:B------:R-:W-:-:S05]  /*9230*/  IMAD.MOV.U32 R35, RZ, RZ, R0 ;  /* 0x000000ffff237224 */ /* 0x000fca00078e0000 */
[----:B------:R-:W-:Y:S01]  /*9240*/  MOV R132, R220 ;  /* 0x000000dc00847202 */ /* 0x000fe20000000f00 */
[----:B------:R-:W-:Y:S01]  /*9250*/  IMAD.MOV.U32 R3, RZ, RZ, R221 ;  /* 0x000000ffff037224 */ /* 0x000fe200078e00dd */
[----:B------:R-:W-:Y:S01]  /*9260*/  MOV R0, R223 ;  /* 0x000000df00007202 */ /* 0x000fe20000000f00 */
[----:B------:R-:W-:Y:S02]  /*9270*/  IMAD.MOV.U32 R2, RZ, RZ, R222 ;  /* 0x000000ffff027224 */ /* 0x000fe400078e00de */
[C---:B---3--:R-:W-:Y:S08]  /*9280*/  HMMA.16816.F32.BF16 R220, R4.reuse, R8, R56 ;  /* 0x0000000804dc723c */ /* 0x048ff00000041838 */
[C---:B----4-:R-:W-:Y:S08]  /*9290*/  HMMA.16816.F32.BF16 R32, R4.reuse, R28, R32 ;  /* 0x0000001c0420723c */ /* 0x050ff00000041820 */
[C---:B------:R-:W-:Y:S08]  /*92a0*/  HMMA.16816.F32.BF16 R224, R4.reuse, R10, R52 ;  /* 0x0000000a04e0723c */ /* 0x040ff00000041834 */
        /* <DEDUP_REMOVED lines=9> */
[----:B------:R-:W-:-:S07]  /*9340*/  IMAD.MOV.U32 R138, RZ, RZ, R32 ;  /* 0x000000ffff8a7224 */ /* 0x000fce00078e0020 */
[----:B------:R-:W-:Y:S01]  /*9350*/  HMMA.16816.F32.BF16 R48, R4, R30, R40 ;  /* 0x0000001e0430723c */ /* 0x000fe20000041828 */
[----:B------:R-:W-:Y:S07]  /*9360*/  LDSM.16.M88.4 R4, [R245+0x6000] ;  /* 0x00600000f504783b */ /* 0x000fee0000000200 */
[C---:B------:R-:W-:Y:S08]  /*9370*/  HMMA.16816.F32.BF16 R40, R12.reuse, R8, R60 ;  /* 0x000000080c28723c */ /* 0x040ff0000004183c */
[C---:B------:R-:W-:Y:S08]  /*9380*/  HMMA.16816.F32.BF16 R44, R12.reuse, R18, R36 ;  /* 0x000000120c2c723c */ /* 0x040ff00000041824 */
[C---:B------:R-:W-:Y:S07]  /*9390*/  HMMA.16816.F32.BF16 R60, R12.reuse, R22, R232 ;  /* 0x000000160c3c723c */ /* 0x040fee00000418e8 */
[----:B------:R-:W-:Y:S01]  /*93a0*/  IMAD.MOV.U32 R232, RZ, RZ, R59 ;  /* 0x000000ffffe87224 */ /* 0x000fe200078e003b */
[C---:B------:R-:W-:Y:S01]  /*93b0*/  HMMA.16816.F32.BF16 R36, R12.reuse, R10, R64 ;  /* 0x0000000a0c24723c */ /* 0x040fe20000041840 */
[----:B------:R-:W-:Y:S01]  /*93c0*/  IMAD.MOV.U32 R233, RZ, RZ, R58 ;  /* 0x000000ffffe97224 */ /* 0x000fe200078e003a */
[----:B------:R-:W-:Y:S01]  /*93d0*/  MOV R234, R57 ;  /* 0x0000003900ea7202 */ /* 0x000fe20000000f00 */
[----:B------:R-:W-:Y:S01]  /*93e0*/  IMAD.MOV.U32 R235, RZ, RZ, R56 ;  /* 0x000000ffffeb7224 */ /* 0x000fe200078e0038 */
[----:B------:R-:W-:Y:S04]  /*93f0*/  LDSM.16.M88.4 R8, [R245+0x4000] ;  /* 0x00400000f508783b */ /* 0x000fe80000000200 */
[C---:B------:R-:W-:Y:S01]  /*9400*/  HMMA.16816.F32.BF16 R32, R12.reuse, R20, R140 ;  /* 0x000000140c20723c */ /* 0x040fe2000004188c */
[----:B------:R-:W1:Y:S06]  /*9410*/  LDSM.16.M88.4 R20, [R243+0x3000] ;  /* 0x00300000f314783b */ /* 0x000e6c0000000200 */
[----:B------:R-:W-:Y:S01]  /*9420*/  IMAD.MOV.U32 R142, RZ, RZ, R17 ;  /* 0x000000ffff8e7224 */ /* 0x000fe200078e0011 */
[----:B------:R-:W-:Y:S01]  /*9430*/  HMMA.16816.F32.BF16 R56, R12, R28, R228 ;  /* 0x0000001c0c38723c */ /* 0x000fe200000418e4 */
[----:B------:R-:W-:Y:S01]  /*9440*/  MOV R143, R16 ;  /* 0x00000010008f7202 */ /* 0x000fe20000000f00 */
[----:B------:R-:W-:Y:S01]  /*9450*/  IMAD.MOV.U32 R141, RZ, RZ, R133 ;  /* 0x000000ffff8d7224 */ /* 0x000fe200078e0085 */
[----:B------:R-:W2:Y:S01]  /*9460*/  LDSM.16.M88.4 R16, [R243+0x2000] ;  /* 0x00200000f310783b */ /* 0x000ea20000000200 */
[----:B------:R-:W-:-:S03]  /*9470*/  MOV R140, R138 ;  /* 0x0000008a008c7202 */ /* 0x000fc60000000f00 */
[----:B------:R-:W-:Y:S01]  /*9480*/  IMAD.MOV.U32 R228, RZ, RZ, R132 ;  /* 0x000000ffffe47224 */ /* 0x000fe200078e0084 */
[----:B------:R-:W-:Y:S01]  /*9490*/  HMMA.16816.F32.BF16 R64, R12, R30, R216 ;  /* 0x0000001e0c40723c */ /* 0x000fe200000418d8 */
[----:B------:R-:W3:Y:S01]  /*94a0*/  LDSM.16.M88.4 R12, [R243+0x2800] ;  /* 0x00280000f30c783b */ /* 0x000ee20000000200 */
[----:B------:R-:W-:Y:S01]  /*94b0*/  MOV R229, R3 ;  /* 0x0000000300e57202 */ /* 0x000fe20000000f00 */
[----:B------:R-:W-:Y:S02]  /*94c0*/  IMAD.MOV.U32 R230, RZ, RZ, R2 ;  /* 0x000000ffffe67224 */ /* 0x000fe400078e0002 */
[----:B------:R-:W4:Y:S01]  /*94d0*/  LDSM.16.M88.4 R28, [R243+0x3800] ;  /* 0x00380000f31c783b */ /* 0x000f220000000200 */
[----:B------:R-:W-:Y:S02]  /*94e0*/  IMAD.MOV.U32 R231, RZ, RZ, R0 ;  /* 0x000000ffffe77224 */ /* 0x000fe400078e0000 */
[----:B-1----:R-:W-:Y:S08]  /*94f0*/  HMMA.16816.F32.BF16 R60, R8, R22, R60 ;  /* 0x00000016083c723c */ /* 0x002ff0000004183c */
[C---:B--2---:R-:W-:Y:S08]  /*9500*/  HMMA.16816.F32.BF16 R228, R4.reuse, R18, R228 ;  /* 0x0000001204e4723c */ /* 0x044ff000000418e4 */
[C---:B---3--:R-:W-:Y:S08]  /*9510*/  HMMA.16816.F32.BF16 R216, R4.reuse, R12, R232 ;  /* 0x0000000c04d8723c */ /* 0x048ff000000418e8 */
[-C--:B------:R-:W-:Y:S08]  /*9520*/  HMMA.16816.F32.BF16 R208, R4, R16.reuse, R208 ;  /* 0x0000001004d0723c */ /* 0x080ff000000418d0 */
[----:B------:R-:W-:Y:S01]  /*9530*/  HMMA.16816.F32.BF16 R212, R8, R16, R212 ;  /* 0x0000001008d4723c */ /* 0x000fe200000418d4 */
[----:B------:R-:W-:Y:S01]  /*9540*/  MOV R249, R228 ;  /* 0x000000e400f97202 */ /* 0x000fe20000000f00 */
[----:B------:R-:W-:Y:S01]  /*9550*/  IMAD.MOV.U32 R139, RZ, RZ, R229 ;  /* 0x000000ffff8b7224 */ /* 0x000fe200078e00e5 */
[----:B------:R-:W-:Y:S01]  /*9560*/  MOV R133, R231 ;  /* 0x000000e700857202 */ /* 0x000fe20000000f00 */
[----:B------:R-:W-:-:S04]  /*9570*/  IMAD.MOV.U32 R138, RZ, RZ, R230 ;  /* 0x000000ffff8a7224 */ /* 0x000fc800078e00e6 */
[----:B------:R-:W-:Y:S01]  /*9580*/  IMAD.MOV.U32 R16, RZ, RZ, R216 ;  /* 0x000000ffff107224 */ /* 0x000fe200078e00d8 */
[----:B----4-:R-:W-:Y:S01]  /*9590*/  HMMA.16816.F32.BF16 R140, R4, R28, R140 ;  /* 0x0000001c048c723c */ /* 0x010fe2000004188c */
[----:B------:R-:W-:Y:S01]  /*95a0*/  IMAD.MOV.U32 R252, RZ, RZ, R217 ;  /* 0x000000fffffc7224 */ /* 0x000fe200078e00d9 */
[----:B------:R-:W-:Y:S01]  /*95b0*/  MOV R251, R218 ;  /* 0x000000da00fb7202 */ /* 0x000fe20000000f00 */
[----:B------:R-:W-:-:S05]  /*95c0*/  IMAD.MOV.U32 R250, RZ, RZ, R219 ;  /* 0x000000fffffa7224 */ /* 0x000fca00078e00db */
[C---:B------:R-:W-:Y:S08]  /*95d0*/  HMMA.16816.F32.BF16 R228, R4.reuse, R20, R220 ;  /* 0x0000001404e4723c */ /* 0x040ff000000418dc */
[C---:B------:R-:W-:Y:S08]  /*95e0*/  HMMA.16816.F32.BF16 R232, R4.reuse, R14, R224 ;  /* 0x0000000e04e8723c */ /* 0x040ff000000418e0 */
[----:B------:R-:W-:Y:S01]  /*95f0*/  HMMA.16816.F32.BF16 R220, R4, R30, R48 ;  /* 0x0000001e04dc723c */ /* 0x000fe20000041830 */
[----:B------:R-:W-:Y:S01]  /*9600*/  IMAD.MOV.U32 R132, RZ, RZ, R140 ;  /* 0x000000ffff847224 */ /* 0x000fe200078e008c */
[----:B------:R-:W-:Y:S01]  /*9610*/  MOV R3, R141 ;  /* 0x0000008d00037202 */ /* 0x000fe20000000f00 */
[----:B------:R-:W-:-:S02]  /*9620*/  IMAD.MOV.U32 R2, RZ, RZ, R142 ;  /* 0x000000ffff027224 */ /* 0x000fc400078e008e */
[----:B------:R-:W-:Y:S02]  /*9630*/  IMAD.MOV.U32 R0, RZ, RZ, R143 ;  /* 0x000000ffff007224 */ /* 0x000fe400078e008f */
[----:B------:R-:W-:Y:S01]  /*9640*/  MOV R51, R16 ;  /* 0x0000001000337202 */ /* 0x000fe20000000f00 */
[----:B------:R-:W-:Y:S01]  /*9650*/  HMMA.16816.F32.BF16 R224, R4, R22, R52 ;  /* 0x0000001604e0723c */ /* 0x000fe20000041834 */
[----:B------:R-:W-:Y:S06]  /*9660*/  LDSM.16.M88.4 R4, [R247+0x6000] ;  /* 0x00600000f704783b */ /* 0x000fec0000000200 */
[----:B------:R-:W-:Y:S01]  /*9670*/  MOV R22, R251 ;  /* 0x000000fb00167202 */ /* 0x000fe20000000f00 */
[----:B------:R-:W-:Y:S01]  /*9680*/  HMMA.16816.F32.BF16 R216, R8, R18, R44 ;  /* 0x0000001208d8723c */ /* 0x000fe2000004182c */
[----:B------:R-:W1:Y:S01]  /*9690*/  LDSM.16.M88.4 R16, [R242+0xa000] ;  /* 0x00a00000f210783b */ /* 0x000e620000000200 */
[----:B------:R-:W-:-:S06]  /*96a0*/  IMAD.MOV.U32 R23, RZ, RZ, R250 ;  /* 0x000000ffff177224 */ /* 0x000fcc00078e00fa */
[C---:B------:R-:W-:Y:S08]  /*96b0*/  HMMA.16816.F32.BF16 R140, R8.reuse, R12, R40 ;  /* 0x0000000c088c723c */ /* 0x040ff00000041828 */
[C---:B------:R-:W-:Y:S01]  /*96c0*/  HMMA.16816.F32.BF16 R40, R8.reuse, R20, R32 ;  /* 0x000000140828723c */ /* 0x040fe20000041820 */
[----:B------:R-:W-:Y:S06]  /*96d0*/  LDSM.16.M88.4 R32, [R242+0xb800] ;  /* 0x00b80000f220783b */ /* 0x000fec0000000200 */
[----:B------:R-:W-:Y:S01]  /*96e0*/  IMAD.MOV.U32 R20, RZ, RZ, R51 ;  /* 0x000000ffff147224 */ /* 0x000fe200078e0033 */
[----:B------:R-:W-:Y:S01]  /*96f0*/  HMMA.16816.F32.BF16 R52, R8, R14, R36 ;  /* 0x0000000e0834723c */ /* 0x000fe20000041824 */
[----:B------:R-:W2:Y:S01]  /*9700*/  LDSM.16.M88.4 R12, [R247+0x4000] ;  /* 0x00400000f70c783b */ /* 0x000ea20000000200 */
[----:B------:R-:W-:-:S03]  /*9710*/  IMAD.MOV.U32 R21, RZ, RZ, R252 ;  /* 0x000000ffff157224 */ /* 0x000fc600078e00fc */
[----:B------:R-:W3:Y:S03]  /*9720*/  S2R R252, SR_TID.X ;  /* 0x0000000000fc7919 */ /* 0x000ee60000002100 */
[C---:B------:R-:W-:Y:S08]  /*9730*/  HMMA.16816.F32.BF16 R56, R8.reuse, R28, R56 ;  /* 0x0000001c0838723c */ /* 0x040ff00000041838 */
[----:B------:R-:W-:Y:S01]  /*9740*/  HMMA.16816.F32.BF16 R48, R8, R30, R64 ;  /* 0x0000001e0830723c */ /* 0x000fe20000041840 */
[----:B------:R-:W4:Y:S04]  /*9750*/  LDSM.16.M88.4 R8, [R242+0xa800] ;  /* 0x00a80000f208783b */ /* 0x000f280000000200 */
[----:B------:R-:W4:Y:S02]  /*9760*/  LDSM.16.M88.4 R28, [R242+0xb000] ;  /* 0x00b00000f21c783b */ /* 0x000f240000000200 */
[----:B------:R-:W-:Y:S01]  /*9770*/  IMAD.MOV.U32 R64, RZ, RZ, R249 ;  /* 0x000000ffff407224 */ /* 0x000fe200078e00f9 */
[----:B------:R-:W-:Y:S01]  /*9780*/  MOV R65, R139 ;  /* 0x0000008b00417202 */ /* 0x000fe20000000f00 */
[----:B------:R-:W-:Y:S01]  /*9790*/  IMAD.MOV.U32 R66, RZ, RZ, R138 ;  /* 0x000000ffff427224 */ /* 0x000fe200078e008a */
[----:B-1----:R-:W-:Y:S01]  /*97a0*/  HMMA.16816.F32.BF16 R44, R4, R16, R208 ;  /* 0x00000010042c723c */ /* 0x002fe200000418d0 */
[----:B------:R-:W-:-:S02]  /*97b0*/  IMAD.MOV.U32 R67, RZ, RZ, R133 ;  /* 0x000000ffff437224 */ /* 0x000fc400078e0085 */
[----:B---3--:R-:W-:-:S05]  /*97c0*/  IMAD.SHL.U32 R252, R252, 0x2, RZ ;  /* 0x00000002fcfc7824 */ /* 0x008fca00078e00ff */
[----:B------:R-:W-:Y:S01]  /*97d0*/  HMMA.16816.F32.BF16 R64, R4, R18, R64 ;  /* 0x000000120440723c */ /* 0x000fe20000041840 */
[----:B------:R-:W-:-:S07]  /*97e0*/  LOP3.LUT R252, R252, 0x6, RZ, 0xc0, !PT ;  /* 0x00000006fcfc7812 */ /* 0x000fce00078ec0ff */
[----:B--2---:R-:W-:Y:S07]  /*97f0*/  HMMA.16816.F32.BF16 R36, R12, R16, R212 ;  /* 0x000000100c24723c */ /* 0x004fee00000418d4 */
[----:B------:R-:W-:Y:S01]  /*9800*/  MOV R212, R132 ;  /* 0x0000008400d47202 */ /* 0x000fe20000000f00 */
[----:B------:R-:W-:Y:S01]  /*9810*/  IMAD.MOV.U32 R213, RZ, RZ, R3 ;  /* 0x000000ffffd57224 */ /* 0x000fe200078e0003 */
[----:B------:R-:W-:Y:S01]  /*9820*/  MOV R215, R0 ;  /* 0x0000000000d77202 */ /* 0x000fe20000000f00 */
[----:B------:R-:W-:-:S06]  /*9830*/  IMAD.MOV.U32 R214, RZ, RZ, R2 ;  /* 0x000000ffffd67224 */ /* 0x000fcc00078e0002 */
[----:B------:R-:W-:Y:S01]  /*9840*/  IMAD.MOV.U32 R211, RZ, RZ, R64 ;  /* 0x000000ffffd37224 */ /* 0x000fe200078e0040 */
[----:B------:R-:W-:Y:S01]  /*9850*/  MOV R210, R65 ;  /* 0x0000004100d27202 */ /* 0x000fe20000000f00 */
[----:B------:R-:W-:Y:S01]  /*9860*/  IMAD.MOV.U32 R209, RZ, RZ, R66 ;  /* 0x000000ffffd17224 */ /* 0x000fe200078e0042 */
[----:B------:R-:W-:Y:S01]  /*9870*/  MOV R208, R67 ;  /* 0x0000004300d07202 */ /* 0x000fe20000000f00 */
[C---:B------:R-:W-:Y:S08]  /*9880*/  HMMA.16816.F32.BF16 R212, R4.reuse, R32, R212 ;  /* 0x0000002004d4723c */ /* 0x040ff000000418d4 */
[C---:B----4-:R-:W-:Y:S11]  /*9890*/  HMMA.16816.F32.BF16 R64, R4.reuse, R8, R20 ;  /* 0x000000080440723c */ /* 0x050ff60000041814 */
[----:B------:R-:W-:Y:S05]  /*98a0*/  @!UPT UIADD3 URZ, URZ, URZ, URZ ;  /* 0x0000003f3f3ff290 */ /* 0x000fea000fffe03f */
[----:B------:R-:W-:Y:S01]  /*98b0*/  IMAD.MOV.U32 R138, RZ, RZ, R212 ;  /* 0x000000ffff8a7224 */ /* 0x000fe200078e00d4 */
[----:B------:R-:W-:Y:S01]  /*98c0*/  MOV R133, R213 ;  /* 0x000000d500857202 */ /* 0x000fe20000000f00 */
[----:B------:R-:W-:Y:S01]  /*98d0*/  IMAD.MOV.U32 R132, RZ, RZ, R214 ;  /* 0x000000ffff847224 */ /* 0x000fe200078e00d6 */
[----:B------:R-:W-:Y:S02]  /*98e0*/  MOV R17, R215 ;  /* 0x000000d700117202 */ /* 0x000fe40000000f00 */
[----:B------:R-:W-:Y:S03]  /*98f0*/  HMMA.16816.F32.BF16 R212, R4, R34, R220 ;  /* 0x0000002204d4723c */ /* 0x000fe600000418dc */
[----:B------:R-:W-:Y:S01]  /*9900*/  IMAD.MOV.U32 R23, RZ, RZ, R64 ;  /* 0x000000ffff177224 */ /* 0x000fe200078e0040 */
[----:B------:R-:W-:Y:S01]  /*9910*/  MOV R22, R65 ;  /* 0x0000004100167202 */ /* 0x000fe20000000f00 */
[----:B------:R-:W-:Y:S01]  /*9920*/  IMAD.MOV.U32 R21, RZ, RZ, R66 ;  /* 0x000000ffff157224 */ /* 0x000fe200078e0042 */
[----:B------:R-:W-:-:S02]  /*9930*/  MOV R20, R67 ;  /* 0x0000004300147202 */ /* 0x000fc40000000f00 */
[----:B------:R-:W-:Y:S08]  /*9940*/  HMMA.16816.F32.BF16 R64, R4, R10, R232 ;  /* 0x0000000a0440723c */ /* 0x000ff000000418e8 */
[C---:B------:R-:W-:Y:S08]  /*9950*/  HMMA.16816.F32.BF16 R232, R12.reuse, R18, R216 ;  /* 0x000000120ce8723c */ /* 0x040ff000000418d8 */
[C---:B------:R-:W-:Y:S08]  /*9960*/  HMMA.16816.F32.BF16 R220, R12.reuse, R28, R40 ;  /* 0x0000001c0cdc723c */ /* 0x040ff00000041828 */
[----:B------:R-:W-:Y:S01]  /*9970*/  IMAD.MOV.U32 R251, RZ, RZ, R64 ;  /* 0x000000fffffb7224 */ /* 0x000fe200078e0040 */
[----:B------:R-:W-:Y:S01]  /*9980*/  MOV R250, R65 ;  /* 0x0000004100fa7202 */ /* 0x000fe20000000f00 */
[----:B------:R-:W-:Y:S01]  /*9990*/  IMAD.MOV.U32 R249, RZ, RZ, R66 ;  /* 0x000000fffff97224 */ /* 0x000fe200078e0042 */
[----:B------:R-:W-:Y:S01]  /*99a0*/  MOV R139, R67 ;  /* 0x00000043008b7202 */ /* 0x000fe20000000f00 */
[----:B------:R-:W-:Y:S08]  /*99b0*/  HMMA.16816.F32.BF16 R216, R12, R30, R60 ;  /* 0x0000001e0cd8723c */ /* 0x000ff0000004183c */
[----:B------:R-:W-:Y:S08]  /*99c0*/  HMMA.16816.F32.BF16 R64, R4, R28, R228 ;  /* 0x0000001c0440723c */ /* 0x000ff000000418e4 */
[----:B------:R-:W-:Y:S11]  /*99d0*/  HMMA.16816.F32.BF16 R228, R12, R8, R140 ;  /* 0x000000080ce4723c */ /* 0x000ff6000004188c */
[----:B------:R-:W-:Y:S05]  /*99e0*/  @!UPT UIADD3 URZ, URZ, URZ, URZ ;  /* 0x0000003f3f3ff290 */ /* 0x000fea000fffe03f */
[----:B------:R-:W-:Y:S01]  /*99f0*/  IMAD.MOV.U32 R16, RZ, RZ, R64 ;  /* 0x000000ffff107224 */ /* 0x000fe200078e0040 */
[----:B------:R-:W-:Y:S01]  /*9a00*/  MOV R3, R65 ;  /* 0x0000004100037202 */ /* 0x000fe20000000f00 */
[----:B------:R-:W-:Y:S01]  /*9a10*/  IMAD.MOV.U32 R2, RZ, RZ, R66 ;  /* 0x000000ffff027224 */ /* 0x000fe200078e0042 */
[----:B------:R-:W-:Y:S02]  /*9a20*/  MOV R0, R67 ;  /* 0x0000004300007202 */ /* 0x000fe40000000f00 */
[----:B------:R-:W-:Y:S01]  /*9a30*/  HMMA.16816.F32.BF16 R64, R4, R30, R224 ;  /* 0x0000001e0440723c */ /* 0x000fe200000418e0 */
[----:B------:R-:W-:Y:S06]  /*9a40*/  LDSM.16.M88.4 R28, [R241+0x3800] ;  /* 0x00380000f11c783b */ /* 0x000fec0000000200 */
        /* <DEDUP_REMOVED lines=8> */
[C---:B------:R-:W-:Y:S01]  /*9ad0*/  HMMA.16816.F32.BF16 R224, R12.reuse, R10, R52 ;  /* 0x0000000a0ce0723c */ /* 0x040fe20000041834 */
[----:B------:R-:W1:Y:S04]  /*9ae0*/  LDSM.16.M88.4 R4, [R246+0x6000] ;  /* 0x00600000f604783b */ /* 0x000e680000000200 */
[----:B------:R-:W2:Y:S02]  /*9af0*/  LDSM.16.M88.4 R8, [R246+0x4000] ;  /* 0x00400000f608783b */ /* 0x000ea40000000200 */
[----:B------:R-:W-:Y:S01]  /*9b00*/  IMAD.MOV.U32 R52, RZ, RZ, R23 ;  /* 0x000000ffff347224 */ /* 0x000fe200078e0017 */
[----:B------:R-:W-:Y:S01]  /*9b10*/  MOV R53, R22 ;  /* 0x0000001600357202 */ /* 0x000fe20000000f00 */
[----:B------:R-:W-:Y:S01]  /*9b20*/  IMAD.MOV.U32 R54, RZ, RZ, R21 ;  /* 0x000000ffff367224 */ /* 0x000fe200078e0015 */
[----:B------:R-:W-:Y:S01]  /*9b30*/  MOV R55, R20 ;  /* 0x0000001400377202 */ /* 0x000fe20000000f00 */
[C---:B------:R-:W-:Y:S01]  /*9b40*/  HMMA.16816.F32.BF16 R212, R12.reuse, R32, R56 ;  /* 0x000000200cd4723c */ /* 0x040fe20000041838 */
[----:B------:R-:W3:Y:S06]  /*9b50*/  LDSM.16.M88.4 R20, [R241+0x2000] ;  /* 0x00200000f114783b */ /* 0x000eec0000000200 */
[----:B------:R-:W-:Y:S01]  /*9b60*/  IMAD.MOV.U32 R56, RZ, RZ, R211 ;  /* 0x000000ffff387224 */ /* 0x000fe200078e00d3 */
[----:B------:R-:W-:Y:S01]  /*9b70*/  MOV R57, R210 ;  /* 0x000000d200397202 */ /* 0x000fe20000000f00 */
[----:B------:R-:W-:Y:S01]  /*9b80*/  IMAD.MOV.U32 R58, RZ, RZ, R209 ;  /* 0x000000ffff3a7224 */ /* 0x000fe200078e00d1 */
[----:B------:R-:W-:Y:S01]  /*9b90*/  MOV R59, R208 ;  /* 0x000000d0003b7202 */ /* 0x000fe20000000f00 */
[----:B------:R-:W-:Y:S01]  /*9ba0*/  IMAD.MOV.U32 R32, RZ, RZ, R138 ;  /* 0x000000ffff207224 */ /* 0x000fe200078e008a */
[----:B------:R-:W-:Y:S01]  /*9bb0*/  HMMA.16816.F32.BF16 R208, R12, R34, R48 ;  /* 0x000000220cd0723c */ /* 0x000fe20000041830 */
[----:B------:R-:W-:Y:S01]  /*9bc0*/  MOV R33, R133 ;  /* 0x0000008500217202 */ /* 0x000fe20000000f00 */
[----:B------:R-:W4:Y:S05]  /*9bd0*/  LDSM.16.M88.4 R12, [R241+0x3000] ;  /* 0x00300000f10c783b */ /* 0x000f2a0000000200 */
[----:B------:R-:W-:Y:S01]  /*9be0*/  IMAD.MOV.U32 R34, RZ, RZ, R132 ;  /* 0x000000ffff227224 */ /* 0x000fe200078e0084 */
[----:B------:R-:W-:Y:S01]  /*9bf0*/  MOV R35, R17 ;  /* 0x0000001100237202 */ /* 0x000fe20000000f00 */
[----:B------:R-:W-:Y:S01]  /*9c00*/  IMAD.MOV.U32 R48, RZ, RZ, R251 ;  /* 0x000000ffff307224 */ /* 0x000fe200078e00fb */
[----:B------:R-:W-:Y:S01]  /*9c10*/  MOV R49, R250 ;  /* 0x000000fa00317202 */ /* 0x000fe20000000f00 */
[----:B------:R-:W-:Y:S01]  /*9c20*/  IMAD.MOV.U32 R50, RZ, RZ, R249 ;  /* 0x000000ffff327224 */ /* 0x000fe200078e00f9 */
[----:B------:R-:W-:-:S03]  /*9c30*/  MOV R51, R139 ;  /* 0x0000008b00337202 */ /* 0x000fc60000000f00 */
[-C--:B-1----:R-:W-:Y:S08]  /*9c40*/  HMMA.16816.F32.BF16 R32, R4, R28.reuse, R32 ;  /* 0x0000001c0420723c */ /* 0x082ff00000041820 */
[----:B--2---:R-:W-:Y:S08]  /*9c50*/  HMMA.16816.F32.BF16 R212, R8, R28, R212 ;  /* 0x0000001c08d4723c */ /* 0x004ff000000418d4 */
[-C--:B---3--:R-:W-:Y:S07]  /*9c60*/  HMMA.16816.F32.BF16 R140, R4, R20.reuse, R44 ;  /* 0x00000014048c723c */ /* 0x088fee000004182c */
[----:B------:R-:W-:Y:S01]  /*9c70*/  IMAD.MOV.U32 R44, RZ, RZ, R16 ;  /* 0x000000ffff2c7224 */ /* 0x000fe200078e0010 */
[----:B------:R-:W-:Y:S01]  /*9c80*/  MOV R45, R3 ;  /* 0x00000003002d7202 */ /* 0x000fe20000000f00 */
[----:B------:R-:W1:Y:S01]  /*9c90*/  LDSM.16.M88.4 R16, [R241+0x2800] ;  /* 0x00280000f110783b */ /* 0x000e620000000200 */
[----:B------:R-:W-:Y:S01]  /*9ca0*/  IMAD.MOV.U32 R46, RZ, RZ, R2 ;  /* 0x000000ffff2e7224 */ /* 0x000fe200078e0002 */
[----:B------:R-:W-:Y:S01]  /*9cb0*/  MOV R3, R35 ;  /* 0x0000002300037202 */ /* 0x000fe20000000f00 */
[----:B------:R-:W-:Y:S01]  /*9cc0*/  IMAD.MOV.U32 R132, RZ, RZ, R33 ;  /* 0x000000ffff847224 */ /* 0x000fe200078e0021 */
[----:B------:R-:W-:Y:S01]  /*9cd0*/  MOV R250, R34 ;  /* 0x0000002200fa7202 */ /* 0x000fe20000000f00 */
[----:B------:R-:W-:Y:S01]  /*9ce0*/  IMAD.MOV.U32 R2, RZ, RZ, R32 ;  /* 0x000000ffff027224 */ /* 0x000fe200078e0020 */
[----:B------:R-:W-:Y:S01]  /*9cf0*/  HMMA.16816.F32.BF16 R60, R8, R20, R36 ;  /* 0x00000014083c723c */ /* 0x000fe20000041824 */
[----:B------:R-:W-:Y:S01]  /*9d00*/  MOV R47, R0 ;  /* 0x00000000002f7202 */ /* 0x000fe20000000f00 */
[----:B------:R-:W-:-:S04]  /*9d10*/  DEPBAR.LE SB0, 0x0 ;  /* 0x000080000000791a */ /* 0x000fc80000000000 */
[----:B------:R-:W-:Y:S02]  /*9d20*/  MOV R0, UR21 ;  /* 0x0000001500007c02 */ /* 0x000fe40008000f00 */
[----:B------:R-:W-:Y:S03]  /*9d30*/  HMMA.16816.F32.BF16 R32, R4, R30, R40 ;  /* 0x0000001e0420723c */ /* 0x000fe60000041828 */
[----:B------:R-:W-:-:S05]  /*9d40*/  IMAD R0, R0, 0x40, R252 ;  /* 0x0000004000007824 */ /* 0x000fca00078e02fc */
[C---:B------:R-:W-:Y:S08]  /*9d50*/  HMMA.16816.F32.BF16 R56, R4.reuse, R22, R56 ;  /* 0x000000160438723c */ /* 0x040ff00000041838 */
[C---:B----4-:R-:W-:Y:S08]  /*9d60*/  HMMA.16816.F32.BF16 R44, R4.reuse, R12, R44 ;  /* 0x0000000c042c723c */ /* 0x050ff0000004182c */
[----:B------:R-:W-:Y:S01]  /*9d70*/  HMMA.16816.F32.BF16 R64, R4, R14, R64 ;  /* 0x0000000e0440723c */ /* 0x000fe20000041840 */
[----:B------:R-:W-:-:S07]  /*9d80*/  MOV R249, R35 ;  /* 0x0000002300f97202 */ /* 0x000fce0000000f00 */
[C---:B-1----:R-:W-:Y:S08]  /*9d90*/  HMMA.16816.F32.BF16 R52, R4.reuse, R16, R52 ;  /* 0x000000100434723c */ /* 0x042ff00000041834 */
[----:B------:R-:W-:Y:S07]  /*9da0*/  HMMA.16816.F32.BF16 R48, R4, R18, R48 ;  /* 0x000000120430723c */ /* 0x000fee0000041830 */
[----:B------:R-:W-:Y:S01]  /*9db0*/  IMAD.MOV.U32 R4, RZ, RZ, R32 ;  /* 0x000000ffff047224 */ /* 0x000fe200078e0020 */
[----:B------:R-:W-:Y:S01]  /*9dc0*/  HMMA.16816.F32.BF16 R40, R8, R22, R232 ;  /* 0x000000160828723c */ /* 0x000fe200000418e8 */
[----:B------:R-:W-:Y:S01]  /*9dd0*/  IMAD.MOV.U32 R6, RZ, RZ, R34 ;  /* 0x000000ffff067224 */ /* 0x000fe200078e0022 */
[----:B------:R-:W-:-:S05]  /*9de0*/  MOV R5, R33 ;  /* 0x0000002100057202 */ /* 0x000fca0000000f00 */
[----:B------:R-:W-:Y:S01]  /*9df0*/  MOV R233, R4 ;  /* 0x0000000400e97202 */ /* 0x000fe20000000f00 */
[----:B------:R-:W-:Y:S01]  /*9e00*/  FMUL.FTZ R4, R60, c[0x0][0x2ec] ;  /* 0x0000bb003c047a20 */ /* 0x000fe20000410000 */
[C---:B------:R-:W-:Y:S01]  /*9e10*/  HMMA.16816.F32.BF16 R32, R8.reuse, R18, R224 ;  /* 0x000000120820723c */ /* 0x040fe200000418e0 */
[----:B------:R-:W-:Y:S01]  /*9e20*/  IMAD.MOV.U32 R235, RZ, RZ, R5 ;  /* 0x000000ffffeb7224 */ /* 0x000fe200078e0005 */
[----:B------:R-:W-:Y:S01]  /*9e30*/  MOV R232, R3 ;  /* 0x0000000300e87202 */ /* 0x000fe20000000f00 */
[----:B------:R1:W2:Y:S01]  /*9e40*/  MUFU.TANH R225, R4 ;  /* 0x0000000400e17308 */ /* 0x0002a20000002400 */
[----:B------:R-:W-:Y:S02]  /*9e50*/  IADD3 R3, R0, 0x8, RZ ;  /* 0x0000000800037810 */ /* 0x000fe40007ffe0ff */
[----:B------:R-:W-:Y:S02]  /*9e60*/  MOV R234, R6 ;  /* 0x0000000600ea7202 */ /* 0x000fe40000000f00 */
[----:B------:R-:W-:Y:S01]  /*9e70*/  HMMA.16816.F32.BF16 R36, R8, R16, R228 ;  /* 0x000000100824723c */ /* 0x000fe200000418e4 */
[----:B------:R-:W-:-:S02]  /*9e80*/  ISETP.GE.AND P1, PT, R3, R24, PT ;  /* 0x000000180300720c */ /* 0x000fc40003f26270 */
[----:B------:R-:W-:Y:S04]  /*9e90*/  I2F R7, R3 ;  /* 0x0000000300077306 */ /* 0x000fe80000201400 */
[----:B------:R-:W-:Y:S01]  /*9ea0*/  IMAD.MOV.U32 R231, RZ, RZ, R132 ;  /* 0x000000ffffe77224 */ /* 0x000fe200078e0084 */
[----:B------:R-:W-:Y:S01]  /*9eb0*/  HMMA.16816.F32.BF16 R20, R8, R12, R220 ;  /* 0x0000000c0814723c */ /* 0x000fe200000418dc */
[----:B------:R-:W-:Y:S01]  /*9ec0*/  IMAD.MOV.U32 R230, RZ, RZ, R2 ;  /* 0x000000ffffe67224 */ /* 0x000fe200078e0002 */
[----:B------:R-:W-:Y:S01]  /*9ed0*/  IADD3 R2, R0, 0x1, RZ ;  /* 0x0000000100027810 */ /* 0x000fe20007ffe0ff */
[----:B-1----:R-:W-:Y:S01]  /*9ee0*/  FMUL.FTZ R4, R61, c[0x0][0x2ec] ;  /* 0x0000bb003d047a20 */ /* 0x002fe20000410000 */
[----:B------:R-:W-:Y:S01]  /*9ef0*/  I2F R12, R0 ;  /* 0x00000000000c7306 */ /* 0x000fe20000201400 */
[----:B------:R-:W-:Y:S01]  /*9f00*/  BAR.SYNC.DEFER_BLOCKING 0x0 ;  /* 0x0000000000007b1d */ /* 0x000fe20000010000 */
[----:B------:R-:W-:-:S02]  /*9f10*/  ISETP.GE.AND P6, PT, R2, R24, PT ;  /* 0x000000180200720c */ /* 0x000fc40003fc6270 */
[----:B------:R-:W-:Y:S01]  /*9f20*/  HMMA.16816.F32.BF16 R16, R8, R14, R216 ;  /* 0x0000000e0810723c */ /* 0x000fe200000418d8 */
[C---:B------:R-:W-:Y:S02]  /*9f30*/  ISETP.GE.AND P0, PT, R2.reuse, R25, PT ;  /* 0x000000190200720c */ /* 0x040fe40003f06270 */
[C---:B------:R-:W-:Y:S01]  /*9f40*/  ISETP.GE.AND P5, PT, R2.reuse, R26, PT ;  /* 0x0000001a0200720c */ /* 0x040fe20003fa6270 */
[----:B------:R1:W-:Y:S01]  /*9f50*/  I2F R5, R2 ;  /* 0x0000000200057306 */ /* 0x0003e20000201400 */
[----:B------:R-:W-:-:S03]  /*9f60*/  ISETP.GE.AND P4, PT, R2, R27, PT ;  /* 0x0000001b0200720c */ /* 0x000fc60003f86270 */
[----:B------:R-:W-:Y:S04]  /*9f70*/  HMMA.16816.F32.BF16 R208, R8, R30, R208 ;  /* 0x0000001e08d0723c */ /* 0x000fe800000418d0 */
[----:B------:R3:W4:Y:S03]  /*9f80*/  MUFU.TANH R9, R4 ;  /* 0x0000000400097308 */ /* 0x0007260000002400 */
[----:B------:R-:W-:Y:S02]  /*9f90*/  FMUL.FTZ R8, R66, c[0x0][0x2ec] ;  /* 0x0000bb0042087a20 */ /* 0x000fe40000410000 */
[----:B--2---:R-:W-:Y:S01]  /*9fa0*/  IMAD.MOV.U32 R66, RZ, RZ, R225 ;  /* 0x000000ffff427224 */ /* 0x004fe200078e00e1 */
[----:B-1----:R-:W-:Y:S01]  /*9fb0*/  IADD3 R2, R0, 0x10, RZ ;  /* 0x0000001000027810 */ /* 0x002fe20007ffe0ff */
[----:B---3--:R-:W-:-:S02]  /*9fc0*/  FMUL.FTZ R4, R62, c[0x0][0x2ec] ;  /* 0x0000bb003e047a20 */ /* 0x008fc40000410000 */
[----:B----4-:R-:W-:Y:S02]  /*9fd0*/  FFMA.FTZ R9, R5, UR4, R9 ;  /* 0x0000000405097c23 */ /* 0x010fe40008010009 */
[----:B------:R1:W-:Y:S02]  /*9fe0*/  MUFU.TANH R226, R4 ;  /* 0x0000000400e27308 */ /* 0x0003e40000002400 */
[----:B-1----:R-:W-:-:S06]  /*9ff0*/  FMUL.FTZ R4, R63, c[0x0][0x2ec] ;  /* 0x0000bb003f047a20 */ /* 0x002fcc0000410000 */
[----:B------:R1:W-:Y:S02]  /*a000*/  MUFU.TANH R30, R4 ;  /* 0x00000004001e7308 */ /* 0x0003e40000002400 */
[----:B-1----:R-:W-:-:S06]  /*a010*/  FMUL.FTZ R4, R140, c[0x0][0x2ec] ;  /* 0x0000bb008c047a20 */ /* 0x002fcc0000410000 */
[----:B------:R1:W-:Y:S02]  /*a020*/  MUFU.TANH R252, R4 ;  /* 0x0000000400fc7308 */ /* 0x0003e40000002400 */
[----:B-1----:R-:W-:-:S06]  /*a030*/  FMUL.FTZ R4, R141, c[0x0][0x2ec] ;  /* 0x0000bb008d047a20 */ /* 0x002fcc0000410000 */
[----:B------:R1:W2:Y:S02]  /*a040*/  MUFU.TANH R11, R4 ;  /* 0x00000004000b7308 */ /* 0x0002a40000002400 */
[----:B-1----:R-:W-:Y:S02]  /*a050*/  FMUL.FTZ R4, R142, c[0x0][0x2ec] ;  /* 0x0000bb008e047a20 */ /* 0x002fe40000410000 */
[----:B--2---:R-:W-:-:S04]  /*a060*/  FFMA.FTZ R11, R5, UR4, R11 ;  /* 0x00000004050b7c23 */ /* 0x004fc8000801000b */
[----:B------:R1:W-:Y:S01]  /*a070*/  MUFU.TANH R251, R4 ;  /* 0x0000000400fb7308 */ /* 0x0003e20000002400 */
[----:B------:R-:W-:Y:S02]  /*a080*/  FSEL R31, R11, -INF , !P5 ;  /* 0xff8000000b1f7808 */ /* 0x000fe40006800000 */
[----:B------:R-:W-:Y:S01]  /*a090*/  ISETP.GE.AND P5, PT, R3, R27, PT ;  /* 0x0000001b0300720c */ /* 0x000fe20003fa6270 */
[----:B-1----:R-:W-:-:S04]  /*a0a0*/  FMUL.FTZ R4, R143, c[0x0][0x2ec] ;  /* 0x0000bb008f047a20 */ /* 0x002fc80000410000 */
[----:B------:R1:W2:Y:S02]  /*a0b0*/  MUFU.TANH R10, R4 ;  /* 0x00000004000a7308 */ /* 0x0002a40000002400 */
[----:B-1----:R-:W-:Y:S02]  /*a0c0*/  FMUL.FTZ R4, R40, c[0x0][0x2ec] ;  /* 0x0000bb0028047a20 */ /* 0x002fe40000410000 */
[----:B--2---:R-:W-:-:S04]  /*a0d0*/  FFMA.FTZ R10, R5, UR4, R10 ;  /* 0x00000004050a7c23 */ /* 0x004fc8000801000a */
[----:B------:R1:W2:Y:S02]  /*a0e0*/  MUFU.TANH R28, R4 ;  /* 0x00000004001c7308 */ /* 0x0002a40000002400 */
[----:B-1----:R-:W-:-:S06]  /*a0f0*/  FMUL.FTZ R4, R41, c[0x0][0x2ec] ;  /* 0x0000bb0029047a20 */ /* 0x002fcc0000410000 */
[----:B------:R1:W-:Y:S02]  /*a100*/  MUFU.TANH R60, R4 ;  /* 0x00000004003c7308 */ /* 0x0003e40000002400 */
[----:B-1----:R-:W-:-:S06]  /*a110*/  FMUL.FTZ R4, R42, c[0x0][0x2ec] ;  /* 0x0000bb002a047a20 */ /* 0x002fcc0000410000 */
        /* <DEDUP_REMOVED lines=29> */
[----:B-1----:R-:W-:Y:S01]  /*a2f0*/  FMUL.FTZ R4, R33, c[0x0][0x2ec] ;  /* 0x0000bb0021047a20 */ /* 0x002fe20000410000 */
[----:B------:R-:W-:-:S05]  /*a300*/  FSEL R33, R10, -INF , !P4 ;  /* 0xff8000000a217808 */ /* 0x000fca0006000000 */
        /* <DEDUP_REMOVED lines=22> */
[----:B------:R1:W-:Y:S08]  /*a470*/  MUFU.TANH R44, R8 ;  /* 0x00000008002c7308 */ /* 0x0003f00000002400 */
[----:B------:R3:W-:Y:S01]  /*a480*/  MUFU.TANH R54, R4 ;  /* 0x0000000400367308 */ /* 0x0007e20000002400 */
[----:B-1----:R-:W-:Y:S02]  /*a490*/  FFMA.FTZ R8, R5, UR4, R30 ;  /* 0x0000000405087c23 */ /* 0x002fe4000801001e */
[----:B--2---:R-:W-:-:S03]  /*a4a0*/  FFMA.FTZ R5, R7, UR4, R28 ;  /* 0x0000000407057c23 */ /* 0x004fc6000801001c */
[----:B------:R-:W-:Y:S02]  /*a4b0*/  FSEL R23, R8, -INF , !P0 ;  /* 0xff80000008177808 */ /* 0x000fe40004000000 */
[----:B------:R-:W-:Y:S01]  /*a4c0*/  ISETP.GE.AND P0, PT, R3, R26, PT ;  /* 0x0000001a0300720c */ /* 0x000fe20003f06270 */
[----:B---3--:R-:W-:Y:S01]  /*a4d0*/  FMUL.FTZ R4, R45, c[0x0][0x2ec] ;  /* 0x0000bb002d047a20 */ /* 0x008fe20000410000 */
[----:B------:R-:W1:Y:S08]  /*a4e0*/  I2F R8, R2 ;  /* 0x0000000200087306 */ /* 0x000e700000201400 */
[----:B------:R2:W-:Y:S02]  /*a4f0*/  MUFU.TANH R133, R4 ;  /* 0x0000000400857308 */ /* 0x0005e40000002400 */
[----:B--2---:R-:W-:-:S06]  /*a500*/  FMUL.FTZ R4, R46, c[0x0][0x2ec] ;  /* 0x0000bb002e047a20 */ /* 0x004fcc0000410000 */
[----:B------:R2:W-:Y:S02]  /*a510*/  MUFU.TANH R45, R4 ;  /* 0x00000004002d7308 */ /* 0x0005e40000002400 */
[----:B--2---:R-:W-:-:S06]  /*a520*/  FMUL.FTZ R4, R47, c[0x0][0x2ec] ;  /* 0x0000bb002f047a20 */ /* 0x004fcc0000410000 */
[----:B------:R2:W-:Y:S02]  /*a530*/  MUFU.TANH R55, R4 ;  /* 0x0000000400377308 */ /* 0x0005e40000002400 */
[----:B--2---:R-:W-:-:S06]  /*a540*/  FMUL.FTZ R4, R16, c[0x0][0x2ec] ;  /* 0x0000bb0010047a20 */ /* 0x004fcc0000410000 */
[----:B------:R2:W-:Y:S02]  /*a550*/  MUFU.TANH R132, R4 ;  /* 0x0000000400847308 */ /* 0x0005e40000002400 */
[----:B--2---:R-:W-:Y:S01]  /*a560*/  FMUL.FTZ R4, R17, c[0x0][0x2ec] ;  /* 0x0000bb0011047a20 */ /* 0x004fe20000410000 */
[----:B------:R-:W-:Y:S01]  /*a570*/  FSEL R17, R5, -INF , !P1 ;  /* 0xff80000005117808 */ /* 0x000fe20004800000 */
[----:B------:R-:W-:-:S04]  /*a580*/  FMUL.FTZ R5, R212, c[0x0][0x2ec] ;  /* 0x0000bb00d4057a20 */ /* 0x000fc80000410000 */
[----:B------:R2:W-:Y:S08]  /*a590*/  MUFU.TANH R141, R4 ;  /* 0x00000004008d7308 */ /* 0x0005f00000002400 */
[----:B------:R3:W-:Y:S01]  /*a5a0*/  MUFU.TANH R37, R5 ;  /* 0x0000000500257308 */ /* 0x0007e20000002400 */
[----:B--2---:R-:W-:-:S07]  /*a5b0*/  FMUL.FTZ R4, R18, c[0x0][0x2ec] ;  /* 0x0000bb0012047a20 */ /* 0x004fce0000410000 */
[----:B------:R2:W-:Y:S01]  /*a5c0*/  MUFU.TANH R47, R4 ;  /* 0x00000004002f7308 */ /* 0x0005e20000002400 */
[----:B---3--:R-:W-:Y:S01]  /*a5d0*/  IADD3 R5, R0, 0x18, RZ ;  /* 0x0000001800057810 */ /* 0x008fe20007ffe0ff */
[----:B--2---:R-:W-:Y:S01]  /*a5e0*/  FMUL.FTZ R4, R19, c[0x0][0x2ec] ;  /* 0x0000bb0013047a20 */ /* 0x004fe20000410000 */
[----:B------:R-:W-:Y:S01]  /*a5f0*/  FSEL R19, R9, -INF , !P6 ;  /* 0xff80000009137808 */ /* 0x000fe20007000000 */
[----:B------:R-:W-:Y:S01]  /*a600*/  FMUL.FTZ R9, R67, c[0x0][0x2ec] ;  /* 0x0000bb0043097a20 */ /* 0x000fe20000410000 */
[----:B------:R-:W-:-:S03]  /*a610*/  ISETP.GE.AND P6, PT, R3, R25, PT ;  /* 0x000000190300720c */ /* 0x000fc60003fc6270 */
[----:B------:R2:W-:Y:S01]  /*a620*/  MUFU.TANH R139, R4 ;  /* 0x00000004008b7308 */ /* 0x0005e20000002400 */
[----:B------:R-:W-:-:S05]  /*a630*/  FFMA.FTZ R3, R7, UR4, R15 ;  /* 0x0000000407037c23 */ /* 0x000fca000801000f */
[----:B------:R-:W-:Y:S02]  /*a640*/  FSEL R20, R3, -INF , !P6 ;  /* 0xff80000003147808 */ /* 0x000fe40007000000 */
[----:B------:R4:W-:Y:S01]  /*a650*/  MUFU.TANH R15, R9 ;  /* 0x00000009000f7308 */ /* 0x0009e20000002400 */
[----:B------:R-:W-:Y:S01]  /*a660*/  IADD3 R3, R0, 0x11, RZ ;  /* 0x0000001100037810 */ /* 0x000fe20007ffe0ff */
[----:B--2---:R-:W-:-:S06]  /*a670*/  FMUL.FTZ R4, R64, c[0x0][0x2ec] ;  /* 0x0000bb0040047a20 */ /* 0x004fcc0000410000 */
[----:B------:R2:W-:Y:S01]  /*a680*/  MUFU.TANH R46, R4 ;  /* 0x00000004002e7308 */ /* 0x0005e20000002400 */
[C---:B----4-:R-:W-:Y:S02]  /*a690*/  FFMA.FTZ R9, R7.reuse, UR4, R13 ;  /* 0x0000000407097c23 */ /* 0x050fe4000801000d */
[----:B------:R-:W-:-:S03]  /*a6a0*/  FFMA.FTZ R7, R7, UR4, R14 ;  /* 0x0000000407077c23 */ /* 0x000fc6000801000e */
[----:B------:R-:W-:Y:S02]  /*a6b0*/  FSEL R22, R9, -INF , !P0 ;  /* 0xff80000009167808 */ /* 0x000fe40004000000 */
[----:B------:R-:W-:Y:S01]  /*a6c0*/  FSEL R30, R7, -INF , !P5 ;  /* 0xff800000071e7808 */ /* 0x000fe20006800000 */
[----:B-1----:R-:W-:Y:S01]  /*a6d0*/  FFMA.FTZ R7, R8, UR4, R56 ;  /* 0x0000000408077c23 */ /* 0x002fe20008010038 */
[----:B------:R-:W-:Y:S01]  /*a6e0*/  ISETP.GE.AND P5, PT, R2, R24, PT ;  /* 0x000000180200720c */ /* 0x000fe20003fa6270 */
[----:B--2---:R-:W-:-:S03]  /*a6f0*/  FMUL.FTZ R4, R65, c[0x0][0x2ec] ;  /* 0x0000bb0041047a20 */ /* 0x004fc60000410000 */
[----:B------:R-:W-:Y:S01]  /*a700*/  FSEL R221, R7, -INF , !P5 ;  /* 0xff80000007dd7808 */ /* 0x000fe20006800000 */
[----:B------:R-:W-:Y:S01]  /*a710*/  FFMA.FTZ R7, R8, UR4, R36 ;  /* 0x0000000408077c23 */ /* 0x000fe20008010024 */
[----:B------:R-:W-:Y:S01]  /*a720*/  ISETP.GE.AND P5, PT, R3, R25, PT ;  /* 0x000000190300720c */ /* 0x000fe20003fa6270 */
[----:B------:R1:W-:Y:S01]  /*a730*/  MUFU.TANH R63, R4 ;  /* 0x00000004003f7308 */ /* 0x0003e20000002400 */
[----:B------:R-:W-:Y:S02]  /*a740*/  MOV R65, R226 ;  /* 0x000000e200417202 */ /* 0x000fe40000000f00 */
[----:B-1----:R-:W-:-:S05]  /*a750*/  IADD3 R4, R0, 0x9, RZ ;  /* 0x0000000900047810 */ /* 0x002fca0007ffe0ff */
[----:B------:R-:W1:Y:S01]  /*a760*/  I2F R6, R4 ;  /* 0x0000000400067306 */ /* 0x000e620000201400 */
[C---:B------:R-:W-:Y:S02]  /*a770*/  ISETP.GE.AND P4, PT, R4.reuse, R24, PT ;  /* 0x000000180400720c */ /* 0x040fe40003f86270 */
[C---:B------:R-:W-:Y:S02]  /*a780*/  ISETP.GE.AND P1, PT, R4.reuse, R25, PT ;  /* 0x000000190400720c */ /* 0x040fe40003f26270 */
[C---:B------:R-:W-:Y:S02]  /*a790*/  ISETP.GE.AND P6, PT, R4.reuse, R26, PT ;  /* 0x0000001a0400720c */ /* 0x040fe40003fc6270 */
[----:B------:R-:W-:Y:S02]  /*a7a0*/  ISETP.GE.AND P0, PT, R4, R27, PT ;  /* 0x0000001b0400720c */ /* 0x000fe40003f06270 */
[----:B------:R-:W2:Y:S01]  /*a7b0*/  I2F R4, R3 ;  /* 0x0000000300047306 */ /* 0x000ea20000201400 */
[----:B-1----:R-:W-:-:S02]  /*a7c0*/  FFMA.FTZ R9, R6, UR4, R43 ;  /* 0x0000000406097c23 */ /* 0x002fc4000801002b */
[C---:B------:R-:W-:Y:S02]  /*a7d0*/  FFMA.FTZ R10, R6.reuse, UR4, R60 ;  /* 0x00000004060a7c23 */ /* 0x040fe4000801003c */
[----:B------:R-:W-:Y:S01]  /*a7e0*/  FFMA.FTZ R13, R6, UR4, R40 ;  /* 0x00000004060d7c23 */ /* 0x000fe20008010028 */
[----:B------:R-:W-:Y:S01]  /*a7f0*/  FSEL R18, R9, -INF , !P1 ;  /* 0xff80000009127808 */ /* 0x000fe20004800000 */
[----:B------:R-:W-:Y:S01]  /*a800*/  FMUL.FTZ R9, R213, c[0x0][0x2ec] ;  /* 0x0000bb00d5097a20 */ /* 0x000fe20000410000 */
[----:B------:R-:W-:Y:S01]  /*a810*/  FSEL R16, R10, -INF , !P4 ;  /* 0xff8000000a107808 */ /* 0x000fe20006000000 */
[----:B------:R-:W-:Y:S01]  /*a820*/  FFMA.FTZ R11, R6, UR4, R29 ;  /* 0x00000004060b7c23 */ /* 0x000fe2000801001d */
[----:B------:R-:W-:Y:S01]  /*a830*/  FSEL R21, R13, -INF , !P6 ;  /* 0xff8000000d157808 */ /* 0x000fe20007000000 */
[----:B------:R-:W1:Y:S01]  /*a840*/  I2F R6, R5 ;  /* 0x0000000500067306 */ /* 0x000e620000201400 */
[----:B------:R-:W-:Y:S01]  /*a850*/  ISETP.GE.AND P4, PT, R2, R25, PT ;  /* 0x000000190200720c */ /* 0x000fe20003f86270 */
[----:B--2---:R-:W-:Y:S01]  /*a860*/  FFMA.FTZ R10, R4, UR4, R42 ;  /* 0x00000004040a7c23 */ /* 0x004fe2000801002a */
[----:B------:R-:W-:Y:S01]  /*a870*/  ISETP.GE.AND P1, PT, R2, R26, PT ;  /* 0x0000001a0200720c */ /* 0x000fe20003f26270 */
[----:B------:R-:W-:Y:S01]  /*a880*/  FMUL.FTZ R13, R214, c[0x0][0x2ec] ;  /* 0x0000bb00d60d7a20 */ /* 0x000fe20000410000 */
[----:B------:R-:W-:Y:S01]  /*a890*/  ISETP.GE.AND P6, PT, R2, R27, PT ;  /* 0x0000001b0200720c */ /* 0x000fe20003fc6270 */
[----:B------:R-:W-:Y:S01]  /*a8a0*/  FFMA.FTZ R2, R8, UR4, R38 ;  /* 0x0000000408027c23 */ /* 0x000fe20008010026 */
[----:B------:R-:W-:Y:S01]  /*a8b0*/  FSEL R34, R11, -INF , !P0 ;  /* 0xff8000000b227808 */ /* 0x000fe20004000000 */
[----:B------:R2:W-:Y:S01]  /*a8c0*/  MUFU.TANH R38, R9 ;  /* 0x0000000900267308 */ /* 0x0005e20000002400 */
[----:B------:R-:W-:Y:S01]  /*a8d0*/  ISETP.GE.AND P0, PT, R3, R24, PT ;  /* 0x000000180300720c */ /* 0x000fe20003f06270 */
[----:B------:R-:W-:Y:S01]  /*a8e0*/  FFMA.FTZ R11, R4, UR4, R52 ;  /* 0x00000004040b7c23 */ /* 0x000fe20008010034 */
[----:B------:R-:W-:-:S02]  /*a8f0*/  FSEL R222, R2, -INF , !P4 ;  /* 0xff80000002de7808 */ /* 0x000fc40006000000 */
[----:B------:R-:W-:Y:S02]  /*a900*/  IADD3 R2, R0, 0x19, RZ ;  /* 0x0000001900027810 */ /* 0x000fe40007ffe0ff */
[----:B------:R-:W-:Y:S01]  /*a910*/  ISETP.GE.AND P4, PT, R3, R26, PT ;  /* 0x0000001a0300720c */ /* 0x000fe20003f86270 */
[----:B------:R3:W-:Y:S01]  /*a920*/  MUFU.TANH R29, R13 ;  /* 0x0000000d001d7308 */ /* 0x0007e20000002400 */
[----:B------:R-:W-:Y:S01]  /*a930*/  FSEL R223, R7, -INF , !P6 ;  /* 0xff80000007df7808 */ /* 0x000fe20007000000 */
[----:B-1----:R-:W-:Y:S01]  /*a940*/  FFMA.FTZ R7, R6, UR4, R53 ;  /* 0x0000000406077c23 */ /* 0x002fe20008010035 */
[----:B------:R-:W-:Y:S02]  /*a950*/  FSEL R219, R11, -INF , !P4 ;  /* 0xff8000000bdb7808 */ /* 0x000fe40006000000 */
[C---:B------:R-:W-:Y:S02]  /*a960*/  ISETP.GE.AND P6, PT, R5.reuse, R24, PT ;  /* 0x000000180500720c */ /* 0x040fe40003fc6270 */
[----:B------:R-:W-:Y:S01]  /*a970*/  ISETP.GE.AND P4, PT, R5, R27, PT ;  /* 0x0000001b0500720c */ /* 0x000fe20003f86270 */
[----:B--2---:R-:W-:Y:S01]  /*a980*/  FFMA.FTZ R9, R8, UR4, R39 ;  /* 0x0000000408097c23 */ /* 0x004fe20008010027 */
[----:B------:R-:W-:Y:S01]  /*a990*/  FSEL R212, R7, -INF , !P6 ;  /* 0xff80000007d47808 */ /* 0x000fe20007000000 */
[----:B------:R-:W-:Y:S01]  /*a9a0*/  FFMA.FTZ R8, R4, UR4, R57 ;  /* 0x0000000404087c23 */ /* 0x000fe20008010039 */
[----:B------:R-:W-:-:S02]  /*a9b0*/  ISETP.GE.AND P6, PT, R2, R25, PT ;  /* 0x000000190200720c */ /* 0x000fc40003fc6270 */
[----:B------:R-:W-:Y:S01]  /*a9c0*/  FSEL R224, R9, -INF , !P1 ;  /* 0xff80000009e07808 */ /* 0x000fe20004800000 */
[----:B------:R-:W-:Y:S01]  /*a9d0*/  FFMA.FTZ R9, R4, UR4, R58 ;  /* 0x0000000404097c23 */ /* 0x000fe2000801003a */
[----:B------:R-:W-:Y:S01]  /*a9e0*/  ISETP.GE.AND P1, PT, R3, R27, PT ;  /* 0x0000001b0300720c */ /* 0x000fe20003f26270 */
[----:B---3--:R-:W-:Y:S01]  /*a9f0*/  FMUL.FTZ R13, R230, c[0x0][0x2ec] ;  /* 0x0000bb00e60d7a20 */ /* 0x008fe20000410000 */
[----:B------:R-:W1:Y:S01]  /*aa00*/  I2F R3, R2 ;  /* 0x0000000200037306 */ /* 0x000e620000201400 */
[----:B------:R-:W-:Y:S01]  /*aa10*/  FSEL R218, R8, -INF , !P5 ;  /* 0xff80000008da7808 */ /* 0x000fe20006800000 */
[----:B------:R-:W-:Y:S01]  /*aa20*/  FMUL.FTZ R8, R215, c[0x0][0x2ec] ;  /* 0x0000bb00d7087a20 */ /* 0x000fe20000410000 */
[----:B------:R-:W-:Y:S02]  /*aa30*/  IADD3 R4, R0, 0x20, RZ ;  /* 0x0000002000047810 */ /* 0x000fe40007ffe0ff */
[----:B------:R-:W-:Y:S02]  /*aa40*/  FSEL R217, R9, -INF , !P0 ;  /* 0xff80000009d97808 */ /* 0x000fe40004000000 */
[C---:B------:R-:W-:Y:S01]  /*aa50*/  ISETP.GE.AND P0, PT, R5.reuse, R25, PT ;  /* 0x000000190500720c */ /* 0x040fe20003f06270 */
[----:B------:R2:W-:Y:S01]  /*aa60*/  MUFU.TANH R36, R8 ;  /* 0x0000000800247308 */ /* 0x0005e20000002400 */
[----:B------:R-:W-:Y:S01]  /*aa70*/  ISETP.GE.AND P5, PT, R5, R26, PT ;  /* 0x0000001a0500720c */ /* 0x000fe20003fa6270 */
[----:B------:R-:W-:Y:S01]  /*aa80*/  FFMA.FTZ R5, R6, UR4, R41 ;  /* 0x0000000406057c23 */ /* 0x000fe20008010029 */
[----:B------:R-:W-:-:S02]  /*aa90*/  FSEL R220, R10, -INF , !P1 ;  /* 0xff8000000adc7808 */ /* 0x000fc40004800000 */
[----:B------:R-:W-:Y:S02]  /*aaa0*/  ISETP.GE.AND P1, PT, R2, R24, PT ;  /* 0x000000180200720c */ /* 0x000fe40003f26270 */
[----:B------:R-:W-:Y:S01]  /*aab0*/  FSEL R214, R5, -INF , !P0 ;  /* 0xff80000005d67808 */ /* 0x000fe20004000000 */
[----:B------:R-:W3:Y:S01]  /*aac0*/  I2F R9, R4 ;  /* 0x0000000400097306 */ /* 0x000ee20000201400 */
[----:B------:R-:W-:Y:S01]  /*aad0*/  IADD3 R5, R0, 0x21, RZ ;  /* 0x0000002100057810 */ /* 0x000fe20007ffe0ff */
[C---:B-1----:R-:W-:Y:S01]  /*aae0*/  FFMA.FTZ R11, R3.reuse, UR4, R49 ;  /* 0x00000004030b7c23 */ /* 0x042fe20008010031 */
[----:B------:R-:W-:Y:S01]  /*aaf0*/  ISETP.GE.AND P0, PT, R2, R26, PT ;  /* 0x0000001a0200720c */ /* 0x000fe20003f06270 */
[----:B------:R-:W-:Y:S01]  /*ab00*/  FFMA.FTZ R10, R3, UR4, R48 ;  /* 0x00000004030a7c23 */ /* 0x000fe20008010030 */
[----:B------:R-:W-:Y:S01]  /*ab10*/  MOV R230, R233 ;  /* 0x000000e900e67202 */ /* 0x000fe20000000f00 */
[----:B------:R-:W-:Y:S01]  /*ab20*/  IMAD.MOV.U32 R233, RZ, RZ, R234 ;  /* 0x000000ffffe97224 */ /* 0x000fe200078e00ea */
[----:B------:R-:W-:Y:S01]  /*ab30*/  FSEL R51, R11, -INF , !P0 ;  /* 0xff8000000b337808 */ /* 0x000fe20004000000 */
[----:B--2---:R-:W-:Y:S01]  /*ab40*/  FFMA.FTZ R8, R6, UR4, R35 ;  /* 0x0000000406087c23 */ /* 0x004fe20008010023 */
[----:B------:R-:W1:Y:S01]  /*ab50*/  I2F R7, R5 ;  /* 0x0000000500077306 */ /* 0x000e620000201400 */
[----:B------:R-:W-:-:S02]  /*ab60*/  ISETP.GE.AND P0, PT, R4, R27, PT ;  /* 0x0000001b0400720c */ /* 0x000fc40003f06270 */
[----:B------:R-:W-:Y:S02]  /*ab70*/  MOV R226, R230 ;  /* 0x000000e600e27202 */ /* 0x000fe40000000f00 */
[----:B------:R-:W-:Y:S01]  /*ab80*/  FSEL R215, R8, -INF , !P5 ;  /* 0xff80000008d77808 */ /* 0x000fe20006800000 */
[C---:B------:R-:W-:Y:S01]  /*ab90*/  FFMA.FTZ R8, R3.reuse, UR4, R138 ;  /* 0x0000000403087c23 */ /* 0x040fe2000801008a */
[----:B------:R-:W-:Y:S01]  /*aba0*/  ISETP.GE.AND P5, PT, R2, R27, PT ;  /* 0x0000001b0200720c */ /* 0x000fe20003fa6270 */
[----:B------:R-:W-:Y:S02]  /*abb0*/  FFMA.FTZ R2, R6, UR4, R32 ;  /* 0x0000000406027c23 */ /* 0x000fe40008010020 */
[----:B------:R-:W-:Y:S01]  /*abc0*/  FFMA.FTZ R6, R3, UR4, R61 ;  /* 0x0000000403067c23 */ /* 0x000fe2000801003d */
[----:B------:R-:W-:Y:S01]  /*abd0*/  IADD3 R3, R0, 0x28, RZ ;  /* 0x0000002800037810 */ /* 0x000fe20007ffe0ff */
[----:B------:R-:W-:Y:S01]  /*abe0*/  MUFU.TANH R32, R13 ;  /* 0x0000000d00207308 */ /* 0x000fe20000002400 */
[----:B------:R-:W-:Y:S01]  /*abf0*/  FSEL R216, R2, -INF , !P4 ;  /* 0xff80000002d87808 */ /* 0x000fe20006000000 */
[----:B---3--:R-:W-:Y:S01]  /*ac00*/  FFMA.FTZ R2, R9, UR4, R59 ;  /* 0x0000000409027c23 */ /* 0x008fe2000801003b */
[----:B------:R-:W-:Y:S01]  /*ac10*/  FSEL R50, R6, -INF , !P6 ;  /* 0xff80000006327808 */ /* 0x000fe20007000000 */
[----:B------:R-:W-:Y:S01]  /*ac20*/  FMUL.FTZ R6, R231, c[0x0][0x2ec] ;  /* 0x0000bb00e7067a20 */ /* 0x000fe20000410000 */
[----:B------:R-:W-:Y:S01]  /*ac30*/  FSEL R49, R8, -INF , !P1 ;  /* 0xff80000008317808 */ /* 0x000fe20004800000 */
[----:B-1----:R-:W-:Y:S01]  /*ac40*/  FFMA.FTZ R11, R7, UR4, R133 ;  /* 0x00000004070b7c23 */ /* 0x002fe20008010085 */
[C---:B------:R-:W-:Y:S01]  /*ac50*/  ISETP.GE.AND P1, PT, R4.reuse, R25, PT ;  /* 0x000000190400720c */ /* 0x040fe20003f26270 */
[----:B------:R-:W1:Y:S01]  /*ac60*/  I2F R8, R3 ;  /* 0x0000000300087306 */ /* 0x000e620000201400 */
[----:B------:R-:W-:-:S02]  /*ac70*/  ISETP.GE.AND P4, PT, R4, R24, PT ;  /* 0x000000180400720c */ /* 0x000fc40003f86270 */
[----:B------:R-:W-:Y:S01]  /*ac80*/  ISETP.GE.AND P6, PT, R4, R26, PT ;  /* 0x0000001a0400720c */ /* 0x000fe20003fc6270 */
[----:B------:R-:W-:Y:S01]  /*ac90*/  FFMA.FTZ R4, R9, UR4, R62 ;  /* 0x0000000409047c23 */ /* 0x000fe2000801003e */
[----:B------:R-:W-:Y:S02]  /*aca0*/  FSEL R39, R2, -INF , !P1 ;  /* 0xff80000002277808 */ /* 0x000fe40004800000 */
[----:B------:R-:W-:Y:S01]  /*acb0*/  IADD3 R2, R0, 0x29, RZ ;  /* 0x0000002900027810 */ /* 0x000fe20007ffe0ff */
[----:B------:R2:W-:Y:S01]  /*acc0*/  MUFU.TANH R35, R6 ;  /* 0x0000000600237308 */ /* 0x0005e20000002400 */
[----:B------:R-:W-:Y:S01]  /*acd0*/  FSEL R213, R10, -INF , !P5 ;  /* 0xff8000000ad57808 */ /* 0x000fe20006800000 */
[----:B------:R-:W-:Y:S01]  /*ace0*/  FFMA.FTZ R10, R7, UR4, R142 ;  /* 0x00000004070a7c23 */ /* 0x000fe2000801008e */
[----:B------:R-:W-:Y:S01]  /*acf0*/  FSEL R64, R4, -INF , !P4 ;  /* 0xff80000004407808 */ /* 0x000fe20006000000 */
[----:B------:R-:W-:Y:S01]  /*ad00*/  FFMA.FTZ R4, R9, UR4, R45 ;  /* 0x0000000409047c23 */ /* 0x000fe2000801002d */
[----:B------:R-:W-:-:S02]  /*ad10*/  ISETP.GE.AND P5, PT, R5, R24, PT ;  /* 0x000000180500720c */ /* 0x000fc40003fa6270 */
[C---:B------:R-:W-:Y:S02]  /*ad20*/  ISETP.GE.AND P4, PT, R5.reuse, R25, PT ;  /* 0x000000190500720c */ /* 0x040fe40003f86270 */
[----:B------:R-:W-:Y:S02]  /*ad30*/  ISETP.GE.AND P1, PT, R5, R26, PT ;  /* 0x0000001a0500720c */ /* 0x000fe40003f26270 */
[----:B------:R-:W-:Y:S01]  /*ad40*/  FSEL R133, R4, -INF , !P0 ;  /* 0xff80000004857808 */ /* 0x000fe20004000000 */
[----:B-1----:R-:W-:Y:S01]  /*ad50*/  FFMA.FTZ R4, R8, UR4, R132 ;  /* 0x0000000408047c23 */ /* 0x002fe20008010084 */
[----:B------:R-:W-:Y:S02]  /*ad60*/  FSEL R143, R11, -INF , !P1 ;  /* 0xff8000000b8f7808 */ /* 0x000fe40004800000 */
[----:B------:R-:W-:Y:S01]  /*ad70*/  ISETP.GE.AND P0, PT, R3, R24, PT ;  /* 0x000000180300720c */ /* 0x000fe20003f06270 */
[----:B--2---:R-:W-:Y:S01]  /*ad80*/  FFMA.FTZ R6, R9, UR4, R54 ;  /* 0x0000000409067c23 */ /* 0x004fe20008010036 */
[----:B------:R-:W-:Y:S01]  /*ad90*/  ISETP.GE.AND P1, PT, R3, R27, PT ;  /* 0x0000001b0300720c */ /* 0x000fe20003f26270 */
[C---:B------:R-:W-:Y:S01]  /*ada0*/  FFMA.FTZ R9, R7.reuse, UR4, R140 ;  /* 0x0000000407097c23 */ /* 0x040fe2000801008c */
[----:B------:R-:W-:Y:S01]  /*adb0*/  MOV R231, R235 ;  /* 0x000000eb00e77202 */ /* 0x000fe20000000f00 */
[----:B------:R-:W-:Y:S01]  /*adc0*/  FFMA.FTZ R7, R7, UR4, R55 ;  /* 0x0000000407077c23 */ /* 0x000fe20008010037 */
[----:B------:R-:W-:-:S02]  /*add0*/  FSEL R138, R6, -INF , !P6 ;  /* 0xff800000068a7808 */ /* 0x000fc40007000000 */
[----:B------:R-:W-:Y:S01]  /*ade0*/  ISETP.GE.AND P6, PT, R5, R27, PT ;  /* 0x0000001b0500720c */ /* 0x000fe20003fc6270 */
[----:B------:R-:W1:Y:S01]  /*adf0*/  I2F R6, R2 ;  /* 0x0000000200067306 */ /* 0x000e620000201400 */
[----:B------:R-:W-:Y:S01]  /*ae00*/  FMUL.FTZ R5, R250, c[0x0][0x2ec] ;  /* 0x0000bb00fa057a20 */ /* 0x000fe20000410000 */
[----:B------:R-:W-:Y:S01]  /*ae10*/  FSEL R250, R10, -INF , !P5 ;  /* 0xff8000000afa7808 */ /* 0x000fe20006800000 */
[----:B------:R-:W-:Y:S01]  /*ae20*/  FMUL.FTZ R10, R232, c[0x0][0x2ec] ;  /* 0x0000bb00e80a7a20 */ /* 0x000fe20000410000 */
[----:B------:R-:W-:Y:S01]  /*ae30*/  FSEL R142, R9, -INF , !P4 ;  /* 0xff800000098e7808 */ /* 0x000fe20006000000 */
[----:B------:R-:W-:Y:S01]  /*ae40*/  IMAD.MOV.U32 R232, RZ, RZ, R249 ;  /* 0x000000ffffe87224 */ /* 0x000fe200078e00f9 */
[C---:B------:R-:W-:Y:S01]  /*ae50*/  ISETP.GE.AND P5, PT, R3.reuse, R25, PT ;  /* 0x000000190300720c */ /* 0x040fe20003fa6270 */
[----:B------:R-:W-:Y:S01]  /*ae60*/  IMAD.MOV.U32 R227, RZ, RZ, R231 ;  /* 0x000000ffffe37224 */ /* 0x000fe200078e00e7 */
[----:B------:R2:W-:Y:S01]  /*ae70*/  MUFU.TANH R14, R5 ;  /* 0x00000005000e7308 */ /* 0x0005e20000002400 */
[----:B------:R-:W-:Y:S01]  /*ae80*/  ISETP.GE.AND P4, PT, R3, R26, PT ;  /* 0x0000001a0300720c */ /* 0x000fe20003f86270 */
[C---:B------:R-:W-:Y:S01]  /*ae90*/  FFMA.FTZ R3, R8.reuse, UR4, R47 ;  /* 0x0000000408037c23 */ /* 0x040fe2000801002f */
[----:B------:R-:W-:Y:S01]  /*aea0*/  FSEL R58, R7, -INF , !P6 ;  /* 0xff800000073a7808 */ /* 0x000fe20007000000 */
[----:B------:R-:W-:Y:S01]  /*aeb0*/  FFMA.FTZ R7, R8, UR4, R46 ;  /* 0x0000000408077c23 */ /* 0x000fe2000801002e */
[----:B------:R-:W-:-:S02]  /*aec0*/  FSEL R234, R4, -INF , !P0 ;  /* 0xff80000004ea7808 */ /* 0x000fc40004000000 */
[----:B------:R-:W-:Y:S01]  /*aed0*/  FSEL R235, R3, -INF , !P5 ;  /* 0xff80000003eb7808 */ /* 0x000fe20006800000 */
[----:B------:R3:W-:Y:S01]  /*aee0*/  MUFU.TANH R28, R10 ;  /* 0x0000000a001c7308 */ /* 0x0007e20000002400 */
[----:B------:R-:W-:Y:S01]  /*aef0*/  FSEL R249, R7, -INF , !P4 ;  /* 0xff80000007f97808 */ /* 0x000fe20006000000 */
[----:B-1----:R-:W-:Y:S01]  /*af00*/  FFMA.FTZ R13, R6, UR4, R63 ;  /* 0x00000004060d7c23 */ /* 0x002fe2000801003f */
[----:B------:R-:W-:Y:S01]  /*af10*/  ISETP.GE.AND P6, PT, R2, R24, PT ;  /* 0x000000180200720c */ /* 0x000fe20003fc6270 */
[----:B------:R-:W-:Y:S01]  /*af20*/  FMUL.FTZ R3, R208, c[0x0][0x2ec] ;  /* 0x0000bb00d0037a20 */ /* 0x000fe20000410000 */
[----:B------:R-:W-:Y:S01]  /*af30*/  ISETP.GE.AND P0, PT, R2, R25, PT ;  /* 0x000000190200720c */ /* 0x000fe20003f06270 */
[----:B------:R-:W-:Y:S01]  /*af40*/  FFMA.FTZ R11, R6, UR4, R15 ;  /* 0x00000004060b7c23 */ /* 0x000fe2000801000f */
[----:B------:R-:W-:Y:S01]  /*af50*/  ISETP.GE.AND P5, PT, R2, R26, PT ;  /* 0x0000001a0200720c */ /* 0x000fe20003fa6270 */
[----:B------:R1:W-:Y:S01]  /*af60*/  MUFU.TANH R15, R3 ;  /* 0x00000003000f7308 */ /* 0x0003e20000002400 */
[----:B--2---:R-:W-:-:S02]  /*af70*/  IADD3 R5, R0, 0x30, RZ ;  /* 0x0000003000057810 */ /* 0x004fc40007ffe0ff */
[----:B------:R-:W-:Y:S01]  /*af80*/  ISETP.GE.AND P4, PT, R2, R27, PT ;  /* 0x0000001b0200720c */ /* 0x000fe20003f86270 */
[----:B------:R-:W-:Y:S01]  /*af90*/  FFMA.FTZ R2, R8, UR4, R44 ;  /* 0x0000000408027c23 */ /* 0x000fe2000801002c */
[----:B------:R-:W-:Y:S01]  /*afa0*/  IADD3 R4, R0, 0x31, RZ ;  /* 0x0000003100047810 */ /* 0x000fe20007ffe0ff */
[----:B------:R-:W-:Y:S01]  /*afb0*/  FFMA.FTZ R8, R6, UR4, R139 ;  /* 0x0000000406087c23 */ /* 0x000fe2000801008b */
[----:B------:R-:W-:Y:S01]  /*afc0*/  FSEL R231, R13, -INF , !P5 ;  /* 0xff8000000de77808 */ /* 0x000fe20006800000 */
[----:B------:R-:W2:Y:S01]  /*afd0*/  I2F R9, R5 ;  /* 0x0000000500097306 */ /* 0x000ea20000201400 */
[----:B------:R-:W-:Y:S01]  /*afe0*/  FSEL R2, R2, -INF , !P1 ;  /* 0xff80000002027808 */ /* 0x000fe20004800000 */
[----:B---3--:R-:W-:Y:S01]  /*aff0*/  FFMA.FTZ R10, R6, UR4, R141 ;  /* 0x00000004060a7c23 */ /* 0x008fe2000801008d */
[----:B------:R-:W-:Y:S01]  /*b000*/  FSEL R230, R8, -INF , !P0 ;  /* 0xff80000008e67808 */ /* 0x000fe20004000000 */
[----:B------:R-:W-:Y:S01]  /*b010*/  FMUL.FTZ R8, R209, c[0x0][0x2ec] ;  /* 0x0000bb00d1087a20 */ /* 0x000fe20000410000 */
[C---:B------:R-:W-:Y:S01]  /*b020*/  ISETP.GE.AND P1, PT, R5.reuse, R24, PT ;  /* 0x000000180500720c */ /* 0x040fe20003f26270 */
[----:B------:R3:W-:Y:S01]  /*b030*/  STL [R1+0x18], R2 ;  /* 0x0000180201007387 */ /* 0x0007e20000100800 */
[----:B------:R-:W-:Y:S01]  /*b040*/  FSEL R228, R10, -INF , !P6 ;  /* 0xff8000000ae47808 */ /* 0x000fe20007000000 */
[----:B------:R-:W4:Y:S01]  /*b050*/  I2F R7, R4 ;  /* 0x0000000400077306 */ /* 0x000f220000201400 */
[----:B------:R-:W-:-:S02]  /*b060*/  ISETP.GE.AND P6, PT, R5, R25, PT ;  /* 0x000000190500720c */ /* 0x000fc40003fc6270 */
[C---:B------:R-:W-:Y:S02]  /*b070*/  ISETP.GE.AND P0, PT, R5.reuse, R26, PT ;  /* 0x0000001a0500720c */ /* 0x040fe40003f06270 */
[----:B------:R-:W-:Y:S02]  /*b080*/  ISETP.GE.AND P5, PT, R5, R27, PT ;  /* 0x0000001b0500720c */ /* 0x000fe40003fa6270 */
[----:B-1----:R-:W-:Y:S01]  /*b090*/  IADD3 R3, R0, 0x38, RZ ;  /* 0x0000003800037810 */ /* 0x002fe20007ffe0ff */
[----:B--2---:R-:W-:Y:S01]  /*b0a0*/  FFMA.FTZ R5, R9, UR4, R37 ;  /* 0x0000000409057c23 */ /* 0x004fe20008010025 */
[----:B------:R-:W-:Y:S01]  /*b0b0*/  FSEL R56, R11, -INF , !P4 ;  /* 0xff8000000b387808 */ /* 0x000fe20006000000 */
[----:B------:R-:W-:Y:S01]  /*b0c0*/  FMUL.FTZ R11, R226, c[0x0][0x2ec] ;  /* 0x0000bb00e20b7a20 */ /* 0x000fe20000410000 */
[----:B------:R-:W-:Y:S01]  /*b0d0*/  I2F R6, R3 ;  /* 0x0000000300067306 */ /* 0x000fe20000201400 */
[----:B------:R-:W-:Y:S02]  /*b0e0*/  MOV R67, R232 ;  /* 0x000000e800437202 */ /* 0x000fe40000000f00 */
[----:B------:R-:W-:Y:S01]  /*b0f0*/  FSEL R229, R5, -INF , !P1 ;  /* 0xff80000005e57808 */ /* 0x000fe20004800000 */
[----:B------:R-:W-:Y:S01]  /*b100*/  FFMA.FTZ R5, R9, UR4, R14 ;  /* 0x0000000409057c23 */ /* 0x000fe2000801000e */
[CC--:B------:R-:W-:Y:S01]  /*b110*/  ISETP.GE.AND P4, PT, R4.reuse, R24.reuse, PT ;  /* 0x000000180400720c */ /* 0x0c0fe20003f86270 */
[----:B----4-:R-:W-:Y:S01]  /*b120*/  FFMA.FTZ R10, R7, UR4, R38 ;  /* 0x00000004070a7c23 */ /* 0x010fe20008010026 */
[-C--:B------:R-:W-:Y:S01]  /*b130*/  ISETP.GE.AND P1, PT, R4, R25.reuse, PT ;  /* 0x000000190400720c */ /* 0x080fe20003f26270 */
[----:B------:R-:W-:Y:S01]  /*b140*/  MUFU.TANH R11, R11 ;  /* 0x0000000b000b7308 */ /* 0x000fe20000002400 */
[----:B------:R-:W-:Y:S01]  /*b150*/  FSEL R46, R5, -INF , !P5 ;  /* 0xff800000052e7808 */ /* 0x000fe20006800000 */
[----:B------:R-:W-:Y:S01]  /*b160*/  FMUL.FTZ R5, R233, c[0x0][0x2ec] ;  /* 0x0000bb00e9057a20 */ /* 0x000fe20000410000 */
[----:B------:R-:W-:Y:S01]  /*b170*/  FSEL R225, R10, -INF , !P4 ;  /* 0xff8000000ae17808 */ /* 0x000fe20006000000 */
[----:B---3--:R-:W-:Y:S01]  /*b180*/  FFMA.FTZ R2, R9, UR4, R29 ;  /* 0x0000000409027c23 */ /* 0x008fe2000801001d */
[C---:B------:R-:W-:Y:S01]  /*b190*/  ISETP.GE.AND P5, PT, R0.reuse, R24, PT ;  /* 0x000000180000720c */ /* 0x040fe20003fa6270 */
[----:B------:R-:W-:Y:S01]  /*b1a0*/  FMUL.FTZ R14, R211, c[0x0][0x2ec] ;  /* 0x0000bb00d30e7a20 */ /* 0x000fe20000410000 */
[----:B------:R-:W-:Y:S01]  /*b1b0*/  ISETP.GE.AND P4, PT, R0, R25, PT ;  /* 0x000000190000720c */ /* 0x000fe20003f86270 */
[----:B------:R1:W-:Y:S01]  /*b1c0*/  MUFU.TANH R29, R8 ;  /* 0x00000008001d7308 */ /* 0x0003e20000002400 */
[----:B------:R-:W-:Y:S01]  /*b1d0*/  FSEL R232, R2, -INF , !P6 ;  /* 0xff80000002e87808 */ /* 0x000fe20007000000 */
[----:B------:R-:W-:Y:S01]  /*b1e0*/  FMUL.FTZ R10, R67, c[0x0][0x2ec] ;  /* 0x0000bb00430a7a20 */ /* 0x000fe20000410000 */
[----:B------:R-:W-:-:S02]  /*b1f0*/  ISETP.GE.AND P6, PT, R4, R26, PT ;  /* 0x0000001a0400720c */ /* 0x000fc40003fc6270 */
[----:B------:R-:W-:Y:S01]  /*b200*/  IADD3 R2, R0, 0x39, RZ ;  /* 0x0000003900027810 */ /* 0x000fe20007ffe0ff */
[----:B-1----:R-:W-:Y:S02]  /*b210*/  FFMA.FTZ R8, R9, UR4, R32 ;  /* 0x0000000409087c23 */ /* 0x002fe40008010020 */
[----:B------:R-:W-:-:S03]  /*b220*/  FFMA.FTZ R9, R7, UR4, R36 ;  /* 0x0000000407097c23 */ /* 0x000fc60008010024 */
[----:B------:R-:W-:Y:S01]  /*b230*/  FSEL R141, R8, -INF , !P0 ;  /* 0xff800000088d7808 */ /* 0x000fe20004000000 */
[----:B------:R-:W-:Y:S01]  /*b240*/  FMUL.FTZ R8, R210, c[0x0][0x2ec] ;  /* 0x0000bb00d2087a20 */ /* 0x000fe20000410000 */
[----:B------:R-:W-:Y:S02]  /*b250*/  ISETP.GE.AND P0, PT, R4, R27, PT ;  /* 0x0000001b0400720c */ /* 0x000fe40003f06270 */
[----:B------:R-:W-:Y:S01]  /*b260*/  FSEL R226, R9, -INF , !P1 ;  /* 0xff80000009e27808 */ /* 0x000fe20004800000 */
[----:B------:R1:W2:Y:S01]  /*b270*/  MUFU.TANH R13, R8 ;  /* 0x00000008000d7308 */ /* 0x0002a20000002400 */
[----:B------:R-:W-:-:S07]  /*b280*/  ISETP.GE.AND P1, PT, R0, R26, PT ;  /* 0x0000001a0000720c */ /* 0x000fce0003f26270 */
[----:B------:R-:W-:Y:S01]  /*b290*/  I2F R4, R2 ;  /* 0x0000000200047306 */ /* 0x000fe20000201400 */
[----:B-1----:R-:W-:-:S07]  /*b2a0*/  FFMA.FTZ R8, R7, UR4, R35 ;  /* 0x0000000407087c23 */ /* 0x002fce0008010023 */
[----:B------:R-:W-:Y:S01]  /*b2b0*/  MUFU.TANH R9, R14 ;  /* 0x0000000e00097308 */ /* 0x000fe20000002400 */
[----:B------:R-:W-:Y:S01]  /*b2c0*/  FFMA.FTZ R7, R7, UR4, R28 ;  /* 0x0000000407077c23 */ /* 0x000fe2000801001c */
[----:B------:R-:W-:Y:S02]  /*b2d0*/  FSEL R233, R8, -INF , !P6 ;  /* 0xff80000008e97808 */ /* 0x000fe40007000000 */
[----:B------:R-:W-:-:S04]  /*b2e0*/  ISETP.GE.AND P6, PT, R3, R24, PT ;  /* 0x000000180300720c */ /* 0x000fc80003fc6270 */
[----:B------:R1:W3:Y:S01]  /*b2f0*/  MUFU.TANH R8, R5 ;  /* 0x0000000500087308 */ /* 0x0002e20000002400 */
[----:B------:R-:W-:Y:S01]  /*b300*/  FSEL R40, R7, -INF , !P0 ;  /* 0xff80000007287808 */ /* 0x000fe20004000000 */
[----:B--2---:R-:W-:Y:S01]  /*b310*/  FFMA.FTZ R7, R6, UR4, R13 ;  /* 0x0000000406077c23 */ /* 0x004fe2000801000d */
[----:B------:R-:W-:-:S04]  /*b320*/  ISETP.GE.AND P0, PT, R3, R25, PT ;  /* 0x000000190300720c */ /* 0x000fc80003f06270 */
[----:B------:R-:W-:Y:S01]  /*b330*/  FSEL R211, R7, -INF , !P0 ;  /* 0xff80000007d37808 */ /* 0x000fe20004000000 */
[----:B------:R-:W-:Y:S01]  /*b340*/  FMUL.FTZ R7, R227, c[0x0][0x2ec] ;  /* 0x0000bb00e3077a20 */ /* 0x000fe20000410000 */
[----:B------:R-:W-:Y:S01]  /*b350*/  ISETP.GE.AND P0, PT, R0, R27, PT ;  /* 0x0000001b0000720c */ /* 0x000fe20003f06270 */
[----:B------:R-:W-:-:S04]  /*b360*/  FFMA.FTZ R0, R12, UR4, R252 ;  /* 0x000000040c007c23 */ /* 0x000fc800080100fc */
[----:B------:R-:W2:Y:S01]  /*b370*/  MUFU.TANH R7, R7 ;  /* 0x0000000700077308 */ /* 0x000ea20000002400 */
[----:B-1----:R-:W-:Y:S01]  /*b380*/  FFMA.FTZ R5, R6, UR4, R15 ;  /* 0x0000000406057c23 */ /* 0x002fe2000801000f */
[----:B------:R-:W-:Y:S02]  /*b390*/  FSEL R15, R0, -INF , !P1 ;  /* 0xff800000000f7808 */ /* 0x000fe40004800000 */
[----:B------:R-:W-:Y:S02]  /*b3a0*/  ISETP.GE.AND P1, PT, R2, R27, PT ;  /* 0x0000001b0200720c */ /* 0x000fe40003f26270 */
[----:B------:R-:W-:Y:S01]  /*b3b0*/  FSEL R210, R5, -INF , !P6 ;  /* 0xff80000005d27808 */ /* 0x000fe20007000000 */
[C---:B------:R-:W-:Y:S01]  /*b3c0*/  FFMA.FTZ R5, R6.reuse, UR4, R11 ;  /* 0x0000000406057c23 */ /* 0x040fe2000801000b */
[----:B------:R-:W-:Y:S01]  /*b3d0*/  ISETP.GE.AND P6, PT, R3, R26, PT ;  /* 0x0000001a0300720c */ /* 0x000fe20003fc6270 */
[----:B---3--:R-:W-:-:S03]  /*b3e0*/  FFMA.FTZ R6, R6, UR4, R8 ;  /* 0x0000000406067c23 */ /* 0x008fc60008010008 */
[----:B------:R-:W-:Y:S01]  /*b3f0*/  FSEL R227, R5, -INF , !P6 ;  /* 0xff80000005e37808 */ /* 0x000fe20007000000 */
[C---:B------:R-:W-:Y:S01]  /*b400*/  FFMA.FTZ R5, R12.reuse, UR4, R66 ;  /* 0x000000040c057c23 */ /* 0x040fe20008010042 */
[----:B------:R-:W-:Y:S01]  /*b410*/  ISETP.GE.AND P6, PT, R3, R27, PT ;  /* 0x0000001b0300720c */ /* 0x000fe20003fc6270 */
[C---:B------:R-:W-:Y:S02]  /*b420*/  FFMA.FTZ R3, R12.reuse, UR4, R65 ;  /* 0x000000040c037c23 */ /* 0x040fe40008010041 */
[----:B------:R-:W-:Y:S01]  /*b430*/  FFMA.FTZ R12, R12, UR4, R251 ;  /* 0x000000040c0c7c23 */ /* 0x000fe200080100fb */
[----:B------:R-:W-:Y:S01]  /*b440*/  FSEL R41, R6, -INF , !P6 ;  /* 0xff80000006297808 */ /* 0x000fe20007000000 */
[----:B--2---:R-:W-:Y:S01]  /*b450*/  FFMA.FTZ R0, R4, UR4, R7 ;  /* 0x0000000404007c23 */ /* 0x004fe20008010007 */
[----:B------:R-:W1:Y:S01]  /*b460*/  MUFU.TANH R6, R10 ;  /* 0x0000000a00067308 */ /* 0x000e620000002400 */
[----:B------:R-:W-:Y:S02]  /*b470*/  FSEL R13, R5, -INF , !P5 ;  /* 0xff800000050d7808 */ /* 0x000fe40006800000 */
[----:B------:R-:W-:-:S02]  /*b480*/  FSEL R12, R12, -INF , !P0 ;  /* 0xff8000000c0c7808 */ /* 0x000fc40004000000 */
[----:B------:R-:W-:Y:S02]  /*b490*/  PLOP3.LUT P0, PT, PT, PT, UP0, 0x80, 0x0 ;  /* 0x000000000000781c */ /* 0x000fe40003f0f008 */
[----:B------:R-:W-:Y:S01]  /*b4a0*/  FSEL R14, R3, -INF , !P4 ;  /* 0xff800000030e7808 */ /* 0x000fe20006000000 */
[----:B------:R-:W-:Y:S01]  /*b4b0*/  FFMA.FTZ R3, R4, UR4, R29 ;  /* 0x0000000404037c23 */ /* 0x000fe2000801001d */
[C---:B------:R-:W-:Y:S02]  /*b4c0*/  ISETP.GE.AND P6, PT, R2.reuse, R24, PT ;  /* 0x000000180200720c */ /* 0x040fe40003fc6270 */
[C---:B------:R-:W-:Y:S02]  /*b4d0*/  ISETP.GE.AND P5, PT, R2.reuse, R25, PT ;  /* 0x000000190200720c */ /* 0x040fe40003fa6270 */
[----:B------:R-:W-:Y:S01]  /*b4e0*/  ISETP.GE.AND P4, PT, R2, R26, PT ;  /* 0x0000001a0200720c */ /* 0x000fe20003f86270 */
[C---:B------:R-:W-:Y:S01]  /*b4f0*/  FFMA.FTZ R2, R4.reuse, UR4, R9 ;  /* 0x0000000404027c23 */ /* 0x040fe20008010009 */
[----:B------:R-:W-:Y:S01]  /*b500*/  FSEL R35, R3, -INF , !P6 ;  /* 0xff80000003237808 */ /* 0x000fe20007000000 */
[----:B-1----:R-:W-:Y:S01]  /*b510*/  FFMA.FTZ R4, R4, UR4, R6 ;  /* 0x0000000404047c23 */ /* 0x002fe20008010006 */
        /* <DEDUP_REMOVED lines=82> */
.L_x_416:
[----:B------:R-:W-:Y:S05]  /*ba40*/  BSYNC B0 ;  /* 0x0000000000007941 */ /* 0x000fea0003800000 */
.L_x_415:
[----:B------:R-:W0:Y:S02]  /*ba50*/  LDGDEPBAR ;  /* 0x00000000000079af */ /* 0x000e240000000000 */
.L_x_414:
[----:B------:R-:W-:Y:S04]  /*ba60*/  STL [R1+0xa8], R236 ;  /* 0x0000a8ec01007387 */ /* 0x000fe80000100800 */
[----:B------:R-:W-:Y:S04]  /*ba70*/  STL [R1+0xa4], R27 ;  /* 0x0000a41b01007387 */ /* 0x000fe80000100800 */
[----:B------:R-:W-:Y:S04]  /*ba80*/  STL [R1+0xa0], R26 ;  /* 0x0000a01a01007387 */ /* 0x000fe80000100800 */
[----:B------:R2:W-:Y:S04]  /*ba90*/  STL [R1+0x9c], R25 ;  /* 0x00009c1901007387 */ /* 0x0005e80000100800 */
[----:B--2---:R-:W2:Y:S01]  /*baa0*/  LDL.LU R25, [R1+0x18] ;  /* 0x0000180001197983 */ /* 0x004ea20000300800 */
[----:B------:R-:W-:-:S03]  /*bab0*/  FMNMX.FTZ R0, R137, R13, !PT ;  /* 0x0000000d89007209 */ /* 0x000fc60007810000 */
[----:B------:R-:W-:Y:S01]  /*bac0*/  STL [R1+0x98], R24 ;  /* 0x0000981801007387 */ /* 0x000fe20000100800 */
        /* <DEDUP_REMOVED lines=53> */
[----:B------:R-:W-:Y:S01]  /*be20*/  FMNMX.FTZ R4, R231, R4, !PT ;  /* 0x00000004e7047209 */ /* 0x000fe20007810000 */
[----:B------:R-:W3:Y:S01]  /*be30*/  SHFL.BFLY PT, R5, R2, 0x2, 0x1f ;  /* 0x0c401f0002057f89 */ /* 0x000ee200000e0000 */
[----:B------:R-:W-:Y:S02]  /*be40*/  FMNMX.FTZ R3, R133, R3, !PT ;  /* 0x0000000385037209 */ /* 0x000fe40007810000 */
[----:B------:R-:W-:-:S02]  /*be50*/  FMNMX.FTZ R4, R141, R4, !PT ;  /* 0x000000048d047209 */ /* 0x000fc40007810000 */
[----:B------:R-:W-:Y:S02]  /*be60*/  FMNMX.FTZ R3, R58, R3, !PT ;  /* 0x000000033a037209 */ /* 0x000fe40007810000 */
[----:B------:R-:W-:-:S04]  /*be70*/  FMNMX.FTZ R4, R233, R4, !PT ;  /* 0x00000004e9047209 */ /* 0x000fc80007810000 */
[----:B------:R-:W-:-:S04]  /*be80*/  FMNMX.FTZ R4, R227, R4, !PT ;  /* 0x00000004e3047209 */ /* 0x000fc80007810000 */
[----:B------:R-:W-:Y:S02]  /*be90*/  FMNMX.FTZ R4, R209, R4, !PT ;  /* 0x00000004d1047209 */ /* 0x000fe40007810000 */
[----:B-1----:R-:W-:-:S03]  /*bea0*/  FMNMX.FTZ R38, R0, R6, !PT ;  /* 0x0000000600267209 */ /* 0x002fc60007810000 */
[----:B------:R-:W1:Y:S01]  /*beb0*/  SHFL.BFLY PT, R8, R4, 0x2, 0x1f ;  /* 0x0c401f0004087f89 */ /* 0x000e6200000e0000 */
[----:B------:R-:W-:-:S03]  /*bec0*/  FSETP.NEU.FTZ.AND P6, PT, R38, -INF , PT ;  /* 0xff8000002600780b */ /* 0x000fc60003fdd000 */
[----:B------:R-:W-:Y:S01]  /*bed0*/  STL [R1+0x34], R38 ;  /* 0x0000342601007387 */ /* 0x000fe20000100800 */
[----:B---3--:R-:W-:-:S05]  /*bee0*/  FMNMX.FTZ R2, R2, R5, !PT ;  /* 0x0000000502027209 */ /* 0x008fca0007810000 */
[----:B------:R-:W3:Y:S01]  /*bef0*/  SHFL.BFLY PT, R7, R2, 0x1, 0x1f ;  /* 0x0c201f0002077f89 */ /* 0x000ee200000e0000 */
[----:B-1----:R-:W-:-:S05]  /*bf00*/  FMNMX.FTZ R4, R4, R8, !PT ;  /* 0x0000000804047209 */ /* 0x002fca0007810000 */
[----:B------:R-:W1:Y:S01]  /*bf10*/  SHFL.BFLY PT, R8, R4, 0x1, 0x1f ;  /* 0x0c201f0004087f89 */ /* 0x000e6200000e0000 */
[----:B---3--:R-:W-:-:S04]  /*bf20*/  FMNMX.FTZ R57, R2, R7, !PT ;  /* 0x0000000702397209 */ /* 0x008fc80007810000 */
[C---:B------:R-:W-:Y:S01]  /*bf30*/  FSETP.NEU.FTZ.AND P5, PT, R57.reuse, -INF , PT ;  /* 0xff8000003900780b */ /* 0x040fe20003fbd000 */
[----:B------:R-:W-:Y:S01]  /*bf40*/  FMUL.FTZ R28, R57, c[0x0][0x23c] ;  /* 0x00008f00391c7a20 */ /* 0x000fe20000410000 */
[----:B------:R-:W-:Y:S04]  /*bf50*/  STL [R1+0x30], R57 ;  /* 0x0000303901007387 */ /* 0x000fe80000100800 */
[----:B------:R-:W-:Y:S02]  /*bf60*/  FSEL R28, R28, RZ, P5 ;  /* 0x000000ff1c1c7208 */ /* 0x000fe40002800000 */
[----:B-1----:R-:W-:-:S04]  /*bf70*/  FMNMX.FTZ R252, R4, R8, !PT ;  /* 0x0000000804fc7209 */ /* 0x002fc80007810000 */
[C---:B------:R-:W-:Y:S01]  /*bf80*/  FSETP.NEU.FTZ.AND P4, PT, R252.reuse, -INF , PT ;  /* 0xff800000fc00780b */ /* 0x040fe20003f9d000 */
[----:B------:R-:W-:-:S05]  /*bf90*/  FMUL.FTZ R29, R252, c[0x0][0x23c] ;  /* 0x00008f00fc1d7a20 */ /* 0x000fca0000410000 */
[----:B------:R-:W-:Y:S02]  /*bfa0*/  FSEL R29, R29, RZ, P4 ;  /* 0x000000ff1d1d7208 */ /* 0x000fe40002000000 */
[----:B--2---:R-:W-:-:S04]  /*bfb0*/  FMNMX.FTZ R3, R25, R3, !PT ;  /* 0x0000000319037209 */ /* 0x004fc80007810000 */
[----:B------:R-:W-:-:S04]  /*bfc0*/  FMNMX.FTZ R3, R56, R3, !PT ;  /* 0x0000000338037209 */ /* 0x000fc80007810000 */
        /* <DEDUP_REMOVED lines=14> */
[----:B---3--:R-:W-:-:S06]  /*c0b0*/  FFMA.FTZ R2, R16, c[0x0][0x23c], -R3 ;  /* 0x00008f0010027a23 */ /* 0x008fcc0000010803 */
[----:B------:R1:W3:Y:S01]  /*c0c0*/  MUFU.EX2 R132, R2 ;  /* 0x0000000200847308 */ /* 0x0002e20000000800 */
[----:B--2---:R-:W2:Y:S01]  /*c0d0*/  SHFL.BFLY PT, R5, R0, 0x1, 0x1f ;  /* 0x0c201f0000057f89 */ /* 0x004ea200000e0000 */
[----:B----4-:R-:W-:Y:S01]  /*c0e0*/  F2FP.BF16.PACK_AB R8, R37, R236 ;  /* 0x000000ec2508723e */ /* 0x010fe200000010ff */
[----:B-1----:R-:W-:Y:S01]  /*c0f0*/  FFMA.FTZ R2, R14, c[0x0][0x23c], -R28 ;  /* 0x00008f000e027a23 */ /* 0x002fe2000001081c */
[----:B---3--:R-:W-:-:S04]  /*c100*/  F2FP.BF16.PACK_AB R10, R132, R42 ;  /* 0x0000002a840a723e */ /* 0x008fc800000010ff */
[----:B------:R1:W-:Y:S01]  /*c110*/  MUFU.EX2 R27, R2 ;  /* 0x00000002001b7308 */ /* 0x0003e20000000800 */
[----:B--2---:R-:W-:Y:S01]  /*c120*/  FMNMX.FTZ R251, R0, R5, !PT ;  /* 0x0000000500fb7209 */ /* 0x004fe20007810000 */
[----:B------:R-:W-:-:S03]  /*c130*/  FFMA.FTZ R0, R22, c[0x0][0x23c], -R29 ;  /* 0x00008f0016007a23 */ /* 0x000fc6000001081d */
[C---:B------:R-:W-:Y:S01]  /*c140*/  FSETP.NEU.FTZ.AND P1, PT, R251.reuse, -INF , PT ;  /* 0xff800000fb00780b */ /* 0x040fe20003f3d000 */
[----:B------:R-:W-:Y:S02]  /*c150*/  FMUL.FTZ R32, R251, c[0x0][0x23c] ;  /* 0x00008f00fb207a20 */ /* 0x000fe40000410000 */
[----:B------:R2:W-:Y:S01]  /*c160*/  MUFU.EX2 R140, R0 ;  /* 0x00000000008c7308 */ /* 0x0005e20000000800 */
[----:B-1----:R-:W-:Y:S01]  /*c170*/  FFMA.FTZ R2, R23, c[0x0][0x23c], -R28 ;  /* 0x00008f0017027a23 */ /* 0x002fe2000001081c */
[----:B------:R-:W-:Y:S02]  /*c180*/  MOV R23, R138 ;  /* 0x0000008a00177202 */ /* 0x000fe40000000f00 */
[----:B------:R-:W-:-:S04]  /*c190*/  FSEL R32, R32, RZ, P1 ;  /* 0x000000ff20207208 */ /* 0x000fc80000800000 */
[----:B------:R1:W-:Y:S01]  /*c1a0*/  MUFU.EX2 R36, R2 ;  /* 0x0000000200247308 */ /* 0x0003e20000000800 */
[----:B--2---:R-:W-:-:S07]  /*c1b0*/  FFMA.FTZ R0, R21, c[0x0][0x23c], -R29 ;  /* 0x00008f0015007a23 */ /* 0x004fce000001081d */
[----:B------:R2:W3:Y:S01]  /*c1c0*/  MUFU.EX2 R45, R0 ;  /* 0x00000000002d7308 */ /* 0x0004e20000000800 */
[----:B-1----:R-:W-:-:S07]  /*c1d0*/  FFMA.FTZ R2, R20, c[0x0][0x23c], -R28 ;  /* 0x00008f0014027a23 */ /* 0x002fce000001081c */
[----:B------:R1:W-:Y:S01]  /*c1e0*/  MUFU.EX2 R47, R2 ;  /* 0x00000002002f7308 */ /* 0x0003e20000000800 */
[----:B--2---:R-:W-:Y:S01]  /*c1f0*/  FFMA.FTZ R0, R12, c[0x0][0x23c], -R32 ;  /* 0x00008f000c007a23 */ /* 0x004fe20000010820 */
[----:B---3--:R-:W-:-:S06]  /*c200*/  F2FP.BF16.PACK_AB R6, R45, R140 ;  /* 0x0000008c2d06723e */ /* 0x008fcc00000010ff */
[----:B------:R2:W-:Y:S01]  /*c210*/  MUFU.EX2 R24, R0 ;  /* 0x0000000000187308 */ /* 0x0005e20000000800 */
[----:B-1----:R-:W-:Y:S02]  /*c220*/  FFMA.FTZ R2, R18, c[0x0][0x23c], -R28 ;  /* 0x00008f0012027a23 */ /* 0x002fe4000001081c */
[----:B------:R-:W-:Y:S05]  /*c230*/  LDSM.16.MT88.4 R16, [R238+0xc000] ;  /* 0x00c00000ee10783b */ /* 0x000fea0000004200 */
[----:B------:R1:W3:Y:S01]  /*c240*/  MUFU.EX2 R44, R2 ;  /* 0x00000002002c7308 */ /* 0x0002e20000000800 */
[----:B--2---:R-:W-:-:S07]  /*c250*/  FFMA.FTZ R0, R33, c[0x0][0x23c], -R32 ;  /* 0x00008f0021007a23 */ /* 0x004fce0000010820 */
[----:B------:R2:W-:Y:S01]  /*c260*/  MUFU.EX2 R5, R0 ;  /* 0x0000000000057308 */ /* 0x0005e20000000800 */
[----:B-1----:R-:W-:Y:S01]  /*c270*/  FFMA.FTZ R2, R15, c[0x0][0x23c], -R29 ;  /* 0x00008f000f027a23 */ /* 0x002fe2000001081d */
[----:B---3--:R-:W-:Y:S01]  /*c280*/  F2FP.BF16.PACK_AB R11, R44, R47 ;  /* 0x0000002f2c0b723e */ /* 0x008fe200000010ff */
[----:B------:R-:W1:Y:S05]  /*c290*/  LDSM.16.MT88.4 R12, [R237+0xc000] ;  /* 0x00c00000ed0c783b */ /* 0x000e6a0000004200 */
[----:B------:R3:W-:Y:S01]  /*c2a0*/  MUFU.EX2 R26, R2 ;  /* 0x00000002001a7308 */ /* 0x0007e20000000800 */
[----:B--2---:R-:W-:-:S07]  /*c2b0*/  FFMA.FTZ R0, R30, c[0x0][0x23c], -R32 ;  /* 0x00008f001e007a23 */ /* 0x004fce0000010820 */
[----:B------:R2:W-:Y:S01]  /*c2c0*/  MUFU.EX2 R20, R0 ;  /* 0x0000000000147308 */ /* 0x0005e20000000800 */
[----:B---3--:R-:W-:-:S07]  /*c2d0*/  FFMA.FTZ R2, R31, c[0x0][0x23c], -R29 ;  /* 0x00008f001f027a23 */ /* 0x008fce000001081d */
[----:B------:R3:W4:Y:S01]  /*c2e0*/  MUFU.EX2 R9, R2 ;  /* 0x0000000200097308 */ /* 0x0007220000000800 */
[----:B--2---:R-:W-:-:S05]  /*c2f0*/  FSEL R0, R57, RZ, P5 ;  /* 0x000000ff39007208 */ /* 0x004fca0002800000 */
[----:B------:R-:W-:Y:S01]  /*c300*/  FADD.FTZ R4, R136, -R0 ;  /* 0x8000000088047221 */ /* 0x000fe20000010000 */
[----:B------:R-:W-:Y:S02]  /*c310*/  FSEL R0, R252, RZ, P4 ;  /* 0x000000fffc007208 */ /* 0x000fe40002000000 */
[----:B---3--:R-:W-:Y:S01]  /*c320*/  FSEL R2, R38, RZ, P6 ;  /* 0x000000ff26027208 */ /* 0x008fe20003000000 */
[----:B------:R-:W-:Y:S01]  /*c330*/  FMUL.FTZ R30, R4, c[0x0][0x23c] ;  /* 0x00008f00041e7a20 */ /* 0x000fe20000410000 */
[----:B----4-:R-:W-:Y:S01]  /*c340*/  MOV R33, R9 ;  /* 0x0000000900217202 */ /* 0x010fe20000000f00 */
[----:B------:R-:W-:Y:S01]  /*c350*/  FADD.FTZ R4, R135, -R0 ;  /* 0x8000000087047221 */ /* 0x000fe20000010000 */
[----:B------:R-:W-:Y:S01]  /*c360*/  FSEL R0, R251, RZ, P1 ;  /* 0x000000fffb007208 */ /* 0x000fe20000800000 */
[----:B------:R-:W-:Y:S01]  /*c370*/  FADD.FTZ R2, R137, -R2 ;  /* 0x8000000289027221 */ /* 0x000fe20000010000 */
[----:B------:R-:W-:Y:S01]  /*c380*/  F2FP.BF16.PACK_AB R9, R36, R27 ;  /* 0x0000001b2409723e */ /* 0x000fe200000010ff */
[----:B------:R-:W-:Y:S01]  /*c390*/  FMUL.FTZ R4, R4, c[0x0][0x23c] ;  /* 0x00008f0004047a20 */ /* 0x000fe20000410000 */
[----:B------:R-:W2:Y:S01]  /*c3a0*/  MUFU.EX2 R30, R30 ;  /* 0x0000001e001e7308 */ /* 0x000ea20000000800 */
[----:B------:R-:W-:-:S02]  /*c3b0*/  FADD.FTZ R0, R134, -R0 ;  /* 0x8000000086007221 */ /* 0x000fc40000010000 */
[----:B------:R-:W-:Y:S02]  /*c3c0*/  FMUL.FTZ R2, R2, c[0x0][0x23c] ;  /* 0x00008f0002027a20 */ /* 0x000fe40000410000 */
[----:B------:R-:W-:-:S03]  /*c3d0*/  FMUL.FTZ R0, R0, c[0x0][0x23c] ;  /* 0x00008f0000007a20 */ /* 0x000fc60000410000 */
[----:B------:R-:W3:Y:S08]  /*c3e0*/  MUFU.EX2 R31, R4 ;  /* 0x00000004001f7308 */ /* 0x000ef00000000800 */
[----:B------:R4:W1:Y:S01]  /*c3f0*/  MUFU.EX2 R48, R0 ;  /* 0x0000000000307308 */ /* 0x0008620000000800 */
[-C--:B--2---:R-:W-:Y:S02]  /*c400*/  FMUL.FTZ R150, R150, R30.reuse ;  /* 0x0000001e96967220 */ /* 0x084fe40000410000 */
[----:B------:R-:W-:-:S02]  /*c410*/  FMUL.FTZ R151, R151, R30 ;  /* 0x0000001e97977220 */ /* 0x000fc40000410000 */
[-C--:B------:R-:W-:Y:S02]  /*c420*/  FMUL.FTZ R158, R158, R30.reuse ;  /* 0x0000001e9e9e7220 */ /* 0x080fe40000410000 */
[----:B------:R-:W-:Y:S01]  /*c430*/  FMUL.FTZ R159, R159, R30 ;  /* 0x0000001e9f9f7220 */ /* 0x000fe20000410000 */
[----:B------:R-:W2:Y:S01]  /*c440*/  MUFU.EX2 R2, R2 ;  /* 0x0000000200027308 */ /* 0x000ea20000000800 */
[-C--:B---3--:R-:W-:Y:S01]  /*c450*/  FMUL.FTZ R144, R144, R31.reuse ;  /* 0x0000001f90907220 */ /* 0x088fe20000410000 */
[----:B------:R-:W-:Y:S01]  /*c460*/  F2FP.BF16.PACK_AB R4, R33, R26 ;  /* 0x0000001a2104723e */ /* 0x000fe200000010ff */
[-C--:B------:R-:W-:Y:S02]  /*c470*/  FMUL.FTZ R145, R145, R31.reuse ;  /* 0x0000001f91917220 */ /* 0x080fe40000410000 */
[-C--:B------:R-:W-:Y:S02]  /*c480*/  FMUL.FTZ R152, R152, R31.reuse ;  /* 0x0000001f98987220 */ /* 0x080fe40000410000 */
[----:B------:R-:W-:-:S02]  /*c490*/  FMUL.FTZ R153, R153, R31 ;  /* 0x0000001f99997220 */ /* 0x000fc40000410000 */
[----:B----4-:R-:W-:Y:S01]  /*c4a0*/  FFMA.FTZ R0, R34, c[0x0][0x23c], -R32 ;  /* 0x00008f0022007a23 */ /* 0x010fe20000010820 */
[----:B------:R-:W-:Y:S01]  /*c4b0*/  MOV R34, R5 ;  /* 0x0000000500227202 */ /* 0x000fe20000000f00 */
[-C--:B-1----:R-:W-:Y:S02]  /*c4c0*/  FMUL.FTZ R146, R146, R48.reuse ;  /* 0x0000003092927220 */ /* 0x082fe40000410000 */
[----:B------:R-:W-:Y:S01]  /*c4d0*/  FMUL.FTZ R147, R147, R48 ;  /* 0x0000003093937220 */ /* 0x000fe20000410000 */
[----:B------:R-:W-:Y:S01]  /*c4e0*/  F2FP.BF16.PACK_AB R5, R34, R24 ;  /* 0x000000182205723e */ /* 0x000fe200000010ff */
[----:B------:R-:W1:Y:S01]  /*c4f0*/  MUFU.EX2 R0, R0 ;  /* 0x0000000000007308 */ /* 0x000e620000000800 */
[-C--:B--2---:R-:W-:Y:S02]  /*c500*/  FMUL.FTZ R148, R148, R2.reuse ;  /* 0x0000000294947220 */ /* 0x084fe40000410000 */
[----:B------:R-:W-:Y:S02]  /*c510*/  FMUL.FTZ R149, R149, R2 ;  /* 0x0000000295957220 */ /* 0x000fe40000410000 */
[----:B------:R-:W-:-:S02]  /*c520*/  FMUL.FTZ R154, R154, R48 ;  /* 0x000000309a9a7220 */ /* 0x000fc40000410000 */
[----:B------:R-:W-:Y:S02]  /*c530*/  FMUL.FTZ R155, R155, R48 ;  /* 0x000000309b9b7220 */ /* 0x000fe40000410000 */
[-C--:B------:R-:W-:Y:S01]  /*c540*/  FMUL.FTZ R156, R156, R2.reuse ;  /* 0x000000029c9c7220 */ /* 0x080fe20000410000 */
[C---:B------:R-:W-:Y:S01]  /*c550*/  HMMA.16816.F32.BF16 R148, R8.reuse, R12, R148 ;  /* 0x0000000c0894723c */ /* 0x040fe20000041894 */
[-C--:B------:R-:W-:Y:S02]  /*c560*/  FMUL.FTZ R157, R157, R2.reuse ;  /* 0x000000029d9d7220 */ /* 0x080fe40000410000 */
[-C--:B------:R-:W-:Y:S02]  /*c570*/  FMUL.FTZ R172, R172, R2.reuse ;  /* 0x00000002acac7220 */ /* 0x080fe40000410000 */
[----:B------:R-:W-:Y:S01]  /*c580*/  FMUL.FTZ R173, R173, R2 ;  /* 0x00000002adad7220 */ /* 0x000fe20000410000 */
[----:B-1----:R-:W-:Y:S01]  /*c590*/  F2FP.BF16.PACK_AB R7, R0, R20 ;  /* 0x000000140007723e */ /* 0x002fe200000010ff */
[-C--:B------:R-:W-:Y:S01]  /*c5a0*/  FMUL.FTZ R174, R174, R30.reuse ;  /* 0x0000001eaeae7220 */ /* 0x080fe20000410000 */
[----:B------:R-:W-:Y:S01]  /*c5b0*/  HMMA.16816.F32.BF16 R52, R8, R14, R156 ;  /* 0x0000000e0834723c */ /* 0x000fe2000004189c */
[----:B------:R-:W-:-:S02]  /*c5c0*/  FMUL.FTZ R175, R175, R30 ;  /* 0x0000001eafaf7220 */ /* 0x000fc40000410000 */
[-C--:B------:R-:W-:Y:S02]  /*c5d0*/  FMUL.FTZ R176, R176, R2.reuse ;  /* 0x00000002b0b07220 */ /* 0x080fe40000410000 */
[----:B------:R-:W-:Y:S02]  /*c5e0*/  FMUL.FTZ R177, R177, R2 ;  /* 0x00000002b1b17220 */ /* 0x000fe40000410000 */
[-C--:B------:R-:W-:Y:S01]  /*c5f0*/  FMUL.FTZ R178, R178, R30.reuse ;  /* 0x0000001eb2b27220 */ /* 0x080fe20000410000 */
[C---:B------:R-:W-:Y:S01]  /*c600*/  HMMA.16816.F32.BF16 R144, R4.reuse, R12, R144 ;  /* 0x0000000c0490723c */ /* 0x040fe20000041890 */
[----:B------:R-:W-:Y:S01]  /*c610*/  FMUL.FTZ R179, R179, R30 ;  /* 0x0000001eb3b37220 */ /* 0x000fe20000410000 */
[----:B------:R-:W-:Y:S01]  /*c620*/  MOV R158, R58 ;  /* 0x0000003a009e7202 */ /* 0x000fe20000000f00 */
[----:B------:R-:W-:Y:S01]  /*c630*/  FMUL.FTZ R180, R180, R31 ;  /* 0x0000001fb4b47220 */ /* 0x000fe20000410000 */
[----:B------:R-:W-:Y:S01]  /*c640*/  MOV R157, R57 ;  /* 0x00000039009d7202 */ /* 0x000fe20000000f00 */
[-C--:B------:R-:W-:Y:S01]  /*c650*/  FMUL.FTZ R181, R181, R31.reuse ;  /* 0x0000001fb5b57220 */ /* 0x080fe20000410000 */
[----:B------:R-:W-:Y:S01]  /*c660*/  MOV R156, R38 ;  /* 0x00000026009c7202 */ /* 0x000fe20000000f00 */
[-C--:B------:R-:W-:Y:S01]  /*c670*/  FMUL.FTZ R182, R182, R48.reuse ;  /* 0x00000030b6b67220 */ /* 0x080fe20000410000 */
[----:B------:R-:W-:Y:S01]  /*c680*/  HMMA.16816.F32.BF16 R152, R4, R14, R152 ;  /* 0x0000000e0498723c */ /* 0x000fe20000041898 */
[----:B------:R-:W1:Y:S01]  /*c690*/  LDSM.16.MT88.4 R12, [R240+0xc000] ;  /* 0x00c00000f00c783b */ /* 0x000e620000004200 */
[----:B------:R-:W-:Y:S01]  /*c6a0*/  FMUL.FTZ R183, R183, R48 ;  /* 0x00000030b7b77220 */ /* 0x000fe20000410000 */
[----:B------:R-:W-:Y:S01]  /*c6b0*/  MOV R159, R64 ;  /* 0x00000040009f7202 */ /* 0x000fe20000000f00 */
[----:B------:R-:W-:-:S02]  /*c6c0*/  FMUL.FTZ R184, R184, R31 ;  /* 0x0000001fb8b87220 */ /* 0x000fc40000410000 */
[-C--:B------:R-:W-:Y:S02]  /*c6d0*/  FMUL.FTZ R185, R185, R31.reuse ;  /* 0x0000001fb9b97220 */ /* 0x080fe40000410000 */
[-C--:B------:R-:W-:Y:S01]  /*c6e0*/  FMUL.FTZ R186, R186, R48.reuse ;  /* 0x00000030baba7220 */ /* 0x080fe20000410000 */
[----:B------:R-:W-:Y:S01]  /*c6f0*/  HMMA.16816.F32.BF16 R60, R8, R18, R172 ;  /* 0x00000012083c723c */ /* 0x000fe200000418ac */
[----:B------:R-:W-:Y:S02]  /*c700*/  FMUL.FTZ R187, R187, R48 ;  /* 0x00000030bbbb7220 */ /* 0x000fe40000410000 */
[-C--:B------:R-:W-:Y:S02]  /*c710*/  FMUL.FTZ R188, R188, R2.reuse ;  /* 0x00000002bcbc7220 */ /* 0x080fe40000410000 */
[----:B------:R-:W-:Y:S02]  /*c720*/  FMUL.FTZ R189, R189, R2 ;  /* 0x00000002bdbd7220 */ /* 0x000fe40000410000 */
[----:B------:R-:W-:Y:S01]  /*c730*/  FMUL.FTZ R190, R190, R30 ;  /* 0x0000001ebebe7220 */ /* 0x000fe20000410000 */
[----:B------:R-:W-:Y:S01]  /*c740*/  MOV R174, R56 ;  /* 0x0000003800ae7202 */ /* 0x000fe20000000f00 */
[----:B------:R-:W-:Y:S01]  /*c750*/  FMUL.FTZ R191, R191, R30 ;  /* 0x0000001ebfbf7220 */ /* 0x000fe20000410000 */
[----:B------:R-:W-:Y:S01]  /*c760*/  MOV R172, R40 ;  /* 0x0000002800ac7202 */ /* 0x000fe20000000f00 */
[----:B------:R-:W-:-:S02]  /*c770*/  FMUL.FTZ R168, R168, R31 ;  /* 0x0000001fa8a87220 */ /* 0x000fc40000410000 */
[----:B------:R-:W-:Y:S02]  /*c780*/  FMUL.FTZ R169, R169, R31 ;  /* 0x0000001fa9a97220 */ /* 0x000fe40000410000 */
[-C--:B------:R-:W-:Y:S02]  /*c790*/  FMUL.FTZ R170, R170, R48.reuse ;  /* 0x00000030aaaa7220 */ /* 0x080fe40000410000 */
[----:B------:R-:W-:Y:S02]  /*c7a0*/  FMUL.FTZ R171, R171, R48 ;  /* 0x00000030abab7220 */ /* 0x000fe40000410000 */
[-C--:B------:R-:W-:Y:S02]  /*c7b0*/  FMUL.FTZ R68, R68, R2.reuse ;  /* 0x0000000244447220 */ /* 0x080fe40000410000 */
[----:B------:R-:W-:Y:S02]  /*c7c0*/  FMUL.FTZ R69, R69, R2 ;  /* 0x0000000245457220 */ /* 0x000fe40000410000 */
[-C--:B------:R-:W-:Y:S01]  /*c7d0*/  FMUL.FTZ R70, R70, R30.reuse ;  /* 0x0000001e46467220 */ /* 0x080fe20000410000 */
[----:B------:R-:W-:Y:S01]  /*c7e0*/  HMMA.16816.F32.BF16 R64, R4, R18, R168 ;  /* 0x000000120440723c */ /* 0x000fe200000418a8 */
[----:B------:R-:W-:-:S02]  /*c7f0*/  FMUL.FTZ R71, R71, R30 ;  /* 0x0000001e47477220 */ /* 0x000fc40000410000 */
[-C--:B------:R-:W-:Y:S02]  /*c800*/  FMUL.FTZ R72, R72, R31.reuse ;  /* 0x0000001f48487220 */ /* 0x080fe40000410000 */
[----:B------:R-:W-:Y:S02]  /*c810*/  FMUL.FTZ R73, R73, R31 ;  /* 0x0000001f49497220 */ /* 0x000fe40000410000 */
[----:B------:R-:W-:Y:S01]  /*c820*/  MOV R169, R0 ;  /* 0x0000000000a97202 */ /* 0x000fe20000000f00 */
[----:B-1----:R-:W-:Y:S01]  /*c830*/  HMMA.16816.F32.BF16 R56, R8, R12, R176 ;  /* 0x0000000c0838723c */ /* 0x002fe200000418b0 */
[----:B------:R-:W-:Y:S01]  /*c840*/  FFMA.FTZ R0, R221, c[0x0][0x23c], -R3 ;  /* 0x00008f00dd007a23 */ /* 0x000fe20000010803 */
[----:B------:R-:W-:Y:S01]  /*c850*/  MOV R171, R44 ;  /* 0x0000002c00ab7202 */ /* 0x000fe20000000f00 */
[-C--:B------:R-:W-:Y:S02]  /*c860*/  FMUL.FTZ R74, R74, R48.reuse ;  /* 0x000000304a4a7220 */ /* 0x080fe40000410000 */
[----:B------:R1:W-:Y:S01]  /*c870*/  MUFU.EX2 R168, R0 ;  /* 0x0000000000a87308 */ /* 0x0003e20000000800 */
[----:B------:R-:W-:Y:S01]  /*c880*/  FMUL.FTZ R75, R75, R48 ;  /* 0x000000304b4b7220 */ /* 0x000fe20000410000 */
[----:B------:R-:W-:Y:S01]  /*c890*/  MOV R177, R39 ;  /* 0x0000002700b17202 */ /* 0x000fe20000000f00 */
[----:B------:R-:W-:Y:S01]  /*c8a0*/  HMMA.16816.F32.BF16 R184, R4, R14, R184 ;  /* 0x0000000e04b8723c */ /* 0x000fe200000418b8 */
[----:B------:R-:W-:Y:S01]  /*c8b0*/  MOV R179, R37 ;  /* 0x0000002500b37202 */ /* 0x000fe20000000f00 */
[----:B------:R-:W-:Y:S01]  /*c8c0*/  FMUL.FTZ R80, R80, R2 ;  /* 0x0000000250507220 */ /* 0x000fe20000410000 */
[----:B------:R-:W-:Y:S01]  /*c8d0*/  MOV R178, R36 ;  /* 0x0000002400b27202 */ /* 0x000fe20000000f00 */
[----:B------:R-:W-:Y:S01]  /*c8e0*/  FMUL.FTZ R81, R81, R2 ;  /* 0x0000000251517220 */ /* 0x000fe20000410000 */
[----:B------:R-:W-:Y:S01]  /*c8f0*/  MOV R176, R41 ;  /* 0x0000002900b07202 */ /* 0x000fe20000000f00 */
[----:B------:R-:W-:-:S02]  /*c900*/  FMUL.FTZ R82, R82, R30 ;  /* 0x0000001e52527220 */ /* 0x000fc40000410000 */
[----:B------:R-:W-:Y:S01]  /*c910*/  HMMA.16816.F32.BF16 R36, R4, R12, R180 ;  /* 0x0000000c0424723c */ /* 0x000fe200000418b4 */
[----:B------:R-:W-:Y:S02]  /*c920*/  FMUL.FTZ R83, R83, R30 ;  /* 0x0000001e53537220 */ /* 0x000fe40000410000 */
[-C--:B------:R-:W-:Y:S02]  /*c930*/  FMUL.FTZ R76, R76, R31.reuse ;  /* 0x0000001f4c4c7220 */ /* 0x080fe40000410000 */
[----:B-1----:R-:W-:Y:S02]  /*c940*/  FFMA.FTZ R0, R217, c[0x0][0x23c], -R3 ;  /* 0x00008f00d9007a23 */ /* 0x002fe40000010803 */
[----:B------:R-:W-:Y:S01]  /*c950*/  MOV R182, R132 ;  /* 0x0000008400b67202 */ /* 0x000fe20000000f00 */
[----:B------:R-:W-:Y:S01]  /*c960*/  HMMA.16816.F32.BF16 R188, R8, R14, R188 ;  /* 0x0000000e08bc723c */ /* 0x000fe200000418bc */
[----:B------:R-:W1:Y:S01]  /*c970*/  LDSM.16.MT88.4 R12, [R237+0xe000] ;  /* 0x00e00000ed0c783b */ /* 0x000e620000004200 */
[----:B------:R2:W-:Y:S01]  /*c980*/  MUFU.EX2 R173, R0 ;  /* 0x0000000000ad7308 */ /* 0x0005e20000000800 */
[----:B------:R-:W-:Y:S01]  /*c990*/  MOV R183, R42 ;  /* 0x0000002a00b77202 */ /* 0x000fe20000000f00 */
[----:B------:R-:W-:Y:S01]  /*c9a0*/  FMUL.FTZ R77, R77, R31 ;  /* 0x0000001f4d4d7220 */ /* 0x000fe20000410000 */
[----:B------:R-:W-:Y:S01]  /*c9b0*/  MOV R180, R47 ;  /* 0x0000002f00b47202 */ /* 0x000fe20000000f00 */
[----:B------:R-:W-:Y:S01]  /*c9c0*/  FMUL.FTZ R78, R78, R48 ;  /* 0x000000304e4e7220 */ /* 0x000fe20000410000 */
[----:B------:R-:W-:Y:S01]  /*c9d0*/  MOV R181, R46 ;  /* 0x0000002e00b57202 */ /* 0x000fe20000000f00 */
[----:B------:R-:W-:-:S02]  /*c9e0*/  FMUL.FTZ R79, R79, R48 ;  /* 0x000000304f4f7220 */ /* 0x000fc40000410000 */
[----:B------:R-:W-:Y:S02]  /*c9f0*/  IMAD.MOV.U32 R170, RZ, RZ, R45 ;  /* 0x000000ffffaa7224 */ /* 0x000fe400078e002d */
[-C--:B------:R-:W-:Y:S02]  /*ca00*/  FMUL.FTZ R160, R160, R2.reuse ;  /* 0x00000002a0a07220 */ /* 0x080fe40000410000 */
[----:B------:R-:W-:Y:S02]  /*ca10*/  FMUL.FTZ R161, R161, R2 ;  /* 0x00000002a1a17220 */ /* 0x000fe40000410000 */
[-C--:B------:R-:W-:Y:S02]  /*ca20*/  FMUL.FTZ R162, R162, R30.reuse ;  /* 0x0000001ea2a27220 */ /* 0x080fe40000410000 */
[----:B--2---:R-:W-:Y:S02]  /*ca30*/  FFMA.FTZ R0, R212, c[0x0][0x23c], -R3 ;  /* 0x00008f00d4007a23 */ /* 0x004fe40000010803 */
        /* <DEDUP_REMOVED lines=9> */
[----:B------:R-:W-:Y:S01]  /*cad0*/  HMMA.16816.F32.BF16 R164, R4, R16, R164 ;  /* 0x0000001004a4723c */ /* 0x000fe200000418a4 */
[----:B------:R-:W2:Y:S01]  /*cae0*/  LDSM.16.MT88.4 R16, [R239+0xc000] ;  /* 0x00c00000ef10783b */ /* 0x000ea20000004200 */
[----:B------:R-:W-:Y:S02]  /*caf0*/  FMUL.FTZ R195, R195, R30 ;  /* 0x0000001ec3c37220 */ /* 0x000fe40000410000 */
[-C--:B------:R-:W-:Y:S02]  /*cb00*/  FMUL.FTZ R196, R196, R31.reuse ;  /* 0x0000001fc4c47220 */ /* 0x080fe40000410000 */
[----:B------:R-:W-:Y:S02]  /*cb10*/  FMUL.FTZ R197, R197, R31 ;  /* 0x0000001fc5c57220 */ /* 0x000fe40000410000 */
[----:B-1----:R-:W-:Y:S01]  /*cb20*/  HMMA.16816.F32.BF16 R136, R8, R12, R68 ;  /* 0x0000000c0888723c */ /* 0x002fe20000041844 */
[----:B------:R1:W-:Y:S01]  /*cb30*/  MUFU.EX2 R69, R0 ;  /* 0x0000000000457308 */ /* 0x0003e20000000800 */
[----:B------:R-:W-:-:S02]  /*cb40*/  FMUL.FTZ R198, R198, R48 ;  /* 0x00000030c6c67220 */ /* 0x000fc40000410000 */
[----:B------:R-:W-:Y:S02]  /*cb50*/  FMUL.FTZ R199, R199, R48 ;  /* 0x00000030c7c77220 */ /* 0x000fe40000410000 */
[----:B------:R-:W-:Y:S01]  /*cb60*/  FMUL.FTZ R200, R200, R31 ;  /* 0x0000001fc8c87220 */ /* 0x000fe20000410000 */
[----:B------:R-:W-:Y:S01]  /*cb70*/  MOV R68, R133 ;  /* 0x0000008500447202 */ /* 0x000fe20000000f00 */
[C---:B------:R-:W-:Y:S01]  /*cb80*/  HMMA.16816.F32.BF16 R44, R4.reuse, R14, R76 ;  /* 0x0000000e042c723c */ /* 0x040fe2000004184c */
[----:B------:R-:W-:Y:S01]  /*cb90*/  FMUL.FTZ R201, R201, R31 ;  /* 0x0000001fc9c97220 */ /* 0x000fe20000410000 */
[----:B------:R-:W-:Y:S01]  /*cba0*/  MOV R71, R142 ;  /* 0x0000008e00477202 */ /* 0x000fe20000000f00 */
[-C--:B------:R-:W-:Y:S02]  /*cbb0*/  FMUL.FTZ R202, R202, R48.reuse ;  /* 0x00000030caca7220 */ /* 0x080fe40000410000 */
[----:B------:R-:W-:Y:S02]  /*cbc0*/  FMUL.FTZ R203, R203, R48 ;  /* 0x00000030cbcb7220 */ /* 0x000fe40000410000 */
[----:B------:R-:W-:Y:S01]  /*cbd0*/  FMUL.FTZ R204, R204, R2 ;  /* 0x00000002cccc7220 */ /* 0x000fe20000410000 */
[----:B------:R-:W-:Y:S01]  /*cbe0*/  HMMA.16816.F32.BF16 R132, R4, R12, R72 ;  /* 0x0000000c0484723c */ /* 0x000fe20000041848 */
[----:B-1----:R-:W-:Y:S01]  /*cbf0*/  FFMA.FTZ R0, R49, c[0x0][0x23c], -R3 ;  /* 0x00008f0031007a23 */ /* 0x002fe20000010803 */
[----:B------:R-:W-:Y:S01]  /*cc00*/  MOV R79, R20 ;  /* 0x00000014004f7202 */ /* 0x000fe20000000f00 */
[----:B------:R-:W-:Y:S01]  /*cc10*/  FMUL.FTZ R205, R205, R2 ;  /* 0x00000002cdcd7220 */ /* 0x000fe20000410000 */
[----:B------:R-:W-:Y:S01]  /*cc20*/  MOV R78, R143 ;  /* 0x0000008f004e7202 */ /* 0x000fe20000000f00 */
[----:B------:R-:W-:-:S02]  /*cc30*/  FMUL.FTZ R206, R206, R30 ;  /* 0x0000001ecece7220 */ /* 0x000fc40000410000 */
[----:B------:R-:W-:Y:S01]  /*cc40*/  MOV R72, R43 ;  /* 0x0000002b00487202 */ /* 0x000fe20000000f00 */
[----:B------:R-:W-:Y:S01]  /*cc50*/  FMUL.FTZ R207, R207, R30 ;  /* 0x0000001ecfcf7220 */ /* 0x000fe20000410000 */
[C---:B------:R-:W-:Y:S01]  /*cc60*/  HMMA.16816.F32.BF16 R40, R8.reuse, R14, R80 ;  /* 0x0000000e0828723c */ /* 0x040fe20000041850 */
[----:B------:R1:W-:Y:S01]  /*cc70*/  MUFU.EX2 R82, R0 ;  /* 0x0000000000527308 */ /* 0x0003e20000000800 */
[----:B------:R-:W-:Y:S01]  /*cc80*/  MOV R75, R23 ;  /* 0x00000017004b7202 */ /* 0x000fe20000000f00 */
[----:B------:R-:W3:Y:S01]  /*cc90*/  LDSM.16.MT88.4 R12, [R240+0xe000] ;  /* 0x00e00000f00c783b */ /* 0x000ee20000004200 */
[-C--:B------:R-:W-:Y:S01]  /*cca0*/  FMUL.FTZ R88, R88, R31.reuse ;  /* 0x0000001f58587220 */ /* 0x080fe20000410000 */
[----:B------:R-:W-:Y:S01]  /*ccb0*/  MOV R73, R140 ;  /* 0x0000008c00497202 */ /* 0x000fe20000000f00 */
[----:B------:R-:W-:Y:S01]  /*ccc0*/  FMUL.FTZ R89, R89, R31 ;  /* 0x0000001f59597220 */ /* 0x000fe20000410000 */
[----:B------:R-:W4:Y:S01]  /*ccd0*/  LDSM.16.MT88.4 R20, [R239+0xe000] ;  /* 0x00e00000ef14783b */ /* 0x000f220000004200 */
[----:B--2---:R-:W-:Y:S01]  /*cce0*/  HMMA.16816.F32.BF16 R192, R8, R16, R192 ;  /* 0x0000001008c0723c */ /* 0x004fe200000418c0 */
[-C--:B------:R-:W-:Y:S01]  /*ccf0*/  FMUL.FTZ R90, R90, R48.reuse ;  /* 0x000000305a5a7220 */ /* 0x080fe20000410000 */
[----:B------:R-:W-:Y:S01]  /*cd00*/  MOV R74, R141 ;  /* 0x0000008d004a7202 */ /* 0x000fe20000000f00 */
[----:B------:R-:W-:-:S02]  /*cd10*/  FMUL.FTZ R91, R91, R48 ;  /* 0x000000305b5b7220 */ /* 0x000fc40000410000 */
[-C--:B------:R-:W-:Y:S02]  /*cd20*/  FMUL.FTZ R92, R92, R31.reuse ;  /* 0x0000001f5c5c7220 */ /* 0x080fe40000410000 */
[-C--:B------:R-:W-:Y:S01]  /*cd30*/  FMUL.FTZ R93, R93, R31.reuse ;  /* 0x0000001f5d5d7220 */ /* 0x080fe20000410000 */
[C---:B------:R-:W-:Y:S01]  /*cd40*/  HMMA.16816.F32.BF16 R196, R4.reuse, R16, R196 ;  /* 0x0000001004c4723c */ /* 0x040fe200000418c4 */
[----:B-1----:R-:W-:Y:S02]  /*cd50*/  FFMA.FTZ R0, R222, c[0x0][0x23c], -R28 ;  /* 0x00008f00de007a23 */ /* 0x002fe4000001081c */
[-C--:B------:R-:W-:Y:S02]  /*cd60*/  FMUL.FTZ R94, R94, R48.reuse ;  /* 0x000000305e5e7220 */ /* 0x080fe40000410000 */
[----:B------:R1:W-:Y:S01]  /*cd70*/  MUFU.EX2 R175, R0 ;  /* 0x0000000000af7308 */ /* 0x0003e20000000800 */
[----:B------:R-:W-:Y:S02]  /*cd80*/  FMUL.FTZ R95, R95, R48 ;  /* 0x000000305f5f7220 */ /* 0x000fe40000410000 */
[----:B------:R-:W-:Y:S01]  /*cd90*/  HMMA.16816.F32.BF16 R200, R4, R18, R200 ;  /* 0x0000001204c8723c */ /* 0x000fe200000418c8 */
[----:B------:R-:W-:-:S02]  /*cda0*/  FMUL.FTZ R104, R104, R31 ;  /* 0x0000001f68687220 */ /* 0x000fc40000410000 */
[-C--:B------:R-:W-:Y:S02]  /*cdb0*/  FMUL.FTZ R105, R105, R31.reuse ;  /* 0x0000001f69697220 */ /* 0x080fe40000410000 */
[-C--:B------:R-:W-:Y:S02]  /*cdc0*/  FMUL.FTZ R106, R106, R48.reuse ;  /* 0x000000306a6a7220 */ /* 0x080fe40000410000 */
[----:B------:R-:W-:Y:S01]  /*cdd0*/  FMUL.FTZ R107, R107, R48 ;  /* 0x000000306b6b7220 */ /* 0x000fe20000410000 */
[----:B------:R-:W-:Y:S01]  /*cde0*/  HMMA.16816.F32.BF16 R204, R8, R18, R204 ;  /* 0x0000001208cc723c */ /* 0x000fe200000418cc */
[----:B------:R-:W2:Y:S01]  /*cdf0*/  LDSM.16.MT88.4 R16, [R238+0xe000] ;  /* 0x00e00000ee10783b */ /* 0x000ea20000004200 */
[-C--:B------:R-:W-:Y:S02]  /*ce00*/  FMUL.FTZ R108, R108, R31.reuse ;  /* 0x0000001f6c6c7220 */ /* 0x080fe40000410000 */
[----:B------:R-:W-:Y:S02]  /*ce10*/  FMUL.FTZ R109, R109, R31 ;  /* 0x0000001f6d6d7220 */ /* 0x000fe40000410000 */
[----:B-1----:R-:W-:-:S02]  /*ce20*/  FFMA.FTZ R0, R218, c[0x0][0x23c], -R28 ;  /* 0x00008f00da007a23 */ /* 0x002fc4000001081c */
[-C--:B------:R-:W-:Y:S02]  /*ce30*/  FMUL.FTZ R110, R110, R48.reuse ;  /* 0x000000306e6e7220 */ /* 0x080fe40000410000 */
[----:B------:R1:W1:Y:S01]  /*ce40*/  MUFU.EX2 R76, R0 ;  /* 0x00000000004c7308 */ /* 0x0002620000000800 */
[-C--:B------:R-:W-:Y:S01]  /*ce50*/  FMUL.FTZ R111, R111, R48.reuse ;  /* 0x000000306f6f7220 */ /* 0x080fe20000410000 */
[C---:B---3--:R-:W-:Y:S01]  /*ce60*/  HMMA.16816.F32.BF16 R104, R4.reuse, R12, R104 ;  /* 0x0000000c0468723c */ /* 0x048fe20000041868 */
[-C--:B------:R-:W-:Y:S02]  /*ce70*/  FMUL.FTZ R120, R120, R31.reuse ;  /* 0x0000001f78787220 */ /* 0x080fe40000410000 */
[-C--:B------:R-:W-:Y:S02]  /*ce80*/  FMUL.FTZ R121, R121, R31.reuse ;  /* 0x0000001f79797220 */ /* 0x080fe40000410000 */
[-C--:B------:R-:W-:Y:S02]  /*ce90*/  FMUL.FTZ R122, R122, R48.reuse ;  /* 0x000000307a7a7220 */ /* 0x080fe40000410000 */
[----:B------:R-:W-:Y:S01]  /*cea0*/  FMUL.FTZ R123, R123, R48 ;  /* 0x000000307b7b7220 */ /* 0x000fe20000410000 */
[----:B------:R-:W-:Y:S01]  /*ceb0*/  HMMA.16816.F32.BF16 R108, R4, R14, R108 ;  /* 0x0000000e046c723c */ /* 0x000fe2000004186c */
[----:B------:R-:W-:-:S02]  /*cec0*/  FMUL.FTZ R124, R124, R31 ;  /* 0x0000001f7c7c7220 */ /* 0x000fc40000410000 */
[----:B------:R-:W-:Y:S02]  /*ced0*/  FMUL.FTZ R125, R125, R31 ;  /* 0x0000001f7d7d7220 */ /* 0x000fe40000410000 */
[-C--:B------:R-:W-:Y:S02]  /*cee0*/  FMUL.FTZ R126, R126, R48.reuse ;  /* 0x000000307e7e7220 */ /* 0x080fe40000410000 */
[----:B-1----:R-:W-:Y:S01]  /*cef0*/  FFMA.FTZ R0, R214, c[0x0][0x23c], -R28 ;  /* 0x00008f00d6007a23 */ /* 0x002fe2000001081c */
[----:B----4-:R-:W-:Y:S01]  /*cf00*/  HMMA.16816.F32.BF16 R120, R4, R20, R120 ;  /* 0x000000140478723c */ /* 0x010fe20000041878 */
[----:B------:R-:W-:Y:S02]  /*cf10*/  FMUL.FTZ R127, R127, R48 ;  /* 0x000000307f7f7220 */ /* 0x000fe40000410000 */
[----:B------:R1:W-:Y:S01]  /*cf20*/  MUFU.EX2 R70, R0 ;  /* 0x0000000000467308 */ /* 0x0003e20000000800 */
[----:B------:R-:W-:Y:S01]  /*cf30*/  MOV R77, R78 ;  /* 0x0000004e004d7202 */ /* 0x000fe20000000f00 */
[----:B------:R-:W-:-:S02]  /*cf40*/  FMUL.FTZ R100, R100, R2 ;  /* 0x0000000264647220 */ /* 0x000fc40000410000 */
[----:B------:R-:W-:Y:S01]  /*cf50*/  FMUL.FTZ R101, R101, R2 ;  /* 0x0000000265657220 */ /* 0x000fe20000410000 */
[C---:B------:R-:W-:Y:S01]  /*cf60*/  HMMA.16816.F32.BF16 R124, R4.reuse, R22, R124 ;  /* 0x00000016047c723c */ /* 0x040fe2000004187c */
[-C--:B------:R-:W-:Y:S02]  /*cf70*/  FMUL.FTZ R102, R102, R30.reuse ;  /* 0x0000001e66667220 */ /* 0x080fe40000410000 */
[----:B------:R-:W-:Y:S02]  /*cf80*/  FMUL.FTZ R103, R103, R30 ;  /* 0x0000001e67677220 */ /* 0x000fe40000410000 */
[-C--:B------:R-:W-:Y:S02]  /*cf90*/  FMUL.FTZ R112, R112, R2.reuse ;  /* 0x0000000270707220 */ /* 0x080fe40000410000 */
[----:B------:R-:W-:Y:S01]  /*cfa0*/  FMUL.FTZ R113, R113, R2 ;  /* 0x0000000271717220 */ /* 0x000fe20000410000 */
[----:B--2---:R-:W-:Y:S01]  /*cfb0*/  HMMA.16816.F32.BF16 R88, R4, R16, R88 ;  /* 0x000000100458723c */ /* 0x004fe20000041858 */
[----:B------:R-:W-:-:S02]  /*cfc0*/  FMUL.FTZ R114, R114, R30 ;  /* 0x0000001e72727220 */ /* 0x000fc40000410000 */
[----:B-1----:R-:W-:Y:S01]  /*cfd0*/  FFMA.FTZ R0, R50, c[0x0][0x23c], -R28 ;  /* 0x00008f0032007a23 */ /* 0x002fe2000001081c */
[----:B------:R-:W-:Y:S01]  /*cfe0*/  MOV R50, R76 ;  /* 0x0000004c00327202 */ /* 0x000fe20000000f00 */
[----:B------:R-:W-:Y:S01]  /*cff0*/  FMUL.FTZ R115, R115, R30 ;  /* 0x0000001e73737220 */ /* 0x000fe20000410000 */
[----:B------:R-:W2:Y:S01]  /*d000*/  LDL.LU R76, [R1+0x50] ;  /* 0x00005000014c7983 */ /* 0x000ea20000300800 */
[-C--:B------:R-:W-:Y:S01]  /*d010*/  FMUL.FTZ R84, R84, R2.reuse ;  /* 0x0000000254547220 */ /* 0x080fe20000410000 */
[----:B------:R-:W-:Y:S01]  /*d020*/  HMMA.16816.F32.BF16 R92, R4, R18, R92 ;  /* 0x00000012045c723c */ /* 0x000fe2000004185c */
[----:B------:R1:W3:Y:S01]  /*d030*/  MUFU.EX2 R4, R0 ;  /* 0x0000000000047308 */ /* 0x0002e20000000800 */
[----:B------:R-:W-:Y:S01]  /*d040*/  MOV R78, R79 ;  /* 0x0000004f004e7202 */ /* 0x000fe20000000f00 */
[----:B------:R-:W-:Y:S01]  /*d050*/  FMUL.FTZ R85, R85, R2 ;  /* 0x0000000255557220 */ /* 0x000fe20000410000 */
[----:B------:R-:W-:Y:S01]  /*d060*/  MOV R79, R72 ;  /* 0x00000048004f7202 */ /* 0x000fe20000000f00 */
[-C--:B------:R-:W-:Y:S01]  /*d070*/  FMUL.FTZ R96, R96, R2.reuse ;  /* 0x0000000260607220 */ /* 0x080fe20000410000 */
[----:B------:R-:W-:Y:S01]  /*d080*/  MOV R72, R73 ;  /* 0x0000004900487202 */ /* 0x000fe20000000f00 */
        /* <DEDUP_REMOVED lines=9> */
[----:B-1----:R-:W-:Y:S01]  /*d120*/  FFMA.FTZ R0, R224, c[0x0][0x23c], -R29 ;  /* 0x00008f00e0007a23 */ /* 0x002fe2000001081d */
[----:B------:R-:W-:Y:S01]  /*d130*/  MOV R182, R177 ;  /* 0x000000b100b67202 */ /* 0x000fe20000000f00 */
[----:B------:R-:W-:Y:S01]  /*d140*/  IMAD.MOV.U32 R177, RZ, RZ, R174 ;  /* 0x000000ffffb17224 */ /* 0x000fe200078e00ae */
[----:B------:R-:W-:Y:S01]  /*d150*/  HMMA.16816.F32.BF16 R112, R8, R14, R112 ;  /* 0x0000000e0870723c */ /* 0x000fe20000041870 */
[----:B------:R1:W-:Y:S01]  /*d160*/  MUFU.EX2 R174, R0 ;  /* 0x0000000000ae7308 */ /* 0x0003e20000000800 */
[----:B------:R-:W-:Y:S01]  /*d170*/  FMUL.FTZ R129, R129, R2 ;  /* 0x0000000281817220 */ /* 0x000fe20000410000 */
[----:B------:R-:W4:Y:S01]  /*d180*/  LDSM.16.MT88.4 R12, [R237+0xc800] ;  /* 0x00c80000ed0c783b */ /* 0x000f220000004200 */
[-C--:B------:R-:W-:Y:S02]  /*d190*/  FMUL.FTZ R118, R118, R30.reuse ;  /* 0x0000001e76767220 */ /* 0x080fe40000410000 */
[----:B------:R-:W-:Y:S01]  /*d1a0*/  FMUL.FTZ R119, R119, R30 ;  /* 0x0000001e77777220 */ /* 0x000fe20000410000 */
[----:B------:R-:W-:Y:S01]  /*d1b0*/  MOV R83, R176 ;  /* 0x000000b000537202 */ /* 0x000fe20000000f00 */
[----:B------:R-:W-:-:S02]  /*d1c0*/  FMUL.FTZ R86, R86, R30 ;  /* 0x0000001e56567220 */ /* 0x000fc40000410000 */
[-C--:B------:R-:W-:Y:S02]  /*d1d0*/  FMUL.FTZ R87, R87, R30.reuse ;  /* 0x0000001e57577220 */ /* 0x080fe40000410000 */
[-C--:B------:R-:W-:Y:S01]  /*d1e0*/  FMUL.FTZ R98, R98, R30.reuse ;  /* 0x0000001e62627220 */ /* 0x080fe20000410000 */
[C---:B------:R-:W-:Y:S01]  /*d1f0*/  HMMA.16816.F32.BF16 R116, R8.reuse, R20, R116 ;  /* 0x000000140874723c */ /* 0x040fe20000041874 */
[-C--:B------:R-:W-:Y:S02]  /*d200*/  FMUL.FTZ R99, R99, R30.reuse ;  /* 0x0000001e63637220 */ /* 0x080fe40000410000 */
[----:B------:R-:W-:Y:S02]  /*d210*/  FMUL.FTZ R130, R130, R30 ;  /* 0x0000001e82827220 */ /* 0x000fe40000410000 */
[--C-:B-1----:R-:W-:Y:S01]  /*d220*/  FFMA.FTZ R0, R219, c[0x0][0x23c], -R29.reuse ;  /* 0x00008f00db007a23 */ /* 0x102fe2000001081d */
[----:B---3--:R-:W-:Y:S01]  /*d230*/  MOV R219, R4 ;  /* 0x0000000400db7202 */ /* 0x008fe20000000f00 */
[----:B------:R-:W-:Y:S01]  /*d240*/  FMUL.FTZ R131, R131, R30 ;  /* 0x0000001e83837220 */ /* 0x000fe20000410000 */
[C---:B------:R-:W-:Y:S01]  /*d250*/  HMMA.16816.F32.BF16 R140, R8.reuse, R16, R84 ;  /* 0x00000010088c723c */ /* 0x040fe20000041854 */
[----:B------:R1:W-:Y:S07]  /*d260*/  MUFU.EX2 R4, R0 ;  /* 0x0000000000047308 */ /* 0x0003ee0000000800 */
[C---:B------:R-:W-:Y:S01]  /*d270*/  HMMA.16816.F32.BF16 R96, R8.reuse, R18, R96 ;  /* 0x000000120860723c */ /* 0x040fe20000041860 */
[----:B------:R-:W3:Y:S07]  /*d280*/  LDSM.16.MT88.4 R16, [R238+0xc800] ;  /* 0x00c80000ee10783b */ /* 0x000eee0000004200 */
[----:B------:R-:W-:Y:S01]  /*d290*/  HMMA.16816.F32.BF16 R128, R8, R22, R128 ;  /* 0x000000160880723c */ /* 0x000fe20000041880 */
[----:B-1----:R-:W-:-:S04]  /*d2a0*/  FFMA.FTZ R0, R215, c[0x0][0x23c], -R29 ;  /* 0x00008f00d7007a23 */ /* 0x002fc8000001081d */
[----:B------:R1:W1:Y:S02]  /*d2b0*/  MUFU.EX2 R5, R0 ;  /* 0x0000000000057308 */ /* 0x0002640000000800 */
[----:B-1----:R-:W-:Y:S01]  /*d2c0*/  FFMA.FTZ R0, R223, c[0x0][0x23c], -R32 ;  /* 0x00008f00df007a23 */ /* 0x002fe20000010820 */
[----:B------:R-:W-:Y:S02]  /*d2d0*/  F2FP.BF16.PACK_AB R8, R173, R168 ;  /* 0x000000a8ad08723e */ /* 0x000fe400000010ff */
[----:B------:R-:W-:Y:S02]  /*d2e0*/  F2FP.BF16.PACK_AB R9, R50, R175 ;  /* 0x000000af3209723e */ /* 0x000fe400000010ff */
[----:B------:R-:W-:Y:S02]  /*d2f0*/  F2FP.BF16.PACK_AB R11, R219, R70 ;  /* 0x00000046db0b723e */ /* 0x000fe400000010ff */
[----:B------:R-:W-:Y:S02]  /*d300*/  MOV R223, R77 ;  /* 0x0000004d00df7202 */ /* 0x000fe40000000f00 */
[----:B------:R-:W-:Y:S01]  /*d310*/  MOV R222, R83 ;  /* 0x0000005300de7202 */ /* 0x000fe20000000f00 */
[----:B--2---:R-:W-:Y:S01]  /*d320*/  FFMA.FTZ R49, R76, R2, R236 ;  /* 0x000000024c317223 */ /* 0x004fe200000100ec */
[----:B------:R-:W-:Y:S01]  /*d330*/  MOV R76, R78 ;  /* 0x0000004e004c7202 */ /* 0x000fe20000000f00 */
[----:B------:R-:W-:Y:S01]  /*d340*/  FFMA.FTZ R2, R51, c[0x0][0x23c], -R29 ;  /* 0x00008f0033027a23 */ /* 0x000fe2000001081d */
[----:B------:R-:W-:Y:S01]  /*d350*/  MOV R78, R79 ;  /* 0x0000004f004e7202 */ /* 0x000fe20000000f00 */
[----:B------:R1:W5:Y:S01]  /*d360*/  LDL.LU R236, [R1+0xa8] ;  /* 0x0000a80001ec7983 */ /* 0x0003620000300800 */
[----:B------:R-:W-:-:S02]  /*d370*/  MOV R79, R72 ;  /* 0x00000048004f7202 */ /* 0x000fc40000000f00 */
[----:B------:R-:W-:Y:S02]  /*d380*/  MOV R72, R73 ;  /* 0x0000004900487202 */ /* 0x000fe40000000f00 */
[----:B------:R-:W-:Y:S02]  /*d390*/  MOV R73, R74 ;  /* 0x0000004a00497202 */ /* 0x000fe40000000f00 */
[----:B------:R-:W-:Y:S02]  /*d3a0*/  MOV R74, R75 ;  /* 0x0000004b004a7202 */ /* 0x000fe40000000f00 */
[----:B------:R-:W-:Y:S02]  /*d3b0*/  MOV R75, R68 ;  /* 0x00000044004b7202 */ /* 0x000fe40000000f00 */
[----:B------:R-:W-:Y:S02]  /*d3c0*/  MOV R68, R182 ;  /* 0x000000b600447202 */ /* 0x000fe40000000f00 */
[----:B------:R-:W-:-:S02]  /*d3d0*/  MOV R182, R172 ;  /* 0x000000ac00b67202 */ /* 0x000fc40000000f00 */
[----:B------:R2:W-:Y:S08]  /*d3e0*/  MUFU.EX2 R172, R0 ;  /* 0x0000000000ac7308 */ /* 0x0005f00000000800 */
[----:B------:R-:W-:Y:S01]  /*d3f0*/  MUFU.EX2 R176, R2 ;  /* 0x0000000200b07308 */ /* 0x000fe20000000800 */
[----:B--2---:R-:W-:-:S07]  /*d400*/  FFMA.FTZ R0, R220, c[0x0][0x23c], -R32 ;  /* 0x00008f00dc007a23 */ /* 0x004fce0000010820 */
[----:B------:R2:W1:Y:S01]  /*d410*/  MUFU.EX2 R2, R0 ;  /* 0x0000000000027308 */ /* 0x0004620000000800 */
[----:B------:R-:W-:Y:S02]  /*d420*/  MOV R51, R73 ;  /* 0x0000004900337202 */ /* 0x000fe40000000f00 */
[----:B------:R-:W-:Y:S02]  /*d430*/  MOV R73, R75 ;  /* 0x0000004b00497202 */ /* 0x000fe40000000f00 */
[----:B------:R-:W-:Y:S01]  /*d440*/  MOV R75, R177 ;  /* 0x000000b1004b7202 */ /* 0x000fe20000000f00 */
[----:B--2---:R-:W-:-:S04]  /*d450*/  FFMA.FTZ R0, R216, c[0x0][0x23c], -R32 ;  /* 0x00008f00d8007a23 */ /* 0x004fc80000010820 */
[----:B------:R2:W-:Y:S02]  /*d460*/  MUFU.EX2 R20, R0 ;  /* 0x0000000000147308 */ /* 0x0005e40000000800 */
[----:B--2---:R-:W-:-:S06]  /*d470*/  FFMA.FTZ R0, R213, c[0x0][0x23c], -R32 ;  /* 0x00008f00d5007a23 */ /* 0x004fcc0000010820 */
[----:B------:R-:W2:Y:S01]  /*d480*/  MUFU.EX2 R177, R0 ;  /* 0x0000000000b17308 */ /* 0x000ea20000000800 */
[----:B------:R-:W-:Y:S02]  /*d490*/  MOV R220, R82 ;  /* 0x0000005200dc7202 */ /* 0x000fe40000000f00 */
[----:B------:R-:W-:Y:S02]  /*d4a0*/  MOV R216, R5 ;  /* 0x0000000500d87202 */ /* 0x000fe40000000f00 */
[----:B------:R-:W-:Y:S02]  /*d4b0*/  MOV R213, R4 ;  /* 0x0000000400d57202 */ /* 0x000fe40000000f00 */
[----:B------:R-:W-:Y:S02]  /*d4c0*/  F2FP.BF16.PACK_AB R10, R220, R69 ;  /* 0x00000045dc0a723e */ /* 0x000fe400000010ff */
[----:B------:R-:W-:Y:S02]  /*d4d0*/  F2FP.BF16.PACK_AB R4, R213, R174 ;  /* 0x000000aed504723e */ /* 0x000fe400000010ff */
[----:B-1----:R-:W-:-:S02]  /*d4e0*/  F2FP.BF16.PACK_AB R5, R2, R172 ;  /* 0x000000ac0205723e */ /* 0x002fc400000010ff */
[----:B------:R-:W-:Y:S02]  /*d4f0*/  F2FP.BF16.PACK_AB R6, R176, R216 ;  /* 0x000000d8b006723e */ /* 0x000fe400000010ff */
[----:B--2---:R-:W-:Y:S01]  /*d500*/  F2FP.BF16.PACK_AB R7, R177, R20 ;  /* 0x00000014b107723e */ /* 0x004fe200000010ff */
[-C--:B----4-:R-:W-:Y:S08]  /*d510*/  HMMA.16816.F32.BF16 R148, R8, R12.reuse, R148 ;  /* 0x0000000c0894723c */ /* 0x090ff00000041894 */
        /* <DEDUP_REMOVED lines=8> */
[----:B------:R-:W-:Y:S02]  /*d5a0*/  MOV R214, R79 ;  /* 0x0000004f00d67202 */ /* 0x000fe40000000f00 */
[----:B------:R-:W-:Y:S01]  /*d5b0*/  MOV R74, R68 ;  /* 0x00000044004a7202 */ /* 0x000fe20000000f00 */
[----:B---3--:R-:W-:Y:S01]  /*d5c0*/  HMMA.16816.F32.BF16 R76, R8, R16, R160 ;  /* 0x00000010084c723c */ /* 0x008fe200000418a0 */
[----:B------:R-:W-:Y:S02]  /*d5d0*/  MOV R221, R73 ;  /* 0x0000004900dd7202 */ /* 0x000fe40000000f00 */
[----:B------:R-:W-:-:S04]  /*d5e0*/  MOV R218, R74 ;  /* 0x0000004a00da7202 */ /* 0x000fc80000000f00 */
[----:B------:R-:W-:Y:S02]  /*d5f0*/  MOV R162, R69 ;  /* 0x0000004500a27202 */ /* 0x000fe40000000f00 */
[----:B------:R-:W-:Y:S02]  /*d600*/  MOV R161, R70 ;  /* 0x0000004600a17202 */ /* 0x000fe40000000f00 */
[----:B------:R-:W-:Y:S02]  /*d610*/  MOV R160, R71 ;  /* 0x0000004700a07202 */ /* 0x000fe40000000f00 */
[----:B------:R-:W-:Y:S01]  /*d620*/  MOV R163, R2 ;  /* 0x0000000200a37202 */ /* 0x000fe20000000f00 */
[----:B------:R-:W-:Y:S01]  /*d630*/  HMMA.16816.F32.BF16 R68, R4, R16, R164 ;  /* 0x000000100444723c */ /* 0x000fe200000418a4 */
[----:B------:R-:W-:Y:S02]  /*d640*/  MOV R2, R75 ;  /* 0x0000004b00027202 */ /* 0x000fe40000000f00 */
[----:B------:R-:W-:-:S04]  /*d650*/  MOV R0, R159 ;  /* 0x0000009f00007202 */ /* 0x000fc80000000f00 */
[----:B------:R-:W-:Y:S01]  /*d660*/  MOV R164, R72 ;  /* 0x0000004800a47202 */ /* 0x000fe20000000f00 */
[----:B------:R-:W-:Y:S01]  /*d670*/  FFMA.FTZ R0, R0, c[0x0][0x23c], -R3 ;  /* 0x00008f0000007a23 */ /* 0x000fe20000010803 */
[-C--:B-1----:R-:W-:Y:S08]  /*d680*/  HMMA.16816.F32.BF16 R56, R8, R12.reuse, R56 ;  /* 0x0000000c0838723c */ /* 0x082ff00000041838 */
[C---:B------:R-:W-:Y:S08]  /*d690*/  HMMA.16816.F32.BF16 R36, R4.reuse, R12, R36 ;  /* 0x0000000c0424723c */ /* 0x040ff00000041824 */
[-C--:B------:R-:W-:Y:S08]  /*d6a0*/  HMMA.16816.F32.BF16 R184, R4, R14.reuse, R184 ;  /* 0x0000000e04b8723c */ /* 0x080ff000000418b8 */
[----:B------:R-:W-:Y:S01]  /*d6b0*/  HMMA.16816.F32.BF16 R72, R8, R14, R188 ;  /* 0x0000000e0848723c */ /* 0x000fe200000418bc */
[----:B------:R-:W1:Y:S06]  /*d6c0*/  LDSM.16.MT88.4 R12, [R237+0xe800] ;  /* 0x00e80000ed0c783b */ /* 0x000e6c0000004200 */
[----:B------:R-:W-:-:S02]  /*d6d0*/  MOV R191, R222 ;  /* 0x000000de00bf7202 */ /* 0x000fc40000000f00 */
[----:B------:R2:W-:Y:S01]  /*d6e0*/  MUFU.EX2 R222, R0 ;  /* 0x0000000000de7308 */ /* 0x0005e20000000800 */
[----:B------:R-:W-:Y:S02]  /*d6f0*/  MOV R189, R160 ;  /* 0x000000a000bd7202 */ /* 0x000fe40000000f00 */
[----:B------:R-:W-:Y:S02]  /*d700*/  MOV R190, R223 ;  /* 0x000000df00be7202 */ /* 0x000fe40000000f00 */
[----:B------:R-:W-:Y:S02]  /*d710*/  MOV R160, R161 ;  /* 0x000000a100a07202 */ /* 0x000fe40000000f00 */
[----:B------:R-:W-:Y:S02]  /*d720*/  MOV R161, R162 ;  /* 0x000000a200a17202 */ /* 0x000fe40000000f00 */
[----:B------:R-:W-:Y:S01]  /*d730*/  MOV R162, R163 ;  /* 0x000000a300a27202 */ /* 0x000fe20000000f00 */
[----:B--2---:R-:W-:Y:S01]  /*d740*/  FFMA.FTZ R0, R250, c[0x0][0x23c], -R3 ;  /* 0x00008f00fa007a23 */ /* 0x004fe20000010803 */
[----:B------:R-:W-:-:S03]  /*d750*/  MOV R163, R213 ;  /* 0x000000d500a37202 */ /* 0x000fc60000000f00 */
[----:B------:R2:W-:Y:S01]  /*d760*/  MUFU.EX2 R223, R0 ;  /* 0x0000000000df7308 */ /* 0x0005e20000000800 */
[----:B------:R-:W-:Y:S01]  /*d770*/  MOV R213, R224 ;  /* 0x000000e000d57202 */ /* 0x000fe20000000f00 */
[----:B--2---:R-:W-:-:S06]  /*d780*/  FFMA.FTZ R0, R234, c[0x0][0x23c], -R3 ;  /* 0x00008f00ea007a23 */ /* 0x004fcc0000010803 */
[----:B------:R2:W-:Y:S01]  /*d790*/  MUFU.EX2 R224, R0 ;  /* 0x0000000000e07308 */ /* 0x0005e20000000800 */
[----:B------:R-:W-:Y:S02]  /*d7a0*/  MOV R188, R164 ;  /* 0x000000a400bc7202 */ /* 0x000fe40000000f00 */
[----:B------:R-:W-:Y:S01]  /*d7b0*/  MOV R165, R157 ;  /* 0x0000009d00a57202 */ /* 0x000fe20000000f00 */
[----:B--2---:R-:W-:-:S04]  /*d7c0*/  FFMA.FTZ R0, R228, c[0x0][0x23c], -R3 ;  /* 0x00008f00e4007a23 */ /* 0x004fc80000010803 */
[----:B------:R2:W-:Y:S01]  /*d7d0*/  MUFU.EX2 R228, R0 ;  /* 0x0000000000e47308 */ /* 0x0005e20000000800 */
[----:B------:R-:W-:Y:S01]  /*d7e0*/  MOV R164, R219 ;  /* 0x000000db00a47202 */ /* 0x000fe20000000f00 */
[----:B------:R-:W-:Y:S01]  /*d7f0*/  IMAD.MOV.U32 R166, RZ, RZ, R158 ;  /* 0x000000ffffa67224 */ /* 0x000fe200078e009e */
[----:B------:R-:W-:Y:S01]  /*d800*/  MOV R167, R20 ;  /* 0x0000001400a77202 */ /* 0x000fe20000000f00 */
[----:B-1----:R-:W-:Y:S01]  /*d810*/  HMMA.16816.F32.BF16 R84, R4, R14, R44 ;  /* 0x0000000e0454723c */ /* 0x002fe2000004182c */
[----:B------:R-:W-:Y:S01]  /*d820*/  MOV R212, R156 ;  /* 0x0000009c00d47202 */ /* 0x000fe20000000f00 */
[----:B------:R-:W-:Y:S01]  /*d830*/  LDSM.16.MT88.4 R20, [R238+0xe800] ;  /* 0x00e80000ee14783b */ /* 0x000fe20000004200 */
[----:B--2---:R-:W-:-:S04]  /*d840*/  FFMA.FTZ R0, R218, c[0x0][0x23c], -R28 ;  /* 0x00008f00da007a23 */ /* 0x004fc8000001081c */
[----:B------:R1:W-:Y:S01]  /*d850*/  MUFU.EX2 R218, R0 ;  /* 0x0000000000da7308 */ /* 0x0003e20000000800 */
[----:B------:R-:W-:Y:S02]  /*d860*/  MOV R47, R190 ;  /* 0x000000be002f7202 */ /* 0x000fe40000000f00 */
[----:B------:R-:W-:Y:S01]  /*d870*/  MOV R190, R166 ;  /* 0x000000a600be7202 */ /* 0x000fe20000000f00 */
[----:B-1----:R-:W-:Y:S01]  /*d880*/  FFMA.FTZ R0, R189, c[0x0][0x23c], -R28 ;  /* 0x00008f00bd007a23 */ /* 0x002fe2000001081c */
[----:B------:R-:W-:-:S03]  /*d890*/  MOV R189, R191 ;  /* 0x000000bf00bd7202 */ /* 0x000fc60000000f00 */
[----:B------:R1:W-:Y:S01]  /*d8a0*/  MUFU.EX2 R219, R0 ;  /* 0x0000000000db7308 */ /* 0x0003e20000000800 */
[----:B------:R-:W-:Y:S02]  /*d8b0*/  MOV R191, R165 ;  /* 0x000000a500bf7202 */ /* 0x000fe40000000f00 */
[----:B------:R-:W-:Y:S02]  /*d8c0*/  MOV R165, R220 ;  /* 0x000000dc00a57202 */ /* 0x000fe40000000f00 */
[----:B------:R-:W-:Y:S01]  /*d8d0*/  MOV R166, R167 ;  /* 0x000000a700a67202 */ /* 0x000fe20000000f00 */
[----:B------:R-:W-:Y:S02]  /*d8e0*/  IMAD.MOV.U32 R167, RZ, RZ, R221 ;  /* 0x000000ffffa77224 */ /* 0x000fe400078e00dd */
[----:B-1----:R-:W-:-:S04]  /*d8f0*/  FFMA.FTZ R0, R235, c[0x0][0x23c], -R28 ;  /* 0x00008f00eb007a23 */ /* 0x002fc8000001081c */
[----:B------:R1:W-:Y:S02]  /*d900*/  MUFU.EX2 R220, R0 ;  /* 0x0000000000dc7308 */ /* 0x0003e40000000800 */
[----:B-1----:R-:W-:-:S06]  /*d910*/  FFMA.FTZ R0, R230, c[0x0][0x23c], -R28 ;  /* 0x00008f00e6007a23 */ /* 0x002fcc000001081c */
[----:B------:R1:W-:Y:S02]  /*d920*/  MUFU.EX2 R221, R0 ;  /* 0x0000000000dd7308 */ /* 0x0003e40000000800 */
[----:B-1----:R-:W-:Y:S01]  /*d930*/  FFMA.FTZ R0, R51, c[0x0][0x23c], -R29 ;  /* 0x00008f0033007a23 */ /* 0x002fe2000001081d */
[----:B------:R-:W-:Y:S02]  /*d940*/  MOV R51, R215 ;  /* 0x000000d700337202 */ /* 0x000fe40000000f00 */
[----:B------:R-:W-:-:S03]  /*d950*/  MOV R215, R214 ;  /* 0x000000d600d77202 */ /* 0x000fc60000000f00 */
[----:B------:R1:W-:Y:S02]  /*d960*/  MUFU.EX2 R214, R0 ;  /* 0x0000000000d67308 */ /* 0x0003e40000000800 */
[----:B-1----:R-:W-:Y:S02]  /*d970*/  FFMA.FTZ R0, R47, c[0x0][0x23c], -R29 ;  /* 0x00008f002f007a23 */ /* 0x002fe4000001081d */
[----:B------:R-:W2:Y:S01]  /*d980*/  LDL.LU R47, [R1+0x54] ;  /* 0x00005400012f7983 */ /* 0x000ea20000300800 */
[----:B------:R-:W-:Y:S02]  /*d990*/  MOV R45, R51 ;  /* 0x00000033002d7202 */ /* 0x000fe40000000f00 */
[----:B------:R-:W-:Y:S02]  /*d9a0*/  MOV R51, R215 ;  /* 0x000000d700337202 */ /* 0x000fe40000000f00 */
[----:B------:R1:W3:Y:S01]  /*d9b0*/  MUFU.EX2 R215, R0 ;  /* 0x0000000000d77308 */ /* 0x0002e20000000800 */
[----:B------:R-:W-:-:S02]  /*d9c0*/  MOV R46, R190 ;  /* 0x000000be002e7202 */ /* 0x000fc40000000f00 */
[----:B------:R-:W-:Y:S02]  /*d9d0*/  MOV R190, R167 ;  /* 0x000000a700be7202 */ /* 0x000fe40000000f00 */
[----:B------:R-:W-:Y:S02]  /*d9e0*/  MOV R167, R216 ;  /* 0x000000d800a77202 */ /* 0x000fe40000000f00 */
[----:B------:R-:W-:Y:S02]  /*d9f0*/  MOV R44, R188 ;  /* 0x000000bc002c7202 */ /* 0x000fe40000000f00 */
[----:B------:R-:W-:Y:S01]  /*da00*/  MOV R188, R217 ;  /* 0x000000d900bc7202 */ /* 0x000fe20000000f00 */
[----:B-1----:R-:W-:-:S04]  /*da10*/  FFMA.FTZ R0, R249, c[0x0][0x23c], -R29 ;  /* 0x00008f00f9007a23 */ /* 0x002fc8000001081d */
[----:B------:R1:W-:Y:S01]  /*da20*/  MUFU.EX2 R216, R0 ;  /* 0x0000000000d87308 */ /* 0x0003e20000000800 */
[C---:B------:R-:W-:Y:S08]  /*da30*/  HMMA.16816.F32.BF16 R156, R8.reuse, R12, R136 ;  /* 0x0000000c089c723c */ /* 0x040ff00000041888 */
[----:B------:R-:W-:Y:S01]  /*da40*/  HMMA.16816.F32.BF16 R136, R8, R14, R40 ;  /* 0x0000000e0888723c */ /* 0x000fe20000041828 */
[----:B-1----:R-:W-:-:S06]  /*da50*/  FFMA.FTZ R0, R231, c[0x0][0x23c], -R29 ;  /* 0x00008f00e7007a23 */ /* 0x002fcc000001081d */
[----:B------:R-:W-:Y:S01]  /*da60*/  MOV R41, R188 ;  /* 0x000000bc00297202 */ /* 0x000fe20000000f00 */
[----:B------:R1:W-:Y:S01]  /*da70*/  MUFU.EX2 R217, R0 ;  /* 0x0000000000d97308 */ /* 0x0003e20000000800 */
[----:B------:R-:W-:Y:S02]  /*da80*/  MOV R188, R189 ;  /* 0x000000bd00bc7202 */ /* 0x000fe40000000f00 */
[----:B------:R-:W-:Y:S01]  /*da90*/  MOV R189, R213 ;  /* 0x000000d500bd7202 */ /* 0x000fe20000000f00 */
[----:B-1----:R-:W-:-:S04]  /*daa0*/  FFMA.FTZ R0, R44, c[0x0][0x23c], -R32 ;  /* 0x00008f002c007a23 */ /* 0x002fc80000010820 */
[----:B------:R1:W-:Y:S02]  /*dab0*/  MUFU.EX2 R213, R0 ;  /* 0x0000000000d57308 */ /* 0x0003e40000000800 */
[----:B-1----:R-:W-:Y:S01]  /*dac0*/  FFMA.FTZ R0, R46, c[0x0][0x23c], -R32 ;  /* 0x00008f002e007a23 */ /* 0x002fe20000010820 */
[-C--:B------:R-:W-:Y:S08]  /*dad0*/  HMMA.16816.F32.BF16 R64, R4, R18.reuse, R64 ;  /* 0x000000120440723c */ /* 0x080ff00000041840 */
[----:B------:R-:W-:Y:S01]  /*dae0*/  HMMA.16816.F32.BF16 R60, R8, R18, R60 ;  /* 0x00000012083c723c */ /* 0x000fe2000004183c */
[----:B------:R-:W1:Y:S07]  /*daf0*/  LDSM.16.MT88.4 R16, [R239+0xc800] ;  /* 0x00c80000ef10783b */ /* 0x000e6e0000004200 */
[----:B------:R-:W-:Y:S01]  /*db00*/  HMMA.16816.F32.BF16 R80, R4, R12, R132 ;  /* 0x0000000c0450723c */ /* 0x000fe20000041884 */
[----:B------:R-:W4:Y:S01]  /*db10*/  LDSM.16.MT88.4 R12, [R239+0xe800] ;  /* 0x00e80000ef0c783b */ /* 0x000f220000004200 */
[----:B--2---:R-:W-:-:S03]  /*db20*/  FFMA.FTZ R47, R47, R30, R27 ;  /* 0x0000001e2f2f7223 */ /* 0x004fc6000001001b */
[----:B------:R2:W5:Y:S04]  /*db30*/  LDL.LU R27, [R1+0xa4] ;  /* 0x0000a400011b7983 */ /* 0x0005680000300800 */
[----:B------:R-:W2:Y:S01]  /*db40*/  LDL.LU R46, [R1+0x58] ;  /* 0x00005800012e7983 */ /* 0x000ea20000300800 */
[-C--:B-1----:R-:W-:Y:S08]  /*db50*/  HMMA.16816.F32.BF16 R192, R8, R16.reuse, R192 ;  /* 0x0000001008c0723c */ /* 0x082ff000000418c0 */
[C---:B------:R-:W-:Y:S08]  /*db60*/  HMMA.16816.F32.BF16 R196, R4.reuse, R16, R196 ;  /* 0x0000001004c4723c */ /* 0x040ff000000418c4 */
[-C--:B------:R-:W-:Y:S08]  /*db70*/  HMMA.16816.F32.BF16 R200, R4, R18.reuse, R200 ;  /* 0x0000001204c8723c */ /* 0x080ff000000418c8 */
[----:B------:R-:W-:Y:S01]  /*db80*/  HMMA.16816.F32.BF16 R204, R8, R18, R204 ;  /* 0x0000001208cc723c */ /* 0x000fe200000418cc */
[----:B------:R-:W1:Y:S07]  /*db90*/  LDSM.16.MT88.4 R16, [R240+0xe800] ;  /* 0x00e80000f010783b */ /* 0x000e6e0000004200 */
[C---:B------:R-:W-:Y:S08]  /*dba0*/  HMMA.16816.F32.BF16 R88, R4.reuse, R20, R88 ;  /* 0x000000140458723c */ /* 0x040ff00000041858 */
[C---:B------:R-:W-:Y:S08]  /*dbb0*/  HMMA.16816.F32.BF16 R92, R4.reuse, R22, R92 ;  /* 0x00000016045c723c */ /* 0x040ff0000004185c */
[C---:B----4-:R-:W-:Y:S08]  /*dbc0*/  HMMA.16816.F32.BF16 R120, R4.reuse, R12, R120 ;  /* 0x0000000c0478723c */ /* 0x050ff00000041878 */
[C---:B------:R-:W-:Y:S08]  /*dbd0*/  HMMA.16816.F32.BF16 R124, R4.reuse, R14, R124 ;  /* 0x0000000e047c723c */ /* 0x040ff0000004187c */
[C---:B-1----:R-:W-:Y:S08]  /*dbe0*/  HMMA.16816.F32.BF16 R104, R4.reuse, R16, R104 ;  /* 0x000000100468723c */ /* 0x042ff00000041868 */
[----:B------:R-:W-:Y:S08]  /*dbf0*/  HMMA.16816.F32.BF16 R108, R4, R18, R108 ;  /* 0x00000012046c723c */ /* 0x000ff0000004186c */
[C---:B------:R-:W-:Y:S08]  /*dc00*/  HMMA.16816.F32.BF16 R100, R8.reuse, R16, R100 ;  /* 0x000000100864723c */ /* 0x040ff00000041864 */
[C---:B------:R-:W-:Y:S01]  /*dc10*/  HMMA.16816.F32.BF16 R112, R8.reuse, R18, R112 ;  /* 0x000000120870723c */ /* 0x040fe20000041870 */
[----:B------:R-:W1:Y:S07]  /*dc20*/  LDSM.16.MT88.4 R16, [R238+0xd000] ;  /* 0x00d00000ee10783b */ /* 0x000e6e0000004200 */
[C---:B------:R-:W-:Y:S08]  /*dc30*/  HMMA.16816.F32.BF16 R132, R8.reuse, R20, R140 ;  /* 0x000000140884723c */ /* 0x040ff0000004188c */
[C---:B------:R-:W-:Y:S01]  /*dc40*/  HMMA.16816.F32.BF16 R96, R8.reuse, R22, R96 ;  /* 0x000000160860723c */ /* 0x040fe20000041860 */
[----:B------:R-:W4:Y:S07]  /*dc50*/  LDSM.16.MT88.4 R20, [R237+0xd000] ;  /* 0x00d00000ed14783b */ /* 0x000f2e0000004200 */
[C---:B------:R-:W-:Y:S08]  /*dc60*/  HMMA.16816.F32.BF16 R116, R8.reuse, R12, R116 ;  /* 0x0000000c0874723c */ /* 0x040ff00000041874 */
[----:B------:R-:W-:Y:S01]  /*dc70*/  HMMA.16816.F32.BF16 R128, R8, R14, R128 ;  /* 0x0000000e0880723c */ /* 0x000fe20000041880 */
[----:B------:R-:W1:Y:S01]  /*dc80*/  LDSM.16.MT88.4 R12, [R240+0xd000] ;  /* 0x00d00000f00c783b */ /* 0x000e620000004200 */
[----:B------:R-:W-:-:S02]  /*dc90*/  MOV R6, R189 ;  /* 0x000000bd00067202 */ /* 0x000fc40000000f00 */
[----:B------:R-:W-:Y:S01]  /*dca0*/  MOV R189, R212 ;  /* 0x000000d400bd7202 */ /* 0x000fe20000000f00 */
[----:B------:R-:W-:Y:S01]  /*dcb0*/  FFMA.FTZ R2, R2, c[0x0][0x23c], -R32 ;  /* 0x00008f0002027a23 */ /* 0x000fe20000010820 */
[----:B------:R-:W-:Y:S01]  /*dcc0*/  MOV R5, R188 ;  /* 0x000000bc00057202 */ /* 0x000fe20000000f00 */
[----:B------:R3:W1:Y:S01]  /*dcd0*/  MUFU.EX2 R212, R0 ;  /* 0x0000000000d47308 */ /* 0x0006620000000800 */
[----:B------:R-:W-:Y:S01]  /*dce0*/  IMAD.MOV.U32 R188, RZ, RZ, R191 ;  /* 0x000000ffffbc7224 */ /* 0x000fe200078e00bf */
[----:B------:R-:W-:Y:S01]  /*dcf0*/  MOV R191, R176 ;  /* 0x000000b000bf7202 */ /* 0x000fe20000000f00 */
[----:B------:R-:W-:Y:S01]  /*dd00*/  FFMA.FTZ R43, R210, c[0x0][0x23c], -R3 ;  /* 0x00008f00d22b7a23 */ /* 0x000fe20000010803 */
[----:B------:R-:W-:Y:S01]  /*dd10*/  MOV R176, R34 ;  /* 0x0000002200b07202 */ /* 0x000fe20000000f00 */
[----:B------:R-:W-:-:S03]  /*dd20*/  FFMA.FTZ R34, R211, c[0x0][0x23c], -R28 ;  /* 0x00008f00d3227a23 */ /* 0x000fc6000001081c */
[----:B------:R4:W-:Y:S01]  /*dd30*/  MUFU.EX2 R211, R2 ;  /* 0x0000000200d37308 */ /* 0x0009e20000000800 */
[----:B---3--:R-:W-:-:S07]  /*dd40*/  FFMA.FTZ R0, R25, c[0x0][0x23c], -R32 ;  /* 0x00008f0019007a23 */ /* 0x008fce0000010820 */
[----:B------:R3:W1:Y:S01]  /*dd50*/  MUFU.EX2 R210, R0 ;  /* 0x0000000000d27308 */ /* 0x0006620000000800 */
[----:B------:R-:W-:Y:S02]  /*dd60*/  MOV R40, R45 ;  /* 0x0000002d00287202 */ /* 0x000fe40000000f00 */
[----:B------:R-:W-:Y:S02]  /*dd70*/  MOV R4, R41 ;  /* 0x0000002900047202 */ /* 0x000fe40000000f00 */
[----:B------:R-:W-:Y:S02]  /*dd80*/  MOV R7, R190 ;  /* 0x000000be00077202 */ /* 0x000fe40000000f00 */
[----:B------:R-:W-:Y:S01]  /*dd90*/  MOV R190, R177 ;  /* 0x000000b100be7202 */ /* 0x000fe20000000f00 */
[----:B----4-:R-:W-:Y:S01]  /*dda0*/  FFMA.FTZ R2, R233, c[0x0][0x23c], -R29 ;  /* 0x00008f00e9027a23 */ /* 0x010fe2000001081d */
[----:B------:R-:W-:Y:S01]  /*ddb0*/  MOV R143, R40 ;  /* 0x00000028008f7202 */ /* 0x000fe20000000f00 */
[--C-:B------:R-:W-:Y:S01]  /*ddc0*/  FFMA.FTZ R40, R226, c[0x0][0x23c], -R28.reuse ;  /* 0x00008f00e2287a23 */ /* 0x100fe2000001081c */
[----:B------:R-:W-:Y:S01]  /*ddd0*/  MOV R177, R33 ;  /* 0x0000002100b17202 */ /* 0x000fe20000000f00 */
[----:B------:R-:W-:Y:S01]  /*dde0*/  FFMA.FTZ R33, R208, c[0x0][0x23c], -R28 ;  /* 0x00008f00d0217a23 */ /* 0x000fe2000001081c */
[----:B------:R-:W-:-:S02]  /*ddf0*/  MOV R208, R4 ;  /* 0x0000000400d07202 */ /* 0x000fc40000000f00 */
[----:B------:R-:W-:Y:S01]  /*de00*/  MOV R233, R6 ;  /* 0x0000000600e97202 */ /* 0x000fe20000000f00 */
[----:B---3--:R-:W-:Y:S01]  /*de10*/  FFMA.FTZ R0, R227, c[0x0][0x23c], -R29 ;  /* 0x00008f00e3007a23 */ /* 0x008fe2000001081d */
[----:B------:R-:W-:Y:S02]  /*de20*/  MOV R227, R5 ;  /* 0x0000000500e37202 */ /* 0x000fe40000000f00 */
[----:B------:R-:W-:Y:S02]  /*de30*/  MOV R226, R7 ;  /* 0x0000000700e27202 */ /* 0x000fe40000000f00 */
[----:B------:R-:W-:Y:S02]  /*de40*/  F2FP.BF16.PACK_AB R4, R215, R214 ;  /* 0x000000d6d704723e */ /* 0x000fe400000010ff */
[----:B-1----:R-:W-:Y:S02]  /*de50*/  F2FP.BF16.PACK_AB R5, R212, R213 ;  /* 0x000000d5d405723e */ /* 0x002fe400000010ff */
[----:B------:R-:W-:-:S02]  /*de60*/  F2FP.BF16.PACK_AB R6, R217, R216 ;  /* 0x000000d8d906723e */ /* 0x000fc400000010ff */
[----:B------:R-:W-:Y:S02]  /*de70*/  F2FP.BF16.PACK_AB R7, R211, R210 ;  /* 0x000000d2d307723e */ /* 0x000fe400000010ff */
[----:B------:R-:W-:Y:S02]  /*de80*/  F2FP.BF16.PACK_AB R8, R223, R222 ;  /* 0x000000dedf08723e */ /* 0x000fe400000010ff */
[----:B------:R-:W-:Y:S02]  /*de90*/  F2FP.BF16.PACK_AB R9, R219, R218 ;  /* 0x000000dadb09723e */ /* 0x000fe400000010ff */
[----:B------:R-:W-:Y:S02]  /*dea0*/  F2FP.BF16.PACK_AB R10, R228, R224 ;  /* 0x000000e0e40a723e */ /* 0x000fe400000010ff */
[----:B------:R-:W-:Y:S01]  /*deb0*/  F2FP.BF16.PACK_AB R11, R221, R220 ;  /* 0x000000dcdd0b723e */ /* 0x000fe200000010ff */
[--C-:B------:R-:W-:Y:S01]  /*dec0*/  FFMA.FTZ R45, R229, c[0x0][0x23c], -R3.reuse ;  /* 0x00008f00e52d7a23 */ /* 0x100fe20000010803 */
[----:B------:R-:W-:Y:S01]  /*ded0*/  MOV R249, R164 ;  /* 0x000000a400f97202 */ /* 0x000fe20000000f00 */
[----:B------:R-:W-:Y:S01]  /*dee0*/  FFMA.FTZ R44, R225, c[0x0][0x23c], -R3 ;  /* 0x00008f00e12c7a23 */ /* 0x000fe20000010803 */
[----:B------:R-:W-:-:S02]  /*def0*/  MOV R231, R165 ;  /* 0x000000a500e77202 */ /* 0x000fc40000000f00 */
[----:B------:R-:W-:Y:S02]  /*df00*/  MOV R229, R166 ;  /* 0x000000a600e57202 */ /* 0x000fe40000000f00 */
[----:B------:R-:W-:Y:S01]  /*df10*/  MOV R225, R167 ;  /* 0x000000a700e17202 */ /* 0x000fe20000000f00 */
[----:B------:R-:W-:Y:S01]  /*df20*/  FFMA.FTZ R42, R35, c[0x0][0x23c], -R3 ;  /* 0x00008f00232a7a23 */ /* 0x000fe20000010803 */
[----:B------:R-:W-:Y:S01]  /*df30*/  HMMA.16816.F32.BF16 R164, R4, R16, R68 ;  /* 0x0000001004a4723c */ /* 0x000fe20000041844 */
[----:B------:R-:W-:Y:S01]  /*df40*/  MOV R230, R191 ;  /* 0x000000bf00e67202 */ /* 0x000fe20000000f00 */
[----:B------:R-:W-:Y:S01]  /*df50*/  FFMA.FTZ R35, R209, c[0x0][0x23c], -R29 ;  /* 0x00008f00d1237a23 */ /* 0x000fe2000001081d */
        /* <DEDUP_REMOVED lines=8> */
[C---:B------:R-:W-:Y:S08]  /*dfe0*/  HMMA.16816.F32.BF16 R144, R4.reuse, R20, R144 ;  /* 0x000000140490723c */ /* 0x040ff00000041890 */
[-C--:B------:R-:W-:Y:S08]  /*dff0*/  HMMA.16816.F32.BF16 R152, R4, R22.reuse, R152 ;  /* 0x000000160498723c */ /* 0x080ff00000041898 */
[C---:B------:R-:W-:Y:S01]  /*e000*/  HMMA.16816.F32.BF16 R52, R8.reuse, R22, R52 ;  /* 0x000000160834723c */ /* 0x040fe20000041834 */
[----:B------:R-:W1:Y:S07]  /*e010*/  LDSM.16.MT88.4 R20, [R237+0xf000] ;  /* 0x00f00000ed14783b */ /* 0x000e6e0000004200 */
[----:B------:R-:W-:Y:S07]  /*e020*/  HMMA.16816.F32.BF16 R176, R8, R12, R56 ;  /* 0x0000000c08b0723c */ /* 0x000fee0000041838 */
[----:B------:R-:W-:-:S02]  /*e030*/  MOV R58, R182 ;  /* 0x000000b6003a7202 */ /* 0x000fc40000000f00 */
[----:B------:R-:W-:Y:S02]  /*e040*/  MOV R59, R183 ;  /* 0x000000b7003b7202 */ /* 0x000fe40000000f00 */
[----:B------:R-:W-:Y:S01]  /*e050*/  HMMA.16816.F32.BF16 R180, R4, R12, R36 ;  /* 0x0000000c04b4723c */ /* 0x000fe20000041824 */
[----:B------:R-:W3:Y:S01]  /*e060*/  LDSM.16.MT88.4 R36, [R239+0xf000] ;  /* 0x00f00000ef24783b */ /* 0x000ee20000004200 */
[----:B------:R-:W-:Y:S01]  /*e070*/  FFMA.FTZ R41, R232, c[0x0][0x23c], -R28 ;  /* 0x00008f00e8297a23 */ /* 0x000fe2000001081c */
[----:B------:R-:W-:Y:S01]  /*e080*/  MOV R234, R188 ;  /* 0x000000bc00ea7202 */ /* 0x000fe20000000f00 */
[----:B------:R-:W-:Y:S01]  /*e090*/  FFMA.FTZ R3, R143, c[0x0][0x23c], -R29 ;  /* 0x00008f008f037a23 */ /* 0x000fe2000001081d */
[----:B------:R-:W-:Y:S01]  /*e0a0*/  MOV R250, R189 ;  /* 0x000000bd00fa7202 */ /* 0x000fe20000000f00 */
[----:B------:R-:W-:Y:S01]  /*e0b0*/  IMAD.MOV.U32 R188, RZ, RZ, R161 ;  /* 0x000000ffffbc7224 */ /* 0x000fe200078e00a1 */
[----:B------:R-:W-:Y:S01]  /*e0c0*/  MOV R235, R190 ;  /* 0x000000be00eb7202 */ /* 0x000fe20000000f00 */
[----:B------:R-:W-:Y:S01]  /*e0d0*/  HMMA.16816.F32.BF16 R140, R8, R18, R60 ;  /* 0x00000012088c723c */ /* 0x000fe2000004183c */
[----:B------:R-:W-:-:S02]  /*e0e0*/  MOV R232, R160 ;  /* 0x000000a000e87202 */ /* 0x000fc40000000f00 */
[----:B------:R-:W-:Y:S02]  /*e0f0*/  MOV R189, R162 ;  /* 0x000000a200bd7202 */ /* 0x000fe40000000f00 */
[----:B------:R-:W-:-:S03]  /*e100*/  MOV R190, R163 ;  /* 0x000000a300be7202 */ /* 0x000fc60000000f00 */
[C---:B------:R-:W-:Y:S08]  /*e110*/  HMMA.16816.F32.BF16 R160, R8.reuse, R16, R76 ;  /* 0x0000001008a0723c */ /* 0x040ff0000004184c */
[----:B------:R-:W-:Y:S08]  /*e120*/  HMMA.16816.F32.BF16 R60, R8, R14, R72 ;  /* 0x0000000e083c723c */ /* 0x000ff00000041848 */
[C---:B-1----:R-:W-:Y:S07]  /*e130*/  HMMA.16816.F32.BF16 R72, R4.reuse, R20, R80 ;  /* 0x000000140448723c */ /* 0x042fee0000041850 */
[----:B------:R-:W-:Y:S01]  /*e140*/  MOV R83, R59 ;  /* 0x0000003b00537202 */ /* 0x000fe20000000f00 */
[----:B------:R-:W-:Y:S07]  /*e150*/  HMMA.16816.F32.BF16 R76, R4, R22, R84 ;  /* 0x00000016044c723c */ /* 0x000fee0000041854 */
[----:B------:R-:W-:-:S02]  /*e160*/  MOV R84, R58 ;  /* 0x0000003a00547202 */ /* 0x000fc40000000f00 */
[C---:B---3--:R-:W-:Y:S01]  /*e170*/  HMMA.16816.F32.BF16 R56, R4.reuse, R38, R124 ;  /* 0x000000260438723c */ /* 0x048fe2000004187c */
[----:B--2---:R-:W-:Y:S02]  /*e180*/  FFMA.FTZ R46, R46, R31, R26 ;  /* 0x0000001f2e2e7223 */ /* 0x004fe4000001001a */
[----:B------:R1:W5:Y:S04]  /*e190*/  LDL.LU R26, [R1+0xa0] ;  /* 0x0000a000011a7983 */ /* 0x0003680000300800 */
[----:B------:R1:W5:Y:S04]  /*e1a0*/  LDL.LU R25, [R1+0x9c] ;  /* 0x00009c0001197983 */ /* 0x0003680000300800 */
[----:B------:R-:W2:Y:S01]  /*e1b0*/  LDL.LU R126, [R1+0x5c] ;  /* 0x00005c00017e7983 */ /* 0x000ea20000300800 */
[C---:B------:R-:W-:Y:S03]  /*e1c0*/  HMMA.16816.F32.BF16 R64, R4.reuse, R18, R64 ;  /* 0x000000120440723c */ /* 0x040fe60000041840 */
[----:B------:R-:W3:Y:S04]  /*e1d0*/  LDSM.16.MT88.4 R28, [R239+0xd000] ;  /* 0x00d00000ef1c783b */ /* 0x000ee80000004200 */
[----:B------:R-:W4:Y:S01]  /*e1e0*/  LDSM.16.MT88.4 R16, [R238+0xf000] ;  /* 0x00f00000ee10783b */ /* 0x000f220000004200 */
[----:B------:R-:W-:Y:S03]  /*e1f0*/  HMMA.16816.F32.BF16 R184, R4, R14, R184 ;  /* 0x0000000e04b8723c */ /* 0x000fe600000418b8 */
[----:B------:R-:W1:Y:S01]  /*e200*/  LDSM.16.MT88.4 R12, [R240+0xf000] ;  /* 0x00f00000f00c783b */ /* 0x000e620000004200 */
[----:B------:R-:W-:-:S02]  /*e210*/  MOV R81, R69 ;  /* 0x0000004500517202 */ /* 0x000fc40000000f00 */
[----:B------:R-:W-:Y:S02]  /*e220*/  MOV R80, R70 ;  /* 0x0000004600507202 */ /* 0x000fe40000000f00 */
[----:B------:R-:W-:Y:S01]  /*e230*/  MOV R85, R227 ;  /* 0x000000e300557202 */ /* 0x000fe20000000f00 */
[----:B------:R-:W-:Y:S01]  /*e240*/  HMMA.16816.F32.BF16 R120, R4, R36, R120 ;  /* 0x000000240478723c */ /* 0x000fe20000041878 */
[----:B------:R-:W-:Y:S01]  /*e250*/  MOV R127, R50 ;  /* 0x00000032007f7202 */ /* 0x000fe20000000f00 */
[----:B------:R-:W-:Y:S01]  /*e260*/  IMAD.MOV.U32 R86, RZ, RZ, R208 ;  /* 0x000000ffff567224 */ /* 0x000fe200078e00d0 */
[----:B------:R-:W-:Y:S01]  /*e270*/  MOV R227, R51 ;  /* 0x0000003300e37202 */ /* 0x000fe20000000f00 */
[----:B------:R-:W-:Y:S01]  /*e280*/  MUFU.EX2 R208, R42 ;  /* 0x0000002a00d07308 */ /* 0x000fe20000000800 */
[----:B------:R-:W-:Y:S02]  /*e290*/  MOV R82, R68 ;  /* 0x0000004400527202 */ /* 0x000fe40000000f00 */
[----:B------:R-:W-:-:S02]  /*e2a0*/  MOV R87, R71 ;  /* 0x0000004700577202 */ /* 0x000fc40000000f00 */
[C---:B------:R-:W-:Y:S01]  /*e2b0*/  HMMA.16816.F32.BF16 R68, R8.reuse, R20, R156 ;  /* 0x000000140844723c */ /* 0x040fe2000004189c */
[----:B------:R-:W-:Y:S02]  /*e2c0*/  LDSM.16.MT88.4 R156, [R237+0xd800] ;  /* 0x00d80000ed9c783b */ /* 0x000fe40000004200 */
[----:B------:R4:W-:Y:S05]  /*e2d0*/  MUFU.EX2 R42, R0 ;  /* 0x00000000002a7308 */ /* 0x0009ea0000000800 */
[----:B------:R-:W-:Y:S03]  /*e2e0*/  HMMA.16816.F32.BF16 R20, R8, R22, R136 ;  /* 0x000000160814723c */ /* 0x000fe60000041888 */
[----:B------:R1:W-:Y:S05]  /*e2f0*/  MUFU.EX2 R50, R34 ;  /* 0x0000002200327308 */ /* 0x0003ea0000000800 */
[----:B---3--:R-:W-:Y:S03]  /*e300*/  HMMA.16816.F32.BF16 R196, R4, R28, R196 ;  /* 0x0000001c04c4723c */ /* 0x008fe600000418c4 */
[----:B------:R3:W-:Y:S01]  /*e310*/  MUFU.EX2 R136, R33 ;  /* 0x0000002100887308 */ /* 0x0007e20000000800 */
[----:B----4-:R-:W-:-:S04]  /*e320*/  FFMA.FTZ R0, R127, c[0x0][0x23c], -R32 ;  /* 0x00008f007f007a23 */ /* 0x010fc80000010820 */
[C---:B------:R-:W-:Y:S08]  /*e330*/  HMMA.16816.F32.BF16 R200, R4.reuse, R30, R200 ;  /* 0x0000001e04c8723c */ /* 0x040ff000000418c8 */
[C---:B------:R-:W-:Y:S01]  /*e340*/  HMMA.16816.F32.BF16 R88, R4.reuse, R16, R88 ;  /* 0x000000100458723c */ /* 0x040fe20000041858 */
[----:B------:R-:W-:Y:S07]  /*e350*/  MUFU.EX2 R51, R41 ;  /* 0x0000002900337308 */ /* 0x000fee0000000800 */
[C---:B------:R-:W-:Y:S08]  /*e360*/  HMMA.16816.F32.BF16 R92, R4.reuse, R18, R92 ;  /* 0x00000012045c723c */ /* 0x040ff0000004185c */
[C---:B-1----:R-:W-:Y:S08]  /*e370*/  HMMA.16816.F32.BF16 R104, R4.reuse, R12, R104 ;  /* 0x0000000c0468723c */ /* 0x042ff00000041868 */
[----:B------:R-:W-:Y:S07]  /*e380*/  HMMA.16816.F32.BF16 R108, R4, R14, R108 ;  /* 0x0000000e046c723c */ /* 0x000fee000004186c */
[----:B------:R-:W-:-:S02]  /*e390*/  FADD.FTZ R4, R80, R47 ;  /* 0x0000002f50047221 */ /* 0x000fc40000010000 */
[----:B------:R-:W-:Y:S02]  /*e3a0*/  FADD.FTZ R5, R81, R46 ;  /* 0x0000002e51057221 */ /* 0x000fe40000010000 */
[----:B------:R-:W-:Y:S02]  /*e3b0*/  FADD.FTZ R34, R209, R4 ;  /* 0x00000004d1227221 */ /* 0x000fe40000010000 */
[----:B---3--:R-:W-:Y:S01]  /*e3c0*/  FADD.FTZ R33, R227, R5 ;  /* 0x00000005e3217221 */ /* 0x008fe20000010000 */
[----:B------:R-:W-:Y:S01]  /*e3d0*/  MUFU.EX2 R41, R35 ;  /* 0x0000002300297308 */ /* 0x000fe20000000800 */
[----:B------:R-:W1:Y:S01]  /*e3e0*/  LDSM.16.MT88.4 R4, [R239+0xf800] ;  /* 0x00f80000ef04783b */ /* 0x000e620000004200 */
[----:B------:R-:W-:Y:S06]  /*e3f0*/  HMMA.16816.F32.BF16 R116, R8, R36, R116 ;  /* 0x000000240874723c */ /* 0x000fec0000041874 */
[----:B------:R3:W-:Y:S08]  /*e400*/  MUFU.EX2 R35, R0 ;  /* 0x0000000000237308 */ /* 0x0007f00000000800 */
[----:B------:R-:W-:Y:S01]  /*e410*/  MUFU.EX2 R137, R45 ;  /* 0x0000002d00897308 */ /* 0x000fe20000000800 */
[----:B---3--:R-:W-:-:S07]  /*e420*/  FFMA.FTZ R0, R84, c[0x0][0x23c], -R32 ;  /* 0x00008f0054007a23 */ /* 0x008fce0000010820 */
[----:B------:R3:W4:Y:S08]  /*e430*/  MUFU.EX2 R36, R0 ;  /* 0x0000000000247308 */ /* 0x0007300000000800 */
[----:B------:R-:W-:Y:S01]  /*e440*/  MUFU.EX2 R45, R40 ;  /* 0x00000028002d7308 */ /* 0x000fe20000000800 */
[----:B---3--:R-:W-:-:S07]  /*e450*/  FFMA.FTZ R0, R85, c[0x0][0x23c], -R32 ;  /* 0x00008f0055007a23 */ /* 0x008fce0000010820 */
[----:B------:R3:W-:Y:S08]  /*e460*/  MUFU.EX2 R40, R0 ;  /* 0x0000000000287308 */ /* 0x0007f00000000800 */
[----:B------:R-:W-:Y:S01]  /*e470*/  MUFU.EX2 R138, R44 ;  /* 0x0000002c008a7308 */ /* 0x000fe20000000800 */
[----:B---3--:R-:W-:-:S07]  /*e480*/  FFMA.FTZ R0, R86, c[0x0][0x23c], -R32 ;  /* 0x00008f0056007a23 */ /* 0x008fce0000010820 */
[----:B------:R-:W-:Y:S08]  /*e490*/  MUFU.EX2 R139, R43 ;  /* 0x0000002b008b7308 */ /* 0x000ff00000000800 */
[----:B------:R3:W-:Y:S08]  /*e4a0*/  MUFU.EX2 R43, R3 ;  /* 0x00000003002b7308 */ /* 0x0007f00000000800 */
[----:B------:R-:W1:Y:S08]  /*e4b0*/  MUFU.EX2 R44, R2 ;  /* 0x00000002002c7308 */ /* 0x000e700000000800 */
[----:B------:R1:W1:Y:S01]  /*e4c0*/  MUFU.EX2 R37, R0 ;  /* 0x0000000000257308 */ /* 0x0002620000000800 */
[----:B---3--:R-:W-:Y:S01]  /*e4d0*/  FADD.FTZ R3, R87, R49 ;  /* 0x0000003157037221 */ /* 0x008fe20000010000 */
[----:B------:R-:W-:Y:S01]  /*e4e0*/  HMMA.16816.F32.BF16 R192, R8, R28, R192 ;  /* 0x0000001c08c0723c */ /* 0x000fe200000418c0 */
[----:B----4-:R-:W-:-:S07]  /*e4f0*/  F2FP.BF16.PACK_AB R125, R36, R35 ;  /* 0x00000023247d723e */ /* 0x010fce00000010ff */
[----:B------:R-:W-:Y:S01]  /*e500*/  HMMA.16816.F32.BF16 R132, R8, R16, R132 ;  /* 0x000000100884723c */ /* 0x000fe20000041884 */
[----:B-1----:R-:W-:Y:S01]  /*e510*/  F2FP.BF16.PACK_AB R124, R44, R43 ;  /* 0x0000002b2c7c723e */ /* 0x002fe200000010ff */
[----:B------:R-:W-:-:S06]  /*e520*/  FADD.FTZ R0, R83, R3 ;  /* 0x0000000353007221 */ /* 0x000fcc0000010000 */
[----:B------:R-:W-:Y:S01]  /*e530*/  HMMA.16816.F32.BF16 R100, R8, R12, R100 ;  /* 0x0000000c0864723c */ /* 0x000fe20000041864 */
[----:B------:R-:W-:Y:S01]  /*e540*/  F2FP.BF16.PACK_AB R127, R37, R40 ;  /* 0x00000028257f723e */ /* 0x000fe200000010ff */
[----:B------:R-:W-:Y:S01]  /*e550*/  FADD.FTZ R3, R226, R0 ;  /* 0x00000000e2037221 */ /* 0x000fe20000010000 */
[----:B------:R-:W-:-:S05]  /*e560*/  MOV R0, R170 ;  /* 0x000000aa00007202 */ /* 0x000fca0000000f00 */
[----:B------:R-:W-:Y:S01]  /*e570*/  HMMA.16816.F32.BF16 R28, R8, R30, R204 ;  /* 0x0000001e081c723c */ /* 0x000fe200000418cc */
[----:B------:R-:W-:-:S07]  /*e580*/  MOV R46, R175 ;  /* 0x000000af002e7202 */ /* 0x000fce0000000f00 */
[C---:B------:R-:W-:Y:S08]  /*e590*/  HMMA.16816.F32.BF16 R16, R8.reuse, R18, R96 ;  /* 0x000000120810723c */ /* 0x040ff00000041860 */
[C---:B------:R-:W-:Y:S01]  /*e5a0*/  HMMA.16816.F32.BF16 R12, R8.reuse, R14, R112 ;  /* 0x0000000e080c723c */ /* 0x040fe20000041870 */
[----:B------:R-:W-:Y:S01]  /*e5b0*/  MOV R47, R174 ;  /* 0x000000ae002f7202 */ /* 0x000fe20000000f00 */
[----:B------:R-:W-:Y:S01]  /*e5c0*/  FADD.FTZ R0, R0, R33 ;  /* 0x0000002100007221 */ /* 0x000fe20000010000 */
[----:B------:R-:W-:Y:S01]  /*e5d0*/  MOV R49, R172 ;  /* 0x000000ac00317202 */ /* 0x000fe20000000f00 */
[----:B------:R-:W-:Y:S04]  /*e5e0*/  LDSM.16.MT88.4 R204, [R239+0xd800] ;  /* 0x00d80000efcc783b */ /* 0x000fe80000004200 */
[----:B------:R-:W-:Y:S01]  /*e5f0*/  HMMA.16816.F32.BF16 R8, R8, R38, R128 ;  /* 0x000000260808723c */ /* 0x000fe20000041880 */
[----:B------:R-:W-:Y:S01]  /*e600*/  MOV R209, R191 ;  /* 0x000000bf00d17202 */ /* 0x000fe20000000f00 */
[----:B------:R-:W-:Y:S01]  /*e610*/  LDSM.16.MT88.4 R96, [R238+0xf800] ;  /* 0x00f80000ee60783b */ /* 0x000fe20000004200 */
[----:B------:R-:W-:-:S02]  /*e620*/  MOV R227, R190 ;  /* 0x000000be00e37202 */ /* 0x000fc40000000f00 */
[----:B------:R-:W-:Y:S01]  /*e630*/  MOV R226, R188 ;  /* 0x000000bc00e27202 */ /* 0x000fe20000000f00 */
[----:B------:R-:W-:Y:S01]  /*e640*/  LDSM.16.MT88.4 R112, [R240+0xf800] ;  /* 0x00f80000f070783b */ /* 0x000fe20000004200 */
[----:B------:R-:W-:Y:S02]  /*e650*/  F2FP.BF16.PACK_AB R128, R138, R137 ;  /* 0x000000898a80723e */ /* 0x000fe400000010ff */
[----:B------:R-:W-:Y:S02]  /*e660*/  F2FP.BF16.PACK_AB R129, R45, R51 ;  /* 0x000000332d81723e */ /* 0x000fe400000010ff */
[----:B------:R-:W-:Y:S02]  /*e670*/  F2FP.BF16.PACK_AB R130, R208, R139 ;  /* 0x0000008bd082723e */ /* 0x000fe400000010ff */
[----:B------:R-:W-:Y:S02]  /*e680*/  F2FP.BF16.PACK_AB R131, R136, R50 ;  /* 0x000000328883723e */ /* 0x000fe400000010ff */
[----:B------:R-:W-:-:S02]  /*e690*/  MOV R38, R169 ;  /* 0x000000a900267202 */ /* 0x000fc40000000f00 */
[----:B------:R-:W-:-:S03]  /*e6a0*/  MOV R39, R168 ;  /* 0x000000a800277202 */ /* 0x000fc60000000f00 */
[----:B------:R-:W-:Y:S02]  /*e6b0*/  HMMA.16816.F32.BF16 R116, R128, R4, R116 ;  /* 0x000000048074723c */ /* 0x000fe40000041874 */
[----:B------:R-:W-:Y:S02]  /*e6c0*/  FADD.FTZ R3, R39, R3 ;  /* 0x0000000327037221 */ /* 0x000fe40000010000 */
[----:B------:R-:W-:-:S04]  /*e6d0*/  FADD.FTZ R0, R47, R0 ;  /* 0x000000002f007221 */ /* 0x000fc80000010000 */
[----:B------:R-:W-:Y:S02]  /*e6e0*/  FADD.FTZ R0, R227, R0 ;  /* 0x00000000e3007221 */ /* 0x000fe40000010000 */
[----:B--2---:R-:W-:Y:S01]  /*e6f0*/  FFMA.FTZ R2, R126, R48, R24 ;  /* 0x000000307e027223 */ /* 0x004fe20000010018 */
        /* <DEDUP_REMOVED lines=10> */
[----:B------:R-:W-:Y:S01]  /*e7a0*/  FADD.FTZ R4, R38, R32 ;  /* 0x0000002026047221 */ /* 0x000fe20000010000 */
[----:B------:R-:W-:Y:S01]  /*e7b0*/  MOV R233, R189 ;  /* 0x000000bd00e97202 */ /* 0x000fe20000000f00 */
[----:B------:R-:W-:Y:S01]  /*e7c0*/  FADD.FTZ R2, R46, R2 ;  /* 0x000000022e027221 */ /* 0x000fe20000010000 */
[----:B------:R-:W3:Y:S01]  /*e7d0*/  LDSM.16.MT88.4 R188, [R240+0xd800] ;  /* 0x00d80000f0bc783b */ /* 0x000ee20000004200 */
        /* <DEDUP_REMOVED lines=48> */
[----:B------:R-:W-:Y:S01]  /*eae0*/  HMMA.16816.F32.BF16 R148, R128, R156, R148 ;  /* 0x0000009c8094723c */ /* 0x000fe20000041894 */
[----:B------:R-:W-:-:S02]  /*eaf0*/  MOV R136, R234 ;  /* 0x000000ea00887202 */ /* 0x000fc40000000f00 */
[----:B------:R-:W-:-:S05]  /*eb00*/  MOV R137, R250 ;  /* 0x000000fa00897202 */ /* 0x000fca0000000f00 */
[C---:B------:R-:W-:Y:S08]  /*eb10*/  HMMA.16816.F32.BF16 R144, R124.reuse, R156, R144 ;  /* 0x0000009c7c90723c */ /* 0x040ff00000041890 */
        /* <DEDUP_REMOVED lines=109> */
[----:B-----5:R-:W-:Y:S04]  /*f1f0*/  LDSM.16.M88.4 R36, [R236+0x8000] ;  /* 0x00800000ec24783b */ /* 0x020fe80000000200 */
        /* <DEDUP_REMOVED lines=8> */
[----:B--2---:R-:W2:Y:S04]  /*f280*/  LDSM.16.M88.4 R12, [R244] ;  /* 0x00000000f40c783b */ /* 0x004ea80000000200 */
[----:B------:R-:W1:Y:S04]  /*f290*/  LDSM.16.M88.4 R48, [R243+0x800] ;  /* 0x00080000f330783b */ /* 0x000e680000000200 */
[----:B------:R-:W1:Y:S01]  /*f2a0*/  S2R R250, SR_TID.X ;  /* 0x0000000000fa7919 */ /* 0x000e620000002100 */
        /* <DEDUP_REMOVED lines=15> */
[----:B------:R-:W-:Y:S01]  /*f3a0*/  MOV R3, R221 ;  /* 0x000000dd00037202 */ /* 0x000fe20000000f00 */
[----:B------:R-:W-:-:S02]  /*f3b0*/  IMAD.MOV.U32 R2, RZ, RZ, R222 ;  /* 0x000000ffff027224 */ /* 0x000fc400078e00de */
[----:B------:R-:W-:-:S03]  /*f3c0*/  IMAD.MOV.U32 R0, RZ, RZ, R223 ;  /* 0x000000ffff007224 */ /* 0x000fc600078e00df */
[----:B------:R-:W-:Y:S01]  /*f3d0*/  IMAD.MOV.U32 R140, RZ, RZ, R220 ;  /* 0x000000ffff8c7224 */ /* 0x000fe200078e00dc */
[C---:B------:R-:W-:Y:S08]  /*f3e0*/  HMMA.16816.F32.BF16 R212, R4.reuse, R40, R52 ;  /* 0x0000002804d4723c */ /* 0x040ff00000041834 */
[----:B------:R-:W-:Y:S08]  /*f3f0*/  HMMA.16816.F32.BF16 R216, R4, R44, R60 ;  /* 0x0000002c04d8723c */ /* 0x000ff0000004183c */
[----:B--2---:R-:W-:Y:S08]  /*f400*/  HMMA.16816.F32.BF16 R52, R12, R28, RZ ;  /* 0x0000001c0c34723c */ /* 0x004ff000000418ff */
[C---:B------:R-:W-:Y:S08]  /*f410*/  HMMA.16816.F32.BF16 R232, R4.reuse, R48, R132 ;  /* 0x0000003004e8723c */ /* 0x040ff00000041884 */
[C---:B------:R-:W-:Y:S08]  /*f420*/  HMMA.16816.F32.BF16 R220, R4.reuse, R50, R64 ;  /* 0x0000003204dc723c */ /* 0x040ff00000041840 */
        /* <DEDUP_REMOVED lines=8> */
[C---:B------:R-:W-:Y:S08]  /*f4b0*/  HMMA.16816.F32.BF16 R32, R8.reuse, R16, R60 ;  /* 0x000000100820723c */ /* 0x040ff0000004183c */
[C---:B------:R-:W-:Y:S01]  /*f4c0*/  HMMA.16816.F32.BF16 R140, R8.reuse, R40, R4 ;  /* 0x00000028088c723c */ /* 0x040fe20000041804 */
[----:B------:R-:W-:Y:S07]  /*f4d0*/  LDSM.16.M88.4 R4, [R247+0x2000] ;  /* 0x00200000f704783b */ /* 0x000fee0000000200 */
[----:B------:R-:W-:Y:S01]  /*f4e0*/  HMMA.16816.F32.BF16 R60, R8, R46, R28 ;  /* 0x0000002e083c723c */ /* 0x000fe2000004181c */
[----:B------:R-:W1:Y:S07]  /*f4f0*/  LDSM.16.M88.4 R28, [R242+0x9800] ;  /* 0x00980000f21c783b */ /* 0x000e6e0000000200 */
[C---:B------:R-:W-:Y:S08]  /*f500*/  HMMA.16816.F32.BF16 R36, R12.reuse, R38, RZ ;  /* 0x000000260c24723c */ /* 0x040ff000000418ff */
[----:B------:R-:W-:Y:S01]  /*f510*/  HMMA.16816.F32.BF16 R20, R12, R22, RZ ;  /* 0x000000160c14723c */ /* 0x000fe200000418ff */
[----:B------:R-:W-:Y:S07]  /*f520*/  LDSM.16.M88.4 R12, [R247] ;  /* 0x00000000f70c783b */ /* 0x000fee0000000200 */
[C---:B------:R-:W-:Y:S08]  /*f530*/  HMMA.16816.F32.BF16 R136, R8.reuse, R48, R56 ;  /* 0x000000300888723c */ /* 0x040ff00000041838 */
[C---:B------:R-:W-:Y:S01]  /*f540*/  HMMA.16816.F32.BF16 R36, R8.reuse, R18, R36 ;  /* 0x000000120824723c */ /* 0x040fe20000041824 */
[----:B------:R-:W2:Y:S07]  /*f550*/  LDSM.16.M88.4 R16, [R242+0x8000] ;  /* 0x00800000f210783b */ /* 0x000eae0000000200 */
[C---:B------:R-:W-:Y:S08]  /*f560*/  HMMA.16816.F32.BF16 R48, R8.reuse, R50, R64 ;  /* 0x000000320830723c */ /* 0x040ff00000041840 */
[----:B------:R-:W-:Y:S01]  /*f570*/  HMMA.16816.F32.BF16 R44, R8, R42, R20 ;  /* 0x0000002a082c723c */ /* 0x000fe20000041814 */
[----:B------:R-:W3:Y:S04]  /*f580*/  LDSM.16.M88.4 R8, [R242+0x8800] ;  /* 0x00880000f208783b */ /* 0x000ee80000000200 */
[----:B------:R-:W4:Y:S03]  /*f590*/  LDSM.16.M88.4 R20, [R242+0x9000] ;  /* 0x00900000f214783b */ /* 0x000f260000000200 */
[----:B-1----:R-:W-:Y:S01]  /*f5a0*/  HMMA.16816.F32.BF16 R64, R4, R28, R212 ;  /* 0x0000001c0440723c */ /* 0x002fe200000418d4 */
[----:B------:R-:W-:Y:S01]  /*f5b0*/  IMAD.MOV.U32 R53, RZ, RZ, R3 ;  /* 0x000000ffff357224 */ /* 0x000fe200078e0003 */
[----:B------:R-:W-:Y:S01]  /*f5c0*/  MOV R54, R2 ;  /* 0x0000000200367202 */ /* 0x000fe20000000f00 */
[----:B------:R-:W-:-:S05]  /*f5d0*/  IMAD.MOV.U32 R55, RZ, RZ, R0 ;  /* 0x000000ffff377224 */ /* 0x000fca00078e0000 */
[C---:B------:R-:W-:Y:S08]  /*f5e0*/  HMMA.16816.F32.BF16 R224, R4.reuse, R30, R224 ;  /* 0x0000001e04e0723c */ /* 0x040ff000000418e0 */
[-C--:B--2---:R-:W-:Y:S08]  /*f5f0*/  HMMA.16816.F32.BF16 R40, R4, R16.reuse, R208 ;  /* 0x000000100428723c */ /* 0x084ff000000418d0 */
[----:B------:R-:W-:Y:S01]  /*f600*/  IMAD.MOV.U32 R212, RZ, RZ, R64 ;  /* 0x000000ffffd47224 */ /* 0x000fe200078e0040 */
[----:B------:R-:W-:Y:S01]  /*f610*/  MOV R0, R67 ;  /* 0x0000004300007202 */ /* 0x000fe20000000f00 */
[----:B------:R-:W-:Y:S01]  /*f620*/  IMAD.MOV.U32 R3, RZ, RZ, R65 ;  /* 0x000000ffff037224 */ /* 0x000fe200078e0041 */
[----:B------:R-:W-:Y:S01]  /*f630*/  HMMA.16816.F32.BF16 R32, R12, R16, R32 ;  /* 0x000000100c20723c */ /* 0x000fe20000041820 */
[----:B------:R-:W-:-:S07]  /*f640*/  IMAD.MOV.U32 R2, RZ, RZ, R66 ;  /* 0x000000ffff027224 */ /* 0x000fce00078e0042 */
[C---:B---3--:R-:W-:Y:S08]  /*f650*/  HMMA.16816.F32.BF16 R56, R4.reuse, R8, R232 ;  /* 0x000000080438723c */ /* 0x048ff000000418e8 */
[C---:B----4-:R-:W-:Y:S08]  /*f660*/  HMMA.16816.F32.BF16 R216, R4.reuse, R20, R216 ;  /* 0x0000001404d8723c */ /* 0x050ff000000418d8 */
[C---:B------:R-:W-:Y:S08]  /*f670*/  HMMA.16816.F32.BF16 R52, R4.reuse, R18, R52 ;  /* 0x000000120434723c */ /* 0x040ff00000041834 */
[C---:B------:R-:W-:Y:S08]  /*f680*/  HMMA.16816.F32.BF16 R64, R4.reuse, R10, R220 ;  /* 0x0000000a0440723c */ /* 0x040ff000000418dc */
[----:B------:R-:W-:Y:S01]  /*f690*/  HMMA.16816.F32.BF16 R228, R4, R22, R228 ;  /* 0x0000001604e4723c */ /* 0x000fe200000418e4 */
[----:B------:R-:W-:Y:S07]  /*f6a0*/  LDSM.16.M88.4 R4, [R246+0x2000] ;  /* 0x00200000f604783b */ /* 0x000fee0000000200 */
[C---:B------:R-:W-:Y:S01]  /*f6b0*/  HMMA.16816.F32.BF16 R36, R12.reuse, R18, R36 ;  /* 0x000000120c24723c */ /* 0x040fe20000041824 */
[----:B------:R-:W1:Y:S07]  /*f6c0*/  LDSM.16.M88.4 R16, [R241] ;  /* 0x00000000f110783b */ /* 0x000e6e0000000200 */
[----:B------:R-:W-:Y:S07]  /*f6d0*/  HMMA.16816.F32.BF16 R232, R12, R22, R60 ;  /* 0x000000160ce8723c */ /* 0x000fee000004183c */
[----:B------:R-:W-:-:S02]  /*f6e0*/  IMAD.MOV.U32 R60, RZ, RZ, R212 ;  /* 0x000000ffff3c7224 */ /* 0x000fc400078e00d4 */
[C---:B------:R-:W-:Y:S08]  /*f6f0*/  HMMA.16816.F32.BF16 R212, R12.reuse, R28, R140 ;  /* 0x0000001c0cd4723c */ /* 0x040ff0000004188c */
[C---:B------:R-:W-:Y:S01]  /*f700*/  HMMA.16816.F32.BF16 R140, R12.reuse, R30, R44 ;  /* 0x0000001e0c8c723c */ /* 0x040fe2000004182c */
[----:B------:R-:W2:Y:S07]  /*f710*/  LDSM.16.M88.4 R28, [R241+0x1800] ;  /* 0x00180000f11c783b */ /* 0x000eae0000000200 */
[C---:B------:R-:W-:Y:S08]  /*f720*/  HMMA.16816.F32.BF16 R220, R12.reuse, R8, R136 ;  /* 0x000000080cdc723c */ /* 0x040ff00000041888 */
[C---:B------:R-:W-:Y:S01]  /*f730*/  HMMA.16816.F32.BF16 R208, R12.reuse, R10, R48 ;  /* 0x0000000a0cd0723c */ /* 0x040fe20000041830 */
[----:B------:R-:W3:Y:S07]  /*f740*/  LDSM.16.M88.4 R8, [R246] ;  /* 0x00000000f608783b */ /* 0x000eee0000000200 */
[----:B------:R-:W-:Y:S01]  /*f750*/  HMMA.16816.F32.BF16 R132, R12, R20, R132 ;  /* 0x000000140c84723c */ /* 0x000fe20000041884 */
[----:B------:R-:W4:Y:S04]  /*f760*/  LDSM.16.M88.4 R12, [R241+0x800] ;  /* 0x00080000f10c783b */ /* 0x000f280000000200 */
[----:B------:R-:W4:Y:S03]  /*f770*/  LDSM.16.M88.4 R20, [R241+0x1000] ;  /* 0x00100000f114783b */ /* 0x000f260000000200 */
[----:B-1----:R-:W-:Y:S01]  /*f780*/  HMMA.16816.F32.BF16 R48, R4, R18, R52 ;  /* 0x000000120430723c */ /* 0x002fe20000041834 */
[----:B------:R-:W-:-:S02]  /*f790*/  IMAD.MOV.U32 R61, RZ, RZ, R3 ;  /* 0x000000ffff3d7224 */ /* 0x000fc400078e0003 */
[----:B------:R-:W-:Y:S02]  /*f7a0*/  IMAD.MOV.U32 R62, RZ, RZ, R2 ;  /* 0x000000ffff3e7224 */ /* 0x000fe400078e0002 */
[----:B------:R-:W-:-:S03]  /*f7b0*/  IMAD.MOV.U32 R63, RZ, RZ, R0 ;  /* 0x000000ffff3f7224 */ /* 0x000fc600078e0000 */
[C---:B------:R-:W-:Y:S08]  /*f7c0*/  HMMA.16816.F32.BF16 R136, R4.reuse, R16, R40 ;  /* 0x000000100488723c */ /* 0x040ff00000041828 */
[----:B--2---:R-:W-:Y:S08]  /*f7d0*/  HMMA.16816.F32.BF16 R40, R4, R28, R60 ;  /* 0x0000001c0428723c */ /* 0x004ff0000004183c */
[----:B---3--:R-:W-:Y:S01]  /*f7e0*/  HMMA.16816.F32.BF16 R32, R8, R16, R32 ;  /* 0x000000100820723c */ /* 0x008fe20000041820 */
[----:B------:R-:W-:-:S02]  /*f7f0*/  IMAD.MOV.U32 R3, RZ, RZ, R49 ;  /* 0x000000ffff037224 */ /* 0x000fc400078e0031 */
[----:B------:R-:W-:-:S04]  /*f800*/  IMAD.MOV.U32 R2, RZ, RZ, R50 ;  /* 0x000000ffff027224 */ /* 0x000fc800078e0032 */
[----:B------:R-:W-:Y:S01]  /*f810*/  MOV R16, R48 ;  /* 0x0000003000107202 */ /* 0x000fe20000000f00 */
[----:B------:R-:W-:Y:S01]  /*f820*/  IMAD.MOV.U32 R0, RZ, RZ, R51 ;  /* 0x000000ffff007224 */ /* 0x000fe200078e0033 */
[C---:B----4-:R-:W-:Y:S08]  /*f830*/  HMMA.16816.F32.BF16 R52, R4.reuse, R14, R64 ;  /* 0x0000000e0434723c */ /* 0x050ff00000041840 */
[C---:B------:R-:W-:Y:S07]  /*f840*/  HMMA.16816.F32.BF16 R48, R4.reuse, R20, R216 ;  /* 0x000000140430723c */ /* 0x040fee00000418d8 */
[----:B------:R-:W-:Y:S01]  /*f850*/  MOV R216, R16 ;  /* 0x0000001000d87202 */ /* 0x000fe20000000f00 */
[----:B------:R-:W-:Y:S01]  /*f860*/  HMMA.16816.F32.BF16 R56, R4, R12, R56 ;  /* 0x0000000c0438723c */ /* 0x000fe20000041838 */
[----:B------:R-:W-:-:S02]  /*f870*/  IMAD.MOV.U32 R217, RZ, RZ, R3 ;  /* 0x000000ffffd97224 */ /* 0x000fc400078e0003 */
[----:B------:R-:W-:-:S05]  /*f880*/  IMAD.MOV.U32 R218, RZ, RZ, R2 ;  /* 0x000000ffffda7224 */ /* 0x000fca00078e0002 */
[----:B------:R-:W-:Y:S01]  /*f890*/  HMMA.16816.F32.BF16 R36, R8, R18, R36 ;  /* 0x000000120824723c */ /* 0x000fe20000041824 */
[----:B------:R-:W-:Y:S01]  /*f8a0*/  LDSM.16.M88.4 R16, [R236+0xa000] ;  /* 0x00a00000ec10783b */ /* 0x000fe20000000200 */
[----:B------:R-:W-:-:S06]  /*f8b0*/  IMAD.MOV.U32 R219, RZ, RZ, R0 ;  /* 0x000000ffffdb7224 */ /* 0x000fcc00078e0000 */
[----:B------:R-:W-:Y:S01]  /*f8c0*/  HMMA.16816.F32.BF16 R60, R8, R12, R220 ;  /* 0x0000000c083c723c */ /* 0x000fe200000418dc */
[----:B------:R-:W-:-:S07]  /*f8d0*/  IMAD.MOV.U32 R3, RZ, RZ, R41 ;  /* 0x000000ffff037224 */ /* 0x000fce00078e0029 */
[----:B------:R-:W-:Y:S01]  /*f8e0*/  HMMA.16816.F32.BF16 R64, R8, R14, R208 ;  /* 0x0000000e0840723c */ /* 0x000fe200000418d0 */
[----:B------:R-:W1:Y:S01]  /*f8f0*/  LDSM.16.M88.4 R12, [R244+0x4000] ;  /* 0x00400000f40c783b */ /* 0x000e620000000200 */
[----:B------:R-:W-:Y:S02]  /*f900*/  IMAD.MOV.U32 R2, RZ, RZ, R42 ;  /* 0x000000ffff027224 */ /* 0x000fe400078e002a */
[----:B------:R-:W-:-:S04]  /*f910*/  IMAD.MOV.U32 R0, RZ, RZ, R43 ;  /* 0x000000ffff007224 */ /* 0x000fc800078e002b */
[----:B------:R-:W-:Y:S07]  /*f920*/  HMMA.16816.F32.BF16 R44, R4, R22, R228 ;  /* 0x00000016042c723c */ /* 0x000fee00000418e4 */
[----:B------:R-:W-:Y:S01]  /*f930*/  MOV R228, R40 ;  /* 0x0000002800e47202 */ /* 0x000fe20000000f00 */
[----:B------:R-:W-:Y:S08]  /*f940*/  HMMA.16816.F32.BF16 R132, R8, R20, R132 ;  /* 0x000000140884723c */ /* 0x000ff00000041884 */
[----:B------:R-:W-:Y:S01]  /*f950*/  HMMA.16816.F32.BF16 R40, R4, R30, R224 ;  /* 0x0000001e0428723c */ /* 0x000fe200000418e0 */
[----:B------:R-:W2:Y:S07]  /*f960*/  LDSM.16.M88.4 R4, [R244+0x6000] ;  /* 0x00600000f404783b */ /* 0x000eae0000000200 */
[C---:B------:R-:W-:Y:S01]  /*f970*/  HMMA.16816.F32.BF16 R224, R8.reuse, R22, R232 ;  /* 0x0000001608e0723c */ /* 0x040fe200000418e8 */
[----:B------:R-:W3:Y:S07]  /*f980*/  LDSM.16.M88.4 R20, [R236+0xb000] ;  /* 0x00b00000ec14783b */ /* 0x000eee0000000200 */
[C---:B------:R-:W-:Y:S08]  /*f990*/  HMMA.16816.F32.BF16 R220, R8.reuse, R28, R212 ;  /* 0x0000001c08dc723c */ /* 0x040ff000000418d4 */
[----:B------:R-:W-:Y:S01]  /*f9a0*/  HMMA.16816.F32.BF16 R208, R8, R30, R140 ;  /* 0x0000001e08d0723c */ /* 0x000fe2000004188c */
[----:B------:R-:W4:Y:S04]  /*f9b0*/  LDSM.16.M88.4 R8, [R236+0xa800] ;  /* 0x00a80000ec08783b */ /* 0x000f280000000200 */
[----:B------:R-:W4:Y:S03]  /*f9c0*/  LDSM.16.M88.4 R28, [R236+0xb800] ;  /* 0x00b80000ec1c783b */ /* 0x000f260000000200 */
[----:B-1----:R-:W-:Y:S07]  /*f9d0*/  HMMA.16816.F32.BF16 R140, R12, R16, R32 ;  /* 0x000000100c8c723c */ /* 0x002fee0000041820 */
[----:B------:R-:W-:Y:S01]  /*f9e0*/  MOV R32, R228 ;  /* 0x000000e400207202 */ /* 0x000fe20000000f00 */
[----:B------:R-:W-:-:S02]  /*f9f0*/  IMAD.MOV.U32 R33, RZ, RZ, R3 ;  /* 0x000000ffff217224 */ /* 0x000fc400078e0003 */
[----:B------:R-:W-:Y:S02]  /*fa00*/  IMAD.MOV.U32 R34, RZ, RZ, R2 ;  /* 0x000000ffff227224 */ /* 0x000fe400078e0002 */
[----:B------:R-:W-:Y:S01]  /*fa10*/  IMAD.MOV.U32 R35, RZ, RZ, R0 ;  /* 0x000000ffff237224 */ /* 0x000fe200078e0000 */
[C---:B--2---:R-:W-:Y:S08]  /*fa20*/  HMMA.16816.F32.BF16 R232, R4.reuse, R18, R216 ;  /* 0x0000001204e8723c */ /* 0x044ff000000418d8 */
[C---:B---3--:R-:W-:Y:S08]  /*fa30*/  HMMA.16816.F32.BF16 R212, R4.reuse, R20, R48 ;  /* 0x0000001404d4723c */ /* 0x048ff00000041830 */
[C---:B------:R-:W-:Y:S08]  /*fa40*/  HMMA.16816.F32.BF16 R136, R4.reuse, R16, R136 ;  /* 0x000000100488723c */ /* 0x040ff00000041888 */
[C---:B----4-:R-:W-:Y:S08]  /*fa50*/  HMMA.16816.F32.BF16 R216, R4.reuse, R10, R52 ;  /* 0x0000000a04d8723c */ /* 0x050ff00000041834 */
[C---:B------:R-:W-:Y:S08]  /*fa60*/  HMMA.16816.F32.BF16 R32, R4.reuse, R28, R32 ;  /* 0x0000001c0420723c */ /* 0x040ff00000041820 */
[----:B------:R-:W-:Y:S08]  /*fa70*/  HMMA.16816.F32.BF16 R52, R4, R22, R44 ;  /* 0x000000160434723c */ /* 0x000ff0000004182c */
[----:B------:R-:W-:Y:S08]  /*fa80*/  HMMA.16816.F32.BF16 R44, R12, R18, R36 ;  /* 0x000000120c2c723c */ /* 0x000ff00000041824 */
[----:B------:R-:W-:Y:S08]  /*fa90*/  HMMA.16816.F32.BF16 R228, R4, R8, R56 ;  /* 0x0000000804e4723c */ /* 0x000ff00000041838 */
[----:B------:R-:W-:Y:S08]  /*faa0*/  HMMA.16816.F32.BF16 R36, R12, R10, R64 ;  /* 0x0000000a0c24723c */ /* 0x000ff00000041840 */
[----:B------:R-:W-:Y:S01]  /*fab0*/  HMMA.16816.F32.BF16 R48, R4, R30, R40 ;  /* 0x0000001e0430723c */ /* 0x000fe20000041828 */
[----:B------:R-:W-:Y:S07]  /*fac0*/  LDSM.16.M88.4 R4, [R245+0x6000] ;  /* 0x00600000f504783b */ /* 0x000fee0000000200 */
[C---:B------:R-:W-:Y:S08]  /*fad0*/  HMMA.16816.F32.BF16 R56, R12.reuse, R28, R220 ;  /* 0x0000001c0c38723c */ /* 0x040ff000000418dc */
[----:B------:R-:W-:Y:S01]  /*fae0*/  HMMA.16816.F32.BF16 R64, R12, R30, R208 ;  /* 0x0000001e0c40723c */ /* 0x000fe200000418d0 */
[----:B------:R-:W1:Y:S01]  /*faf0*/  LDSM.16.M88.4 R28, [R243+0x3800] ;  /* 0x00380000f31c783b */ /* 0x000e620000000200 */
[----:B------:R-:W-:Y:S01]  /*fb00*/  MOV R16, R32 ;  /* 0x0000002000107202 */ /* 0x000fe20000000f00 */
[----:B------:R-:W-:-:S02]  /*fb10*/  IMAD.MOV.U32 R3, RZ, RZ, R33 ;  /* 0x000000ffff037224 */ /* 0x000fc400078e0021 */
[----:B------:R-:W-:Y:S02]  /*fb20*/  IMAD.MOV.U32 R2, RZ, RZ, R34 ;  /* 0x000000ffff027224 */ /* 0x000fe400078e0022 */
[----:B------:R-:W-:Y:S01]  /*fb30*/  IMAD.MOV.U32 R0, RZ, RZ, R35 ;  /* 0x000000ffff007224 */ /* 0x000fe200078e0023 */
[C---:B------:R-:W-:Y:S01]  /*fb40*/  HMMA.16816.F32.BF16 R40, R12.reuse, R8, R60 ;  /* 0x000000080c28723c */ /* 0x040fe2000004183c */
[----:B------:R-:W2:Y:S07]  /*fb50*/  LDSM.16.M88.4 R8, [R245+0x4000] ;  /* 0x00400000f508783b */ /* 0x000eae0000000200 */
[C---:B------:R-:W-:Y:S07]  /*fb60*/  HMMA.16816.F32.BF16 R32, R12.reuse, R20, R132 ;  /* 0x000000140c20723c */ /* 0x040fee0000041884 */
[----:B------:R-:W-:Y:S01]  /*fb70*/  MOV R132, R16 ;  /* 0x0000001000847202 */ /* 0x000fe20000000f00 */
[----:B------:R-:W-:Y:S01]  /*fb80*/  HMMA.16816.F32.BF16 R60, R12, R22, R224 ;  /* 0x000000160c3c723c */ /* 0x000fe200000418e0 */
[----:B------:R-:W3:Y:S04]  /*fb90*/  LDSM.16.M88.4 R12, [R243+0x2800] ;  /* 0x00280000f30c783b */ /* 0x000ee80000000200 */
[----:B------:R-:W4:Y:S04]  /*fba0*/  LDSM.16.M88.4 R20, [R243+0x3000] ;  /* 0x00300000f314783b */ /* 0x000f280000000200 */
[----:B------:R-:W4:Y:S01]  /*fbb0*/  LDSM.16.M88.4 R16, [R243+0x2000] ;  /* 0x00200000f310783b */ /* 0x000f220000000200 */
[----:B------:R-:W-:-:S02]  /*fbc0*/  IMAD.MOV.U32 R133, RZ, RZ, R3 ;  /* 0x000000ffff857224 */ /* 0x000fc400078e0003 */
[----:B------:R-:W-:Y:S02]  /*fbd0*/  IMAD.MOV.U32 R134, RZ, RZ, R2 ;  /* 0x000000ffff867224 */ /* 0x000fe400078e0002 */
[----:B------:R-:W-:-:S07]  /*fbe0*/  IMAD.MOV.U32 R135, RZ, RZ, R0 ;  /* 0x000000ffff877224 */ /* 0x000fce00078e0000 */
[-C--:B-1----:R-:W-:Y:S08]  /*fbf0*/  HMMA.16816.F32.BF16 R132, R4, R28.reuse, R132 ;  /* 0x0000001c0484723c */ /* 0x082ff00000041884 */
[----:B--2---:R-:W-:Y:S08]  /*fc00*/  HMMA.16816.F32.BF16 R56, R8, R28, R56 ;  /* 0x0000001c0838723c */ /* 0x004ff00000041838 */
[----:B---3--:R-:W-:Y:S08]  /*fc10*/  HMMA.16816.F32.BF16 R224, R4, R14, R216 ;  /* 0x0000000e04e0723c */ /* 0x008ff000000418d8 */
[----:B------:R-:W-:Y:S01]  /*fc20*/  MOV R249, R132 ;  /* 0x0000008400f97202 */ /* 0x000fe20000000f00 */
[----:B------:R-:W-:-:S02]  /*fc30*/  IMAD.MOV.U32 R3, RZ, RZ, R133 ;  /* 0x000000ffff037224 */ /* 0x000fc400078e0085 */
[----:B------:R-:W-:Y:S01]  /*fc40*/  IMAD.MOV.U32 R2, RZ, RZ, R134 ;  /* 0x000000ffff027224 */ /* 0x000fe200078e0086 */
[----:B----4-:R-:W-:Y:S01]  /*fc50*/  HMMA.16816.F32.BF16 R220, R4, R20, R212 ;  /* 0x0000001404dc723c */ /* 0x010fe200000418d4 */
[----:B------:R-:W-:-:S07]  /*fc60*/  IMAD.MOV.U32 R0, RZ, RZ, R135 ;  /* 0x000000ffff007224 */ /* 0x000fce00078e0087 */
[-C--:B------:R-:W-:Y:S08]  /*fc70*/  HMMA.16816.F32.BF16 R136, R4, R16.reuse, R136 ;  /* 0x000000100488723c */ /* 0x080ff00000041888 */
[----:B------:R-:W-:Y:S08]  /*fc80*/  HMMA.16816.F32.BF16 R140, R8, R16, R140 ;  /* 0x00000010088c723c */ /* 0x000ff0000004188c */
[C---:B------:R-:W-:Y:S08]  /*fc90*/  HMMA.16816.F32.BF16 R232, R4.reuse, R18, R232 ;  /* 0x0000001204e8723c */ /* 0x040ff000000418e8 */
        /* <DEDUP_REMOVED lines=8> */
[----:B------:R-:W-:Y:S07]  /*fd20*/  LDSM.16.M88.4 R12, [R247+0x4000] ;  /* 0x00400000f70c783b */ /* 0x000fee0000000200 */
[C---:B------:R-:W-:Y:S01]  /*fd30*/  HMMA.16816.F32.BF16 R40, R8.reuse, R20, R32 ;  /* 0x000000140828723c */ /* 0x040fe20000041820 */
[----:B------:R-:W-:Y:S07]  /*fd40*/  LDSM.16.M88.4 R32, [R242+0xb800] ;  /* 0x00b80000f220783b */ /* 0x000fee0000000200 */
[C---:B------:R-:W-:Y:S08]  /*fd50*/  HMMA.16816.F32.BF16 R60, R8.reuse, R22, R60 ;  /* 0x00000016083c723c */ /* 0x040ff0000004183c */
[----:B------:R-:W-:Y:S01]  /*fd60*/  HMMA.16816.F32.BF16 R48, R8, R30, R64 ;  /* 0x0000001e0830723c */ /* 0x000fe20000041840 */
[----:B------:R-:W2:Y:S04]  /*fd70*/  LDSM.16.M88.4 R8, [R242+0xa800] ;  /* 0x00a80000f208783b */ /* 0x000ea80000000200 */
[----:B------:R-:W3:Y:S03]  /*fd80*/  LDSM.16.M88.4 R28, [R242+0xb000] ;  /* 0x00b00000f21c783b */ /* 0x000ee60000000200 */
[C---:B-1----:R-:W-:Y:S08]  /*fd90*/  HMMA.16816.F32.BF16 R44, R4.reuse, R16, R136 ;  /* 0x00000010042c723c */ /* 0x042ff00000041888 */
[----:B------:R-:W-:Y:S01]  /*fda0*/  HMMA.16816.F32.BF16 R20, R4, R18, R232 ;  /* 0x000000120414723c */ /* 0x000fe200000418e8 */
[----:B------:R-:W-:-:S02]  /*fdb0*/  IMAD.MOV.U32 R65, RZ, RZ, R3 ;  /* 0x000000ffff417224 */ /* 0x000fc400078e0003 */
[----:B------:R-:W-:-:S05]  /*fdc0*/  IMAD.MOV.U32 R66, RZ, RZ, R2 ;  /* 0x000000ffff427224 */ /* 0x000fca00078e0002 */
[----:B--2---:R-:W-:Y:S11]  /*fdd0*/  HMMA.16816.F32.BF16 R136, R4, R8, R228 ;  /* 0x000000080488723c */ /* 0x004ff600000418e4 */
[----:B------:R-:W-:Y:S05]  /*fde0*/  @!UPT UIADD3 URZ, URZ, URZ, URZ ;  /* 0x0000003f3f3ff290 */ /* 0x000fea000fffe03f */
[----:B------:R-:W-:Y:S02]  /*fdf0*/  IMAD.MOV.U32 R3, RZ, RZ, R21 ;  /* 0x000000ffff037224 */ /* 0x000fe400078e0015 */
[----:B------:R-:W-:Y:S01]  /*fe00*/  IMAD.MOV.U32 R2, RZ, RZ, R22 ;  /* 0x000000ffff027224 */ /* 0x000fe200078e0016 */
[----:B------:R-:W-:Y:S01]  /*fe10*/  HMMA.16816.F32.BF16 R36, R12, R16, R140 ;  /* 0x000000100c24723c */ /* 0x000fe2000004188c */
[----:B------:R-:W-:-:S06]  /*fe20*/  IMAD.MOV.U32 R67, RZ, RZ, R0 ;  /* 0x000000ffff437224 */ /* 0x000fcc00078e0000 */
[----:B------:R-:W-:Y:S01]  /*fe30*/  MOV R16, R20 ;  /* 0x0000001400107202 */ /* 0x000fe20000000f00 */
[----:B------:R-:W-:Y:S01]  /*fe40*/  HMMA.16816.F32.BF16 R232, R4, R10, R224 ;  /* 0x0000000a04e8723c */ /* 0x000fe200000418e0 */
[----:B------:R-:W-:Y:S01]  /*fe50*/  IMAD.MOV.U32 R0, RZ, RZ, R23 ;  /* 0x000000ffff007224 */ /* 0x000fe200078e0017 */
[----:B------:R-:W-:Y:S01]  /*fe60*/  MOV R22, R136 ;  /* 0x0000008800167202 */ /* 0x000fe20000000f00 */
[----:B------:R-:W-:Y:S02]  /*fe70*/  IMAD.MOV.U32 R21, RZ, RZ, R137 ;  /* 0x000000ffff157224 */ /* 0x000fe400078e0089 */
[----:B------:R-:W-:-:S03]  /*fe80*/  IMAD.MOV.U32 R20, RZ, RZ, R138 ;  /* 0x000000ffff147224 */ /* 0x000fc600078e008a */
[----:B---3--:R-:W-:Y:S01]  /*fe90*/  HMMA.16816.F32.BF16 R224, R4, R30, R216 ;  /* 0x0000001e04e0723c */ /* 0x008fe200000418d8 */
[----:B------:R-:W-:-:S07]  /*fea0*/  IMAD.MOV.U32 R17, RZ, RZ, R139 ;  /* 0x000000ffff117224 */ /* 0x000fce00078e008b */
[----:B------:R-:W-:Y:S08]  /*feb0*/  HMMA.16816.F32.BF16 R216, R4, R34, R212 ;  /* 0x0000002204d8723c */ /* 0x000ff000000418d4 */
[C---:B------:R-:W-:Y:S08]  /*fec0*/  HMMA.16816.F32.BF16 R212, R12.reuse, R18, R208 ;  /* 0x000000120cd4723c */ /* 0x040ff000000418d0 */
[C---:B------:R-:W-:Y:S07]  /*fed0*/  HMMA.16816.F32.BF16 R136, R12.reuse, R28, R40 ;  /* 0x0000001c0c88723c */ /* 0x040fee0000041828 */
[----:B------:R-:W-:Y:S01]  /*fee0*/  MOV R40, R22 ;  /* 0x0000001600287202 */ /* 0x000fe20000000f00 */
[----:B------:R-:W-:Y:S01]  /*fef0*/  HMMA.16816.F32.BF16 R208, R12, R8, R132 ;  /* 0x000000080cd0723c */ /* 0x000fe20000041884 */
[----:B------:R-:W-:-:S02]  /*ff00*/  IMAD.MOV.U32 R41, RZ, RZ, R21 ;  /* 0x000000ffff297224 */ /* 0x000fc400078e0015 */
[----:B------:R-:W-:Y:S02]  /*ff10*/  IMAD.MOV.U32 R42, RZ, RZ, R20 ;  /* 0x000000ffff2a7224 */ /* 0x000fe400078e0014 */
[----:B------:R-:W-:Y:S03]  /*ff20*/  LDSM.16.M88.4 R20, [R241+0x2000] ;  /* 0x00200000f114783b */ /* 0x000fe60000000200 */
[----:B------:R-:W-:Y:S01]  /*ff30*/  HMMA.16816.F32.BF16 R140, R12, R10, R52 ;  /* 0x0000000a0c8c723c */ /* 0x000fe20000041834 */
[----:B------:R-:W1:Y:S01]  /*ff40*/  LDSM.16.M88.4 R8, [R246+0x4000] ;  /* 0x00400000f608783b */ /* 0x000e620000000200 */
[----:B------:R-:W-:Y:S01]  /*ff50*/  MOV R64, R249 ;  /* 0x000000f900407202 */ /* 0x000fe20000000f00 */
[----:B------:R-:W-:-:S05]  /*ff60*/  IMAD.MOV.U32 R43, RZ, RZ, R17 ;  /* 0x000000ffff2b7224 */ /* 0x000fca00078e0011 */
[C---:B------:R-:W-:Y:S08]  /*ff70*/  HMMA.16816.F32.BF16 R228, R4.reuse, R28, R220 ;  /* 0x0000001c04e4723c */ /* 0x040ff000000418dc */
[----:B------:R-:W-:Y:S01]  /*ff80*/  HMMA.16816.F32.BF16 R220, R4, R32, R64 ;  /* 0x0000002004dc723c */ /* 0x000fe20000041840 */
[----:B------:R-:W2:Y:S07]  /*ff90*/  LDSM.16.M88.4 R4, [R246+0x6000] ;  /* 0x00600000f604783b */ /* 0x000eae0000000200 */
[C---:B------:R-:W-:Y:S01]  /*ffa0*/  HMMA.16816.F32.BF16 R64, R12.reuse, R30, R60 ;  /* 0x0000001e0c40723c */ /* 0x040fe2000004183c */
[----:B------:R-:W3:Y:S07]  /*ffb0*/  LDSM.16.M88.4 R28, [R241+0x3800] ;  /* 0x00380000f11c783b */ /* 0x000eee0000000200 */
[C---:B------:R-:W-:Y:S07]  /*ffc0*/  HMMA.16816.F32.BF16 R60, R12.reuse, R34, R48 ;  /* 0x000000220c3c723c */ /* 0x040fee0000041830 */
[----:B------:R-:W-:Y:S01]  /*ffd0*/  MOV R48, R16 ;  /* 0x0000001000307202 */ /* 0x000fe20000000f00 */
[----:B------:R-:W-:Y:S01]  /*ffe0*/  HMMA.16816.F32.BF16 R132, R12, R32, R56 ;  /* 0x000000200c84723c */ /* 0x000fe20000041838 */
[----:B------:R-:W4:Y:S04]  /*fff0*/  LDSM.16.M88.4 R16, [R241+0x2800] ;  /* 0x00280000f110783b */ /* 0x000f280000000200 */
[----:B------:R-:W4:Y:S03]  /*10000*/  LDSM.16.M88.4 R12, [R241+0x3000] ;  /* 0x00300000f10c783b */ /* 0x000f260000000200 */
[----:B-1----:R-:W-:Y:S01]  /*10010*/  HMMA.16816.F32.BF16 R52, R8, R20, R36 ;  /* 0x000000140834723c */ /* 0x002fe20000041824 */
[----:B------:R-:W-:Y:S01]  /*10020*/  IMAD.MOV.U32 R49, RZ, RZ, R3 ;  /* 0x000000ffff317224 */ /* 0x000fe200078e0003 */
[----:B------:R-:W-:Y:S01]  /*10030*/  SHF.L.U32 R250, R250, 0x1, RZ ;  /* 0x00000001fafa7819 */ /* 0x000fe200000006ff */
[----:B------:R-:W-:Y:S01]  /*10040*/  IMAD.MOV.U32 R50, RZ, RZ, R2 ;  /* 0x000000ffff327224 */ /* 0x000fe200078e0002 */
[----:B------:R-:W-:Y:S01]  /*10050*/  UISETP.GE.AND UP0, UPT, UR8, 0x4, UPT ;  /* 0x000000040800788c */ /* 0x000fe2000bf06270 */
[----:B------:R-:W-:Y:S01]  /*10060*/  IMAD.MOV.U32 R51, RZ, RZ, R0 ;  /* 0x000000ffff337224 */ /* 0x000fe200078e0000 */
[----:B------:R-:W-:-:S04]  /*10070*/  DEPBAR.LE SB0, 0x0 ;  /* 0x000080000000791a */ /* 0x000fc80000000000 */
[C---:B--2---:R-:W-:Y:S08]  /*10080*/  HMMA.16816.F32.BF16 R56, R4.reuse, R20, R44 ;  /* 0x000000140438723c */ /* 0x044ff0000004182c */
[C---:B------:R-:W-:Y:S08]  /*10090*/  HMMA.16816.F32.BF16 R48, R4.reuse, R22, R48 ;  /* 0x000000160430723c */ /* 0x040ff00000041830 */
[C---:B---3--:R-:W-:Y:S08]  /*100a0*/  HMMA.16816.F32.BF16 R220, R4.reuse, R28, R220 ;  /* 0x0000001c04dc723c */ /* 0x048ff000000418dc */
[C---:B----4-:R-:W-:Y:S08]  /*100b0*/  HMMA.16816.F32.BF16 R44, R4.reuse, R16, R40 ;  /* 0x00000010042c723c */ /* 0x050ff00000041828 */
[C---:B------:R-:W-:Y:S08]  /*100c0*/  HMMA.16816.F32.BF16 R40, R4.reuse, R18, R232 ;  /* 0x000000120428723c */ /* 0x040ff000000418e8 */
[C---:B------:R-:W-:Y:S08]  /*100d0*/  HMMA.16816.F32.BF16 R228, R4.reuse, R12, R228 ;  /* 0x0000000c04e4723c */ /* 0x040ff000000418e4 */
[C---:B------:R-:W-:Y:S08]  /*100e0*/  HMMA.16816.F32.BF16 R224, R4.reuse, R14, R224 ;  /* 0x0000000e04e0723c */ /* 0x040ff000000418e0 */
[----:B------:R-:W-:Y:S07]  /*100f0*/  HMMA.16816.F32.BF16 R216, R4, R30, R216 ;  /* 0x0000001e04d8723c */ /* 0x000fee00000418d8 */
[----:B------:R-:W-:Y:S01]  /*10100*/  FMUL.FTZ R5, R52, c[0x0][0x2ec] ;  /* 0x0000bb0034057a20 */ /* 0x000fe20000410000 */
[C---:B------:R-:W-:Y:S08]  /*10110*/  HMMA.16816.F32.BF16 R36, R8.reuse, R22, R212 ;  /* 0x000000160824723c */ /* 0x040ff000000418d4 */
[C---:B------:R-:W-:Y:S08]  /*10120*/  HMMA.16816.F32.BF16 R32, R8.reuse, R16, R208 ;  /* 0x000000100820723c */ /* 0x040ff000000418d0 */
[C---:B------:R-:W-:Y:S08]  /*10130*/  HMMA.16816.F32.BF16 R20, R8.reuse, R18, R140 ;  /* 0x000000120814723c */ /* 0x040ff0000004188c */
[C---:B------:R-:W-:Y:S01]  /*10140*/  HMMA.16816.F32.BF16 R16, R8.reuse, R12, R136 ;  /* 0x0000000c0810723c */ /* 0x040fe20000041888 */
[----:B------:R1:W-:Y:S07]  /*10150*/  MUFU.TANH R136, R5 ;  /* 0x0000000500887308 */ /* 0x0003ee0000002400 */
[----:B------:R-:W-:Y:S01]  /*10160*/  HMMA.16816.F32.BF16 R132, R8, R28, R132 ;  /* 0x0000001c0884723c */ /* 0x000fe20000041884 */
[----:B-1----:R-:W-:-:S04]  /*10170*/  FMUL.FTZ R5, R53, c[0x0][0x2ec] ;  /* 0x0000bb0035057a20 */ /* 0x002fc80000410000 */
        /* <DEDUP_REMOVED lines=20> */
[----:B------:R1:W-:Y:S01]  /*102c0*/  MUFU.TANH R55, R5 ;  /* 0x0000000500377308 */ /* 0x0003e20000002400 */
[----:B------:R-:W-:Y:S01]  /*102d0*/  HMMA.16816.F32.BF16 R64, R8, R14, R64 ;  /* 0x0000000e0840723c */ /* 0x000fe20000041840 */
[----:B-1----:R-:W-:-:S06]  /*102e0*/  FMUL.FTZ R5, R48, c[0x0][0x2ec] ;  /* 0x0000bb0030057a20 */ /* 0x002fcc0000410000 */
[----:B------:R1:W-:Y:S01]  /*102f0*/  MUFU.TANH R53, R5 ;  /* 0x0000000500357308 */ /* 0x0003e20000002400 */
[----:B------:R-:W-:Y:S01]  /*10300*/  HMMA.16816.F32.BF16 R60, R8, R30, R60 ;  /* 0x0000001e083c723c */ /* 0x000fe2000004183c */
        /* <DEDUP_REMOVED lines=32> */
[----:B------:R-:W-:Y:S01]  /*10510*/  LOP3.LUT R250, R250, 0x6, RZ, 0xc0, !PT ;  /* 0x00000006fafa7812 */ /* 0x000fe200078ec0ff */
[----:B------:R-:W-:Y:S02]  /*10520*/  IMAD.U32 R0, RZ, RZ, UR21 ;  /* 0x00000015ff007e24 */ /* 0x000fe4000f8e00ff */
[----:B-1----:R-:W-:-:S04]  /*10530*/  FMUL.FTZ R5, R41, c[0x0][0x2ec] ;  /* 0x0000bb0029057a20 */ /* 0x002fc80000410000 */
[----:B------:R1:W-:Y:S01]  /*10540*/  MUFU.TANH R22, R5 ;  /* 0x0000000500167308 */ /* 0x0003e20000002400 */
[----:B------:R-:W-:Y:S02]  /*10550*/  IMAD R0, R0, 0x40, R250 ;  /* 0x0000004000007824 */ /* 0x000fe400078e02fa */
[----:B-1----:R-:W-:-:S05]  /*10560*/  FMUL.FTZ R5, R42, c[0x0][0x2ec] ;  /* 0x0000bb002a057a20 */ /* 0x002fca0000410000 */
[----:B------:R1:W-:Y:S02]  /*10570*/  MUFU.TANH R7, R5 ;  /* 0x0000000500077308 */ /* 0x0003e40000002400 */
[----:B-1----:R-:W-:-:S06]  /*10580*/  FMUL.FTZ R5, R43, c[0x0][0x2ec] ;  /* 0x0000bb002b057a20 */ /* 0x002fcc0000410000 */
[----:B------:R1:W-:Y:S08]  /*10590*/  MUFU.TANH R8, R5 ;  /* 0x0000000500087308 */ /* 0x0003f00000002400 */
[----:B------:R-:W2:Y:S01]  /*105a0*/  I2F R4, R0 ;  /* 0x0000000000047306 */ /* 0x000ea20000201400 */
[----:B-1----:R-:W-:-:S07]  /*105b0*/  FMUL.FTZ R5, R16, c[0x0][0x2ec] ;  /* 0x0000bb0010057a20 */ /* 0x002fce0000410000 */
[----:B------:R1:W-:Y:S02]  /*105c0*/  MUFU.TANH R140, R5 ;  /* 0x00000005008c7308 */ /* 0x0003e40000002400 */
[----:B-1----:R-:W-:-:S06]  /*105d0*/  FMUL.FTZ R5, R17, c[0x0][0x2ec] ;  /* 0x0000bb0011057a20 */ /* 0x002fcc0000410000 */
[----:B------:R1:W-:Y:S01]  /*105e0*/  MUFU.TANH R139, R5 ;  /* 0x00000005008b7308 */ /* 0x0003e20000002400 */
[----:B------:R-:W-:Y:S01]  /*105f0*/  IADD3 R15, R0, 0x1, RZ ;  /* 0x00000001000f7810 */ /* 0x000fe20007ffe0ff */
[----:B--2---:R-:W-:Y:S01]  /*10600*/  FFMA.FTZ R44, R4, UR4, R12 ;  /* 0x00000004042c7c23 */ /* 0x004fe2000801000c */
[----:B------:R-:W-:Y:S01]  /*10610*/  IADD3 R13, R0, 0x9, RZ ;  /* 0x00000009000d7810 */ /* 0x000fe20007ffe0ff */
[----:B-1----:R-:W-:-:S04]  /*10620*/  FMUL.FTZ R5, R18, c[0x0][0x2ec] ;  /* 0x0000bb0012057a20 */ /* 0x002fc80000410000 */
[----:B------:R1:W-:Y:S01]  /*10630*/  MUFU.TANH R143, R5 ;  /* 0x00000005008f7308 */ /* 0x0003e20000002400 */
[C---:B------:R-:W-:Y:S02]  /*10640*/  IADD3 R12, R0.reuse, 0x10, RZ ;  /* 0x00000010000c7810 */ /* 0x040fe40007ffe0ff */
[----:B------:R-:W-:Y:S01]  /*10650*/  IADD3 R14, R0, 0x8, RZ ;  /* 0x00000008000e7810 */ /* 0x000fe20007ffe0ff */
[C---:B------:R-:W-:Y:S02]  /*10660*/  FFMA.FTZ R20, R4.reuse, UR4, R136 ;  /* 0x0000000404147c23 */ /* 0x040fe40008010088 */
[----:B------:R-:W-:Y:S02]  /*10670*/  FFMA.FTZ R38, R4, UR4, R28 ;  /* 0x0000000404267c23 */ /* 0x000fe4000801001c */
[----:B-1----:R-:W-:-:S04]  /*10680*/  FMUL.FTZ R5, R19, c[0x0][0x2ec] ;  /* 0x0000bb0013057a20 */ /* 0x002fc80000410000 */
[----:B------:R1:W-:Y:S01]  /*10690*/  MUFU.TANH R142, R5 ;  /* 0x00000005008e7308 */ /* 0x0003e20000002400 */
[----:B------:R-:W-:-:S07]  /*106a0*/  FFMA.FTZ R42, R4, UR4, R6 ;  /* 0x00000004042a7c23 */ /* 0x000fce0008010006 */
[----:B------:R-:W2:Y:S01]  /*106b0*/  I2F R3, R15 ;  /* 0x0000000f00037306 */ /* 0x000ea20000201400 */
[----:B-1----:R-:W-:-:S07]  /*106c0*/  FMUL.FTZ R5, R64, c[0x0][0x2ec] ;  /* 0x0000bb0040057a20 */ /* 0x002fce0000410000 */
[----:B------:R-:W-:Y:S08]  /*106d0*/  I2F R4, R12 ;  /* 0x0000000c00047306 */ /* 0x000ff00000201400 */
[----:B------:R-:W-:Y:S08]  /*106e0*/  MUFU.TANH R138, R5 ;  /* 0x00000005008a7308 */ /* 0x000ff00000002400 */
[----:B------:R-:W1:Y:S08]  /*106f0*/  I2F R5, R13 ;  /* 0x0000000d00057306 */ /* 0x000e700000201400 */
[----:B------:R-:W3:Y:S01]  /*10700*/  I2F R2, R14 ;  /* 0x0000000e00027306 */ /* 0x000ee20000201400 */
[----:B--2---:R-:W-:-:S02]  /*10710*/  FFMA.FTZ R28, R3, UR4, R141 ;  /* 0x00000004031c7c23 */ /* 0x004fc4000801008d */
[C---:B------:R-:W-:Y:S02]  /*10720*/  FFMA.FTZ R37, R3.reuse, UR4, R137 ;  /* 0x0000000403257c23 */ /* 0x040fe40008010089 */
[C---:B------:R-:W-:Y:S02]  /*10730*/  FFMA.FTZ R46, R3.reuse, UR4, R57 ;  /* 0x00000004032e7c23 */ /* 0x040fe40008010039 */
[----:B------:R-:W-:Y:S02]  /*10740*/  FFMA.FTZ R45, R3, UR4, R54 ;  /* 0x00000004032d7c23 */ /* 0x000fe40008010036 */
[----:B------:R-:W-:Y:S02]  /*10750*/  FMUL.FTZ R3, R132, c[0x0][0x2ec] ;  /* 0x0000bb0084037a20 */ /* 0x000fe40000410000 */
[----:B-1----:R-:W-:Y:S02]  /*10760*/  FFMA.FTZ R18, R5, UR4, R58 ;  /* 0x0000000405127c23 */ /* 0x002fe4000801003a */
[----:B------:R-:W-:Y:S01]  /*10770*/  FFMA.FTZ R54, R4, UR4, R9 ;  /* 0x0000000404367c23 */ /* 0x000fe20008010009 */
[----:B------:R-:W-:Y:S01]  /*10780*/  IADD3 R9, R0, 0x19, RZ ;  /* 0x0000001900097810 */ /* 0x000fe20007ffe0ff */
[----:B------:R-:W-:Y:S01]  /*10790*/  FFMA.FTZ R58, R4, UR4, R10 ;  /* 0x00000004043a7c23 */ /* 0x000fe2000801000a */
[----:B------:R-:W-:Y:S01]  /*107a0*/  IADD3 R10, R0, 0x18, RZ ;  /* 0x00000018000a7810 */ /* 0x000fe20007ffe0ff */
[----:B---3--:R-:W-:Y:S01]  /*107b0*/  FFMA.FTZ R51, R2, UR4, R11 ;  /* 0x0000000402337c23 */ /* 0x008fe2000801000b */
[----:B------:R-:W-:Y:S01]  /*107c0*/  IADD3 R11, R0, 0x11, RZ ;  /* 0x00000011000b7810 */ /* 0x000fe20007ffe0ff */
[C---:B------:R-:W-:Y:S01]  /*107d0*/  FFMA.FTZ R19, R2.reuse, UR4, R56 ;  /* 0x0000000402137c23 */ /* 0x040fe20008010038 */
[----:B------:R-:W-:Y:S01]  /*107e0*/  MUFU.TANH R136, R3 ;  /* 0x0000000300887308 */ /* 0x000fe20000002400 */
[----:B------:R-:W-:-:S02]  /*107f0*/  FFMA.FTZ R36, R2, UR4, R36 ;  /* 0x0000000402247c23 */ /* 0x000fc40008010024 */
[----:B------:R-:W-:Y:S02]  /*10800*/  FFMA.FTZ R53, R2, UR4, R53 ;  /* 0x0000000402357c23 */ /* 0x000fe40008010035 */
[C---:B------:R-:W-:Y:S02]  /*10810*/  FFMA.FTZ R35, R5.reuse, UR4, R55 ;  /* 0x0000000405237c23 */ /* 0x040fe40008010037 */
[C---:B------:R-:W-:Y:S01]  /*10820*/  FFMA.FTZ R57, R5.reuse, UR4, R52 ;  /* 0x0000000405397c23 */ /* 0x040fe20008010034 */
[----:B------:R-:W1:Y:S01]  /*10830*/  I2F R2, R9 ;  /* 0x0000000900027306 */ /* 0x000e620000201400 */
[----:B------:R-:W-:-:S07]  /*10840*/  FFMA.FTZ R55, R5, UR4, R48 ;  /* 0x0000000405377c23 */ /* 0x000fce0008010030 */
[----:B------:R-:W2:Y:S08]  /*10850*/  I2F R5, R11 ;  /* 0x0000000b00057306 */ /* 0x000eb00000201400 */
[----:B------:R-:W3:Y:S01]  /*10860*/  I2F R3, R10 ;  /* 0x0000000a00037306 */ /* 0x000ee20000201400 */
[----:B-1----:R-:W-:Y:S01]  /*10870*/  FFMA.FTZ R40, R2, UR4, R8 ;  /* 0x0000000402287c23 */ /* 0x002fe20008010008 */
[C---:B------:R-:W-:Y:S01]  /*10880*/  IADD3 R8, R0.reuse, 0x20, RZ ;  /* 0x0000002000087810 */ /* 0x040fe20007ffe0ff */
[----:B------:R-:W-:Y:S01]  /*10890*/  FMUL.FTZ R6, R65, c[0x0][0x2ec] ;  /* 0x0000bb0041067a20 */ /* 0x000fe20000410000 */
[-C--:B------:R-:W-:Y:S01]  /*108a0*/  ISETP.GE.AND P5, PT, R0, R24.reuse, PT ;  /* 0x000000180000720c */ /* 0x080fe20003fa6270 */
[C---:B------:R-:W-:Y:S01]  /*108b0*/  FFMA.FTZ R17, R4.reuse, UR4, R39 ;  /* 0x0000000404117c23 */ /* 0x040fe20008010027 */
[----:B------:R-:W-:Y:S01]  /*108c0*/  ISETP.GE.AND P6, PT, R15, R24, PT ;  /* 0x000000180f00720c */ /* 0x000fe20003fc6270 */
[----:B------:R-:W-:-:S02]  /*108d0*/  FFMA.FTZ R34, R4, UR4, R29 ;  /* 0x0000000404227c23 */ /* 0x000fc4000801001d */
[C---:B--2---:R-:W-:Y:S02]  /*108e0*/  FFMA.FTZ R56, R5.reuse, UR4, R49 ;  /* 0x0000000405387c23 */ /* 0x044fe40008010031 */
[----:B------:R-:W-:Y:S02]  /*108f0*/  FFMA.FTZ R49, R5, UR4, R30 ;  /* 0x0000000405317c23 */ /* 0x000fe4000801001e */
[----:B------:R-:W-:Y:S02]  /*10900*/  FMUL.FTZ R4, R133, c[0x0][0x2ec] ;  /* 0x0000bb0085047a20 */ /* 0x000fe40000410000 */
[C---:B---3--:R-:W-:Y:S01]  /*10910*/  FFMA.FTZ R41, R3.reuse, UR4, R7 ;  /* 0x0000000403297c23 */ /* 0x048fe20008010007 */
[----:B------:R-:W-:Y:S01]  /*10920*/  IADD3 R7, R0, 0x21, RZ ;  /* 0x0000002100077810 */ /* 0x000fe20007ffe0ff */
[----:B------:R-:W-:Y:S01]  /*10930*/  FFMA.FTZ R30, R3, UR4, R32 ;  /* 0x00000004031e7c23 */ /* 0x000fe20008010020 */
[----:B------:R1:W-:Y:S01]  /*10940*/  MUFU.TANH R137, R6 ;  /* 0x0000000600897308 */ /* 0x0003e20000002400 */
[----:B------:R-:W-:Y:S01]  /*10950*/  FFMA.FTZ R32, R2, UR4, R23 ;  /* 0x0000000402207c23 */ /* 0x000fe20008010017 */
[----:B------:R-:W-:Y:S01]  /*10960*/  FSEL R39, R20, -INF , !P5 ;  /* 0xff80000014277808 */ /* 0x000fe20006800000 */
[----:B------:R-:W-:Y:S01]  /*10970*/  FFMA.FTZ R29, R2, UR4, R47 ;  /* 0x00000004021d7c23 */ /* 0x000fe2000801002f */
[----:B------:R-:W-:Y:S01]  /*10980*/  FSEL R47, R28, -INF , !P6 ;  /* 0xff8000001c2f7808 */ /* 0x000fe20007000000 */
[----:B------:R-:W-:Y:S01]  /*10990*/  FFMA.FTZ R43, R2, UR4, R22 ;  /* 0x00000004022b7c23 */ /* 0x000fe20008010016 */
[----:B------:R-:W-:Y:S01]  /*109a0*/  ISETP.GE.AND P5, PT, R14, R24, PT ;  /* 0x000000180e00720c */ /* 0x000fe20003fa6270 */
[C---:B------:R-:W-:Y:S01]  /*109b0*/  FFMA.FTZ R16, R5.reuse, UR4, R50 ;  /* 0x0000000405107c23 */ /* 0x040fe20008010032 */
[----:B------:R-:W2:Y:S01]  /*109c0*/  I2F R23, R8 ;  /* 0x0000000800177306 */ /* 0x000ea20000201400 */
[----:B------:R-:W-:Y:S01]  /*109d0*/  FFMA.FTZ R33, R5, UR4, R33 ;  /* 0x0000000405217c23 */ /* 0x000fe20008010021 */
[----:B------:R-:W-:-:S02]  /*109e0*/  IADD3 R5, R0, 0x29, RZ ;  /* 0x0000002900057810 */ /* 0x000fc40007ffe0ff */
[----:B------:R-:W-:Y:S01]  /*109f0*/  ISETP.GE.AND P6, PT, R13, R24, PT ;  /* 0x000000180d00720c */ /* 0x000fe20003fc6270 */
[----:B------:R-:W-:-:S03]  /*10a00*/  FFMA.FTZ R52, R3, UR4, R21 ;  /* 0x0000000403347c23 */ /* 0x000fc60008010015 */
[----:B------:R-:W3:Y:S01]  /*10a10*/  I2F R22, R7 ;  /* 0x0000000700167306 */ /* 0x000ee20000201400 */
[----:B-1----:R-:W-:Y:S02]  /*10a20*/  IADD3 R6, R0, 0x28, RZ ;  /* 0x0000002800067810 */ /* 0x002fe40007ffe0ff */
[----:B------:R-:W-:-:S05]  /*10a30*/  FSEL R48, R19, -INF , !P5 ;  /* 0xff80000013307808 */ /* 0x000fca0006800000 */
[----:B------:R1:W-:Y:S01]  /*10a40*/  MUFU.TANH R132, R4 ;  /* 0x0000000400847308 */ /* 0x0003e20000002400 */
[----:B------:R-:W-:Y:S02]  /*10a50*/  FSEL R50, R18, -INF , !P6 ;  /* 0xff80000012327808 */ /* 0x000fe40007000000 */
[-C--:B------:R-:W-:Y:S02]  /*10a60*/  ISETP.GE.AND P5, PT, R12, R24.reuse, PT ;  /* 0x000000180c00720c */ /* 0x080fe40003fa6270 */
[----:B------:R-:W-:-:S03]  /*10a70*/  ISETP.GE.AND P6, PT, R11, R24, PT ;  /* 0x000000180b00720c */ /* 0x000fc60003fc6270 */
[----:B------:R-:W4:Y:S01]  /*10a80*/  I2F R21, R6 ;  /* 0x0000000600157306 */ /* 0x000f220000201400 */
[----:B-1----:R-:W-:-:S07]  /*10a90*/  FMUL.FTZ R4, R60, c[0x0][0x2ec] ;  /* 0x0000bb003c047a20 */ /* 0x002fce0000410000 */
[----:B------:R-:W1:Y:S01]  /*10aa0*/  I2F R20, R5 ;  /* 0x0000000500147306 */ /* 0x000e620000201400 */
[----:B------:R-:W-:Y:S02]  /*10ab0*/  FSEL R250, R17, -INF , !P5 ;  /* 0xff80000011fa7808 */ /* 0x000fe40006800000 */
[----:B------:R-:W-:-:S05]  /*10ac0*/  FSEL R249, R16, -INF , !P6 ;  /* 0xff80000010f97808 */ /* 0x000fca0007000000 */
[----:B------:R1:W-:Y:S01]  /*10ad0*/  MUFU.TANH R59, R4 ;  /* 0x00000004003b7308 */ /* 0x0003e20000002400 */
[-C--:B------:R-:W-:Y:S02]  /*10ae0*/  ISETP.GE.AND P5, PT, R10, R24.reuse, PT ;  /* 0x000000180a00720c */ /* 0x080fe40003fa6270 */
[----:B------:R-:W-:Y:S02]  /*10af0*/  ISETP.GE.AND P6, PT, R9, R24, PT ;  /* 0x000000180900720c */ /* 0x000fe40003fc6270 */
[----:B------:R-:W-:Y:S01]  /*10b00*/  IADD3 R2, R0, 0x38, RZ ;  /* 0x0000003800027810 */ /* 0x000fe20007ffe0ff */
[----:B--2---:R-:W-:Y:S01]  /*10b10*/  FFMA.FTZ R16, R23, UR4, R140 ;  /* 0x0000000417107c23 */ /* 0x004fe2000801008c */
[----:B------:R-:W-:Y:S02]  /*10b20*/  FSEL R235, R30, -INF , !P5 ;  /* 0xff8000001eeb7808 */ /* 0x000fe40006800000 */
[----:B-1----:R-:W-:-:S04]  /*10b30*/  IADD3 R4, R0, 0x30, RZ ;  /* 0x0000003000047810 */ /* 0x002fc80007ffe0ff */
[----:B------:R-:W1:Y:S01]  /*10b40*/  I2F R19, R4 ;  /* 0x0000000400137306 */ /* 0x000e620000201400 */
[----:B------:R-:W-:Y:S01]  /*10b50*/  FSEL R234, R29, -INF , !P6 ;  /* 0xff8000001dea7808 */ /* 0x000fe20007000000 */
[----:B---3--:R-:W-:Y:S01]  /*10b60*/  FFMA.FTZ R29, R22, UR4, R139 ;  /* 0x00000004161d7c23 */ /* 0x008fe2000801008b */
[-C--:B------:R-:W-:Y:S02]  /*10b70*/  ISETP.GE.AND P5, PT, R8, R24.reuse, PT ;  /* 0x000000180800720c */ /* 0x080fe40003fa6270 */
[----:B------:R-:W-:-:S03]  /*10b80*/  ISETP.GE.AND P6, PT, R7, R24, PT ;  /* 0x000000180700720c */ /* 0x000fc60003fc6270 */
[----:B------:R-:W2:Y:S01]  /*10b90*/  I2F R17, R2 ;  /* 0x0000000200117306 */ /* 0x000ea20000201400 */
[----:B------:R-:W-:Y:S01]  /*10ba0*/  FSEL R141, R16, -INF , !P5 ;  /* 0xff800000108d7808 */ /* 0x000fe20006800000 */
[----:B----4-:R-:W-:Y:S01]  /*10bb0*/  FFMA.FTZ R28, R21, UR4, R138 ;  /* 0x00000004151c7c23 */ /* 0x010fe2000801008a */
[-C--:B------:R-:W-:Y:S01]  /*10bc0*/  ISETP.GE.AND P5, PT, R6, R24.reuse, PT ;  /* 0x000000180600720c */ /* 0x080fe20003fa6270 */
[----:B------:R-:W-:Y:S01]  /*10bd0*/  FFMA.FTZ R16, R20, UR4, R137 ;  /* 0x0000000414107c23 */ /* 0x000fe20008010089 */
[----:B------:R-:W-:Y:S02]  /*10be0*/  FSEL R29, R29, -INF , !P6 ;  /* 0xff8000001d1d7808 */ /* 0x000fe40007000000 */
[-C--:B------:R-:W-:Y:S02]  /*10bf0*/  ISETP.GE.AND P6, PT, R5, R24.reuse, PT ;  /* 0x000000180500720c */ /* 0x080fe40003fc6270 */
[----:B------:R-:W-:Y:S01]  /*10c00*/  FSEL R28, R28, -INF , !P5 ;  /* 0xff8000001c1c7808 */ /* 0x000fe20006800000 */
[----:B------:R1:W-:Y:S01]  /*10c10*/  STL [R1+0x28], R29 ;  /* 0x0000281d01007387 */ /* 0x0003e20000100800 */
[----:B------:R-:W-:Y:S01]  /*10c20*/  FSEL R16, R16, -INF , !P6 ;  /* 0xff80000010107808 */ /* 0x000fe20007000000 */
[----:B------:R-:W-:Y:S01]  /*10c30*/  FFMA.FTZ R31, R3, UR4, R31 ;  /* 0x00000004031f7c23 */ /* 0x000fe2000801001f */
[----:B------:R-:W-:Y:S01]  /*10c40*/  ISETP.GE.AND P5, PT, R4, R24, PT ;  /* 0x000000180400720c */ /* 0x000fe20003fa6270 */
[----:B------:R-:W-:Y:S01]  /*10c50*/  STL [R1+0x24], R28 ;  /* 0x0000241c01007387 */ /* 0x000fe20000100800 */
[----:B------:R-:W-:-:S03]  /*10c60*/  IADD3 R3, R0, 0x31, RZ ;  /* 0x0000003100037810 */ /* 0x000fc60007ffe0ff */
[----:B------:R2:W-:Y:S01]  /*10c70*/  STL [R1+0x20], R16 ;  /* 0x0000201001007387 */ /* 0x0005e20000100800 */
[----:B------:R-:W3:Y:S01]  /*10c80*/  I2F R18, R3 ;  /* 0x0000000300127306 */ /* 0x000ee20000201400 */
[----:B------:R-:W-:Y:S01]  /*10c90*/  ISETP.GE.AND P0, PT, R0, R25, PT ;  /* 0x000000190000720c */ /* 0x000fe20003f06270 */
[----:B------:R-:W-:Y:S02]  /*10ca0*/  FMUL.FTZ R64, R67, c[0x0][0x2ec] ;  /* 0x0000bb0043407a20 */ /* 0x000fe40000410000 */
[----:B-1----:R-:W-:-:S05]  /*10cb0*/  FFMA.FTZ R29, R19, UR4, R136 ;  /* 0x00000004131d7c23 */ /* 0x002fca0008010088 */
[----:B------:R-:W-:Y:S02]  /*10cc0*/  FSEL R136, R29, -INF , !P5 ;  /* 0xff8000001d887808 */ /* 0x000fe40006800000 */
[----:B------:R-:W-:Y:S01]  /*10cd0*/  ISETP.GE.AND P5, PT, R2, R24, PT ;  /* 0x000000180200720c */ /* 0x000fe20003fa6270 */
[----:B--2---:R-:W-:Y:S01]  /*10ce0*/  FFMA.FTZ R16, R17, UR4, R59 ;  /* 0x0000000411107c23 */ /* 0x004fe2000801003b */
[----:B------:R-:W-:-:S04]  /*10cf0*/  FSEL R38, R38, -INF , !P0 ;  /* 0xff80000026267808 */ /* 0x000fc80004000000 */
[----:B------:R-:W-:Y:S02]  /*10d00*/  FSEL R137, R16, -INF , !P5 ;  /* 0xff80000010897808 */ /* 0x000fe40006800000 */
[-C--:B------:R-:W-:Y:S02]  /*10d10*/  ISETP.GE.AND P5, PT, R15, R25.reuse, PT ;  /* 0x000000190f00720c */ /* 0x080fe40003fa6270 */
[-C--:B------:R-:W-:Y:S02]  /*10d20*/  ISETP.GE.AND P0, PT, R14, R25.reuse, PT ;  /* 0x000000190e00720c */ /* 0x080fe40003f06270 */
[----:B------:R-:W-:Y:S01]  /*10d30*/  FSEL R37, R37, -INF , !P5 ;  /* 0xff80000025257808 */ /* 0x000fe20006800000 */
[----:B------:R-:W-:Y:S01]  /*10d40*/  FMUL.FTZ R60, R66, c[0x0][0x2ec] ;  /* 0x0000bb00423c7a20 */ /* 0x000fe20000410000 */
[-C--:B------:R-:W-:Y:S01]  /*10d50*/  ISETP.GE.AND P5, PT, R13, R25.reuse, PT ;  /* 0x000000190d00720c */ /* 0x080fe20003fa6270 */
[----:B------:R-:W-:Y:S01]  /*10d60*/  FMUL.FTZ R16, R135, c[0x0][0x2ec] ;  /* 0x0000bb0087107a20 */ /* 0x000fe20000410000 */
[----:B------:R-:W-:Y:S01]  /*10d70*/  FSEL R36, R36, -INF , !P0 ;  /* 0xff80000024247808 */ /* 0x000fe20004000000 */
[----:B------:R-:W1:Y:S01]  /*10d80*/  MUFU.TANH R64, R64 ;  /* 0x0000004000407308 */ /* 0x000e620000002400 */
[----:B------:R-:W-:-:S02]  /*10d90*/  ISETP.GE.AND P0, PT, R12, R25, PT ;  /* 0x000000190c00720c */ /* 0x000fc40003f06270 */
[----:B------:R-:W-:Y:S02]  /*10da0*/  FSEL R35, R35, -INF , !P5 ;  /* 0xff80000023237808 */ /* 0x000fe40006800000 */
[----:B------:R-:W-:Y:S01]  /*10db0*/  ISETP.GE.AND P5, PT, R11, R25, PT ;  /* 0x000000190b00720c */ /* 0x000fe20003fa6270 */
[----:B---3--:R-:W-:Y:S02]  /*10dc0*/  FFMA.FTZ R28, R18, UR4, R132 ;  /* 0x00000004121c7c23 */ /* 0x008fe40008010084 */
[----:B------:R-:W2:Y:S01]  /*10dd0*/  MUFU.TANH R65, R60 ;  /* 0x0000003c00417308 */ /* 0x000ea20000002400 */
[----:B------:R-:W-:Y:S01]  /*10de0*/  FMUL.FTZ R30, R134, c[0x0][0x2ec] ;  /* 0x0000bb00861e7a20 */ /* 0x000fe20000410000 */
[----:B------:R-:W-:Y:S02]  /*10df0*/  FSEL R233, R34, -INF , !P0 ;  /* 0xff80000022e97808 */ /* 0x000fe40004000000 */
[C---:B------:R-:W-:Y:S02]  /*10e00*/  ISETP.GE.AND P4, PT, R0.reuse, R26, PT ;  /* 0x0000001a0000720c */ /* 0x040fe40003f86270 */
[----:B------:R-:W-:-:S02]  /*10e10*/  ISETP.GE.AND P1, PT, R0, R27, PT ;  /* 0x0000001b0000720c */ /* 0x000fc40003f26270 */
[----:B------:R3:W-:Y:S01]  /*10e20*/  MUFU.TANH R59, R16 ;  /* 0x00000010003b7308 */ /* 0x0007e20000002400 */
[----:B------:R-:W-:Y:S02]  /*10e30*/  ISETP.GE.AND P6, PT, R3, R24, PT ;  /* 0x000000180300720c */ /* 0x000fe40003fc6270 */
[-C--:B------:R-:W-:Y:S02]  /*10e40*/  ISETP.GE.AND P0, PT, R10, R25.reuse, PT ;  /* 0x000000190a00720c */ /* 0x080fe40003f06270 */
[----:B------:R-:W-:Y:S02]  /*10e50*/  IADD3 R0, R0, 0x39, RZ ;  /* 0x0000003900007810 */ /* 0x000fe40007ffe0ff */
[----:B------:R-:W-:Y:S01]  /*10e60*/  FSEL R232, R33, -INF , !P5 ;  /* 0xff80000021e87808 */ /* 0x000fe20006800000 */
[----:B------:R-:W4:Y:S01]  /*10e70*/  MUFU.TANH R60, R30 ;  /* 0x0000001e003c7308 */ /* 0x000f220000002400 */
[----:B------:R-:W-:Y:S01]  /*10e80*/  BAR.SYNC.DEFER_BLOCKING 0x0 ;  /* 0x0000000000007b1d */ /* 0x000fe20000010000 */
[----:B------:R-:W-:Y:S01]  /*10e90*/  ISETP.GE.AND P5, PT, R9, R25, PT ;  /* 0x000000190900720c */ /* 0x000fe20003fa6270 */
[----:B---3--:R-:W-:Y:S01]  /*10ea0*/  FMUL.FTZ R16, R61, c[0x0][0x2ec] ;  /* 0x0000bb003d107a20 */ /* 0x008fe20000410000 */
[----:B------:R-:W-:-:S02]  /*10eb0*/  FSEL R134, R28, -INF , !P6 ;  /* 0xff8000001c867808 */ /* 0x000fc40007000000 */
[----:B------:R-:W-:Y:S02]  /*10ec0*/  FSEL R211, R31, -INF , !P0 ;  /* 0xff8000001fd37808 */ /* 0x000fe40004000000 */
[----:B------:R3:W-:Y:S01]  /*10ed0*/  MUFU.TANH R34, R16 ;  /* 0x0000001000227308 */ /* 0x0007e20000002400 */
[----:B------:R-:W-:Y:S01]  /*10ee0*/  ISETP.GE.AND P6, PT, R0, R24, PT ;  /* 0x000000180000720c */ /* 0x000fe20003fc6270 */
[----:B------:R-:W-:Y:S01]  /*10ef0*/  FMUL.FTZ R24, R62, c[0x0][0x2ec] ;  /* 0x0000bb003e187a20 */ /* 0x000fe20000410000 */
[-C--:B------:R-:W-:Y:S01]  /*10f00*/  ISETP.GE.AND P0, PT, R8, R25.reuse, PT ;  /* 0x000000190800720c */ /* 0x080fe20003f06270 */
[----:B------:R-:W-:Y:S01]  /*10f10*/  FFMA.FTZ R28, R22, UR4, R142 ;  /* 0x00000004161c7c23 */ /* 0x000fe2000801008e */
[----:B------:R-:W-:Y:S02]  /*10f20*/  FSEL R210, R32, -INF , !P5 ;  /* 0xff80000020d27808 */ /* 0x000fe40006800000 */
[----:B------:R-:W-:Y:S01]  /*10f30*/  ISETP.GE.AND P5, PT, R7, R25, PT ;  /* 0x000000190700720c */ /* 0x000fe20003fa6270 */
[----:B------:R2:W2:Y:S01]  /*10f40*/  MUFU.TANH R30, R24 ;  /* 0x00000018001e7308 */ /* 0x0004a20000002400 */
[----:B-1----:R-:W-:-:S02]  /*10f50*/  FFMA.FTZ R29, R20, UR4, R64 ;  /* 0x00000004141d7c23 */ /* 0x002fc40008010040 */
[----:B---3--:R-:W-:Y:S01]  /*10f60*/  FFMA.FTZ R16, R23, UR4, R143 ;  /* 0x0000000417107c23 */ /* 0x008fe2000801008f */
[----:B------:R-:W-:-:S04]  /*10f70*/  FSEL R140, R28, -INF , !P5 ;  /* 0xff8000001c8c7808 */ /* 0x000fc80006800000 */
[----:B------:R-:W-:Y:S02]  /*10f80*/  FSEL R66, R16, -INF , !P0 ;  /* 0xff80000010427808 */ /* 0x000fe40004000000 */
[----:B------:R-:W1:Y:S01]  /*10f90*/  I2F R16, R0 ;  /* 0x0000000000107306 */ /* 0x000e620000201400 */
[-C--:B------:R-:W-:Y:S01]  /*10fa0*/  ISETP.GE.AND P5, PT, R5, R25.reuse, PT ;  /* 0x000000190500720c */ /* 0x080fe20003fa6270 */
[----:B------:R-:W-:Y:S01]  /*10fb0*/  FMUL.FTZ R63, R63, c[0x0][0x2ec] ;  /* 0x0000bb003f3f7a20 */ /* 0x000fe20000410000 */
[-C--:B------:R-:W-:Y:S01]  /*10fc0*/  ISETP.GE.AND P0, PT, R6, R25.reuse, PT ;  /* 0x000000190600720c */ /* 0x080fe20003f06270 */
[----:B--2---:R-:W-:Y:S01]  /*10fd0*/  FFMA.FTZ R24, R21, UR4, R65 ;  /* 0x0000000415187c23 */ /* 0x004fe20008010041 */
[----:B------:R-:W-:Y:S01]  /*10fe0*/  FSEL R142, R29, -INF , !P5 ;  /* 0xff8000001d8e7808 */ /* 0x000fe20006800000 */
[----:B----4-:R-:W-:Y:S02]  /*10ff0*/  FFMA.FTZ R28, R19, UR4, R60 ;  /* 0x00000004131c7c23 */ /* 0x010fe4000801003c */
[----:B------:R-:W2:Y:S01]  /*11000*/  MUFU.TANH R29, R63 ;  /* 0x0000003f001d7308 */ /* 0x000ea20000002400 */
[----:B------:R-:W-:Y:S01]  /*11010*/  FSEL R143, R24, -INF , !P0 ;  /* 0xff800000188f7808 */ /* 0x000fe20004000000 */
[----:B------:R-:W-:Y:S01]  /*11020*/  FFMA.FTZ R24, R18, UR4, R59 ;  /* 0x0000000412187c23 */ /* 0x000fe2000801003b */
[----:B------:R-:W-:-:S02]  /*11030*/  ISETP.GE.AND P0, PT, R4, R25, PT ;  /* 0x000000190400720c */ /* 0x000fc40003f06270 */
[-C--:B------:R-:W-:Y:S02]  /*11040*/  ISETP.GE.AND P5, PT, R3, R25.reuse, PT ;  /* 0x000000190300720c */ /* 0x080fe40003fa6270 */
[----:B------:R-:W-:Y:S02]  /*11050*/  FSEL R67, R28, -INF , !P0 ;  /* 0xff8000001c437808 */ /* 0x000fe40004000000 */
[----:B------:R-:W-:Y:S01]  /*11060*/  FSEL R215, R24, -INF , !P5 ;  /* 0xff80000018d77808 */ /* 0x000fe20006800000 */
[----:B------:R-:W-:Y:S01]  /*11070*/  FFMA.FTZ R24, R17, UR4, R30 ;  /* 0x0000000411187c23 */ /* 0x000fe2000801001e */
[-C--:B------:R-:W-:Y:S02]  /*11080*/  ISETP.GE.AND P0, PT, R2, R25.reuse, PT ;  /* 0x000000190200720c */ /* 0x080fe40003f06270 */
[----:B------:R-:W-:Y:S01]  /*11090*/  ISETP.GE.AND P5, PT, R0, R25, PT ;  /* 0x000000190000720c */ /* 0x000fe20003fa6270 */
[----:B-1----:R-:W-:Y:S01]  /*110a0*/  FFMA.FTZ R25, R16, UR4, R34 ;  /* 0x0000000410197c23 */ /* 0x002fe20008010022 */
[----:B------:R-:W-:-:S02]  /*110b0*/  FSEL R213, R24, -INF , !P0 ;  /* 0xff80000018d57808 */ /* 0x000fc40004000000 */
[-C--:B------:R-:W-:Y:S02]  /*110c0*/  ISETP.GE.AND P0, PT, R15, R26.reuse, PT ;  /* 0x0000001a0f00720c */ /* 0x080fe40003f06270 */
[----:B------:R-:W-:Y:S02]  /*110d0*/  FSEL R214, R25, -INF , !P6 ;  /* 0xff80000019d67808 */ /* 0x000fe40007000000 */
[----:B------:R-:W-:Y:S01]  /*110e0*/  ISETP.GE.AND P6, PT, R15, R27, PT ;  /* 0x0000001b0f00720c */ /* 0x000fe20003fc6270 */
[----:B--2---:R-:W-:Y:S02]  /*110f0*/  FFMA.FTZ R15, R16, UR4, R29 ;  /* 0x00000004100f7c23 */ /* 0x004fe4000801001d */
[----:B------:R-:W-:Y:S02]  /*11100*/  FMUL.FTZ R24, R229, c[0x0][0x2ec] ;  /* 0x0000bb00e5187a20 */ /* 0x000fe40000410000 */
[----:B------:R-:W-:Y:S01]  /*11110*/  FMUL.FTZ R28, R228, c[0x0][0x2ec] ;  /* 0x0000bb00e41c7a20 */ /* 0x000fe20000410000 */
[----:B------:R-:W-:Y:S01]  /*11120*/  FSEL R228, R15, -INF , !P5 ;  /* 0xff8000000fe47808 */ /* 0x000fe20006800000 */
[----:B------:R1:W-:Y:S01]  /*11130*/  MUFU.TANH R59, R24 ;  /* 0x00000018003b7308 */ /* 0x0003e20000002400 */
[----:B------:R-:W-:Y:S01]  /*11140*/  FMUL.FTZ R25, R231, c[0x0][0x2ec] ;  /* 0x0000bb00e7197a20 */ /* 0x000fe20000410000 */
[----:B------:R-:W-:-:S02]  /*11150*/  ISETP.GE.AND P5, PT, R14, R26, PT ;  /* 0x0000001a0e00720c */ /* 0x000fc40003fa6270 */
[----:B------:R-:W-:Y:S02]  /*11160*/  FSEL R15, R44, -INF , !P4 ;  /* 0xff8000002c0f7808 */ /* 0x000fe40006000000 */
[----:B------:R-:W-:Y:S02]  /*11170*/  ISETP.GE.AND P4, PT, R14, R27, PT ;  /* 0x0000001b0e00720c */ /* 0x000fe40003f86270 */
[----:B------:R-:W2:Y:S01]  /*11180*/  MUFU.TANH R60, R28 ;  /* 0x0000001c003c7308 */ /* 0x000ea20000002400 */
[----:B------:R-:W-:Y:S02]  /*11190*/  FSEL R14, R42, -INF , !P1 ;  /* 0xff8000002a0e7808 */ /* 0x000fe40004800000 */
[----:B------:R-:W-:Y:S01]  /*111a0*/  FSEL R31, R45, -INF , !P6 ;  /* 0xff8000002d1f7808 */ /* 0x000fe20007000000 */
[----:B-1----:R-:W-:-:S04]  /*111b0*/  FMUL.FTZ R24, R230, c[0x0][0x2ec] ;  /* 0x0000bb00e6187a20 */ /* 0x002fc80000410000 */
[----:B------:R1:W-:Y:S01]  /*111c0*/  MUFU.TANH R42, R25 ;  /* 0x00000019002a7308 */ /* 0x0003e20000002400 */
[-C--:B------:R-:W-:Y:S02]  /*111d0*/  ISETP.GE.AND P1, PT, R13, R26.reuse, PT ;  /* 0x0000001a0d00720c */ /* 0x080fe40003f26270 */
[----:B------:R-:W-:-:S05]  /*111e0*/  ISETP.GE.AND P6, PT, R12, R26, PT ;  /* 0x0000001a0c00720c */ /* 0x000fca0003fc6270 */
[----:B------:R3:W4:Y:S01]  /*111f0*/  MUFU.TANH R44, R24 ;  /* 0x00000018002c7308 */ /* 0x0007220000002400 */
[----:B------:R-:W-:Y:S02]  /*11200*/  FSEL R30, R57, -INF , !P1 ;  /* 0xff800000391e7808 */ /* 0x000fe40004800000 */
[----:B------:R-:W-:Y:S02]  /*11210*/  FSEL R139, R58, -INF , !P6 ;  /* 0xff8000003a8b7808 */ /* 0x000fe40007000000 */
[----:B-1----:R-:W-:Y:S02]  /*11220*/  FSEL R25, R53, -INF , !P5 ;  /* 0xff80000035197808 */ /* 0x002fe40006800000 */
[-C--:B------:R-:W-:Y:S02]  /*11230*/  ISETP.GE.AND P5, PT, R12, R27.reuse, PT ;  /* 0x0000001b0c00720c */ /* 0x080fe40003fa6270 */
[----:B---3--:R-:W-:Y:S02]  /*11240*/  FSEL R24, R46, -INF , !P0 ;  /* 0xff8000002e187808 */ /* 0x008fe40004000000 */
[----:B------:R-:W-:-:S02]  /*11250*/  ISETP.GE.AND P0, PT, R13, R27, PT ;  /* 0x0000001b0d00720c */ /* 0x000fc40003f06270 */
[----:B------:R-:W-:Y:S02]  /*11260*/  FSEL R209, R54, -INF , !P5 ;  /* 0xff80000036d17808 */ /* 0x000fe40006800000 */
[-C--:B------:R-:W-:Y:S02]  /*11270*/  ISETP.GE.AND P1, PT, R11, R27.reuse, PT ;  /* 0x0000001b0b00720c */ /* 0x080fe40003f26270 */
[----:B------:R-:W-:Y:S02]  /*11280*/  FSEL R33, R55, -INF , !P0 ;  /* 0xff80000037217808 */ /* 0x000fe40004000000 */
[----:B------:R-:W-:Y:S02]  /*11290*/  ISETP.GE.AND P6, PT, R10, R27, PT ;  /* 0x0000001b0a00720c */ /* 0x000fe40003fc6270 */
[----:B------:R-:W-:Y:S02]  /*112a0*/  ISETP.GE.AND P5, PT, R9, R26, PT ;  /* 0x0000001a0900720c */ /* 0x000fe40003fa6270 */
[----:B------:R-:W-:-:S02]  /*112b0*/  FSEL R32, R51, -INF , !P4 ;  /* 0xff80000033207808 */ /* 0x000fc40006000000 */
[-C--:B------:R-:W-:Y:S02]  /*112c0*/  ISETP.GE.AND P0, PT, R10, R26.reuse, PT ;  /* 0x0000001a0a00720c */ /* 0x080fe40003f06270 */
[----:B------:R-:W-:Y:S01]  /*112d0*/  ISETP.GE.AND P4, PT, R11, R26, PT ;  /* 0x0000001a0b00720c */ /* 0x000fe20003f86270 */
[----:B------:R-:W-:Y:S01]  /*112e0*/  FMUL.FTZ R13, R224, c[0x0][0x2ec] ;  /* 0x0000bb00e00d7a20 */ /* 0x000fe20000410000 */
[----:B------:R-:W-:Y:S01]  /*112f0*/  FSEL R208, R49, -INF , !P1 ;  /* 0xff80000031d07808 */ /* 0x000fe20004800000 */
[----:B------:R-:W-:Y:S01]  /*11300*/  FMUL.FTZ R11, R226, c[0x0][0x2ec] ;  /* 0x0000bb00e20b7a20 */ /* 0x000fe20000410000 */
[----:B------:R-:W-:Y:S02]  /*11310*/  FSEL R138, R41, -INF , !P6 ;  /* 0xff800000298a7808 */ /* 0x000fe40007000000 */
[----:B------:R-:W-:Y:S02]  /*11320*/  FSEL R132, R43, -INF , !P5 ;  /* 0xff8000002b847808 */ /* 0x000fe40006800000 */
[----:B------:R-:W-:-:S02]  /*11330*/  FSEL R49, R52, -INF , !P0 ;  /* 0xff80000034317808 */ /* 0x000fc40004000000 */
[CC--:B------:R-:W-:Y:S02]  /*11340*/  ISETP.GE.AND P6, PT, R7.reuse, R26.reuse, PT ;  /* 0x0000001a0700720c */ /* 0x0c0fe40003fc6270 */
[-C--:B------:R-:W-:Y:S01]  /*11350*/  ISETP.GE.AND P5, PT, R7, R27.reuse, PT ;  /* 0x0000001b0700720c */ /* 0x080fe20003fa6270 */
[----:B--2---:R-:W-:Y:S01]  /*11360*/  FFMA.FTZ R7, R23, UR4, R60 ;  /* 0x0000000417077c23 */ /* 0x004fe2000801003c */
[----:B------:R-:W-:Y:S02]  /*11370*/  FSEL R133, R56, -INF , !P4 ;  /* 0xff80000038857808 */ /* 0x000fe40006000000 */
[C---:B------:R-:W-:Y:S02]  /*11380*/  ISETP.GE.AND P1, PT, R8.reuse, R26, PT ;  /* 0x0000001a0800720c */ /* 0x040fe40003f26270 */
[-C--:B------:R-:W-:Y:S01]  /*11390*/  ISETP.GE.AND P0, PT, R8, R27.reuse, PT ;  /* 0x0000001b0800720c */ /* 0x080fe20003f06270 */
[----:B------:R-:W-:Y:S01]  /*113a0*/  FMUL.FTZ R8, R221, c[0x0][0x2ec] ;  /* 0x0000bb00dd087a20 */ /* 0x000fe20000410000 */
[----:B------:R-:W-:Y:S01]  /*113b0*/  ISETP.GE.AND P4, PT, R9, R27, PT ;  /* 0x0000001b0900720c */ /* 0x000fe20003f86270 */
[----:B------:R-:W1:Y:S01]  /*113c0*/  MUFU.TANH R29, R13 ;  /* 0x0000000d001d7308 */ /* 0x000e620000002400 */
[----:B------:R-:W-:-:S02]  /*113d0*/  FMUL.FTZ R12, R225, c[0x0][0x2ec] ;  /* 0x0000bb00e10c7a20 */ /* 0x000fc40000410000 */
[----:B------:R-:W-:Y:S01]  /*113e0*/  FMUL.FTZ R10, R227, c[0x0][0x2ec] ;  /* 0x0000bb00e30a7a20 */ /* 0x000fe20000410000 */
[----:B------:R-:W-:Y:S01]  /*113f0*/  FSEL R51, R40, -INF , !P4 ;  /* 0xff80000028337808 */ /* 0x000fe20006000000 */
[----:B------:R-:W-:Y:S01]  /*11400*/  FMUL.FTZ R9, R220, c[0x0][0x2ec] ;  /* 0x0000bb00dc097a20 */ /* 0x000fe20000410000 */
[----:B------:R-:W-:Y:S02]  /*11410*/  FSEL R227, R7, -INF , !P1 ;  /* 0xff80000007e37808 */ /* 0x000fe40004800000 */
[----:B------:R-:W2:Y:S01]  /*11420*/  MUFU.TANH R13, R11 ;  /* 0x0000000b000d7308 */ /* 0x000ea20000002400 */
[----:B------:R-:W-:Y:S01]  /*11430*/  ISETP.GE.AND P4, PT, R6, R26, PT ;  /* 0x0000001a0600720c */ /* 0x000fe20003f86270 */
[----:B------:R-:W-:Y:S01]  /*11440*/  FFMA.FTZ R7, R22, UR4, R59 ;  /* 0x0000000416077c23 */ /* 0x000fe2000801003b */
[----:B------:R-:W-:Y:S01]  /*11450*/  ISETP.GE.AND P1, PT, R6, R27, PT ;  /* 0x0000001b0600720c */ /* 0x000fe20003f26270 */
[----:B----4-:R-:W-:-:S04]  /*11460*/  FFMA.FTZ R6, R23, UR4, R44 ;  /* 0x0000000417067c23 */ /* 0x010fc8000801002c */
[----:B------:R3:W-:Y:S01]  /*11470*/  MUFU.TANH R11, R8 ;  /* 0x00000008000b7308 */ /* 0x0007e20000002400 */
[----:B------:R-:W-:Y:S02]  /*11480*/  FSEL R225, R6, -INF , !P0 ;  /* 0xff80000006e17808 */ /* 0x000fe40004000000 */
[----:B------:R-:W-:-:S05]  /*11490*/  ISETP.GE.AND P0, PT, R5, R26, PT ;  /* 0x0000001a0500720c */ /* 0x000fca0003f06270 */
[----:B------:R-:W4:Y:S01]  /*114a0*/  MUFU.TANH R34, R12 ;  /* 0x0000000c00227308 */ /* 0x000f220000002400 */
[----:B---3--:R-:W-:-:S07]  /*114b0*/  FMUL.FTZ R8, R222, c[0x0][0x2ec] ;  /* 0x0000bb00de087a20 */ /* 0x008fce0000410000 */
[----:B------:R-:W3:Y:S08]  /*114c0*/  MUFU.TANH R12, R9 ;  /* 0x00000009000c7308 */ /* 0x000ef00000002400 */
[----:B------:R1:W-:Y:S01]  /*114d0*/  MUFU.TANH R9, R8 ;  /* 0x0000000800097308 */ /* 0x0003e20000002400 */
[----:B------:R-:W-:-:S07]  /*114e0*/  FFMA.FTZ R22, R22, UR4, R42 ;  /* 0x0000000416167c23 */ /* 0x000fce000801002a */
[----:B------:R-:W-:Y:S01]  /*114f0*/  MUFU.TANH R28, R10 ;  /* 0x0000000a001c7308 */ /* 0x000fe20000002400 */
[----:B-1----:R-:W-:Y:S01]  /*11500*/  FMUL.FTZ R8, R223, c[0x0][0x2ec] ;  /* 0x0000bb00df087a20 */ /* 0x002fe20000410000 */
[----:B------:R-:W-:Y:S02]  /*11510*/  FSEL R223, R7, -INF , !P6 ;  /* 0xff80000007df7808 */ /* 0x000fe40007000000 */
[----:B------:R-:W-:Y:S01]  /*11520*/  ISETP.GE.AND P6, PT, R5, R27, PT ;  /* 0x0000001b0500720c */ /* 0x000fe20003fc6270 */
[----:B------:R-:W-:-:S03]  /*11530*/  FMUL.FTZ R5, R216, c[0x0][0x2ec] ;  /* 0x0000bb00d8057a20 */ /* 0x000fc60000410000 */
[----:B------:R-:W1:Y:S08]  /*11540*/  MUFU.TANH R10, R8 ;  /* 0x00000008000a7308 */ /* 0x000e700000002400 */
[----:B------:R1:W1:Y:S01]  /*11550*/  MUFU.TANH R8, R5 ;  /* 0x0000000500087308 */ /* 0x0002620000002400 */
[----:B------:R-:W-:Y:S01]  /*11560*/  FMUL.FTZ R6, R217, c[0x0][0x2ec] ;  /* 0x0000bb00d9067a20 */ /* 0x000fe20000410000 */
[----:B------:R-:W-:-:S02]  /*11570*/  FSEL R224, R22, -INF , !P5 ;  /* 0xff80000016e07808 */ /* 0x000fc40006800000 */
[----:B------:R-:W-:Y:S01]  /*11580*/  ISETP.GE.AND P5, PT, R4, R26, PT ;  /* 0x0000001a0400720c */ /* 0x000fe20003fa6270 */
[C---:B-1----:R-:W-:Y:S02]  /*11590*/  FFMA.FTZ R5, R21.reuse, UR4, R29 ;  /* 0x0000000415057c23 */ /* 0x042fe4000801001d */
[----:B--2---:R-:W-:-:S03]  /*115a0*/  FFMA.FTZ R21, R21, UR4, R13 ;  /* 0x0000000415157c23 */ /* 0x004fc6000801000d */
[----:B------:R-:W-:Y:S01]  /*115b0*/  FSEL R220, R5, -INF , !P4 ;  /* 0xff80000005dc7808 */ /* 0x000fe20006000000 */
[----:B----4-:R-:W-:Y:S01]  /*115c0*/  FFMA.FTZ R5, R20, UR4, R34 ;  /* 0x0000000414057c23 */ /* 0x010fe20008010022 */
[-C--:B------:R-:W-:Y:S01]  /*115d0*/  ISETP.GE.AND P4, PT, R4, R27.reuse, PT ;  /* 0x0000001b0400720c */ /* 0x080fe20003f86270 */
[----:B---3--:R-:W-:Y:S01]  /*115e0*/  FFMA.FTZ R4, R19, UR4, R12 ;  /* 0x0000000413047c23 */ /* 0x008fe2000801000c */
[----:B------:R-:W-:Y:S01]  /*115f0*/  FSEL R222, R21, -INF , !P1 ;  /* 0xff80000015de7808 */ /* 0x000fe20004800000 */
[----:B------:R1:W2:Y:S01]  /*11600*/  MUFU.TANH R7, R6 ;  /* 0x0000000600077308 */ /* 0x0002a20000002400 */
[----:B------:R-:W-:Y:S02]  /*11610*/  FSEL R216, R5, -INF , !P0 ;  /* 0xff80000005d87808 */ /* 0x000fe40004000000 */
[C---:B------:R-:W-:Y:S02]  /*11620*/  ISETP.GE.AND P1, PT, R3.reuse, R26, PT ;  /* 0x0000001a0300720c */ /* 0x040fe40003f26270 */
[----:B------:R-:W-:Y:S01]  /*11630*/  ISETP.GE.AND P0, PT, R3, R27, PT ;  /* 0x0000001b0300720c */ /* 0x000fe20003f06270 */
[----:B------:R-:W-:Y:S01]  /*11640*/  FMUL.FTZ R3, R219, c[0x0][0x2ec] ;  /* 0x0000bb00db037a20 */ /* 0x000fe20000410000 */
[----:B------:R-:W-:-:S03]  /*11650*/  FSEL R226, R4, -INF , !P5 ;  /* 0xff80000004e27808 */ /* 0x000fc60006800000 */
[----:B------:R3:W-:Y:S01]  /*11660*/  MUFU.TANH R4, R3 ;  /* 0x0000000300047308 */ /* 0x0007e20000002400 */
[----:B-1----:R-:W-:-:S07]  /*11670*/  FMUL.FTZ R6, R218, c[0x0][0x2ec] ;  /* 0x0000bb00da067a20 */ /* 0x002fce0000410000 */
[----:B------:R-:W1:Y:S01]  /*11680*/  MUFU.TANH R6, R6 ;  /* 0x0000000600067308 */ /* 0x000e620000002400 */
[C---:B---3--:R-:W-:Y:S02]  /*11690*/  FFMA.FTZ R3, R18.reuse, UR4, R11 ;  /* 0x0000000412037c23 */ /* 0x048fe4000801000b */
[----:B------:R-:W-:Y:S02]  /*116a0*/  FFMA.FTZ R18, R18, UR4, R10 ;  /* 0x0000000412127c23 */ /* 0x000fe4000801000a */
[----:B------:R-:W-:-:S03]  /*116b0*/  FFMA.FTZ R20, R20, UR4, R28 ;  /* 0x0000000414147c23 */ /* 0x000fc6000801001c */
[----:B------:R-:W-:Y:S02]  /*116c0*/  FSEL R231, R18, -INF , !P0 ;  /* 0xff80000012e77808 */ /* 0x000fe40004000000 */
[----:B------:R-:W-:Y:S01]  /*116d0*/  PLOP3.LUT P0, PT, PT, PT, UP0, 0x80, 0x0 ;  /* 0x000000000000781c */ /* 0x000fe20003f0f008 */
[----:B------:R-:W-:Y:S01]  /*116e0*/  FFMA.FTZ R19, R19, UR4, R9 ;  /* 0x0000000413137c23 */ /* 0x000fe20008010009 */
[----:B------:R-:W-:Y:S02]  /*116f0*/  FSEL R221, R20, -INF , !P6 ;  /* 0xff80000014dd7808 */ /* 0x000fe40007000000 */
[----:B------:R-:W-:Y:S02]  /*11700*/  FSEL R219, R3, -INF , !P1 ;  /* 0xff80000003db7808 */ /* 0x000fe40004800000 */
[----:B------:R-:W-:Y:S02]  /*11710*/  FSEL R212, R19, -INF , !P4 ;  /* 0xff80000013d47808 */ /* 0x000fe40006000000 */
[----:B------:R-:W-:-:S02]  /*11720*/  ISETP.GE.AND P6, PT, R2, R26, PT ;  /* 0x0000001a0200720c */ /* 0x000fc40003fc6270 */
[----:B------:R-:W-:Y:S02]  /*11730*/  ISETP.GE.AND P5, PT, R0, R26, PT ;  /* 0x0000001a0000720c */ /* 0x000fe40003fa6270 */
[-C--:B------:R-:W-:Y:S01]  /*11740*/  ISETP.GE.AND P4, PT, R2, R27.reuse, PT ;  /* 0x0000001b0200720c */ /* 0x080fe20003f86270 */
[C---:B------:R-:W-:Y:S01]  /*11750*/  FFMA.FTZ R2, R17.reuse, UR4, R8 ;  /* 0x0000000411027c23 */ /* 0x040fe20008010008 */
[----:B------:R-:W-:Y:S01]  /*11760*/  ISETP.GE.AND P1, PT, R0, R27, PT ;  /* 0x0000001b0000720c */ /* 0x000fe20003f26270 */
[C---:B--2---:R-:W-:Y:S02]  /*11770*/  FFMA.FTZ R0, R16.reuse, UR4, R7 ;  /* 0x0000000410007c23 */ /* 0x044fe40008010007 */
[----:B-1----:R-:W-:Y:S02]  /*11780*/  FFMA.FTZ R17, R17, UR4, R6 ;  /* 0x0000000411117c23 */ /* 0x002fe40008010006 */
        /* <DEDUP_REMOVED lines=84> */
.L_x_419:
[----:B------:R-:W-:Y:S05]  /*11cd0*/  BSYNC B0 ;  /* 0x0000000000007941 */ /* 0x000fea0003800000 */
.L_x_418:
[----:B------:R-:W0:Y:S02]  /*11ce0*/  LDGDEPBAR ;  /* 0x00000000000079af */ /* 0x000e240000000000 */
.L_x_417:
[----:B--2---:R-:W2:Y:S04]  /*11cf0*/  LDL.LU R3, [R1+0x24] ;  /* 0x0000240001037983 */ /* 0x004ea80000300800 */
[----:B------:R-:W3:Y:S04]  /*11d00*/  LDL.LU R2, [R1+0x20] ;  /* 0x0000200001027983 */ /* 0x000ee80000300800 */
[----:B------:R-:W4:Y:S04]  /*11d10*/  LDL.LU R0, [R1+0x28] ;  /* 0x0000280001007983 */ /* 0x000f280000300800 */
[----:B-1----:R-:W4:Y:S04]  /*11d20*/  LDL.LU R7, [R1+0x34] ;  /* 0x0000340001077983 */ /* 0x002f280000300800 */
[----:B------:R-:W4:Y:S01]  /*11d30*/  LDL.LU R6, [R1+0x30] ;  /* 0x0000300001067983 */ /* 0x000f220000300800 */
[----:B------:R-:W-:-:S02]  /*11d40*/  MOV R26, R136 ;  /* 0x00000088001a7202 */ /* 0x000fc40000000f00 */
[----:B------:R-:W-:Y:S01]  /*11d50*/  MOV R42, R134 ;  /* 0x00000086002a7202 */ /* 0x000fe20000000f00 */
[----:B------:R-:W-:Y:S01]  /*11d60*/  STL [R1+0xa4], R243 ;  /* 0x0000a4f301007387 */ /* 0x000fe20000100800 */
[----:B------:R-:W-:Y:S02]  /*11d70*/  MOV R20, R66 ;  /* 0x0000004200147202 */ /* 0x000fe40000000f00 */
[----:B------:R-:W-:Y:S01]  /*11d80*/  MOV R43, R137 ;  /* 0x00000089002b7202 */ /* 0x000fe20000000f00 */
[----:B------:R-:W-:Y:S01]  /*11d90*/  STL [R1+0xa0], R242 ;  /* 0x0000a0f201007387 */ /* 0x000fe20000100800 */
[----:B------:R-:W-:Y:S02]  /*11da0*/  MOV R53, R214 ;  /* 0x000000d600357202 */ /* 0x000fe40000000f00 */
[----:B------:R-:W-:Y:S01]  /*11db0*/  MOV R40, R67 ;  /* 0x0000004300287202 */ /* 0x000fe20000000f00 */
[----:B------:R-:W-:Y:S01]  /*11dc0*/  STL [R1+0x9c], R241 ;  /* 0x00009cf101007387 */ /* 0x000fe20000100800 */
[----:B------:R-:W-:-:S03]  /*11dd0*/  MOV R52, R215 ;  /* 0x000000d700347202 */ /* 0x000fc60000000f00 */
[----:B------:R-:W-:Y:S04]  /*11de0*/  STL [R1+0x98], R236 ;  /* 0x000098ec01007387 */ /* 0x000fe80000100800 */
[----:B------:R-:W-:Y:S01]  /*11df0*/  LDSM.16.MT88.4 R16, [R237+0xc000] ;  /* 0x00c00000ed10783b */ /* 0x000fe20000004200 */
[----:B--2---:R-:W-:Y:S02]  /*11e00*/  MOV R22, R3 ;  /* 0x0000000300167202 */ /* 0x004fe40000000f00 */
[----:B---3--:R-:W-:Y:S02]  /*11e10*/  MOV R21, R2 ;  /* 0x0000000200157202 */ /* 0x008fe40000000f00 */
[----:B----4-:R-:W-:Y:S02]  /*11e20*/  MOV R27, R0 ;  /* 0x00000000001b7202 */ /* 0x010fe40000000f00 */
        /* <DEDUP_REMOVED lines=82> */
[----:B------:R-:W-:-:S03]  /*12350*/  FSETP.NEU.FTZ.AND P3, PT, R136, -INF , PT ;  /* 0xff8000008800780b */ /* 0x000fc60003f7d000 */
[----:B------:R2:W-:Y:S01]  /*12360*/  MUFU.EX2 R41, R0 ;  /* 0x0000000000297308 */ /* 0x0005e20000000800 */
[----:B-1----:R-:W-:Y:S01]  /*12370*/  FMNMX.FTZ R134, R134, R4, !PT ;  /* 0x0000000486867209 */ /* 0x002fe20007810000 */
[----:B----4-:R-:W-:-:S04]  /*12380*/  FFMA.FTZ R3, R47, c[0x0][0x23c], -R2 ;  /* 0x00008f002f037a23 */ /* 0x010fc80000010802 */
[----:B------:R-:W1:Y:S02]  /*12390*/  SHFL.BFLY PT, R4, R134, 0x1, 0x1f ;  /* 0x0c201f0086047f89 */ /* 0x000e6400000e0000 */
[----:B------:R4:W-:Y:S01]  /*123a0*/  MUFU.EX2 R39, R3 ;  /* 0x0000000300277308 */ /* 0x0009e20000000800 */
[----:B---3--:R-:W-:Y:S01]  /*123b0*/  FMNMX.FTZ R135, R135, R5, !PT ;  /* 0x0000000587877209 */ /* 0x008fe20007810000 */
[----:B--2---:R-:W-:-:S03]  /*123c0*/  FFMA.FTZ R0, R50, c[0x0][0x23c], -R2 ;  /* 0x00008f0032007a23 */ /* 0x004fc60000010802 */
[C---:B------:R-:W-:Y:S01]  /*123d0*/  FSETP.NEU.FTZ.AND P2, PT, R135.reuse, -INF , PT ;  /* 0xff8000008700780b */ /* 0x040fe20003f5d000 */
[----:B------:R-:W-:Y:S02]  /*123e0*/  FMUL.FTZ R28, R135, c[0x0][0x23c] ;  /* 0x00008f00871c7a20 */ /* 0x000fe40000410000 */
[----:B------:R2:W3:Y:S03]  /*123f0*/  MUFU.EX2 R8, R0 ;  /* 0x0000000000087308 */ /* 0x0004e60000000800 */
[----:B------:R-:W-:Y:S01]  /*12400*/  FSEL R28, R28, RZ, P2 ;  /* 0x000000ff1c1c7208 */ /* 0x000fe20001000000 */
[----:B----4-:R-:W-:-:S05]  /*12410*/  FMUL.FTZ R3, R136, c[0x0][0x23c] ;  /* 0x00008f0088037a20 */ /* 0x010fca0000410000 */
[----:B------:R-:W-:Y:S02]  /*12420*/  FSEL R3, R3, RZ, P3 ;  /* 0x000000ff03037208 */ /* 0x000fe40001800000 */
[----:B-1----:R-:W-:Y:S02]  /*12430*/  FMNMX.FTZ R134, R134, R4, !PT ;  /* 0x0000000486867209 */ /* 0x002fe40007810000 */
[----:B------:R-:W-:Y:S01]  /*12440*/  FSEL R4, R137, RZ, P4 ;  /* 0x000000ff89047208 */ /* 0x000fe20002000000 */
[----:B--2---:R-:W-:Y:S01]  /*12450*/  FFMA.FTZ R0, R38, c[0x0][0x23c], -R3 ;  /* 0x00008f0026007a23 */ /* 0x004fe20000010803 */
[C---:B------:R-:W-:Y:S01]  /*12460*/  FSETP.NEU.FTZ.AND P1, PT, R134.reuse, -INF , PT ;  /* 0xff8000008600780b */ /* 0x040fe20003f3d000 */
[----:B------:R-:W-:Y:S02]  /*12470*/  FMUL.FTZ R29, R134, c[0x0][0x23c] ;  /* 0x00008f00861d7a20 */ /* 0x000fe40000410000 */
[----:B------:R1:W-:Y:S01]  /*12480*/  MUFU.EX2 R242, R0 ;  /* 0x0000000000f27308 */ /* 0x0003e20000000800 */
[----:B------:R-:W-:-:S02]  /*12490*/  FADD.FTZ R4, R7, -R4 ;  /* 0x8000000407047221 */ /* 0x000fc40000010000 */
[----:B------:R-:W-:Y:S01]  /*124a0*/  FSEL R29, R29, RZ, P1 ;  /* 0x000000ff1d1d7208 */ /* 0x000fe20000800000 */
[--C-:B-1----:R-:W-:Y:S01]  /*124b0*/  FFMA.FTZ R0, R37, c[0x0][0x23c], -R3.reuse ;  /* 0x00008f0025007a23 */ /* 0x102fe20000010803 */
[----:B---3--:R-:W-:Y:S02]  /*124c0*/  MOV R37, R8 ;  /* 0x0000000800257202 */ /* 0x008fe40000000f00 */
[----:B------:R-:W-:Y:S01]  /*124d0*/  F2FP.BF16.PACK_AB R8, R39, R243 ;  /* 0x000000f32708723e */ /* 0x000fe200000010ff */
[----:B------:R1:W2:Y:S01]  /*124e0*/  MUFU.EX2 R23, R0 ;  /* 0x0000000000177308 */ /* 0x0002a20000000800 */
[----:B------:R-:W-:Y:S01]  /*124f0*/  F2FP.BF16.PACK_AB R10, R37, R41 ;  /* 0x00000029250a723e */ /* 0x000fe200000010ff */
[----:B-1----:R-:W-:Y:S01]  /*12500*/  FFMA.FTZ R0, R36, c[0x0][0x23c], -R3 ;  /* 0x00008f0024007a23 */ /* 0x002fe20000010803 */
[----:B--2---:R-:W-:-:S05]  /*12510*/  F2FP.BF16.PACK_AB R9, R23, R242 ;  /* 0x000000f21709723e */ /* 0x004fca00000010ff */
[----:B------:R1:W-:Y:S02]  /*12520*/  MUFU.EX2 R36, R0 ;  /* 0x0000000000247308 */ /* 0x0003e40000000800 */
[----:B-1----:R-:W-:Y:S01]  /*12530*/  FFMA.FTZ R0, R35, c[0x0][0x23c], -R3 ;  /* 0x00008f0023007a23 */ /* 0x002fe20000010803 */
[----:B------:R-:W-:-:S05]  /*12540*/  MOV R35, R213 ;  /* 0x000000d500237202 */ /* 0x000fca0000000f00 */
[----:B------:R1:W2:Y:S02]  /*12550*/  MUFU.EX2 R50, R0 ;  /* 0x0000000000327308 */ /* 0x0002a40000000800 */
[----:B-1----:R-:W-:Y:S01]  /*12560*/  FFMA.FTZ R0, R15, c[0x0][0x23c], -R28 ;  /* 0x00008f000f007a23 */ /* 0x002fe2000001081c */
[----:B--2---:R-:W-:-:S05]  /*12570*/  F2FP.BF16.PACK_AB R11, R50, R36 ;  /* 0x00000024320b723e */ /* 0x004fca00000010ff */
[----:B------:R1:W-:Y:S02]  /*12580*/  MUFU.EX2 R241, R0 ;  /* 0x0000000000f17308 */ /* 0x0003e40000000800 */
[----:B-1----:R-:W-:-:S06]  /*12590*/  FFMA.FTZ R0, R24, c[0x0][0x23c], -R28 ;  /* 0x00008f0018007a23 */ /* 0x002fcc000001081c */
[----:B------:R1:W-:Y:S02]  /*125a0*/  MUFU.EX2 R47, R0 ;  /* 0x00000000002f7308 */ /* 0x0003e40000000800 */
[----:B-1----:R-:W-:-:S06]  /*125b0*/  FFMA.FTZ R0, R25, c[0x0][0x23c], -R28 ;  /* 0x00008f0019007a23 */ /* 0x002fcc000001081c */
[----:B------:R1:W-:Y:S02]  /*125c0*/  MUFU.EX2 R38, R0 ;  /* 0x0000000000267308 */ /* 0x0003e40000000800 */
[----:B-1----:R-:W-:Y:S02]  /*125d0*/  FFMA.FTZ R0, R30, c[0x0][0x23c], -R28 ;  /* 0x00008f001e007a23 */ /* 0x002fe4000001081c */
[----:B------:R-:W-:-:S04]  /*125e0*/  FMUL.FTZ R30, R4, c[0x0][0x23c] ;  /* 0x00008f00041e7a20 */ /* 0x000fc80000410000 */
[----:B------:R1:W-:Y:S08]  /*125f0*/  MUFU.EX2 R34, R0 ;  /* 0x0000000000227308 */ /* 0x0003f00000000800 */
[----:B------:R-:W2:Y:S01]  /*12600*/  MUFU.EX2 R30, R30 ;  /* 0x0000001e001e7308 */ /* 0x000ea20000000800 */
[----:B-1----:R-:W-:Y:S02]  /*12610*/  FFMA.FTZ R0, R14, c[0x0][0x23c], -R29 ;  /* 0x00008f000e007a23 */ /* 0x002fe4000001081d */
[----:B------:R-:W1:Y:S05]  /*12620*/  LDSM.16.MT88.4 R12, [R238+0xc000] ;  /* 0x00c00000ee0c783b */ /* 0x000e6a0000004200 */
[----:B------:R3:W-:Y:S01]  /*12630*/  MUFU.EX2 R236, R0 ;  /* 0x0000000000ec7308 */ /* 0x0007e20000000800 */
[----:B--2---:R-:W-:-:S02]  /*12640*/  FMUL.FTZ R148, R148, R30 ;  /* 0x0000001e94947220 */ /* 0x004fc40000410000 */
[-C--:B------:R-:W-:Y:S02]  /*12650*/  FMUL.FTZ R149, R149, R30.reuse ;  /* 0x0000001e95957220 */ /* 0x080fe40000410000 */
[-C--:B------:R-:W-:Y:S02]  /*12660*/  FMUL.FTZ R156, R156, R30.reuse ;  /* 0x0000001e9c9c7220 */ /* 0x080fe40000410000 */
[-C--:B------:R-:W-:Y:S02]  /*12670*/  FMUL.FTZ R157, R157, R30.reuse ;  /* 0x0000001e9d9d7220 */ /* 0x080fe40000410000 */
[-C--:B------:R-:W-:Y:S02]  /*12680*/  FMUL.FTZ R172, R172, R30.reuse ;  /* 0x0000001eacac7220 */ /* 0x080fe40000410000 */
[----:B------:R-:W-:Y:S02]  /*12690*/  FMUL.FTZ R173, R173, R30 ;  /* 0x0000001eadad7220 */ /* 0x000fe40000410000 */
[----:B---3--:R-:W-:Y:S01]  /*126a0*/  FFMA.FTZ R0, R31, c[0x0][0x23c], -R29 ;  /* 0x00008f001f007a23 */ /* 0x008fe2000001081d */
[----:B------:R-:W-:Y:S01]  /*126b0*/  MOV R31, R212 ;  /* 0x000000d4001f7202 */ /* 0x000fe20000000f00 */
[----:B------:R-:W-:-:S02]  /*126c0*/  FMUL.FTZ R176, R176, R30 ;  /* 0x0000001eb0b07220 */ /* 0x000fc40000410000 */
[----:B------:R2:W-:Y:S01]  /*126d0*/  MUFU.EX2 R48, R0 ;  /* 0x0000000000307308 */ /* 0x0005e20000000800 */
        /* <DEDUP_REMOVED lines=8> */
[----:B--2---:R-:W-:Y:S02]  /*12760*/  FFMA.FTZ R0, R32, c[0x0][0x23c], -R29 ;  /* 0x00008f0020007a23 */ /* 0x004fe4000001081d */
[-C--:B------:R-:W-:Y:S02]  /*12770*/  FMUL.FTZ R193, R193, R30.reuse ;  /* 0x0000001ec1c17220 */ /* 0x080fe40000410000 */
[----:B------:R2:W-:Y:S01]  /*12780*/  MUFU.EX2 R24, R0 ;  /* 0x0000000000187308 */ /* 0x0005e20000000800 */
[-C--:B------:R-:W-:Y:S02]  /*12790*/  FMUL.FTZ R204, R204, R30.reuse ;  /* 0x0000001ecccc7220 */ /* 0x080fe40000410000 */
        /* <DEDUP_REMOVED lines=12> */
[----:B------:R-:W-:Y:S01]  /*12860*/  FMUL.FTZ R112, R112, R30 ;  /* 0x0000001e70707220 */ /* 0x000fe20000410000 */
[----:B------:R-:W-:Y:S01]  /*12870*/  F2FP.BF16.PACK_AB R6, R34, R38 ;  /* 0x000000262206723e */ /* 0x000fe200000010ff */
[----:B------:R-:W-:Y:S02]  /*12880*/  FMUL.FTZ R4, R4, c[0x0][0x23c] ;  /* 0x00008f0004047a20 */ /* 0x000fe40000410000 */
[----:B------:R-:W-:Y:S01]  /*12890*/  FADD.FTZ R5, R252, -R0 ;  /* 0x80000000fc057221 */ /* 0x000fe20000010000 */
[----:B------:R-:W-:Y:S01]  /*128a0*/  FSEL R0, R134, RZ, P1 ;  /* 0x000000ff86007208 */ /* 0x000fe20000800000 */
[----:B------:R-:W2:Y:S01]  /*128b0*/  MUFU.EX2 R44, R4 ;  /* 0x00000004002c7308 */ /* 0x000ea20000000800 */
[----:B------:R-:W-:Y:S01]  /*128c0*/  MOV R252, R21 ;  /* 0x0000001500fc7202 */ /* 0x000fe20000000f00 */
[----:B------:R-:W-:-:S02]  /*128d0*/  FMUL.FTZ R5, R5, c[0x0][0x23c] ;  /* 0x00008f0005057a20 */ /* 0x000fc40000410000 */
[----:B------:R-:W-:Y:S01]  /*128e0*/  FADD.FTZ R0, R251, -R0 ;  /* 0x80000000fb007221 */ /* 0x000fe20000010000 */
[----:B------:R-:W-:Y:S01]  /*128f0*/  MOV R251, R22 ;  /* 0x0000001600fb7202 */ /* 0x000fe20000000f00 */
[-C--:B------:R-:W-:Y:S02]  /*12900*/  FMUL.FTZ R113, R113, R30.reuse ;  /* 0x0000001e71717220 */ /* 0x080fe40000410000 */
[----:B------:R-:W-:Y:S01]  /*12910*/  FMUL.FTZ R0, R0, c[0x0][0x23c] ;  /* 0x00008f0000007a20 */ /* 0x000fe20000410000 */
[----:B------:R3:W4:Y:S01]  /*12920*/  MUFU.EX2 R45, R5 ;  /* 0x00000005002d7308 */ /* 0x0007220000000800 */
[-C--:B------:R-:W-:Y:S02]  /*12930*/  FMUL.FTZ R116, R116, R30.reuse ;  /* 0x0000001e74747220 */ /* 0x080fe40000410000 */
[-C--:B------:R-:W-:Y:S02]  /*12940*/  FMUL.FTZ R117, R117, R30.reuse ;  /* 0x0000001e75757220 */ /* 0x080fe40000410000 */
[----:B------:R-:W-:-:S02]  /*12950*/  FMUL.FTZ R128, R128, R30 ;  /* 0x0000001e80807220 */ /* 0x000fc40000410000 */
[-C--:B--2---:R-:W-:Y:S01]  /*12960*/  FMUL.FTZ R150, R150, R44.reuse ;  /* 0x0000002c96967220 */ /* 0x084fe20000410000 */
[----:B------:R2:W1:Y:S01]  /*12970*/  MUFU.EX2 R46, R0 ;  /* 0x00000000002e7308 */ /* 0x0004620000000800 */
[-C--:B------:R-:W-:Y:S01]  /*12980*/  FMUL.FTZ R151, R151, R44.reuse ;  /* 0x0000002c97977220 */ /* 0x080fe20000410000 */
[----:B------:R-:W-:Y:S01]  /*12990*/  F2FP.BF16.PACK_AB R4, R47, R241 ;  /* 0x000000f12f04723e */ /* 0x000fe200000010ff */
[-C--:B------:R-:W-:Y:S02]  /*129a0*/  FMUL.FTZ R158, R158, R44.reuse ;  /* 0x0000002c9e9e7220 */ /* 0x080fe40000410000 */
[-C--:B------:R-:W-:Y:S02]  /*129b0*/  FMUL.FTZ R159, R159, R44.reuse ;  /* 0x0000002c9f9f7220 */ /* 0x080fe40000410000 */
[----:B------:R-:W-:Y:S01]  /*129c0*/  FMUL.FTZ R174, R174, R44 ;  /* 0x0000002caeae7220 */ /* 0x000fe20000410000 */
[----:B---3--:R-:W-:Y:S01]  /*129d0*/  F2FP.BF16.PACK_AB R5, R48, R236 ;  /* 0x000000ec3005723e */ /* 0x008fe200000010ff */
[-C--:B----4-:R-:W-:Y:S01]  /*129e0*/  FMUL.FTZ R144, R144, R45.reuse ;  /* 0x0000002d90907220 */ /* 0x090fe20000410000 */
[----:B------:R-:W-:Y:S01]  /*129f0*/  HMMA.16816.F32.BF16 R148, R8, R16, R148 ;  /* 0x000000100894723c */ /* 0x000fe20000041894 */
[----:B------:R-:W-:-:S02]  /*12a00*/  FMUL.FTZ R145, R145, R45 ;  /* 0x0000002d91917220 */ /* 0x000fc40000410000 */
[-C--:B------:R-:W-:Y:S02]  /*12a10*/  FMUL.FTZ R152, R152, R45.reuse ;  /* 0x0000002d98987220 */ /* 0x080fe40000410000 */
[----:B------:R-:W-:Y:S02]  /*12a20*/  FMUL.FTZ R153, R153, R45 ;  /* 0x0000002d99997220 */ /* 0x000fe40000410000 */
[----:B--2---:R-:W-:Y:S01]  /*12a30*/  FFMA.FTZ R0, R33, c[0x0][0x23c], -R29 ;  /* 0x00008f0021007a23 */ /* 0x004fe2000001081d */
[----:B------:R-:W-:Y:S01]  /*12a40*/  HMMA.16816.F32.BF16 R212, R8, R18, R156 ;  /* 0x0000001208d4723c */ /* 0x000fe2000004189c */
[-C--:B-1----:R-:W-:Y:S02]  /*12a50*/  FMUL.FTZ R146, R146, R46.reuse ;  /* 0x0000002e92927220 */ /* 0x082fe40000410000 */
[----:B------:R-:W1:Y:S01]  /*12a60*/  MUFU.EX2 R25, R0 ;  /* 0x0000000000197308 */ /* 0x000e620000000800 */
[-C--:B------:R-:W-:Y:S02]  /*12a70*/  FMUL.FTZ R147, R147, R46.reuse ;  /* 0x0000002e93937220 */ /* 0x080fe40000410000 */
[----:B------:R-:W-:-:S02]  /*12a80*/  FMUL.FTZ R154, R154, R46 ;  /* 0x0000002e9a9a7220 */ /* 0x000fc40000410000 */
[----:B------:R-:W-:Y:S02]  /*12a90*/  FMUL.FTZ R155, R155, R46 ;  /* 0x0000002e9b9b7220 */ /* 0x000fe40000410000 */
[-C--:B------:R-:W-:Y:S02]  /*12aa0*/  FMUL.FTZ R175, R175, R44.reuse ;  /* 0x0000002cafaf7220 */ /* 0x080fe40000410000 */
[-C--:B------:R-:W-:Y:S02]  /*12ab0*/  FMUL.FTZ R178, R178, R44.reuse ;  /* 0x0000002cb2b27220 */ /* 0x080fe40000410000 */
[----:B------:R-:W-:Y:S02]  /*12ac0*/  FMUL.FTZ R179, R179, R44 ;  /* 0x0000002cb3b37220 */ /* 0x000fe40000410000 */
[-C--:B------:R-:W-:Y:S01]  /*12ad0*/  FMUL.FTZ R168, R168, R45.reuse ;  /* 0x0000002da8a87220 */ /* 0x080fe20000410000 */
[----:B------:R-:W-:Y:S01]  /*12ae0*/  HMMA.16816.F32.BF16 R56, R8, R14, R172 ;  /* 0x0000000e0838723c */ /* 0x000fe200000418ac */
[----:B------:R-:W-:Y:S01]  /*12af0*/  FMUL.FTZ R169, R169, R45 ;  /* 0x0000002da9a97220 */ /* 0x000fe20000410000 */
[----:B-1----:R-:W-:Y:S01]  /*12b00*/  F2FP.BF16.PACK_AB R7, R25, R24 ;  /* 0x000000181907723e */ /* 0x002fe200000010ff */
        /* <DEDUP_REMOVED lines=20> */
[----:B------:R-:W-:Y:S01]  /*12c50*/  MOV R170, R34 ;  /* 0x0000002200aa7202 */ /* 0x000fe20000000f00 */
[-C--:B------:R-:W-:Y:S01]  /*12c60*/  HMMA.16816.F32.BF16 R160, R8, R12.reuse, R160 ;  /* 0x0000000c08a0723c */ /* 0x080fe200000418a0 */
[----:B------:R-:W-:Y:S01]  /*12c70*/  FMUL.FTZ R184, R184, R45 ;  /* 0x0000002db8b87220 */ /* 0x000fe20000410000 */
[----:B------:R-:W-:Y:S01]  /*12c80*/  MOV R169, R25 ;  /* 0x0000001900a97202 */ /* 0x000fe20000000f00 */
[----:B------:R-:W-:Y:S01]  /*12c90*/  FMUL.FTZ R185, R185, R45 ;  /* 0x0000002db9b97220 */ /* 0x000fe20000410000 */
[----:B------:R-:W-:Y:S01]  /*12ca0*/  MOV R171, R50 ;  /* 0x0000003200ab7202 */ /* 0x000fe20000000f00 */
[-C--:B------:R-:W-:Y:S01]  /*12cb0*/  FMUL.FTZ R186, R186, R46.reuse ;  /* 0x0000002ebaba7220 */ /* 0x080fe20000410000 */
[----:B------:R-:W-:Y:S01]  /*12cc0*/  MOV R50, R141 ;  /* 0x0000008d00327202 */ /* 0x000fe20000000f00 */
[----:B------:R-:W-:Y:S01]  /*12cd0*/  FMUL.FTZ R187, R187, R46 ;  /* 0x0000002ebbbb7220 */ /* 0x000fe20000410000 */
[----:B------:R-:W-:Y:S01]  /*12ce0*/  HMMA.16816.F32.BF16 R64, R4, R12, R164 ;  /* 0x0000000c0440723c */ /* 0x000fe200000418a4 */
[----:B------:R-:W2:Y:S01]  /*12cf0*/  LDSM.16.MT88.4 R12, [R239+0xc000] ;  /* 0x00c00000ef0c783b */ /* 0x000ea20000004200 */
[----:B------:R-:W-:-:S02]  /*12d00*/  FMUL.FTZ R190, R190, R44 ;  /* 0x0000002cbebe7220 */ /* 0x000fc40000410000 */
[-C--:B------:R-:W-:Y:S02]  /*12d10*/  FMUL.FTZ R191, R191, R44.reuse ;  /* 0x0000002cbfbf7220 */ /* 0x080fe40000410000 */
[----:B------:R-:W-:Y:S01]  /*12d20*/  FMUL.FTZ R194, R194, R44 ;  /* 0x0000002cc2c27220 */ /* 0x000fe20000410000 */
[----:B------:R-:W-:Y:S01]  /*12d30*/  MOV R165, R24 ;  /* 0x0000001800a57202 */ /* 0x000fe20000000f00 */
[----:B------:R-:W-:Y:S01]  /*12d40*/  FMUL.FTZ R195, R195, R44 ;  /* 0x0000002cc3c37220 */ /* 0x000fe20000410000 */
[----:B------:R-:W-:Y:S01]  /*12d50*/  MOV R167, R36 ;  /* 0x0000002400a77202 */ /* 0x000fe20000000f00 */
[----:B------:R-:W-:Y:S01]  /*12d60*/  FMUL.FTZ R196, R196, R45 ;  /* 0x0000002dc4c47220 */ /* 0x000fe20000410000 */
[----:B------:R-:W-:Y:S01]  /*12d70*/  MOV R164, R37 ;  /* 0x0000002500a47202 */ /* 0x000fe20000000f00 */
[----:B------:R-:W-:Y:S01]  /*12d80*/  FMUL.FTZ R197, R197, R45 ;  /* 0x0000002dc5c57220 */ /* 0x000fe20000410000 */
[----:B------:R-:W-:Y:S01]  /*12d90*/  MOV R166, R38 ;  /* 0x0000002600a67202 */ /* 0x000fe20000000f00 */
[-C--:B------:R-:W-:Y:S01]  /*12da0*/  FMUL.FTZ R198, R198, R46.reuse ;  /* 0x0000002ec6c67220 */ /* 0x080fe20000410000 */
[----:B-1----:R-:W-:Y:S01]  /*12db0*/  HMMA.16816.F32.BF16 R52, R8, R16, R176 ;  /* 0x000000100834723c */ /* 0x002fe200000418b0 */
[----:B------:R-:W-:-:S02]  /*12dc0*/  FMUL.FTZ R199, R199, R46 ;  /* 0x0000002ec7c77220 */ /* 0x000fc40000410000 */
[-C--:B------:R-:W-:Y:S02]  /*12dd0*/  FMUL.FTZ R200, R200, R45.reuse ;  /* 0x0000002dc8c87220 */ /* 0x080fe40000410000 */
[----:B------:R-:W-:Y:S02]  /*12de0*/  FMUL.FTZ R201, R201, R45 ;  /* 0x0000002dc9c97220 */ /* 0x000fe40000410000 */
[----:B------:R-:W-:Y:S01]  /*12df0*/  MOV R176, R31 ;  /* 0x0000001f00b07202 */ /* 0x000fe20000000f00 */
[-C--:B------:R-:W-:Y:S01]  /*12e00*/  FMUL.FTZ R202, R202, R46.reuse ;  /* 0x0000002ecaca7220 */ /* 0x080fe20000410000 */
[----:B------:R-:W-:Y:S01]  /*12e10*/  MOV R31, R35 ;  /* 0x00000023001f7202 */ /* 0x000fe20000000f00 */
[----:B------:R-:W-:Y:S01]  /*12e20*/  FMUL.FTZ R203, R203, R46 ;  /* 0x0000002ecbcb7220 */ /* 0x000fe20000410000 */
[----:B------:R-:W-:Y:S01]  /*12e30*/  HMMA.16816.F32.BF16 R32, R4, R16, R180 ;  /* 0x000000100420723c */ /* 0x000fe200000418b4 */
[----:B------:R-:W-:Y:S01]  /*12e40*/  MOV R179, R23 ;  /* 0x0000001700b37202 */ /* 0x000fe20000000f00 */
[-C--:B------:R-:W-:Y:S01]  /*12e50*/  FMUL.FTZ R206, R206, R44.reuse ;  /* 0x0000002ccece7220 */ /* 0x080fe20000410000 */
[----:B------:R-:W-:Y:S01]  /*12e60*/  MOV R178, R39 ;  /* 0x0000002700b27202 */ /* 0x000fe20000000f00 */
[----:B------:R-:W-:-:S02]  /*12e70*/  FMUL.FTZ R207, R207, R44 ;  /* 0x0000002ccfcf7220 */ /* 0x000fc40000410000 */
[----:B------:R-:W-:Y:S01]  /*12e80*/  FFMA.FTZ R0, R250, c[0x0][0x23c], -R2 ;  /* 0x00008f00fa007a23 */ /* 0x000fe20000010802 */
[----:B------:R-:W-:Y:S01]  /*12e90*/  MOV R180, R20 ;  /* 0x0000001400b47202 */ /* 0x000fe20000000f00 */
[-C--:B------:R-:W-:Y:S01]  /*12ea0*/  HMMA.16816.F32.BF16 R184, R4, R18.reuse, R184 ;  /* 0x0000001204b8723c */ /* 0x080fe200000418b8 */
[----:B------:R-:W1:Y:S01]  /*12eb0*/  LDSM.16.MT88.4 R20, [R237+0xe000] ;  /* 0x00e00000ed14783b */ /* 0x000e620000004200 */
[----:B------:R3:W-:Y:S01]  /*12ec0*/  MUFU.EX2 R168, R0 ;  /* 0x0000000000a87308 */ /* 0x0007e20000000800 */
[-C--:B------:R-:W-:Y:S01]  /*12ed0*/  FMUL.FTZ R72, R72, R45.reuse ;  /* 0x0000002d48487220 */ /* 0x080fe20000410000 */
[----:B------:R-:W-:Y:S01]  /*12ee0*/  MOV R183, R140 ;  /* 0x0000008c00b77202 */ /* 0x000fe20000000f00 */
[----:B------:R-:W-:Y:S02]  /*12ef0*/  FMUL.FTZ R73, R73, R45 ;  /* 0x0000002d49497220 */ /* 0x000fe40000410000 */
[-C--:B------:R-:W-:Y:S01]  /*12f00*/  FMUL.FTZ R74, R74, R46.reuse ;  /* 0x0000002e4a4a7220 */ /* 0x080fe20000410000 */
[----:B------:R-:W-:Y:S01]  /*12f10*/  HMMA.16816.F32.BF16 R188, R8, R18, R188 ;  /* 0x0000001208bc723c */ /* 0x000fe200000418bc */
[----:B------:R-:W-:Y:S01]  /*12f20*/  LDSM.16.MT88.4 R16, [R240+0xe000] ;  /* 0x00e00000f010783b */ /* 0x000fe20000004200 */
[----:B------:R-:W-:-:S02]  /*12f30*/  FMUL.FTZ R75, R75, R46 ;  /* 0x0000002e4b4b7220 */ /* 0x000fc40000410000 */
[-C--:B------:R-:W-:Y:S02]  /*12f40*/  FMUL.FTZ R76, R76, R45.reuse ;  /* 0x0000002d4c4c7220 */ /* 0x080fe40000410000 */
[-C--:B------:R-:W-:Y:S02]  /*12f50*/  FMUL.FTZ R77, R77, R45.reuse ;  /* 0x0000002d4d4d7220 */ /* 0x080fe40000410000 */
[-C--:B--2---:R-:W-:Y:S01]  /*12f60*/  HMMA.16816.F32.BF16 R192, R8, R12.reuse, R192 ;  /* 0x0000000c08c0723c */ /* 0x084fe200000418c0 */
[----:B------:R-:W-:Y:S02]  /*12f70*/  FMUL.FTZ R88, R88, R45 ;  /* 0x0000002d58587220 */ /* 0x000fe40000410000 */
[----:B---3--:R-:W-:Y:S02]  /*12f80*/  FFMA.FTZ R0, R249, c[0x0][0x23c], -R2 ;  /* 0x00008f00f9007a23 */ /* 0x008fe40000010802 */
[-C--:B------:R-:W-:Y:S02]  /*12f90*/  FMUL.FTZ R78, R78, R46.reuse ;  /* 0x0000002e4e4e7220 */ /* 0x080fe40000410000 */
[----:B------:R2:W-:Y:S01]  /*12fa0*/  MUFU.EX2 R172, R0 ;  /* 0x0000000000ac7308 */ /* 0x0005e20000000800 */
[----:B------:R-:W-:Y:S01]  /*12fb0*/  HMMA.16816.F32.BF16 R196, R4, R12, R196 ;  /* 0x0000000c04c4723c */ /* 0x000fe200000418c4 */
[----:B------:R-:W-:-:S02]  /*12fc0*/  FMUL.FTZ R79, R79, R46 ;  /* 0x0000002e4f4f7220 */ /* 0x000fc40000410000 */
[-C--:B------:R-:W-:Y:S02]  /*12fd0*/  FMUL.FTZ R89, R89, R45.reuse ;  /* 0x0000002d59597220 */ /* 0x080fe40000410000 */
[-C--:B------:R-:W-:Y:S02]  /*12fe0*/  FMUL.FTZ R92, R92, R45.reuse ;  /* 0x0000002d5c5c7220 */ /* 0x080fe40000410000 */
[----:B------:R-:W-:Y:S01]  /*12ff0*/  FMUL.FTZ R93, R93, R45 ;  /* 0x0000002d5d5d7220 */ /* 0x000fe20000410000 */
[----:B------:R-:W-:Y:S01]  /*13000*/  HMMA.16816.F32.BF16 R200, R4, R14, R200 ;  /* 0x0000000e04c8723c */ /* 0x000fe200000418c8 */
[-C--:B------:R-:W-:Y:S02]  /*13010*/  FMUL.FTZ R90, R90, R46.reuse ;  /* 0x0000002e5a5a7220 */ /* 0x080fe40000410000 */
[-C--:B------:R-:W-:Y:S02]  /*13020*/  FMUL.FTZ R91, R91, R46.reuse ;  /* 0x0000002e5b5b7220 */ /* 0x080fe40000410000 */
[----:B------:R-:W-:-:S02]  /*13030*/  FMUL.FTZ R94, R94, R46 ;  /* 0x0000002e5e5e7220 */ /* 0x000fc40000410000 */
[----:B--2---:R-:W-:Y:S01]  /*13040*/  FFMA.FTZ R0, R235, c[0x0][0x23c], -R2 ;  /* 0x00008f00eb007a23 */ /* 0x004fe20000010802 */
[C---:B------:R-:W-:Y:S01]  /*13050*/  HMMA.16816.F32.BF16 R204, R8.reuse, R14, R204 ;  /* 0x0000000e08cc723c */ /* 0x040fe200000418cc */
[----:B------:R-:W2:Y:S01]  /*13060*/  LDSM.16.MT88.4 R12, [R238+0xe000] ;  /* 0x00e00000ee0c783b */ /* 0x000ea20000004200 */
[-C--:B------:R-:W-:Y:S01]  /*13070*/  FMUL.FTZ R95, R95, R46.reuse ;  /* 0x0000002e5f5f7220 */ /* 0x080fe20000410000 */
[----:B------:R3:W-:Y:S01]  /*13080*/  MUFU.EX2 R182, R0 ;  /* 0x0000000000b67308 */ /* 0x0007e20000000800 */
[-C--:B------:R-:W-:Y:S02]  /*13090*/  FMUL.FTZ R104, R104, R45.reuse ;  /* 0x0000002d68687220 */ /* 0x080fe40000410000 */
[----:B------:R-:W-:Y:S02]  /*130a0*/  FMUL.FTZ R105, R105, R45 ;  /* 0x0000002d69697220 */ /* 0x000fe40000410000 */
[----:B-1----:R-:W-:Y:S01]  /*130b0*/  HMMA.16816.F32.BF16 R156, R8, R20, R68 ;  /* 0x00000014089c723c */ /* 0x002fe20000041844 */
[----:B------:R-:W-:-:S02]  /*130c0*/  FMUL.FTZ R106, R106, R46 ;  /* 0x0000002e6a6a7220 */ /* 0x000fc40000410000 */
[----:B------:R-:W-:Y:S02]  /*130d0*/  FMUL.FTZ R107, R107, R46 ;  /* 0x0000002e6b6b7220 */ /* 0x000fe40000410000 */
[----:B------:R-:W-:Y:S02]  /*130e0*/  FMUL.FTZ R108, R108, R45 ;  /* 0x0000002d6c6c7220 */ /* 0x000fe40000410000 */
[----:B------:R-:W-:Y:S01]  /*130f0*/  MOV R69, R27 ;  /* 0x0000001b00457202 */ /* 0x000fe20000000f00 */
[C---:B------:R-:W-:Y:S01]  /*13100*/  HMMA.16816.F32.BF16 R36, R4.reuse, R20, R72 ;  /* 0x000000140424723c */ /* 0x040fe20000041848 */
[----:B------:R-:W-:Y:S01]  /*13110*/  MOV R71, R26 ;  /* 0x0000001a00477202 */ /* 0x000fe20000000f00 */
[----:B------:R-:W-:Y:S01]  /*13120*/  FMUL.FTZ R109, R109, R45 ;  /* 0x0000002d6d6d7220 */ /* 0x000fe20000410000 */
[----:B------:R-:W1:Y:S01]  /*13130*/  LDSM.16.MT88.4 R24, [R239+0xe000] ;  /* 0x00e00000ef18783b */ /* 0x000e620000004200 */
[----:B---3--:R-:W-:Y:S01]  /*13140*/  FFMA.FTZ R0, R234, c[0x0][0x23c], -R2 ;  /* 0x00008f00ea007a23 */ /* 0x008fe20000010802 */
[----:B------:R-:W-:Y:S01]  /*13150*/  MOV R68, R142 ;  /* 0x0000008e00447202 */ /* 0x000fe20000000f00 */
[-C--:B------:R-:W-:Y:S01]  /*13160*/  FMUL.FTZ R110, R110, R46.reuse ;  /* 0x0000002e6e6e7220 */ /* 0x080fe20000410000 */
[----:B------:R-:W-:Y:S01]  /*13170*/  MOV R73, R43 ;  /* 0x0000002b00497202 */ /* 0x000fe20000000f00 */
[----:B------:R3:W4:Y:S01]  /*13180*/  MUFU.EX2 R20, R0 ;  /* 0x0000000000147308 */ /* 0x0007220000000800 */
[----:B------:R-:W-:Y:S01]  /*13190*/  FMUL.FTZ R111, R111, R46 ;  /* 0x0000002e6f6f7220 */ /* 0x000fe20000410000 */
[----:B------:R-:W-:Y:S01]  /*131a0*/  MOV R74, R42 ;  /* 0x0000002a004a7202 */ /* 0x000fe20000000f00 */
        /* <DEDUP_REMOVED lines=8> */
[----:B------:R-:W-:-:S02]  /*13230*/  FMUL.FTZ R124, R124, R45 ;  /* 0x0000002d7c7c7220 */ /* 0x000fc40000410000 */
[----:B------:R-:W-:Y:S02]  /*13240*/  FMUL.FTZ R125, R125, R45 ;  /* 0x0000002d7d7d7220 */ /* 0x000fe40000410000 */
[-C--:B------:R-:W-:Y:S02]  /*13250*/  FMUL.FTZ R126, R126, R46.reuse ;  /* 0x0000002e7e7e7220 */ /* 0x080fe40000410000 */
[--C-:B---3--:R-:W-:Y:S01]  /*13260*/  FFMA.FTZ R0, R233, c[0x0][0x23c], -R3.reuse ;  /* 0x00008f00e9007a23 */ /* 0x108fe20000010803 */
[C---:B--2---:R-:W-:Y:S01]  /*13270*/  HMMA.16816.F32.BF16 R140, R4.reuse, R12, R88 ;  /* 0x0000000c048c723c */ /* 0x044fe20000041858 */
[----:B------:R-:W-:Y:S01]  /*13280*/  FMUL.FTZ R127, R127, R46 ;  /* 0x0000002e7f7f7220 */ /* 0x000fe20000410000 */
[----:B------:R-:W-:Y:S01]  /*13290*/  MOV R79, R72 ;  /* 0x00000048004f7202 */ /* 0x000fe20000000f00 */
[----:B------:R2:W-:Y:S01]  /*132a0*/  MUFU.EX2 R175, R0 ;  /* 0x0000000000af7308 */ /* 0x0005e20000000800 */
[----:B------:R-:W-:Y:S01]  /*132b0*/  FMUL.FTZ R82, R82, R44 ;  /* 0x0000002c52527220 */ /* 0x000fe20000410000 */
[----:B------:R-:W-:Y:S01]  /*132c0*/  MOV R72, R174 ;  /* 0x000000ae00487202 */ /* 0x000fe20000000f00 */
[----:B------:R-:W-:Y:S01]  /*132d0*/  FMUL.FTZ R83, R83, R44 ;  /* 0x0000002c53537220 */ /* 0x000fe20000410000 */
[----:B------:R-:W-:Y:S01]  /*132e0*/  MOV R77, R176 ;  /* 0x000000b0004d7202 */ /* 0x000fe20000000f00 */
[-C--:B------:R-:W-:Y:S01]  /*132f0*/  FMUL.FTZ R86, R86, R44.reuse ;  /* 0x0000002c56567220 */ /* 0x080fe20000410000 */
[C---:B------:R-:W-:Y:S01]  /*13300*/  HMMA.16816.F32.BF16 R92, R4.reuse, R14, R92 ;  /* 0x0000000e045c723c */ /* 0x040fe2000004185c */
[----:B------:R-:W-:Y:S01]  /*13310*/  FMUL.FTZ R87, R87, R44 ;  /* 0x0000002c57577220 */ /* 0x000fe20000410000 */
[----:B------:R-:W-:Y:S01]  /*13320*/  MOV R76, R180 ;  /* 0x000000b4004c7202 */ /* 0x000fe20000000f00 */
[-C--:B------:R-:W-:Y:S01]  /*13330*/  FMUL.FTZ R98, R98, R44.reuse ;  /* 0x0000002c62627220 */ /* 0x080fe20000410000 */
[----:B------:R-:W-:Y:S01]  /*13340*/  MOV R78, R173 ;  /* 0x000000ad004e7202 */ /* 0x000fe20000000f00 */
[-C--:B------:R-:W-:Y:S01]  /*13350*/  FMUL.FTZ R99, R99, R44.reuse ;  /* 0x0000002c63637220 */ /* 0x080fe20000410000 */
[----:B------:R-:W-:Y:S01]  /*13360*/  MOV R250, R77 ;  /* 0x0000004d00fa7202 */ /* 0x000fe20000000f00 */
[----:B------:R-:W-:Y:S01]  /*13370*/  FMUL.FTZ R102, R102, R44 ;  /* 0x0000002c66667220 */ /* 0x000fe20000410000 */
[C---:B------:R-:W-:Y:S01]  /*13380*/  HMMA.16816.F32.BF16 R104, R4.reuse, R16, R104 ;  /* 0x000000100468723c */ /* 0x040fe20000041868 */
[----:B------:R-:W-:Y:S01]  /*13390*/  MOV R235, R78 ;  /* 0x0000004e00eb7202 */ /* 0x000fe20000000f00 */
[----:B--2---:R-:W-:Y:S01]  /*133a0*/  FFMA.FTZ R0, R232, c[0x0][0x23c], -R3 ;  /* 0x00008f00e8007a23 */ /* 0x004fe20000010803 */
[----:B------:R-:W-:Y:S01]  /*133b0*/  MOV R78, R68 ;  /* 0x00000044004e7202 */ /* 0x000fe20000000f00 */
[----:B------:R-:W-:Y:S01]  /*133c0*/  FMUL.FTZ R103, R103, R44 ;  /* 0x0000002c67677220 */ /* 0x000fe20000410000 */
[----:B------:R-:W-:Y:S01]  /*133d0*/  MOV R68, R70 ;  /* 0x0000004600447202 */ /* 0x000fe20000000f00 */
[----:B------:R2:W3:Y:S01]  /*133e0*/  MUFU.EX2 R177, R0 ;  /* 0x0000000000b17308 */ /* 0x0004e20000000800 */
[-C--:B------:R-:W-:Y:S01]  /*133f0*/  FMUL.FTZ R114, R114, R44.reuse ;  /* 0x0000002c72727220 */ /* 0x080fe20000410000 */
[C---:B------:R-:W-:Y:S01]  /*13400*/  HMMA.16816.F32.BF16 R108, R4.reuse, R18, R108 ;  /* 0x00000012046c723c */ /* 0x040fe2000004186c */
[-C--:B------:R-:W-:Y:S01]  /*13410*/  FMUL.FTZ R115, R115, R44.reuse ;  /* 0x0000002c73737220 */ /* 0x080fe20000410000 */
[----:B------:R-:W-:Y:S01]  /*13420*/  MOV R70, R183 ;  /* 0x000000b700467202 */ /* 0x000fe20000000f00 */
[----:B------:R-:W-:Y:S01]  /*13430*/  FMUL.FTZ R118, R118, R44 ;  /* 0x0000002c76767220 */ /* 0x000fe20000410000 */
[----:B------:R-:W-:Y:S01]  /*13440*/  MOV R249, R68 ;  /* 0x0000004400f97202 */ /* 0x000fe20000000f00 */
[----:B------:R-:W-:Y:S01]  /*13450*/  FMUL.FTZ R119, R119, R44 ;  /* 0x0000002c77777220 */ /* 0x000fe20000410000 */
[----:B------:R-:W-:Y:S01]  /*13460*/  MOV R232, R76 ;  /* 0x0000004c00e87202 */ /* 0x000fe20000000f00 */
[----:B------:R-:W-:Y:S01]  /*13470*/  FMUL.FTZ R129, R129, R30 ;  /* 0x0000001e81817220 */ /* 0x000fe20000410000 */
[----:B-1----:R-:W-:Y:S01]  /*13480*/  HMMA.16816.F32.BF16 R120, R4, R24, R120 ;  /* 0x000000180478723c */ /* 0x002fe20000041878 */
[----:B------:R-:W-:Y:S01]  /*13490*/  FMUL.FTZ R130, R130, R44 ;  /* 0x0000002c82827220 */ /* 0x000fe20000410000 */
[----:B------:R-:W-:Y:S01]  /*134a0*/  MOV R233, R70 ;  /* 0x0000004600e97202 */ /* 0x000fe20000000f00 */
[----:B------:R-:W-:-:S02]  /*134b0*/  FMUL.FTZ R131, R131, R44 ;  /* 0x0000002c83837220 */ /* 0x000fc40000410000 */
[----:B--2---:R-:W-:-:S03]  /*134c0*/  FFMA.FTZ R0, R211, c[0x0][0x23c], -R3 ;  /* 0x00008f00d3007a23 */ /* 0x004fc60000010803 */
[----:B------:R-:W-:Y:S01]  /*134d0*/  HMMA.16816.F32.BF16 R124, R4, R26, R124 ;  /* 0x0000001a047c723c */ /* 0x000fe2000004187c */
[----:B------:R1:W-:Y:S07]  /*134e0*/  MUFU.EX2 R181, R0 ;  /* 0x0000000000b57308 */ /* 0x0003ee0000000800 */
[C---:B------:R-:W-:Y:S08]  /*134f0*/  HMMA.16816.F32.BF16 R80, R8.reuse, R22, R80 ;  /* 0x000000160850723c */ /* 0x040ff00000041850 */
[----:B------:R-:W-:Y:S01]  /*13500*/  HMMA.16816.F32.BF16 R84, R8, R12, R84 ;  /* 0x0000000c0854723c */ /* 0x000fe20000041854 */
[----:B-1----:R-:W-:Y:S01]  /*13510*/  FFMA.FTZ R0, R210, c[0x0][0x23c], -R3 ;  /* 0x00008f00d2007a23 */ /* 0x002fe20000010803 */
[----:B----4-:R-:W-:-:S02]  /*13520*/  MOV R210, R20 ;  /* 0x0000001400d27202 */ /* 0x010fc40000000f00 */
[----:B------:R-:W-:Y:S01]  /*13530*/  LDSM.16.MT88.4 R20, [R237+0xc800] ;  /* 0x00c80000ed14783b */ /* 0x000fe20000004200 */
[----:B------:R1:W2:Y:S03]  /*13540*/  MUFU.EX2 R5, R0 ;  /* 0x0000000000057308 */ /* 0x0002a60000000800 */
[C---:B------:R-:W-:Y:S01]  /*13550*/  HMMA.16816.F32.BF16 R96, R8.reuse, R14, R96 ;  /* 0x0000000e0860723c */ /* 0x040fe20000041860 */
[----:B------:R-:W4:Y:S07]  /*13560*/  LDSM.16.MT88.4 R12, [R238+0xc800] ;  /* 0x00c80000ee0c783b */ /* 0x000f2e0000004200 */
[----:B------:R-:W-:Y:S01]  /*13570*/  HMMA.16816.F32.BF16 R100, R8, R16, R100 ;  /* 0x000000100864723c */ /* 0x000fe20000041864 */
[----:B-1----:R-:W-:Y:S01]  /*13580*/  FFMA.FTZ R0, R139, c[0x0][0x23c], -R28 ;  /* 0x00008f008b007a23 */ /* 0x002fe2000001081c */
[----:B------:R-:W-:-:S06]  /*13590*/  MOV R139, R79 ;  /* 0x0000004f008b7202 */ /* 0x000fcc0000000f00 */
[C---:B------:R-:W-:Y:S01]  /*135a0*/  HMMA.16816.F32.BF16 R112, R8.reuse, R18, R112 ;  /* 0x000000120870723c */ /* 0x040fe20000041870 */
[----:B------:R-:W-:Y:S01]  /*135b0*/  MOV R79, R69 ;  /* 0x00000045004f7202 */ /* 0x000fe20000000f00 */
[----:B------:R1:W-:Y:S01]  /*135c0*/  MUFU.EX2 R174, R0 ;  /* 0x0000000000ae7308 */ /* 0x0003e20000000800 */
[----:B------:R-:W-:Y:S01]  /*135d0*/  MOV R69, R71 ;  /* 0x0000004700457202 */ /* 0x000fe20000000f00 */
[----:B------:R-:W2:Y:S01]  /*135e0*/  LDSM.16.MT88.4 R16, [R240+0xc800] ;  /* 0x00c80000f010783b */ /* 0x000ea20000004200 */
[----:B------:R-:W-:Y:S02]  /*135f0*/  MOV R71, R50 ;  /* 0x0000003200477202 */ /* 0x000fe40000000f00 */
[----:B------:R-:W-:Y:S01]  /*13600*/  MOV R234, R69 ;  /* 0x0000004500ea7202 */ /* 0x000fe20000000f00 */
[C---:B------:R-:W-:Y:S08]  /*13610*/  HMMA.16816.F32.BF16 R116, R8.reuse, R24, R116 ;  /* 0x000000180874723c */ /* 0x040ff00000041874 */
[----:B------:R-:W-:Y:S01]  /*13620*/  HMMA.16816.F32.BF16 R128, R8, R26, R128 ;  /* 0x0000001a0880723c */ /* 0x000fe20000041880 */
[----:B------:R-:W2:Y:S01]  /*13630*/  LDSM.16.MT88.4 R24, [R237+0xe800] ;  /* 0x00e80000ed18783b */ /* 0x000ea20000004200 */
[----:B-1----:R-:W-:Y:S01]  /*13640*/  FFMA.FTZ R0, R133, c[0x0][0x23c], -R28 ;  /* 0x00008f0085007a23 */ /* 0x002fe2000001081c */
[----:B------:R-:W-:-:S03]  /*13650*/  MOV R133, R48 ;  /* 0x0000003000857202 */ /* 0x000fc60000000f00 */
[----:B------:R1:W-:Y:S01]  /*13660*/  MUFU.EX2 R176, R0 ;  /* 0x0000000000b07308 */ /* 0x0003e20000000800 */
[----:B------:R-:W-:Y:S02]  /*13670*/  F2FP.BF16.PACK_AB R8, R172, R168 ;  /* 0x000000a8ac08723e */ /* 0x000fe400000010ff */
[----:B---3--:R-:W-:Y:S02]  /*13680*/  F2FP.BF16.PACK_AB R9, R177, R175 ;  /* 0x000000afb109723e */ /* 0x008fe400000010ff */
[----:B------:R-:W-:Y:S01]  /*13690*/  F2FP.BF16.PACK_AB R10, R210, R182 ;  /* 0x000000b6d20a723e */ /* 0x000fe200000010ff */
[----:B-1----:R-:W-:-:S04]  /*136a0*/  FFMA.FTZ R0, R49, c[0x0][0x23c], -R28 ;  /* 0x00008f0031007a23 */ /* 0x002fc8000001081c */
[----:B------:R1:W-:Y:S02]  /*136b0*/  MUFU.EX2 R180, R0 ;  /* 0x0000000000b47308 */ /* 0x0003e40000000800 */
[----:B-1----:R-:W-:Y:S01]  /*136c0*/  FFMA.FTZ R0, R132, c[0x0][0x23c], -R28 ;  /* 0x00008f0084007a23 */ /* 0x002fe2000001081c */
[----:B------:R-:W-:-:S05]  /*136d0*/  MOV R132, R75 ;  /* 0x0000004b00847202 */ /* 0x000fca0000000f00 */
[----:B------:R1:W3:Y:S02]  /*136e0*/  MUFU.EX2 R4, R0 ;  /* 0x0000000000047308 */ /* 0x0002e40000000800 */
[----:B-1----:R-:W-:Y:S01]  /*136f0*/  FFMA.FTZ R0, R209, c[0x0][0x23c], -R29 ;  /* 0x00008f00d1007a23 */ /* 0x002fe2000001081d */
[----:B--2---:R-:W-:-:S05]  /*13700*/  MOV R209, R5 ;  /* 0x0000000500d17202 */ /* 0x004fca0000000f00 */
[----:B------:R1:W-:Y:S01]  /*13710*/  MUFU.EX2 R173, R0 ;  /* 0x0000000000ad7308 */ /* 0x0003e20000000800 */
[----:B------:R-:W-:-:S07]  /*13720*/  F2FP.BF16.PACK_AB R11, R209, R181 ;  /* 0x000000b5d10b723e */ /* 0x000fce00000010ff */
[----:B----4-:R-:W-:Y:S01]  /*13730*/  HMMA.16816.F32.BF16 R56, R8, R14, R56 ;  /* 0x0000000e0838723c */ /* 0x010fe20000041838 */
[----:B-1----:R-:W-:Y:S01]  /*13740*/  FFMA.FTZ R0, R208, c[0x0][0x23c], -R29 ;  /* 0x00008f00d0007a23 */ /* 0x002fe2000001081d */
[----:B---3--:R-:W-:-:S06]  /*13750*/  MOV R208, R4 ;  /* 0x0000000400d07202 */ /* 0x008fcc0000000f00 */
[----:B------:R-:W-:Y:S01]  /*13760*/  HMMA.16816.F32.BF16 R148, R8, R20, R148 ;  /* 0x000000140894723c */ /* 0x000fe20000041894 */
[----:B------:R-:W-:Y:S01]  /*13770*/  F2FP.BF16.PACK_AB R4, R176, R174 ;  /* 0x000000aeb004723e */ /* 0x000fe200000010ff */
[----:B------:R1:W2:Y:S01]  /*13780*/  MUFU.EX2 R183, R0 ;  /* 0x0000000000b77308 */ /* 0x0002a20000000800 */
[----:B------:R-:W-:-:S05]  /*13790*/  F2FP.BF16.PACK_AB R6, R208, R180 ;  /* 0x000000b4d006723e */ /* 0x000fca00000010ff */
[C---:B------:R-:W-:Y:S08]  /*137a0*/  HMMA.16816.F32.BF16 R52, R8.reuse, R16, R52 ;  /* 0x000000100834723c */ /* 0x040ff00000041834 */
[----:B------:R-:W-:Y:S01]  /*137b0*/  HMMA.16816.F32.BF16 R156, R8, R24, R156 ;  /* 0x00000018089c723c */ /* 0x000fe2000004189c */
[----:B-1----:R-:W-:Y:S01]  /*137c0*/  FFMA.FTZ R0, R138, c[0x0][0x23c], -R29 ;  /* 0x00008f008a007a23 */ /* 0x002fe2000001081d */
[----:B--2---:R-:W-:-:S03]  /*137d0*/  F2FP.BF16.PACK_AB R5, R183, R173 ;  /* 0x000000adb705723e */ /* 0x004fc600000010ff */
[----:B------:R1:W-:Y:S03]  /*137e0*/  MUFU.EX2 R211, R0 ;  /* 0x0000000000d37308 */ /* 0x0003e60000000800 */
[----:B------:R-:W-:Y:S01]  /*137f0*/  HMMA.16816.F32.BF16 R80, R8, R26, R80 ;  /* 0x0000001a0850723c */ /* 0x000fe20000041850 */
[----:B-1----:R-:W-:-:S07]  /*13800*/  FFMA.FTZ R0, R51, c[0x0][0x23c], -R29 ;  /* 0x00008f0033007a23 */ /* 0x002fce000001081d */
[----:B------:R-:W-:Y:S01]  /*13810*/  HMMA.16816.F32.BF16 R48, R8, R22, R212 ;  /* 0x000000160830723c */ /* 0x000fe200000418d4 */
[----:B------:R1:W2:Y:S06]  /*13820*/  MUFU.EX2 R138, R0 ;  /* 0x00000000008a7308 */ /* 0x0002ac0000000800 */
[----:B------:R-:W-:Y:S02]  /*13830*/  MOV R214, R72 ;  /* 0x0000004800d67202 */ /* 0x000fe40000000f00 */
[----:B------:R-:W-:Y:S02]  /*13840*/  MOV R213, R73 ;  /* 0x0000004900d57202 */ /* 0x000fe40000000f00 */
[----:B------:R-:W-:-:S02]  /*13850*/  MOV R212, R74 ;  /* 0x0000004a00d47202 */ /* 0x000fc40000000f00 */
[----:B------:R-:W-:Y:S01]  /*13860*/  HMMA.16816.F32.BF16 R72, R8, R12, R160 ;  /* 0x0000000c0848723c */ /* 0x000fe200000418a0 */
[----:B------:R-:W-:Y:S02]  /*13870*/  MOV R215, R249 ;  /* 0x000000f900d77202 */ /* 0x000fe40000000f00 */
[----:B-1----:R-:W-:-:S04]  /*13880*/  MOV R0, R71 ;  /* 0x0000004700007202 */ /* 0x002fc80000000f00 */
[----:B------:R-:W-:Y:S01]  /*13890*/  MOV R162, R79 ;  /* 0x0000004f00a27202 */ /* 0x000fe20000000f00 */
[----:B------:R-:W-:Y:S01]  /*138a0*/  HMMA.16816.F32.BF16 R68, R8, R18, R188 ;  /* 0x000000120844723c */ /* 0x000fe200000418bc */
[----:B------:R-:W-:Y:S01]  /*138b0*/  MOV R163, R78 ;  /* 0x0000004e00a37202 */ /* 0x000fe20000000f00 */
[----:B------:R-:W-:Y:S01]  /*138c0*/  FFMA.FTZ R0, R0, c[0x0][0x23c], -R2 ;  /* 0x00008f0000007a23 */ /* 0x000fe20000010802 */
[----:B--2---:R-:W-:-:S03]  /*138d0*/  F2FP.BF16.PACK_AB R7, R138, R211 ;  /* 0x000000d38a07723e */ /* 0x004fc600000010ff */
[----:B------:R1:W-:Y:S04]  /*138e0*/  MUFU.EX2 R249, R0 ;  /* 0x0000000000f97308 */ /* 0x0003e80000000800 */
[C---:B------:R-:W-:Y:S08]  /*138f0*/  HMMA.16816.F32.BF16 R64, R4.reuse, R12, R64 ;  /* 0x0000000c0440723c */ /* 0x040ff00000041840 */
[----:B------:R-:W-:Y:S01]  /*13900*/  HMMA.16816.F32.BF16 R60, R4, R14, R60 ;  /* 0x0000000e043c723c */ /* 0x000fe2000004183c */
[----:B------:R-:W2:Y:S01]  /*13910*/  LDSM.16.MT88.4 R12, [R239+0xc800] ;  /* 0x00c80000ef0c783b */ /* 0x000ea20000004200 */
[----:B-1----:R-:W-:Y:S01]  /*13920*/  FFMA.FTZ R0, R162, c[0x0][0x23c], -R2 ;  /* 0x00008f00a2007a23 */ /* 0x002fe20000010802 */
[----:B------:R-:W-:-:S02]  /*13930*/  MOV R162, R163 ;  /* 0x000000a300a27202 */ /* 0x000fc40000000f00 */
[----:B------:R-:W-:-:S03]  /*13940*/  MOV R163, R212 ;  /* 0x000000d400a37202 */ /* 0x000fc60000000f00 */
[C---:B------:R-:W-:Y:S01]  /*13950*/  HMMA.16816.F32.BF16 R144, R4.reuse, R20, R144 ;  /* 0x000000140490723c */ /* 0x040fe20000041890 */
[----:B------:R-:W-:Y:S02]  /*13960*/  MOV R212, R213 ;  /* 0x000000d500d47202 */ /* 0x000fe40000000f00 */
[----:B------:R-:W-:Y:S02]  /*13970*/  MOV R213, R214 ;  /* 0x000000d600d57202 */ /* 0x000fe40000000f00 */
[----:B------:R-:W-:Y:S02]  /*13980*/  MOV R161, R163 ;  /* 0x000000a300a17202 */ /* 0x000fe40000000f00 */
[----:B------:R-:W-:Y:S01]  /*13990*/  MOV R163, R213 ;  /* 0x000000d500a37202 */ /* 0x000fe20000000f00 */
[----:B------:R-:W-:Y:S01]  /*139a0*/  HMMA.16816.F32.BF16 R152, R4, R22, R152 ;  /* 0x000000160498723c */ /* 0x000fe20000041898 */
[----:B------:R-:W3:Y:S01]  /*139b0*/  LDL.LU R213, [R1+0x50] ;  /* 0x0000500001d57983 */ /* 0x000ee20000300800 */
[----:B------:R-:W-:-:S02]  /*139c0*/  MOV R214, R139 ;  /* 0x0000008b00d67202 */ /* 0x000fc40000000f00 */
[----:B------:R-:W-:Y:S01]  /*139d0*/  MOV R139, R235 ;  /* 0x000000eb008b7202 */ /* 0x000fe20000000f00 */
[----:B------:R-:W1:Y:S01]  /*139e0*/  LDSM.16.MT88.4 R20, [R238+0xe800] ;  /* 0x00e80000ee14783b */ /* 0x000e620000004200 */
[----:B------:R-:W-:Y:S02]  /*139f0*/  MOV R235, R250 ;  /* 0x000000fa00eb7202 */ /* 0x000fe40000000f00 */
[----:B------:R4:W1:Y:S01]  /*13a00*/  MUFU.EX2 R250, R0 ;  /* 0x0000000000fa7308 */ /* 0x0008620000000800 */
[C---:B------:R-:W-:Y:S08]  /*13a10*/  HMMA.16816.F32.BF16 R32, R4.reuse, R16, R32 ;  /* 0x000000100420723c */ /* 0x040ff00000041820 */
[----:B------:R-:W-:Y:S01]  /*13a20*/  HMMA.16816.F32.BF16 R184, R4, R18, R184 ;  /* 0x0000001204b8723c */ /* 0x000fe200000418b8 */
[----:B------:R-:W1:Y:S01]  /*13a30*/  LDSM.16.MT88.4 R16, [R240+0xe800] ;  /* 0x00e80000f010783b */ /* 0x000e620000004200 */
[----:B----4-:R-:W-:-:S06]  /*13a40*/  FFMA.FTZ R0, R251, c[0x0][0x23c], -R2 ;  /* 0x00008f00fb007a23 */ /* 0x010fcc0000010802 */
[-C--:B--2---:R-:W-:Y:S01]  /*13a50*/  HMMA.16816.F32.BF16 R192, R8, R12.reuse, R192 ;  /* 0x0000000c08c0723c */ /* 0x084fe200000418c0 */
[----:B------:R2:W-:Y:S07]  /*13a60*/  MUFU.EX2 R251, R0 ;  /* 0x0000000000fb7308 */ /* 0x0005ee0000000800 */
[C---:B------:R-:W-:Y:S08]  /*13a70*/  HMMA.16816.F32.BF16 R196, R4.reuse, R12, R196 ;  /* 0x0000000c04c4723c */ /* 0x040ff000000418c4 */
[----:B------:R-:W-:Y:S01]  /*13a80*/  HMMA.16816.F32.BF16 R200, R4, R14, R200 ;  /* 0x0000000e04c8723c */ /* 0x000fe200000418c8 */
[----:B--2---:R-:W-:-:S04]  /*13a90*/  FFMA.FTZ R0, R252, c[0x0][0x23c], -R2 ;  /* 0x00008f00fc007a23 */ /* 0x004fc80000010802 */
[----:B------:R2:W-:Y:S03]  /*13aa0*/  MUFU.EX2 R252, R0 ;  /* 0x0000000000fc7308 */ /* 0x0005e60000000800 */
[----:B------:R-:W-:Y:S01]  /*13ab0*/  HMMA.16816.F32.BF16 R204, R8, R14, R204 ;  /* 0x0000000e08cc723c */ /* 0x000fe200000418cc */
[----:B------:R-:W4:Y:S07]  /*13ac0*/  LDSM.16.MT88.4 R12, [R239+0xe800] ;  /* 0x00e80000ef0c783b */ /* 0x000f2e0000004200 */
[----:B-1----:R-:W-:Y:S01]  /*13ad0*/  HMMA.16816.F32.BF16 R140, R4, R20, R140 ;  /* 0x00000014048c723c */ /* 0x002fe2000004188c */
[----:B--2---:R-:W-:-:S07]  /*13ae0*/  FFMA.FTZ R0, R232, c[0x0][0x23c], -R3 ;  /* 0x00008f00e8007a23 */ /* 0x004fce0000010803 */
[----:B------:R-:W-:Y:S01]  /*13af0*/  HMMA.16816.F32.BF16 R92, R4, R22, R92 ;  /* 0x00000016045c723c */ /* 0x000fe2000004185c */
[----:B------:R1:W-:Y:S07]  /*13b00*/  MUFU.EX2 R232, R0 ;  /* 0x0000000000e87308 */ /* 0x0003ee0000000800 */
[C---:B------:R-:W-:Y:S08]  /*13b10*/  HMMA.16816.F32.BF16 R84, R8.reuse, R20, R84 ;  /* 0x000000140854723c */ /* 0x040ff00000041854 */
[----:B------:R-:W-:Y:S01]  /*13b20*/  HMMA.16816.F32.BF16 R96, R8, R22, R96 ;  /* 0x000000160860723c */ /* 0x000fe20000041860 */
[----:B------:R-:W2:Y:S01]  /*13b30*/  LDSM.16.MT88.4 R20, [R237+0xd000] ;  /* 0x00d00000ed14783b */ /* 0x000ea20000004200 */
[----:B-1----:R-:W-:-:S04]  /*13b40*/  FFMA.FTZ R0, R233, c[0x0][0x23c], -R3 ;  /* 0x00008f00e9007a23 */ /* 0x002fc80000010803 */
[----:B------:R1:W1:Y:S02]  /*13b50*/  MUFU.EX2 R233, R0 ;  /* 0x0000000000e97308 */ /* 0x0002640000000800 */
[C---:B------:R-:W-:Y:S08]  /*13b60*/  HMMA.16816.F32.BF16 R104, R4.reuse, R16, R104 ;  /* 0x000000100468723c */ /* 0x040ff00000041868 */
[----:B----4-:R-:W-:Y:S01]  /*13b70*/  HMMA.16816.F32.BF16 R120, R4, R12, R120 ;  /* 0x0000000c0478723c */ /* 0x010fe20000041878 */
[----:B-1----:R-:W-:Y:S01]  /*13b80*/  FFMA.FTZ R0, R215, c[0x0][0x23c], -R3 ;  /* 0x00008f00d7007a23 */ /* 0x002fe20000010803 */
[----:B------:R-:W-:-:S06]  /*13b90*/  MOV R215, R234 ;  /* 0x000000ea00d77202 */ /* 0x000fcc0000000f00 */
[----:B------:R-:W-:Y:S01]  /*13ba0*/  HMMA.16816.F32.BF16 R124, R4, R14, R124 ;  /* 0x0000000e047c723c */ /* 0x000fe2000004187c */
[----:B------:R1:W-:Y:S07]  /*13bb0*/  MUFU.EX2 R234, R0 ;  /* 0x0000000000ea7308 */ /* 0x0003ee0000000800 */
[C---:B------:R-:W-:Y:S08]  /*13bc0*/  HMMA.16816.F32.BF16 R116, R8.reuse, R12, R116 ;  /* 0x0000000c0874723c */ /* 0x040ff00000041874 */
[----:B------:R-:W-:Y:S01]  /*13bd0*/  HMMA.16816.F32.BF16 R128, R8, R14, R128 ;  /* 0x0000000e0880723c */ /* 0x000fe20000041880 */
[----:B------:R-:W4:Y:S01]  /*13be0*/  LDSM.16.MT88.4 R12, [R240+0xd000] ;  /* 0x00d00000f00c783b */ /* 0x000f220000004200 */
[----:B-1----:R-:W-:Y:S01]  /*13bf0*/  FFMA.FTZ R0, R162, c[0x0][0x23c], -R3 ;  /* 0x00008f00a2007a23 */ /* 0x002fe20000010803 */
[----:B------:R-:W-:-:S02]  /*13c00*/  MOV R162, R212 ;  /* 0x000000d400a27202 */ /* 0x000fc40000000f00 */
[----:B------:R-:W-:Y:S02]  /*13c10*/  MOV R212, R214 ;  /* 0x000000d600d47202 */ /* 0x000fe40000000f00 */
[----:B------:R-:W-:Y:S01]  /*13c20*/  MOV R214, R139 ;  /* 0x0000008b00d67202 */ /* 0x000fe20000000f00 */
[----:B------:R-:W-:Y:S01]  /*13c30*/  HMMA.16816.F32.BF16 R108, R4, R18, R108 ;  /* 0x00000012046c723c */ /* 0x000fe2000004186c */
[----:B------:R-:W-:Y:S02]  /*13c40*/  MOV R139, R235 ;  /* 0x000000eb008b7202 */ /* 0x000fe40000000f00 */
[----:B------:R1:W1:Y:S05]  /*13c50*/  MUFU.EX2 R235, R0 ;  /* 0x0000000000eb7308 */ /* 0x00026a0000000800 */
[C---:B------:R-:W-:Y:S08]  /*13c60*/  HMMA.16816.F32.BF16 R100, R8.reuse, R16, R100 ;  /* 0x000000100864723c */ /* 0x040ff00000041864 */
[----:B------:R-:W-:Y:S01]  /*13c70*/  HMMA.16816.F32.BF16 R112, R8, R18, R112 ;  /* 0x000000120870723c */ /* 0x000fe20000041870 */
[----:B------:R-:W2:Y:S01]  /*13c80*/  LDSM.16.MT88.4 R16, [R238+0xd000] ;  /* 0x00d00000ee10783b */ /* 0x000ea20000004200 */
[----:B-1----:R-:W-:-:S04]  /*13c90*/  FFMA.FTZ R0, R227, c[0x0][0x23c], -R28 ;  /* 0x00008f00e3007a23 */ /* 0x002fc8000001081c */
[----:B------:R1:W-:Y:S02]  /*13ca0*/  MUFU.EX2 R227, R0 ;  /* 0x0000000000e37308 */ /* 0x0003e40000000800 */
[C---:B------:R-:W-:Y:S08]  /*13cb0*/  HMMA.16816.F32.BF16 R88, R4.reuse, R26, R40 ;  /* 0x0000001a0458723c */ /* 0x040ff00000041828 */
[----:B------:R-:W-:Y:S01]  /*13cc0*/  HMMA.16816.F32.BF16 R76, R4, R24, R36 ;  /* 0x00000018044c723c */ /* 0x000fe20000041824 */
[----:B-1----:R-:W-:Y:S01]  /*13cd0*/  FFMA.FTZ R0, R223, c[0x0][0x23c], -R28 ;  /* 0x00008f00df007a23 */ /* 0x002fe2000001081c */
[----:B------:R-:W-:Y:S01]  /*13ce0*/  F2FP.BF16.PACK_AB R8, R250, R249 ;  /* 0x000000f9fa08723e */ /* 0x000fe200000010ff */
[--C-:B------:R-:W-:Y:S01]  /*13cf0*/  FFMA.FTZ R42, R215, c[0x0][0x23c], -R2.reuse ;  /* 0x00008f00d72a7a23 */ /* 0x100fe20000010802 */
[----:B------:R-:W-:Y:S01]  /*13d00*/  F2FP.BF16.PACK_AB R9, R233, R232 ;  /* 0x000000e8e909723e */ /* 0x000fe200000010ff */
[----:B------:R1:W1:Y:S01]  /*13d10*/  MUFU.EX2 R223, R0 ;  /* 0x0000000000df7308 */ /* 0x0002620000000800 */
[--C-:B------:R-:W-:Y:S01]  /*13d20*/  FFMA.FTZ R41, R161, c[0x0][0x23c], -R2.reuse ;  /* 0x00008f00a1297a23 */ /* 0x100fe20000010802 */
[----:B------:R-:W-:Y:S01]  /*13d30*/  F2FP.BF16.PACK_AB R10, R252, R251 ;  /* 0x000000fbfc0a723e */ /* 0x000fe200000010ff */
[----:B------:R-:W-:Y:S01]  /*13d40*/  FFMA.FTZ R40, R162, c[0x0][0x23c], -R2 ;  /* 0x00008f00a2287a23 */ /* 0x000fe20000010802 */
[----:B------:R-:W-:Y:S01]  /*13d50*/  F2FP.BF16.PACK_AB R11, R235, R234 ;  /* 0x000000eaeb0b723e */ /* 0x000fe200000010ff */
[----:B------:R-:W-:Y:S01]  /*13d60*/  LDSM.16.MT88.4 R24, [R239+0xd000] ;  /* 0x00d00000ef18783b */ /* 0x000fe20000004200 */
[----:B-1----:R-:W-:-:S04]  /*13d70*/  FFMA.FTZ R0, R220, c[0x0][0x23c], -R28 ;  /* 0x00008f00dc007a23 */ /* 0x002fc8000001081c */
[----:B------:R1:W-:Y:S01]  /*13d80*/  MUFU.EX2 R220, R0 ;  /* 0x0000000000dc7308 */ /* 0x0003e20000000800 */
[----:B------:R-:W-:Y:S02]  /*13d90*/  FFMA.FTZ R37, R214, c[0x0][0x23c], -R3 ;  /* 0x00008f00d6257a23 */ /* 0x000fe40000010803 */
[----:B-1----:R-:W-:-:S05]  /*13da0*/  FFMA.FTZ R0, R216, c[0x0][0x23c], -R28 ;  /* 0x00008f00d8007a23 */ /* 0x002fca000001081c */
[----:B------:R1:W-:Y:S01]  /*13db0*/  MUFU.EX2 R216, R0 ;  /* 0x0000000000d87308 */ /* 0x0003e20000000800 */
[----:B------:R-:W-:Y:S02]  /*13dc0*/  FFMA.FTZ R39, R163, c[0x0][0x23c], -R2 ;  /* 0x00008f00a3277a23 */ /* 0x000fe40000010802 */
[--C-:B------:R-:W-:Y:S02]  /*13dd0*/  FFMA.FTZ R2, R221, c[0x0][0x23c], -R29.reuse ;  /* 0x00008f00dd027a23 */ /* 0x100fe4000001081d */
[----:B-1----:R-:W-:-:S04]  /*13de0*/  FFMA.FTZ R0, R225, c[0x0][0x23c], -R29 ;  /* 0x00008f00e1007a23 */ /* 0x002fc8000001081d */
[----:B------:R1:W-:Y:S01]  /*13df0*/  MUFU.EX2 R215, R0 ;  /* 0x0000000000d77308 */ /* 0x0003e20000000800 */
[----:B------:R-:W-:Y:S02]  /*13e00*/  FFMA.FTZ R38, R212, c[0x0][0x23c], -R3 ;  /* 0x00008f00d4267a23 */ /* 0x000fe40000010803 */
[----:B-1----:R-:W-:-:S05]  /*13e10*/  FFMA.FTZ R0, R224, c[0x0][0x23c], -R29 ;  /* 0x00008f00e0007a23 */ /* 0x002fca000001081d */
[----:B------:R1:W1:Y:S02]  /*13e20*/  MUFU.EX2 R214, R0 ;  /* 0x0000000000d67308 */ /* 0x0002640000000800 */
[----:B-1----:R-:W-:-:S06]  /*13e30*/  FFMA.FTZ R0, R222, c[0x0][0x23c], -R29 ;  /* 0x00008f00de007a23 */ /* 0x002fcc000001081d */
[----:B------:R-:W-:Y:S01]  /*13e40*/  MUFU.EX2 R212, R0 ;  /* 0x0000000000d47308 */ /* 0x000fe20000000800 */
[----:B------:R-:W-:Y:S02]  /*13e50*/  F2FP.BF16.PACK_AB R4, R223, R227 ;  /* 0x000000e3df04723e */ /* 0x000fe400000010ff */
[----:B------:R-:W-:Y:S02]  /*13e60*/  F2FP.BF16.PACK_AB R5, R214, R215 ;  /* 0x000000d7d605723e */ /* 0x000fe400000010ff */
[----:B------:R-:W-:Y:S01]  /*13e70*/  F2FP.BF16.PACK_AB R6, R216, R220 ;  /* 0x000000dcd806723e */ /* 0x000fe200000010ff */
[----:B---3--:R-:W-:Y:S02]  /*13e80*/  FFMA.FTZ R43, R213, R30, R243 ;  /* 0x0000001ed52b7223 */ /* 0x008fe400000100f3 */
[----:B------:R-:W1:Y:S01]  /*13e90*/  MUFU.EX2 R213, R2 ;  /* 0x0000000200d57308 */ /* 0x000e620000000800 */
[--C-:B------:R-:W-:Y:S01]  /*13ea0*/  FFMA.FTZ R36, R31, c[0x0][0x23c], -R3.reuse ;  /* 0x00008f001f247a23 */ /* 0x100fe20000010803 */
[----:B------:R-:W-:Y:S01]  /*13eb0*/  MOV R221, R180 ;  /* 0x000000b400dd7202 */ /* 0x000fe20000000f00 */
[----:B------:R-:W-:Y:S01]  /*13ec0*/  FFMA.FTZ R30, R226, c[0x0][0x23c], -R28 ;  /* 0x00008f00e21e7a23 */ /* 0x000fe2000001081c */
[----:B------:R-:W-:Y:S01]  /*13ed0*/  MOV R226, R181 ;  /* 0x000000b500e27202 */ /* 0x000fe20000000f00 */
[----:B------:R-:W-:Y:S01]  /*13ee0*/  FFMA.FTZ R31, R228, c[0x0][0x23c], -R3 ;  /* 0x00008f00e41f7a23 */ /* 0x000fe20000010803 */
[----:B------:R-:W-:Y:S01]  /*13ef0*/  MOV R188, R182 ;  /* 0x000000b600bc7202 */ /* 0x000fe20000000f00 */
[----:B--2---:R-:W-:Y:S01]  /*13f00*/  HMMA.16816.F32.BF16 R148, R8, R20, R148 ;  /* 0x000000140894723c */ /* 0x004fe20000041894 */
[----:B------:R-:W-:Y:S01]  /*13f10*/  MOV R189, R183 ;  /* 0x000000b700bd7202 */ /* 0x000fe20000000f00 */
[----:B------:R2:W5:Y:S01]  /*13f20*/  LDL.LU R243, [R1+0xa4] ;  /* 0x0000a40001f37983 */ /* 0x0005620000300800 */
[----:B-1----:R-:W-:-:S05]  /*13f30*/  F2FP.BF16.PACK_AB R7, R213, R212 ;  /* 0x000000d4d507723e */ /* 0x002fca00000010ff */
[----:B------:R-:W-:Y:S01]  /*13f40*/  HMMA.16816.F32.BF16 R48, R8, R22, R48 ;  /* 0x000000160830723c */ /* 0x000fe20000041830 */
[----:B------:R-:W-:Y:S02]  /*13f50*/  MOV R225, R208 ;  /* 0x000000d000e17202 */ /* 0x000fe40000000f00 */
[----:B------:R-:W-:Y:S02]  /*13f60*/  MOV R224, R209 ;  /* 0x000000d100e07202 */ /* 0x000fe40000000f00 */
[----:B------:R-:W-:Y:S02]  /*13f70*/  MOV R228, R210 ;  /* 0x000000d200e47202 */ /* 0x000fe40000000f00 */
[----:B------:R-:W-:Y:S01]  /*13f80*/  MOV R222, R211 ;  /* 0x000000d300de7202 */ /* 0x000fe20000000f00 */
[C---:B------:R-:W-:Y:S08]  /*13f90*/  HMMA.16816.F32.BF16 R144, R4.reuse, R20, R144 ;  /* 0x000000140490723c */ /* 0x040ff00000041890 */
[C---:B------:R-:W-:Y:S01]  /*13fa0*/  HMMA.16816.F32.BF16 R152, R4.reuse, R22, R152 ;  /* 0x000000160498723c */ /* 0x040fe20000041898 */
[----:B------:R-:W1:Y:S07]  /*13fb0*/  LDSM.16.MT88.4 R20, [R237+0xf000] ;  /* 0x00f00000ed14783b */ /* 0x000e6e0000004200 */
[----:B----4-:R-:W-:Y:S01]  /*13fc0*/  HMMA.16816.F32.BF16 R180, R4, R12, R32 ;  /* 0x0000000c04b4723c */ /* 0x010fe20000041820 */
[----:B------:R-:W3:Y:S07]  /*13fd0*/  LDSM.16.MT88.4 R32, [R239+0xf000] ;  /* 0x00f00000ef20783b */ /* 0x000eee0000004200 */
[-C--:B------:R-:W-:Y:S08]  /*13fe0*/  HMMA.16816.F32.BF16 R160, R8, R16.reuse, R72 ;  /* 0x0000001008a0723c */ /* 0x080ff00000041848 */
[C---:B------:R-:W-:Y:S08]  /*13ff0*/  HMMA.16816.F32.BF16 R64, R4.reuse, R16, R64 ;  /* 0x000000100440723c */ /* 0x040ff00000041840 */
[-C--:B------:R-:W-:Y:S08]  /*14000*/  HMMA.16816.F32.BF16 R60, R4, R18.reuse, R60 ;  /* 0x00000012043c723c */ /* 0x080ff0000004183c */
[----:B------:R-:W-:Y:S01]  /*14010*/  HMMA.16816.F32.BF16 R208, R8, R18, R56 ;  /* 0x0000001208d0723c */ /* 0x000fe20000041838 */
[----:B------:R-:W4:Y:S01]  /*14020*/  LDSM.16.MT88.4 R16, [R238+0xf000] ;  /* 0x00f00000ee10783b */ /* 0x000f220000004200 */
[--C-:B------:R-:W-:Y:S01]  /*14030*/  FFMA.FTZ R3, R219, c[0x0][0x23c], -R28.reuse ;  /* 0x00008f00db037a23 */ /* 0x100fe2000001081c */
[----:B------:R-:W-:Y:S01]  /*14040*/  MOV R190, R176 ;  /* 0x000000b000be7202 */ /* 0x000fe20000000f00 */
[----:B------:R-:W-:Y:S01]  /*14050*/  FFMA.FTZ R2, R218, c[0x0][0x23c], -R28 ;  /* 0x00008f00da027a23 */ /* 0x000fe2000001081c */
[----:B------:R-:W-:-:S02]  /*14060*/  MOV R191, R177 ;  /* 0x000000b100bf7202 */ /* 0x000fc40000000f00 */
[----:B------:R-:W-:Y:S01]  /*14070*/  MOV R219, R178 ;  /* 0x000000b200db7202 */ /* 0x000fe20000000f00 */
[----:B-1----:R-:W-:Y:S01]  /*14080*/  HMMA.16816.F32.BF16 R72, R4, R20, R76 ;  /* 0x000000140448723c */ /* 0x002fe2000004184c */
[----:B------:R-:W-:-:S07]  /*14090*/  MOV R218, R179 ;  /* 0x000000b300da7202 */ /* 0x000fce0000000f00 */
[----:B------:R-:W-:Y:S08]  /*140a0*/  HMMA.16816.F32.BF16 R176, R8, R12, R52 ;  /* 0x0000000c08b0723c */ /* 0x000ff00000041834 */
[C---:B------:R-:W-:Y:S08]  /*140b0*/  HMMA.16816.F32.BF16 R76, R4.reuse, R22, R88 ;  /* 0x00000016044c723c */ /* 0x040ff00000041858 */
[C---:B---3--:R-:W-:Y:S01]  /*140c0*/  HMMA.16816.F32.BF16 R52, R4.reuse, R34, R124 ;  /* 0x000000220434723c */ /* 0x048fe2000004187c */
[----:B------:R-:W3:Y:S07]  /*140d0*/  LDL.LU R127, [R1+0x54] ;  /* 0x00005400017f7983 */ /* 0x000eee0000300800 */
[----:B----4-:R-:W-:Y:S01]  /*140e0*/  HMMA.16816.F32.BF16 R88, R4, R16, R140 ;  /* 0x000000100458723c */ /* 0x010fe2000004188c */
[----:B------:R-:W4:Y:S01]  /*140f0*/  LDL.LU R140, [R1+0x58] ;  /* 0x00005800018c7983 */ /* 0x000f220000300800 */
[----:B------:R-:W-:Y:S01]  /*14100*/  FFMA.FTZ R0, R217, c[0x0][0x23c], -R28 ;  /* 0x00008f00d9007a23 */ /* 0x000fe2000001081c */
[----:B------:R-:W-:-:S02]  /*14110*/  MOV R28, R133 ;  /* 0x00000085001c7202 */ /* 0x000fc40000000f00 */
[----:B------:R-:W-:Y:S02]  /*14120*/  MUFU.EX2 R133, R42 ;  /* 0x0000002a00857308 */ /* 0x000fe40000000800 */
[----:B------:R-:W-:-:S06]  /*14130*/  MOV R141, R139 ;  /* 0x0000008b008d7202 */ /* 0x000fcc0000000f00 */
[----:B------:R-:W-:Y:S08]  /*14140*/  MUFU.EX2 R42, R37 ;  /* 0x00000025002a7308 */ /* 0x000ff00000000800 */
[----:B------:R1:W-:Y:S02]  /*14150*/  MUFU.EX2 R37, R0 ;  /* 0x0000000000257308 */ /* 0x0003e40000000800 */
[----:B-1----:R-:W-:-:S02]  /*14160*/  FFMA.FTZ R0, R141, c[0x0][0x23c], -R29 ;  /* 0x00008f008d007a23 */ /* 0x002fc4000001081d */
[----:B------:R-:W2:Y:S01]  /*14170*/  LDL.LU R141, [R1+0x5c] ;  /* 0x00005c00018d7983 */ /* 0x000ea20000300800 */
[-C--:B------:R-:W-:Y:S08]  /*14180*/  HMMA.16816.F32.BF16 R184, R4, R14.reuse, R184 ;  /* 0x0000000e04b8723c */ /* 0x080ff000000418b8 */
[----:B------:R-:W-:Y:S01]  /*14190*/  HMMA.16816.F32.BF16 R56, R8, R14, R68 ;  /* 0x0000000e0838723c */ /* 0x000fe20000041844 */
[----:B------:R-:W1:Y:S01]  /*141a0*/  LDSM.16.MT88.4 R12, [R240+0xf000] ;  /* 0x00f00000f00c783b */ /* 0x000e620000004200 */
[----:B------:R-:W-:-:S02]  /*141b0*/  MOV R217, R47 ;  /* 0x0000002f00d97202 */ /* 0x000fc40000000f00 */
[----:B------:R-:W-:Y:S01]  /*141c0*/  MUFU.EX2 R47, R36 ;  /* 0x00000024002f7308 */ /* 0x000fe20000000800 */
[----:B------:R-:W-:-:S07]  /*141d0*/  MOV R142, R219 ;  /* 0x000000db008e7202 */ /* 0x000fce0000000f00 */
[----:B------:R-:W-:Y:S01]  /*141e0*/  MUFU.EX2 R36, R30 ;  /* 0x0000001e00247308 */ /* 0x000fe20000000800 */
[----:B------:R-:W-:-:S07]  /*141f0*/  MOV R219, R226 ;  /* 0x000000e200db7202 */ /* 0x000fce0000000f00 */
        /* <DEDUP_REMOVED lines=8> */
[----:B------:R-:W-:Y:S01]  /*14280*/  HMMA.16816.F32.BF16 R120, R4, R32, R120 ;  /* 0x000000200478723c */ /* 0x000fe20000041878 */
[----:B------:R-:W-:-:S05]  /*14290*/  MOV R218, R132 ;  /* 0x0000008400da7202 */ /* 0x000fca0000000f00 */
[----:B------:R1:W-:Y:S01]  /*142a0*/  MUFU.EX2 R31, R0 ;  /* 0x00000000001f7308 */ /* 0x0003e20000000800 */
[----:B------:R-:W-:Y:S01]  /*142b0*/  MOV R228, R224 ;  /* 0x000000e000e47202 */ /* 0x000fe20000000f00 */
[----:B------:R-:W-:Y:S01]  /*142c0*/  HMMA.16816.F32.BF16 R116, R8, R32, R116 ;  /* 0x000000200874723c */ /* 0x000fe20000041874 */
[----:B------:R-:W-:Y:S02]  /*142d0*/  MOV R224, R225 ;  /* 0x000000e100e07202 */ /* 0x000fe40000000f00 */
[----:B------:R-:W-:-:S03]  /*142e0*/  MOV R225, R138 ;  /* 0x0000008a00e17202 */ /* 0x000fc60000000f00 */
[----:B------:R-:W-:Y:S02]  /*142f0*/  MUFU.EX2 R132, R40 ;  /* 0x0000002800847308 */ /* 0x000fe40000000800 */
[----:B------:R-:W-:Y:S01]  /*14300*/  HMMA.16816.F32.BF16 R196, R4, R24, R196 ;  /* 0x0000001804c4723c */ /* 0x000fe200000418c4 */
[----:B-1----:R-:W-:-:S05]  /*14310*/  FFMA.FTZ R0, R229, c[0x0][0x23c], -R29 ;  /* 0x00008f00e5007a23 */ /* 0x002fca000001081d */
[----:B------:R-:W-:Y:S02]  /*14320*/  MUFU.EX2 R40, R38 ;  /* 0x0000002600287308 */ /* 0x000fe40000000800 */
[C---:B------:R-:W-:Y:S06]  /*14330*/  HMMA.16816.F32.BF16 R200, R4.reuse, R26, R200 ;  /* 0x0000001a04c8723c */ /* 0x040fec00000418c8 */
[----:B------:R-:W-:Y:S02]  /*14340*/  MUFU.EX2 R33, R0 ;  /* 0x0000000000217308 */ /* 0x000fe40000000800 */
[C---:B------:R-:W-:Y:S06]  /*14350*/  HMMA.16816.F32.BF16 R92, R4.reuse, R18, R92 ;  /* 0x00000012045c723c */ /* 0x040fec000004185c */
[----:B------:R-:W1:Y:S02]  /*14360*/  MUFU.EX2 R38, R3 ;  /* 0x0000000300267308 */ /* 0x000e640000000800 */
[C---:B------:R-:W-:Y:S06]  /*14370*/  HMMA.16816.F32.BF16 R104, R4.reuse, R12, R104 ;  /* 0x0000000c0468723c */ /* 0x040fec0000041868 */
[----:B------:R-:W-:Y:S02]  /*14380*/  MUFU.EX2 R138, R39 ;  /* 0x00000027008a7308 */ /* 0x000fe40000000800 */
[----:B------:R-:W-:Y:S07]  /*14390*/  HMMA.16816.F32.BF16 R108, R4, R14, R108 ;  /* 0x0000000e046c723c */ /* 0x000fee000004186c */
[----:B------:R-:W-:Y:S01]  /*143a0*/  FADD.FTZ R4, R142, R43 ;  /* 0x0000002b8e047221 */ /* 0x000fe20000010000 */
[----:B------:R1:W1:Y:S02]  /*143b0*/  MUFU.EX2 R39, R2 ;  /* 0x0000000200277308 */ /* 0x0002640000000800 */
[----:B-1----:R-:W-:-:S06]  /*143c0*/  FFMA.FTZ R2, R230, c[0x0][0x23c], -R29 ;  /* 0x00008f00e6027a23 */ /* 0x002fcc000001081d */
[----:B------:R-:W1:Y:S01]  /*143d0*/  MUFU.EX2 R32, R2 ;  /* 0x0000000200207308 */ /* 0x000e620000000800 */
[----:B------:R-:W-:Y:S01]  /*143e0*/  HMMA.16816.F32.BF16 R192, R8, R24, R192 ;  /* 0x0000001808c0723c */ /* 0x000fe200000418c0 */
[----:B------:R-:W-:Y:S02]  /*143f0*/  F2FP.BF16.PACK_AB R124, R38, R36 ;  /* 0x00000024267c723e */ /* 0x000fe400000010ff */
[----:B------:R-:W-:Y:S02]  /*14400*/  F2FP.BF16.PACK_AB R125, R31, R30 ;  /* 0x0000001e1f7d723e */ /* 0x000fe400000010ff */
[----:B------:R-:W-:-:S03]  /*14410*/  F2FP.BF16.PACK_AB R126, R37, R39 ;  /* 0x00000027257e723e */ /* 0x000fc600000010ff */
[C---:B------:R-:W-:Y:S01]  /*14420*/  HMMA.16816.F32.BF16 R68, R8.reuse, R20, R156 ;  /* 0x000000140844723c */ /* 0x040fe2000004189c */
[----:B------:R-:W-:Y:S01]  /*14430*/  MOV R43, R164 ;  /* 0x000000a4002b7202 */ /* 0x000fe20000000f00 */
[----:B------:R-:W-:Y:S06]  /*14440*/  LDSM.16.MT88.4 R156, [R237+0xd800] ;  /* 0x00d80000ed9c783b */ /* 0x000fec0000004200 */
        /* <DEDUP_REMOVED lines=18> */
[----:B------:R-:W-:Y:S02]  /*14570*/  F2FP.BF16.PACK_AB R131, R41, R47 ;  /* 0x0000002f2983723e */ /* 0x000fe400000010ff */
[----:B------:R-:W-:Y:S02]  /*14580*/  MOV R34, R166 ;  /* 0x000000a600227202 */ /* 0x000fe40000000f00 */
[----:B------:R-:W-:Y:S01]  /*14590*/  MOV R35, R165 ;  /* 0x000000a500237202 */ /* 0x000fe20000000f00 */
[----:B---3--:R-:W-:Y:S02]  /*145a0*/  FFMA.FTZ R0, R127, R44, R242 ;  /* 0x0000002c7f007223 */ /* 0x008fe400000100f2 */
[----:B----4-:R-:W-:Y:S01]  /*145b0*/  FFMA.FTZ R3, R140, R45, R241 ;  /* 0x0000002d8c037223 */ /* 0x010fe200000100f1 */
[----:B-1----:R-:W-:Y:S01]  /*145c0*/  F2FP.BF16.PACK_AB R127, R32, R33 ;  /* 0x00000021207f723e */ /* 0x002fe200000010ff */
[----:B------:R-:W-:Y:S01]  /*145d0*/  FADD.FTZ R29, R143, R0 ;  /* 0x000000008f1d7221 */ /* 0x000fe20000010000 */
[----:B------:R-:W-:Y:S01]  /*145e0*/  MOV R44, R169 ;  /* 0x000000a9002c7202 */ /* 0x000fe20000000f00 */
[----:B------:R-:W-:Y:S01]  /*145f0*/  FADD.FTZ R0, R217, R3 ;  /* 0x00000003d9007221 */ /* 0x000fe20000010000 */
[----:B------:R1:W5:Y:S01]  /*14600*/  LDL.LU R242, [R1+0xa0] ;  /* 0x0000a00001f27983 */ /* 0x0003620000300800 */
[----:B------:R-:W-:-:S03]  /*14610*/  FADD.FTZ R3, R218, R4 ;  /* 0x00000004da037221 */ /* 0x000fc60000010000 */
[----:B------:R-:W3:Y:S01]  /*14620*/  LDSM.16.MT88.4 R4, [R239+0xf800] ;  /* 0x00f80000ef04783b */ /* 0x000ee20000004200 */
[----:B------:R-:W-:Y:S01]  /*14630*/  MOV R45, R170 ;  /* 0x000000aa002d7202 */ /* 0x000fe20000000f00 */
[----:B------:R-:W-:Y:S02]  /*14640*/  FADD.FTZ R0, R34, R0 ;  /* 0x0000000022007221 */ /* 0x000fe40000010000 */
[----:B------:R-:W-:Y:S01]  /*14650*/  FADD.FTZ R3, R43, R3 ;  /* 0x000000032b037221 */ /* 0x000fe20000010000 */
[----:B------:R-:W-:Y:S01]  /*14660*/  MOV R140, R173 ;  /* 0x000000ad008c7202 */ /* 0x000fe20000000f00 */
[----:B------:R-:W-:Y:S01]  /*14670*/  FADD.FTZ R0, R45, R0 ;  /* 0x000000002d007221 */ /* 0x000fe20000010000 */
[----:B------:R-:W-:Y:S01]  /*14680*/  MOV R143, R190 ;  /* 0x000000be008f7202 */ /* 0x000fe20000000f00 */
[----:B------:R-:W-:Y:S01]  /*14690*/  FADD.FTZ R3, R230, R3 ;  /* 0x00000003e6037221 */ /* 0x000fe20000010000 */
[----:B------:R-:W-:Y:S01]  /*146a0*/  MOV R217, R189 ;  /* 0x000000bd00d97202 */ /* 0x000fe20000000f00 */
[----:B------:R-:W-:-:S02]  /*146b0*/  FADD.FTZ R0, R231, R0 ;  /* 0x00000000e7007221 */ /* 0x000fc40000010000 */
[----:B--2---:R-:W-:Y:S01]  /*146c0*/  FFMA.FTZ R2, R141, R46, R236 ;  /* 0x0000002e8d027223 */ /* 0x004fe200000100ec */
[----:B------:R1:W5:Y:S03]  /*146d0*/  LDL.LU R241, [R1+0x9c] ;  /* 0x00009c0001f17983 */ /* 0x0003660000300800 */
[----:B------:R-:W-:Y:S01]  /*146e0*/  FADD.FTZ R28, R28, R2 ;  /* 0x000000021c1c7221 */ /* 0x000fe20000010000 */
[----:B------:R-:W-:Y:S01]  /*146f0*/  MOV R2, R167 ;  /* 0x000000a700027202 */ /* 0x000fe20000000f00 */
[----:B---3--:R-:W-:Y:S01]  /*14700*/  HMMA.16816.F32.BF16 R120, R124, R4, R120 ;  /* 0x000000047c78723c */ /* 0x008fe20000041878 */
[----:B------:R-:W-:-:S03]  /*14710*/  MOV R46, R171 ;  /* 0x000000ab002e7202 */ /* 0x000fc60000000f00 */
[----:B------:R-:W-:Y:S01]  /*14720*/  FADD.FTZ R2, R2, R29 ;  /* 0x0000001d02027221 */ /* 0x000fe20000010000 */
[----:B------:R-:W-:-:S03]  /*14730*/  MOV R141, R172 ;  /* 0x000000ac008d7202 */ /* 0x000fc60000000f00 */
[----:B------:R-:W-:Y:S01]  /*14740*/  HMMA.16816.F32.BF16 R116, R128, R4, R116 ;  /* 0x000000048074723c */ /* 0x000fe20000041874 */
[----:B------:R-:W-:Y:S01]  /*14750*/  FADD.FTZ R2, R46, R2 ;  /* 0x000000022e027221 */ /* 0x000fe20000010000 */
[----:B------:R-:W-:Y:S01]  /*14760*/  MOV R218, R188 ;  /* 0x000000bc00da7202 */ /* 0x000fe20000000f00 */
[----:B------:R-:W-:Y:S01]  /*14770*/  FADD.FTZ R3, R141, R3 ;  /* 0x000000038d037221 */ /* 0x000fe20000010000 */
[----:B------:R-:W2:Y:S03]  /*14780*/  LDSM.16.MT88.4 R172, [R238+0xd800] ;  /* 0x00d80000eeac783b */ /* 0x000ea60000004200 */
[----:B------:R-:W-:Y:S01]  /*14790*/  FADD.FTZ R4, R35, R28 ;  /* 0x0000001c23047221 */ /* 0x000fe20000010000 */
[----:B------:R-:W3:Y:S01]  /*147a0*/  LDSM.16.MT88.4 R188, [R240+0xd800] ;  /* 0x00d80000f0bc783b */ /* 0x000ee20000004200 */
        /* <DEDUP_REMOVED lines=46> */
[----:B------:R-:W-:Y:S01]  /*14a90*/  FADD.FTZ R0, R32, R0 ;  /* 0x0000000020007221 */ /* 0x000fe20000010000 */
[----:B------:R1:W-:Y:S04]  /*14aa0*/  STL [R1+0x50], R4 ;  /* 0x0000500401007387 */ /* 0x0003e80000100800 */
[----:B------:R1:W-:Y:S04]  /*14ab0*/  STL [R1+0x54], R3 ;  /* 0x0000540301007387 */ /* 0x0003e80000100800 */
[----:B------:R1:W-:Y:S04]  /*14ac0*/  STL [R1+0x58], R2 ;  /* 0x0000580201007387 */ /* 0x0003e80000100800 */
[----:B------:R1:W-:Y:S01]  /*14ad0*/  STL [R1+0x5c], R0 ;  /* 0x00005c0001007387 */ /* 0x0003e20000100800 */
[----:B------:R-:W-:Y:S01]  /*14ae0*/  HMMA.16816.F32.BF16 R148, R128, R156, R148 ;  /* 0x0000009c8094723c */ /* 0x000fe20000041894 */
[----:B------:R-:W-:-:S07]  /*14af0*/  @UP0 UIADD3 UR8, UR8, -0x4, URZ ;  /* 0xfffffffc08080890 */ /* 0x000fce000fffe03f */
        /* <DEDUP_REMOVED lines=30> */
.L_x_413:
[----:B-1----:R-:W-:-:S12]  /*14ce0*/  UIADD3 UR8, UR21, -0x1, URZ ;  /* 0xffffffff15087890 */ /* 0x002fd8000fffe03f */
.L_x_420:
[----:B-1----:R-:W-:-:S13]  /*14cf0*/  ISETP.LE.AND P0, PT, RZ, UR8, PT ;  /* 0x00000008ff007c0c */ /* 0x002fda000bf03270 */
        /* <DEDUP_REMOVED lines=14> */
.L_x_424:
        /* <DEDUP_REMOVED lines=52> */
[----:B------:R-:W-:Y:S02]  /*15120*/  @!P3 LEA R10, P5, R4, c[0x0][0x168], 0x1 ;  /* 0x00005a00040aba11 */ /* 0x000fe400078a08ff */
        /* <DEDUP_REMOVED lines=25> */
.L_x_422:
        /* <DEDUP_REMOVED lines=235> */
[----:B------:R-:W1:Y:S01]  /*16170*/  MUFU.TANH R0, R4 ;  /* 0x0000000400007308 */ /* 0x000e620000002400 */
[----:B------:R-:W-:Y:S02]  /*16180*/  FMUL.FTZ R5, R5, c[0x0][0x2ec] ;  /* 0x0000bb0005057a20 */ /* 0x000fe40000410000 */
[----:B------:R-:W-:Y:S02]  /*16190*/  FMUL.FTZ R6, R6, c[0x0][0x2ec] ;  /* 0x0000bb0006067a20 */ /* 0x000fe40000410000 */
[----:B------:R-:W-:Y:S04]  /*161a0*/  FMUL.FTZ R7, R7, c[0x0][0x2ec] ;  /* 0x0000bb0007077a20 */ /* 0x000fe80000410000 */
[----:B------:R-:W-:Y:S01]  /*161b0*/  FMUL.FTZ R8, R8, c[0x0][0x2ec] ;  /* 0x0000bb0008087a20 */ /* 0x000fe20000410000 */
[----:B------:R-:W2:Y:S01]  /*161c0*/  MUFU.TANH R2, R5 ;  /* 0x0000000500027308 */ /* 0x000ea20000002400 */
[----:B------:R-:W-:Y:S02]  /*161d0*/  FMUL.FTZ R9, R9, c[0x0][0x2ec] ;  /* 0x0000bb0009097a20 */ /* 0x000fe40000410000 */
[----:B------:R-:W-:Y:S02]  /*161e0*/  FMUL.FTZ R10, R10, c[0x0][0x2ec] ;  /* 0x0000bb000a0a7a20 */ /* 0x000fe40000410000 */
[----:B------:R-:W-:Y:S02]  /*161f0*/  FMUL.FTZ R11, R11, c[0x0][0x2ec] ;  /* 0x0000bb000b0b7a20 */ /* 0x000fe40000410000 */
[----:B------:R-:W-:Y:S02]  /*16200*/  FMUL.FTZ R12, R12, c[0x0][0x2ec] ;  /* 0x0000bb000c0c7a20 */ /* 0x000fe40000410000 */
[----:B------:R-:W-:Y:S02]  /*16210*/  FMUL.FTZ R13, R13, c[0x0][0x2ec] ;  /* 0x0000bb000d0d7a20 */ /* 0x000fe40000410000 */
[----:B------:R-:W-:Y:S02]  /*16220*/  FMUL.FTZ R14, R14, c[0x0][0x2ec] ;  /* 0x0000bb000e0e7a20 */ /* 0x000fe40000410000 */
[----:B------:R-:W-:Y:S01]  /*16230*/  FMUL.FTZ R15, R15, c[0x0][0x2ec] ;  /* 0x0000bb000f0f7a20 */ /* 0x000fe20000410000 */
[----:B-1----:R1:W-:Y:S01]  /*16240*/  STL [R1+0x28], R0 ;  /* 0x0000280001007387 */ /* 0x0023e20000100800 */
[----:B------:R-:W-:Y:S02]  /*16250*/  FMUL.FTZ R16, R16, c[0x0][0x2ec] ;  /* 0x0000bb0010107a20 */ /* 0x000fe40000410000 */
[----:B------:R-:W-:Y:S02]  /*16260*/  FMUL.FTZ R17, R17, c[0x0][0x2ec] ;  /* 0x0000bb0011117a20 */ /* 0x000fe40000410000 */
[----:B------:R-:W-:Y:S01]  /*16270*/  MUFU.TANH R252, R16 ;  /* 0x0000001000fc7308 */ /* 0x000fe20000002400 */
[----:B------:R-:W-:Y:S02]  /*16280*/  FMUL.FTZ R18, R18, c[0x0][0x2ec] ;  /* 0x0000bb0012127a20 */ /* 0x000fe40000410000 */
[----:B------:R-:W-:Y:S01]  /*16290*/  FMUL.FTZ R19, R19, c[0x0][0x2ec] ;  /* 0x0000bb0013137a20 */ /* 0x000fe20000410000 */
[----:B--2---:R2:W-:Y:S06]  /*162a0*/  STL [R1+0x2c], R2 ;  /* 0x00002c0201007387 */ /* 0x0045ec0000100800 */
[----:B------:R-:W-:Y:S10]  /*162b0*/  MUFU.TANH R251, R17 ;  /* 0x0000001100fb7308 */ /* 0x000ff40000002400 */
[----:B-1----:R-:W1:Y:S10]  /*162c0*/  MUFU.TANH R0, R6 ;  /* 0x0000000600007308 */ /* 0x002e740000002400 */
[----:B--2---:R2:W3:Y:S10]  /*162d0*/  MUFU.TANH R2, R7 ;  /* 0x0000000700027308 */ /* 0x0044f40000002400 */
[----:B------:R-:W-:Y:S01]  /*162e0*/  MUFU.TANH R235, R18 ;  /* 0x0000001200eb7308 */ /* 0x000fe20000002400 */
[----:B-1----:R1:W-:Y:S09]  /*162f0*/  STL [R1+0x20], R0 ;  /* 0x0000200001007387 */ /* 0x0023f20000100800 */
[----:B------:R-:W-:Y:S01]  /*16300*/  MUFU.TANH R250, R19 ;  /* 0x0000001300fa7308 */ /* 0x000fe20000002400 */
[----:B--2---:R-:W2:Y:S08]  /*16310*/  LDSM.16.M88.4 R4, [R241+0x2800] ;  /* 0x00280000f104783b */ /* 0x004eb00000000200 */
[----:B---3--:R3:W-:Y:S01]  /*16320*/  STL [R1+0x24], R2 ;  /* 0x0000240201007387 */ /* 0x0087e20000100800 */
[----:B-1----:R-:W1:Y:S10]  /*16330*/  MUFU.TANH R0, R8 ;  /* 0x0000000800007308 */ /* 0x002e740000002400 */
[----:B---3--:R-:W-:Y:S01]  /*16340*/  MUFU.TANH R2, R10 ;  /* 0x0000000a00027308 */ /* 0x008fe20000002400 */
[----:B-1----:R1:W-:Y:S01]  /*16350*/  STL [R1+0x1c], R0 ;  /* 0x00001c0001007387 */ /* 0x0023e20000100800 */
[-C--:B--2---:R-:W-:Y:S08]  /*16360*/  HMMA.16816.F32.BF16 R20, R224, R4.reuse, R20 ;  /* 0x00000004e014723c */ /* 0x084ff00000041814 */
[C---:B------:R-:W-:Y:S08]  /*16370*/  HMMA.16816.F32.BF16 R24, R208.reuse, R4, R24 ;  /* 0x00000004d018723c */ /* 0x040ff00000041818 */
[-C--:B------:R-:W-:Y:S01]  /*16380*/  HMMA.16816.F32.BF16 R28, R208, R6.reuse, R28 ;  /* 0x00000006d01c723c */ /* 0x080fe2000004181c */
[----:B-1----:R-:W1:Y:S07]  /*16390*/  MUFU.TANH R0, R9 ;  /* 0x0000000900007308 */ /* 0x002e6e0000002400 */
[C---:B------:R-:W-:Y:S01]  /*163a0*/  HMMA.16816.F32.BF16 R32, R224.reuse, R6, R32 ;  /* 0x00000006e020723c */ /* 0x040fe20000041820 */
[----:B------:R-:W-:Y:S03]  /*163b0*/  LDSM.16.M88.4 R4, [R241+0x3800] ;  /* 0x00380000f104783b */ /* 0x000fe60000000200 */
        /* <DEDUP_REMOVED lines=8> */
[----:B------:R-:W-:Y:S01]  /*16440*/  MUFU.TANH R249, R21 ;  /* 0x0000001500f97308 */ /* 0x000fe20000002400 */
[----:B------:R-:W-:Y:S02]  /*16450*/  FMUL.FTZ R26, R26, c[0x0][0x2ec] ;  /* 0x0000bb001a1a7a20 */ /* 0x000fe40000410000 */
[----:B------:R-:W-:Y:S01]  /*16460*/  FMUL.FTZ R27, R27, c[0x0][0x2ec] ;  /* 0x0000bb001b1b7a20 */ /* 0x000fe20000410000 */
[----:B-1----:R1:W-:Y:S01]  /*16470*/  STL [R1+0x18], R0 ;  /* 0x0000180001007387 */ /* 0x0023e20000100800 */
[----:B------:R-:W-:Y:S02]  /*16480*/  FMUL.FTZ R32, R32, c[0x0][0x2ec] ;  /* 0x0000bb0020207a20 */ /* 0x000fe40000410000 */
[----:B------:R-:W-:Y:S01]  /*16490*/  FMUL.FTZ R33, R33, c[0x0][0x2ec] ;  /* 0x0000bb0021217a20 */ /* 0x000fe20000410000 */
[----:B------:R2:W-:Y:S01]  /*164a0*/  STL [R1+0x8], R2 ;  /* 0x0000080201007387 */ /* 0x0005e20000100800 */
[----:B------:R-:W-:Y:S01]  /*164b0*/  FMUL.FTZ R34, R34, c[0x0][0x2ec] ;  /* 0x0000bb0022227a20 */ /* 0x000fe20000410000 */
[----:B------:R-:W-:Y:S01]  /*164c0*/  MUFU.TANH R228, R31 ;  /* 0x0000001f00e47308 */ /* 0x000fe20000002400 */
[----:B------:R-:W-:Y:S02]  /*164d0*/  FMUL.FTZ R35, R35, c[0x0][0x2ec] ;  /* 0x0000bb0023237a20 */ /* 0x000fe40000410000 */
[----:B------:R-:W-:Y:S02]  /*164e0*/  FMUL.FTZ R28, R28, c[0x0][0x2ec] ;  /* 0x0000bb001c1c7a20 */ /* 0x000fe40000410000 */
[----:B------:R-:W-:Y:S02]  /*164f0*/  FMUL.FTZ R29, R29, c[0x0][0x2ec] ;  /* 0x0000bb001d1d7a20 */ /* 0x000fe40000410000 */
[----:B------:R-:W-:Y:S03]  /*16500*/  FMUL.FTZ R30, R30, c[0x0][0x2ec] ;  /* 0x0000bb001e1e7a20 */ /* 0x000fe60000410000 */
[----:B------:R-:W-:Y:S10]  /*16510*/  MUFU.TANH R221, R32 ;  /* 0x0000002000dd7308 */ /* 0x000ff40000002400 */
[----:B-1----:R1:W3:Y:S10]  /*16520*/  MUFU.TANH R0, R11 ;  /* 0x0000000b00007308 */ /* 0x0022f40000002400 */
[----:B--2---:R-:W2:Y:S10]  /*16530*/  MUFU.TANH R2, R12 ;  /* 0x0000000c00027308 */ /* 0x004eb40000002400 */
[----:B------:R-:W-:Y:S01]  /*16540*/  MUFU.TANH R220, R33 ;  /* 0x0000002100dc7308 */ /* 0x000fe20000002400 */
[----:B-1----:R-:W1:Y:S01]  /*16550*/  LDSM.16.M88.4 R8, [R241+0x3000] ;  /* 0x00300000f108783b */ /* 0x002e620000000200 */
[----:B------:R-:W-:Y:S08]  /*16560*/  DEPBAR.LE SB0, 0x0 ;  /* 0x000080000000791a */ /* 0x000ff00000000000 */
[----:B------:R-:W-:Y:S01]  /*16570*/  MUFU.TANH R218, R34 ;  /* 0x0000002200da7308 */ /* 0x000fe20000002400 */
[----:B---3--:R3:W-:Y:S04]  /*16580*/  STL [R1+0x10], R0 ;  /* 0x0000100001007387 */ /* 0x0087e80000100800 */
[----:B--2---:R2:W-:Y:S05]  /*16590*/  STL [R1+0xc], R2 ;  /* 0x00000c0201007387 */ /* 0x0045ea0000100800 */
[----:B------:R-:W-:Y:S01]  /*165a0*/  MUFU.TANH R219, R35 ;  /* 0x0000002300db7308 */ /* 0x000fe20000002400 */
[----:B------:R-:W-:Y:S09]  /*165b0*/  BAR.SYNC.DEFER_BLOCKING 0x0 ;  /* 0x0000000000007b1d */ /* 0x000ff20000010000 */
[----:B------:R-:W-:Y:S10]  /*165c0*/  MUFU.TANH R234, R22 ;  /* 0x0000001600ea7308 */ /* 0x000ff40000002400 */
[----:B---3--:R-:W3:Y:S01]  /*165d0*/  MUFU.TANH R0, R13 ;  /* 0x0000000d00007308 */ /* 0x008ee20000002400 */
[-C--:B-1----:R-:W-:Y:S09]  /*165e0*/  HMMA.16816.F32.BF16 R36, R224, R8.reuse, R36 ;  /* 0x00000008e024723c */ /* 0x082ff20000041824 */
[----:B--2---:R-:W1:Y:S01]  /*165f0*/  MUFU.TANH R2, R14 ;  /* 0x0000000e00027308 */ /* 0x004e620000002400 */
[C---:B------:R-:W-:Y:S09]  /*16600*/  HMMA.16816.F32.BF16 R40, R208.reuse, R8, R40 ;  /* 0x00000008d028723c */ /* 0x040ff20000041828 */
[----:B------:R-:W-:Y:S01]  /*16610*/  MUFU.TANH R217, R23 ;  /* 0x0000001700d97308 */ /* 0x000fe20000002400 */
[-C--:B------:R-:W-:Y:S01]  /*16620*/  HMMA.16816.F32.BF16 R44, R208, R10.reuse, R44 ;  /* 0x0000000ad02c723c */ /* 0x080fe2000004182c */
[----:B---3--:R2:W-:Y:S03]  /*16630*/  STL [R1+0x14], R0 ;  /* 0x0000140001007387 */ /* 0x0085e60000100800 */
[----:B------:R-:W-:Y:S04]  /*16640*/  FMUL.FTZ R36, R36, c[0x0][0x2ec] ;  /* 0x0000bb0024247a20 */ /* 0x000fe80000410000 */
[C---:B------:R-:W-:Y:S01]  /*16650*/  HMMA.16816.F32.BF16 R48, R224.reuse, R10, R48 ;  /* 0x0000000ae030723c */ /* 0x040fe20000041830 */
[----:B------:R-:W-:Y:S03]  /*16660*/  MUFU.TANH R233, R24 ;  /* 0x0000001800e97308 */ /* 0x000fe60000002400 */
[----:B------:R-:W-:Y:S01]  /*16670*/  FMUL.FTZ R37, R37, c[0x0][0x2ec] ;  /* 0x0000bb0025257a20 */ /* 0x000fe20000410000 */
[----:B-1----:R1:W-:Y:S01]  /*16680*/  STL [R1], R2 ;  /* 0x0000000201007387 */ /* 0x0023e20000100800 */
[----:B------:R-:W-:Y:S02]  /*16690*/  FMUL.FTZ R38, R38, c[0x0][0x2ec] ;  /* 0x0000bb0026267a20 */ /* 0x000fe40000410000 */
[-C--:B------:R-:W-:Y:S03]  /*166a0*/  HMMA.16816.F32.BF16 R52, R224, R4.reuse, R52 ;  /* 0x00000004e034723c */ /* 0x080fe60000041834 */
        /* <DEDUP_REMOVED lines=10> */
[----:B------:R5:W-:Y:S01]  /*16750*/  MUFU.TANH R214, R38 ;  /* 0x0000002600d67308 */ /* 0x000be20000002400 */
[----:B------:R-:W-:Y:S01]  /*16760*/  FMUL.FTZ R45, R45, c[0x0][0x2ec] ;  /* 0x0000bb002d2d7a20 */ /* 0x000fe20000410000 */
[----:B------:R-:W-:Y:S04]  /*16770*/  HMMA.16816.F32.BF16 R64, R224, R6, R64 ;  /* 0x00000006e040723c */ /* 0x000fe80000041840 */
[----:B------:R-:W-:Y:S03]  /*16780*/  FMUL.FTZ R46, R46, c[0x0][0x2ec] ;  /* 0x0000bb002e2e7a20 */ /* 0x000fe60000410000 */
[----:B---3--:R-:W-:Y:S01]  /*16790*/  FMUL.FTZ R36, R56, c[0x0][0x2ec] ;  /* 0x0000bb0038247a20 */ /* 0x008fe20000410000 */
[----:B------:R3:W-:Y:S01]  /*167a0*/  MUFU.TANH R213, R39 ;  /* 0x0000002700d57308 */ /* 0x0007e20000002400 */
[----:B------:R-:W-:Y:S03]  /*167b0*/  FMUL.FTZ R57, R57, c[0x0][0x2ec] ;  /* 0x0000bb0039397a20 */ /* 0x000fe60000410000 */
[----:B------:R-:W-:Y:S02]  /*167c0*/  FMUL.FTZ R35, R58, c[0x0][0x2ec] ;  /* 0x0000bb003a237a20 */ /* 0x000fe40000410000 */
[----:B----4-:R-:W-:Y:S02]  /*167d0*/  FMUL.FTZ R37, R59, c[0x0][0x2ec] ;  /* 0x0000bb003b257a20 */ /* 0x010fe40000410000 */
[----:B------:R-:W-:Y:S02]  /*167e0*/  FMUL.FTZ R60, R60, c[0x0][0x2ec] ;  /* 0x0000bb003c3c7a20 */ /* 0x000fe40000410000 */
[----:B------:R4:W-:Y:S01]  /*167f0*/  MUFU.TANH R212, R40 ;  /* 0x0000002800d47308 */ /* 0x0009e20000002400 */
[----:B------:R-:W-:Y:S02]  /*16800*/  FMUL.FTZ R61, R61, c[0x0][0x2ec] ;  /* 0x0000bb003d3d7a20 */ /* 0x000fe40000410000 */
[----:B------:R-:W-:Y:S02]  /*16810*/  FMUL.FTZ R3, R63, c[0x0][0x2ec] ;  /* 0x0000bb003f037a20 */ /* 0x000fe40000410000 */
[----:B-----5:R-:W-:Y:S02]  /*16820*/  FMUL.FTZ R38, R54, c[0x0][0x2ec] ;  /* 0x0000bb0036267a20 */ /* 0x020fe40000410000 */
[----:B------:R-:W-:Y:S02]  /*16830*/  FMUL.FTZ R32, R64, c[0x0][0x2ec] ;  /* 0x0000bb0040207a20 */ /* 0x000fe40000410000 */
[----:B------:R-:W-:Y:S01]  /*16840*/  FMUL.FTZ R33, R65, c[0x0][0x2ec] ;  /* 0x0000bb0041217a20 */ /* 0x000fe20000410000 */
[----:B------:R5:W-:Y:S01]  /*16850*/  MUFU.TANH R142, R41 ;  /* 0x00000029008e7308 */ /* 0x000be20000002400 */
[----:B------:R-:W-:Y:S02]  /*16860*/  FMUL.FTZ R31, R66, c[0x0][0x2ec] ;  /* 0x0000bb00421f7a20 */ /* 0x000fe40000410000 */
[----:B------:R-:W-:Y:S02]  /*16870*/  FMUL.FTZ R34, R67, c[0x0][0x2ec] ;  /* 0x0000bb0043227a20 */ /* 0x000fe40000410000 */
[----:B---3--:R-:W-:Y:S02]  /*16880*/  FMUL.FTZ R39, R55, c[0x0][0x2ec] ;  /* 0x0000bb0037277a20 */ /* 0x008fe40000410000 */
[----:B------:R-:W-:Y:S03]  /*16890*/  FMUL.FTZ R62, R62, c[0x0][0x2ec] ;  /* 0x0000bb003e3e7a20 */ /* 0x000fe60000410000 */
[----:B------:R3:W-:Y:S01]  /*168a0*/  MUFU.TANH R137, R42 ;  /* 0x0000002a00897308 */ /* 0x0007e20000002400 */
[----:B----4-:R-:W-:Y:S09]  /*168b0*/  FMUL.FTZ R40, R53, c[0x0][0x2ec] ;  /* 0x0000bb0035287a20 */ /* 0x010ff20000410000 */
[----:B------:R4:W-:Y:S01]  /*168c0*/  MUFU.TANH R136, R43 ;  /* 0x0000002b00887308 */ /* 0x0009e20000002400 */
[----:B-----5:R-:W-:Y:S09]  /*168d0*/  FMUL.FTZ R41, R52, c[0x0][0x2ec] ;  /* 0x0000bb0034297a20 */ /* 0x020ff20000410000 */
[----:B------:R5:W-:Y:S01]  /*168e0*/  MUFU.TANH R135, R44 ;  /* 0x0000002c00877308 */ /* 0x000be20000002400 */
[----:B---3--:R-:W-:Y:S09]  /*168f0*/  FMUL.FTZ R42, R51, c[0x0][0x2ec] ;  /* 0x0000bb00332a7a20 */ /* 0x008ff20000410000 */
[----:B------:R3:W-:Y:S01]  /*16900*/  MUFU.TANH R134, R45 ;  /* 0x0000002d00867308 */ /* 0x0007e20000002400 */
[----:B----4-:R-:W-:Y:S09]  /*16910*/  FMUL.FTZ R43, R50, c[0x0][0x2ec] ;  /* 0x0000bb00322b7a20 */ /* 0x010ff20000410000 */
[----:B------:R4:W-:Y:S01]  /*16920*/  MUFU.TANH R133, R46 ;  /* 0x0000002e00857308 */ /* 0x0009e20000002400 */
[----:B-----5:R-:W-:Y:S09]  /*16930*/  FMUL.FTZ R44, R49, c[0x0][0x2ec] ;  /* 0x0000bb00312c7a20 */ /* 0x020ff20000410000 */
[----:B--2---:R-:W2:Y:S01]  /*16940*/  MUFU.TANH R0, R15 ;  /* 0x0000000f00007308 */ /* 0x004ea20000002400 */
[----:B---3--:R-:W-:Y:S09]  /*16950*/  FMUL.FTZ R45, R48, c[0x0][0x2ec] ;  /* 0x0000bb00302d7a20 */ /* 0x008ff20000410000 */
[----:B------:R1:W3:Y:S01]  /*16960*/  MUFU.TANH R232, R25 ;  /* 0x0000001900e87308 */ /* 0x0002e20000002400 */
[----:B----4-:R-:W-:Y:S09]  /*16970*/  FMUL.FTZ R46, R47, c[0x0][0x2ec] ;  /* 0x0000bb002f2e7a20 */ /* 0x010ff20000410000 */
[----:B------:R1:W4:Y:S01]  /*16980*/  MUFU.TANH R223, R26 ;  /* 0x0000001a00df7308 */ /* 0x0003220000002400 */
[----:B--2---:R1:W-:Y:S09]  /*16990*/  STL [R1+0x4], R0 ;  /* 0x0000040001007387 */ /* 0x0043f20000100800 */
[----:B------:R1:W2:Y:S10]  /*169a0*/  MUFU.TANH R231, R27 ;  /* 0x0000001b00e77308 */ /* 0x0002b40000002400 */
        /* <DEDUP_REMOVED lines=19> */
[----:B------:R-:W1:Y:S10]  /*16ae0*/  MUFU.TANH R3, R3 ;  /* 0x0000000300037308 */ /* 0x000e740000002400 */
[----:B------:R-:W1:Y:S10]  /*16af0*/  MUFU.TANH R32, R32 ;  /* 0x0000002000207308 */ /* 0x000e740000002400 */
[----:B------:R-:W1:Y:S10]  /*16b00*/  MUFU.TANH R33, R33 ;  /* 0x0000002100217308 */ /* 0x000e740000002400 */
[----:B------:R-:W1:Y:S10]  /*16b10*/  MUFU.TANH R31, R31 ;  /* 0x0000001f001f7308 */ /* 0x000e740000002400 */
[----:B------:R-:W1:Y:S02]  /*16b20*/  MUFU.TANH R34, R34 ;  /* 0x0000002200227308 */ /* 0x000e640000002400 */
[----:B-1234-:R-:W-:-:S05]  /*16b30*/  @P4 BRA `(.L_x_424) ;  /* 0xffffe2a000004947 */ /* 0x01efca000383ffff */
.L_x_423:
[----:B-1----:R-:W2:Y:S01]  /*16b40*/  LDL.LU R14, [R1+0x14] ;  /* 0x00001400010e7983 */ /* 0x002ea20000300800 */
[----:B------:R-:W-:Y:S01]  /*16b50*/  MOV R0, UR8 ;  /* 0x0000000800007c02 */ /* 0x000fe20008000f00 */
[----:B------:R-:W-:Y:S02]  /*16b60*/  UIADD3 UR8, UR8, -0x1, URZ ;  /* 0xffffffff08087890 */ /* 0x000fe4000fffe03f */
[----:B------:R-:W3:Y:S04]  /*16b70*/  LDL.LU R13, [R1+0x4] ;  /* 0x00000400010d7983 */ /* 0x000ee80000300800 */
[----:B------:R-:W4:Y:S04]  /*16b80*/  LDL.LU R12, [R1+0xc] ;  /* 0x00000c00010c7983 */ /* 0x000f280000300800 */
[----:B------:R-:W2:Y:S04]  /*16b90*/  LDL.LU R11, [R1+0x28] ;  /* 0x00002800010b7983 */ /* 0x000ea80000300800 */
[----:B------:R-:W2:Y:S04]  /*16ba0*/  LDL.LU R10, [R1+0x20] ;  /* 0x00002000010a7983 */ /* 0x000ea80000300800 */
[----:B------:R-:W2:Y:S04]  /*16bb0*/  LDL.LU R9, [R1+0x8] ;  /* 0x0000080001097983 */ /* 0x000ea80000300800 */
[----:B------:R-:W2:Y:S04]  /*16bc0*/  LDL.LU R8, [R1+0x1c] ;  /* 0x00001c0001087983 */ /* 0x000ea80000300800 */
[----:B------:R-:W2:Y:S04]  /*16bd0*/  LDL.LU R7, [R1] ;  /* 0x0000000001077983 */ /* 0x000ea80000300800 */
[----:B------:R-:W2:Y:S04]  /*16be0*/  LDL.LU R6, [R1+0x2c] ;  /* 0x00002c0001067983 */ /* 0x000ea80000300800 */
[----:B------:R-:W2:Y:S04]  /*16bf0*/  LDL.LU R5, [R1+0x24] ;  /* 0x0000240001057983 */ /* 0x000ea80000300800 */
[----:B------:R-:W2:Y:S04]  /*16c00*/  LDL.LU R4, [R1+0x10] ;  /* 0x0000100001047983 */ /* 0x000ea80000300800 */
[----:B------:R-:W2:Y:S04]  /*16c10*/  LDL.LU R2, [R1+0x18] ;  /* 0x0000180001027983 */ /* 0x000ea80000300800 */
[----:B------:R-:W1:Y:S08]  /*16c20*/  S2R R15, SR_TID.X ;  /* 0x00000000000f7919 */ /* 0x000e700000002100 */
[----:B------:R-:W-:Y:S04]  /*16c30*/  STL [R1+0xb8], R248 ;  /* 0x0000b8f801007387 */ /* 0x000fe80000100800 */
[----:B------:R-:W-:Y:S04]  /*16c40*/  STL [R1+0xb4], R247 ;  /* 0x0000b4f701007387 */ /* 0x000fe80000100800 */
[----:B------:R-:W-:Y:S04]  /*16c50*/  STL [R1+0xb0], R246 ;  /* 0x0000b0f601007387 */ /* 0x000fe80000100800 */
[----:B------:R-:W-:Y:S04]  /*16c60*/  STL [R1+0xac], R245 ;  /* 0x0000acf501007387 */ /* 0x000fe80000100800 */
[----:B------:R1:W-:Y:S04]  /*16c70*/  STL [R1+0xa8], R244 ;  /* 0x0000a8f401007387 */ /* 0x0003e80000100800 */
[----:B------:R-:W-:Y:S04]  /*16c80*/  STL [R1+0xa4], R243 ;  /* 0x0000a4f301007387 */ /* 0x000fe80000100800 */
[----:B------:R-:W-:Y:S04]  /*16c90*/  STL [R1+0xa0], R242 ;  /* 0x0000a0f201007387 */ /* 0x000fe80000100800 */
[----:B------:R-:W-:Y:S04]  /*16ca0*/  STL [R1+0x9c], R241 ;  /* 0x00009cf101007387 */ /* 0x000fe80000100800 */
[----:B------:R-:W-:Y:S04]  /*16cb0*/  STL [R1+0x98], R236 ;  /* 0x000098ec01007387 */ /* 0x000fe80000100800 */
[----:B------:R-:W-:Y:S01]  /*16cc0*/  LDSM.16.MT88.4 R52, [R240+0xc000] ;  /* 0x00c00000f034783b */ /* 0x000fe20000004200 */
[----:B--2---:R-:W-:Y:S02]  /*16cd0*/  MOV R17, R2 ;  /* 0x0000000200117202 */ /* 0x004fe40000000f00 */
[----:B-1----:R-:W-:Y:S02]  /*16ce0*/  SHF.L.U32 R15, R15, 0x1, RZ ;  /* 0x000000010f0f7819 */ /* 0x002fe400000006ff */
[----:B------:R-:W-:Y:S02]  /*16cf0*/  MOV R21, R4 ;  /* 0x0000000400157202 */ /* 0x000fe40000000f00 */
[----:B------:R-:W-:Y:S02]  /*16d00*/  LOP3.LUT R15, R15, 0x6, RZ, 0xc0, !PT ;  /* 0x000000060f0f7812 */ /* 0x000fe400078ec0ff */
[----:B------:R-:W-:Y:S02]  /*16d10*/  MOV R22, R5 ;  /* 0x0000000500167202 */ /* 0x000fe40000000f00 */
[----:B------:R-:W-:Y:S02]  /*16d20*/  LEA R0, R0, R15, 0x6 ;  /* 0x0000000f00007211 */ /* 0x000fe400078e30ff */
[----:B------:R-:W-:Y:S02]  /*16d30*/  MOV R18, R6 ;  /* 0x0000000600127202 */ /* 0x000fe40000000f00 */
[C---:B------:R-:W-:Y:S01]  /*16d40*/  IADD3 R4, R0.reuse, 0x1, RZ ;  /* 0x0000000100047810 */ /* 0x040fe20007ffe0ff */
[----:B------:R-:W1:Y:S01]  /*16d50*/  I2F R5, R0 ;  /* 0x0000000000057306 */ /* 0x000e620000201400 */
[C---:B------:R-:W-:Y:S02]  /*16d60*/  IADD3 R2, R0.reuse, 0x8, RZ ;  /* 0x0000000800027810 */ /* 0x040fe40007ffe0ff */
[C---:B------:R-:W-:Y:S02]  /*16d70*/  IADD3 R6, R0.reuse, 0x10, RZ ;  /* 0x0000001000067810 */ /* 0x040fe40007ffe0ff */
[----:B------:R-:W-:Y:S02]  /*16d80*/  MOV R20, R7 ;  /* 0x0000000700147202 */ /* 0x000fe40000000f00 */
[C---:B------:R-:W-:Y:S02]  /*16d90*/  IADD3 R7, R0.reuse, 0x9, RZ ;  /* 0x0000000900077810 */ /* 0x040fe40007ffe0ff */
[----:B----4-:R-:W-:Y:S01]  /*16da0*/  MOV R16, R12 ;  /* 0x0000000c00107202 */ /* 0x010fe20000000f00 */
[----:B------:R-:W2:Y:S01]  /*16db0*/  I2F R4, R4 ;  /* 0x0000000400047306 */ /* 0x000ea20000201400 */
[----:B------:R-:W-:Y:S02]  /*16dc0*/  MOV R23, R9 ;  /* 0x0000000900177202 */ /* 0x000fe40000000f00 */
[C---:B------:R-:W-:Y:S02]  /*16dd0*/  IADD3 R9, R0.reuse, 0x11, RZ ;  /* 0x0000001100097810 */ /* 0x040fe40007ffe0ff */
[----:B------:R-:W-:Y:S02]  /*16de0*/  MOV R24, R8 ;  /* 0x0000000800187202 */ /* 0x000fe40000000f00 */
[C---:B------:R-:W-:Y:S02]  /*16df0*/  IADD3 R8, R0.reuse, 0x18, RZ ;  /* 0x0000001800087810 */ /* 0x040fe40007ffe0ff */
[----:B------:R-:W-:Y:S01]  /*16e00*/  MOV R15, R11 ;  /* 0x0000000b000f7202 */ /* 0x000fe20000000f00 */
[----:B------:R-:W4:Y:S01]  /*16e10*/  I2F R2, R2 ;  /* 0x0000000200027306 */ /* 0x000f220000201400 */
[C---:B------:R-:W-:Y:S02]  /*16e20*/  IADD3 R12, R0.reuse, 0x19, RZ ;  /* 0x00000019000c7810 */ /* 0x040fe40007ffe0ff */
[C---:B------:R-:W-:Y:S01]  /*16e30*/  IADD3 R11, R0.reuse, 0x20, RZ ;  /* 0x00000020000b7810 */ /* 0x040fe20007ffe0ff */
[C---:B-1----:R-:W-:Y:S01]  /*16e40*/  FFMA.FTZ R15, R5.reuse, UR4, R15 ;  /* 0x00000004050f7c23 */ /* 0x042fe2000801000f */
[----:B------:R-:W-:Y:S01]  /*16e50*/  MOV R28, R14 ;  /* 0x0000000e001c7202 */ /* 0x000fe20000000f00 */
[C---:B------:R-:W-:Y:S01]  /*16e60*/  FFMA.FTZ R23, R5.reuse, UR4, R23 ;  /* 0x0000000405177c23 */ /* 0x040fe20008010017 */
[C---:B------:R-:W-:Y:S01]  /*16e70*/  IADD3 R14, R0.reuse, 0x21, RZ ;  /* 0x00000021000e7810 */ /* 0x040fe20007ffe0ff */
[C---:B------:R-:W-:Y:S01]  /*16e80*/  FFMA.FTZ R24, R5.reuse, UR4, R24 ;  /* 0x0000000405187c23 */ /* 0x040fe20008010018 */
[----:B---3--:R-:W-:Y:S01]  /*16e90*/  MOV R25, R13 ;  /* 0x0000000d00197202 */ /* 0x008fe20000000f00 */
[----:B------:R-:W1:Y:S01]  /*16ea0*/  I2F R6, R6 ;  /* 0x0000000600067306 */ /* 0x000e620000201400 */
[----:B------:R-:W-:Y:S02]  /*16eb0*/  MOV R19, R10 ;  /* 0x0000000a00137202 */ /* 0x000fe40000000f00 */
[----:B------:R-:W-:Y:S01]  /*16ec0*/  IADD3 R13, R0, 0x28, RZ ;  /* 0x00000028000d7810 */ /* 0x000fe20007ffe0ff */
[----:B--2---:R-:W-:Y:S01]  /*16ed0*/  FFMA.FTZ R22, R4, UR4, R22 ;  /* 0x0000000404167c23 */ /* 0x004fe20008010016 */
[----:B------:R-:W-:Y:S01]  /*16ee0*/  IADD3 R10, R0, 0x29, RZ ;  /* 0x00000029000a7810 */ /* 0x000fe20007ffe0ff */
[C---:B------:R-:W-:Y:S02]  /*16ef0*/  FFMA.FTZ R18, R4.reuse, UR4, R18 ;  /* 0x0000000404127c23 */ /* 0x040fe40008010012 */
[C---:B------:R-:W-:Y:S02]  /*16f00*/  FFMA.FTZ R27, R4.reuse, UR4, R21 ;  /* 0x00000004041b7c23 */ /* 0x040fe40008010015 */
[----:B------:R-:W2:Y:S01]  /*16f10*/  I2F R7, R7 ;  /* 0x0000000700077306 */ /* 0x000ea20000201400 */
[----:B------:R-:W-:Y:S01]  /*16f20*/  FFMA.FTZ R30, R4, UR4, R17 ;  /* 0x00000004041e7c23 */ /* 0x000fe20008010011 */
[C---:B------:R-:W-:Y:S01]  /*16f30*/  IADD3 R4, R0.reuse, 0x30, RZ ;  /* 0x0000003000047810 */ /* 0x040fe20007ffe0ff */
[----:B------:R-:W-:Y:S01]  /*16f40*/  FFMA.FTZ R19, R5, UR4, R19 ;  /* 0x0000000405137c23 */ /* 0x000fe20008010013 */
[----:B------:R-:W-:Y:S01]  /*16f50*/  IADD3 R5, R0, 0x38, RZ ;  /* 0x0000003800057810 */ /* 0x000fe20007ffe0ff */
[C---:B----4-:R-:W-:Y:S02]  /*16f60*/  FFMA.FTZ R21, R2.reuse, UR4, R235 ;  /* 0x0000000402157c23 */ /* 0x050fe400080100eb */
[C---:B------:R-:W-:Y:S02]  /*16f70*/  FFMA.FTZ R17, R2.reuse, UR4, R252 ;  /* 0x0000000402117c23 */ /* 0x040fe400080100fc */
[C---:B------:R-:W-:Y:S01]  /*16f80*/  FFMA.FTZ R26, R2.reuse, UR4, R20 ;  /* 0x00000004021a7c23 */ /* 0x040fe20008010014 */
[----:B------:R-:W3:Y:S01]  /*16f90*/  I2F R9, R9 ;  /* 0x0000000900097306 */ /* 0x000ee20000201400 */
[----:B------:R-:W-:Y:S02]  /*16fa0*/  FFMA.FTZ R29, R2, UR4, R16 ;  /* 0x00000004021d7c23 */ /* 0x000fe40008010010 */
[C---:B-1----:R-:W-:Y:S02]  /*16fb0*/  FFMA.FTZ R223, R6.reuse, UR4, R223 ;  /* 0x0000000406df7c23 */ /* 0x042fe400080100df */
[C---:B------:R-:W-:Y:S02]  /*16fc0*/  FFMA.FTZ R143, R6.reuse, UR4, R143 ;  /* 0x00000004068f7c23 */ /* 0x040fe4000801008f */
[C---:B------:R-:W-:Y:S03]  /*16fd0*/  FFMA.FTZ R211, R6.reuse, UR4, R234 ;  /* 0x0000000406d37c23 */ /* 0x040fe600080100ea */
[----:B------:R-:W1:Y:S01]  /*16fe0*/  I2F R2, R4 ;  /* 0x0000000400027306 */ /* 0x000e620000201400 */
[----:B------:R-:W-:Y:S01]  /*16ff0*/  FFMA.FTZ R233, R6, UR4, R233 ;  /* 0x0000000406e97c23 */ /* 0x000fe200080100e9 */
[----:B------:R-:W-:Y:S01]  /*17000*/  FMNMX.FTZ R6, R15, R132, !PT ;  /* 0x000000840f067209 */ /* 0x000fe20007810000 */
[C---:B--2---:R-:W-:Y:S03]  /*17010*/  FFMA.FTZ R16, R7.reuse, UR4, R251 ;  /* 0x0000000407107c23 */ /* 0x044fe600080100fb */
[----:B------:R-:W-:Y:S01]  /*17020*/  FMNMX.FTZ R6, R18, R6, !PT ;  /* 0x0000000612067209 */ /* 0x000fe20007810000 */
[C---:B------:R-:W-:Y:S02]  /*17030*/  FFMA.FTZ R20, R7.reuse, UR4, R250 ;  /* 0x0000000407147c23 */ /* 0x040fe400080100fa */
[C---:B------:R-:W-:Y:S01]  /*17040*/  FFMA.FTZ R25, R7.reuse, UR4, R25 ;  /* 0x0000000407197c23 */ /* 0x040fe20008010019 */
[----:B------:R-:W2:Y:S01]  /*17050*/  I2F R8, R8 ;  /* 0x0000000800087306 */ /* 0x000ea20000201400 */
[----:B------:R-:W-:Y:S01]  /*17060*/  FFMA.FTZ R28, R7, UR4, R28 ;  /* 0x00000004071c7c23 */ /* 0x000fe2000801001c */
[----:B------:R-:W-:Y:S01]  /*17070*/  FMNMX.FTZ R7, R17, R6, !PT ;  /* 0x0000000611077209 */ /* 0x000fe20007810000 */
[C---:B---3--:R-:W-:Y:S03]  /*17080*/  FFMA.FTZ R208, R9.reuse, UR4, R249 ;  /* 0x0000000409d07c23 */ /* 0x048fe600080100f9 */
[----:B------:R-:W-:Y:S01]  /*17090*/  FMNMX.FTZ R7, R16, R7, !PT ;  /* 0x0000000710077209 */ /* 0x000fe20007810000 */
[C---:B------:R-:W-:Y:S02]  /*170a0*/  FFMA.FTZ R224, R9.reuse, UR4, R231 ;  /* 0x0000000409e07c23 */ /* 0x040fe400080100e7 */
[C---:B------:R-:W-:Y:S01]  /*170b0*/  FFMA.FTZ R217, R9.reuse, UR4, R217 ;  /* 0x0000000409d97c23 */ /* 0x040fe200080100d9 */
[----:B------:R-:W3:Y:S01]  /*170c0*/  I2F R12, R12 ;  /* 0x0000000c000c7306 */ /* 0x000ee20000201400 */
[----:B------:R-:W-:Y:S02]  /*170d0*/  FFMA.FTZ R232, R9, UR4, R232 ;  /* 0x0000000409e87c23 */ /* 0x000fe400080100e8 */
[----:B-1----:R-:W-:Y:S01]  /*170e0*/  FFMA.FTZ R66, R2, UR4, R38 ;  /* 0x0000000402427c23 */ /* 0x002fe20008010026 */
[----:B------:R-:W-:Y:S01]  /*170f0*/  IADD3 R4, R0, 0x31, RZ ;  /* 0x0000003100047810 */ /* 0x000fe20007ffe0ff */
[----:B------:R-:W-:Y:S01]  /*17100*/  FFMA.FTZ R58, R2, UR4, R36 ;  /* 0x00000004023a7c23 */ /* 0x000fe20008010024 */
[----:B------:R-:W-:Y:S01]  /*17110*/  IADD3 R0, R0, 0x39, RZ ;  /* 0x0000003900007810 */ /* 0x000fe20007ffe0ff */
[C---:B------:R-:W-:Y:S03]  /*17120*/  FFMA.FTZ R244, R2.reuse, UR4, R41 ;  /* 0x0000000402f47c23 */ /* 0x040fe60008010029 */
[----:B------:R-:W1:Y:S01]  /*17130*/  I2F R11, R11 ;  /* 0x0000000b000b7306 */ /* 0x000e620000201400 */
[----:B------:R-:W-:Y:S01]  /*17140*/  FFMA.FTZ R252, R2, UR4, R35 ;  /* 0x0000000402fc7c23 */ /* 0x000fe20008010023 */
[----:B------:R-:W-:Y:S01]  /*17150*/  FMNMX.FTZ R2, R19, R138, !PT ;  /* 0x0000008a13027209 */ /* 0x000fe20007810000 */
[C---:B--2---:R-:W-:Y:S02]  /*17160*/  FFMA.FTZ R209, R8.reuse, UR4, R221 ;  /* 0x0000000408d17c23 */ /* 0x044fe400080100dd */
[----:B------:R-:W-:Y:S01]  /*17170*/  FFMA.FTZ R218, R8, UR4, R218 ;  /* 0x0000000408da7c23 */ /* 0x000fe200080100da */
[----:B------:R-:W-:Y:S01]  /*17180*/  FMNMX.FTZ R6, R22, R2, !PT ;  /* 0x0000000216067209 */ /* 0x000fe20007810000 */
[C---:B------:R-:W-:Y:S01]  /*17190*/  FFMA.FTZ R222, R8.reuse, UR4, R222 ;  /* 0x0000000408de7c23 */ /* 0x040fe200080100de */
[----:B------:R-:W-:Y:S02]  /*171a0*/  FMNMX.FTZ R2, R23, R139, !PT ;  /* 0x0000008b17027209 */ /* 0x000fe40007810000 */
[----:B------:R-:W2:Y:S01]  /*171b0*/  I2F R14, R14 ;  /* 0x0000000e000e7306 */ /* 0x000ea20000201400 */
[----:B------:R-:W-:Y:S01]  /*171c0*/  FFMA.FTZ R229, R8, UR4, R229 ;  /* 0x0000000408e57c23 */ /* 0x000fe200080100e5 */
[----:B------:R-:W-:Y:S02]  /*171d0*/  FMNMX.FTZ R8, R143, R7, !PT ;  /* 0x000000078f087209 */ /* 0x000fe40007810000 */
[----:B------:R-:W-:Y:S01]  /*171e0*/  FMNMX.FTZ R6, R21, R6, !PT ;  /* 0x0000000615067209 */ /* 0x000fe20007810000 */
[----:B---3--:R-:W-:Y:S01]  /*171f0*/  FFMA.FTZ R210, R12, UR4, R220 ;  /* 0x000000040cd27c23 */ /* 0x008fe200080100dc */
[----:B------:R-:W-:Y:S01]  /*17200*/  FMNMX.FTZ R8, R208, R8, !PT ;  /* 0x00000008d0087209 */ /* 0x000fe20007810000 */
[----:B------:R-:W-:Y:S01]  /*17210*/  FFMA.FTZ R219, R12, UR4, R219 ;  /* 0x000000040cdb7c23 */ /* 0x000fe200080100db */
[----:B------:R-:W-:Y:S01]  /*17220*/  FMNMX.FTZ R7, R20, R6, !PT ;  /* 0x0000000614077209 */ /* 0x000fe20007810000 */
[C---:B------:R-:W-:Y:S01]  /*17230*/  FFMA.FTZ R230, R12.reuse, UR4, R230 ;  /* 0x000000040ce67c23 */ /* 0x040fe200080100e6 */
[----:B------:R-:W3:Y:S01]  /*17240*/  I2F R13, R13 ;  /* 0x0000000d000d7306 */ /* 0x000ee20000201400 */
[----:B------:R-:W-:Y:S01]  /*17250*/  FMNMX.FTZ R8, R209, R8, !PT ;  /* 0x00000008d1087209 */ /* 0x000fe20007810000 */
[----:B------:R-:W-:Y:S01]  /*17260*/  FFMA.FTZ R228, R12, UR4, R228 ;  /* 0x000000040ce47c23 */ /* 0x000fe200080100e4 */
[----:B------:R-:W-:Y:S01]  /*17270*/  FMNMX.FTZ R7, R211, R7, !PT ;  /* 0x00000007d3077209 */ /* 0x000fe20007810000 */
[C---:B-1----:R-:W-:Y:S01]  /*17280*/  FFMA.FTZ R216, R11.reuse, UR4, R216 ;  /* 0x000000040bd87c23 */ /* 0x042fe200080100d8 */
        /* <DEDUP_REMOVED lines=9> */
[C---:B--2---:R-:W-:Y:S01]  /*17320*/  FFMA.FTZ R215, R14.reuse, UR4, R215 ;  /* 0x000000040ed77c23 */ /* 0x044fe200080100d7 */
[----:B------:R-:W-:Y:S01]  /*17330*/  FMNMX.FTZ R2, R27, R2, !PT ;  /* 0x000000021b027209 */ /* 0x000fe20007810000 */
[----:B------:R-:W-:Y:S01]  /*17340*/  FFMA.FTZ R213, R14, UR4, R213 ;  /* 0x000000040ed57c23 */ /* 0x000fe200080100d5 */
[----:B------:R-:W-:Y:S01]  /*17350*/  FMNMX.FTZ R7, R218, R7, !PT ;  /* 0x00000007da077209 */ /* 0x000fe20007810000 */
[C---:B------:R-:W-:Y:S01]  /*17360*/  FFMA.FTZ R227, R14.reuse, UR4, R136 ;  /* 0x000000040ee37c23 */ /* 0x040fe20008010088 */
[----:B------:R-:W-:Y:S01]  /*17370*/  FMNMX.FTZ R137, R215, R137, !PT ;  /* 0x00000089d7897209 */ /* 0x000fe20007810000 */
[----:B------:R-:W2:Y:S01]  /*17380*/  I2F R4, R4 ;  /* 0x0000000400047306 */ /* 0x000ea20000201400 */
[----:B------:R-:W-:Y:S01]  /*17390*/  FMNMX.FTZ R6, R29, R6, !PT ;  /* 0x000000061d067209 */ /* 0x000fe20007810000 */
[----:B------:R-:W-:Y:S01]  /*173a0*/  FFMA.FTZ R249, R14, UR4, R142 ;  /* 0x000000040ef97c23 */ /* 0x000fe2000801008e */
[----:B------:R-:W-:Y:S01]  /*173b0*/  FMNMX.FTZ R2, R26, R2, !PT ;  /* 0x000000021a027209 */ /* 0x000fe20007810000 */
[----:B---3--:R-:W-:Y:S01]  /*173c0*/  FFMA.FTZ R220, R13, UR4, R45 ;  /* 0x000000040ddc7c23 */ /* 0x008fe2000801002d */
[----:B------:R-:W-:Y:S01]  /*173d0*/  FMNMX.FTZ R7, R219, R7, !PT ;  /* 0x00000007db077209 */ /* 0x000fe20007810000 */
[C---:B------:R-:W-:Y:S01]  /*173e0*/  FFMA.FTZ R225, R13.reuse, UR4, R43 ;  /* 0x000000040de17c23 */ /* 0x040fe2000801002b */
[----:B------:R-:W-:Y:S01]  /*173f0*/  FMNMX.FTZ R6, R28, R6, !PT ;  /* 0x000000061c067209 */ /* 0x000fe20007810000 */
[----:B------:R-:W-:Y:S01]  /*17400*/  FFMA.FTZ R234, R13, UR4, R133 ;  /* 0x000000040dea7c23 */ /* 0x000fe20008010085 */
[----:B------:R-:W-:Y:S01]  /*17410*/  FMNMX.FTZ R137, R220, R137, !PT ;  /* 0x00000089dc897209 */ /* 0x000fe20007810000 */
        /* <DEDUP_REMOVED lines=8> */
[C---:B------:R-:W-:Y:S01]  /*174a0*/  FFMA.FTZ R235, R10.reuse, UR4, R46 ;  /* 0x000000040aeb7c23 */ /* 0x040fe2000801002e */
[----:B------:R-:W-:Y:S01]  /*174b0*/  FMNMX.FTZ R137, R221, R137, !PT ;  /* 0x00000089dd897209 */ /* 0x000fe20007810000 */
[----:B------:R-:W1:Y:S01]  /*174c0*/  I2F R0, R0 ;  /* 0x0000000000007306 */ /* 0x000e620000201400 */
[----:B------:R-:W-:Y:S01]  /*174d0*/  FMNMX.FTZ R7, R213, R7, !PT ;  /* 0x00000007d5077209 */ /* 0x000fe20007810000 */
[----:B------:R-:W-:Y:S01]  /*174e0*/  FFMA.FTZ R251, R10, UR4, R134 ;  /* 0x000000040afb7c23 */ /* 0x000fe20008010086 */
[----:B------:R-:W-:Y:S01]  /*174f0*/  FMNMX.FTZ R137, R244, R137, !PT ;  /* 0x00000089f4897209 */ /* 0x000fe20007810000 */
[----:B--2---:R-:W-:Y:S01]  /*17500*/  FFMA.FTZ R51, R4, UR4, R40 ;  /* 0x0000000404337c23 */ /* 0x004fe20008010028 */
[----:B------:R-:W-:Y:S01]  /*17510*/  FMNMX.FTZ R6, R232, R6, !PT ;  /* 0x00000006e8067209 */ /* 0x000fe20007810000 */
[----:B------:R-:W-:Y:S01]  /*17520*/  FFMA.FTZ R56, R4, UR4, R39 ;  /* 0x0000000404387c23 */ /* 0x000fe20008010027 */
[----:B------:R-:W-:Y:S01]  /*17530*/  FMNMX.FTZ R2, R224, R2, !PT ;  /* 0x00000002e0027209 */ /* 0x000fe20007810000 */
[C---:B------:R-:W-:Y:S01]  /*17540*/  FFMA.FTZ R65, R4.reuse, UR4, R37 ;  /* 0x0000000404417c23 */ /* 0x040fe20008010025 */
[----:B------:R-:W-:Y:S01]  /*17550*/  FMNMX.FTZ R137, R51, R137, !PT ;  /* 0x0000008933897209 */ /* 0x000fe20007810000 */
[----:B------:R-:W-:Y:S01]  /*17560*/  FFMA.FTZ R35, R4, UR4, R57 ;  /* 0x0000000404237c23 */ /* 0x000fe20008010039 */
[----:B------:R-:W-:Y:S01]  /*17570*/  FMNMX.FTZ R6, R229, R6, !PT ;  /* 0x00000006e5067209 */ /* 0x000fe20007810000 */
[----:B------:R-:W-:Y:S01]  /*17580*/  LDSM.16.MT88.4 R36, [R238+0xc000] ;  /* 0x00c00000ee24783b */ /* 0x000fe20000004200 */
[----:B------:R-:W-:Y:S01]  /*17590*/  FMNMX.FTZ R7, R225, R7, !PT ;  /* 0x00000007e1077209 */ /* 0x000fe20007810000 */
[C---:B---3--:R-:W-:Y:S01]  /*175a0*/  FFMA.FTZ R47, R5.reuse, UR4, R32 ;  /* 0x00000004052f7c23 */ /* 0x048fe20008010020 */
[----:B------:R-:W-:Y:S01]  /*175b0*/  FMNMX.FTZ R2, R222, R2, !PT ;  /* 0x00000002de027209 */ /* 0x000fe20007810000 */
[C---:B------:R-:W-:Y:S01]  /*175c0*/  FFMA.FTZ R59, R5.reuse, UR4, R31 ;  /* 0x00000004053b7c23 */ /* 0x040fe2000801001f */
[----:B------:R-:W-:Y:S01]  /*175d0*/  FMNMX.FTZ R6, R230, R6, !PT ;  /* 0x00000006e6067209 */ /* 0x000fe20007810000 */
[----:B------:R-:W-:Y:S01]  /*175e0*/  FFMA.FTZ R141, R5, UR4, R141 ;  /* 0x00000004058d7c23 */ /* 0x000fe2000801008d */
[----:B------:R-:W-:Y:S01]  /*175f0*/  FMNMX.FTZ R137, R47, R137, !PT ;  /* 0x000000892f897209 */ /* 0x000fe20007810000 */
[----:B------:R-:W-:Y:S01]  /*17600*/  FFMA.FTZ R10, R5, UR4, R60 ;  /* 0x00000004050a7c23 */ /* 0x000fe2000801003c */
[----:B------:R-:W-:Y:S02]  /*17610*/  FMNMX.FTZ R7, R226, R7, !PT ;  /* 0x00000007e2077209 */ /* 0x000fe40007810000 */
[----:B------:R-:W-:Y:S01]  /*17620*/  FMNMX.FTZ R2, R228, R2, !PT ;  /* 0x00000002e4027209 */ /* 0x000fe20007810000 */
[----:B-1----:R-:W-:Y:S01]  /*17630*/  FFMA.FTZ R33, R0, UR4, R33 ;  /* 0x0000000400217c23 */ /* 0x002fe20008010021 */
[----:B------:R-:W-:Y:S01]  /*17640*/  FMNMX.FTZ R8, R212, R6, !PT ;  /* 0x00000006d4087209 */ /* 0x000fe20007810000 */
[----:B------:R-:W-:Y:S01]  /*17650*/  FFMA.FTZ R34, R0, UR4, R34 ;  /* 0x0000000400227c23 */ /* 0x000fe20008010022 */
[----:B------:R-:W-:Y:S01]  /*17660*/  FMNMX.FTZ R6, R66, R7, !PT ;  /* 0x0000000742067209 */ /* 0x000fe20007810000 */
[C---:B------:R-:W-:Y:S01]  /*17670*/  FFMA.FTZ R3, R0.reuse, UR4, R3 ;  /* 0x0000000400037c23 */ /* 0x040fe20008010003 */
[----:B------:R-:W-:Y:S01]  /*17680*/  FMNMX.FTZ R137, R33, R137, !PT ;  /* 0x0000008921897209 */ /* 0x000fe20007810000 */
[----:B------:R-:W-:Y:S01]  /*17690*/  FFMA.FTZ R9, R0, UR4, R61 ;  /* 0x0000000400097c23 */ /* 0x000fe2000801003d */
[----:B------:R-:W-:Y:S01]  /*176a0*/  FMNMX.FTZ R2, R231, R2, !PT ;  /* 0x00000002e7027209 */ /* 0x000fe20007810000 */
[----:B------:R-:W-:Y:S01]  /*176b0*/  STL [R1+0x38], R33 ;  /* 0x0000382101007387 */ /* 0x000fe20000100800 */
[----:B------:R-:W-:Y:S02]  /*176c0*/  FMNMX.FTZ R136, R56, R6, !PT ;  /* 0x0000000638887209 */ /* 0x000fe40007810000 */
[----:B------:R-:W-:Y:S01]  /*176d0*/  FMNMX.FTZ R2, R227, R2, !PT ;  /* 0x00000002e3027209 */ /* 0x000fe20007810000 */
[----:B------:R-:W1:Y:S01]  /*176e0*/  SHFL.BFLY PT, R7, R137, 0x2, 0x1f ;  /* 0x0c401f0089077f89 */ /* 0x000e6200000e0000 */
[----:B------:R-:W-:Y:S02]  /*176f0*/  FMNMX.FTZ R136, R59, R136, !PT ;  /* 0x000000883b887209 */ /* 0x000fe40007810000 */
[----:B------:R-:W-:Y:S02]  /*17700*/  FMNMX.FTZ R2, R234, R2, !PT ;  /* 0x00000002ea027209 */ /* 0x000fe40007810000 */
        /* <DEDUP_REMOVED lines=8> */
[----:B------:R-:W2:Y:S01]  /*17790*/  SHFL.BFLY PT, R8, R136, 0x2, 0x1f ;  /* 0x0c401f0088087f89 */ /* 0x000ea200000e0000 */
[----:B------:R-:W-:Y:S02]  /*177a0*/  FMNMX.FTZ R6, R251, R6, !PT ;  /* 0x00000006fb067209 */ /* 0x000fe40007810000 */
[----:B------:R-:W-:Y:S02]  /*177b0*/  FMNMX.FTZ R2, R141, R2, !PT ;  /* 0x000000028d027209 */ /* 0x000fe40007810000 */
[----:B------:R-:W-:Y:S02]  /*177c0*/  FMNMX.FTZ R4, R58, R6, !PT ;  /* 0x000000063a047209 */ /* 0x000fe40007810000 */
[----:B------:R-:W-:Y:S01]  /*177d0*/  FMNMX.FTZ R2, R3, R2, !PT ;  /* 0x0000000203027209 */ /* 0x000fe20007810000 */
[----:B------:R-:W-:Y:S01]  /*177e0*/  STL [R1+0x48], R9 ;  /* 0x0000480901007387 */ /* 0x000fe20000100800 */
[----:B-1----:R-:W-:Y:S02]  /*177f0*/  FMNMX.FTZ R137, R137, R7, !PT ;  /* 0x0000000789897209 */ /* 0x002fe40007810000 */
[----:B------:R-:W-:Y:S01]  /*17800*/  FMNMX.FTZ R5, R35, R4, !PT ;  /* 0x0000000423057209 */ /* 0x000fe20007810000 */
[----:B------:R-:W1:Y:S03]  /*17810*/  SHFL.BFLY PT, R0, R2, 0x2, 0x1f ;  /* 0x0c401f0002007f89 */ /* 0x000e6600000e0000 */
[----:B------:R-:W-:Y:S04]  /*17820*/  FMNMX.FTZ R5, R10, R5, !PT ;  /* 0x000000050a057209 */ /* 0x000fe80007810000 */
[----:B------:R-:W-:Y:S01]  /*17830*/  FMNMX.FTZ R5, R9, R5, !PT ;  /* 0x0000000509057209 */ /* 0x000fe20007810000 */
[----:B------:R-:W3:Y:S01]  /*17840*/  SHFL.BFLY PT, R7, R137, 0x1, 0x1f ;  /* 0x0c201f0089077f89 */ /* 0x000ee200000e0000 */
[----:B--2---:R-:W-:Y:S07]  /*17850*/  FMNMX.FTZ R136, R136, R8, !PT ;  /* 0x0000000888887209 */ /* 0x004fee0007810000 */
[----:B------:R-:W2:Y:S01]  /*17860*/  SHFL.BFLY PT, R6, R5, 0x2, 0x1f ;  /* 0x0c401f0005067f89 */ /* 0x000ea200000e0000 */
[----:B-1----:R-:W-:Y:S07]  /*17870*/  FMNMX.FTZ R2, R2, R0, !PT ;  /* 0x0000000002027209 */ /* 0x002fee0007810000 */
[----:B------:R-:W1:Y:S01]  /*17880*/  SHFL.BFLY PT, R8, R136, 0x1, 0x1f ;  /* 0x0c201f0088087f89 */ /* 0x000e6200000e0000 */
[----:B---3--:R-:W-:Y:S07]  /*17890*/  FMNMX.FTZ R137, R137, R7, !PT ;  /* 0x0000000789897209 */ /* 0x008fee0007810000 */
[----:B------:R-:W3:Y:S01]  /*178a0*/  SHFL.BFLY PT, R4, R2, 0x1, 0x1f ;  /* 0x0c201f0002047f89 */ /* 0x000ee200000e0000 */
[C---:B------:R-:W-:Y:S01]  /*178b0*/  FSETP.NEU.FTZ.AND P0, PT, R137.reuse, -INF , PT ;  /* 0xff8000008900780b */ /* 0x040fe20003f1d000 */
[----:B------:R-:W-:Y:S01]  /*178c0*/  FADD.FTZ R0, -R137, R132 ;  /* 0x0000008489007221 */ /* 0x000fe20000010100 */
[----:B--2---:R-:W-:Y:S03]  /*178d0*/  FMNMX.FTZ R5, R5, R6, !PT ;  /* 0x0000000605057209 */ /* 0x004fe60007810000 */
[----:B------:R-:W-:Y:S02]  /*178e0*/  FMUL.FTZ R0, R0, c[0x0][0x23c] ;  /* 0x00008f0000007a20 */ /* 0x000fe40000410000 */
[----:B------:R-:W-:Y:S02]  /*178f0*/  STL [R1+0xbc], R137 ;  /* 0x0000bc8901007387 */ /* 0x000fe40000100800 */
[----:B------:R2:W4:Y:S02]  /*17900*/  MUFU.EX2 R133, R0 ;  /* 0x0000000000857308 */ /* 0x0005240000000800 */
[----:B------:R-:W4:Y:S01]  /*17910*/  SHFL.BFLY PT, R135, R5, 0x1, 0x1f ;  /* 0x0c201f0005877f89 */ /* 0x000f2200000e0000 */
[----:B-1----:R-:W-:Y:S02]  /*17920*/  FMNMX.FTZ R136, R136, R8, !PT ;  /* 0x0000000888887209 */ /* 0x002fe40007810000 */
[----:B---3--:R-:W-:Y:S03]  /*17930*/  FMNMX.FTZ R134, R2, R4, !PT ;  /* 0x0000000402867209 */ /* 0x008fe60007810000 */
[----:B--2---:R-:W-:Y:S01]  /*17940*/  FADD.FTZ R0, -R136, R138 ;  /* 0x0000008a88007221 */ /* 0x004fe20000010100 */
[----:B----4-:R-:W-:Y:S01]  /*17950*/  FMNMX.FTZ R135, R5, R135, !PT ;  /* 0x0000008705877209 */ /* 0x010fe20007810000 */
[----:B------:R-:W-:Y:S02]  /*17960*/  FMUL.FTZ R138, R137, c[0x0][0x23c] ;  /* 0x00008f00898a7a20 */ /* 0x000fe40000410000 */
[----:B------:R-:W-:Y:S02]  /*17970*/  FMUL.FTZ R0, R0, c[0x0][0x23c] ;  /* 0x00008f0000007a20 */ /* 0x000fe40000410000 */
[----:B------:R-:W-:Y:S01]  /*17980*/  FMUL.FTZ R142, R135, c[0x0][0x23c] ;  /* 0x00008f00878e7a20 */ /* 0x000fe20000410000 */
[----:B------:R-:W-:Y:S01]  /*17990*/  FSEL R138, R138, RZ, P0 ;  /* 0x000000ff8a8a7208 */ /* 0x000fe20000000000 */
[----:B------:R1:W2:Y:S01]  /*179a0*/  MUFU.EX2 R132, R0 ;  /* 0x0000000000847308 */ /* 0x0002a20000000800 */
[----:B------:R-:W-:Y:S01]  /*179b0*/  FSETP.NEU.FTZ.AND P0, PT, R136, -INF , PT ;  /* 0xff8000008800780b */ /* 0x000fe20003f1d000 */
[----:B------:R-:W-:Y:S02]  /*179c0*/  FMUL.FTZ R32, R133, R172 ;  /* 0x000000ac85207220 */ /* 0x000fe40000410000 */
[--C-:B------:R-:W-:Y:S02]  /*179d0*/  FFMA.FTZ R4, R15, c[0x0][0x23c], -R138.reuse ;  /* 0x00008f000f047a23 */ /* 0x100fe4000001088a */
[--C-:B------:R-:W-:Y:S02]  /*179e0*/  FFMA.FTZ R5, R16, c[0x0][0x23c], -R138.reuse ;  /* 0x00008f0010057a23 */ /* 0x100fe4000001088a */
[----:B------:R-:W-:Y:S02]  /*179f0*/  FMUL.FTZ R16, R133, R156 ;  /* 0x0000009c85107220 */ /* 0x000fe40000410000 */
[----:B------:R3:W4:Y:S01]  /*17a00*/  MUFU.EX2 R9, R4 ;  /* 0x0000000400097308 */ /* 0x0007220000000800 */
[--C-:B------:R-:W-:Y:S02]  /*17a10*/  FFMA.FTZ R143, R143, c[0x0][0x23c], -R138.reuse ;  /* 0x00008f008f8f7a23 */ /* 0x100fe4000001088a */
[C---:B------:R-:W-:Y:S01]  /*17a20*/  FMUL.FTZ R33, R133.reuse, R173 ;  /* 0x000000ad85217220 */ /* 0x040fe20000410000 */
[----:B------:R-:W-:Y:S01]  /*17a30*/  MOV R173, R35 ;  /* 0x0000002300ad7202 */ /* 0x000fe20000000f00 */
[C---:B------:R-:W-:Y:S01]  /*17a40*/  FMUL.FTZ R48, R133.reuse, R188 ;  /* 0x000000bc85307220 */ /* 0x040fe20000410000 */
[----:B------:R-:W-:Y:S01]  /*17a50*/  MOV R188, R252 ;  /* 0x000000fc00bc7202 */ /* 0x000fe20000000f00 */
[C---:B------:R-:W-:Y:S02]  /*17a60*/  FMUL.FTZ R49, R133.reuse, R189 ;  /* 0x000000bd85317220 */ /* 0x040fe40000410000 */
[C---:B------:R-:W-:Y:S01]  /*17a70*/  FMUL.FTZ R64, R133.reuse, R204 ;  /* 0x000000cc85407220 */ /* 0x040fe20000410000 */
[----:B------:R-:W-:Y:S01]  /*17a80*/  MUFU.EX2 R242, R5 ;  /* 0x0000000500f27308 */ /* 0x000fe20000000800 */
[----:B------:R-:W-:Y:S01]  /*17a90*/  MOV R204, R66 ;  /* 0x0000004200cc7202 */ /* 0x000fe20000000f00 */
        /* <DEDUP_REMOVED lines=8> */
[----:B---3--:R-:W-:Y:S01]  /*17b20*/  FFMA.FTZ R4, R18, c[0x0][0x23c], -R138 ;  /* 0x00008f0012047a23 */ /* 0x008fe2000001088a */
[----:B----4-:R-:W-:Y:S01]  /*17b30*/  STL [R1+0x40], R9 ;  /* 0x0000400901007387 */ /* 0x010fe20000100800 */
[--C-:B------:R-:W-:Y:S02]  /*17b40*/  FFMA.FTZ R6, R20, c[0x0][0x23c], -R139.reuse ;  /* 0x00008f0014067a23 */ /* 0x100fe4000001088b */
[C---:B------:R-:W-:Y:S01]  /*17b50*/  FMUL.FTZ R18, R132.reuse, R158 ;  /* 0x0000009e84127220 */ /* 0x040fe20000410000 */
[----:B------:R-:W-:Y:S01]  /*17b60*/  STL [R1+0xc0], R136 ;  /* 0x0000c08801007387 */ /* 0x000fe20000100800 */
[C---:B------:R-:W-:Y:S01]  /*17b70*/  FMUL.FTZ R35, R132.reuse, R175 ;  /* 0x000000af84237220 */ /* 0x040fe20000410000 */
[----:B------:R-:W-:Y:S01]  /*17b80*/  MOV R175, R58 ;  /* 0x0000003a00af7202 */ /* 0x000fe20000000f00 */
[----:B------:R3:W-:Y:S01]  /*17b90*/  MUFU.EX2 R137, R4 ;  /* 0x0000000400897308 */ /* 0x0007e20000000800 */
[C---:B------:R-:W-:Y:S01]  /*17ba0*/  FMUL.FTZ R50, R132.reuse, R190 ;  /* 0x000000be84327220 */ /* 0x040fe20000410000 */
[----:B------:R-:W-:Y:S01]  /*17bb0*/  MOV R190, R59 ;  /* 0x0000003b00be7202 */ /* 0x000fe20000000f00 */
[C---:B------:R-:W-:Y:S02]  /*17bc0*/  FMUL.FTZ R66, R132.reuse, R206 ;  /* 0x000000ce84427220 */ /* 0x040fe40000410000 */
[C---:B------:R-:W-:Y:S02]  /*17bd0*/  FMUL.FTZ R69, R133.reuse, R69 ;  /* 0x0000004585457220 */ /* 0x040fe40000410000 */
[C---:B------:R-:W-:Y:S02]  /*17be0*/  FMUL.FTZ R70, R132.reuse, R70 ;  /* 0x0000004684467220 */ /* 0x040fe40000410000 */
[----:B------:R-:W-:Y:S01]  /*17bf0*/  FMUL.FTZ R71, R132, R71 ;  /* 0x0000004784477220 */ /* 0x000fe20000410000 */
[----:B------:R4:W-:Y:S01]  /*17c00*/  MUFU.EX2 R241, R6 ;  /* 0x0000000600f17308 */ /* 0x0009e20000000800 */
[C---:B------:R-:W-:Y:S02]  /*17c10*/  FMUL.FTZ R80, R133.reuse, R80 ;  /* 0x0000005085507220 */ /* 0x040fe40000410000 */
[----:B------:R-:W-:Y:S02]  /*17c20*/  FMUL.FTZ R81, R133, R81 ;  /* 0x0000005185517220 */ /* 0x000fe40000410000 */
[C---:B-1----:R-:W-:Y:S02]  /*17c30*/  FADD.FTZ R0, -R135.reuse, R140 ;  /* 0x0000008c87007221 */ /* 0x042fe40000010100 */
[----:B------:R-:W-:Y:S02]  /*17c40*/  FMUL.FTZ R140, R134, c[0x0][0x23c] ;  /* 0x00008f00868c7a20 */ /* 0x000fe40000410000 */
[----:B------:R-:W-:Y:S02]  /*17c50*/  FMUL.FTZ R0, R0, c[0x0][0x23c] ;  /* 0x00008f0000007a20 */ /* 0x000fe40000410000 */
[----:B--2---:R-:W-:Y:S01]  /*17c60*/  FMUL.FTZ R10, R2, R146 ;  /* 0x00000092020a7220 */ /* 0x004fe20000410000 */
[----:B------:R-:W-:Y:S01]  /*17c70*/  FSEL R140, R140, RZ, P0 ;  /* 0x000000ff8c8c7208 */ /* 0x000fe20000000000 */
[C---:B------:R-:W-:Y:S01]  /*17c80*/  FMUL.FTZ R11, R2.reuse, R147 ;  /* 0x00000093020b7220 */ /* 0x040fe20000410000 */
[----:B------:R-:W-:Y:S01]  /*17c90*/  FSETP.NEU.FTZ.AND P0, PT, R135, -INF , PT ;  /* 0xff8000008700780b */ /* 0x000fe20003f1d000 */
[----:B---3--:R-:W-:Y:S01]  /*17ca0*/  FFMA.FTZ R4, R17, c[0x0][0x23c], -R138 ;  /* 0x00008f0011047a23 */ /* 0x008fe2000001088a */
[----:B------:R-:W1:Y:S01]  /*17cb0*/  MUFU.EX2 R0, R0 ;  /* 0x0000000000007308 */ /* 0x000e620000000800 */
[----:B------:R-:W-:Y:S01]  /*17cc0*/  FMUL.FTZ R14, R2, R154 ;  /* 0x0000009a020e7220 */ /* 0x000fe20000410000 */
[----:B------:R-:W-:Y:S01]  /*17cd0*/  FSEL R142, R142, RZ, P0 ;  /* 0x000000ff8e8e7208 */ /* 0x000fe20000000000 */
[----:B------:R-:W-:Y:S02]  /*17ce0*/  FMUL.FTZ R15, R2, R155 ;  /* 0x0000009b020f7220 */ /* 0x000fe40000410000 */
[----:B------:R-:W-:Y:S02]  /*17cf0*/  FMUL.FTZ R17, R133, R157 ;  /* 0x0000009d85117220 */ /* 0x000fe40000410000 */
[----:B------:R-:W-:Y:S02]  /*17d00*/  FFMA.FTZ R8, R30, c[0x0][0x23c], -R142 ;  /* 0x00008f001e087a23 */ /* 0x000fe4000001088e */
[----:B----4-:R-:W-:Y:S01]  /*17d10*/  FMUL.FTZ R6, R132, R150 ;  /* 0x0000009684067220 */ /* 0x010fe20000410000 */
[----:B------:R-:W2:Y:S01]  /*17d20*/  MUFU.EX2 R246, R4 ;  /* 0x0000000400f67308 */ /* 0x000ea20000000800 */
[C---:B------:R-:W-:Y:S02]  /*17d30*/  FMUL.FTZ R30, R2.reuse, R170 ;  /* 0x000000aa021e7220 */ /* 0x040fe40000410000 */
[C---:B------:R-:W-:Y:S02]  /*17d40*/  FMUL.FTZ R31, R2.reuse, R171 ;  /* 0x000000ab021f7220 */ /* 0x040fe40000410000 */
[C---:B------:R-:W-:Y:S02]  /*17d50*/  FMUL.FTZ R42, R2.reuse, R182 ;  /* 0x000000b6022a7220 */ /* 0x040fe40000410000 */
[C---:B------:R-:W-:Y:S02]  /*17d60*/  FMUL.FTZ R43, R2.reuse, R183 ;  /* 0x000000b7022b7220 */ /* 0x040fe40000410000 */
[C---:B------:R-:W-:Y:S01]  /*17d70*/  FMUL.FTZ R46, R2.reuse, R186 ;  /* 0x000000ba022e7220 */ /* 0x040fe20000410000 */
[----:B------:R3:W-:Y:S01]  /*17d80*/  MUFU.EX2 R247, R8 ;  /* 0x0000000800f77308 */ /* 0x0007e20000000800 */
[C---:B------:R-:W-:Y:S02]  /*17d90*/  FMUL.FTZ R58, R2.reuse, R198 ;  /* 0x000000c6023a7220 */ /* 0x040fe40000410000 */
[----:B------:R-:W-:Y:S02]  /*17da0*/  FMUL.FTZ R62, R2, R202 ;  /* 0x000000ca023e7220 */ /* 0x000fe40000410000 */
[C---:B-1----:R-:W-:Y:S02]  /*17db0*/  FMUL.FTZ R12, R0.reuse, R152 ;  /* 0x00000098000c7220 */ /* 0x042fe40000410000 */
[C---:B------:R-:W-:Y:S02]  /*17dc0*/  FMUL.FTZ R13, R0.reuse, R153 ;  /* 0x00000099000d7220 */ /* 0x040fe40000410000 */
[C---:B------:R-:W-:Y:S01]  /*17dd0*/  FMUL.FTZ R40, R0.reuse, R180 ;  /* 0x000000b400287220 */ /* 0x040fe20000410000 */
[----:B------:R-:W-:Y:S01]  /*17de0*/  LDSM.16.MT88.4 R152, [R239+0xc000] ;  /* 0x00c00000ef98783b */ /* 0x000fe20000004200 */
[C---:B------:R-:W-:Y:S02]  /*17df0*/  FMUL.FTZ R41, R0.reuse, R181 ;  /* 0x000000b500297220 */ /* 0x040fe40000410000 */
[----:B------:R-:W-:Y:S01]  /*17e00*/  FMUL.FTZ R44, R0, R184 ;  /* 0x000000b8002c7220 */ /* 0x000fe20000410000 */
[----:B--2---:R-:W-:Y:S01]  /*17e10*/  F2FP.BF16.PACK_AB R150, R242, R246 ;  /* 0x000000f6f296723e */ /* 0x004fe200000010ff */
[--C-:B------:R-:W-:Y:S02]  /*17e20*/  FFMA.FTZ R4, R19, c[0x0][0x23c], -R139.reuse ;  /* 0x00008f0013047a23 */ /* 0x100fe4000001088b */
[----:B------:R-:W-:Y:S02]  /*17e30*/  FMUL.FTZ R19, R132, R159 ;  /* 0x0000009f84137220 */ /* 0x000fe40000410000 */
[----:B------:R-:W1:Y:S01]  /*17e40*/  MUFU.EX2 R5, R4 ;  /* 0x0000000400057308 */ /* 0x000e620000000800 */
[----:B------:R-:W-:Y:S01]  /*17e50*/  FMUL.FTZ R45, R0, R185 ;  /* 0x000000b9002d7220 */ /* 0x000fe20000410000 */
[----:B------:R-:W-:Y:S01]  /*17e60*/  MOV R185, R65 ;  /* 0x0000004100b97202 */ /* 0x000fe20000000f00 */
[----:B------:R-:W-:Y:S01]  /*17e70*/  FMUL.FTZ R59, R2, R199 ;  /* 0x000000c7023b7220 */ /* 0x000fe20000410000 */
[----:B------:R-:W-:Y:S01]  /*17e80*/  LDSM.16.MT88.4 R156, [R237+0xe000] ;  /* 0x00e00000ed9c783b */ /* 0x000fe20000004200 */
[----:B---3--:R-:W-:Y:S02]  /*17e90*/  FMUL.FTZ R8, R0, R144 ;  /* 0x0000009000087220 */ /* 0x008fe40000410000 */
[----:B------:R-:W-:Y:S02]  /*17ea0*/  FMUL.FTZ R63, R2, R203 ;  /* 0x000000cb023f7220 */ /* 0x000fe40000410000 */
[C---:B------:R-:W-:Y:S02]  /*17eb0*/  FMUL.FTZ R60, R0.reuse, R200 ;  /* 0x000000c8003c7220 */ /* 0x040fe40000410000 */
[C---:B------:R-:W-:Y:S02]  /*17ec0*/  FMUL.FTZ R65, R133.reuse, R205 ;  /* 0x000000cd85417220 */ /* 0x040fe40000410000 */
[----:B------:R-:W-:Y:S02]  /*17ed0*/  FMUL.FTZ R61, R0, R201 ;  /* 0x000000c9003d7220 */ /* 0x000fe40000410000 */
[C---:B------:R-:W-:Y:S02]  /*17ee0*/  FMUL.FTZ R74, R2.reuse, R74 ;  /* 0x0000004a024a7220 */ /* 0x040fe40000410000 */
[----:B------:R-:W-:Y:S02]  /*17ef0*/  FMUL.FTZ R75, R2, R75 ;  /* 0x0000004b024b7220 */ /* 0x000fe40000410000 */
[C---:B------:R-:W-:Y:S02]  /*17f00*/  FMUL.FTZ R72, R0.reuse, R72 ;  /* 0x0000004800487220 */ /* 0x040fe40000410000 */
[----:B------:R-:W-:Y:S02]  /*17f10*/  FMUL.FTZ R73, R0, R73 ;  /* 0x0000004900497220 */ /* 0x000fe40000410000 */
[----:B------:R-:W-:Y:S01]  /*17f20*/  FMUL.FTZ R78, R2, R78 ;  /* 0x0000004e024e7220 */ /* 0x000fe20000410000 */
[----:B-1----:R1:W-:Y:S01]  /*17f30*/  STL [R1+0x3c], R5 ;  /* 0x00003c0501007387 */ /* 0x0023e20000100800 */
[--C-:B------:R-:W-:Y:S02]  /*17f40*/  FFMA.FTZ R4, R22, c[0x0][0x23c], -R139.reuse ;  /* 0x00008f0016047a23 */ /* 0x100fe4000001088b */
[----:B------:R-:W-:Y:S01]  /*17f50*/  FMUL.FTZ R79, R2, R79 ;  /* 0x0000004f024f7220 */ /* 0x000fe20000410000 */
[----:B------:R-:W-:Y:S01]  /*17f60*/  STL [R1+0xc4], R134 ;  /* 0x0000c48601007387 */ /* 0x000fe20000100800 */
[----:B------:R2:W-:Y:S01]  /*17f70*/  MUFU.EX2 R248, R4 ;  /* 0x0000000400f87308 */ /* 0x0005e20000000800 */
[C---:B------:R-:W-:Y:S02]  /*17f80*/  FMUL.FTZ R76, R0.reuse, R76 ;  /* 0x0000004c004c7220 */ /* 0x040fe40000410000 */
[----:B------:R3:W-:Y:S01]  /*17f90*/  STL [R1+0xc8], R135 ;  /* 0x0000c88701007387 */ /* 0x0007e20000100800 */
        /* <DEDUP_REMOVED lines=8> */
[--C-:B-1----:R-:W-:Y:S02]  /*18020*/  FFMA.FTZ R5, R23, c[0x0][0x23c], -R140.reuse ;  /* 0x00008f0017057a23 */ /* 0x102fe4000001088c */
[----:B------:R-:W-:Y:S02]  /*18030*/  FMUL.FTZ R91, R2, R91 ;  /* 0x0000005b025b7220 */ /* 0x000fe40000410000 */
[--C-:B--2---:R-:W-:Y:S01]  /*18040*/  FFMA.FTZ R4, R21, c[0x0][0x23c], -R139.reuse ;  /* 0x00008f0015047a23 */ /* 0x104fe2000001088b */
[----:B------:R1:W-:Y:S01]  /*18050*/  MUFU.EX2 R34, R5 ;  /* 0x0000000500227308 */ /* 0x0003e20000000800 */
[----:B------:R-:W2:Y:S01]  /*18060*/  LDSM.16.MT88.4 R20, [R237+0xc000] ;  /* 0x00c00000ed14783b */ /* 0x000ea20000004200 */
[C---:B------:R-:W-:Y:S02]  /*18070*/  FMUL.FTZ R88, R0.reuse, R88 ;  /* 0x0000005800587220 */ /* 0x040fe40000410000 */
[----:B------:R-:W-:Y:S02]  /*18080*/  FMUL.FTZ R89, R0, R89 ;  /* 0x0000005900597220 */ /* 0x000fe40000410000 */
[C---:B------:R-:W-:Y:S02]  /*18090*/  FMUL.FTZ R94, R2.reuse, R94 ;  /* 0x0000005e025e7220 */ /* 0x040fe40000410000 */
[----:B------:R-:W-:Y:S01]  /*180a0*/  FMUL.FTZ R95, R2, R95 ;  /* 0x0000005f025f7220 */ /* 0x000fe20000410000 */
[----:B---3--:R-:W3:Y:S01]  /*180b0*/  LDL.LU R135, [R1+0x3c] ;  /* 0x00003c0001877983 */ /* 0x008ee20000300800 */
[----:B------:R4:W4:Y:S01]  /*180c0*/  MUFU.EX2 R245, R4 ;  /* 0x0000000400f57308 */ /* 0x0009220000000800 */
[C---:B------:R-:W-:Y:S02]  /*180d0*/  FMUL.FTZ R92, R0.reuse, R92 ;  /* 0x0000005c005c7220 */ /* 0x040fe40000410000 */
[----:B------:R-:W2:Y:S01]  /*180e0*/  LDL.LU R172, [R1+0x4c] ;  /* 0x00004c0001ac7983 */ /* 0x000ea20000300800 */
[----:B------:R-:W-:Y:S02]  /*180f0*/  FMUL.FTZ R93, R0, R93 ;  /* 0x0000005d005d7220 */ /* 0x000fe40000410000 */
[C---:B------:R-:W-:Y:S01]  /*18100*/  FMUL.FTZ R96, R133.reuse, R96 ;  /* 0x0000006085607220 */ /* 0x040fe20000410000 */
[----:B------:R-:W2:Y:S01]  /*18110*/  LDL.LU R205, [R1+0x38] ;  /* 0x0000380001cd7983 */ /* 0x000ea20000300800 */
[C---:B------:R-:W-:Y:S02]  /*18120*/  FMUL.FTZ R97, R133.reuse, R97 ;  /* 0x0000006185617220 */ /* 0x040fe40000410000 */
[C---:B------:R-:W-:Y:S02]  /*18130*/  FMUL.FTZ R98, R132.reuse, R98 ;  /* 0x0000006284627220 */ /* 0x040fe40000410000 */
[C---:B------:R-:W-:Y:S02]  /*18140*/  FMUL.FTZ R99, R132.reuse, R99 ;  /* 0x0000006384637220 */ /* 0x040fe40000410000 */
[C---:B-1----:R-:W-:Y:S02]  /*18150*/  FMUL.FTZ R5, R133.reuse, R149 ;  /* 0x0000009585057220 */ /* 0x042fe40000410000 */
[C---:B------:R-:W-:Y:S02]  /*18160*/  FMUL.FTZ R100, R133.reuse, R100 ;  /* 0x0000006485647220 */ /* 0x040fe40000410000 */
[----:B------:R-:W-:Y:S02]  /*18170*/  FMUL.FTZ R101, R133, R101 ;  /* 0x0000006585657220 */ /* 0x000fe40000410000 */
[C---:B------:R-:W-:Y:S02]  /*18180*/  FMUL.FTZ R102, R132.reuse, R102 ;  /* 0x0000006684667220 */ /* 0x040fe40000410000 */
[----:B------:R-:W-:Y:S02]  /*18190*/  FMUL.FTZ R103, R132, R103 ;  /* 0x0000006784677220 */ /* 0x000fe40000410000 */
[--C-:B----4-:R-:W-:Y:S01]  /*181a0*/  FFMA.FTZ R4, R27, c[0x0][0x23c], -R140.reuse ;  /* 0x00008f001b047a23 */ /* 0x110fe2000001088c */
[----:B------:R-:W-:Y:S01]  /*181b0*/  F2FP.BF16.PACK_AB R151, R241, R245 ;  /* 0x000000f5f197723e */ /* 0x000fe200000010ff */
[C---:B------:R-:W-:Y:S02]  /*181c0*/  FMUL.FTZ R27, R2.reuse, R167 ;  /* 0x000000a7021b7220 */ /* 0x040fe40000410000 */
[----:B------:R1:W-:Y:S01]  /*181d0*/  MUFU.EX2 R136, R4 ;  /* 0x0000000400887308 */ /* 0x0003e20000000800 */
        /* <DEDUP_REMOVED lines=10> */
[C---:B------:R-:W-:Y:S02]  /*18280*/  FMUL.FTZ R114, R132.reuse, R114 ;  /* 0x0000007284727220 */ /* 0x040fe40000410000 */
[----:B------:R-:W-:Y:S02]  /*18290*/  FMUL.FTZ R115, R132, R115 ;  /* 0x0000007384737220 */ /* 0x000fe40000410000 */
[--C-:B-1----:R-:W-:Y:S02]  /*182a0*/  FFMA.FTZ R4, R26, c[0x0][0x23c], -R140.reuse ;  /* 0x00008f001a047a23 */ /* 0x102fe4000001088c */
[----:B------:R-:W-:Y:S02]  /*182b0*/  FMUL.FTZ R26, R2, R166 ;  /* 0x000000a6021a7220 */ /* 0x000fe40000410000 */
[----:B------:R1:W-:Y:S01]  /*182c0*/  MUFU.EX2 R57, R4 ;  /* 0x0000000400397308 */ /* 0x0003e20000000800 */
[C---:B------:R-:W-:Y:S02]  /*182d0*/  FMUL.FTZ R116, R133.reuse, R116 ;  /* 0x0000007485747220 */ /* 0x040fe40000410000 */
[----:B------:R-:W-:Y:S02]  /*182e0*/  FMUL.FTZ R117, R133, R117 ;  /* 0x0000007585757220 */ /* 0x000fe40000410000 */
[C---:B------:R-:W-:Y:S02]  /*182f0*/  FMUL.FTZ R118, R132.reuse, R118 ;  /* 0x0000007684767220 */ /* 0x040fe40000410000 */
[----:B------:R-:W-:Y:S02]  /*18300*/  FMUL.FTZ R119, R132, R119 ;  /* 0x0000007784777220 */ /* 0x000fe40000410000 */
[C---:B------:R-:W-:Y:S01]  /*18310*/  FMUL.FTZ R122, R2.reuse, R122 ;  /* 0x0000007a027a7220 */ /* 0x040fe20000410000 */
[----:B------:R4:W-:Y:S01]  /*18320*/  MUFU.EX2 R166, R143 ;  /* 0x0000008f00a67308 */ /* 0x0009e20000000800 */
[----:B------:R-:W-:Y:S02]  /*18330*/  FMUL.FTZ R123, R2, R123 ;  /* 0x0000007b027b7220 */ /* 0x000fe40000410000 */
[C---:B------:R-:W-:Y:S02]  /*18340*/  FMUL.FTZ R120, R0.reuse, R120 ;  /* 0x0000007800787220 */ /* 0x040fe40000410000 */
[----:B------:R-:W-:Y:S02]  /*18350*/  FMUL.FTZ R121, R0, R121 ;  /* 0x0000007900797220 */ /* 0x000fe40000410000 */
[C---:B------:R-:W-:Y:S02]  /*18360*/  FMUL.FTZ R126, R2.reuse, R126 ;  /* 0x0000007e027e7220 */ /* 0x040fe40000410000 */
[----:B------:R-:W-:Y:S02]  /*18370*/  FMUL.FTZ R127, R2, R127 ;  /* 0x0000007f027f7220 */ /* 0x000fe40000410000 */
[C---:B------:R-:W-:Y:S02]  /*18380*/  FMUL.FTZ R124, R0.reuse, R124 ;  /* 0x0000007c007c7220 */ /* 0x040fe40000410000 */
[C---:B------:R-:W-:Y:S02]  /*18390*/  FMUL.FTZ R125, R0.reuse, R125 ;  /* 0x0000007d007d7220 */ /* 0x040fe40000410000 */
[----:B-1----:R-:W-:Y:S02]  /*183a0*/  FFMA.FTZ R4, R25, c[0x0][0x23c], -R140 ;  /* 0x00008f0019047a23 */ /* 0x002fe4000001088c */
[----:B------:R-:W-:Y:S02]  /*183b0*/  FMUL.FTZ R25, R0, R165 ;  /* 0x000000a500197220 */ /* 0x000fe40000410000 */
[----:B------:R1:W1:Y:S01]  /*183c0*/  MUFU.EX2 R243, R4 ;  /* 0x0000000400f37308 */ /* 0x0002620000000800 */
[C---:B------:R-:W-:Y:S02]  /*183d0*/  FMUL.FTZ R128, R133.reuse, R128 ;  /* 0x0000008085807220 */ /* 0x040fe40000410000 */
[----:B------:R-:W-:Y:S02]  /*183e0*/  FMUL.FTZ R129, R133, R129 ;  /* 0x0000008185817220 */ /* 0x000fe40000410000 */
[----:B----4-:R-:W-:Y:S01]  /*183f0*/  FFMA.FTZ R143, R208, c[0x0][0x23c], -R138 ;  /* 0x00008f00d08f7a23 */ /* 0x010fe2000001088a */
[----:B------:R-:W-:Y:S01]  /*18400*/  MOV R208, R244 ;  /* 0x000000f400d07202 */ /* 0x000fe20000000f00 */
[C---:B------:R-:W-:Y:S02]  /*18410*/  FMUL.FTZ R130, R132.reuse, R130 ;  /* 0x0000008284827220 */ /* 0x040fe40000410000 */
[----:B------:R-:W-:Y:S02]  /*18420*/  FMUL.FTZ R131, R132, R131 ;  /* 0x0000008384837220 */ /* 0x000fe40000410000 */
[----:B------:R-:W-:Y:S02]  /*18430*/  FFMA.FTZ R141, R141, c[0x0][0x23c], -R140 ;  /* 0x00008f008d8d7a23 */ /* 0x000fe4000001088c */
[----:B-1----:R-:W-:Y:S01]  /*18440*/  FFMA.FTZ R4, R24, c[0x0][0x23c], -R142 ;  /* 0x00008f0018047a23 */ /* 0x002fe2000001088e */
[----:B------:R-:W-:Y:S01]  /*18450*/  F2FP.BF16.PACK_AB R147, R243, R57 ;  /* 0x00000039f393723e */ /* 0x000fe200000010ff */
[C---:B------:R-:W-:Y:S02]  /*18460*/  FMUL.FTZ R24, R0.reuse, R164 ;  /* 0x000000a400187220 */ /* 0x040fe40000410000 */
[----:B------:R1:W4:Y:S01]  /*18470*/  MUFU.EX2 R134, R4 ;  /* 0x0000000400867308 */ /* 0x0003220000000800 */
[----:B------:R-:W-:Y:S09]  /*18480*/  FFMA.FTZ R164, R221, c[0x0][0x23c], -R138 ;  /* 0x00008f00dda47a23 */ /* 0x000ff2000001088a */
[----:B------:R4:W-:Y:S01]  /*18490*/  MUFU.EX2 R186, R164 ;  /* 0x000000a400ba7308 */ /* 0x0009e20000000800 */
[--C-:B-1----:R-:W-:Y:S01]  /*184a0*/  FFMA.FTZ R4, R29, c[0x0][0x23c], -R142.reuse ;  /* 0x00008f001d047a23 */ /* 0x102fe2000001088e */
[----:B----4-:R-:W-:Y:S01]  /*184b0*/  F2FP.BF16.PACK_AB R144, R247, R134 ;  /* 0x00000086f790723e */ /* 0x010fe200000010ff */
[----:B------:R-:W-:Y:S07]  /*184c0*/  FMUL.FTZ R29, R0, R169 ;  /* 0x000000a9001d7220 */ /* 0x000fee0000410000 */
[----:B------:R1:W4:Y:S01]  /*184d0*/  MUFU.EX2 R67, R4 ;  /* 0x0000000400437308 */ /* 0x0003220000000800 */
[--C-:B------:R-:W-:Y:S09]  /*184e0*/  FFMA.FTZ R164, R226, c[0x0][0x23c], -R139.reuse ;  /* 0x00008f00e2a47a23 */ /* 0x100ff2000001088b */
[----:B------:R-:W-:Y:S01]  /*184f0*/  MUFU.EX2 R181, R164 ;  /* 0x000000a400b57308 */ /* 0x000fe20000000800 */
[----:B-1----:R-:W-:Y:S01]  /*18500*/  FFMA.FTZ R4, R28, c[0x0][0x23c], -R142 ;  /* 0x00008f001c047a23 */ /* 0x002fe2000001088e */
[----:B----4-:R-:W-:Y:S01]  /*18510*/  MOV R183, R67 ;  /* 0x0000004300b77202 */ /* 0x010fe20000000f00 */
[C---:B------:R-:W-:Y:S07]  /*18520*/  FMUL.FTZ R28, R0.reuse, R168 ;  /* 0x000000a8001c7220 */ /* 0x040fee0000410000 */
[----:B------:R1:W4:Y:S02]  /*18530*/  MUFU.EX2 R236, R4 ;  /* 0x0000000400ec7308 */ /* 0x0003240000000800 */
[----:B-1----:R-:W-:Y:S01]  /*18540*/  FMUL.FTZ R4, R133, R148 ;  /* 0x0000009485047220 */ /* 0x002fe20000410000 */
[----:B------:R-:W-:Y:S01]  /*18550*/  F2FP.BF16.PACK_AB R148, R137, R9 ;  /* 0x000000098994723e */ /* 0x000fe200000010ff */
[----:B------:R-:W-:Y:S01]  /*18560*/  FMUL.FTZ R9, R0, R145 ;  /* 0x0000009100097220 */ /* 0x000fe20000410000 */
[----:B------:R-:W-:Y:S02]  /*18570*/  F2FP.BF16.PACK_AB R145, R136, R34 ;  /* 0x000000228891723e */ /* 0x000fe400000010ff */
[----:B----4-:R-:W-:Y:S01]  /*18580*/  F2FP.BF16.PACK_AB R146, R236, R67 ;  /* 0x00000043ec92723e */ /* 0x010fe200000010ff */
[----:B------:R-:W-:Y:S01]  /*18590*/  FMUL.FTZ R67, R132, R207 ;  /* 0x000000cf84437220 */ /* 0x000fe20000410000 */
[----:B---3--:R-:W-:Y:S07]  /*185a0*/  F2FP.BF16.PACK_AB R149, R248, R135 ;  /* 0x00000087f895723e */ /* 0x008fee00000010ff */
[-C--:B--2---:R-:W-:Y:S08]  /*185b0*/  HMMA.16816.F32.BF16 R4, R148, R20.reuse, R4 ;  /* 0x000000149404723c */ /* 0x084ff00000041804 */
[C---:B------:R-:W-:Y:S07]  /*185c0*/  HMMA.16816.F32.BF16 R8, R144.reuse, R20, R8 ;  /* 0x000000149008723c */ /* 0x040fee0000041808 */
[C---:B------:R-:W-:Y:S01]  /*185d0*/  FMUL.FTZ R20, R133.reuse, R160 ;  /* 0x000000a085147220 */ /* 0x040fe20000410000 */
[-C--:B------:R-:W-:Y:S01]  /*185e0*/  HMMA.16816.F32.BF16 R12, R144, R22.reuse, R12 ;  /* 0x00000016900c723c */ /* 0x080fe2000004180c */
[----:B------:R-:W-:Y:S03]  /*185f0*/  MOV R160, R51 ;  /* 0x0000003300a07202 */ /* 0x000fe60000000f00 */
[C---:B------:R-:W-:Y:S01]  /*18600*/  FMUL.FTZ R21, R133.reuse, R161 ;  /* 0x000000a185157220 */ /* 0x040fe20000410000 */
[----:B------:R-:W-:Y:S01]  /*18610*/  MOV R161, R34 ;  /* 0x0000002200a17202 */ /* 0x000fe20000000f00 */
[C---:B------:R-:W-:Y:S01]  /*18620*/  FMUL.FTZ R34, R132.reuse, R174 ;  /* 0x000000ae84227220 */ /* 0x040fe20000410000 */
[----:B------:R-:W-:Y:S01]  /*18630*/  MOV R174, R57 ;  /* 0x0000003900ae7202 */ /* 0x000fe20000000f00 */
[C---:B------:R-:W-:Y:S01]  /*18640*/  HMMA.16816.F32.BF16 R16, R148.reuse, R22, R16 ;  /* 0x000000169410723c */ /* 0x040fe20000041810 */
[----:B------:R-:W-:Y:S03]  /*18650*/  FMUL.FTZ R51, R132, R191 ;  /* 0x000000bf84337220 */ /* 0x000fe60000410000 */
[C---:B------:R-:W-:Y:S01]  /*18660*/  FMUL.FTZ R57, R0.reuse, R197 ;  /* 0x000000c500397220 */ /* 0x040fe20000410000 */
[----:B------:R-:W-:Y:S01]  /*18670*/  MOV R191, R56 ;  /* 0x0000003800bf7202 */ /* 0x000fe20000000f00 */
[----:B------:R-:W-:Y:S01]  /*18680*/  FMUL.FTZ R56, R0, R196 ;  /* 0x000000c400387220 */ /* 0x000fe20000410000 */
[----:B------:R-:W-:Y:S01]  /*18690*/  MOV R189, R161 ;  /* 0x000000a100bd7202 */ /* 0x000fe20000000f00 */
[C---:B------:R-:W-:Y:S01]  /*186a0*/  FMUL.FTZ R23, R132.reuse, R163 ;  /* 0x000000a384177220 */ /* 0x040fe20000410000 */
[----:B------:R-:W-:Y:S03]  /*186b0*/  MOV R207, R160 ;  /* 0x000000a000cf7202 */ /* 0x000fe60000000f00 */
[----:B------:R-:W-:Y:S01]  /*186c0*/  FMUL.FTZ R22, R132, R162 ;  /* 0x000000a284167220 */ /* 0x000fe20000410000 */
[----:B------:R-:W-:Y:S01]  /*186d0*/  MOV R162, R47 ;  /* 0x0000002f00a27202 */ /* 0x000fe20000000f00 */
[----:B------:R-:W-:Y:S03]  /*186e0*/  FMUL.FTZ R47, R2, R187 ;  /* 0x000000bb022f7220 */ /* 0x000fe60000410000 */
[----:B------:R-:W-:Y:S02]  /*186f0*/  MOV R206, R162 ;  /* 0x000000a200ce7202 */ /* 0x000fe40000000f00 */
[-C--:B------:R-:W-:Y:S01]  /*18700*/  HMMA.16816.F32.BF16 R20, R148, R36.reuse, R20 ;  /* 0x000000249414723c */ /* 0x080fe20000041814 */
[----:B------:R-:W-:Y:S07]  /*18710*/  LDSM.16.MT88.4 R160, [R240+0xc800] ;  /* 0x00c80000f0a0783b */ /* 0x000fee0000004200 */
[C---:B------:R-:W-:Y:S07]  /*18720*/  HMMA.16816.F32.BF16 R24, R144.reuse, R36, R24 ;  /* 0x000000249018723c */ /* 0x040fee0000041818 */
[C---:B------:R-:W-:Y:S01]  /*18730*/  FMUL.FTZ R36, R133.reuse, R176 ;  /* 0x000000b085247220 */ /* 0x040fe20000410000 */
[-C--:B------:R-:W-:Y:S01]  /*18740*/  HMMA.16816.F32.BF16 R28, R144, R38.reuse, R28 ;  /* 0x00000026901c723c */ /* 0x080fe2000004181c */
[----:B------:R-:W-:Y:S02]  /*18750*/  FMUL.FTZ R37, R133, R177 ;  /* 0x000000b185257220 */ /* 0x000fe40000410000 */
[----:B------:R1:W2:Y:S05]  /*18760*/  MUFU.EX2 R177, R143 ;  /* 0x0000008f00b17308 */ /* 0x0002aa0000000800 */
[C---:B------:R-:W-:Y:S07]  /*18770*/  HMMA.16816.F32.BF16 R32, R148.reuse, R38, R32 ;  /* 0x000000269420723c */ /* 0x040fee0000041820 */
[C---:B------:R-:W-:Y:S02]  /*18780*/  FMUL.FTZ R38, R132.reuse, R178 ;  /* 0x000000b284267220 */ /* 0x040fe40000410000 */
[C---:B------:R-:W-:Y:S07]  /*18790*/  FMUL.FTZ R39, R132.reuse, R179 ;  /* 0x000000b384277220 */ /* 0x040fee0000410000 */
[-C--:B------:R-:W-:Y:S01]  /*187a0*/  HMMA.16816.F32.BF16 R36, R148, R52.reuse, R36 ;  /* 0x000000349424723c */ /* 0x080fe20000041824 */
[--C-:B-1----:R-:W-:Y:S07]  /*187b0*/  FFMA.FTZ R143, R209, c[0x0][0x23c], -R138.reuse ;  /* 0x00008f00d18f7a23 */ /* 0x102fee000001088a */
[C---:B------:R-:W-:Y:S07]  /*187c0*/  HMMA.16816.F32.BF16 R40, R144.reuse, R52, R40 ;  /* 0x000000349028723c */ /* 0x040fee0000041828 */
[C---:B------:R-:W-:Y:S01]  /*187d0*/  FMUL.FTZ R53, R133.reuse, R193 ;  /* 0x000000c185357220 */ /* 0x040fe20000410000 */
[-C--:B------:R-:W-:Y:S01]  /*187e0*/  HMMA.16816.F32.BF16 R44, R144, R54.reuse, R44 ;  /* 0x00000036902c723c */ /* 0x080fe2000004182c */
[----:B------:R-:W-:Y:S07]  /*187f0*/  FMUL.FTZ R52, R133, R192 ;  /* 0x000000c085347220 */ /* 0x000fee0000410000 */
[C---:B------:R-:W-:Y:S07]  /*18800*/  HMMA.16816.F32.BF16 R48, R148.reuse, R54, R48 ;  /* 0x000000369430723c */ /* 0x040fee0000041830 */
[C---:B------:R-:W-:Y:S02]  /*18810*/  FMUL.FTZ R54, R132.reuse, R194 ;  /* 0x000000c284367220 */ /* 0x040fe40000410000 */
[----:B------:R1:W-:Y:S03]  /*18820*/  MUFU.EX2 R194, R143 ;  /* 0x0000008f00c27308 */ /* 0x0003e60000000800 */
[----:B------:R-:W-:Y:S07]  /*18830*/  FMUL.FTZ R55, R132, R195 ;  /* 0x000000c384377220 */ /* 0x000fee0000410000 */
[-C--:B------:R-:W-:Y:S08]  /*18840*/  HMMA.16816.F32.BF16 R52, R148, R152.reuse, R52 ;  /* 0x000000989434723c */ /* 0x080ff00000041834 */
[C---:B------:R-:W-:Y:S01]  /*18850*/  HMMA.16816.F32.BF16 R56, R144.reuse, R152, R56 ;  /* 0x000000989038723c */ /* 0x040fe20000041838 */
[----:B-1----:R-:W-:Y:S07]  /*18860*/  FFMA.FTZ R143, R210, c[0x0][0x23c], -R138 ;  /* 0x00008f00d28f7a23 */ /* 0x002fee000001088a */
[-C--:B------:R-:W-:Y:S01]  /*18870*/  HMMA.16816.F32.BF16 R60, R144, R154.reuse, R60 ;  /* 0x0000009a903c723c */ /* 0x080fe2000004183c */
[----:B------:R1:W3:Y:S07]  /*18880*/  MUFU.EX2 R171, R143 ;  /* 0x0000008f00ab7308 */ /* 0x0002ee0000000800 */
[C---:B------:R-:W-:Y:S01]  /*18890*/  HMMA.16816.F32.BF16 R64, R148.reuse, R154, R64 ;  /* 0x0000009a9440723c */ /* 0x040fe20000041840 */
[----:B------:R-:W4:Y:S07]  /*188a0*/  LDSM.16.MT88.4 R152, [R238+0xe000] ;  /* 0x00e00000ee98783b */ /* 0x000f2e0000004200 */
[-C--:B------:R-:W-:Y:S08]  /*188b0*/  HMMA.16816.F32.BF16 R68, R148, R156.reuse, R68 ;  /* 0x0000009c9444723c */ /* 0x080ff00000041844 */
[C---:B------:R-:W-:Y:S01]  /*188c0*/  HMMA.16816.F32.BF16 R72, R144.reuse, R156, R72 ;  /* 0x0000009c9048723c */ /* 0x040fe20000041848 */
[--C-:B-1----:R-:W-:Y:S07]  /*188d0*/  FFMA.FTZ R143, R211, c[0x0][0x23c], -R139.reuse ;  /* 0x00008f00d38f7a23 */ /* 0x102fee000001088b */
[-C--:B------:R-:W-:Y:S01]  /*188e0*/  HMMA.16816.F32.BF16 R76, R144, R158.reuse, R76 ;  /* 0x0000009e904c723c */ /* 0x080fe2000004184c */
[----:B------:R1:W-:Y:S07]  /*188f0*/  MUFU.EX2 R182, R143 ;  /* 0x0000008f00b67308 */ /* 0x0003ee0000000800 */
[C---:B------:R-:W-:Y:S01]  /*18900*/  HMMA.16816.F32.BF16 R80, R148.reuse, R158, R80 ;  /* 0x0000009e9450723c */ /* 0x040fe20000041850 */
[----:B------:R-:W2:Y:S07]  /*18910*/  LDSM.16.MT88.4 R156, [R240+0xe000] ;  /* 0x00e00000f09c783b */ /* 0x000eae0000004200 */
[-C--:B----4-:R-:W-:Y:S08]  /*18920*/  HMMA.16816.F32.BF16 R84, R148, R152.reuse, R84 ;  /* 0x000000989454723c */ /* 0x090ff00000041854 */
[C---:B------:R-:W-:Y:S01]  /*18930*/  HMMA.16816.F32.BF16 R88, R144.reuse, R152, R88 ;  /* 0x000000989058723c */ /* 0x040fe20000041858 */
[--C-:B-1----:R-:W-:Y:S04]  /*18940*/  FFMA.FTZ R143, R217, c[0x0][0x23c], -R139.reuse ;  /* 0x00008f00d98f7a23 */ /* 0x102fe8000001088b */
[----:B------:R1:W4:Y:S03]  /*18950*/  MUFU.EX2 R180, R143 ;  /* 0x0000008f00b47308 */ /* 0x0003260000000800 */
[-C--:B------:R-:W-:Y:S08]  /*18960*/  HMMA.16816.F32.BF16 R92, R144, R154.reuse, R92 ;  /* 0x0000009a905c723c */ /* 0x080ff0000004185c */
[C---:B------:R-:W-:Y:S01]  /*18970*/  HMMA.16816.F32.BF16 R96, R148.reuse, R154, R96 ;  /* 0x0000009a9460723c */ /* 0x040fe20000041860 */
[----:B------:R-:W3:Y:S07]  /*18980*/  LDSM.16.MT88.4 R152, [R239+0xe000] ;  /* 0x00e00000ef98783b */ /* 0x000eee0000004200 */
[-C--:B--2---:R-:W-:Y:S01]  /*18990*/  HMMA.16816.F32.BF16 R100, R148, R156.reuse, R100 ;  /* 0x0000009c9464723c */ /* 0x084fe20000041864 */
[--C-:B-1----:R-:W-:Y:S07]  /*189a0*/  FFMA.FTZ R143, R218, c[0x0][0x23c], -R139.reuse ;  /* 0x00008f00da8f7a23 */ /* 0x102fee000001088b */
[C---:B------:R-:W-:Y:S01]  /*189b0*/  HMMA.16816.F32.BF16 R104, R144.reuse, R156, R104 ;  /* 0x0000009c9068723c */ /* 0x040fe20000041868 */
[----:B------:R1:W-:Y:S07]  /*189c0*/  MUFU.EX2 R195, R143 ;  /* 0x0000008f00c37308 */ /* 0x0003ee0000000800 */
[-C--:B------:R-:W-:Y:S08]  /*189d0*/  HMMA.16816.F32.BF16 R108, R144, R158.reuse, R108 ;  /* 0x0000009e906c723c */ /* 0x080ff0000004186c */
[C---:B------:R-:W-:Y:S01]  /*189e0*/  HMMA.16816.F32.BF16 R112, R148.reuse, R158, R112 ;  /* 0x0000009e9470723c */ /* 0x040fe20000041870 */
[----:B------:R-:W2:Y:S07]  /*189f0*/  LDSM.16.MT88.4 R156, [R237+0xc800] ;  /* 0x00c80000ed9c783b */ /* 0x000eae0000004200 */
[-C--:B---3--:R-:W-:Y:S01]  /*18a00*/  HMMA.16816.F32.BF16 R116, R148, R152.reuse, R116 ;  /* 0x000000989474723c */ /* 0x088fe20000041874 */
[--C-:B-1----:R-:W-:Y:S04]  /*18a10*/  FFMA.FTZ R143, R219, c[0x0][0x23c], -R139.reuse ;  /* 0x00008f00db8f7a23 */ /* 0x102fe8000001088b */
[----:B------:R1:W3:Y:S03]  /*18a20*/  MUFU.EX2 R168, R143 ;  /* 0x0000008f00a87308 */ /* 0x0002e60000000800 */
[C---:B------:R-:W-:Y:S08]  /*18a30*/  HMMA.16816.F32.BF16 R120, R144.reuse, R152, R120 ;  /* 0x000000989078723c */ /* 0x040ff00000041878 */
[-C--:B------:R-:W-:Y:S07]  /*18a40*/  HMMA.16816.F32.BF16 R124, R144, R154.reuse, R124 ;  /* 0x0000009a907c723c */ /* 0x080fee000004187c */
[----:B------:R-:W-:Y:S01]  /*18a50*/  F2FP.BF16.PACK_AB R144, R177, R166 ;  /* 0x000000a6b190723e */ /* 0x000fe200000010ff */
[----:B------:R-:W-:Y:S01]  /*18a60*/  HMMA.16816.F32.BF16 R128, R148, R154, R128 ;  /* 0x0000009a9480723c */ /* 0x000fe20000041880 */
[----:B------:R-:W2:Y:S03]  /*18a70*/  LDSM.16.MT88.4 R152, [R238+0xc800] ;  /* 0x00c80000ee98783b */ /* 0x000ea60000004200 */
[----:B------:R-:W-:Y:S02]  /*18a80*/  F2FP.BF16.PACK_AB R146, R171, R194 ;  /* 0x000000c2ab92723e */ /* 0x000fe400000010ff */
[----:B----4-:R-:W-:Y:S01]  /*18a90*/  F2FP.BF16.PACK_AB R145, R180, R182 ;  /* 0x000000b6b491723e */ /* 0x010fe200000010ff */
[--C-:B-1----:R-:W-:Y:S01]  /*18aa0*/  FFMA.FTZ R143, R223, c[0x0][0x23c], -R140.reuse ;  /* 0x00008f00df8f7a23 */ /* 0x102fe2000001088c */
[----:B---3--:R-:W-:Y:S03]  /*18ab0*/  F2FP.BF16.PACK_AB R147, R168, R195 ;  /* 0x000000c3a893723e */ /* 0x008fe600000010ff */
[----:B------:R1:W-:Y:S04]  /*18ac0*/  MUFU.EX2 R193, R143 ;  /* 0x0000008f00c17308 */ /* 0x0003e80000000800 */
[-C--:B--2---:R-:W-:Y:S01]  /*18ad0*/  HMMA.16816.F32.BF16 R4, R144, R156.reuse, R4 ;  /* 0x0000009c9004723c */ /* 0x084fe20000041804 */
[--C-:B-1----:R-:W-:Y:S05]  /*18ae0*/  FFMA.FTZ R143, R224, c[0x0][0x23c], -R140.reuse ;  /* 0x00008f00e08f7a23 */ /* 0x102fea000001088c */
[----:B------:R1:W2:Y:S02]  /*18af0*/  MUFU.EX2 R178, R143 ;  /* 0x0000008f00b27308 */ /* 0x0002a40000000800 */
[--C-:B-1----:R-:W-:Y:S01]  /*18b00*/  FFMA.FTZ R143, R222, c[0x0][0x23c], -R140.reuse ;  /* 0x00008f00de8f7a23 */ /* 0x102fe2000001088c */
[----:B--2---:R-:W-:Y:S07]  /*18b10*/  F2FP.BF16.PACK_AB R149, R178, R193 ;  /* 0x000000c1b295723e */ /* 0x004fee00000010ff */
[----:B------:R1:W-:Y:S02]  /*18b20*/  MUFU.EX2 R176, R143 ;  /* 0x0000008f00b07308 */ /* 0x0003e40000000800 */
[----:B-1----:R-:W-:Y:S08]  /*18b30*/  FFMA.FTZ R143, R228, c[0x0][0x23c], -R140 ;  /* 0x00008f00e48f7a23 */ /* 0x002ff0000001088c */
[----:B------:R1:W2:Y:S02]  /*18b40*/  MUFU.EX2 R170, R143 ;  /* 0x0000008f00aa7308 */ /* 0x0002a40000000800 */
[--C-:B-1----:R-:W-:Y:S01]  /*18b50*/  FFMA.FTZ R143, R233, c[0x0][0x23c], -R142.reuse ;  /* 0x00008f00e98f7a23 */ /* 0x102fe2000001088e */
[----:B--2---:R-:W-:Y:S07]  /*18b60*/  F2FP.BF16.PACK_AB R151, R170, R176 ;  /* 0x000000b0aa97723e */ /* 0x004fee00000010ff */
        /* <DEDUP_REMOVED lines=8> */
[--C-:B-1----:R-:W-:Y:S01]  /*18bf0*/  FFMA.FTZ R143, R216, c[0x0][0x23c], -R138.reuse ;  /* 0x00008f00d88f7a23 */ /* 0x102fe2000001088a */
[----:B--2---:R-:W-:Y:S01]  /*18c00*/  F2FP.BF16.PACK_AB R150, R169, R198 ;  /* 0x000000c6a996723e */ /* 0x004fe200000010ff */
[----:B------:R-:W-:Y:S06]  /*18c10*/  LDSM.16.MT88.4 R216, [R238+0xf800] ;  /* 0x00f80000eed8783b */ /* 0x000fec0000004200 */
[----:B------:R1:W-:Y:S01]  /*18c20*/  MUFU.EX2 R165, R143 ;  /* 0x0000008f00a57308 */ /* 0x0003e20000000800 */
[C---:B------:R-:W-:Y:S08]  /*18c30*/  HMMA.16816.F32.BF16 R8, R148.reuse, R156, R8 ;  /* 0x0000009c9408723c */ /* 0x040ff00000041808 */
[-C--:B------:R-:W-:Y:S08]  /*18c40*/  HMMA.16816.F32.BF16 R12, R148, R158.reuse, R12 ;  /* 0x0000009e940c723c */ /* 0x080ff0000004180c */
[C---:B------:R-:W-:Y:S01]  /*18c50*/  HMMA.16816.F32.BF16 R16, R144.reuse, R158, R16 ;  /* 0x0000009e9010723c */ /* 0x040fe20000041810 */
[----:B------:R-:W2:Y:S03]  /*18c60*/  LDSM.16.MT88.4 R156, [R239+0xc800] ;  /* 0x00c80000ef9c783b */ /* 0x000ea60000004200 */
[--C-:B-1----:R-:W-:Y:S04]  /*18c70*/  FFMA.FTZ R143, R215, c[0x0][0x23c], -R138.reuse ;  /* 0x00008f00d78f7a23 */ /* 0x102fe8000001088a */
[-C--:B------:R-:W-:Y:S01]  /*18c80*/  HMMA.16816.F32.BF16 R20, R144, R152.reuse, R20 ;  /* 0x000000989014723c */ /* 0x080fe20000041814 */
[----:B------:R1:W-:Y:S07]  /*18c90*/  MUFU.EX2 R202, R143 ;  /* 0x0000008f00ca7308 */ /* 0x0003ee0000000800 */
[C---:B------:R-:W-:Y:S08]  /*18ca0*/  HMMA.16816.F32.BF16 R24, R148.reuse, R152, R24 ;  /* 0x000000989418723c */ /* 0x040ff00000041818 */
[-C--:B------:R-:W-:Y:S08]  /*18cb0*/  HMMA.16816.F32.BF16 R28, R148, R154.reuse, R28 ;  /* 0x0000009a941c723c */ /* 0x080ff0000004181c */
[C---:B------:R-:W-:Y:S01]  /*18cc0*/  HMMA.16816.F32.BF16 R32, R144.reuse, R154, R32 ;  /* 0x0000009a9020723c */ /* 0x040fe20000041820 */
[----:B-1----:R-:W-:Y:S01]  /*18cd0*/  FFMA.FTZ R143, R220, c[0x0][0x23c], -R138 ;  /* 0x00008f00dc8f7a23 */ /* 0x002fe2000001088a */
[----:B------:R-:W1:Y:S03]  /*18ce0*/  LDSM.16.MT88.4 R152, [R237+0xe800] ;  /* 0x00e80000ed98783b */ /* 0x000e660000004200 */
[----:B------:R3:W-:Y:S03]  /*18cf0*/  MUFU.EX2 R184, R143 ;  /* 0x0000008f00b87308 */ /* 0x0007e60000000800 */
[-C--:B------:R-:W-:Y:S02]  /*18d00*/  HMMA.16816.F32.BF16 R36, R144, R160.reuse, R36 ;  /* 0x000000a09024723c */ /* 0x080fe40000041824 */
[----:B------:R-:W-:Y:S06]  /*18d10*/  LDSM.16.MT88.4 R220, [R240+0xf800] ;  /* 0x00f80000f0dc783b */ /* 0x000fec0000004200 */
[C---:B------:R-:W-:Y:S08]  /*18d20*/  HMMA.16816.F32.BF16 R40, R148.reuse, R160, R40 ;  /* 0x000000a09428723c */ /* 0x040ff00000041828 */
[-C--:B------:R-:W-:Y:S01]  /*18d30*/  HMMA.16816.F32.BF16 R44, R148, R162.reuse, R44 ;  /* 0x000000a2942c723c */ /* 0x080fe2000004182c */
[--C-:B---3--:R-:W-:Y:S07]  /*18d40*/  FFMA.FTZ R143, R214, c[0x0][0x23c], -R139.reuse ;  /* 0x00008f00d68f7a23 */ /* 0x108fee000001088b */
[C---:B------:R-:W-:Y:S01]  /*18d50*/  HMMA.16816.F32.BF16 R48, R144.reuse, R162, R48 ;  /* 0x000000a29030723c */ /* 0x040fe20000041830 */
[----:B------:R3:W-:Y:S01]  /*18d60*/  MUFU.EX2 R199, R143 ;  /* 0x0000008f00c77308 */ /* 0x0007e20000000800 */
[----:B------:R-:W4:Y:S06]  /*18d70*/  LDSM.16.MT88.4 R160, [R238+0xe800] ;  /* 0x00e80000eea0783b */ /* 0x000f2c0000004200 */
[-C--:B--2---:R-:W-:Y:S08]  /*18d80*/  HMMA.16816.F32.BF16 R52, R144, R156.reuse, R52 ;  /* 0x0000009c9034723c */ /* 0x084ff00000041834 */
[C---:B------:R-:W-:Y:S08]  /*18d90*/  HMMA.16816.F32.BF16 R56, R148.reuse, R156, R56 ;  /* 0x0000009c9438723c */ /* 0x040ff00000041838 */
[-C--:B------:R-:W-:Y:S01]  /*18da0*/  HMMA.16816.F32.BF16 R60, R148, R158.reuse, R60 ;  /* 0x0000009e943c723c */ /* 0x080fe2000004183c */
[--C-:B---3--:R-:W-:Y:S04]  /*18db0*/  FFMA.FTZ R143, R213, c[0x0][0x23c], -R139.reuse ;  /* 0x00008f00d58f7a23 */ /* 0x108fe8000001088b */
[----:B------:R2:W-:Y:S03]  /*18dc0*/  MUFU.EX2 R203, R143 ;  /* 0x0000008f00cb7308 */ /* 0x0005e60000000800 */
[C---:B------:R-:W-:Y:S01]  /*18dd0*/  HMMA.16816.F32.BF16 R64, R144.reuse, R158, R64 ;  /* 0x0000009e9040723c */ /* 0x040fe20000041840 */
[----:B------:R-:W3:Y:S07]  /*18de0*/  LDSM.16.MT88.4 R156, [R240+0xe800] ;  /* 0x00e80000f09c783b */ /* 0x000eee0000004200 */
[-C--:B-1----:R-:W-:Y:S08]  /*18df0*/  HMMA.16816.F32.BF16 R68, R144, R152.reuse, R68 ;  /* 0x000000989044723c */ /* 0x082ff00000041844 */
[C---:B------:R-:W-:Y:S01]  /*18e00*/  HMMA.16816.F32.BF16 R72, R148.reuse, R152, R72 ;  /* 0x000000989448723c */ /* 0x040fe20000041848 */
[--C-:B--2---:R-:W-:Y:S07]  /*18e10*/  FFMA.FTZ R143, R225, c[0x0][0x23c], -R139.reuse ;  /* 0x00008f00e18f7a23 */ /* 0x104fee000001088b */
[-C--:B------:R-:W-:Y:S01]  /*18e20*/  HMMA.16816.F32.BF16 R76, R148, R154.reuse, R76 ;  /* 0x0000009a944c723c */ /* 0x080fe2000004184c */
[----:B------:R1:W-:Y:S07]  /*18e30*/  MUFU.EX2 R200, R143 ;  /* 0x0000008f00c87308 */ /* 0x0003ee0000000800 */
[C---:B------:R-:W-:Y:S01]  /*18e40*/  HMMA.16816.F32.BF16 R80, R144.reuse, R154, R80 ;  /* 0x0000009a9050723c */ /* 0x040fe20000041850 */
[----:B------:R-:W2:Y:S07]  /*18e50*/  LDSM.16.MT88.4 R152, [R239+0xe800] ;  /* 0x00e80000ef98783b */ /* 0x000eae0000004200 */
[-C--:B----4-:R-:W-:Y:S08]  /*18e60*/  HMMA.16816.F32.BF16 R84, R144, R160.reuse, R84 ;  /* 0x000000a09054723c */ /* 0x090ff00000041854 */
[C---:B------:R-:W-:Y:S01]  /*18e70*/  HMMA.16816.F32.BF16 R88, R148.reuse, R160, R88 ;  /* 0x000000a09458723c */ /* 0x040fe20000041858 */
[--C-:B-1----:R-:W-:Y:S04]  /*18e80*/  FFMA.FTZ R143, R231, c[0x0][0x23c], -R140.reuse ;  /* 0x00008f00e78f7a23 */ /* 0x102fe8000001088c */
[----:B------:R1:W-:Y:S03]  /*18e90*/  MUFU.EX2 R167, R143 ;  /* 0x0000008f00a77308 */ /* 0x0003e60000000800 */
[-C--:B------:R-:W-:Y:S08]  /*18ea0*/  HMMA.16816.F32.BF16 R92, R148, R162.reuse, R92 ;  /* 0x000000a2945c723c */ /* 0x080ff0000004185c */
[C---:B------:R-:W-:Y:S01]  /*18eb0*/  HMMA.16816.F32.BF16 R96, R144.reuse, R162, R96 ;  /* 0x000000a29060723c */ /* 0x040fe20000041860 */
[----:B------:R-:W4:Y:S07]  /*18ec0*/  LDSM.16.MT88.4 R160, [R237+0xd000] ;  /* 0x00d00000eda0783b */ /* 0x000f2e0000004200 */
[-C--:B---3--:R-:W-:Y:S01]  /*18ed0*/  HMMA.16816.F32.BF16 R100, R144, R156.reuse, R100 ;  /* 0x0000009c9064723c */ /* 0x088fe20000041864 */
[--C-:B-1----:R-:W-:Y:S02]  /*18ee0*/  FFMA.FTZ R143, R227, c[0x0][0x23c], -R140.reuse ;  /* 0x00008f00e38f7a23 */ /* 0x102fe4000001088c */
[----:B------:R-:W-:Y:S05]  /*18ef0*/  MUFU.EX2 R227, R141 ;  /* 0x0000008d00e37308 */ /* 0x000fea0000000800 */
[C---:B------:R-:W-:Y:S08]  /*18f00*/  HMMA.16816.F32.BF16 R104, R148.reuse, R156, R104 ;  /* 0x0000009c9468723c */ /* 0x040ff00000041868 */
[-C--:B------:R-:W-:Y:S01]  /*18f10*/  HMMA.16816.F32.BF16 R108, R148, R158.reuse, R108 ;  /* 0x0000009e946c723c */ /* 0x080fe2000004186c */
[----:B------:R1:W3:Y:S07]  /*18f20*/  MUFU.EX2 R197, R143 ;  /* 0x0000008f00c57308 */ /* 0x0002ee0000000800 */
[C---:B------:R-:W-:Y:S01]  /*18f30*/  HMMA.16816.F32.BF16 R112, R144.reuse, R158, R112 ;  /* 0x0000009e9070723c */ /* 0x040fe20000041870 */
[----:B------:R-:W-:Y:S07]  /*18f40*/  LDSM.16.MT88.4 R156, [R240+0xd000] ;  /* 0x00d00000f09c783b */ /* 0x000fee0000004200 */
[-C--:B--2---:R-:W-:Y:S08]  /*18f50*/  HMMA.16816.F32.BF16 R116, R144, R152.reuse, R116 ;  /* 0x000000989074723c */ /* 0x084ff00000041874 */
[C---:B------:R-:W-:Y:S01]  /*18f60*/  HMMA.16816.F32.BF16 R120, R148.reuse, R152, R120 ;  /* 0x000000989478723c */ /* 0x040fe20000041878 */
[--C-:B-1----:R-:W-:Y:S04]  /*18f70*/  FFMA.FTZ R143, R234, c[0x0][0x23c], -R140.reuse ;  /* 0x00008f00ea8f7a23 */ /* 0x102fe8000001088c */
[----:B------:R1:W-:Y:S03]  /*18f80*/  MUFU.EX2 R244, R143 ;  /* 0x0000008f00f47308 */ /* 0x0003e60000000800 */
[-C--:B------:R-:W-:Y:S07]  /*18f90*/  HMMA.16816.F32.BF16 R124, R148, R154.reuse, R124 ;  /* 0x0000009a947c723c */ /* 0x080fee000004187c */
[----:B---3--:R-:W-:Y:S01]  /*18fa0*/  F2FP.BF16.PACK_AB R149, R197, R167 ;  /* 0x000000a7c595723e */ /* 0x008fe200000010ff */
[----:B------:R-:W-:Y:S01]  /*18fb0*/  HMMA.16816.F32.BF16 R128, R144, R154, R128 ;  /* 0x0000009a9080723c */ /* 0x000fe20000041880 */
[----:B------:R-:W2:Y:S06]  /*18fc0*/  LDSM.16.MT88.4 R152, [R238+0xd000] ;  /* 0x00d00000ee98783b */ /* 0x000eac0000004200 */
[----:B------:R-:W-:Y:S02]  /*18fd0*/  F2FP.BF16.PACK_AB R144, R202, R165 ;  /* 0x000000a5ca90723e */ /* 0x000fe400000010ff */
[----:B------:R-:W-:Y:S03]  /*18fe0*/  F2FP.BF16.PACK_AB R146, R186, R184 ;  /* 0x000000b8ba92723e */ /* 0x000fe600000010ff */
[----:B------:R-:W-:Y:S01]  /*18ff0*/  F2FP.BF16.PACK_AB R145, R203, R199 ;  /* 0x000000c7cb91723e */ /* 0x000fe200000010ff */
[----:B-1----:R-:W-:Y:S01]  /*19000*/  FFMA.FTZ R143, R235, c[0x0][0x23c], -R140 ;  /* 0x00008f00eb8f7a23 */ /* 0x002fe2000001088c */
[----:B------:R-:W-:Y:S03]  /*19010*/  F2FP.BF16.PACK_AB R147, R181, R200 ;  /* 0x000000c8b593723e */ /* 0x000fe600000010ff */
[----:B------:R1:W3:Y:S04]  /*19020*/  MUFU.EX2 R187, R143 ;  /* 0x0000008f00bb7308 */ /* 0x0002e80000000800 */
[-C--:B----4-:R-:W-:Y:S01]  /*19030*/  HMMA.16816.F32.BF16 R4, R144, R160.reuse, R4 ;  /* 0x000000a09004723c */ /* 0x090fe20000041804 */
[--C-:B-1----:R-:W-:Y:S01]  /*19040*/  FFMA.FTZ R143, R212, c[0x0][0x23c], -R142.reuse ;  /* 0x00008f00d48f7a23 */ /* 0x102fe2000001088e */
[----:B---3--:R-:W-:Y:S01]  /*19050*/  F2FP.BF16.PACK_AB R151, R187, R244 ;  /* 0x000000f4bb97723e */ /* 0x008fe200000010ff */
[----:B------:R-:W-:Y:S03]  /*19060*/  LDSM.16.MT88.4 R212, [R237+0xf800] ;  /* 0x00f80000edd4783b */ /* 0x000fe60000004200 */
[----:B------:R1:W-:Y:S02]  /*19070*/  MUFU.EX2 R196, R143 ;  /* 0x0000008f00c47308 */ /* 0x0003e40000000800 */
[--C-:B-1----:R-:W-:Y:S08]  /*19080*/  FFMA.FTZ R143, R249, c[0x0][0x23c], -R142.reuse ;  /* 0x00008f00f98f7a23 */ /* 0x102ff0000001088e */
[----:B------:R1:W3:Y:S02]  /*19090*/  MUFU.EX2 R201, R143 ;  /* 0x0000008f00c97308 */ /* 0x0002e40000000800 */
[--C-:B-1----:R-:W-:Y:S01]  /*190a0*/  FFMA.FTZ R143, R250, c[0x0][0x23c], -R142.reuse ;  /* 0x00008f00fa8f7a23 */ /* 0x102fe2000001088e */
[----:B---3--:R-:W-:Y:S07]  /*190b0*/  F2FP.BF16.PACK_AB R148, R201, R196 ;  /* 0x000000c4c994723e */ /* 0x008fee00000010ff */
[----:B------:R1:W-:Y:S02]  /*190c0*/  MUFU.EX2 R252, R143 ;  /* 0x0000008f00fc7308 */ /* 0x0003e40000000800 */
[----:B-1----:R-:W-:Y:S08]  /*190d0*/  FFMA.FTZ R143, R251, c[0x0][0x23c], -R142 ;  /* 0x00008f00fb8f7a23 */ /* 0x002ff0000001088e */
[----:B------:R1:W3:Y:S02]  /*190e0*/  MUFU.EX2 R251, R143 ;  /* 0x0000008f00fb7308 */ /* 0x0002e40000000800 */
[--C-:B-1----:R-:W-:Y:S01]  /*190f0*/  FFMA.FTZ R143, R208, c[0x0][0x23c], -R138.reuse ;  /* 0x00008f00d08f7a23 */ /* 0x102fe2000001088a */
[----:B---3--:R-:W-:Y:S07]  /*19100*/  F2FP.BF16.PACK_AB R150, R251, R252 ;  /* 0x000000fcfb96723e */ /* 0x008fee00000010ff */
[----:B------:R1:W-:Y:S01]  /*19110*/  MUFU.EX2 R249, R143 ;  /* 0x0000008f00f97308 */ /* 0x0003e20000000800 */
[C---:B------:R-:W-:Y:S08]  /*19120*/  HMMA.16816.F32.BF16 R8, R148.reuse, R160, R8 ;  /* 0x000000a09408723c */ /* 0x040ff00000041808 */
[-C--:B------:R-:W-:Y:S08]  /*19130*/  HMMA.16816.F32.BF16 R12, R148, R162.reuse, R12 ;  /* 0x000000a2940c723c */ /* 0x080ff0000004180c */
[C---:B------:R-:W-:Y:S01]  /*19140*/  HMMA.16816.F32.BF16 R16, R144.reuse, R162, R16 ;  /* 0x000000a29010723c */ /* 0x040fe20000041810 */
[----:B------:R-:W3:Y:S03]  /*19150*/  LDSM.16.MT88.4 R160, [R239+0xd000] ;  /* 0x00d00000efa0783b */ /* 0x000ee60000004200 */
[--C-:B-1----:R-:W-:Y:S04]  /*19160*/  FFMA.FTZ R143, R207, c[0x0][0x23c], -R138.reuse ;  /* 0x00008f00cf8f7a23 */ /* 0x102fe8000001088a */
[-C--:B--2---:R-:W-:Y:S01]  /*19170*/  HMMA.16816.F32.BF16 R20, R144, R152.reuse, R20 ;  /* 0x000000989014723c */ /* 0x084fe20000041814 */
[----:B------:R1:W-:Y:S07]  /*19180*/  MUFU.EX2 R250, R143 ;  /* 0x0000008f00fa7308 */ /* 0x0003ee0000000800 */
[C---:B------:R-:W-:Y:S08]  /*19190*/  HMMA.16816.F32.BF16 R24, R148.reuse, R152, R24 ;  /* 0x000000989418723c */ /* 0x040ff00000041818 */
[-C--:B------:R-:W-:Y:S08]  /*191a0*/  HMMA.16816.F32.BF16 R28, R148, R154.reuse, R28 ;  /* 0x0000009a941c723c */ /* 0x080ff0000004181c */
[C---:B------:R-:W-:Y:S01]  /*191b0*/  HMMA.16816.F32.BF16 R32, R144.reuse, R154, R32 ;  /* 0x0000009a9020723c */ /* 0x040fe20000041820 */
[--C-:B-1----:R-:W-:Y:S01]  /*191c0*/  FFMA.FTZ R143, R206, c[0x0][0x23c], -R138.reuse ;  /* 0x00008f00ce8f7a23 */ /* 0x102fe2000001088a */
[----:B------:R-:W1:Y:S02]  /*191d0*/  LDSM.16.MT88.4 R152, [R237+0xf000] ;  /* 0x00f00000ed98783b */ /* 0x000e640000004200 */
[----:B------:R-:W-:Y:S01]  /*191e0*/  FFMA.FTZ R138, R205, c[0x0][0x23c], -R138 ;  /* 0x00008f00cd8a7a23 */ /* 0x000fe2000001088a */
[----:B------:R-:W-:Y:S01]  /*191f0*/  MUFU.EX2 R235, R143 ;  /* 0x0000008f00eb7308 */ /* 0x000fe20000000800 */
[----:B------:R-:W-:Y:S02]  /*19200*/  MOV R205, R189 ;  /* 0x000000bd00cd7202 */ /* 0x000fe40000000f00 */
[-C--:B------:R-:W-:Y:S07]  /*19210*/  HMMA.16816.F32.BF16 R36, R144, R156.reuse, R36 ;  /* 0x0000009c9024723c */ /* 0x080fee0000041824 */
[----:B------:R2:W-:Y:S01]  /*19220*/  MUFU.EX2 R234, R138 ;  /* 0x0000008a00ea7308 */ /* 0x0005e20000000800 */
[C---:B------:R-:W-:Y:S08]  /*19230*/  HMMA.16816.F32.BF16 R40, R148.reuse, R156, R40 ;  /* 0x0000009c9428723c */ /* 0x040ff00000041828 */
[-C--:B------:R-:W-:Y:S08]  /*19240*/  HMMA.16816.F32.BF16 R44, R148, R158.reuse, R44 ;  /* 0x0000009e942c723c */ /* 0x080ff0000004182c */
[C---:B------:R-:W-:Y:S01]  /*19250*/  HMMA.16816.F32.BF16 R48, R144.reuse, R158, R48 ;  /* 0x0000009e9030723c */ /* 0x040fe20000041830 */
[----:B------:R-:W4:Y:S03]  /*19260*/  LDSM.16.MT88.4 R156, [R238+0xf000] ;  /* 0x00f00000ee9c783b */ /* 0x000f260000004200 */
[--C-:B--2---:R-:W-:Y:S04]  /*19270*/  FFMA.FTZ R138, R204, c[0x0][0x23c], -R139.reuse ;  /* 0x00008f00cc8a7a23 */ /* 0x104fe8000001088b */
[-C--:B---3--:R-:W-:Y:S01]  /*19280*/  HMMA.16816.F32.BF16 R52, R144, R160.reuse, R52 ;  /* 0x000000a09034723c */ /* 0x088fe20000041834 */
[----:B------:R2:W-:Y:S07]  /*19290*/  MUFU.EX2 R232, R138 ;  /* 0x0000008a00e87308 */ /* 0x0005ee0000000800 */
[C---:B------:R-:W-:Y:S08]  /*192a0*/  HMMA.16816.F32.BF16 R56, R148.reuse, R160, R56 ;  /* 0x000000a09438723c */ /* 0x040ff00000041838 */
[-C--:B------:R-:W-:Y:S08]  /*192b0*/  HMMA.16816.F32.BF16 R60, R148, R162.reuse, R60 ;  /* 0x000000a2943c723c */ /* 0x080ff0000004183c */
[C---:B------:R-:W-:Y:S01]  /*192c0*/  HMMA.16816.F32.BF16 R64, R144.reuse, R162, R64 ;  /* 0x000000a29040723c */ /* 0x040fe20000041840 */
[----:B------:R-:W3:Y:S03]  /*192d0*/  LDSM.16.MT88.4 R160, [R240+0xf000] ;  /* 0x00f00000f0a0783b */ /* 0x000ee60000004200 */
[--C-:B--2---:R-:W-:Y:S04]  /*192e0*/  FFMA.FTZ R138, R191, c[0x0][0x23c], -R139.reuse ;  /* 0x00008f00bf8a7a23 */ /* 0x104fe8000001088b */
[-C--:B-1----:R-:W-:Y:S01]  /*192f0*/  HMMA.16816.F32.BF16 R68, R144, R152.reuse, R68 ;  /* 0x000000989044723c */ /* 0x082fe20000041844 */
[----:B------:R1:W2:Y:S07]  /*19300*/  MUFU.EX2 R233, R138 ;  /* 0x0000008a00e97308 */ /* 0x0002ae0000000800 */
[C---:B------:R-:W-:Y:S08]  /*19310*/  HMMA.16816.F32.BF16 R72, R148.reuse, R152, R72 ;  /* 0x000000989448723c */ /* 0x040ff00000041848 */
[-C--:B------:R-:W-:Y:S08]  /*19320*/  HMMA.16816.F32.BF16 R76, R148, R154.reuse, R76 ;  /* 0x0000009a944c723c */ /* 0x080ff0000004184c */
[C---:B------:R-:W-:Y:S01]  /*19330*/  HMMA.16816.F32.BF16 R80, R144.reuse, R154, R80 ;  /* 0x0000009a9050723c */ /* 0x040fe20000041850 */
[--C-:B-1----:R-:W-:Y:S01]  /*19340*/  FFMA.FTZ R138, R190, c[0x0][0x23c], -R139.reuse ;  /* 0x00008f00be8a7a23 */ /* 0x102fe2000001088b */
[----:B------:R-:W1:Y:S02]  /*19350*/  LDSM.16.MT88.4 R152, [R239+0xf000] ;  /* 0x00f00000ef98783b */ /* 0x000e640000004200 */
[----:B------:R-:W-:Y:S01]  /*19360*/  FFMA.FTZ R139, R172, c[0x0][0x23c], -R139 ;  /* 0x00008f00ac8b7a23 */ /* 0x000fe2000001088b */
[----:B------:R3:W-:Y:S01]  /*19370*/  MUFU.EX2 R231, R138 ;  /* 0x0000008a00e77308 */ /* 0x0007e20000000800 */
[----:B--2---:R-:W-:Y:S02]  /*19380*/  F2FP.BF16.PACK_AB R141, R233, R232 ;  /* 0x000000e8e98d723e */ /* 0x004fe400000010ff */
[-C--:B----4-:R-:W-:Y:S02]  /*19390*/  HMMA.16816.F32.BF16 R84, R144, R156.reuse, R84 ;  /* 0x0000009c9054723c */ /* 0x090fe40000041854 */
[----:B------:R-:W2:Y:S05]  /*193a0*/  LDL.LU R172, [R1+0x44] ;  /* 0x0000440001ac7983 */ /* 0x000eaa0000300800 */
[----:B------:R-:W-:Y:S01]  /*193b0*/  MUFU.EX2 R230, R139 ;  /* 0x0000008b00e67308 */ /* 0x000fe20000000800 */
[C---:B------:R-:W-:Y:S08]  /*193c0*/  HMMA.16816.F32.BF16 R88, R148.reuse, R156, R88 ;  /* 0x0000009c9458723c */ /* 0x040ff00000041858 */
[-C--:B------:R-:W-:Y:S01]  /*193d0*/  HMMA.16816.F32.BF16 R92, R148, R158.reuse, R92 ;  /* 0x0000009e945c723c */ /* 0x080fe2000004185c */
[--C-:B---3--:R-:W-:Y:S02]  /*193e0*/  FFMA.FTZ R138, R188, c[0x0][0x23c], -R140.reuse ;  /* 0x00008f00bc8a7a23 */ /* 0x108fe4000001088c */
[----:B------:R-:W3:Y:S05]  /*193f0*/  LDL.LU R188, [R1+0x48] ;  /* 0x0000480001bc7983 */ /* 0x000eea0000300800 */
[C---:B------:R-:W-:Y:S01]  /*19400*/  HMMA.16816.F32.BF16 R96, R144.reuse, R158, R96 ;  /* 0x0000009e9060723c */ /* 0x040fe20000041860 */
[----:B------:R4:W-:Y:S01]  /*19410*/  MUFU.EX2 R229, R138 ;  /* 0x0000008a00e57308 */ /* 0x0009e20000000800 */
[----:B------:R-:W3:Y:S04]  /*19420*/  LDL.LU R204, [R1+0x5c] ;  /* 0x00005c0001cc7983 */ /* 0x000ee80000300800 */
[----:B------:R-:W3:Y:S02]  /*19430*/  LDL.LU R209, [R1+0x40] ;  /* 0x0000400001d17983 */ /* 0x000ee40000300800 */
[-C--:B------:R-:W-:Y:S02]  /*19440*/  HMMA.16816.F32.BF16 R100, R144, R160.reuse, R100 ;  /* 0x000000a09064723c */ /* 0x080fe40000041864 */
[----:B------:R-:W3:Y:S04]  /*19450*/  LDL.LU R208, [R1+0x50] ;  /* 0x0000500001d07983 */ /* 0x000ee80000300800 */
[----:B------:R-:W3:Y:S02]  /*19460*/  LDL.LU R164, [R1+0x54] ;  /* 0x0000540001a47983 */ /* 0x000ee40000300800 */
[C---:B------:R-:W-:Y:S02]  /*19470*/  HMMA.16816.F32.BF16 R104, R148.reuse, R160, R104 ;  /* 0x000000a09468723c */ /* 0x040fe40000041868 */
[----:B------:R-:W3:Y:S04]  /*19480*/  LDL.LU R143, [R1+0x58] ;  /* 0x00005800018f7983 */ /* 0x000ee80000300800 */
[----:B------:R-:W2:Y:S02]  /*19490*/  LDSM.16.MT88.4 R156, [R237+0xd800] ;  /* 0x00d80000ed9c783b */ /* 0x000ea40000004200 */
[-C--:B------:R-:W-:Y:S01]  /*194a0*/  HMMA.16816.F32.BF16 R108, R148, R162.reuse, R108 ;  /* 0x000000a2946c723c */ /* 0x080fe2000004186c */
[--C-:B----4-:R-:W-:Y:S03]  /*194b0*/  FFMA.FTZ R138, R185, c[0x0][0x23c], -R140.reuse ;  /* 0x00008f00b98a7a23 */ /* 0x110fe6000001088c */
[----:B------:R-:W-:Y:S01]  /*194c0*/  FFMA.FTZ R140, R3, c[0x0][0x23c], -R140 ;  /* 0x00008f00038c7a23 */ /* 0x000fe2000001088c */
[----:B------:R-:W-:Y:S01]  /*194d0*/  MOV R185, R174 ;  /* 0x000000ae00b97202 */ /* 0x000fe20000000f00 */
[--C-:B------:R-:W-:Y:S01]  /*194e0*/  FFMA.FTZ R3, R175, c[0x0][0x23c], -R142.reuse ;  /* 0x00008f00af037a23 */ /* 0x100fe2000001088e */
[----:B------:R-:W-:Y:S01]  /*194f0*/  MUFU.EX2 R228, R138 ;  /* 0x0000008a00e47308 */ /* 0x000fe20000000800 */
[C---:B------:R-:W-:Y:S08]  /*19500*/  HMMA.16816.F32.BF16 R112, R144.reuse, R162, R112 ;  /* 0x000000a29070723c */ /* 0x040ff00000041870 */
[-C--:B-1----:R-:W-:Y:S01]  /*19510*/  HMMA.16816.F32.BF16 R116, R144, R152.reuse, R116 ;  /* 0x000000989074723c */ /* 0x082fe20000041874 */
[----:B------:R1:W-:Y:S07]  /*19520*/  MUFU.EX2 R224, R3 ;  /* 0x0000000300e07308 */ /* 0x0003ee0000000800 */
[C---:B------:R-:W-:Y:S03]  /*19530*/  HMMA.16816.F32.BF16 R120, R148.reuse, R152, R120 ;  /* 0x000000989478723c */ /* 0x040fe60000041878 */
[----:B------:R4:W4:Y:S05]  /*19540*/  MUFU.EX2 R226, R140 ;  /* 0x0000008c00e27308 */ /* 0x00092a0000000800 */
[-C--:B------:R-:W-:Y:S08]  /*19550*/  HMMA.16816.F32.BF16 R124, R148, R154.reuse, R124 ;  /* 0x0000009a947c723c */ /* 0x080ff0000004187c */
[----:B------:R-:W-:Y:S01]  /*19560*/  HMMA.16816.F32.BF16 R128, R144, R154, R128 ;  /* 0x0000009a9080723c */ /* 0x000fe20000041880 */
[--C-:B-1----:R-:W-:Y:S04]  /*19570*/  FFMA.FTZ R3, R173, c[0x0][0x23c], -R142.reuse ;  /* 0x00008f00ad037a23 */ /* 0x102fe8000001088e */
[----:B------:R2:W1:Y:S01]  /*19580*/  MUFU.EX2 R225, R3 ;  /* 0x0000000300e17308 */ /* 0x0004620000000800 */
[----:B----4-:R-:W-:Y:S02]  /*19590*/  F2FP.BF16.PACK_AB R140, R250, R249 ;  /* 0x000000f9fa8c723e */ /* 0x010fe400000010ff */
[----:B------:R-:W-:Y:S01]  /*195a0*/  F2FP.BF16.PACK_AB R211, R226, R227 ;  /* 0x000000e3e2d3723e */ /* 0x000fe200000010ff */
[--C-:B--2---:R-:W-:Y:S02]  /*195b0*/  FFMA.FTZ R3, R172, c[0x0][0x23c], -R142.reuse ;  /* 0x00008f00ac037a23 */ /* 0x104fe4000001088e */
[----:B------:R-:W2:Y:S04]  /*195c0*/  LDSM.16.MT88.4 R172, [R238+0xd800] ;  /* 0x00d80000eeac783b */ /* 0x000ea80000004200 */
[----:B------:R4:W-:Y:S01]  /*195d0*/  MUFU.EX2 R139, R3 ;  /* 0x00000003008b7308 */ /* 0x0009e20000000800 */
[----:B---3--:R-:W-:Y:S03]  /*195e0*/  FFMA.FTZ R142, R188, c[0x0][0x23c], -R142 ;  /* 0x00008f00bc8e7a23 */ /* 0x008fe6000001088e */
[----:B------:R-:W3:Y:S06]  /*195f0*/  LDSM.16.MT88.4 R188, [R240+0xd800] ;  /* 0x00d80000f0bc783b */ /* 0x000eec0000004200 */
[----:B------:R2:W2:Y:S01]  /*19600*/  MUFU.EX2 R138, R142 ;  /* 0x0000008e008a7308 */ /* 0x0004a20000000800 */
[----:B------:R-:W-:Y:S04]  /*19610*/  FFMA.FTZ R2, R2, R204, R205 ;  /* 0x000000cc02027223 */ /* 0x000fe800000100cd */
[----:B----4-:R-:W-:Y:S01]  /*19620*/  FADD.FTZ R3, R136, R2 ;  /* 0x0000000288037221 */ /* 0x010fe20000010000 */
[----:B------:R-:W3:Y:S01]  /*19630*/  LDSM.16.MT88.4 R204, [R239+0xd800] ;  /* 0x00d80000efcc783b */ /* 0x000ee20000004200 */
[----:B------:R-:W-:Y:S01]  /*19640*/  FFMA.FTZ R133, R133, R208, R209 ;  /* 0x000000d085857223 */ /* 0x000fe200000100d1 */
[----:B------:R-:W-:Y:S02]  /*19650*/  F2FP.BF16.PACK_AB R209, R228, R229 ;  /* 0x000000e5e4d1723e */ /* 0x000fe400000010ff */
[----:B-1----:R-:W-:Y:S01]  /*19660*/  F2FP.BF16.PACK_AB R208, R225, R224 ;  /* 0x000000e0e1d0723e */ /* 0x002fe200000010ff */
[----:B------:R-:W-:Y:S03]  /*19670*/  FFMA.FTZ R132, R132, R164, R135 ;  /* 0x000000a484847223 */ /* 0x000fe60000010087 */
[----:B------:R-:W4:Y:S01]  /*19680*/  LDL.LU R135, [R1+0xc8] ;  /* 0x0000c80001877983 */ /* 0x000f220000300800 */
[----:B------:R-:W-:Y:S02]  /*19690*/  FADD.FTZ R133, R137, R133 ;  /* 0x0000008589857221 */ /* 0x000fe40000010000 */
[----:B------:R-:W-:Y:S01]  /*196a0*/  FFMA.FTZ R0, R0, R143, R134 ;  /* 0x0000008f00007223 */ /* 0x000fe20000010086 */
[----:B------:R-:W-:Y:S01]  /*196b0*/  F2FP.BF16.PACK_AB R143, R230, R231 ;  /* 0x000000e7e68f723e */ /* 0x000fe200000010ff */
[----:B------:R-:W4:Y:S01]  /*196c0*/  LDL.LU R134, [R1+0xc4] ;  /* 0x0000c40001867983 */ /* 0x000f220000300800 */
[----:B------:R-:W-:Y:S02]  /*196d0*/  FADD.FTZ R132, R248, R132 ;  /* 0x00000084f8847221 */ /* 0x000fe40000010000 */
[----:B------:R-:W-:Y:S01]  /*196e0*/  FADD.FTZ R2, R247, R0 ;  /* 0x00000000f7027221 */ /* 0x000fe20000010000 */
[----:B------:R-:W4:Y:S01]  /*196f0*/  LDL.LU R136, [R1+0xc0] ;  /* 0x0000c00001887983 */ /* 0x000f220000300800 */
[----:B--2---:R-:W-:Y:S02]  /*19700*/  F2FP.BF16.PACK_AB R142, R234, R235 ;  /* 0x000000ebea8e723e */ /* 0x004fe400000010ff */
[----:B------:R-:W-:Y:S01]  /*19710*/  MOV R0, R185 ;  /* 0x000000b900007202 */ /* 0x000fe20000000f00 */
[----:B------:R-:W2:Y:S01]  /*19720*/  LDL.LU R137, [R1+0xbc] ;  /* 0x0000bc0001897983 */ /* 0x000ea20000300800 */
[----:B------:R-:W-:Y:S03]  /*19730*/  F2FP.BF16.PACK_AB R210, R138, R139 ;  /* 0x0000008b8ad2723e */ /* 0x000fe600000010ff */
[-C--:B------:R-:W-:Y:S01]  /*19740*/  HMMA.16816.F32.BF16 R148, R140, R156.reuse, R4 ;  /* 0x0000009c8c94723c */ /* 0x080fe20000041804 */
[----:B------:R-:W1:Y:S01]  /*19750*/  LDSM.16.MT88.4 R4, [R239+0xf800] ;  /* 0x00f80000ef04783b */ /* 0x000e620000004200 */
[----:B------:R-:W-:Y:S02]  /*19760*/  FADD.FTZ R0, R0, R3 ;  /* 0x0000000300007221 */ /* 0x000fe40000010000 */
[----:B------:R-:W-:Y:S02]  /*19770*/  FADD.FTZ R3, R246, R133 ;  /* 0x00000085f6037221 */ /* 0x000fe40000010000 */
[----:B------:R-:W-:Y:S02]  /*19780*/  FADD.FTZ R0, R243, R0 ;  /* 0x00000000f3007221 */ /* 0x000fe40000010000 */
[C---:B------:R-:W-:Y:S01]  /*19790*/  HMMA.16816.F32.BF16 R144, R208.reuse, R156, R8 ;  /* 0x0000009cd090723c */ /* 0x040fe20000041808 */
[----:B------:R1:W5:Y:S03]  /*197a0*/  LDL.LU R248, [R1+0xb8] ;  /* 0x0000b80001f87983 */ /* 0x0003660000300800 */
[----:B------:R-:W-:Y:S01]  /*197b0*/  FADD.FTZ R3, R242, R3 ;  /* 0x00000003f2037221 */ /* 0x000fe20000010000 */
[----:B------:R1:W5:Y:S02]  /*197c0*/  LDL.LU R247, [R1+0xb4] ;  /* 0x0000b40001f77983 */ /* 0x0003640000300800 */
[----:B------:R-:W-:Y:S01]  /*197d0*/  MOV R8, R201 ;  /* 0x000000c900087202 */ /* 0x000fe20000000f00 */
[-C--:B------:R-:W-:Y:S01]  /*197e0*/  HMMA.16816.F32.BF16 R152, R208, R158.reuse, R12 ;  /* 0x0000009ed098723c */ /* 0x080fe2000004180c */
[----:B------:R1:W5:Y:S03]  /*197f0*/  LDL.LU R246, [R1+0xb0] ;  /* 0x0000b00001f67983 */ /* 0x0003660000300800 */
[----:B------:R-:W-:Y:S02]  /*19800*/  MOV R11, R166 ;  /* 0x000000a6000b7202 */ /* 0x000fe40000000f00 */
[----:B------:R-:W-:Y:S02]  /*19810*/  MOV R9, R192 ;  /* 0x000000c000097202 */ /* 0x000fe40000000f00 */
[C---:B------:R-:W-:Y:S01]  /*19820*/  HMMA.16816.F32.BF16 R156, R140.reuse, R158, R16 ;  /* 0x0000009e8c9c723c */ /* 0x040fe20000041810 */
[----:B------:R-:W-:Y:S03]  /*19830*/  MOV R15, R181 ;  /* 0x000000b5000f7202 */ /* 0x000fe60000000f00 */
[----:B------:R-:W-:Y:S01]  /*19840*/  MOV R12, R200 ;  /* 0x000000c8000c7202 */ /* 0x000fe20000000f00 */
[----:B------:R-:W-:Y:S01]  /*19850*/  FADD.FTZ R11, R11, R3 ;  /* 0x000000030b0b7221 */ /* 0x000fe20000010000 */
[----:B------:R-:W-:Y:S02]  /*19860*/  MOV R13, R187 ;  /* 0x000000bb000d7202 */ /* 0x000fe40000000f00 */
[-C--:B------:R-:W-:Y:S01]  /*19870*/  HMMA.16816.F32.BF16 R160, R140, R172.reuse, R20 ;  /* 0x000000ac8ca0723c */ /* 0x080fe20000041814 */
[----:B------:R-:W-:Y:S03]  /*19880*/  MOV R18, R203 ;  /* 0x000000cb00127202 */ /* 0x000fe60000000f00 */
[----:B------:R-:W-:Y:S02]  /*19890*/  MOV R17, R202 ;  /* 0x000000ca00117202 */ /* 0x000fe40000000f00 */
[----:B------:R-:W-:Y:S02]  /*198a0*/  MOV R16, R197 ;  /* 0x000000c500107202 */ /* 0x000fe40000000f00 */
[----:B------:R-:W-:Y:S04]  /*198b0*/  MOV R21, R165 ;  /* 0x000000a500157202 */ /* 0x000fe80000000f00 */
[----:B------:R-:W-:Y:S02]  /*198c0*/  MOV R20, R167 ;  /* 0x000000a700147202 */ /* 0x000fe40000000f00 */
[C---:B------:R-:W-:Y:S01]  /*198d0*/  HMMA.16816.F32.BF16 R164, R208.reuse, R172, R24 ;  /* 0x000000acd0a4723c */ /* 0x040fe20000041818 */
[----:B------:R-:W-:Y:S02]  /*198e0*/  MOV R23, R196 ;  /* 0x000000c400177202 */ /* 0x000fe40000000f00 */
[----:B------:R-:W-:Y:S02]  /*198f0*/  MOV R22, R199 ;  /* 0x000000c700167202 */ /* 0x000fe40000000f00 */
[----:B------:R-:W-:Y:S02]  /*19900*/  MOV R10, R180 ;  /* 0x000000b4000a7202 */ /* 0x000fe40000000f00 */
[----:B------:R-:W-:Y:S02]  /*19910*/  MOV R27, R169 ;  /* 0x000000a9001b7202 */ /* 0x000fe40000000f00 */
[----:B------:R-:W-:Y:S03]  /*19920*/  MOV R26, R168 ;  /* 0x000000a8001a7202 */ /* 0x000fe60000000f00 */
[----:B------:R-:W-:Y:S02]  /*19930*/  MOV R25, R171 ;  /* 0x000000ab00197202 */ /* 0x000fe40000000f00 */
[----:B------:R-:W-:Y:S02]  /*19940*/  MOV R24, R170 ;  /* 0x000000aa00187202 */ /* 0x000fe40000000f00 */
[-C--:B------:R-:W-:Y:S01]  /*19950*/  HMMA.16816.F32.BF16 R168, R208, R174.reuse, R28 ;  /* 0x000000aed0a8723c */ /* 0x080fe2000004181c */
[----:B------:R-:W-:Y:S02]  /*19960*/  MOV R19, R184 ;  /* 0x000000b800137202 */ /* 0x000fe40000000f00 */
[----:B------:R-:W-:Y:S04]  /*19970*/  MOV R14, R186 ;  /* 0x000000ba000e7202 */ /* 0x000fe80000000f00 */
[----:B------:R-:W-:Y:S01]  /*19980*/  MOV R31, R198 ;  /* 0x000000c6001f7202 */ /* 0x000fe20000000f00 */
[C---:B------:R-:W-:Y:S01]  /*19990*/  HMMA.16816.F32.BF16 R172, R140.reuse, R174, R32 ;  /* 0x000000ae8cac723c */ /* 0x040fe20000041820 */
[----:B------:R-:W-:Y:S03]  /*199a0*/  MOV R30, R195 ;  /* 0x000000c3001e7202 */ /* 0x000fe60000000f00 */
[----:B------:R-:W-:Y:S02]  /*199b0*/  MOV R29, R194 ;  /* 0x000000c2001d7202 */ /* 0x000fe40000000f00 */
[----:B------:R-:W-:Y:S02]  /*199c0*/  MOV R28, R193 ;  /* 0x000000c1001c7202 */ /* 0x000fe40000000f00 */
[----:B------:R-:W-:Y:S04]  /*199d0*/  MOV R32, R179 ;  /* 0x000000b300207202 */ /* 0x000fe80000000f00 */
[----:B------:R-:W-:Y:S02]  /*199e0*/  MOV R33, R178 ;  /* 0x000000b200217202 */ /* 0x000fe40000000f00 */
[----:B------:R-:W-:Y:S02]  /*199f0*/  MOV R34, R177 ;  /* 0x000000b100227202 */ /* 0x000fe40000000f00 */
[----:B------:R-:W-:Y:S02]  /*19a00*/  MOV R35, R176 ;  /* 0x000000b000237202 */ /* 0x000fe40000000f00 */
[-C--:B---3--:R-:W-:Y:S07]  /*19a10*/  HMMA.16816.F32.BF16 R176, R140, R188.reuse, R36 ;  /* 0x000000bc8cb0723c */ /* 0x088fee0000041824 */
[----:B------:R-:W-:Y:S02]  /*19a20*/  MOV R38, R183 ;  /* 0x000000b700267202 */ /* 0x000fe40000000f00 */
[----:B------:R-:W-:Y:S02]  /*19a30*/  MOV R39, R182 ;  /* 0x000000b600277202 */ /* 0x000fe40000000f00 */
[C---:B------:R-:W-:Y:S01]  /*19a40*/  HMMA.16816.F32.BF16 R180, R208.reuse, R188, R40 ;  /* 0x000000bcd0b4723c */ /* 0x040fe20000041828 */
[----:B------:R-:W-:Y:S02]  /*19a50*/  MOV R37, R38 ;  /* 0x0000002600257202 */ /* 0x000fe40000000f00 */
[----:B------:R-:W-:Y:S02]  /*19a60*/  MOV R38, R39 ;  /* 0x0000002700267202 */ /* 0x000fe40000000f00 */
[----:B------:R-:W-:Y:S02]  /*19a70*/  MOV R39, R32 ;  /* 0x0000002000277202 */ /* 0x000fe40000000f00 */
[----:B------:R-:W-:Y:S01]  /*19a80*/  MOV R32, R33 ;  /* 0x0000002100207202 */ /* 0x000fe20000000f00 */
[-C--:B------:R-:W-:Y:S01]  /*19a90*/  HMMA.16816.F32.BF16 R184, R208, R190.reuse, R44 ;  /* 0x000000bed0b8723c */ /* 0x080fe2000004182c */
[----:B------:R-:W-:Y:S03]  /*19aa0*/  MOV R33, R34 ;  /* 0x0000002200217202 */ /* 0x000fe60000000f00 */
[----:B------:R-:W-:Y:S02]  /*19ab0*/  MOV R34, R35 ;  /* 0x0000002300227202 */ /* 0x000fe40000000f00 */
[----:B------:R-:W-:Y:S01]  /*19ac0*/  MOV R35, R28 ;  /* 0x0000001c00237202 */ /* 0x000fe20000000f00 */
[----:B------:R-:W-:Y:S01]  /*19ad0*/  FADD.FTZ R11, R33, R11 ;  /* 0x0000000b210b7221 */ /* 0x000fe20000010000 */
[C---:B------:R-:W-:Y:S01]  /*19ae0*/  HMMA.16816.F32.BF16 R188, R140.reuse, R190, R48 ;  /* 0x000000be8cbc723c */ /* 0x040fe20000041830 */
[----:B------:R-:W-:Y:S03]  /*19af0*/  MOV R28, R29 ;  /* 0x0000001d001c7202 */ /* 0x000fe60000000f00 */
[----:B------:R-:W-:Y:S02]  /*19b00*/  MOV R29, R30 ;  /* 0x0000001e001d7202 */ /* 0x000fe40000000f00 */
[----:B------:R-:W-:Y:S02]  /*19b10*/  MOV R30, R31 ;  /* 0x0000001f001e7202 */ /* 0x000fe40000000f00 */
[-C--:B------:R-:W-:Y:S01]  /*19b20*/  HMMA.16816.F32.BF16 R192, R140, R204.reuse, R52 ;  /* 0x000000cc8cc0723c */ /* 0x080fe20000041834 */
[----:B------:R-:W-:Y:S03]  /*19b30*/  MOV R31, R24 ;  /* 0x00000018001f7202 */ /* 0x000fe60000000f00 */
[----:B------:R-:W-:Y:S02]  /*19b40*/  MOV R24, R25 ;  /* 0x0000001900187202 */ /* 0x000fe40000000f00 */
[----:B------:R-:W-:Y:S02]  /*19b50*/  MOV R25, R26 ;  /* 0x0000001a00197202 */ /* 0x000fe40000000f00 */
        /* <DEDUP_REMOVED lines=11> */
[----:B------:R-:W-:Y:S01]  /*19c10*/  MOV R18, R8 ;  /* 0x0000000800127202 */ /* 0x000fe20000000f00 */
[----:B------:R-:W-:Y:S01]  /*19c20*/  FADD.FTZ R8, R245, R132 ;  /* 0x00000084f5087221 */ /* 0x000fe20000010000 */
[-C--:B------:R-:W-:Y:S01]  /*19c30*/  HMMA.16816.F32.BF16 R68, R140, R212.reuse, R68 ;  /* 0x000000d48c44723c */ /* 0x080fe20000041844 */
[----:B------:R3:W5:Y:S03]  /*19c40*/  LDL.LU R245, [R1+0xac] ;  /* 0x0000ac0001f57983 */ /* 0x0007660000300800 */
[----:B------:R-:W-:Y:S01]  /*19c50*/  MOV R36, R37 ;  /* 0x0000002500247202 */ /* 0x000fe20000000f00 */
[----:B------:R-:W-:Y:S01]  /*19c60*/  FADD.FTZ R8, R241, R8 ;  /* 0x00000008f1087221 */ /* 0x000fe20000010000 */
[----:B------:R-:W-:Y:S02]  /*19c70*/  MOV R37, R35 ;  /* 0x0000002300257202 */ /* 0x000fe40000000f00 */
[C---:B------:R-:W-:Y:S01]  /*19c80*/  HMMA.16816.F32.BF16 R72, R208.reuse, R212, R72 ;  /* 0x000000d4d048723c */ /* 0x040fe20000041848 */
[----:B------:R-:W-:Y:S03]  /*19c90*/  MOV R35, R28 ;  /* 0x0000001c00237202 */ /* 0x000fe60000000f00 */
[----:B------:R-:W-:Y:S01]  /*19ca0*/  MOV R28, R29 ;  /* 0x0000001d001c7202 */ /* 0x000fe20000000f00 */
[----:B------:R-:W-:Y:S01]  /*19cb0*/  FADD.FTZ R2, R36, R2 ;  /* 0x0000000224027221 */ /* 0x000fe20000010000 */
[----:B------:R-:W-:Y:S01]  /*19cc0*/  MOV R29, R30 ;  /* 0x0000001e001d7202 */ /* 0x000fe20000000f00 */
[----:B------:R-:W-:Y:S01]  /*19cd0*/  FADD.FTZ R0, R37, R0 ;  /* 0x0000000025007221 */ /* 0x000fe20000010000 */
[-C--:B------:R-:W-:Y:S01]  /*19ce0*/  HMMA.16816.F32.BF16 R76, R208, R214.reuse, R76 ;  /* 0x000000d6d04c723c */ /* 0x080fe2000004184c */
[----:B------:R-:W-:Y:S03]  /*19cf0*/  MOV R30, R31 ;  /* 0x0000001f001e7202 */ /* 0x000fe60000000f00 */
[----:B------:R-:W-:Y:S01]  /*19d00*/  MOV R31, R24 ;  /* 0x00000018001f7202 */ /* 0x000fe20000000f00 */
[----:B------:R-:W-:Y:S01]  /*19d10*/  FADD.FTZ R2, R236, R2 ;  /* 0x00000002ec027221 */ /* 0x000fe20000010000 */
[----:B------:R-:W-:Y:S01]  /*19d20*/  MOV R24, R25 ;  /* 0x0000001900187202 */ /* 0x000fe20000000f00 */
[----:B------:R-:W-:Y:S01]  /*19d30*/  FADD.FTZ R0, R32, R0 ;  /* 0x0000000020007221 */ /* 0x000fe20000010000 */
        /* <DEDUP_REMOVED lines=19> */
[----:B------:R-:W-:Y:S03]  /*19e70*/  FADD.FTZ R10, R10, R3 ;  /* 0x000000030a0a7221 */ /* 0x000fe60000010000 */
[----:B------:R-:W-:Y:S01]  /*19e80*/  FADD.FTZ R3, R35, R11 ;  /* 0x0000000b23037221 */ /* 0x000fe20000010000 */
[----:B------:R-:W-:Y:S01]  /*19e90*/  MOV R18, R244 ;  /* 0x000000f400127202 */ /* 0x000fe20000000f00 */
[----:B------:R-:W-:Y:S01]  /*19ea0*/  FADD.FTZ R9, R25, R0 ;  /* 0x0000000019097221 */ /* 0x000fe20000010000 */
[----:B------:R3:W5:Y:S01]  /*19eb0*/  LDL.LU R244, [R1+0xa8] ;  /* 0x0000a80001f47983 */ /* 0x0007620000300800 */
[C---:B------:R-:W-:Y:S01]  /*19ec0*/  HMMA.16816.F32.BF16 R96, R140.reuse, R218, R96 ;  /* 0x000000da8c60723c */ /* 0x040fe20000041860 */
[----:B------:R-:W-:Y:S02]  /*19ed0*/  FADD.FTZ R2, R28, R10 ;  /* 0x0000000a1c027221 */ /* 0x000fe40000010000 */
[----:B------:R3:W5:Y:S01]  /*19ee0*/  LDL.LU R243, [R1+0xa4] ;  /* 0x0000a40001f37983 */ /* 0x0007620000300800 */
[----:B------:R-:W-:Y:S02]  /*19ef0*/  FADD.FTZ R3, R31, R3 ;  /* 0x000000031f037221 */ /* 0x000fe40000010000 */
[----:B------:R-:W-:Y:S01]  /*19f00*/  FADD.FTZ R0, R26, R8 ;  /* 0x000000081a007221 */ /* 0x000fe20000010000 */
[----:B------:R3:W5:Y:S01]  /*19f10*/  LDL.LU R242, [R1+0xa0] ;  /* 0x0000a00001f27983 */ /* 0x0007620000300800 */
[-C--:B------:R-:W-:Y:S01]  /*19f20*/  HMMA.16816.F32.BF16 R100, R140, R220.reuse, R100 ;  /* 0x000000dc8c64723c */ /* 0x080fe20000041864 */
[----:B------:R-:W-:Y:S02]  /*19f30*/  FADD.FTZ R2, R24, R2 ;  /* 0x0000000218027221 */ /* 0x000fe40000010000 */
[----:B------:R3:W5:Y:S01]  /*19f40*/  LDL.LU R241, [R1+0x9c] ;  /* 0x00009c0001f17983 */ /* 0x0007620000300800 */
[----:B------:R-:W-:Y:S02]  /*19f50*/  FADD.FTZ R3, R27, R3 ;  /* 0x000000031b037221 */ /* 0x000fe40000010000 */
[----:B------:R-:W-:Y:S01]  /*19f60*/  FADD.FTZ R0, R22, R0 ;  /* 0x0000000016007221 */ /* 0x000fe20000010000 */
[----:B------:R3:W5:Y:S01]  /*19f70*/  LDL.LU R236, [R1+0x98] ;  /* 0x0000980001ec7983 */ /* 0x0007620000300800 */
[----:B------:R-:W-:Y:S01]  /*19f80*/  FADD.FTZ R2, R20, R2 ;  /* 0x0000000214027221 */ /* 0x000fe20000010000 */
[C---:B------:R-:W-:Y:S03]  /*19f90*/  HMMA.16816.F32.BF16 R104, R208.reuse, R220, R104 ;  /* 0x000000dcd068723c */ /* 0x040fe60000041868 */
[----:B------:R-:W-:Y:S02]  /*19fa0*/  FADD.FTZ R8, R21, R9 ;  /* 0x0000000915087221 */ /* 0x000fe40000010000 */
[----:B------:R-:W-:Y:S02]  /*19fb0*/  FADD.FTZ R3, R23, R3 ;  /* 0x0000000317037221 */ /* 0x000fe40000010000 */
[----:B------:R-:W-:Y:S01]  /*19fc0*/  FADD.FTZ R0, R18, R0 ;  /* 0x0000000012007221 */ /* 0x000fe20000010000 */
[-C--:B------:R-:W-:Y:S01]  /*19fd0*/  HMMA.16816.F32.BF16 R108, R208, R222.reuse, R108 ;  /* 0x000000ded06c723c */ /* 0x080fe2000004186c */
[----:B------:R-:W-:Y:S03]  /*19fe0*/  FADD.FTZ R9, R16, R2 ;  /* 0x0000000210097221 */ /* 0x000fe60000010000 */
[----:B------:R-:W-:Y:S02]  /*19ff0*/  FADD.FTZ R2, R17, R8 ;  /* 0x0000000811027221 */ /* 0x000fe40000010000 */
[----:B------:R-:W-:Y:S02]  /*1a000*/  FADD.FTZ R3, R19, R3 ;  /* 0x0000000313037221 */ /* 0x000fe40000010000 */
[----:B------:R-:W-:Y:S01]  /*1a010*/  FADD.FTZ R0, R13, R0 ;  /* 0x000000000d007221 */ /* 0x000fe20000010000 */
[C---:B------:R-:W-:Y:S03]  /*1a020*/  HMMA.16816.F32.BF16 R112, R140.reuse, R222, R112 ;  /* 0x000000de8c70723c */ /* 0x040fe60000041870 */
[----:B------:R-:W-:Y:S02]  /*1a030*/  FADD.FTZ R2, R252, R2 ;  /* 0x00000002fc027221 */ /* 0x000fe40000010000 */
[----:B------:R-:W-:Y:S02]  /*1a040*/  FADD.FTZ R8, R14, R3 ;  /* 0x000000030e087221 */ /* 0x000fe40000010000 */
[----:B------:R-:W-:Y:S01]  /*1a050*/  FADD.FTZ R0, R229, R0 ;  /* 0x00000000e5007221 */ /* 0x000fe20000010000 */
[-C--:B-1----:R-:W-:Y:S01]  /*1a060*/  HMMA.16816.F32.BF16 R116, R140, R4.reuse, R116 ;  /* 0x000000048c74723c */ /* 0x082fe20000041874 */
[----:B------:R-:W-:Y:S03]  /*1a070*/  FADD.FTZ R2, R251, R2 ;  /* 0x00000002fb027221 */ /* 0x000fe60000010000 */
[----:B------:R-:W-:Y:S04]  /*1a080*/  FADD.FTZ R8, R249, R8 ;  /* 0x00000008f9087221 */ /* 0x000fe80000010000 */
[C---:B------:R-:W-:Y:S07]  /*1a090*/  HMMA.16816.F32.BF16 R120, R208.reuse, R4, R120 ;  /* 0x00000004d078723c */ /* 0x040fee0000041878 */
[----:B------:R-:W-:Y:S01]  /*1a0a0*/  FADD.FTZ R4, R12, R9 ;  /* 0x000000090c047221 */ /* 0x000fe20000010000 */
[-C--:B------:R-:W-:Y:S01]  /*1a0b0*/  HMMA.16816.F32.BF16 R124, R208, R6.reuse, R124 ;  /* 0x00000006d07c723c */ /* 0x080fe2000004187c */
[----:B------:R-:W-:Y:S03]  /*1a0c0*/  FADD.FTZ R5, R228, R0 ;  /* 0x00000000e4057221 */ /* 0x000fe60000010000 */
[----:B------:R-:W-:Y:S02]  /*1a0d0*/  FADD.FTZ R3, R15, R4 ;  /* 0x000000040f037221 */ /* 0x000fe40000010000 */
[----:B------:R-:W-:Y:S02]  /*1a0e0*/  FADD.FTZ R5, R227, R5 ;  /* 0x00000005e3057221 */ /* 0x000fe40000010000 */
[----:B------:R-:W-:Y:S01]  /*1a0f0*/  FADD.FTZ R4, R232, R3 ;  /* 0x00000003e8047221 */ /* 0x000fe20000010000 */
[----:B------:R-:W-:Y:S03]  /*1a100*/  HMMA.16816.F32.BF16 R128, R140, R6, R128 ;  /* 0x000000068c80723c */ /* 0x000fe60000041880 */
[----:B------:R-:W-:Y:S02]  /*1a110*/  FADD.FTZ R3, R224, R2 ;  /* 0x00000002e0037221 */ /* 0x000fe40000010000 */
[----:B------:R-:W-:Y:S02]  /*1a120*/  FADD.FTZ R2, R250, R8 ;  /* 0x00000008fa027221 */ /* 0x000fe40000010000 */
[----:B------:R-:W-:Y:S01]  /*1a130*/  FADD.FTZ R0, R233, R4 ;  /* 0x00000004e9007221 */ /* 0x000fe20000010000 */
[----:B----4-:R-:W-:Y:S01]  /*1a140*/  MOV R140, R135 ;  /* 0x00000087008c7202 */ /* 0x010fe20000000f00 */
[----:B------:R-:W-:Y:S03]  /*1a150*/  FADD.FTZ R5, R226, R5 ;  /* 0x00000005e2057221 */ /* 0x000fe60000010000 */
[----:B------:R-:W-:Y:S02]  /*1a160*/  FADD.FTZ R3, R225, R3 ;  /* 0x00000003e1037221 */ /* 0x000fe40000010000 */
[----:B------:R3:W-:Y:S01]  /*1a170*/  STL [R1+0x5c], R5 ;  /* 0x00005c0501007387 */ /* 0x0007e20000100800 */
[----:B------:R-:W-:Y:S02]  /*1a180*/  FADD.FTZ R4, R235, R2 ;  /* 0x00000002eb047221 */ /* 0x000fe40000010000 */
[----:B------:R-:W-:Y:S01]  /*1a190*/  FADD.FTZ R2, R231, R0 ;  /* 0x00000000e7027221 */ /* 0x000fe20000010000 */
[----:B--2---:R-:W-:Y:S01]  /*1a1a0*/  MOV R132, R137 ;  /* 0x0000008900847202 */ /* 0x004fe20000000f00 */
[----:B------:R-:W-:Y:S01]  /*1a1b0*/  FADD.FTZ R0, R139, R3 ;  /* 0x000000038b007221 */ /* 0x000fe20000010000 */
[----:B------:R-:W-:Y:S01]  /*1a1c0*/  MOV R139, R134 ;  /* 0x00000086008b7202 */ /* 0x000fe20000000f00 */
        /* <DEDUP_REMOVED lines=8> */
.L_x_421:
        /* <DEDUP_REMOVED lines=138> */
[----:B------:R-:W-:Y:S01]  /*1aaf0*/  FMUL.FTZ R174, R3, R174 ;  /* 0x000000ae03ae7220 */ /* 0x000fe20000410000 */
[----:B------:R-:W-:Y:S01]  /*1ab00*/  F2FP.BF16.PACK_AB R28, R129, R128 ;  /* 0x00000080811c723e */ /* 0x000fe200000010ff */
        /* <DEDUP_REMOVED lines=307> */
.L_x_426:
[----:B---34-:R-:W-:Y:S05]  /*1be40*/  BSYNC B0 ;  /* 0x0000000000007941 */ /* 0x018fea0003800000 */
.L_x_425:
        /* <DEDUP_REMOVED lines=36> */
.L_x_428:
[----:B----4-:R-:W-:Y:S05]  /*1c090*/  BSYNC B0 ;  /* 0x0000000000007941 */ /* 0x010fea0003800000 */
.L_x_427:
        /* <DEDUP_REMOVED lines=18> */
.L_x_430:
[----:B------:R-:W-:Y:S05]  /*1c1c0*/  BSYNC B0 ;  /* 0x0000000000007941 */ /* 0x000fea0003800000 */
.L_x_429:
        /* <DEDUP_REMOVED lines=18> */
.L_x_432:
[----:B------:R-:W-:Y:S05]  /*1c2f0*/  BSYNC B0 ;  /* 0x0000000000007941 */ /* 0x000fea0003800000 */
.L_x_431:
        /* <DEDUP_REMOVED lines=18> */
.L_x_434:
[----:B------:R-:W-:Y:S05]  /*1c420*/  BSYNC B0 ;  /* 0x0000000000007941 */ /* 0x000fea0003800000 */
.L_x_433:
        /* <DEDUP_REMOVED lines=18> */
.L_x_436:
[----:B------:R-:W-:Y:S05]  /*1c550*/  BSYNC B0 ;  /* 0x0000000000007941 */ /* 0x000fea0003800000 */
.L_x_435:
        /* <DEDUP_REMOVED lines=18> */
.L_x_438:
[----:B------:R-:W-:Y:S05]  /*1c680*/  BSYNC B0 ;  /* 0x0000000000007941 */ /* 0x000fea0003800000 */
.L_x_437:
        /* <DEDUP_REMOVED lines=18> */
.L_x_440:
[----:B------:R-:W-:Y:S05]  /*1c7b0*/  BSYNC B0 ;  /* 0x0000000000007941 */ /* 0x000fea0003800000 */
.L_x_439:
        /* <DEDUP_REMOVED lines=19> */
.L_x_375:
        /* <DEDUP_REMOVED lines=74> */
.L_x_442:
[----:B------:R-:W-:Y:S05]  /*1cd90*/  BSYNC B0 ;  /* 0x0000000000007941 */ /* 0x000fea0003800000 */
.L_x_441:
        /* <DEDUP_REMOVED lines=18> */
.L_x_444:
[----:B------:R-:W-:Y:S05]  /*1cec0*/  BSYNC B0 ;  /* 0x0000000000007941 */ /* 0x000fea0003800000 */
.L_x_443:
        /* <DEDUP_REMOVED lines=18> */
.L_x_446:
[----:B------:R-:W-:Y:S05]  /*1cff0*/  BSYNC B0 ;  /* 0x0000000000007941 */ /* 0x000fea0003800000 */
.L_x_445:
        /* <DEDUP_REMOVED lines=18> */
.L_x_448:
[----:B------:R-:W-:Y:S05]  /*1d120*/  BSYNC B0 ;  /* 0x0000000000007941 */ /* 0x000fea0003800000 */
.L_x_447:
        /* <DEDUP_REMOVED lines=18> */
.L_x_450:
[----:B------:R-:W-:Y:S05]  /*1d250*/  BSYNC B0 ;  /* 0x0000000000007941 */ /* 0x000fea0003800000 */
.L_x_449:
        /* <DEDUP_REMOVED lines=18> */
.L_x_452:
[----:B------:R-:W-:Y:S05]  /*1d380*/  BSYNC B0 ;  /* 0x0000000000007941 */ /* 0x000fea0003800000 */
.L_x_451:
        /* <DEDUP_REMOVED lines=18> */
.L_x_454:
[----:B------:R-:W-:Y:S05]  /*1d4b0*/  BSYNC B0 ;  /* 0x0000000000007941 */ /* 0x000fea0003800000 */
.L_x_453:
        /* <DEDUP_REMOVED lines=18> */
.L_x_456:
[----:B------:R-:W-:Y:S05]  /*1d5e0*/  BSYNC B0 ;  /* 0x0000000000007941 */ /* 0x000fea0003800000 */
.L_x_455:
        /* <DEDUP_REMOVED lines=67> */
.L_x_457:
        /* <DEDUP_REMOVED lines=14> */
.L_x_1399:


//--------------------- .text._ZN5flash16flash_fwd_kernelI23Flash_fwd_kernel_traitsILi128ELi64ELi64ELi4ELb0ELb0EN7cutlass10bfloat16_tE19Flash_kernel_traitsILi128ELi64ELi64ELi4ES3_EELb0ELb1ELb0ELb0ELb1ELb1ELb0ELb0EEEvNS_16Flash_fwd_paramsE --------------------------
	.section	.text._ZN5flash16flash_fwd_kernelI23Flash_fwd_kernel_traitsILi128ELi64ELi64ELi4ELb0ELb0EN7cutlass10bfloat16_tE19Flash_kernel_traitsILi128ELi64ELi64ELi4ES3_EELb0ELb1ELb0ELb0ELb1ELb1ELb0ELb0EEEvNS_16Flash_fwd_paramsE,"ax",@progbits
	.sectioninfo	@"SHI_REGISTERS=184"
	.align	128
        .global         _ZN5flash16flash_fwd_kernelI23Flash_fwd_kernel_traitsILi128ELi64ELi64ELi4ELb0ELb0EN7cutlass10bfloat16_tE19Flash_kernel_traitsILi128ELi64ELi64ELi4ES3_EELb0ELb1ELb0ELb0ELb1ELb1ELb0ELb0EEEvNS_16Flash_fwd_paramsE
        .type           _ZN5flash16flash_fwd_kernelI23Flash_fwd_kernel_traitsILi128ELi64ELi64ELi4ELb0ELb0EN7cutlass10bfloat16_tE19Flash_kernel_traitsILi128ELi64ELi64ELi4ES3_EELb0ELb1ELb0ELb0ELb1ELb1ELb0ELb0EEEvNS_16Flash_fwd_paramsE,@function
        .size           _ZN5flash16flash_fwd_kernelI23Flash_fwd_kernel_traitsILi128ELi64ELi64ELi4ELb0ELb0EN7cutlass10bfloat16_tE19Flash_kernel_traitsILi128ELi64ELi64ELi4ES3_EELb0ELb1ELb0ELb0ELb1ELb1ELb0ELb0EEEvNS_16Flash_fwd_paramsE,(.L_x_1400 - _ZN5flash16flash_fwd_kernelI23Flash_fwd_kernel_traitsILi128ELi64ELi64ELi4ELb0ELb0EN7cutlass10bfloat16_tE19Flash_kernel_traitsILi128ELi64ELi64ELi4ES3_EELb0ELb1ELb0ELb0ELb1ELb1ELb0ELb0EEEvNS_16Flash_fwd_paramsE)
        .other          _ZN5flash16flash_fwd_kernelI23Flash_fwd_kernel_traitsILi128ELi64ELi64ELi4ELb0ELb0EN7cutlass10bfloat16_tE19Flash_kernel_traitsILi128ELi64ELi64ELi4ES3_EELb0ELb1ELb0ELb0ELb1ELb1ELb0ELb0EEEvNS_16Flash_fwd_paramsE,@"STO_CUDA_ENTRY STV_DEFAULT"
_ZN5flash16flash_fwd_kernelI23Flash_fwd_kernel_traitsILi128ELi64ELi64ELi4ELb0ELb0EN7cutlass10bfloat16_tE19Flash_kernel_traitsILi128ELi64ELi64ELi4ES3_EELb0ELb1ELb0ELb0ELb1ELb1ELb0ELb0EEEvNS_16Flash_fwd_paramsE:
.text._ZN5flash16flash_fwd_kernelI23Flash_fwd_kernel_traitsILi128ELi64ELi64ELi4ELb0ELb0EN7cutlass10bfloat16_tE19Flash_kernel_traitsILi128ELi64ELi64ELi4ES3_EELb0ELb1ELb0ELb0ELb1ELb1ELb0ELb0EEEvNS_16Flash_fwd_paramsE:
[----:B------:R-:W-:Y:S02]  /*0000*/  MOV R1, c[0x0][0x28] ;  /* 0x00000a0000017a02 */ /* 0x000fe40000000f00 */
[----:B------:R-:W1:Y:S01]  /*0010*/  S2R R15, SR_CTAID.Y ;  /* 0x00000000000f7919 */ /* 0x000e620000002600 */
[----:B------:R-:W-:Y:S01]  /*0020*/  ISETP.NE.U32.AND P0, PT, RZ, c[0x0][0x250], PT ;  /* 0x00009400ff007a0c */ /* 0x000fe20003f05070 */
[----:B------:R-:W-:Y:S01]  /*0030*/  IMAD.MOV.U32 R11, RZ, RZ, RZ ;  /* 0x000000ffff0b7224 */ /* 0x000fe200078e00ff */
[----:B------:R-:W-:Y:S01]  /*0040*/  ISETP.NE.U32.AND P2, PT, RZ, c[0x0][0x258], PT ;  /* 0x00009600ff007a0c */ /* 0x000fe20003f45070 */
[----:B------:R-:W-:Y:S01]  /*0050*/  ULDC.64 UR10, c[0x0][0x118] ;  /* 0x00004600000a7ab9 */ /* 0x000fe20000000a00 */
[----:B------:R-:W-:Y:S02]  /*0060*/  ISETP.NE.AND.EX P0, PT, RZ, c[0x0][0x254], PT, P0 ;  /* 0x00009500ff007a0c */ /* 0x000fe40003f05300 */
[----:B------:R-:W-:-:S11]  /*0070*/  ISETP.NE.AND.EX P2, PT, RZ, c[0x0][0x25c], PT, P2 ;  /* 0x00009700ff007a0c */ /* 0x000fd60003f45320 */
[----:B------:R-:W-:Y:S02]  /*0080*/  @P0 IMAD.MOV.U32 R2, RZ, RZ, 0x4 ;  /* 0x00000004ff020424 */ /* 0x000fe400078e00ff */
[----:B------:R-:W-:Y:S02]  /*0090*/  @P2 IMAD.MOV.U32 R0, RZ, RZ, 0x4 ;  /* 0x00000004ff002424 */ /* 0x000fe400078e00ff */
[----:B-1----:R-:W-:-:S04]  /*00a0*/  @P0 IMAD.WIDE R2, R15, R2, c[0x0][0x250] ;  /* 0x000094000f020625 */ /* 0x002fc800078e0202 */
[----:B------:R-:W-:Y:S01]  /*00b0*/  @P2 IMAD.WIDE R4, R15, R0, c[0x0][0x258] ;  /* 0x000096000f042625 */ /* 0x000fe200078e0200 */
[----:B------:R-:W2:Y:S04]  /*00c0*/  @P0 LDG.E R11, [R2.64] ;  /* 0x0000000a020b0981 */ /* 0x000ea8000c1e1900 */
[----:B------:R-:W2:Y:S01]  /*00d0*/  @P2 LDG.E R6, [R4.64] ;  /* 0x0000000a04062981 */ /* 0x000ea2000c1e1900 */
[----:B------:R-:W-:-:S03]  /*00e0*/  @!P2 ISETP.NE.U32.AND P1, PT, RZ, c[0x0][0x268], PT ;  /* 0x00009a00ff00aa0c */ /* 0x000fc60003f25070 */
[----:B------:R-:W1:Y:S01]  /*00f0*/  S2R R172, SR_CTAID.X ;  /* 0x0000000000ac7919 */ /* 0x000e620000002500 */
[----:B------:R-:W-:-:S04]  /*0100*/  @!P2 ISETP.NE.AND.EX P1, PT, RZ, c[0x0][0x26c], PT, P1 ;  /* 0x00009b00ff00aa0c */ /* 0x000fc80003f25310 */
[----:B------:R-:W-:Y:S01]  /*0110*/  @!P2 SEL R0, RZ, c[0x0][0x21c], !P1 ;  /* 0x00008700ff00aa07 */ /* 0x000fe20004800000 */
[----:B-1----:R-:W-:-:S05]  /*0120*/  IMAD.SHL.U32 R80, R172, 0x40, RZ ;  /* 0x00000040ac507824 */ /* 0x002fca00078e00ff */
[----:B------:R-:W-:Y:S01]  /*0130*/  ISETP.GE.AND P0, PT, R80, c[0x0][0x214], PT ;  /* 0x0000850050007a0c */ /* 0x000fe20003f06270 */
[--C-:B--2---:R-:W-:Y:S01]  /*0140*/  @P2 IMAD.IADD R6, R6, 0x1, -R11.reuse ;  /* 0x0000000106062824 */ /* 0x104fe200078e0a0b */
[----:B------:R-:W-:-:S11]  /*0150*/  @!P2 IADD3 R6, R0, c[0x0][0x218], -R11 ;  /* 0x000086000006aa10 */ /* 0x000fd60007ffe80b */
[----:B------:R-:W-:Y:S05]  /*0160*/  @P0 EXIT ;  /* 0x000000000000094d */ /* 0x000fea0003800000 */
[----:B------:R-:W-:Y:S01]  /*0170*/  IADD3 R3, R80, 0x7f, RZ ;  /* 0x0000007f50037810 */ /* 0x000fe20007ffe0ff */
[----:B------:R-:W1:Y:S01]  /*0180*/  S2R R14, SR_CTAID.Z ;  /* 0x00000000000e7919 */ /* 0x000e620000002700 */
[C---:B------:R-:W-:Y:S02]  /*0190*/  IADD3 R5, R6.reuse, 0x3f, RZ ;  /* 0x0000003f06057810 */ /* 0x040fe40007ffe0ff */
[----:B------:R-:W-:Y:S01]  /*01a0*/  IADD3 R3, R6, -c[0x0][0x214], R3 ;  /* 0x8000850006037a10 */ /* 0x000fe20007ffe003 */
[----:B------:R-:W2:Y:S01]  /*01b0*/  S2R R7, SR_TID.X ;  /* 0x0000000000077919 */ /* 0x000ea20000002100 */
[----:B------:R-:W-:Y:S02]  /*01c0*/  SHF.R.S32.HI R0, RZ, 0x1f, R5 ;  /* 0x0000001fff007819 */ /* 0x000fe40000011405 */
[----:B------:R-:W-:Y:S02]  /*01d0*/  IADD3 R3, R3, c[0x0][0x2e8], RZ ;  /* 0x0000ba0003037a10 */ /* 0x000fe40007ffe0ff */
[----:B------:R-:W-:-:S02]  /*01e0*/  LEA.HI R0, R0, R5, RZ, 0x6 ;  /* 0x0000000500007211 */ /* 0x000fc400078f30ff */
[----:B------:R-:W-:Y:S02]  /*01f0*/  SHF.R.S32.HI R2, RZ, 0x1f, R3 ;  /* 0x0000001fff027819 */ /* 0x000fe40000011403 */
[----:B------:R-:W-:Y:S02]  /*0200*/  SHF.R.S32.HI R0, RZ, 0x6, R0 ;  /* 0x00000006ff007819 */ /* 0x000fe40000011400 */
[----:B------:R-:W-:-:S04]  /*0210*/  LEA.HI R2, R2, R3, RZ, 0x6 ;  /* 0x0000000302027211 */ /* 0x000fc800078f30ff */
[----:B------:R-:W-:-:S04]  /*0220*/  SHF.R.S32.HI R3, RZ, 0x6, R2 ;  /* 0x00000006ff037819 */ /* 0x000fc80000011402 */
[----:B------:R-:W-:-:S04]  /*0230*/  IMNMX R28, R0, R3, PT ;  /* 0x00000003001c7217 */ /* 0x000fc80003800200 */
[----:B------:R-:W-:-:S13]  /*0240*/  ISETP.GE.AND P0, PT, R28, 0x1, PT ;  /* 0x000000011c00780c */ /* 0x000fda0003f06270 */
[----:B------:R-:W-:Y:S05]  /*0250*/  @!P0 BRA `(.L_x_458) ;  /* 0x00005cf000008947 */ /* 0x000fea0003800000 */
[----:B-12---:R-:W-:Y:S01]  /*0260*/  IABS R8, c[0x0][0x1c8] ;  /* 0x0000720000087a13 */ /* 0x006fe20000000000 */
[----:B------:R-:W-:Y:S01]  /*0270*/  ULDC.64 UR4, c[0x0][0x190] ;  /* 0x0000640000047ab9 */ /* 0x000fe20000000a00 */
[----:B------:R-:W-:Y:S01]  /*0280*/  SHF.R.S32.HI R30, RZ, 0x1f, R7 ;  /* 0x0000001fff1e7819 */ /* 0x000fe20000011407 */
[----:B------:R-:W-:Y:S01]  /*0290*/  USHF.L.U32 UR13, UR4, 0x5, URZ ;  /* 0x00000005040d7899 */ /* 0x000fe2000800063f */
[----:B------:R-:W1:Y:S01]  /*02a0*/  I2F.RP R0, R8 ;  /* 0x0000000800007306 */ /* 0x000e620000209400 */
[----:B------:R-:W-:Y:S01]  /*02b0*/  SHF.R.S32.HI R13, RZ, 0x1f, R15 ;  /* 0x0000001fff0d7819 */ /* 0x000fe2000001140f */
[----:B------:R-:W-:Y:S01]  /*02c0*/  UMOV UR6, 0x5 ;  /* 0x0000000500067882 */ /* 0x000fe20000000000 */
[CC--:B------:R-:W-:Y:S01]  /*02d0*/  LEA.HI R16, R30.reuse, R7.reuse, RZ, 0x3 ;  /* 0x000000071e107211 */ /* 0x0c0fe200078f18ff */
[----:B------:R-:W-:Y:S01]  /*02e0*/  USHF.L.U64.HI UR12, UR4, UR6, UR5 ;  /* 0x00000006040c7299 */ /* 0x000fe20008010205 */
[----:B------:R-:W-:Y:S01]  /*02f0*/  LEA.HI R12, R30, R7, RZ, 0x4 ;  /* 0x000000071e0c7211 */ /* 0x000fe200078f20ff */
[----:B------:R-:W-:Y:S01]  /*0300*/  UMOV UR7, 0x6 ;  /* 0x0000000600077882 */ /* 0x000fe20000000000 */
[----:B------:R-:W-:Y:S01]  /*0310*/  SHF.R.S32.HI R20, RZ, 0x3, R16 ;  /* 0x00000003ff147819 */ /* 0x000fe20000011410 */
[----:B------:R-:W-:Y:S01]  /*0320*/  ULDC.64 UR4, c[0x0][0x198] ;  /* 0x0000660000047ab9 */ /* 0x000fe20000000a00 */
[----:B------:R-:W-:Y:S01]  /*0330*/  LOP3.LUT R2, R16, 0xfffffff8, RZ, 0xc0, !PT ;  /* 0xfffffff810027812 */ /* 0x000fe200078ec0ff */
[----:B------:R-:W-:Y:S01]  /*0340*/  USHF.L.U64.HI UR7, UR4, UR7, UR5 ;  /* 0x0000000704077299 */ /* 0x000fe20008010205 */
[----:B------:R-:W-:Y:S01]  /*0350*/  SHF.R.S32.HI R21, RZ, 0x1f, R20 ;  /* 0x0000001fff157819 */ /* 0x000fe20000011414 */
[C---:B------:R-:W-:Y:S01]  /*0360*/  IMAD.SHL.U32 R5, R20.reuse, 0x40, RZ ;  /* 0x0000004014057824 */ /* 0x040fe200078e00ff */
[----:B------:R-:W-:Y:S01]  /*0370*/  IADD3 R23, P0, R20, R11, RZ ;  /* 0x0000000b14177210 */ /* 0x000fe20007f1e0ff */
[----:B------:R-:W-:Y:S01]  /*0380*/  IMAD.IADD R2, R7, 0x1, -R2 ;  /* 0x0000000107027824 */ /* 0x000fe200078e0a02 */
[----:B------:R-:W-:Y:S01]  /*0390*/  SHF.R.S32.HI R9, RZ, 0x4, R12 ;  /* 0x00000004ff097819 */ /* 0x000fe2000001140c */
[----:B-1----:R-:W1:Y:S01]  /*03a0*/  MUFU.RCP R18, R0 ;  /* 0x0000000000127308 */ /* 0x002e620000001000 */
[----:B------:R-:W-:Y:S01]  /*03b0*/  LOP3.LUT R5, R5, 0x1c0, RZ, 0xc0, !PT ;  /* 0x000001c005057812 */ /* 0x000fe200078ec0ff */
[----:B------:R-:W-:Y:S01]  /*03c0*/  IMAD.SHL.U32 R170, R2, 0x8, RZ ;  /* 0x0000000802aa7824 */ /* 0x000fe200078e00ff */
[----:B------:R-:W-:Y:S01]  /*03d0*/  LEA.HI.X.SX32 R10, R11, R21, 0x1, P0 ;  /* 0x000000150b0a7211 */ /* 0x000fe200000f0eff */
[----:B------:R-:W-:Y:S01]  /*03e0*/  IMAD.WIDE R172, R172, 0x40, R20 ;  /* 0x00000040acac7825 */ /* 0x000fe200078e0214 */
[----:B------:R-:W-:Y:S01]  /*03f0*/  SHF.R.U32.HI R160, RZ, 0x3, R5 ;  /* 0x00000003ffa07819 */ /* 0x000fe20000011605 */
[----:B------:R-:W-:Y:S01]  /*0400*/  USHF.L.U32 UR8, UR4, 0x6, URZ ;  /* 0x0000000604087899 */ /* 0x000fe2000800063f */
[----:B------:R-:W-:Y:S01]  /*0410*/  LOP3.LUT R3, R5, 0x38, R170, 0xf8, !PT ;  /* 0x0000003805037812 */ /* 0x000fe200078ef8aa */
[----:B------:R-:W-:Y:S01]  /*0420*/  USHF.L.U32 UR9, UR4, 0x5, URZ ;  /* 0x0000000504097899 */ /* 0x000fe2000800063f */
[----:B------:R-:W-:Y:S01]  /*0430*/  LEA.HI R5, R30, R7, RZ, 0x6 ;  /* 0x000000071e057211 */ /* 0x000fe200078f30ff */
[----:B------:R-:W-:Y:S01]  /*0440*/  IMAD.MOV.U32 R40, RZ, RZ, 0x40 ;  /* 0x00000040ff287424 */ /* 0x000fe200078e00ff */
[----:B------:R-:W-:-:S02]  /*0450*/  LOP3.LUT R160, R3, R160, RZ, 0x3c, !PT ;  /* 0x000000a003a07212 */ /* 0x000fc400078e3cff */
[----:B------:R-:W-:Y:S01]  /*0460*/  IABS R20, R14 ;  /* 0x0000000e00147213 */ /* 0x000fe20000000000 */
[----:B------:R-:W-:Y:S01]  /*0470*/  IMAD.SHL.U32 R5, R5, 0x8, RZ ;  /* 0x0000000805057824 */ /* 0x000fe200078e00ff */
[----:B------:R-:W-:Y:S02]  /*0480*/  LEA.HI R4, R12, R9, RZ, 0x1 ;  /* 0x000000090c047211 */ /* 0x000fe400078f08ff */
[----:B-1----:R-:W-:Y:S02]  /*0490*/  IADD3 R18, R18, 0xffffffe, RZ ;  /* 0x0ffffffe12127810 */ /* 0x002fe40007ffe0ff */
[----:B------:R-:W-:Y:S02]  /*04a0*/  LOP3.LUT R0, R14, c[0x0][0x1c8], RZ, 0x3c, !PT ;  /* 0x000072000e007a12 */ /* 0x000fe400078e3cff */
[----:B------:R-:W1:Y:S01]  /*04b0*/  F2I.FTZ.U32.TRUNC.NTZ R19, R18 ;  /* 0x0000001200137305 */ /* 0x000e62000021f000 */
[----:B------:R-:W-:Y:S02]  /*04c0*/  LOP3.LUT R160, R160, 0x7ffffe00, R5, 0xf8, !PT ;  /* 0x7ffffe00a0a07812 */ /* 0x000fe400078ef805 */
[----:B------:R-:W-:Y:S01]  /*04d0*/  ISETP.GE.AND P1, PT, R0, RZ, PT ;  /* 0x000000ff0000720c */ /* 0x000fe20003f26270 */
[----:B------:R-:W-:Y:S01]  /*04e0*/  IMAD R0, R13, c[0x0][0x178], RZ ;  /* 0x00005e000d007a24 */ /* 0x000fe200078e02ff */
[----:B------:R-:W-:Y:S01]  /*04f0*/  LOP3.LUT R12, R12, 0xfffffff0, RZ, 0xc0, !PT ;  /* 0xfffffff00c0c7812 */ /* 0x000fe200078ec0ff */
[----:B------:R-:W-:Y:S01]  /*0500*/  IMAD.SHL.U32 R160, R160, 0x2, RZ ;  /* 0x00000002a0a07824 */ /* 0x000fe200078e00ff */
[----:B------:R-:W-:Y:S01]  /*0510*/  SHF.R.S32.HI R171, RZ, 0x1f, R170 ;  /* 0x0000001fffab7819 */ /* 0x000fe200000114aa */
[----:B------:R-:W-:Y:S01]  /*0520*/  IMAD R5, R15, c[0x0][0x17c], R0 ;  /* 0x00005f000f057a24 */ /* 0x000fe200078e0200 */
[----:B------:R-:W-:Y:S01]  /*0530*/  LOP3.LUT R4, R4, 0xfffffffe, RZ, 0xc0, !PT ;  /* 0xfffffffe04047812 */ /* 0x000fe200078ec0ff */
[C---:B------:R-:W-:Y:S01]  /*0540*/  IMAD R0, R10.reuse, c[0x0][0x198], RZ ;  /* 0x000066000a007a24 */ /* 0x040fe200078e02ff */
[----:B------:R-:W-:Y:S01]  /*0550*/  ISETP.NE.AND P2, PT, RZ, c[0x0][0x1c8], PT ;  /* 0x00007200ff007a0c */ /* 0x000fe20003f45270 */
[----:B------:R-:W-:Y:S01]  /*0560*/  IMAD R10, R10, c[0x0][0x1a0], RZ ;  /* 0x000068000a0a7a24 */ /* 0x000fe200078e02ff */
[----:B------:R-:W-:Y:S01]  /*0570*/  IADD3 R29, R28, -0x1, RZ ;  /* 0xffffffff1c1d7810 */ /* 0x000fe20007ffe0ff */
[----:B------:R-:W-:Y:S01]  /*0580*/  IMAD R11, R23, c[0x0][0x19c], R0 ;  /* 0x00006700170b7a24 */ /* 0x000fe200078e0200 */
[----:B------:R-:W-:Y:S01]  /*0590*/  LEA.HI R30, R30, R7, RZ, 0x5 ;  /* 0x000000071e1e7211 */ /* 0x000fe200078f28ff */
[----:B-1----:R-:W-:-:S02]  /*05a0*/  IMAD.MOV R3, RZ, RZ, -R19 ;  /* 0x000000ffff037224 */ /* 0x002fc400078e0a13 */
[----:B------:R-:W-:Y:S01]  /*05b0*/  IMAD.MOV.U32 R18, RZ, RZ, RZ ;  /* 0x000000ffff127224 */ /* 0x000fe200078e00ff */
[----:B------:R-:W-:Y:S01]  /*05c0*/  SHF.R.S32.HI R31, RZ, 0x5, R30 ;  /* 0x00000005ff1f7819 */ /* 0x000fe2000001141e */
[----:B------:R-:W-:Y:S02]  /*05d0*/  IMAD R3, R3, R8, RZ ;  /* 0x0000000803037224 */ /* 0x000fe400078e02ff */
[----:B------:R-:W-:Y:S02]  /*05e0*/  IMAD R10, R23, c[0x0][0x1a4], R10 ;  /* 0x00006900170a7a24 */ /* 0x000fe400078e020a */
[----:B------:R-:W-:-:S04]  /*05f0*/  IMAD.HI.U32 R17, R19, R3, R18 ;  /* 0x0000000313117227 */ /* 0x000fc800078e0012 */
[----:B------:R-:W-:Y:S01]  /*0600*/  IMAD.IADD R19, R7, 0x1, -R12 ;  /* 0x0000000107137824 */ /* 0x000fe200078e0a0c */
[----:B------:R-:W-:Y:S01]  /*0610*/  SHF.R.S32.HI R12, RZ, 0x1f, R14 ;  /* 0x0000001fff0c7819 */ /* 0x000fe2000001140e */
[----:B------:R-:W-:-:S03]  /*0620*/  IMAD.HI.U32 R0, R17, R20, RZ ;  /* 0x0000001411007227 */ /* 0x000fc600078e00ff */
[----:B------:R-:W-:Y:S01]  /*0630*/  SHF.R.S32.HI R18, RZ, 0x1f, R19 ;  /* 0x0000001fff127819 */ /* 0x000fe20000011413 */
[----:B------:R-:W-:Y:S02]  /*0640*/  IMAD.MOV R17, RZ, RZ, -R0 ;  /* 0x000000ffff117224 */ /* 0x000fe400078e0a00 */
[----:B------:R-:W-:Y:S01]  /*0650*/  IMAD.WIDE.U32 R24, R23, c[0x0][0x198], R170 ;  /* 0x0000660017187a25 */ /* 0x000fe200078e00aa */
[----:B------:R-:W-:-:S03]  /*0660*/  LEA.HI R3, R18, R19, RZ, 0x3 ;  /* 0x0000001312037211 */ /* 0x000fc600078f18ff */
[----:B------:R-:W-:Y:S01]  /*0670*/  IMAD R17, R8, R17, R20 ;  /* 0x0000001108117224 */ /* 0x000fe200078e0214 */
[----:B------:R-:W-:Y:S01]  /*0680*/  LOP3.LUT R18, R3, 0xfffffff8, RZ, 0xc0, !PT ;  /* 0xfffffff803127812 */ /* 0x000fe200078ec0ff */
[----:B------:R-:W-:-:S03]  /*0690*/  IMAD.WIDE.U32 R22, R23, c[0x0][0x1a0], R170 ;  /* 0x0000680017167a25 */ /* 0x000fc600078e00aa */
[----:B------:R-:W-:Y:S01]  /*06a0*/  ISETP.GT.U32.AND P0, PT, R8, R17, PT ;  /* 0x000000110800720c */ /* 0x000fe20003f04070 */
[----:B------:R-:W-:-:S04]  /*06b0*/  IMAD.WIDE.U32 R26, R15, c[0x0][0x178], R170 ;  /* 0x00005e000f1a7a25 */ /* 0x000fc800078e00aa */
[----:B------:R-:W-:Y:S02]  /*06c0*/  IMAD.IADD R23, R23, 0x1, R10 ;  /* 0x0000000117177824 */ /* 0x000fe400078e020a */
[----:B------:R-:W-:Y:S02]  /*06d0*/  IMAD.IADD R27, R27, 0x1, R5 ;  /* 0x000000011b1b7824 */ /* 0x000fe400078e0205 */
[----:B------:R-:W-:Y:S02]  /*06e0*/  IMAD.IADD R25, R25, 0x1, R11 ;  /* 0x0000000119197824 */ /* 0x000fe400078e020b */
[----:B------:R-:W-:Y:S02]  /*06f0*/  IMAD R10, R13, c[0x0][0x180], RZ ;  /* 0x000060000d0a7a24 */ /* 0x000fe400078e02ff */
[----:B------:R-:W-:Y:S01]  /*0700*/  @!P0 IMAD.IADD R17, R17, 0x1, -R8 ;  /* 0x0000000111118824 */ /* 0x000fe200078e0a08 */
[----:B------:R-:W-:Y:S01]  /*0710*/  @!P0 IADD3 R0, R0, 0x1, RZ ;  /* 0x0000000100008810 */ /* 0x000fe20007ffe0ff */
[----:B------:R-:W-:-:S02]  /*0720*/  IMAD.IADD R5, R19, 0x1, -R18 ;  /* 0x0000000113057824 */ /* 0x000fc400078e0a12 */
[----:B------:R-:W-:Y:S01]  /*0730*/  IMAD R19, R12, c[0x0][0x1a8], RZ ;  /* 0x00006a000c137a24 */ /* 0x000fe200078e02ff */
[----:B------:R-:W-:Y:S01]  /*0740*/  ISETP.GE.U32.AND P3, PT, R17, R8, PT ;  /* 0x000000081100720c */ /* 0x000fe20003f66070 */
[----:B------:R-:W-:Y:S02]  /*0750*/  IMAD.IADD R4, R9, 0x1, -R4 ;  /* 0x0000000109047824 */ /* 0x000fe400078e0a04 */
[----:B------:R-:W-:Y:S02]  /*0760*/  IMAD.SHL.U32 R9, R2, 0x40, RZ ;  /* 0x0000004002097824 */ /* 0x000fe400078e00ff */
[C---:B------:R-:W-:Y:S02]  /*0770*/  IMAD R10, R15.reuse, c[0x0][0x184], R10 ;  /* 0x000061000f0a7a24 */ /* 0x040fe400078e020a */
[----:B------:R-:W-:Y:S01]  /*0780*/  IMAD.WIDE.U32 R164, R15, c[0x0][0x180], R24 ;  /* 0x000060000fa47a25 */ /* 0x000fe200078e0018 */
[----:B------:R-:W-:-:S03]  /*0790*/  LOP3.LUT R9, R9, 0x1c0, RZ, 0xc0, !PT ;  /* 0x000001c009097812 */ /* 0x000fc600078ec0ff */
[C---:B------:R-:W-:Y:S01]  /*07a0*/  IMAD R19, R14.reuse, c[0x0][0x1ac], R19 ;  /* 0x00006b000e137a24 */ /* 0x040fe200078e0213 */
[----:B------:R-:W-:Y:S01]  /*07b0*/  LOP3.LUT R16, R9, 0x8, R16, 0xf8, !PT ;  /* 0x0000000809107812 */ /* 0x000fe200078ef810 */
[----:B------:R-:W-:Y:S01]  /*07c0*/  IMAD.WIDE.U32 R26, R14, c[0x0][0x1a8], R26 ;  /* 0x00006a000e1a7a25 */ /* 0x000fe200078e001a */
[----:B------:R-:W-:Y:S02]  /*07d0*/  @P3 IADD3 R0, R0, 0x1, RZ ;  /* 0x0000000100003810 */ /* 0x000fe40007ffe0ff */
[----:B------:R-:W-:Y:S01]  /*07e0*/  SHF.R.U32.HI R9, RZ, 0x3, R9 ;  /* 0x00000003ff097819 */ /* 0x000fe20000011609 */
[----:B------:R-:W-:Y:S02]  /*07f0*/  IMAD.IADD R165, R165, 0x1, R10 ;  /* 0x00000001a5a57824 */ /* 0x000fe400078e020a */
[----:B------:R-:W-:Y:S01]  /*0800*/  IMAD.MOV.U32 R10, RZ, RZ, R0 ;  /* 0x000000ffff0a7224 */ /* 0x000fe200078e0000 */
[----:B------:R-:W-:Y:S01]  /*0810*/  LOP3.LUT R9, R16, R9, RZ, 0x3c, !PT ;  /* 0x0000000910097212 */ /* 0x000fe200078e3cff */
[----:B------:R-:W-:Y:S01]  /*0820*/  IMAD.IADD R27, R27, 0x1, R19 ;  /* 0x000000011b1b7824 */ /* 0x000fe200078e0213 */
[----:B------:R-:W-:Y:S01]  /*0830*/  SHF.R.S32.HI R0, RZ, 0x1f, R29 ;  /* 0x0000001fff007819 */ /* 0x000fe2000001141d */
[----:B------:R-:W-:-:S02]  /*0840*/  IMAD R11, R173, c[0x0][0x190], RZ ;  /* 0x00006400ad0b7a24 */ /* 0x000fc400078e02ff */
[----:B------:R-:W-:Y:S01]  /*0850*/  @!P1 IMAD.MOV R10, RZ, RZ, -R10 ;  /* 0x000000ffff0a9224 */ /* 0x000fe200078e0a0a */
[----:B------:R-:W-:Y:S01]  /*0860*/  @!P2 LOP3.LUT R10, RZ, c[0x0][0x1c8], RZ, 0x33, !PT ;  /* 0x00007200ff0aaa12 */ /* 0x000fe200078e33ff */
[C---:B------:R-:W-:Y:S02]  /*0870*/  IMAD R11, R172.reuse, c[0x0][0x194], R11 ;  /* 0x00006500ac0b7a24 */ /* 0x040fe400078e020b */
[----:B------:R-:W-:Y:S01]  /*0880*/  IMAD.WIDE.U32 R26, R172, c[0x0][0x190], R26 ;  /* 0x00006400ac1a7a25 */ /* 0x000fe200078e001a */
[----:B------:R-:W-:-:S03]  /*0890*/  SHF.R.S32.HI R159, RZ, 0x1f, R10 ;  /* 0x0000001fff9f7819 */ /* 0x000fc6000001140a */
[----:B------:R-:W-:Y:S01]  /*08a0*/  IMAD R12, R13, c[0x0][0x188], RZ ;  /* 0x000062000d0c7a24 */ /* 0x000fe200078e02ff */
[C---:B------:R-:W-:Y:S01]  /*08b0*/  LEA R16, P0, R26.reuse, c[0x0][0x160], 0x1 ;  /* 0x000058001a107a11 */ /* 0x040fe200078008ff */
[----:B------:R-:W-:Y:S02]  /*08c0*/  IMAD.IADD R11, R27, 0x1, R11 ;  /* 0x000000011b0b7824 */ /* 0x000fe400078e020b */
[C---:B------:R-:W-:Y:S02]  /*08d0*/  IMAD R12, R15.reuse, c[0x0][0x18c], R12 ;  /* 0x000063000f0c7a24 */ /* 0x040fe400078e020c */
[----:B------:R-:W-:Y:S01]  /*08e0*/  IMAD.WIDE.U32 R162, R15, c[0x0][0x188], R22 ;  /* 0x000062000fa27a25 */ /* 0x000fe200078e0016 */
[----:B------:R-:W-:-:S03]  /*08f0*/  LEA.HI.X R17, R26, c[0x0][0x164], R11, 0x1, P0 ;  /* 0x000059001a117a11 */ /* 0x000fc600000f0c0b */
[----:B------:R-:W-:Y:S01]  /*0900*/  IMAD.IADD R163, R163, 0x1, R12 ;  /* 0x00000001a3a37824 */ /* 0x000fe200078e020c */
[----:B------:R-:W-:Y:S01]  /*0910*/  IADD3 R12, P0, R16, UR13, RZ ;  /* 0x0000000d100c7c10 */ /* 0x000fe2000ff1e0ff */
[----:B------:R-:W-:Y:S01]  /*0920*/  IMAD R167, R159, c[0x0][0x1b0], RZ ;  /* 0x00006c009fa77a24 */ /* 0x000fe200078e02ff */
[----:B------:R1:W-:Y:S01]  /*0930*/  LDGSTS.E.BYPASS.LTC128B.128 [R160], [R16.64] ;  /* 0x0000000010a07fae */ /* 0x0003e2000b901d4a */
[----:B------:R-:W-:Y:S01]  /*0940*/  IMAD.WIDE.U32 R164, R10, c[0x0][0x1b0], R164 ;  /* 0x00006c000aa47a25 */ /* 0x000fe200078e00a4 */
[----:B------:R-:W-:Y:S02]  /*0950*/  IADD3.X R13, R17, UR12, RZ, P0, !PT ;  /* 0x0000000c110d7c10 */ /* 0x000fe400087fe4ff */
[----:B------:R-:W-:Y:S01]  /*0960*/  IADD3 R14, P0, R12, UR13, RZ ;  /* 0x0000000d0c0e7c10 */ /* 0x000fe2000ff1e0ff */
[----:B------:R-:W-:Y:S01]  /*0970*/  IMAD R167, R10, c[0x0][0x1b4], R167 ;  /* 0x00006d000aa77a24 */ /* 0x000fe200078e02a7 */
[----:B------:R1:W-:Y:S01]  /*0980*/  LDGSTS.E.BYPASS.LTC128B.128 [R160+0x2000], [R16.64+0x80] ;  /* 0x0200008010a07fae */ /* 0x0003e2000b901d4a */
[----:B------:R-:W-:Y:S01]  /*0990*/  IMAD R11, R29, UR7, RZ ;  /* 0x000000071d0b7c24 */ /* 0x000fe2000f8e02ff */
[----:B------:R-:W-:Y:S01]  /*09a0*/  IADD3.X R15, R13, UR12, RZ, P0, !PT ;  /* 0x0000000c0d0f7c10 */ /* 0x000fe200087fe4ff */
[----:B------:R-:W-:Y:S01]  /*09b0*/  IMAD.IADD R167, R165, 0x1, R167 ;  /* 0x00000001a5a77824 */ /* 0x000fe200078e02a7 */
[----:B------:R2:W-:Y:S01]  /*09c0*/  LDGSTS.E.BYPASS.LTC128B.128 [R160+0x800], [R12.64] ;  /* 0x008000000ca07fae */ /* 0x0005e2000b901d4a */
[----:B------:R-:W-:-:S02]  /*09d0*/  IMAD.MOV.U32 R166, RZ, RZ, R164 ;  /* 0x000000ffffa67224 */ /* 0x000fc400078e00a4 */
[----:B------:R-:W-:Y:S01]  /*09e0*/  IMAD R8, R0, UR8, R11 ;  /* 0x0000000800087c24 */ /* 0x000fe2000f8e020b */
[----:B------:R2:W-:Y:S01]  /*09f0*/  LDGSTS.E.BYPASS.LTC128B.128 [R160+0x2800], [R12.64+0x80] ;  /* 0x028000800ca07fae */ /* 0x0005e2000b901d4a */
[----:B------:R-:W-:-:S03]  /*0a00*/  IMAD.WIDE.U32 R18, R29, UR8, R166 ;  /* 0x000000081d127c25 */ /* 0x000fc6000f8e00a6 */
[----:B------:R3:W-:Y:S01]  /*0a10*/  LDGSTS.E.BYPASS.LTC128B.128 [R160+0x1000], [R14.64] ;  /* 0x010000000ea07fae */ /* 0x0007e2000b901d4a */
[----:B------:R-:W-:Y:S02]  /*0a20*/  IMAD.IADD R8, R19, 0x1, R8 ;  /* 0x0000000113087824 */ /* 0x000fe400078e0208 */
[----:B------:R-:W-:Y:S01]  /*0a30*/  IMAD R0, R0, c[0x0][0x1a0], RZ ;  /* 0x0000680000007a24 */ /* 0x000fe200078e02ff */
[----:B------:R3:W-:Y:S01]  /*0a40*/  LDGSTS.E.BYPASS.LTC128B.128 [R160+0x3000], [R14.64+0x80] ;  /* 0x030000800ea07fae */ /* 0x0007e2000b901d4a */
[----:B------:R-:W-:Y:S02]  /*0a50*/  IMAD R159, R159, c[0x0][0x1b8], RZ ;  /* 0x00006e009f9f7a24 */ /* 0x000fe400078e02ff */
[----:B------:R-:W-:Y:S02]  /*0a60*/  IMAD R0, R29, c[0x0][0x1a4], R0 ;  /* 0x000069001d007a24 */ /* 0x000fe400078e0200 */
[----:B------:R-:W-:-:S04]  /*0a70*/  IMAD.WIDE.U32 R162, R10, c[0x0][0x1b8], R162 ;  /* 0x00006e000aa27a25 */ /* 0x000fc800078e00a2 */
[----:B------:R-:W-:Y:S01]  /*0a80*/  IMAD R159, R10, c[0x0][0x1bc], R159 ;  /* 0x00006f000a9f7a24 */ /* 0x000fe200078e029f */
[----:B-1----:R-:W-:Y:S01]  /*0a90*/  IADD3 R16, P1, R14, UR13, RZ ;  /* 0x0000000d0e107c10 */ /* 0x002fe2000ff3e0ff */
[----:B------:R-:W-:Y:S02]  /*0aa0*/  IMAD.SHL.U32 R10, R5, 0x40, RZ ;  /* 0x00000040050a7824 */ /* 0x000fe400078e00ff */
[----:B------:R-:W-:Y:S01]  /*0ab0*/  IMAD.IADD R159, R163, 0x1, R159 ;  /* 0x00000001a39f7824 */ /* 0x000fe200078e029f */
[----:B------:R-:W-:Y:S01]  /*0ac0*/  IADD3.X R17, R15, UR12, RZ, P1, !PT ;  /* 0x0000000c0f117c10 */ /* 0x000fe20008ffe4ff */
[----:B------:R-:W-:Y:S01]  /*0ad0*/  USHF.L.U64.HI UR12, UR4, UR6, UR5 ;  /* 0x00000006040c7299 */ /* 0x000fe20008010205 */
[----:B------:R-:W-:Y:S02]  /*0ae0*/  IMAD R80, R31, 0x10, R80 ;  /* 0x000000101f507824 */ /* 0x000fe400078e0250 */
[----:B--2---:R-:W-:Y:S01]  /*0af0*/  IMAD.WIDE.U32 R12, R29, c[0x0][0x1a0], RZ ;  /* 0x000068001d0c7a25 */ /* 0x004fe200078e00ff */
[----:B------:R1:W-:Y:S01]  /*0b00*/  LDGSTS.E.BYPASS.LTC128B.128 [R160+0x1800], [R16.64] ;  /* 0x0180000010a07fae */ /* 0x0003e2000b901d4a */
[----:B------:R-:W-:-:S02]  /*0b10*/  ULDC.64 UR4, c[0x0][0x1a0] ;  /* 0x0000680000047ab9 */ /* 0x000fc40000000a00 */
[----:B------:R-:W-:Y:S01]  /*0b20*/  IMAD.IADD R0, R13, 0x1, R0 ;  /* 0x000000010d007824 */ /* 0x000fe200078e0200 */
[----:B------:R1:W-:Y:S01]  /*0b30*/  LDGSTS.E.BYPASS.LTC128B.128 [R160+0x3800], [R16.64+0x80] ;  /* 0x0380008010a07fae */ /* 0x0003e2000b901d4a */
[----:B------:R-:W-:Y:S01]  /*0b40*/  USHF.L.U32 UR13, UR4, 0x5, URZ ;  /* 0x00000005040d7899 */ /* 0x000fe2000800063f */
[----:B---3--:R-:W-:Y:S01]  /*0b50*/  LEA R14, P0, R18, c[0x0][0x168], 0x1 ;  /* 0x00005a00120e7a11 */ /* 0x008fe200078008ff */
[----:B------:R-:W-:-:S03]  /*0b60*/  USHF.L.U64.HI UR5, UR4, UR6, UR5 ;  /* 0x0000000604057299 */ /* 0x000fc60008010205 */
[----:B------:R-:W-:Y:S02]  /*0b70*/  LEA.HI.X R15, R18, c[0x0][0x16c], R8, 0x1, P0 ;  /* 0x00005b00120f7a11 */ /* 0x000fe400000f0c08 */
[----:B------:R-:W-:Y:S02]  /*0b80*/  IADD3 R18, P1, R14, UR9, RZ ;  /* 0x000000090e127c10 */ /* 0x000fe4000ff3e0ff */
[----:B------:R-:W-:Y:S01]  /*0b90*/  LEA R8, P0, R12, R162, 0x6 ;  /* 0x000000a20c087211 */ /* 0x000fe200078030ff */
[----:B------:R2:W-:Y:S01]  /*0ba0*/  LDGSTS.E.BYPASS.LTC128B.128 [R160+0x4000], [R14.64] ;  /* 0x040000000ea07fae */ /* 0x0005e2000b901d4a */
[----:B------:R-:W-:Y:S02]  /*0bb0*/  IADD3.X R19, R15, UR12, RZ, P1, !PT ;  /* 0x0000000c0f137c10 */ /* 0x000fe40008ffe4ff */
[----:B------:R-:W-:Y:S01]  /*0bc0*/  IADD3 R20, P1, R18, UR9, RZ ;  /* 0x0000000912147c10 */ /* 0x000fe2000ff3e0ff */
[----:B------:R2:W-:Y:S01]  /*0bd0*/  LDGSTS.E.BYPASS.LTC128B.128 [R160+0x6000], [R14.64+0x80] ;  /* 0x060000800ea07fae */ /* 0x0005e2000b901d4a */
[----:B------:R-:W-:Y:S01]  /*0be0*/  LEA.HI.X R13, R12, R159, R0, 0x6, P0 ;  /* 0x0000009f0c0d7211 */ /* 0x000fe200000f3400 */
[----:B------:R-:W-:Y:S01]  /*0bf0*/  IMAD R0, R4, 0x200, R9 ;  /* 0x0000020004007824 */ /* 0x000fe200078e0209 */
[----:B------:R-:W-:Y:S01]  /*0c00*/  IADD3.X R21, R19, UR12, RZ, P1, !PT ;  /* 0x0000000c13157c10 */ /* 0x000fe20008ffe4ff */
[----:B------:R3:W-:Y:S01]  /*0c10*/  LDGSTS.E.BYPASS.LTC128B.128 [R160+0x4800], [R18.64] ;  /* 0x0480000012a07fae */ /* 0x0007e2000b901d4a */
[----:B------:R-:W-:Y:S01]  /*0c20*/  IADD3 R22, P0, R20, UR9, RZ ;  /* 0x0000000914167c10 */ /* 0x000fe2000ff1e0ff */
[----:B------:R-:W-:Y:S01]  /*0c30*/  IMAD.SHL.U32 R4, R4, 0x8, RZ ;  /* 0x0000000804047824 */ /* 0x000fe200078e00ff */
[----:B------:R-:W-:Y:S01]  /*0c40*/  LOP3.LUT R9, R10, 0x1c0, RZ, 0xc0, !PT ;  /* 0x000001c00a097812 */ /* 0x000fe200078ec0ff */
[----:B------:R3:W-:Y:S01]  /*0c50*/  LDGSTS.E.BYPASS.LTC128B.128 [R160+0x6800], [R18.64+0x80] ;  /* 0x0680008012a07fae */ /* 0x0007e2000b901d4a */
[----:B------:R-:W-:Y:S01]  /*0c60*/  IADD3.X R23, R21, UR12, RZ, P0, !PT ;  /* 0x0000000c15177c10 */ /* 0x000fe200087fe4ff */
[----:B------:R-:W-:Y:S01]  /*0c70*/  IMAD.SHL.U32 R81, R0, 0x2, RZ ;  /* 0x0000000200517824 */ /* 0x000fe200078e00ff */
[----:B------:R-:W-:Y:S01]  /*0c80*/  LEA R12, P0, R8, c[0x0][0x170], 0x1 ;  /* 0x00005c00080c7a11 */ /* 0x000fe200078008ff */
[----:B------:R4:W-:Y:S01]  /*0c90*/  LDGSTS.E.BYPASS.LTC128B.128 [R160+0x5000], [R20.64] ;  /* 0x0500000014a07fae */ /* 0x0009e2000b901d4a */
[----:B------:R-:W-:-:S02]  /*0ca0*/  LOP3.LUT R4, R9, 0x8, R4, 0xf8, !PT ;  /* 0x0000000809047812 */ /* 0x000fc400078ef804 */
[----:B------:R-:W-:Y:S01]  /*0cb0*/  LEA.HI.X R13, R8, c[0x0][0x174], R13, 0x1, P0 ;  /* 0x00005d00080d7a11 */ /* 0x000fe200000f0c0d */
[----:B------:R4:W-:Y:S01]  /*0cc0*/  LDGSTS.E.BYPASS.LTC128B.128 [R160+0x7000], [R20.64+0x80] ;  /* 0x0700008014a07fae */ /* 0x0009e2000b901d4a */
[----:B------:R-:W-:Y:S01]  /*0cd0*/  SHF.R.U32.HI R9, RZ, 0x3, R9 ;  /* 0x00000003ff097819 */ /* 0x000fe20000011609 */
[----:B------:R-:W-:Y:S01]  /*0ce0*/  IMAD.SHL.U32 R8, R3, 0x40, RZ ;  /* 0x0000004003087824 */ /* 0x000fe200078e00ff */
[----:B------:R-:W-:Y:S01]  /*0cf0*/  IADD3 R10, P0, R12, UR13, RZ ;  /* 0x0000000d0c0a7c10 */ /* 0x000fe2000ff1e0ff */
[----:B------:R4:W-:Y:S01]  /*0d00*/  LDGSTS.E.BYPASS.LTC128B.128 [R160+0x5800], [R22.64] ;  /* 0x0580000016a07fae */ /* 0x0009e2000b901d4a */
[----:B------:R-:W-:Y:S02]  /*0d10*/  LOP3.LUT R3, R4, R9, RZ, 0x3c, !PT ;  /* 0x0000000904037212 */ /* 0x000fe400078e3cff */
[----:B------:R-:W-:Y:S01]  /*0d20*/  LOP3.LUT R4, R8, 0xfffffe00, RZ, 0xc0, !PT ;  /* 0xfffffe0008047812 */ /* 0x000fe200078ec0ff */
[----:B------:R4:W-:Y:S01]  /*0d30*/  LDGSTS.E.BYPASS.LTC128B.128 [R160+0x7800], [R22.64+0x80] ;  /* 0x0780008016a07fae */ /* 0x0009e2000b901d4a */
[----:B------:R-:W-:Y:S01]  /*0d40*/  IADD3.X R11, R13, UR5, RZ, P0, !PT ;  /* 0x000000050d0b7c10 */ /* 0x000fe200087fe4ff */
[----:B------:R-:W-:Y:S01]  /*0d50*/  IMAD.MOV.U32 R8, RZ, RZ, 0x20 ;  /* 0x00000020ff087424 */ /* 0x000fe200078e00ff */
[----:B------:R-:W-:Y:S01]  /*0d60*/  LEA R157, R0, 0x4000, 0x1 ;  /* 0x00004000009d7811 */ /* 0x000fe200078e08ff */
[----:B------:R-:W0:Y:S01]  /*0d70*/  LDGDEPBAR ;  /* 0x00000000000079af */ /* 0x000e220000000000 */
[----:B------:R-:W-:-:S02]  /*0d80*/  IMAD R158, R31, 0x400, R4 ;  /* 0x000004001f9e7824 */ /* 0x000fc400078e0204 */
[----:B------:R-:W-:Y:S02]  /*0d90*/  IADD3 R155, R157, 0x20, RZ ;  /* 0x000000209d9b7810 */ /* 0x000fe40007ffe0ff */
[----:B------:R-:W-:Y:S01]  /*0da0*/  IMAD.IADD R158, R158, 0x1, R3 ;  /* 0x000000019e9e7824 */ /* 0x000fe200078e0203 */
[----:B---3--:R-:W-:-:S03]  /*0db0*/  IADD3 R18, P1, R10, UR13, RZ ;  /* 0x0000000d0a127c10 */ /* 0x008fc6000ff3e0ff */
[----:B------:R-:W-:Y:S01]  /*0dc0*/  IMAD.SHL.U32 R158, R158, 0x2, RZ ;  /* 0x000000029e9e7824 */ /* 0x000fe200078e00ff */
[----:B-1----:R-:W-:Y:S02]  /*0dd0*/  IADD3 R16, P0, R18, UR13, RZ ;  /* 0x0000000d12107c10 */ /* 0x002fe4000ff1e0ff */
[----:B------:R-:W-:Y:S02]  /*0de0*/  IADD3.X R19, R11, UR5, RZ, P1, !PT ;  /* 0x000000050b137c10 */ /* 0x000fe40008ffe4ff */
[----:B------:R-:W-:Y:S02]  /*0df0*/  LOP3.LUT P1, RZ, R5, 0x2, RZ, 0xc0, !PT ;  /* 0x0000000205ff7812 */ /* 0x000fe4000782c0ff */
[----:B------:R-:W-:Y:S02]  /*0e00*/  IADD3.X R17, R19, UR5, RZ, P0, !PT ;  /* 0x0000000513117c10 */ /* 0x000fe400087fe4ff */
[----:B------:R-:W-:Y:S02]  /*0e10*/  LOP3.LUT P0, RZ, R2, 0x2, RZ, 0xc0, !PT ;  /* 0x0000000202ff7812 */ /* 0x000fe4000780c0ff */
[----:B------:R-:W-:-:S02]  /*0e20*/  SEL R0, R8, 0xffffffe0, !P1 ;  /* 0xffffffe008007807 */ /* 0x000fc40004800000 */
[----:B------:R-:W-:Y:S01]  /*0e30*/  LOP3.LUT P1, RZ, R5, 0x4, RZ, 0xc0, !PT ;  /* 0x0000000405ff7812 */ /* 0x000fe2000782c0ff */
[----:B------:R-:W-:-:S04]  /*0e40*/  DEPBAR.LE SB0, 0x0 ;  /* 0x000080000000791a */ /* 0x000fc80000000000 */
[----:B------:R-:W-:Y:S01]  /*0e50*/  BAR.SYNC.DEFER_BLOCKING 0x0 ;  /* 0x0000000000007b1d */ /* 0x000fe20000010000 */
[----:B------:R-:W-:Y:S01]  /*0e60*/  IMAD.IADD R156, R158, 0x1, R0 ;  /* 0x000000019e9c7824 */ /* 0x000fe200078e0200 */
[----:B------:R-:W-:Y:S02]  /*0e70*/  SEL R5, R40, 0xffffffc0, !P1 ;  /* 0xffffffc028057807 */ /* 0x000fe40004800000 */
[----:B------:R-:W-:Y:S02]  /*0e80*/  @P0 IADD3 R155, R157, -0x20, RZ ;  /* 0xffffffe09d9b0810 */ /* 0x000fe40007ffe0ff */
[----:B------:R-:W-:Y:S01]  /*0e90*/  LOP3.LUT P0, RZ, R2, 0x4, RZ, 0xc0, !PT ;  /* 0x0000000402ff7812 */ /* 0x000fe2000780c0ff */
[--C-:B------:R-:W-:Y:S01]  /*0ea0*/  IMAD.IADD R154, R158, 0x1, R5.reuse ;  /* 0x000000019e9a7824 */ /* 0x100fe200078e0205 */
[----:B------:R-:W-:Y:S01]  /*0eb0*/  IADD3 R147, R155, 0x800, RZ ;  /* 0x000008009b937810 */ /* 0x000fe20007ffe0ff */
[----:B------:R-:W-:Y:S01]  /*0ec0*/  IMAD.IADD R152, R156, 0x1, R5 ;  /* 0x000000019c987824 */ /* 0x000fe200078e0205 */
[----:B------:R-:W-:-:S02]  /*0ed0*/  SEL R2, R40, 0xffffffc0, !P0 ;  /* 0xffffffc028027807 */ /* 0x000fc40004000000 */
[C---:B------:R-:W-:Y:S02]  /*0ee0*/  IADD3 R146, R155.reuse, 0x1000, RZ ;  /* 0x000010009b927810 */ /* 0x040fe40007ffe0ff */
[----:B------:R-:W-:Y:S01]  /*0ef0*/  IADD3 R145, R155, 0x1800, RZ ;  /* 0x000018009b917810 */ /* 0x000fe20007ffe0ff */
[----:B------:R-:W-:Y:S01]  /*0f00*/  IMAD.IADD R153, R157, 0x1, R2 ;  /* 0x000000019d997824 */ /* 0x000fe200078e0202 */
[C---:B------:R-:W-:Y:S01]  /*0f10*/  IADD3 R143, R155.reuse, 0x2000, RZ ;  /* 0x000020009b8f7810 */ /* 0x040fe20007ffe0ff */
[----:B------:R-:W-:Y:S01]  /*0f20*/  IMAD.IADD R144, R2, 0x1, R155 ;  /* 0x0000000102907824 */ /* 0x000fe200078e029b */
[----:B------:R-:W-:Y:S02]  /*0f30*/  LOP3.LUT R2, R30, 0xffffffe0, RZ, 0xc0, !PT ;  /* 0xffffffe01e027812 */ /* 0x000fe400078ec0ff */
[----:B------:R-:W-:Y:S02]  /*0f40*/  SHF.R.S32.HI R30, RZ, 0x1f, R30 ;  /* 0x0000001fff1e7819 */ /* 0x000fe4000001141e */
[----:B------:R-:W-:Y:S01]  /*0f50*/  IADD3 R142, R155, 0x2800, RZ ;  /* 0x000028009b8e7810 */ /* 0x000fe20007ffe0ff */
[----:B------:R-:W-:Y:S01]  /*0f60*/  IMAD.IADD R2, R7, 0x1, -R2 ;  /* 0x0000000107027824 */ /* 0x000fe200078e0a02 */
[----:B------:R-:W-:Y:S01]  /*0f70*/  @!PT LDS RZ, [RZ] ;  /* 0x00000000fffff984 */ /* 0x000fe20000000800 */
[----:B------:R-:W-:Y:S01]  /*0f80*/  @!PT LDS RZ, [RZ] ;  /* 0x00000000fffff984 */ /* 0x000fe20000000800 */
[----:B------:R-:W-:Y:S01]  /*0f90*/  @!PT LDS RZ, [RZ] ;  /* 0x00000000fffff984 */ /* 0x000fe20000000800 */
[----:B------:R2:W-:Y:S01]  /*0fa0*/  LDGSTS.E.BYPASS.LTC128B.128 [R160+0x8000], [R12.64] ;  /* 0x080000000ca07fae */ /* 0x0005e2000b901d4a */
[----:B------:R-:W-:-:S02]  /*0fb0*/  LEA.HI R30, R30, R31, RZ, 0x2 ;  /* 0x0000001f1e1e7211 */ /* 0x000fc400078f10ff */
[----:B------:R-:W-:Y:S01]  /*0fc0*/  IADD3 R141, R155, 0x3000, RZ ;  /* 0x000030009b8d7810 */ /* 0x000fe20007ffe0ff */
[----:B------:R2:W-:Y:S01]  /*0fd0*/  LDGSTS.E.BYPASS.LTC128B.128 [R160+0xa000], [R12.64+0x80] ;  /* 0x0a0000800ca07fae */ /* 0x0005e2000b901d4a */
[----:B------:R-:W-:Y:S02]  /*0fe0*/  SHF.R.S32.HI R161, RZ, 0x1f, R2 ;  /* 0x0000001fffa17819 */ /* 0x000fe40000011402 */
[----:B------:R-:W-:Y:S01]  /*0ff0*/  LOP3.LUT R30, R30, 0xfffffffc, RZ, 0xc0, !PT ;  /* 0xfffffffc1e1e7812 */ /* 0x000fe200078ec0ff */
[----:B------:R1:W-:Y:S01]  /*1000*/  LDGSTS.E.BYPASS.LTC128B.128 [R160+0x8800], [R10.64] ;  /* 0x088000000aa07fae */ /* 0x0003e2000b901d4a */
[----:B------:R-:W-:Y:S01]  /*1010*/  LEA.HI R161, R161, R2, RZ, 0x2 ;  /* 0x00000002a1a17211 */ /* 0x000fe200078f10ff */
[----:B------:R-:W-:Y:S01]  /*1020*/  IMAD.SHL.U32 R2, R7, 0x2, RZ ;  /* 0x0000000207027824 */ /* 0x000fe200078e00ff */
[----:B------:R-:W-:Y:S01]  /*1030*/  IADD3 R140, R155, 0x3800, RZ ;  /* 0x000038009b8c7810 */ /* 0x000fe20007ffe0ff */
[----:B------:R1:W-:Y:S01]  /*1040*/  LDGSTS.E.BYPASS.LTC128B.128 [R160+0xa800], [R10.64+0x80] ;  /* 0x0a8000800aa07fae */ /* 0x0003e2000b901d4a */
[----:B------:R-:W-:Y:S01]  /*1050*/  SHF.R.S32.HI R161, RZ, 0x2, R161 ;  /* 0x00000002ffa17819 */ /* 0x000fe200000114a1 */
[----:B------:R-:W-:Y:S01]  /*1060*/  IMAD.IADD R168, R31, 0x1, -R30 ;  /* 0x000000011fa87824 */ /* 0x000fe200078e0a1e */
[----:B------:R-:W-:Y:S01]  /*1070*/  LOP3.LUT R2, R2, 0x6, RZ, 0xc0, !PT ;  /* 0x0000000602027812 */ /* 0x000fe200078ec0ff */
[----:B------:R3:W-:Y:S04]  /*1080*/  LDGSTS.E.BYPASS.LTC128B.128 [R160+0x9000], [R18.64] ;  /* 0x0900000012a07fae */ /* 0x0007e8000b901d4a */
[----:B------:R3:W-:Y:S04]  /*1090*/  LDGSTS.E.BYPASS.LTC128B.128 [R160+0xb000], [R18.64+0x80] ;  /* 0x0b00008012a07fae */ /* 0x0007e8000b901d4a */
[----:B------:R3:W-:Y:S04]  /*10a0*/  LDGSTS.E.BYPASS.LTC128B.128 [R160+0x9800], [R16.64] ;  /* 0x0980000010a07fae */ /* 0x0007e8000b901d4a */
[----:B------:R3:W-:Y:S04]  /*10b0*/  LDGSTS.E.BYPASS.LTC128B.128 [R160+0xb800], [R16.64+0x80] ;  /* 0x0b80008010a07fae */ /* 0x0007e8000b901d4a */
[----:B------:R-:W-:Y:S04]  /*10c0*/  LDSM.16.M88.4 R48, [R158] ;  /* 0x000000009e30783b */ /* 0x000fe80000000200 */
[----:B----4-:R-:W4:Y:S04]  /*10d0*/  LDSM.16.M88.4 R20, [R81+0x4000] ;  /* 0x004000005114783b */ /* 0x010f280000000200 */
[----:B------:R-:W1:Y:S04]  /*10e0*/  LDSM.16.M88.4 R72, [R81+0x5000] ;  /* 0x005000005148783b */ /* 0x000e680000000200 */
[----:B--2---:R-:W3:Y:S04]  /*10f0*/  LDSM.16.M88.4 R12, [R81+0x4800] ;  /* 0x00480000510c783b */ /* 0x004ee80000000200 */
[----:B------:R-:W2:Y:S04]  /*1100*/  LDSM.16.M88.4 R36, [R81+0x5800] ;  /* 0x005800005124783b */ /* 0x000ea80000000200 */
[----:B------:R-:W-:Y:S04]  /*1110*/  LDSM.16.M88.4 R60, [R156] ;  /* 0x000000009c3c783b */ /* 0x000fe80000000200 */
[----:B------:R-:W5:Y:S04]  /*1120*/  LDSM.16.M88.4 R32, [R155] ;  /* 0x000000009b20783b */ /* 0x000f680000000200 */
[----:B------:R-:W2:Y:S04]  /*1130*/  LDSM.16.M88.4 R64, [R155+0x1000] ;  /* 0x001000009b40783b */ /* 0x000ea80000000200 */
[----:B------:R-:W2:Y:S04]  /*1140*/  LDSM.16.M88.4 R68, [R155+0x800] ;  /* 0x000800009b44783b */ /* 0x000ea80000000200 */
[----:B------:R-:W2:Y:S04]  /*1150*/  LDSM.16.M88.4 R56, [R155+0x1800] ;  /* 0x001800009b38783b */ /* 0x000ea80000000200 */
[----:B------:R-:W-:Y:S01]  /*1160*/  LDSM.16.M88.4 R44, [R154] ;  /* 0x000000009a2c783b */ /* 0x000fe20000000200 */
[C---:B----4-:R-:W-:Y:S03]  /*1170*/  HMMA.16816.F32.BF16 R24, R48.reuse, R20, RZ ;  /* 0x000000143018723c */ /* 0x050fe600000418ff */
[----:B------:R-:W-:Y:S04]  /*1180*/  LDSM.16.M88.4 R40, [R153] ;  /* 0x000000009928783b */ /* 0x000fe80000000200 */
[----:B------:R-:W-:Y:S01]  /*1190*/  LDSM.16.M88.4 R76, [R153+0x1800] ;  /* 0x00180000994c783b */ /* 0x000fe20000000200 */
[C---:B------:R-:W-:Y:S03]  /*11a0*/  HMMA.16816.F32.BF16 R20, R48.reuse, R22, RZ ;  /* 0x000000163014723c */ /* 0x040fe600000418ff */
[----:B------:R-:W0:Y:S05]  /*11b0*/  LDGDEPBAR ;  /* 0x00000000000079af */ /* 0x000e2a0000000000 */
[C---:B-1----:R-:W-:Y:S08]  /*11c0*/  HMMA.16816.F32.BF16 R8, R48.reuse, R72, RZ ;  /* 0x000000483008723c */ /* 0x042ff000000418ff */
[C---:B---3--:R-:W-:Y:S08]  /*11d0*/  HMMA.16816.F32.BF16 R16, R48.reuse, R12, RZ ;  /* 0x0000000c3010723c */ /* 0x048ff000000418ff */
[C---:B------:R-:W-:Y:S08]  /*11e0*/  HMMA.16816.F32.BF16 R72, R48.reuse, R74, RZ ;  /* 0x0000004a3048723c */ /* 0x040ff000000418ff */
[C---:B------:R-:W-:Y:S08]  /*11f0*/  HMMA.16816.F32.BF16 R12, R48.reuse, R14, RZ ;  /* 0x0000000e300c723c */ /* 0x040ff000000418ff */
[----:B--2---:R-:W-:Y:S08]  /*1200*/  HMMA.16816.F32.BF16 R52, R48, R36, RZ ;  /* 0x000000243034723c */ /* 0x004ff000000418ff */
[C---:B-----5:R-:W-:Y:S08]  /*1210*/  HMMA.16816.F32.BF16 R24, R60.reuse, R32, R24 ;  /* 0x000000203c18723c */ /* 0x060ff00000041818 */
[----:B------:R-:W-:Y:S01]  /*1220*/  HMMA.16816.F32.BF16 R20, R60, R34, R20 ;  /* 0x000000223c14723c */ /* 0x000fe20000041814 */
[----:B------:R-:W1:Y:S07]  /*1230*/  LDSM.16.M88.4 R32, [R153+0x1000] ;  /* 0x001000009920783b */ /* 0x000e6e0000000200 */
[----:B------:R-:W-:Y:S01]  /*1240*/  HMMA.16816.F32.BF16 R48, R48, R38, RZ ;  /* 0x000000263030723c */ /* 0x000fe200000418ff */
[----:B------:R-:W2:Y:S07]  /*1250*/  LDSM.16.M88.4 R36, [R153+0x800] ;  /* 0x000800009924783b */ /* 0x000eae0000000200 */
[C---:B------:R-:W-:Y:S08]  /*1260*/  HMMA.16816.F32.BF16 R8, R60.reuse, R64, R8 ;  /* 0x000000403c08723c */ /* 0x040ff00000041808 */
[C---:B------:R-:W-:Y:S01]  /*1270*/  HMMA.16816.F32.BF16 R72, R60.reuse, R66, R72 ;  /* 0x000000423c48723c */ /* 0x040fe20000041848 */
[----:B------:R-:W-:Y:S07]  /*1280*/  LDSM.16.M88.4 R64, [R144] ;  /* 0x000000009040783b */ /* 0x000fee0000000200 */
[C---:B------:R-:W-:Y:S08]  /*1290*/  HMMA.16816.F32.BF16 R16, R60.reuse, R68, R16 ;  /* 0x000000443c10723c */ /* 0x040ff00000041810 */
[C---:B------:R-:W-:Y:S01]  /*12a0*/  HMMA.16816.F32.BF16 R12, R60.reuse, R70, R12 ;  /* 0x000000463c0c723c */ /* 0x040fe2000004180c */
[----:B------:R-:W3:Y:S07]  /*12b0*/  LDSM.16.M88.4 R68, [R152] ;  /* 0x000000009844783b */ /* 0x000eee0000000200 */
[C---:B------:R-:W-:Y:S08]  /*12c0*/  HMMA.16816.F32.BF16 R52, R60.reuse, R56, R52 ;  /* 0x000000383c34723c */ /* 0x040ff00000041834 */
[----:B------:R-:W-:Y:S01]  /*12d0*/  HMMA.16816.F32.BF16 R48, R60, R58, R48 ;  /* 0x0000003a3c30723c */ /* 0x000fe20000041830 */
[----:B------:R-:W-:Y:S04]  /*12e0*/  LDSM.16.M88.4 R56, [R158+0x2000] ;  /* 0x002000009e38783b */ /* 0x000fe80000000200 */
[----:B------:R-:W-:Y:S03]  /*12f0*/  LDSM.16.M88.4 R60, [R81+0x7000] ;  /* 0x00700000513c783b */ /* 0x000fe60000000200 */
[C---:B-1----:R-:W-:Y:S08]  /*1300*/  HMMA.16816.F32.BF16 R8, R44.reuse, R32, R8 ;  /* 0x000000202c08723c */ /* 0x042ff00000041808 */
[C---:B------:R-:W-:Y:S01]  /*1310*/  HMMA.16816.F32.BF16 R72, R44.reuse, R34, R72 ;  /* 0x000000222c48723c */ /* 0x040fe20000041848 */
[----:B------:R-:W1:Y:S07]  /*1320*/  LDSM.16.M88.4 R32, [R144+0x1800] ;  /* 0x001800009020783b */ /* 0x000e6e0000000200 */
[C---:B------:R-:W-:Y:S08]  /*1330*/  HMMA.16816.F32.BF16 R24, R44.reuse, R40, R24 ;  /* 0x000000282c18723c */ /* 0x040ff00000041818 */
[C---:B------:R-:W-:Y:S01]  /*1340*/  HMMA.16816.F32.BF16 R20, R44.reuse, R42, R20 ;  /* 0x0000002a2c14723c */ /* 0x040fe20000041814 */
[----:B------:R-:W4:Y:S07]  /*1350*/  LDSM.16.M88.4 R40, [R144+0x800] ;  /* 0x000800009028783b */ /* 0x000f2e0000000200 */
[C---:B--2---:R-:W-:Y:S08]  /*1360*/  HMMA.16816.F32.BF16 R16, R44.reuse, R36, R16 ;  /* 0x000000242c10723c */ /* 0x044ff00000041810 */
[C---:B------:R-:W-:Y:S01]  /*1370*/  HMMA.16816.F32.BF16 R12, R44.reuse, R38, R12 ;  /* 0x000000262c0c723c */ /* 0x040fe2000004180c */
[----:B------:R-:W2:Y:S07]  /*1380*/  LDSM.16.M88.4 R36, [R144+0x1000] ;  /* 0x001000009024783b */ /* 0x000eae0000000200 */
[C---:B------:R-:W-:Y:S08]  /*1390*/  HMMA.16816.F32.BF16 R52, R44.reuse, R76, R52 ;  /* 0x0000004c2c34723c */ /* 0x040ff00000041834 */
[----:B------:R-:W-:Y:S01]  /*13a0*/  HMMA.16816.F32.BF16 R48, R44, R78, R48 ;  /* 0x0000004e2c30723c */ /* 0x000fe20000041830 */
[----:B------:R-:W5:Y:S04]  /*13b0*/  LDSM.16.M88.4 R44, [R81+0x6000] ;  /* 0x00600000512c783b */ /* 0x000f680000000200 */
[----:B------:R-:W2:Y:S03]  /*13c0*/  LDSM.16.M88.4 R76, [R81+0x7800] ;  /* 0x00780000514c783b */ /* 0x000ea60000000200 */
[C---:B---3--:R-:W-:Y:S08]  /*13d0*/  HMMA.16816.F32.BF16 R24, R68.reuse, R64, R24 ;  /* 0x000000404418723c */ /* 0x048ff00000041818 */
[C---:B------:R-:W-:Y:S01]  /*13e0*/  HMMA.16816.F32.BF16 R20, R68.reuse, R66, R20 ;  /* 0x000000424414723c */ /* 0x040fe20000041814 */
[----:B------:R-:W3:Y:S07]  /*13f0*/  LDSM.16.M88.4 R64, [R81+0x6800] ;  /* 0x006800005140783b */ /* 0x000eee0000000200 */
[C---:B-1----:R-:W-:Y:S08]  /*1400*/  HMMA.16816.F32.BF16 R52, R68.reuse, R32, R52 ;  /* 0x000000204434723c */ /* 0x042ff00000041834 */
[C---:B----4-:R-:W-:Y:S08]  /*1410*/  HMMA.16816.F32.BF16 R16, R68.reuse, R40, R16 ;  /* 0x000000284410723c */ /* 0x050ff00000041810 */
[C---:B------:R-:W-:Y:S01]  /*1420*/  HMMA.16816.F32.BF16 R12, R68.reuse, R42, R12 ;  /* 0x0000002a440c723c */ /* 0x040fe2000004180c */
[----:B------:R-:W-:Y:S07]  /*1430*/  LDSM.16.M88.4 R40, [R156+0x2000] ;  /* 0x002000009c28783b */ /* 0x000fee0000000200 */
[C---:B--2---:R-:W-:Y:S08]  /*1440*/  HMMA.16816.F32.BF16 R8, R68.reuse, R36, R8 ;  /* 0x000000244408723c */ /* 0x044ff00000041808 */
[C---:B------:R-:W-:Y:S01]  /*1450*/  HMMA.16816.F32.BF16 R72, R68.reuse, R38, R72 ;  /* 0x000000264448723c */ /* 0x040fe20000041848 */
[----:B------:R-:W1:Y:S07]  /*1460*/  LDSM.16.M88.4 R36, [R155+0x2000] ;  /* 0x002000009b24783b */ /* 0x000e6e0000000200 */
[----:B------:R-:W-:Y:S01]  /*1470*/  HMMA.16816.F32.BF16 R48, R68, R34, R48 ;  /* 0x000000224430723c */ /* 0x000fe20000041830 */
[----:B------:R-:W2:Y:S04]  /*1480*/  LDSM.16.M88.4 R32, [R155+0x2800] ;  /* 0x002800009b20783b */ /* 0x000ea80000000200 */
[----:B------:R-:W-:Y:S03]  /*1490*/  LDSM.16.M88.4 R68, [R153+0x3000] ;  /* 0x003000009944783b */ /* 0x000fe60000000200 */
[C---:B-----5:R-:W-:Y:S08]  /*14a0*/  HMMA.16816.F32.BF16 R24, R56.reuse, R44, R24 ;  /* 0x0000002c3818723c */ /* 0x060ff00000041818 */
[C---:B------:R-:W-:Y:S01]  /*14b0*/  HMMA.16816.F32.BF16 R20, R56.reuse, R46, R20 ;  /* 0x0000002e3814723c */ /* 0x040fe20000041814 */
[----:B------:R-:W4:Y:S07]  /*14c0*/  LDSM.16.M88.4 R44, [R155+0x3000] ;  /* 0x003000009b2c783b */ /* 0x000f2e0000000200 */
[C---:B------:R-:W-:Y:S08]  /*14d0*/  HMMA.16816.F32.BF16 R52, R56.reuse, R76, R52 ;  /* 0x0000004c3834723c */ /* 0x040ff00000041834 */
[C---:B---3--:R-:W-:Y:S08]  /*14e0*/  HMMA.16816.F32.BF16 R16, R56.reuse, R64, R16 ;  /* 0x000000403810723c */ /* 0x048ff00000041810 */
[C---:B------:R-:W-:Y:S01]  /*14f0*/  HMMA.16816.F32.BF16 R12, R56.reuse, R66, R12 ;  /* 0x00000042380c723c */ /* 0x040fe2000004180c */
[----:B------:R-:W-:Y:S07]  /*1500*/  LDSM.16.M88.4 R64, [R153+0x2800] ;  /* 0x002800009940783b */ /* 0x000fee0000000200 */
[C---:B------:R-:W-:Y:S08]  /*1510*/  HMMA.16816.F32.BF16 R8, R56.reuse, R60, R8 ;  /* 0x0000003c3808723c */ /* 0x040ff00000041808 */
[C---:B------:R-:W-:Y:S01]  /*1520*/  HMMA.16816.F32.BF16 R72, R56.reuse, R62, R72 ;  /* 0x0000003e3848723c */ /* 0x040fe20000041848 */
[----:B------:R-:W-:Y:S07]  /*1530*/  LDSM.16.M88.4 R60, [R155+0x3800] ;  /* 0x003800009b3c783b */ /* 0x000fee0000000200 */
[----:B------:R-:W-:Y:S01]  /*1540*/  HMMA.16816.F32.BF16 R76, R56, R78, R48 ;  /* 0x0000004e384c723c */ /* 0x000fe20000041830 */
[----:B------:R-:W-:Y:S04]  /*1550*/  LDSM.16.M88.4 R56, [R154+0x2000] ;  /* 0x002000009a38783b */ /* 0x000fe80000000200 */
[----:B------:R-:W3:Y:S03]  /*1560*/  LDSM.16.M88.4 R48, [R153+0x2000] ;  /* 0x002000009930783b */ /* 0x000ee60000000200 */
[C---:B-1----:R-:W-:Y:S08]  /*1570*/  HMMA.16816.F32.BF16 R24, R40.reuse, R36, R24 ;  /* 0x000000242818723c */ /* 0x042ff00000041818 */
[C---:B--2---:R-:W-:Y:S08]  /*1580*/  HMMA.16816.F32.BF16 R16, R40.reuse, R32, R16 ;  /* 0x000000202810723c */ /* 0x044ff00000041810 */
[C---:B------:R-:W-:Y:S01]  /*1590*/  HMMA.16816.F32.BF16 R12, R40.reuse, R34, R12 ;  /* 0x00000022280c723c */ /* 0x040fe2000004180c */
[----:B------:R-:W-:Y:S07]  /*15a0*/  LDSM.16.M88.4 R32, [R152+0x2000] ;  /* 0x002000009820783b */ /* 0x000fee0000000200 */
[C---:B----4-:R-:W-:Y:S08]  /*15b0*/  HMMA.16816.F32.BF16 R8, R40.reuse, R44, R8 ;  /* 0x0000002c2808723c */ /* 0x050ff00000041808 */
[C---:B------:R-:W-:Y:S01]  /*15c0*/  HMMA.16816.F32.BF16 R72, R40.reuse, R46, R72 ;  /* 0x0000002e2848723c */ /* 0x040fe20000041848 */
[----:B------:R-:W1:Y:S07]  /*15d0*/  LDSM.16.M88.4 R44, [R144+0x2000] ;  /* 0x00200000902c783b */ /* 0x000e6e0000000200 */
[----:B------:R-:W-:Y:S01]  /*15e0*/  HMMA.16816.F32.BF16 R20, R40, R38, R20 ;  /* 0x000000262814723c */ /* 0x000fe20000041814 */
[----:B------:R-:W2:Y:S07]  /*15f0*/  LDSM.16.M88.4 R36, [R153+0x3800] ;  /* 0x003800009924783b */ /* 0x000eae0000000200 */
[----:B---3--:R-:W-:Y:S08]  /*1600*/  HMMA.16816.F32.BF16 R24, R56, R48, R24 ;  /* 0x000000303818723c */ /* 0x008ff00000041818 */
[----:B------:R-:W-:Y:S08]  /*1610*/  HMMA.16816.F32.BF16 R52, R40, R60, R52 ;  /* 0x0000003c2834723c */ /* 0x000ff00000041834 */
[----:B------:R-:W-:Y:S08]  /*1620*/  HMMA.16816.F32.BF16 R20, R56, R50, R20 ;  /* 0x000000323814723c */ /* 0x000ff00000041814 */
[----:B------:R-:W-:Y:S01]  /*1630*/  HMMA.16816.F32.BF16 R76, R40, R62, R76 ;  /* 0x0000003e284c723c */ /* 0x000fe2000004184c */
[----:B------:R-:W3:Y:S07]  /*1640*/  LDSM.16.M88.4 R40, [R144+0x2800] ;  /* 0x002800009028783b */ /* 0x000eee0000000200 */
[C---:B-1----:R-:W-:Y:S07]  /*1650*/  HMMA.16816.F32.BF16 R24, R32.reuse, R44, R24 ;  /* 0x0000002c2018723c */ /* 0x042fee0000041818 */
[----:B------:R-:W-:Y:S01]  /*1660*/  IADD3 R45, R80, 0x1, R161 ;  /* 0x00000001502d7810 */ /* 0x000fe20007ffe0a1 */
[----:B------:R-:W-:Y:S03]  /*1670*/  HMMA.16816.F32.BF16 R20, R32, R46, R20 ;  /* 0x0000002e2014723c */ /* 0x000fe60000041814 */
[----:B------:R-:W-:-:S04]  /*1680*/  IADD3 R45, R6, -c[0x0][0x214], R45 ;  /* 0x80008500062d7a10 */ /* 0x000fc80007ffe02d */
[----:B------:R-:W-:Y:S01]  /*1690*/  IADD3 R7, R45, c[0x0][0x2e8], RZ ;  /* 0x0000ba002d077a10 */ /* 0x000fe20007ffe0ff */
[----:B--2---:R-:W-:Y:S01]  /*16a0*/  HMMA.16816.F32.BF16 R52, R56, R36, R52 ;  /* 0x000000243834723c */ /* 0x004fe20000041834 */
[----:B------:R-:W1:Y:S02]  /*16b0*/  LDSM.16.M88.4 R44, [R144+0x3800] ;  /* 0x00380000902c783b */ /* 0x000e640000000200 */
[----:B------:R-:W-:-:S05]  /*16c0*/  IADD3 R49, R7, 0x8, RZ ;  /* 0x0000000807317810 */ /* 0x000fca0007ffe0ff */
[----:B------:R-:W-:Y:S01]  /*16d0*/  HMMA.16816.F32.BF16 R76, R56, R38, R76 ;  /* 0x00000026384c723c */ /* 0x000fe2000004184c */
[----:B------:R-:W2:Y:S01]  /*16e0*/  LDSM.16.M88.4 R36, [R144+0x3000] ;  /* 0x003000009024783b */ /* 0x000ea20000000200 */
[----:B------:R-:W-:-:S06]  /*16f0*/  DEPBAR.LE SB0, 0x0 ;  /* 0x000080000000791a */ /* 0x000fcc0000000000 */
[C---:B------:R-:W-:Y:S08]  /*1700*/  HMMA.16816.F32.BF16 R16, R56.reuse, R64, R16 ;  /* 0x000000403810723c */ /* 0x040ff00000041810 */
[C---:B------:R-:W-:Y:S08]  /*1710*/  HMMA.16816.F32.BF16 R12, R56.reuse, R66, R12 ;  /* 0x00000042380c723c */ /* 0x040ff0000004180c */
[C---:B------:R-:W-:Y:S08]  /*1720*/  HMMA.16816.F32.BF16 R8, R56.reuse, R68, R8 ;  /* 0x000000443808723c */ /* 0x040ff00000041808 */
[----:B------:R-:W-:Y:S08]  /*1730*/  HMMA.16816.F32.BF16 R72, R56, R70, R72 ;  /* 0x000000463848723c */ /* 0x000ff00000041848 */
[C---:B---3--:R-:W-:Y:S07]  /*1740*/  HMMA.16816.F32.BF16 R16, R32.reuse, R40, R16 ;  /* 0x000000282010723c */ /* 0x048fee0000041810 */
[----:B------:R-:W-:Y:S01]  /*1750*/  IMAD R41, R29, 0x40, R2 ;  /* 0x000000401d297824 */ /* 0x000fe200078e0202 */
[----:B------:R-:W-:Y:S01]  /*1760*/  HMMA.16816.F32.BF16 R12, R32, R42, R12 ;  /* 0x0000002a200c723c */ /* 0x000fe2000004180c */
[----:B------:R-:W-:-:S02]  /*1770*/  IMNMX R40, R7, R6, PT ;  /* 0x0000000607287217 */ /* 0x000fc40003800200 */
[----:B------:R-:W-:Y:S02]  /*1780*/  IMNMX R2, R49, R6, PT ;  /* 0x0000000631027217 */ /* 0x000fe40003800200 */
[C---:B------:R-:W-:Y:S02]  /*1790*/  IADD3 R7, R41.reuse, 0x1, RZ ;  /* 0x0000000129077810 */ /* 0x040fe40007ffe0ff */
[----:B------:R-:W-:Y:S01]  /*17a0*/  IADD3 R31, R41, 0x8, RZ ;  /* 0x00000008291f7810 */ /* 0x000fe20007ffe0ff */
[----:B-1----:R-:W-:Y:S01]  /*17b0*/  HMMA.16816.F32.BF16 R52, R32, R44, R52 ;  /* 0x0000002c2034723c */ /* 0x002fe20000041834 */
[C---:B------:R-:W-:Y:S02]  /*17c0*/  ISETP.GE.AND P2, PT, R7.reuse, R40, PT ;  /* 0x000000280700720c */ /* 0x040fe40003f46270 */
[----:B------:R-:W-:Y:S02]  /*17d0*/  ISETP.GE.AND P5, PT, R7, R2, PT ;  /* 0x000000020700720c */ /* 0x000fe40003fa6270 */
[----:B------:R-:W-:-:S02]  /*17e0*/  ISETP.GE.AND P3, PT, R31, R40, PT ;  /* 0x000000281f00720c */ /* 0x000fc40003f66270 */
[C---:B------:R-:W-:Y:S01]  /*17f0*/  ISETP.GE.AND P0, PT, R41.reuse, R40, PT ;  /* 0x000000282900720c */ /* 0x040fe20003f06270 */
[C---:B------:R-:W-:Y:S01]  /*1800*/  HMMA.16816.F32.BF16 R76, R32.reuse, R46, R76 ;  /* 0x0000002e204c723c */ /* 0x040fe2000004184c */
[C---:B------:R-:W-:Y:S02]  /*1810*/  IADD3 R29, R41.reuse, 0x9, RZ ;  /* 0x00000009291d7810 */ /* 0x040fe40007ffe0ff */
[----:B------:R-:W-:Y:S02]  /*1820*/  IADD3 R7, R41, 0x10, RZ ;  /* 0x0000001029077810 */ /* 0x000fe40007ffe0ff */
[----:B------:R-:W-:Y:S02]  /*1830*/  ISETP.GE.AND P1, PT, R31, R2, PT ;  /* 0x000000021f00720c */ /* 0x000fe40003f26270 */
[----:B------:R-:W-:Y:S01]  /*1840*/  FSEL R30, R24, -INF , !P0 ;  /* 0xff800000181e7808 */ /* 0x000fe20004000000 */
[----:B--2---:R-:W-:Y:S01]  /*1850*/  HMMA.16816.F32.BF16 R8, R32, R36, R8 ;  /* 0x000000242008723c */ /* 0x004fe20000041808 */
[----:B------:R-:W-:-:S02]  /*1860*/  FSEL R31, R20, -INF , !P3 ;  /* 0xff800000141f7808 */ /* 0x000fc40005800000 */
[-C--:B------:R-:W-:Y:S02]  /*1870*/  ISETP.GE.AND P6, PT, R29, R40.reuse, PT ;  /* 0x000000281d00720c */ /* 0x080fe40003fc6270 */
[----:B------:R-:W-:Y:S02]  /*1880*/  ISETP.GE.AND P0, PT, R7, R40, PT ;  /* 0x000000280700720c */ /* 0x000fe40003f06270 */
[----:B------:R-:W-:Y:S01]  /*1890*/  FSEL R37, R25, -INF , !P2 ;  /* 0xff80000019257808 */ /* 0x000fe20005000000 */
[----:B------:R-:W-:Y:S01]  /*18a0*/  HMMA.16816.F32.BF16 R72, R32, R38, R72 ;  /* 0x000000262048723c */ /* 0x000fe20000041848 */
[-C--:B------:R-:W-:Y:S02]  /*18b0*/  ISETP.GE.AND P3, PT, R7, R2.reuse, PT ;  /* 0x000000020700720c */ /* 0x080fe40003f66270 */
[C---:B------:R-:W-:Y:S02]  /*18c0*/  ISETP.GE.AND P2, PT, R41.reuse, R2, PT ;  /* 0x000000022900720c */ /* 0x040fe40003f46270 */
[----:B------:R-:W-:-:S02]  /*18d0*/  IADD3 R7, R41, 0x18, RZ ;  /* 0x0000001829077810 */ /* 0x000fc40007ffe0ff */
[----:B------:R-:W-:Y:S02]  /*18e0*/  FSEL R20, R27, -INF , !P5 ;  /* 0xff8000001b147808 */ /* 0x000fe40006800000 */
[----:B------:R-:W-:Y:S02]  /*18f0*/  ISETP.GE.AND P4, PT, R29, R2, PT ;  /* 0x000000021d00720c */ /* 0x000fe40003f86270 */
[C---:B------:R-:W-:Y:S02]  /*1900*/  IADD3 R43, R41.reuse, 0x11, RZ ;  /* 0x00000011292b7810 */ /* 0x040fe40007ffe0ff */
[----:B------:R-:W-:Y:S02]  /*1910*/  IADD3 R27, R41, 0x19, RZ ;  /* 0x00000019291b7810 */ /* 0x000fe40007ffe0ff */
[----:B------:R-:W-:Y:S02]  /*1920*/  FSEL R25, R21, -INF , !P6 ;  /* 0xff80000015197808 */ /* 0x000fe40007000000 */
[----:B------:R-:W-:-:S02]  /*1930*/  FSEL R29, R26, -INF , !P2 ;  /* 0xff8000001a1d7808 */ /* 0x000fc40005000000 */
[----:B------:R-:W-:Y:S02]  /*1940*/  ISETP.GE.AND P5, PT, R7, R40, PT ;  /* 0x000000280700720c */ /* 0x000fe40003fa6270 */
[----:B------:R-:W-:Y:S02]  /*1950*/  FSEL R21, R16, -INF , !P0 ;  /* 0xff80000010157808 */ /* 0x000fe40004000000 */
[-C--:B------:R-:W-:Y:S02]  /*1960*/  ISETP.GE.AND P2, PT, R43, R2.reuse, PT ;  /* 0x000000022b00720c */ /* 0x080fe40003f46270 */
[----:B------:R-:W-:Y:S02]  /*1970*/  FSEL R6, R23, -INF , !P4 ;  /* 0xff80000017067808 */ /* 0x000fe40006000000 */
[----:B------:R-:W-:Y:S02]  /*1980*/  ISETP.GE.AND P0, PT, R27, R2, PT ;  /* 0x000000021b00720c */ /* 0x000fe40003f06270 */
[----:B------:R-:W-:-:S02]  /*1990*/  FSEL R22, R22, -INF , !P1 ;  /* 0xff80000016167808 */ /* 0x000fc40004800000 */
[----:B------:R-:W-:Y:S01]  /*19a0*/  IADD3 R23, R41, 0x30, RZ ;  /* 0x0000003029177810 */ /* 0x000fe20007ffe0ff */
[----:B------:R-:W-:Y:S01]  /*19b0*/  BAR.SYNC.DEFER_BLOCKING 0x0 ;  /* 0x0000000000007b1d */ /* 0x000fe20000010000 */
[----:B------:R-:W-:Y:S02]  /*19c0*/  ISETP.GE.AND P1, PT, R7, R2, PT ;  /* 0x000000020700720c */ /* 0x000fe40003f26270 */
[----:B------:R-:W-:Y:S02]  /*19d0*/  FSEL R7, R12, -INF , !P5 ;  /* 0xff8000000c077808 */ /* 0x000fe40006800000 */
[-C--:B------:R-:W-:Y:S02]  /*19e0*/  ISETP.GE.AND P6, PT, R43, R40.reuse, PT ;  /* 0x000000282b00720c */ /* 0x080fe40003fc6270 */
[----:B------:R-:W-:Y:S02]  /*19f0*/  ISETP.GE.AND P4, PT, R27, R40, PT ;  /* 0x000000281b00720c */ /* 0x000fe40003f86270 */
[----:B------:R-:W-:-:S02]  /*1a00*/  FSEL R16, R19, -INF , !P2 ;  /* 0xff80000013107808 */ /* 0x000fc40005000000 */
[----:B------:R-:W-:Y:S02]  /*1a10*/  FSEL R12, R15, -INF , !P0 ;  /* 0xff8000000f0c7808 */ /* 0x000fe40004000000 */
[C---:B------:R-:W-:Y:S02]  /*1a20*/  IADD3 R45, R41.reuse, 0x20, RZ ;  /* 0x00000020292d7810 */ /* 0x040fe40007ffe0ff */
[C---:B------:R-:W-:Y:S02]  /*1a30*/  IADD3 R43, R41.reuse, 0x21, RZ ;  /* 0x00000021292b7810 */ /* 0x040fe40007ffe0ff */
[C---:B------:R-:W-:Y:S02]  /*1a40*/  IADD3 R39, R41.reuse, 0x28, RZ ;  /* 0x0000002829277810 */ /* 0x040fe40007ffe0ff */
[C---:B------:R-:W-:Y:S02]  /*1a50*/  IADD3 R27, R41.reuse, 0x29, RZ ;  /* 0x00000029291b7810 */ /* 0x040fe40007ffe0ff */
[----:B------:R-:W-:-:S02]  /*1a60*/  IADD3 R19, R41, 0x31, RZ ;  /* 0x0000003129137810 */ /* 0x000fc40007ffe0ff */
[----:B------:R-:W-:Y:S02]  /*1a70*/  IADD3 R15, R41, 0x38, RZ ;  /* 0x00000038290f7810 */ /* 0x000fe40007ffe0ff */
[----:B------:R-:W-:Y:S02]  /*1a80*/  ISETP.GE.AND P0, PT, R23, R40, PT ;  /* 0x000000281700720c */ /* 0x000fe40003f06270 */
[----:B------:R-:W-:Y:S02]  /*1a90*/  IADD3 R41, R41, 0x39, RZ ;  /* 0x0000003929297810 */ /* 0x000fe40007ffe0ff */
[----:B------:R-:W-:Y:S02]  /*1aa0*/  FSEL R121, R52, -INF , !P0 ;  /* 0xff80000034797808 */ /* 0x000fe40004000000 */
[----:B------:R-:W-:Y:S02]  /*1ab0*/  FSEL R14, R14, -INF , !P1 ;  /* 0xff8000000e0e7808 */ /* 0x000fe40004800000 */
[----:B------:R-:W-:-:S02]  /*1ac0*/  ISETP.GE.AND P0, PT, R41, R2, PT ;  /* 0x000000022900720c */ /* 0x000fc40003f06270 */
[-C--:B------:R-:W-:Y:S02]  /*1ad0*/  ISETP.GE.AND P1, PT, R43, R40.reuse, PT ;  /* 0x000000282b00720c */ /* 0x080fe40003f26270 */
[----:B------:R-:W-:Y:S02]  /*1ae0*/  FSEL R24, R79, -INF , !P0 ;  /* 0xff8000004f187808 */ /* 0x000fe40004000000 */
[----:B------:R-:W-:Y:S02]  /*1af0*/  FSEL R18, R18, -INF , !P3 ;  /* 0xff80000012127808 */ /* 0x000fe40005800000 */
[----:B------:R-:W-:Y:S02]  /*1b00*/  FSEL R109, R9, -INF , !P1 ;  /* 0xff800000096d7808 */ /* 0x000fe40004800000 */
[----:B------:R-:W-:Y:S02]  /*1b10*/  ISETP.NE.AND P0, PT, R28, 0x1, PT ;  /* 0x000000011c00780c */ /* 0x000fe40003f05270 */
[----:B------:R-:W-:-:S02]  /*1b20*/  ISETP.GE.AND P3, PT, R39, R40, PT ;  /* 0x000000282700720c */ /* 0x000fc40003f66270 */
[----:B------:R-:W-:Y:S02]  /*1b30*/  ISETP.GE.AND P2, PT, R27, R40, PT ;  /* 0x000000281b00720c */ /* 0x000fe40003f46270 */
[----:B------:R-:W-:Y:S02]  /*1b40*/  ISETP.GE.AND P1, PT, R45, R2, PT ;  /* 0x000000022d00720c */ /* 0x000fe40003f26270 */
[----:B------:R-:W-:Y:S02]  /*1b50*/  FSEL R13, R13, -INF , !P4 ;  /* 0xff8000000d0d7808 */ /* 0x000fe40006000000 */
[----:B------:R-:W-:Y:S02]  /*1b60*/  FSEL R115, R72, -INF , !P3 ;  /* 0xff80000048737808 */ /* 0x000fe40005800000 */
[----:B------:R-:W-:Y:S02]  /*1b70*/  FSEL R113, R73, -INF , !P2 ;  /* 0xff80000049717808 */ /* 0x000fe40005000000 */
[----:B------:R-:W-:-:S02]  /*1b80*/  FSEL R112, R10, -INF , !P1 ;  /* 0xff8000000a707808 */ /* 0x000fc40004800000 */
[----:B------:R-:W-:Y:S02]  /*1b90*/  ISETP.GE.AND P4, PT, R45, R40, PT ;  /* 0x000000282d00720c */ /* 0x000fe40003f86270 */
[-C--:B------:R-:W-:Y:S02]  /*1ba0*/  ISETP.GE.AND P3, PT, R43, R2.reuse, PT ;  /* 0x000000022b00720c */ /* 0x080fe40003f66270 */
[-C--:B------:R-:W-:Y:S02]  /*1bb0*/  ISETP.GE.AND P2, PT, R39, R2.reuse, PT ;  /* 0x000000022700720c */ /* 0x080fe40003f46270 */
[----:B------:R-:W-:Y:S02]  /*1bc0*/  ISETP.GE.AND P1, PT, R27, R2, PT ;  /* 0x000000021b00720c */ /* 0x000fe40003f26270 */
[----:B------:R-:W-:Y:S02]  /*1bd0*/  FSEL R17, R17, -INF , !P6 ;  /* 0xff80000011117808 */ /* 0x000fe40007000000 */
[----:B------:R-:W-:-:S02]  /*1be0*/  FSEL R111, R8, -INF , !P4 ;  /* 0xff800000086f7808 */ /* 0x000fc40006000000 */
[----:B------:R-:W-:Y:S02]  /*1bf0*/  FSEL R124, R11, -INF , !P3 ;  /* 0xff8000000b7c7808 */ /* 0x000fe40005800000 */
[----:B------:R-:W-:Y:S02]  /*1c00*/  FSEL R122, R74, -INF , !P2 ;  /* 0xff8000004a7a7808 */ /* 0x000fe40005000000 */
[----:B------:R-:W-:Y:S02]  /*1c10*/  FSEL R116, R75, -INF , !P1 ;  /* 0xff8000004b747808 */ /* 0x000fe40004800000 */
[-C--:B------:R-:W-:Y:S02]  /*1c20*/  ISETP.GE.AND P6, PT, R19, R40.reuse, PT ;  /* 0x000000281300720c */ /* 0x080fe40003fc6270 */
[-C--:B------:R-:W-:Y:S02]  /*1c30*/  ISETP.GE.AND P5, PT, R15, R40.reuse, PT ;  /* 0x000000280f00720c */ /* 0x080fe40003fa6270 */
[----:B------:R-:W-:-:S02]  /*1c40*/  ISETP.GE.AND P4, PT, R41, R40, PT ;  /* 0x000000282900720c */ /* 0x000fc40003f86270 */
[-C--:B------:R-:W-:Y:S02]  /*1c50*/  ISETP.GE.AND P3, PT, R23, R2.reuse, PT ;  /* 0x000000021700720c */ /* 0x080fe40003f66270 */
[-C--:B------:R-:W-:Y:S02]  /*1c60*/  ISETP.GE.AND P2, PT, R19, R2.reuse, PT ;  /* 0x000000021300720c */ /* 0x080fe40003f46270 */
[----:B------:R-:W-:Y:S02]  /*1c70*/  ISETP.GE.AND P1, PT, R15, R2, PT ;  /* 0x000000020f00720c */ /* 0x000fe40003f26270 */
[----:B------:R-:W-:Y:S02]  /*1c80*/  LOP3.LUT R2, R3, R4, RZ, 0xfc, !PT ;  /* 0x0000000403027212 */ /* 0x000fe400078efcff */
[----:B------:R-:W-:Y:S02]  /*1c90*/  FSEL R119, R53, -INF , !P6 ;  /* 0xff80000035777808 */ /* 0x000fe40007000000 */
[----:B------:R-:W-:-:S02]  /*1ca0*/  FSEL R118, R54, -INF , !P3 ;  /* 0xff80000036767808 */ /* 0x000fc40005800000 */
[----:B------:R-:W-:Y:S02]  /*1cb0*/  FSEL R114, R55, -INF , !P2 ;  /* 0xff80000037727808 */ /* 0x000fe40005000000 */
[----:B------:R-:W-:Y:S02]  /*1cc0*/  FSEL R117, R76, -INF , !P5 ;  /* 0xff8000004c757808 */ /* 0x000fe40006800000 */
[----:B------:R-:W-:Y:S02]  /*1cd0*/  FSEL R27, R77, -INF , !P4 ;  /* 0xff8000004d1b7808 */ /* 0x000fe40006000000 */
[----:B------:R-:W-:Y:S01]  /*1ce0*/  FSEL R26, R78, -INF , !P1 ;  /* 0xff8000004e1a7808 */ /* 0x000fe20004800000 */
[----:B------:R-:W-:Y:S05]  /*1cf0*/  @!P0 BRA `(.L_x_459) ;  /* 0x000001a000008947 */ /* 0x000fea0003800000 */
[----:B------:R-:W-:-:S04]  /*1d00*/  IADD3 R9, R28, -0x2, RZ ;  /* 0xfffffffe1c097810 */ /* 0x000fc80007ffe0ff */
        /* <DEDUP_REMOVED lines=25> */
.L_x_459:
[----:B-1----:R-:W-:Y:S02]  /*1ea0*/  FMNMX.FTZ R8, R30, R37, !PT ;  /* 0x000000251e087209 */ /* 0x002fe40007810000 */
        /* <DEDUP_REMOVED lines=29> */
[----:B------:R-:W-:Y:S01]  /*2080*/  SHF.L.U32 R151, R2, 0x1, RZ ;  /* 0x0000000102977819 */ /* 0x000fe200000006ff */
[----:B------:R-:W1:Y:S03]  /*2090*/  SHFL.BFLY PT, R9, R8, 0x2, 0x1f ;  /* 0x0c401f0008097f89 */ /* 0x000e6600000e0000 */
[-C--:B------:R-:W-:Y:S01]  /*20a0*/  IADD3 R150, R0, R151.reuse, RZ ;  /* 0x0000009700967210 */ /* 0x080fe20007ffe0ff */
[----:B------:R-:W2:Y:S01]  /*20b0*/  SHFL.BFLY PT, R4, R11, 0x2, 0x1f ;  /* 0x0c401f000b047f89 */ /* 0x000ea200000e0000 */
[----:B------:R-:W-:-:S02]  /*20c0*/  IADD3 R149, R5, R151, RZ ;  /* 0x0000009705957210 */ /* 0x000fc40007ffe0ff */
[----:B------:R-:W-:Y:S01]  /*20d0*/  IADD3 R148, R5, R150, RZ ;  /* 0x0000009605947210 */ /* 0x000fe20007ffe0ff */
[----:B------:R-:W-:Y:S04]  /*20e0*/  LDSM.16.MT88.4 R44, [R150+0x8000] ;  /* 0x00800000962c783b */ /* 0x000fe80000004200 */
[----:B------:R-:W-:Y:S04]  /*20f0*/  LDSM.16.MT88.4 R52, [R149+0x8000] ;  /* 0x008000009534783b */ /* 0x000fe80000004200 */
[----:B------:R-:W-:Y:S04]  /*2100*/  LDSM.16.MT88.4 R60, [R148+0x8000] ;  /* 0x00800000943c783b */ /* 0x000fe80000004200 */
[----:B------:R-:W-:Y:S01]  /*2110*/  LDSM.16.MT88.4 R68, [R151+0xa000] ;  /* 0x00a000009744783b */ /* 0x000fe20000004200 */
[----:B-1----:R-:W-:-:S03]  /*2120*/  FMNMX.FTZ R9, R8, R9, !PT ;  /* 0x0000000908097209 */ /* 0x002fc60007810000 */
[----:B------:R-:W-:Y:S01]  /*2130*/  LDSM.16.MT88.4 R92, [R150+0xa000] ;  /* 0x00a00000965c783b */ /* 0x000fe20000004200 */
[----:B--2---:R-:W-:-:S03]  /*2140*/  FMNMX.FTZ R4, R11, R4, !PT ;  /* 0x000000040b047209 */ /* 0x004fc60007810000 */
[----:B------:R-:W1:Y:S04]  /*2150*/  SHFL.BFLY PT, R100, R9, 0x1, 0x1f ;  /* 0x0c201f0009647f89 */ /* 0x000e6800000e0000 */
[----:B------:R-:W2:Y:S04]  /*2160*/  SHFL.BFLY PT, R3, R4, 0x1, 0x1f ;  /* 0x0c201f0004037f89 */ /* 0x000ea800000e0000 */
[----:B------:R-:W-:Y:S01]  /*2170*/  LDSM.16.MT88.4 R80, [R149+0xa000] ;  /* 0x00a000009550783b */ /* 0x000fe20000004200 */
[----:B-1----:R-:W-:-:S03]  /*2180*/  FMNMX.FTZ R100, R9, R100, !PT ;  /* 0x0000006409647209 */ /* 0x002fc60007810000 */
[----:B------:R-:W-:Y:S01]  /*2190*/  LDSM.16.MT88.4 R8, [R150+0x8800] ;  /* 0x008800009608783b */ /* 0x000fe20000004200 */
[C---:B------:R-:W-:Y:S01]  /*21a0*/  FSETP.NEU.FTZ.AND P1, PT, R100.reuse, -INF , PT ;  /* 0xff8000006400780b */ /* 0x040fe20003f3d000 */
[----:B------:R-:W-:Y:S01]  /*21b0*/  FMUL.FTZ R120, R100, c[0x0][0x23c] ;  /* 0x00008f0064787a20 */ /* 0x000fe20000410000 */
[----:B--2---:R-:W-:-:S04]  /*21c0*/  FMNMX.FTZ R3, R4, R3, !PT ;  /* 0x0000000304037209 */ /* 0x004fc80007810000 */
[----:B------:R-:W-:Y:S01]  /*21d0*/  FSEL R120, R120, RZ, P1 ;  /* 0x000000ff78787208 */ /* 0x000fe20000800000 */
[C---:B------:R-:W-:Y:S01]  /*21e0*/  FMUL.FTZ R4, R3.reuse, c[0x0][0x23c] ;  /* 0x00008f0003047a20 */ /* 0x040fe20000410000 */
[----:B------:R-:W-:-:S03]  /*21f0*/  FSETP.NEU.FTZ.AND P1, PT, R3, -INF , PT ;  /* 0xff8000000300780b */ /* 0x000fc60003f3d000 */
[--C-:B------:R-:W-:Y:S01]  /*2200*/  FFMA.FTZ R32, R25, c[0x0][0x23c], -R120.reuse ;  /* 0x00008f0019207a23 */ /* 0x100fe20000010878 */
[----:B------:R-:W-:Y:S01]  /*2210*/  FSEL R25, R4, RZ, P1 ;  /* 0x000000ff04197208 */ /* 0x000fe20000800000 */
[--C-:B------:R-:W-:Y:S02]  /*2220*/  FFMA.FTZ R105, R30, c[0x0][0x23c], -R120.reuse ;  /* 0x00008f001e697a23 */ /* 0x100fe40000010878 */
[--C-:B------:R-:W-:Y:S02]  /*2230*/  FFMA.FTZ R102, R37, c[0x0][0x23c], -R120.reuse ;  /* 0x00008f0025667a23 */ /* 0x100fe40000010878 */
[----:B------:R-:W-:Y:S01]  /*2240*/  FFMA.FTZ R103, R31, c[0x0][0x23c], -R120 ;  /* 0x00008f001f677a23 */ /* 0x000fe20000010878 */
[----:B------:R-:W1:Y:S01]  /*2250*/  LDSM.16.MT88.4 R36, [R151+0x8000] ;  /* 0x008000009724783b */ /* 0x000e620000004200 */
[--C-:B------:R-:W-:Y:S01]  /*2260*/  FFMA.FTZ R107, R29, c[0x0][0x23c], -R25.reuse ;  /* 0x00008f001d6b7a23 */ /* 0x100fe20000010819 */
[----:B------:R-:W-:Y:S01]  /*2270*/  MUFU.EX2 R105, R105 ;  /* 0x0000006900697308 */ /* 0x000fe20000000800 */
[----:B------:R-:W-:-:S02]  /*2280*/  FFMA.FTZ R106, R20, c[0x0][0x23c], -R25 ;  /* 0x00008f00146a7a23 */ /* 0x000fc40000010819 */
[--C-:B------:R-:W-:Y:S02]  /*2290*/  FFMA.FTZ R104, R22, c[0x0][0x23c], -R25.reuse ;  /* 0x00008f0016687a23 */ /* 0x100fe40000010819 */
[----:B------:R-:W-:Y:S02]  /*22a0*/  FFMA.FTZ R35, R6, c[0x0][0x23c], -R25 ;  /* 0x00008f0006237a23 */ /* 0x000fe40000010819 */
[--C-:B------:R-:W-:Y:S01]  /*22b0*/  FFMA.FTZ R31, R7, c[0x0][0x23c], -R120.reuse ;  /* 0x00008f00071f7a23 */ /* 0x100fe20000010878 */
[----:B------:R-:W2:Y:S01]  /*22c0*/  MUFU.EX2 R102, R102 ;  /* 0x0000006600667308 */ /* 0x000ea20000000800 */
[----:B------:R-:W3:Y:S01]  /*22d0*/  LDSM.16.MT88.4 R4, [R148+0xa000] ;  /* 0x00a000009404783b */ /* 0x000ee20000004200 */
[--C-:B------:R-:W-:Y:S02]  /*22e0*/  FFMA.FTZ R101, R21, c[0x0][0x23c], -R120.reuse ;  /* 0x00008f0015657a23 */ /* 0x100fe40000010878 */
[--C-:B------:R-:W-:Y:S01]  /*22f0*/  FFMA.FTZ R30, R17, c[0x0][0x23c], -R120.reuse ;  /* 0x00008f00111e7a23 */ /* 0x100fe20000010878 */
[----:B------:R-:W4:Y:S01]  /*2300*/  LDSM.16.MT88.4 R20, [R151+0x8800] ;  /* 0x008800009714783b */ /* 0x000f220000004200 */
[----:B------:R-:W-:-:S02]  /*2310*/  FFMA.FTZ R0, R13, c[0x0][0x23c], -R120 ;  /* 0x00008f000d007a23 */ /* 0x000fc40000010878 */
[----:B------:R-:W-:Y:S01]  /*2320*/  MUFU.EX2 R103, R103 ;  /* 0x0000006700677308 */ /* 0x000fe20000000800 */
[--C-:B------:R-:W-:Y:S02]  /*2330*/  FFMA.FTZ R34, R18, c[0x0][0x23c], -R25.reuse ;  /* 0x00008f0012227a23 */ /* 0x100fe40000010819 */
[--C-:B------:R-:W-:Y:S02]  /*2340*/  FFMA.FTZ R29, R16, c[0x0][0x23c], -R25.reuse ;  /* 0x00008f00101d7a23 */ /* 0x100fe40000010819 */
[--C-:B------:R-:W-:Y:S01]  /*2350*/  FFMA.FTZ R33, R14, c[0x0][0x23c], -R25.reuse ;  /* 0x00008f000e217a23 */ /* 0x100fe20000010819 */
[----:B------:R-:W5:Y:S01]  /*2360*/  LDSM.16.MT88.4 R16, [R149+0x8800] ;  /* 0x008800009510783b */ /* 0x000f620000004200 */
[----:B------:R-:W-:Y:S01]  /*2370*/  FFMA.FTZ R2, R12, c[0x0][0x23c], -R25 ;  /* 0x00008f000c027a23 */ /* 0x000fe20000010819 */
[----:B------:R-:W1:Y:S01]  /*2380*/  MUFU.EX2 R32, R32 ;  /* 0x0000002000207308 */ /* 0x000e620000000800 */
[----:B--2---:R-:W-:Y:S01]  /*2390*/  F2FP.BF16.PACK_AB R84, R102, R105 ;  /* 0x000000696654723e */ /* 0x004fe200000010ff */
[----:B------:R-:W2:Y:S01]  /*23a0*/  LDSM.16.MT88.4 R12, [R148+0x8800] ;  /* 0x00880000940c783b */ /* 0x000ea20000004200 */
[----:B------:R-:W-:-:S02]  /*23b0*/  FFMA.FTZ R108, R111, c[0x0][0x23c], -R120 ;  /* 0x00008f006f6c7a23 */ /* 0x000fc40000010878 */
[--C-:B------:R-:W-:Y:S02]  /*23c0*/  FFMA.FTZ R111, R109, c[0x0][0x23c], -R120.reuse ;  /* 0x00008f006d6f7a23 */ /* 0x100fe40000010878 */
[--C-:B------:R-:W-:Y:S01]  /*23d0*/  FFMA.FTZ R109, R115, c[0x0][0x23c], -R120.reuse ;  /* 0x00008f00736d7a23 */ /* 0x100fe20000010878 */
[----:B------:R-:W-:Y:S01]  /*23e0*/  MUFU.EX2 R107, R107 ;  /* 0x0000006b006b7308 */ /* 0x000fe20000000800 */
[----:B------:R-:W-:Y:S02]  /*23f0*/  FFMA.FTZ R110, R113, c[0x0][0x23c], -R120 ;  /* 0x00008f00716e7a23 */ /* 0x000fe40000010878 */
[--C-:B------:R-:W-:Y:S02]  /*2400*/  FFMA.FTZ R112, R112, c[0x0][0x23c], -R25.reuse ;  /* 0x00008f0070707a23 */ /* 0x100fe40000010819 */
[--C-:B------:R-:W-:Y:S02]  /*2410*/  FFMA.FTZ R113, R124, c[0x0][0x23c], -R25.reuse ;  /* 0x00008f007c717a23 */ /* 0x100fe40000010819 */
[--C-:B------:R-:W-:Y:S01]  /*2420*/  FFMA.FTZ R115, R122, c[0x0][0x23c], -R25.reuse ;  /* 0x00008f007a737a23 */ /* 0x100fe20000010819 */
[----:B------:R-:W3:Y:S01]  /*2430*/  MUFU.EX2 R106, R106 ;  /* 0x0000006a006a7308 */ /* 0x000ee20000000800 */
[----:B-1----:R-:W-:Y:S01]  /*2440*/  F2FP.BF16.PACK_AB R86, R32, R103 ;  /* 0x000000672056723e */ /* 0x002fe200000010ff */
[----:B------:R-:W-:-:S02]  /*2450*/  FFMA.FTZ R116, R116, c[0x0][0x23c], -R25 ;  /* 0x00008f0074747a23 */ /* 0x000fc40000010819 */
[--C-:B------:R-:W-:Y:S02]  /*2460*/  FFMA.FTZ R122, R119, c[0x0][0x23c], -R120.reuse ;  /* 0x00008f00777a7a23 */ /* 0x100fe40000010878 */
[--C-:B------:R-:W-:Y:S02]  /*2470*/  FFMA.FTZ R121, R121, c[0x0][0x23c], -R120.reuse ;  /* 0x00008f0079797a23 */ /* 0x100fe40000010878 */
[----:B------:R-:W-:Y:S01]  /*2480*/  MUFU.EX2 R104, R104 ;  /* 0x0000006800687308 */ /* 0x000fe20000000800 */
[--C-:B------:R-:W-:Y:S02]  /*2490*/  FFMA.FTZ R117, R117, c[0x0][0x23c], -R120.reuse ;  /* 0x00008f0075757a23 */ /* 0x100fe40000010878 */
[--C-:B------:R-:W-:Y:S02]  /*24a0*/  FFMA.FTZ R119, R114, c[0x0][0x23c], -R25.reuse ;  /* 0x00008f0072777a23 */ /* 0x100fe40000010819 */
[----:B------:R-:W-:Y:S02]  /*24b0*/  FFMA.FTZ R120, R27, c[0x0][0x23c], -R120 ;  /* 0x00008f001b787a23 */ /* 0x000fe40000010878 */
[--C-:B------:R-:W-:Y:S01]  /*24c0*/  FFMA.FTZ R118, R118, c[0x0][0x23c], -R25.reuse ;  /* 0x00008f0076767a23 */ /* 0x100fe20000010819 */
[----:B------:R-:W1:Y:S01]  /*24d0*/  MUFU.EX2 R35, R35 ;  /* 0x0000002300237308 */ /* 0x000e620000000800 */
[----:B---3--:R-:W-:Y:S01]  /*24e0*/  F2FP.BF16.PACK_AB R85, R106, R107 ;  /* 0x0000006b6a55723e */ /* 0x008fe200000010ff */
[----:B------:R-:W-:-:S02]  /*24f0*/  FFMA.FTZ R114, R26, c[0x0][0x23c], -R25 ;  /* 0x00008f001a727a23 */ /* 0x000fc40000010819 */
[----:B------:R-:W-:Y:S02]  /*2500*/  FFMA.FTZ R175, R24, c[0x0][0x23c], -R25 ;  /* 0x00008f0018af7a23 */ /* 0x000fe40000010819 */
[----:B------:R-:W-:Y:S01]  /*2510*/  FADD.FTZ R102, R105, R102 ;  /* 0x0000006669667221 */ /* 0x000fe20000010000 */
[----:B------:R-:W-:Y:S01]  /*2520*/  LDSM.16.MT88.4 R24, [R150+0x9800] ;  /* 0x009800009618783b */ /* 0x000fe20000004200 */
[----:B------:R-:W-:Y:S01]  /*2530*/  MUFU.EX2 R101, R101 ;  /* 0x0000006500657308 */ /* 0x000fe20000000800 */
[----:B------:R-:W-:Y:S02]  /*2540*/  FADD.FTZ R107, R107, R106 ;  /* 0x0000006a6b6b7221 */ /* 0x000fe40000010000 */
[----:B------:R-:W-:-:S04]  /*2550*/  FADD.FTZ R103, R103, R102 ;  /* 0x0000006667677221 */ /* 0x000fc80000010000 */
[----:B------:R-:W-:Y:S01]  /*2560*/  FADD.FTZ R32, R32, R103 ;  /* 0x0000006720207221 */ /* 0x000fe20000010000 */
[----:B-1----:R-:W-:Y:S01]  /*2570*/  F2FP.BF16.PACK_AB R87, R35, R104 ;  /* 0x000000682357723e */ /* 0x002fe200000010ff */
[----:B------:R-:W1:Y:S01]  /*2580*/  MUFU.EX2 R30, R30 ;  /* 0x0000001e001e7308 */ /* 0x000e620000000800 */
[----:B------:R-:W-:-:S04]  /*2590*/  FADD.FTZ R104, R104, R107 ;  /* 0x0000006b68687221 */ /* 0x000fc80000010000 */
[----:B------:R-:W-:Y:S01]  /*25a0*/  FADD.FTZ R35, R35, R104 ;  /* 0x0000006823237221 */ /* 0x000fe20000010000 */
[C---:B------:R-:W-:Y:S02]  /*25b0*/  HMMA.16816.F32.BF16 R40, R84.reuse, R44, RZ ;  /* 0x0000002c5428723c */ /* 0x040fe400000418ff */
[----:B------:R-:W-:Y:S06]  /*25c0*/  MUFU.EX2 R31, R31 ;  /* 0x0000001f001f7308 */ /* 0x000fec0000000800 */
[C---:B------:R-:W-:Y:S02]  /*25d0*/  HMMA.16816.F32.BF16 R44, R84.reuse, R46, RZ ;  /* 0x0000002e542c723c */ /* 0x040fe400000418ff */
[----:B------:R-:W-:Y:S06]  /*25e0*/  MUFU.EX2 R0, R0 ;  /* 0x0000000000007308 */ /* 0x000fec0000000800 */
[C---:B------:R-:W-:Y:S02]  /*25f0*/  HMMA.16816.F32.BF16 R96, R84.reuse, R36, RZ ;  /* 0x000000245460723c */ /* 0x040fe400000418ff */
[----:B------:R-:W-:Y:S06]  /*2600*/  MUFU.EX2 R34, R34 ;  /* 0x0000002200227308 */ /* 0x000fec0000000800 */
[C---:B------:R-:W-:Y:S02]  /*2610*/  HMMA.16816.F32.BF16 R48, R84.reuse, R52, RZ ;  /* 0x000000345430723c */ /* 0x040fe400000418ff */
[----:B------:R-:W3:Y:S06]  /*2620*/  MUFU.EX2 R29, R29 ;  /* 0x0000001d001d7308 */ /* 0x000eec0000000800 */
[C---:B------:R-:W-:Y:S02]  /*2630*/  HMMA.16816.F32.BF16 R56, R84.reuse, R60, RZ ;  /* 0x0000003c5438723c */ /* 0x040fe400000418ff */
[----:B------:R-:W-:Y:S06]  /*2640*/  MUFU.EX2 R33, R33 ;  /* 0x0000002100217308 */ /* 0x000fec0000000800 */
[C---:B------:R-:W-:Y:S02]  /*2650*/  HMMA.16816.F32.BF16 R64, R84.reuse, R68, RZ ;  /* 0x000000445440723c */ /* 0x040fe400000418ff */
[----:B------:R-:W1:Y:S06]  /*2660*/  MUFU.EX2 R2, R2 ;  /* 0x0000000200027308 */ /* 0x000e6c0000000800 */
[C---:B------:R-:W-:Y:S02]  /*2670*/  HMMA.16816.F32.BF16 R72, R84.reuse, R92, RZ ;  /* 0x0000005c5448723c */ /* 0x040fe400000418ff */
[----:B------:R-:W-:Y:S06]  /*2680*/  MUFU.EX2 R108, R108 ;  /* 0x0000006c006c7308 */ /* 0x000fec0000000800 */
[C---:B------:R-:W-:Y:S02]  /*2690*/  HMMA.16816.F32.BF16 R76, R84.reuse, R80, RZ ;  /* 0x00000050544c723c */ /* 0x040fe400000418ff */
[----:B------:R-:W1:Y:S06]  /*26a0*/  MUFU.EX2 R111, R111 ;  /* 0x0000006f006f7308 */ /* 0x000e6c0000000800 */
[C---:B------:R-:W-:Y:S02]  /*26b0*/  HMMA.16816.F32.BF16 R36, R84.reuse, R38, RZ ;  /* 0x000000265424723c */ /* 0x040fe400000418ff */
[----:B------:R-:W-:Y:S06]  /*26c0*/  MUFU.EX2 R109, R109 ;  /* 0x0000006d006d7308 */ /* 0x000fec0000000800 */
[C---:B------:R-:W-:Y:S02]  /*26d0*/  HMMA.16816.F32.BF16 R52, R84.reuse, R54, RZ ;  /* 0x000000365434723c */ /* 0x040fe400000418ff */
[----:B------:R-:W-:Y:S06]  /*26e0*/  MUFU.EX2 R110, R110 ;  /* 0x0000006e006e7308 */ /* 0x000fec0000000800 */
[C---:B------:R-:W-:Y:S02]  /*26f0*/  HMMA.16816.F32.BF16 R60, R84.reuse, R62, RZ ;  /* 0x0000003e543c723c */ /* 0x040fe400000418ff */
[----:B------:R-:W-:Y:S06]  /*2700*/  MUFU.EX2 R112, R112 ;  /* 0x0000007000707308 */ /* 0x000fec0000000800 */
[C---:B------:R-:W-:Y:S02]  /*2710*/  HMMA.16816.F32.BF16 R68, R84.reuse, R70, RZ ;  /* 0x000000465444723c */ /* 0x040fe400000418ff */
[----:B------:R-:W1:Y:S06]  /*2720*/  MUFU.EX2 R113, R113 ;  /* 0x0000007100717308 */ /* 0x000e6c0000000800 */
[C---:B------:R-:W-:Y:S02]  /*2730*/  HMMA.16816.F32.BF16 R92, R84.reuse, R94, RZ ;  /* 0x0000005e545c723c */ /* 0x040fe400000418ff */
[----:B------:R-:W-:Y:S06]  /*2740*/  MUFU.EX2 R115, R115 ;  /* 0x0000007300737308 */ /* 0x000fec0000000800 */
[C---:B------:R-:W-:Y:S02]  /*2750*/  HMMA.16816.F32.BF16 R80, R84.reuse, R82, RZ ;  /* 0x000000525450723c */ /* 0x040fe400000418ff */
[----:B------:R-:W2:Y:S06]  /*2760*/  MUFU.EX2 R116, R116 ;  /* 0x0000007400747308 */ /* 0x000eac0000000800 */
[C---:B------:R-:W-:Y:S02]  /*2770*/  HMMA.16816.F32.BF16 R88, R84.reuse, R4, RZ ;  /* 0x000000045458723c */ /* 0x040fe400000418ff */
[----:B------:R-:W-:Y:S05]  /*2780*/  MUFU.EX2 R121, R121 ;  /* 0x0000007900797308 */ /* 0x000fea0000000800 */
[----:B-1----:R-:W-:Y:S01]  /*2790*/  F2FP.BF16.PACK_AB R4, R30, R101 ;  /* 0x000000651e04723e */ /* 0x002fe200000010ff */
[----:B------:R-:W-:Y:S01]  /*27a0*/  HMMA.16816.F32.BF16 R84, R84, R6, RZ ;  /* 0x000000065454723c */ /* 0x000fe200000418ff */
[----:B---3--:R-:W-:Y:S01]  /*27b0*/  F2FP.BF16.PACK_AB R5, R29, R34 ;  /* 0x000000221d05723e */ /* 0x008fe200000010ff */
[----:B------:R-:W1:Y:S01]  /*27c0*/  MUFU.EX2 R122, R122 ;  /* 0x0000007a007a7308 */ /* 0x000e620000000800 */
[----:B------:R-:W-:-:S02]  /*27d0*/  FADD.FTZ R101, R101, R32 ;  /* 0x0000002065657221 */ /* 0x000fc40000010000 */
[----:B------:R-:W-:Y:S02]  /*27e0*/  FADD.FTZ R34, R34, R35 ;  /* 0x0000002322227221 */ /* 0x000fe40000010000 */
[----:B------:R-:W-:Y:S01]  /*27f0*/  F2FP.BF16.PACK_AB R6, R0, R31 ;  /* 0x0000001f0006723e */ /* 0x000fe200000010ff */
[----:B------:R-:W-:Y:S01]  /*2800*/  FADD.FTZ R30, R30, R101 ;  /* 0x000000651e1e7221 */ /* 0x000fe20000010000 */
[----:B------:R-:W-:Y:S01]  /*2810*/  F2FP.BF16.PACK_AB R7, R2, R33 ;  /* 0x000000210207723e */ /* 0x000fe200000010ff */
[----:B------:R-:W-:Y:S01]  /*2820*/  MUFU.EX2 R117, R117 ;  /* 0x0000007500757308 */ /* 0x000fe20000000800 */
[----:B------:R-:W-:Y:S02]  /*2830*/  FADD.FTZ R34, R29, R34 ;  /* 0x000000221d227221 */ /* 0x000fe40000010000 */
[----:B------:R-:W-:Y:S02]  /*2840*/  FADD.FTZ R31, R31, R30 ;  /* 0x0000001e1f1f7221 */ /* 0x000fe40000010000 */
[----:B------:R-:W-:Y:S01]  /*2850*/  FADD.FTZ R33, R33, R34 ;  /* 0x0000002221217221 */ /* 0x000fe20000010000 */
[----:B------:R-:W-:Y:S01]  /*2860*/  HMMA.16816.F32.BF16 R40, R4, R8, R40 ;  /* 0x000000080428723c */ /* 0x000fe20000041828 */
[----:B------:R-:W-:Y:S01]  /*2870*/  FADD.FTZ R31, R0, R31 ;  /* 0x0000001f001f7221 */ /* 0x000fe20000010000 */
[----:B------:R-:W-:Y:S01]  /*2880*/  MUFU.EX2 R120, R120 ;  /* 0x0000007800787308 */ /* 0x000fe20000000800 */
[----:B------:R-:W-:-:S05]  /*2890*/  FADD.FTZ R33, R2, R33 ;  /* 0x0000002102217221 */ /* 0x000fca0000010000 */
[C---:B------:R-:W-:Y:S01]  /*28a0*/  HMMA.16816.F32.BF16 R44, R4.reuse, R10, R44 ;  /* 0x0000000a042c723c */ /* 0x040fe2000004182c */
[----:B------:R-:W3:Y:S01]  /*28b0*/  LDSM.16.MT88.4 R8, [R150+0xa800] ;  /* 0x00a800009608783b */ /* 0x000ee20000004200 */
[----:B------:R-:W-:Y:S06]  /*28c0*/  MUFU.EX2 R118, R118 ;  /* 0x0000007600767308 */ /* 0x000fec0000000800 */
[C---:B----4-:R-:W-:Y:S02]  /*28d0*/  HMMA.16816.F32.BF16 R96, R4.reuse, R20, R96 ;  /* 0x000000140460723c */ /* 0x050fe40000041860 */
[----:B------:R-:W4:Y:S06]  /*28e0*/  MUFU.EX2 R119, R119 ;  /* 0x0000007700777308 */ /* 0x000f2c0000000800 */
[C---:B------:R-:W-:Y:S01]  /*28f0*/  HMMA.16816.F32.BF16 R36, R4.reuse, R22, R36 ;  /* 0x000000160424723c */ /* 0x040fe20000041824 */
[----:B------:R-:W1:Y:S01]  /*2900*/  LDSM.16.MT88.4 R20, [R151+0xa800] ;  /* 0x00a800009714783b */ /* 0x000e620000004200 */
[----:B------:R-:W-:Y:S06]  /*2910*/  MUFU.EX2 R114, R114 ;  /* 0x0000007200727308 */ /* 0x000fec0000000800 */
[C---:B-----5:R-:W-:Y:S02]  /*2920*/  HMMA.16816.F32.BF16 R48, R4.reuse, R16, R48 ;  /* 0x000000100430723c */ /* 0x060fe40000041830 */
[----:B------:R-:W5:Y:S06]  /*2930*/  MUFU.EX2 R175, R175 ;  /* 0x000000af00af7308 */ /* 0x000f6c0000000800 */
[C---:B------:R-:W-:Y:S01]  /*2940*/  HMMA.16816.F32.BF16 R52, R4.reuse, R18, R52 ;  /* 0x000000120434723c */ /* 0x040fe20000041834 */
[----:B------:R-:W4:Y:S07]  /*2950*/  LDSM.16.MT88.4 R16, [R149+0xa800] ;  /* 0x00a800009510783b */ /* 0x000f2e0000004200 */
[C---:B--2---:R-:W-:Y:S08]  /*2960*/  HMMA.16816.F32.BF16 R56, R4.reuse, R12, R56 ;  /* 0x0000000c0438723c */ /* 0x044ff00000041838 */
[C---:B------:R-:W-:Y:S01]  /*2970*/  HMMA.16816.F32.BF16 R60, R4.reuse, R14, R60 ;  /* 0x0000000e043c723c */ /* 0x040fe2000004183c */
[----:B------:R-:W2:Y:S07]  /*2980*/  LDSM.16.MT88.4 R12, [R148+0xa800] ;  /* 0x00a80000940c783b */ /* 0x000eae0000004200 */
[C---:B---3--:R-:W-:Y:S08]  /*2990*/  HMMA.16816.F32.BF16 R72, R4.reuse, R8, R72 ;  /* 0x000000080448723c */ /* 0x048ff00000041848 */
[C---:B------:R-:W-:Y:S01]  /*29a0*/  HMMA.16816.F32.BF16 R92, R4.reuse, R10, R92 ;  /* 0x0000000a045c723c */ /* 0x040fe2000004185c */
[----:B------:R-:W3:Y:S07]  /*29b0*/  LDSM.16.MT88.4 R8, [R151+0x9000] ;  /* 0x009000009708783b */ /* 0x000eee0000004200 */
[C---:B-1----:R-:W-:Y:S08]  /*29c0*/  HMMA.16816.F32.BF16 R64, R4.reuse, R20, R64 ;  /* 0x000000140440723c */ /* 0x042ff00000041840 */
[C---:B------:R-:W-:Y:S01]  /*29d0*/  HMMA.16816.F32.BF16 R68, R4.reuse, R22, R68 ;  /* 0x000000160444723c */ /* 0x040fe20000041844 */
[----:B------:R-:W1:Y:S07]  /*29e0*/  LDSM.16.MT88.4 R20, [R150+0x9000] ;  /* 0x009000009614783b */ /* 0x000e6e0000004200 */
[C---:B----4-:R-:W-:Y:S08]  /*29f0*/  HMMA.16816.F32.BF16 R76, R4.reuse, R16, R76 ;  /* 0x00000010044c723c */ /* 0x050ff0000004184c */
[C---:B------:R-:W-:Y:S01]  /*2a00*/  HMMA.16816.F32.BF16 R80, R4.reuse, R18, R80 ;  /* 0x000000120450723c */ /* 0x040fe20000041850 */
[----:B------:R-:W4:Y:S07]  /*2a10*/  LDSM.16.MT88.4 R16, [R149+0x9000] ;  /* 0x009000009510783b */ /* 0x000f2e0000004200 */
[C---:B--2---:R-:W-:Y:S08]  /*2a20*/  HMMA.16816.F32.BF16 R88, R4.reuse, R12, R88 ;  /* 0x0000000c0458723c */ /* 0x044ff00000041858 */
[----:B------:R-:W-:Y:S01]  /*2a30*/  HMMA.16816.F32.BF16 R84, R4, R14, R84 ;  /* 0x0000000e0454723c */ /* 0x000fe20000041854 */
[----:B------:R-:W2:Y:S06]  /*2a40*/  LDSM.16.MT88.4 R12, [R148+0x9000] ;  /* 0x00900000940c783b */ /* 0x000eac0000004200 */
[----:B------:R-:W-:Y:S01]  /*2a50*/  F2FP.BF16.PACK_AB R4, R111, R108 ;  /* 0x0000006c6f04723e */ /* 0x000fe200000010ff */
[----:B------:R-:W-:Y:S01]  /*2a60*/  FADD.FTZ R108, R108, R31 ;  /* 0x0000001f6c6c7221 */ /* 0x000fe20000010000 */
[----:B------:R-:W-:Y:S01]  /*2a70*/  F2FP.BF16.PACK_AB R5, R113, R112 ;  /* 0x000000707105723e */ /* 0x000fe200000010ff */
[----:B------:R-:W-:Y:S01]  /*2a80*/  FADD.FTZ R112, R112, R33 ;  /* 0x0000002170707221 */ /* 0x000fe20000010000 */
[----:B------:R-:W-:Y:S01]  /*2a90*/  F2FP.BF16.PACK_AB R6, R110, R109 ;  /* 0x0000006d6e06723e */ /* 0x000fe200000010ff */
[----:B------:R-:W-:Y:S01]  /*2aa0*/  FADD.FTZ R108, R111, R108 ;  /* 0x0000006c6f6c7221 */ /* 0x000fe20000010000 */
[----:B------:R-:W-:Y:S01]  /*2ab0*/  F2FP.BF16.PACK_AB R7, R116, R115 ;  /* 0x000000737407723e */ /* 0x000fe200000010ff */
[----:B------:R-:W-:-:S02]  /*2ac0*/  FADD.FTZ R112, R113, R112 ;  /* 0x0000007071707221 */ /* 0x000fc40000010000 */
[----:B------:R-:W-:Y:S02]  /*2ad0*/  FADD.FTZ R109, R109, R108 ;  /* 0x0000006c6d6d7221 */ /* 0x000fe40000010000 */
[----:B------:R-:W-:Y:S02]  /*2ae0*/  FADD.FTZ R115, R115, R112 ;  /* 0x0000007073737221 */ /* 0x000fe40000010000 */
[----:B---3--:R-:W-:Y:S01]  /*2af0*/  HMMA.16816.F32.BF16 R96, R4, R8, R96 ;  /* 0x000000080460723c */ /* 0x008fe20000041860 */
[----:B------:R-:W-:Y:S02]  /*2b00*/  FADD.FTZ R110, R110, R109 ;  /* 0x0000006d6e6e7221 */ /* 0x000fe40000010000 */
[----:B------:R-:W-:-:S05]  /*2b10*/  FADD.FTZ R115, R116, R115 ;  /* 0x0000007374737221 */ /* 0x000fca0000010000 */
        /* <DEDUP_REMOVED lines=16> */
[----:B------:R-:W-:Y:S07]  /*2c20*/  LDSM.16.MT88.4 R20, [R148+0x9800] ;  /* 0x009800009414783b */ /* 0x000fee0000004200 */
[C---:B----4-:R-:W-:Y:S08]  /*2c30*/  HMMA.16816.F32.BF16 R88, R4.reuse, R16, R88 ;  /* 0x000000100458723c */ /* 0x050ff00000041858 */
[C---:B--2---:R-:W-:Y:S08]  /*2c40*/  HMMA.16816.F32.BF16 R76, R4.reuse, R12, R76 ;  /* 0x0000000c044c723c */ /* 0x044ff0000004184c */
[C---:B------:R-:W-:Y:S01]  /*2c50*/  HMMA.16816.F32.BF16 R80, R4.reuse, R14, R80 ;  /* 0x0000000e0450723c */ /* 0x040fe20000041850 */
[----:B------:R-:W1:Y:S07]  /*2c60*/  LDSM.16.MT88.4 R12, [R149+0x9800] ;  /* 0x00980000950c783b */ /* 0x000e6e0000004200 */
[----:B------:R-:W-:Y:S01]  /*2c70*/  HMMA.16816.F32.BF16 R84, R4, R18, R84 ;  /* 0x000000120454723c */ /* 0x000fe20000041854 */
[----:B------:R-:W-:Y:S06]  /*2c80*/  LDSM.16.MT88.4 R16, [R150+0xb800] ;  /* 0x00b800009610783b */ /* 0x000fec0000004200 */
[----:B------:R-:W-:Y:S01]  /*2c90*/  F2FP.BF16.PACK_AB R4, R122, R121 ;  /* 0x000000797a04723e */ /* 0x000fe200000010ff */
[----:B------:R-:W-:Y:S01]  /*2ca0*/  FADD.FTZ R121, R121, R110 ;  /* 0x0000006e79797221 */ /* 0x000fe20000010000 */
[----:B------:R-:W-:Y:S01]  /*2cb0*/  F2FP.BF16.PACK_AB R5, R119, R118 ;  /* 0x000000767705723e */ /* 0x000fe200000010ff */
[----:B------:R-:W-:Y:S01]  /*2cc0*/  FADD.FTZ R118, R118, R115 ;  /* 0x0000007376767221 */ /* 0x000fe20000010000 */
[----:B------:R-:W-:Y:S01]  /*2cd0*/  F2FP.BF16.PACK_AB R6, R120, R117 ;  /* 0x000000757806723e */ /* 0x000fe200000010ff */
[----:B------:R-:W-:Y:S01]  /*2ce0*/  FADD.FTZ R122, R122, R121 ;  /* 0x000000797a7a7221 */ /* 0x000fe20000010000 */
[----:B-----5:R-:W-:Y:S01]  /*2cf0*/  F2FP.BF16.PACK_AB R7, R175, R114 ;  /* 0x00000072af07723e */ /* 0x020fe200000010ff */
[----:B------:R-:W-:-:S02]  /*2d00*/  FADD.FTZ R119, R119, R118 ;  /* 0x0000007677777221 */ /* 0x000fc40000010000 */
[----:B------:R-:W-:Y:S02]  /*2d10*/  FADD.FTZ R117, R117, R122 ;  /* 0x0000007a75757221 */ /* 0x000fe40000010000 */
[----:B------:R-:W-:Y:S02]  /*2d20*/  FADD.FTZ R114, R114, R119 ;  /* 0x0000007772727221 */ /* 0x000fe40000010000 */
[----:B---3--:R-:W-:Y:S01]  /*2d30*/  HMMA.16816.F32.BF16 R96, R4, R8, R96 ;  /* 0x000000080460723c */ /* 0x008fe20000041860 */
[----:B------:R-:W-:Y:S02]  /*2d40*/  FADD.FTZ R177, R120, R117 ;  /* 0x0000007578b17221 */ /* 0x000fe40000010000 */
[----:B------:R-:W-:-:S05]  /*2d50*/  FADD.FTZ R175, R175, R114 ;  /* 0x00000072afaf7221 */ /* 0x000fca0000010000 */
[C---:B------:R-:W-:Y:S01]  /*2d60*/  HMMA.16816.F32.BF16 R36, R4.reuse, R10, R36 ;  /* 0x0000000a0424723c */ /* 0x040fe20000041824 */
[----:B------:R-:W2:Y:S07]  /*2d70*/  LDSM.16.MT88.4 R8, [R151+0xb800] ;  /* 0x00b800009708783b */ /* 0x000eae0000004200 */
[C---:B-1----:R-:W-:Y:S08]  /*2d80*/  HMMA.16816.F32.BF16 R48, R4.reuse, R12, R48 ;  /* 0x0000000c0430723c */ /* 0x042ff00000041830 */
[C---:B------:R-:W-:Y:S01]  /*2d90*/  HMMA.16816.F32.BF16 R52, R4.reuse, R14, R52 ;  /* 0x0000000e0434723c */ /* 0x040fe20000041834 */
[----:B------:R-:W1:Y:S07]  /*2da0*/  LDSM.16.MT88.4 R12, [R149+0xb800] ;  /* 0x00b80000950c783b */ /* 0x000e6e0000004200 */
[C---:B------:R-:W-:Y:S08]  /*2db0*/  HMMA.16816.F32.BF16 R40, R4.reuse, R24, R40 ;  /* 0x000000180428723c */ /* 0x040ff00000041828 */
[C---:B------:R-:W-:Y:S08]  /*2dc0*/  HMMA.16816.F32.BF16 R44, R4.reuse, R26, R44 ;  /* 0x0000001a042c723c */ /* 0x040ff0000004182c */
[C---:B------:R-:W-:Y:S08]  /*2dd0*/  HMMA.16816.F32.BF16 R56, R4.reuse, R20, R56 ;  /* 0x000000140438723c */ /* 0x040ff00000041838 */
[C---:B--2---:R-:W-:Y:S08]  /*2de0*/  HMMA.16816.F32.BF16 R64, R4.reuse, R8, R64 ;  /* 0x000000080440723c */ /* 0x044ff00000041840 */
[C---:B------:R-:W-:Y:S01]  /*2df0*/  HMMA.16816.F32.BF16 R68, R4.reuse, R10, R68 ;  /* 0x0000000a0444723c */ /* 0x040fe20000041844 */
[----:B------:R-:W2:Y:S07]  /*2e00*/  LDSM.16.MT88.4 R8, [R148+0xb800] ;  /* 0x00b800009408783b */ /* 0x000eae0000004200 */
[C---:B------:R-:W-:Y:S08]  /*2e10*/  HMMA.16816.F32.BF16 R60, R4.reuse, R22, R60 ;  /* 0x00000016043c723c */ /* 0x040ff0000004183c */
[C---:B------:R-:W-:Y:S08]  /*2e20*/  HMMA.16816.F32.BF16 R72, R4.reuse, R16, R72 ;  /* 0x000000100448723c */ /* 0x040ff00000041848 */
[C---:B------:R-:W-:Y:S08]  /*2e30*/  HMMA.16816.F32.BF16 R92, R4.reuse, R18, R92 ;  /* 0x00000012045c723c */ /* 0x040ff0000004185c */
[C---:B-1----:R-:W-:Y:S08]  /*2e40*/  HMMA.16816.F32.BF16 R76, R4.reuse, R12, R76 ;  /* 0x0000000c044c723c */ /* 0x042ff0000004184c */
[C---:B------:R-:W-:Y:S08]  /*2e50*/  HMMA.16816.F32.BF16 R80, R4.reuse, R14, R80 ;  /* 0x0000000e0450723c */ /* 0x040ff00000041850 */
[C---:B--2---:R-:W-:Y:S08]  /*2e60*/  HMMA.16816.F32.BF16 R88, R4.reuse, R8, R88 ;  /* 0x000000080458723c */ /* 0x044ff00000041858 */
[----:B------:R-:W-:Y:S01]  /*2e70*/  HMMA.16816.F32.BF16 R84, R4, R10, R84 ;  /* 0x0000000a0454723c */ /* 0x000fe20000041854 */
[----:B------:R-:W-:Y:S03]  /*2e80*/  @!UPT UIADD3 URZ, URZ, URZ, URZ ;  /* 0x0000003f3f3ff290 */ /* 0x000fe6000fffe03f */
[----:B------:R-:W-:Y:S11]  /*2e90*/  @!P0 BRA `(.L_x_460) ;  /* 0x00001f2000008947 */ /* 0x000ff60003800000 */
[----:B------:R-:W-:Y:S01]  /*2ea0*/  IADD3 R169, R28, -0x2, RZ ;  /* 0xfffffffe1ca97810 */ /* 0x000fe20007ffe0ff */
[----:B------:R-:W-:Y:S01]  /*2eb0*/  IMAD.MOV.U32 R0, RZ, RZ, R3 ;  /* 0x000000ffff007224 */ /* 0x000fe200078e0003 */
[----:B------:R-:W-:Y:S01]  /*2ec0*/  MOV R101, R100 ;  /* 0x0000006400657202 */ /* 0x000fe20000000f00 */
[----:B------:R-:W-:Y:S06]  /*2ed0*/  BRA `(.L_x_461) ;  /* 0x000001d000007947 */ /* 0x000fec0003800000 */
.L_x_463:
[----:B------:R-:W-:Y:S04]  /*2ee0*/  IADD3 R3, R169, -0x1, RZ ;  /* 0xffffffffa9037810 */ /* 0x000fe80007ffe0ff */
[----:B------:R-:W-:Y:S01]  /*2ef0*/  SHF.R.S32.HI R2, RZ, 0x1f, R3 ;  /* 0x0000001fff027819 */ /* 0x000fe20000011403 */
[C---:B------:R-:W-:Y:S04]  /*2f00*/  IMAD.WIDE.U32 R102, R3.reuse, c[0x0][0x198], RZ ;  /* 0x0000660003667a25 */ /* 0x040fe800078e00ff */
[----:B------:R-:W-:Y:S04]  /*2f10*/  IMAD R2, R2, c[0x0][0x198], RZ ;  /* 0x0000660002027a24 */ /* 0x000fe800078e02ff */
[----:B------:R-:W-:Y:S01]  /*2f20*/  IMAD R2, R3, c[0x0][0x19c], R2 ;  /* 0x0000670003027a24 */ /* 0x000fe200078e0202 */
[C---:B------:R-:W-:Y:S03]  /*2f30*/  LEA R3, P1, R102.reuse, R164, 0x6 ;  /* 0x000000a466037211 */ /* 0x040fe600078230ff */
[----:B------:R-:W-:Y:S01]  /*2f40*/  IMAD.IADD R103, R103, 0x1, R2 ;  /* 0x0000000167677824 */ /* 0x000fe200078e0202 */
[C---:B------:R-:W-:Y:S04]  /*2f50*/  LEA R104, P2, R3.reuse, c[0x0][0x168], 0x1 ;  /* 0x00005a0003687a11 */ /* 0x040fe800078408ff */
[----:B------:R-:W-:Y:S02]  /*2f60*/  LEA.HI.X R2, R102, R167, R103, 0x6, P1 ;  /* 0x000000a766027211 */ /* 0x000fe400008f3467 */
        /* <DEDUP_REMOVED lines=20> */
.L_x_461:
[----:B------:R-:W-:Y:S01]  /*30b0*/  SHF.R.S32.HI R2, RZ, 0x1f, R169 ;  /* 0x0000001fff027819 */ /* 0x000fe200000114a9 */
[----:B------:R-:W-:Y:S04]  /*30c0*/  DEPBAR.LE SB0, 0x0 ;  /* 0x000080000000791a */ /* 0x000fe80000000000 */
[----:B------:R-:W-:Y:S01]  /*30d0*/  BAR.SYNC.DEFER_BLOCKING 0x0 ;  /* 0x0000000000007b1d */ /* 0x000fe20000010000 */
[----:B------:R-:W-:Y:S02]  /*30e0*/  IMAD R2, R2, c[0x0][0x1a0], RZ ;  /* 0x0000680002027a24 */ /* 0x000fe400078e02ff */
[C---:B------:R-:W-:Y:S04]  /*30f0*/  IMAD.WIDE.U32 R102, R169.reuse, c[0x0][0x1a0], RZ ;  /* 0x00006800a9667a25 */ /* 0x040fe800078e00ff */
        /* <DEDUP_REMOVED lines=17> */
[----:B------:R1:W-:Y:S01]  /*3210*/  LDGSTS.E.BYPASS.LTC128B.128 [R160+0x8800], [R102.64] ;  /* 0x0880000066a07fae */ /* 0x0003e2000b901d4a */
[----:B------:R-:W-:Y:S03]  /*3220*/  ISETP.GT.AND P0, PT, R169, RZ, PT ;  /* 0x000000ffa900720c */ /* 0x000fe60003f04270 */
[----:B------:R1:W-:Y:S04]  /*3230*/  LDGSTS.E.BYPASS.LTC128B.128 [R160+0xa800], [R102.64+0x80] ;  /* 0x0a80008066a07fae */ /* 0x0003e8000b901d4a */
[----:B------:R1:W-:Y:S04]  /*3240*/  LDGSTS.E.BYPASS.LTC128B.128 [R160+0x9000], [R2.64] ;  /* 0x0900000002a07fae */ /* 0x0003e8000b901d4a */
[----:B------:R1:W-:Y:S04]  /*3250*/  LDGSTS.E.BYPASS.LTC128B.128 [R160+0xb000], [R2.64+0x80] ;  /* 0x0b00008002a07fae */ /* 0x0003e8000b901d4a */
[----:B------:R1:W-:Y:S04]  /*3260*/  LDGSTS.E.BYPASS.LTC128B.128 [R160+0x9800], [R180.64] ;  /* 0x09800000b4a07fae */ /* 0x0003e8000b901d4a */
[----:B------:R1:W-:Y:S04]  /*3270*/  LDGSTS.E.BYPASS.LTC128B.128 [R160+0xb800], [R180.64+0x80] ;  /* 0x0b800080b4a07fae */ /* 0x0003e8000b901d4a */
[----:B------:R-:W-:Y:S04]  /*3280*/  LDSM.16.M88.4 R104, [R158] ;  /* 0x000000009e68783b */ /* 0x000fe80000000200 */
[----:B------:R-:W2:Y:S04]  /*3290*/  LDSM.16.M88.4 R108, [R157] ;  /* 0x000000009d6c783b */ /* 0x000ea80000000200 */
[----:B------:R-:W3:Y:S04]  /*32a0*/  LDSM.16.M88.4 R112, [R157+0x800] ;  /* 0x000800009d70783b */ /* 0x000ee80000000200 */
[----:B------:R-:W4:Y:S04]  /*32b0*/  LDSM.16.M88.4 R116, [R157+0x1000] ;  /* 0x001000009d74783b */ /* 0x000f280000000200 */
[----:B------:R-:W0:Y:S04]  /*32c0*/  LDGDEPBAR ;  /* 0x00000000000079af */ /* 0x000e280000000000 */
[----:B------:R-:W5:Y:S04]  /*32d0*/  LDSM.16.M88.4 R120, [R157+0x1800] ;  /* 0x001800009d78783b */ /* 0x000f680000000200 */
[----:B------:R-:W-:Y:S04]  /*32e0*/  LDSM.16.M88.4 R124, [R156] ;  /* 0x000000009c7c783b */ /* 0x000fe80000000200 */
[----:B------:R-:W1:Y:S04]  /*32f0*/  LDSM.16.M88.4 R128, [R155] ;  /* 0x000000009b80783b */ /* 0x000e680000000200 */
[----:B------:R-:W1:Y:S04]  /*3300*/  LDSM.16.M88.4 R132, [R147] ;  /* 0x000000009384783b */ /* 0x000e680000000200 */
[----:B------:R-:W1:Y:S01]  /*3310*/  LDSM.16.M88.4 R136, [R146] ;  /* 0x000000009288783b */ /* 0x000e620000000200 */
[C---:B--2---:R-:W-:Y:S08]  /*3320*/  HMMA.16816.F32.BF16 R4, R104.reuse, R108, RZ ;  /* 0x0000006c6804723c */ /* 0x044ff000000418ff */
[C---:B------:R-:W-:Y:S01]  /*3330*/  HMMA.16816.F32.BF16 R8, R104.reuse, R110, RZ ;  /* 0x0000006e6808723c */ /* 0x040fe200000418ff */
[----:B------:R-:W2:Y:S07]  /*3340*/  LDSM.16.M88.4 R108, [R145] ;  /* 0x00000000916c783b */ /* 0x000eae0000000200 */
[C---:B---3--:R-:W-:Y:S08]  /*3350*/  HMMA.16816.F32.BF16 R12, R104.reuse, R112, RZ ;  /* 0x00000070680c723c */ /* 0x048ff000000418ff */
[C---:B------:R-:W-:Y:S01]  /*3360*/  HMMA.16816.F32.BF16 R16, R104.reuse, R114, RZ ;  /* 0x000000726810723c */ /* 0x040fe200000418ff */
[----:B------:R-:W-:Y:S07]  /*3370*/  LDSM.16.M88.4 R112, [R153] ;  /* 0x000000009970783b */ /* 0x000fee0000000200 */
[C---:B----4-:R-:W-:Y:S08]  /*3380*/  HMMA.16816.F32.BF16 R20, R104.reuse, R116, RZ ;  /* 0x000000746814723c */ /* 0x050ff000000418ff */
[C---:B------:R-:W-:Y:S01]  /*3390*/  HMMA.16816.F32.BF16 R24, R104.reuse, R118, RZ ;  /* 0x000000766818723c */ /* 0x040fe200000418ff */
[----:B------:R-:W-:Y:S07]  /*33a0*/  LDSM.16.M88.4 R116, [R153+0x800] ;  /* 0x000800009974783b */ /* 0x000fee0000000200 */
[C---:B-----5:R-:W-:Y:S08]  /*33b0*/  HMMA.16816.F32.BF16 R28, R104.reuse, R120, RZ ;  /* 0x00000078681c723c */ /* 0x060ff000000418ff */
[----:B------:R-:W-:Y:S01]  /*33c0*/  HMMA.16816.F32.BF16 R32, R104, R122, RZ ;  /* 0x0000007a6820723c */ /* 0x000fe200000418ff */
[----:B------:R-:W3:Y:S04]  /*33d0*/  LDSM.16.M88.4 R104, [R154] ;  /* 0x000000009a68783b */ /* 0x000ee80000000200 */
[----:B------:R-:W4:Y:S03]  /*33e0*/  LDSM.16.M88.4 R120, [R153+0x1000] ;  /* 0x001000009978783b */ /* 0x000f260000000200 */
[C---:B-1----:R-:W-:Y:S08]  /*33f0*/  HMMA.16816.F32.BF16 R4, R124.reuse, R128, R4 ;  /* 0x000000807c04723c */ /* 0x042ff00000041804 */
[C---:B------:R-:W-:Y:S01]  /*3400*/  HMMA.16816.F32.BF16 R8, R124.reuse, R130, R8 ;  /* 0x000000827c08723c */ /* 0x040fe20000041808 */
[----:B------:R-:W1:Y:S07]  /*3410*/  LDSM.16.M88.4 R128, [R153+0x1800] ;  /* 0x001800009980783b */ /* 0x000e6e0000000200 */
[C---:B------:R-:W-:Y:S08]  /*3420*/  HMMA.16816.F32.BF16 R12, R124.reuse, R132, R12 ;  /* 0x000000847c0c723c */ /* 0x040ff0000004180c */
[C---:B------:R-:W-:Y:S08]  /*3430*/  HMMA.16816.F32.BF16 R16, R124.reuse, R134, R16 ;  /* 0x000000867c10723c */ /* 0x040ff00000041810 */
[C---:B------:R-:W-:Y:S08]  /*3440*/  HMMA.16816.F32.BF16 R20, R124.reuse, R136, R20 ;  /* 0x000000887c14723c */ /* 0x040ff00000041814 */
[C---:B------:R-:W-:Y:S08]  /*3450*/  HMMA.16816.F32.BF16 R24, R124.reuse, R138, R24 ;  /* 0x0000008a7c18723c */ /* 0x040ff00000041818 */
[C---:B--2---:R-:W-:Y:S08]  /*3460*/  HMMA.16816.F32.BF16 R28, R124.reuse, R108, R28 ;  /* 0x0000006c7c1c723c */ /* 0x044ff0000004181c */
[----:B------:R-:W-:Y:S01]  /*3470*/  HMMA.16816.F32.BF16 R32, R124, R110, R32 ;  /* 0x0000006e7c20723c */ /* 0x000fe20000041820 */
[----:B------:R-:W-:Y:S04]  /*3480*/  LDSM.16.M88.4 R108, [R152] ;  /* 0x00000000986c783b */ /* 0x000fe80000000200 */
[----:B------:R-:W2:Y:S03]  /*3490*/  LDSM.16.M88.4 R124, [R144] ;  /* 0x00000000907c783b */ /* 0x000ea60000000200 */
[C---:B---3--:R-:W-:Y:S08]  /*34a0*/  HMMA.16816.F32.BF16 R4, R104.reuse, R112, R4 ;  /* 0x000000706804723c */ /* 0x048ff00000041804 */
[C---:B------:R-:W-:Y:S01]  /*34b0*/  HMMA.16816.F32.BF16 R8, R104.reuse, R114, R8 ;  /* 0x000000726808723c */ /* 0x040fe20000041808 */
[----:B------:R-:W3:Y:S07]  /*34c0*/  LDSM.16.M88.4 R112, [R144+0x800] ;  /* 0x000800009070783b */ /* 0x000eee0000000200 */
[C---:B------:R-:W-:Y:S08]  /*34d0*/  HMMA.16816.F32.BF16 R12, R104.reuse, R116, R12 ;  /* 0x00000074680c723c */ /* 0x040ff0000004180c */
[C---:B------:R-:W-:Y:S01]  /*34e0*/  HMMA.16816.F32.BF16 R16, R104.reuse, R118, R16 ;  /* 0x000000766810723c */ /* 0x040fe20000041810 */
[----:B------:R-:W5:Y:S07]  /*34f0*/  LDSM.16.M88.4 R116, [R144+0x1000] ;  /* 0x001000009074783b */ /* 0x000f6e0000000200 */
[C---:B----4-:R-:W-:Y:S08]  /*3500*/  HMMA.16816.F32.BF16 R20, R104.reuse, R120, R20 ;  /* 0x000000786814723c */ /* 0x050ff00000041814 */
[C---:B------:R-:W-:Y:S01]  /*3510*/  HMMA.16816.F32.BF16 R24, R104.reuse, R122, R24 ;  /* 0x0000007a6818723c */ /* 0x040fe20000041818 */
[----:B------:R-:W-:Y:S07]  /*3520*/  LDSM.16.M88.4 R120, [R158+0x2000] ;  /* 0x002000009e78783b */ /* 0x000fee0000000200 */
[C---:B-1----:R-:W-:Y:S08]  /*3530*/  HMMA.16816.F32.BF16 R28, R104.reuse, R128, R28 ;  /* 0x00000080681c723c */ /* 0x042ff0000004181c */
[----:B------:R-:W-:Y:S01]  /*3540*/  HMMA.16816.F32.BF16 R32, R104, R130, R32 ;  /* 0x000000826820723c */ /* 0x000fe20000041820 */
[----:B------:R-:W1:Y:S04]  /*3550*/  LDSM.16.M88.4 R104, [R144+0x1800] ;  /* 0x001800009068783b */ /* 0x000e680000000200 */
[----:B------:R-:W4:Y:S03]  /*3560*/  LDSM.16.M88.4 R128, [R157+0x2000] ;  /* 0x002000009d80783b */ /* 0x000f260000000200 */
[C---:B--2---:R-:W-:Y:S08]  /*3570*/  HMMA.16816.F32.BF16 R4, R108.reuse, R124, R4 ;  /* 0x0000007c6c04723c */ /* 0x044ff00000041804 */
[C---:B------:R-:W-:Y:S01]  /*3580*/  HMMA.16816.F32.BF16 R8, R108.reuse, R126, R8 ;  /* 0x0000007e6c08723c */ /* 0x040fe20000041808 */
[----:B------:R-:W2:Y:S07]  /*3590*/  LDSM.16.M88.4 R124, [R157+0x2800] ;  /* 0x002800009d7c783b */ /* 0x000eae0000000200 */
[C---:B---3--:R-:W-:Y:S08]  /*35a0*/  HMMA.16816.F32.BF16 R12, R108.reuse, R112, R12 ;  /* 0x000000706c0c723c */ /* 0x048ff0000004180c */
[C---:B------:R-:W-:Y:S01]  /*35b0*/  HMMA.16816.F32.BF16 R16, R108.reuse, R114, R16 ;  /* 0x000000726c10723c */ /* 0x040fe20000041810 */
[----:B------:R-:W-:Y:S07]  /*35c0*/  LDSM.16.M88.4 R112, [R156+0x2000] ;  /* 0x002000009c70783b */ /* 0x000fee0000000200 */
[C---:B-----5:R-:W-:Y:S08]  /*35d0*/  HMMA.16816.F32.BF16 R20, R108.reuse, R116, R20 ;  /* 0x000000746c14723c */ /* 0x060ff00000041814 */
[C---:B------:R-:W-:Y:S01]  /*35e0*/  HMMA.16816.F32.BF16 R24, R108.reuse, R118, R24 ;  /* 0x000000766c18723c */ /* 0x040fe20000041818 */
[----:B------:R-:W-:Y:S07]  /*35f0*/  LDSM.16.M88.4 R116, [R143] ;  /* 0x000000008f74783b */ /* 0x000fee0000000200 */
[C---:B-1----:R-:W-:Y:S08]  /*3600*/  HMMA.16816.F32.BF16 R28, R108.reuse, R104, R28 ;  /* 0x000000686c1c723c */ /* 0x042ff0000004181c */
[----:B------:R-:W-:Y:S01]  /*3610*/  HMMA.16816.F32.BF16 R32, R108, R106, R32 ;  /* 0x0000006a6c20723c */ /* 0x000fe20000041820 */
[----:B------:R-:W1:Y:S04]  /*3620*/  LDSM.16.M88.4 R104, [R157+0x3000] ;  /* 0x003000009d68783b */ /* 0x000e680000000200 */
[----:B------:R-:W3:Y:S03]  /*3630*/  LDSM.16.M88.4 R108, [R157+0x3800] ;  /* 0x003800009d6c783b */ /* 0x000ee60000000200 */
[C---:B----4-:R-:W-:Y:S08]  /*3640*/  HMMA.16816.F32.BF16 R4, R120.reuse, R128, R4 ;  /* 0x000000807804723c */ /* 0x050ff00000041804 */
[C---:B------:R-:W-:Y:S01]  /*3650*/  HMMA.16816.F32.BF16 R8, R120.reuse, R130, R8 ;  /* 0x000000827808723c */ /* 0x040fe20000041808 */
[----:B------:R-:W4:Y:S07]  /*3660*/  LDSM.16.M88.4 R128, [R142] ;  /* 0x000000008e80783b */ /* 0x000f2e0000000200 */
[C---:B--2---:R-:W-:Y:S08]  /*3670*/  HMMA.16816.F32.BF16 R12, R120.reuse, R124, R12 ;  /* 0x0000007c780c723c */ /* 0x044ff0000004180c */
[C---:B------:R-:W-:Y:S01]  /*3680*/  HMMA.16816.F32.BF16 R16, R120.reuse, R126, R16 ;  /* 0x0000007e7810723c */ /* 0x040fe20000041810 */
[----:B------:R-:W2:Y:S07]  /*3690*/  LDSM.16.M88.4 R124, [R141] ;  /* 0x000000008d7c783b */ /* 0x000eae0000000200 */
[C---:B-1----:R-:W-:Y:S08]  /*36a0*/  HMMA.16816.F32.BF16 R20, R120.reuse, R104, R20 ;  /* 0x000000687814723c */ /* 0x042ff00000041814 */
[C---:B------:R-:W-:Y:S01]  /*36b0*/  HMMA.16816.F32.BF16 R24, R120.reuse, R106, R24 ;  /* 0x0000006a7818723c */ /* 0x040fe20000041818 */
[----:B------:R-:W1:Y:S07]  /*36c0*/  LDSM.16.M88.4 R104, [R140] ;  /* 0x000000008c68783b */ /* 0x000e6e0000000200 */
[C---:B---3--:R-:W-:Y:S08]  /*36d0*/  HMMA.16816.F32.BF16 R28, R120.reuse, R108, R28 ;  /* 0x0000006c781c723c */ /* 0x048ff0000004181c */
[----:B------:R-:W-:Y:S01]  /*36e0*/  HMMA.16816.F32.BF16 R32, R120, R110, R32 ;  /* 0x0000006e7820723c */ /* 0x000fe20000041820 */
[----:B------:R-:W-:Y:S04]  /*36f0*/  LDSM.16.M88.4 R108, [R154+0x2000] ;  /* 0x002000009a6c783b */ /* 0x000fe80000000200 */
[----:B------:R-:W-:Y:S03]  /*3700*/  LDSM.16.M88.4 R120, [R153+0x2800] ;  /* 0x002800009978783b */ /* 0x000fe60000000200 */
[C---:B------:R-:W-:Y:S08]  /*3710*/  HMMA.16816.F32.BF16 R4, R112.reuse, R116, R4 ;  /* 0x000000747004723c */ /* 0x040ff00000041804 */
[C---:B------:R-:W-:Y:S01]  /*3720*/  HMMA.16816.F32.BF16 R8, R112.reuse, R118, R8 ;  /* 0x000000767008723c */ /* 0x040fe20000041808 */
[----:B------:R-:W3:Y:S07]  /*3730*/  LDSM.16.M88.4 R116, [R153+0x2000] ;  /* 0x002000009974783b */ /* 0x000eee0000000200 */
[C---:B----4-:R-:W-:Y:S08]  /*3740*/  HMMA.16816.F32.BF16 R12, R112.reuse, R128, R12 ;  /* 0x00000080700c723c */ /* 0x050ff0000004180c */
[C---:B------:R-:W-:Y:S01]  /*3750*/  HMMA.16816.F32.BF16 R16, R112.reuse, R130, R16 ;  /* 0x000000827010723c */ /* 0x040fe20000041810 */
[----:B------:R-:W4:Y:S07]  /*3760*/  LDSM.16.M88.4 R128, [R153+0x3000] ;  /* 0x003000009980783b */ /* 0x000f2e0000000200 */
[C---:B--2---:R-:W-:Y:S08]  /*3770*/  HMMA.16816.F32.BF16 R20, R112.reuse, R124, R20 ;  /* 0x0000007c7014723c */ /* 0x044ff00000041814 */
[C---:B------:R-:W-:Y:S01]  /*3780*/  HMMA.16816.F32.BF16 R24, R112.reuse, R126, R24 ;  /* 0x0000007e7018723c */ /* 0x040fe20000041818 */
[----:B------:R-:W2:Y:S07]  /*3790*/  LDSM.16.M88.4 R124, [R153+0x3800] ;  /* 0x00380000997c783b */ /* 0x000eae0000000200 */
[C---:B-1----:R-:W-:Y:S08]  /*37a0*/  HMMA.16816.F32.BF16 R28, R112.reuse, R104, R28 ;  /* 0x00000068701c723c */ /* 0x042ff0000004181c */
[----:B------:R-:W-:Y:S01]  /*37b0*/  HMMA.16816.F32.BF16 R32, R112, R106, R32 ;  /* 0x0000006a7020723c */ /* 0x000fe20000041820 */
[----:B------:R-:W-:Y:S04]  /*37c0*/  LDSM.16.M88.4 R104, [R152+0x2000] ;  /* 0x002000009868783b */ /* 0x000fe80000000200 */
[----:B------:R-:W1:Y:S03]  /*37d0*/  LDSM.16.M88.4 R112, [R144+0x2000] ;  /* 0x002000009070783b */ /* 0x000e660000000200 */
        /* <DEDUP_REMOVED lines=8> */
[----:B------:R-:W4:Y:S01]  /*3860*/  LDSM.16.M88.4 R128, [R144+0x3800] ;  /* 0x003800009080783b */ /* 0x000f220000000200 */
[----:B------:R-:W-:Y:S04]  /*3870*/  DEPBAR.LE SB0, 0x0 ;  /* 0x000080000000791a */ /* 0x000fe80000000000 */
[----:B------:R-:W-:Y:S02]  /*3880*/  BAR.SYNC.DEFER_BLOCKING 0x0 ;  /* 0x0000000000007b1d */ /* 0x000fe40000010000 */
[C---:B--2---:R-:W-:Y:S08]  /*3890*/  HMMA.16816.F32.BF16 R28, R108.reuse, R124, R28 ;  /* 0x0000007c6c1c723c */ /* 0x044ff0000004181c */
[----:B------:R-:W-:Y:S08]  /*38a0*/  HMMA.16816.F32.BF16 R32, R108, R126, R32 ;  /* 0x0000007e6c20723c */ /* 0x000ff00000041820 */
[C---:B-1----:R-:W-:Y:S08]  /*38b0*/  HMMA.16816.F32.BF16 R4, R104.reuse, R112, R4 ;  /* 0x000000706804723c */ /* 0x042ff00000041804 */
[C---:B------:R-:W-:Y:S08]  /*38c0*/  HMMA.16816.F32.BF16 R8, R104.reuse, R114, R8 ;  /* 0x000000726808723c */ /* 0x040ff00000041808 */
[C---:B---3--:R-:W-:Y:S08]  /*38d0*/  HMMA.16816.F32.BF16 R12, R104.reuse, R116, R12 ;  /* 0x00000074680c723c */ /* 0x048ff0000004180c */
[C---:B------:R-:W-:Y:S08]  /*38e0*/  HMMA.16816.F32.BF16 R16, R104.reuse, R118, R16 ;  /* 0x000000766810723c */ /* 0x040ff00000041810 */
[C---:B-----5:R-:W-:Y:S08]  /*38f0*/  HMMA.16816.F32.BF16 R20, R104.reuse, R120, R20 ;  /* 0x000000786814723c */ /* 0x060ff00000041814 */
[C---:B------:R-:W-:Y:S08]  /*3900*/  HMMA.16816.F32.BF16 R24, R104.reuse, R122, R24 ;  /* 0x0000007a6818723c */ /* 0x040ff00000041818 */
[C---:B----4-:R-:W-:Y:S08]  /*3910*/  HMMA.16816.F32.BF16 R28, R104.reuse, R128, R28 ;  /* 0x00000080681c723c */ /* 0x050ff0000004181c */
[----:B------:R-:W-:Y:S01]  /*3920*/  HMMA.16816.F32.BF16 R32, R104, R130, R32 ;  /* 0x000000826820723c */ /* 0x000fe20000041820 */
[----:B------:R-:W-:-:S07]  /*3930*/  @P0 BRA `(.L_x_463) ;  /* 0xfffff5a000000947 */ /* 0x000fce000383ffff */
.L_x_462:
[----:B-1----:R-:W-:Y:S01]  /*3940*/  FMNMX.FTZ R2, R4, R101, !PT ;  /* 0x0000006504027209 */ /* 0x002fe20007810000 */
        /* <DEDUP_REMOVED lines=29> */
[----:B------:R-:W-:Y:S02]  /*3b20*/  IADD3 R169, R169, -0x1, RZ ;  /* 0xffffffffa9a97810 */ /* 0x000fe40007ffe0ff */
[----:B------:R-:W-:Y:S02]  /*3b30*/  FMNMX.FTZ R2, R32, R3, !PT ;  /* 0x0000000320027209 */ /* 0x000fe40007810000 */
[----:B------:R-:W-:Y:S02]  /*3b40*/  FMNMX.FTZ R3, R31, R100, !PT ;  /* 0x000000641f037209 */ /* 0x000fe40007810000 */
[----:B------:R-:W-:Y:S02]  /*3b50*/  FMNMX.FTZ R104, R33, R2, !PT ;  /* 0x0000000221687209 */ /* 0x000fe40007810000 */
[----:B------:R-:W-:Y:S03]  /*3b60*/  FMNMX.FTZ R2, R34, R3, !PT ;  /* 0x0000000322027209 */ /* 0x000fe60007810000 */
[----:B------:R-:W-:Y:S01]  /*3b70*/  SHFL.BFLY PT, R3, R104, 0x2, 0x1f ;  /* 0x0c401f0068037f89 */ /* 0x000fe200000e0000 */
[----:B------:R-:W-:Y:S07]  /*3b80*/  FMNMX.FTZ R105, R35, R2, !PT ;  /* 0x0000000223697209 */ /* 0x000fee0007810000 */
[----:B------:R-:W1:Y:S02]  /*3b90*/  SHFL.BFLY PT, R2, R105, 0x2, 0x1f ;  /* 0x0c401f0069027f89 */ /* 0x000e6400000e0000 */
[----:B-1----:R-:W-:Y:S02]  /*3ba0*/  FMNMX.FTZ R102, R105, R2, !PT ;  /* 0x0000000269667209 */ /* 0x002fe40007810000 */
[----:B------:R-:W-:Y:S04]  /*3bb0*/  FMNMX.FTZ R107, R104, R3, !PT ;  /* 0x00000003686b7209 */ /* 0x000fe80007810000 */
[----:B------:R-:W1:Y:S08]  /*3bc0*/  SHFL.BFLY PT, R3, R102, 0x1, 0x1f ;  /* 0x0c201f0066037f89 */ /* 0x000e7000000e0000 */
[----:B------:R-:W2:Y:S01]  /*3bd0*/  SHFL.BFLY PT, R100, R107, 0x1, 0x1f ;  /* 0x0c201f006b647f89 */ /* 0x000ea200000e0000 */
[----:B-1----:R-:W-:Y:S05]  /*3be0*/  FMNMX.FTZ R3, R102, R3, !PT ;  /* 0x0000000366037209 */ /* 0x002fea0007810000 */
[----:B------:R-:W-:Y:S01]  /*3bf0*/  FMUL.FTZ R123, R3, c[0x0][0x23c] ;  /* 0x00008f00037b7a20 */ /* 0x000fe20000410000 */
[----:B--2---:R-:W-:Y:S02]  /*3c00*/  FMNMX.FTZ R100, R107, R100, !PT ;  /* 0x000000646b647209 */ /* 0x004fe40007810000 */
[----:B------:R-:W1:Y:S02]  /*3c10*/  LDSM.16.MT88.4 R104, [R151+0x8000] ;  /* 0x008000009768783b */ /* 0x000e640000004200 */
[C---:B------:R-:W-:Y:S01]  /*3c20*/  FSETP.NEU.FTZ.AND P1, PT, R100.reuse, -INF , PT ;  /* 0xff8000006400780b */ /* 0x040fe20003f3d000 */
[C---:B------:R-:W-:Y:S02]  /*3c30*/  FADD.FTZ R2, -R100.reuse, R101 ;  /* 0x0000006564027221 */ /* 0x040fe40000010100 */
[----:B------:R-:W-:Y:S02]  /*3c40*/  FMUL.FTZ R124, R100, c[0x0][0x23c] ;  /* 0x00008f00647c7a20 */ /* 0x000fe40000410000 */
[----:B------:R-:W-:Y:S02]  /*3c50*/  FMUL.FTZ R103, R2, c[0x0][0x23c] ;  /* 0x00008f0002677a20 */ /* 0x000fe40000410000 */
[C---:B------:R-:W-:Y:S01]  /*3c60*/  FADD.FTZ R101, -R3.reuse, R0 ;  /* 0x0000000003657221 */ /* 0x040fe20000010100 */
[----:B------:R-:W-:Y:S01]  /*3c70*/  FSEL R124, R124, RZ, P1 ;  /* 0x000000ff7c7c7208 */ /* 0x000fe20000800000 */
[----:B------:R2:W3:Y:S01]  /*3c80*/  MUFU.EX2 R2, R103 ;  /* 0x0000006700027308 */ /* 0x0004e20000000800 */
[----:B------:R-:W-:Y:S01]  /*3c90*/  FSETP.NEU.FTZ.AND P1, PT, R3, -INF , PT ;  /* 0xff8000000300780b */ /* 0x000fe20003f3d000 */
[----:B------:R-:W-:Y:S01]  /*3ca0*/  FMUL.FTZ R0, R101, c[0x0][0x23c] ;  /* 0x00008f0065007a20 */ /* 0x000fe20000410000 */
[----:B------:R-:W-:Y:S01]  /*3cb0*/  MOV R101, R100 ;  /* 0x0000006400657202 */ /* 0x000fe20000000f00 */
[--C-:B------:R-:W-:Y:S01]  /*3cc0*/  FFMA.FTZ R120, R4, c[0x0][0x23c], -R124.reuse ;  /* 0x00008f0004787a23 */ /* 0x100fe2000001087c */
[----:B------:R-:W-:Y:S01]  /*3cd0*/  FSEL R123, R123, RZ, P1 ;  /* 0x000000ff7b7b7208 */ /* 0x000fe20000800000 */
        /* <DEDUP_REMOVED lines=9> */
[----:B------:R-:W-:Y:S01]  /*3d70*/  MUFU.EX2 R120, R120 ;  /* 0x0000007800787308 */ /* 0x000fe20000000800 */
[--C-:B------:R-:W-:Y:S02]  /*3d80*/  FFMA.FTZ R125, R12, c[0x0][0x23c], -R124.reuse ;  /* 0x00008f000c7d7a23 */ /* 0x100fe4000001087c */
[--C-:B--2---:R-:W-:Y:S02]  /*3d90*/  FFMA.FTZ R103, R9, c[0x0][0x23c], -R124.reuse ;  /* 0x00008f0009677a23 */ /* 0x104fe4000001087c */
[C---:B---3--:R-:W-:Y:S02]  /*3da0*/  FMUL.FTZ R8, R2.reuse, R96 ;  /* 0x0000006002087220 */ /* 0x048fe40000410000 */
[C---:B------:R-:W-:Y:S02]  /*3db0*/  FMUL.FTZ R9, R2.reuse, R97 ;  /* 0x0000006102097220 */ /* 0x040fe40000410000 */
[C---:B------:R-:W-:Y:S01]  /*3dc0*/  FMUL.FTZ R36, R2.reuse, R36 ;  /* 0x0000002402247220 */ /* 0x040fe20000410000 */
[----:B------:R-:W2:Y:S01]  /*3dd0*/  MUFU.EX2 R5, R5 ;  /* 0x0000000500057308 */ /* 0x000ea20000000800 */
[C---:B------:R-:W-:Y:S02]  /*3de0*/  FMUL.FTZ R37, R2.reuse, R37 ;  /* 0x0000002502257220 */ /* 0x040fe40000410000 */
[----:B------:R-:W-:Y:S02]  /*3df0*/  FMUL.FTZ R40, R2, R40 ;  /* 0x0000002802287220 */ /* 0x000fe40000410000 */
[C---:B----4-:R-:W-:Y:S02]  /*3e00*/  FMUL.FTZ R10, R0.reuse, R98 ;  /* 0x00000062000a7220 */ /* 0x050fe40000410000 */
[C---:B------:R-:W-:Y:S02]  /*3e10*/  FMUL.FTZ R11, R0.reuse, R99 ;  /* 0x00000063000b7220 */ /* 0x040fe40000410000 */
[C---:B------:R-:W-:Y:S01]  /*3e20*/  FMUL.FTZ R38, R0.reuse, R38 ;  /* 0x0000002600267220 */ /* 0x040fe20000410000 */
[----:B------:R-:W-:Y:S01]  /*3e30*/  MUFU.EX2 R6, R6 ;  /* 0x0000000600067308 */ /* 0x000fe20000000800 */
[----:B------:R-:W-:Y:S02]  /*3e40*/  FMUL.FTZ R39, R0, R39 ;  /* 0x0000002700277220 */ /* 0x000fe40000410000 */
[----:B------:R-:W-:Y:S02]  /*3e50*/  FMUL.FTZ R41, R2, R41 ;  /* 0x0000002902297220 */ /* 0x000fe40000410000 */
[C---:B------:R-:W-:Y:S02]  /*3e60*/  FMUL.FTZ R42, R0.reuse, R42 ;  /* 0x0000002a002a7220 */ /* 0x040fe40000410000 */
[----:B------:R-:W-:Y:S02]  /*3e70*/  FMUL.FTZ R43, R0, R43 ;  /* 0x0000002b002b7220 */ /* 0x000fe40000410000 */
[C---:B------:R-:W-:Y:S01]  /*3e80*/  FMUL.FTZ R44, R2.reuse, R44 ;  /* 0x0000002c022c7220 */ /* 0x040fe20000410000 */
[----:B------:R-:W3:Y:S01]  /*3e90*/  MUFU.EX2 R7, R7 ;  /* 0x0000000700077308 */ /* 0x000ee20000000800 */
[----:B------:R-:W-:Y:S02]  /*3ea0*/  FMUL.FTZ R45, R2, R45 ;  /* 0x0000002d022d7220 */ /* 0x000fe40000410000 */
[C---:B------:R-:W-:Y:S01]  /*3eb0*/  FMUL.FTZ R46, R0.reuse, R46 ;  /* 0x0000002e002e7220 */ /* 0x040fe20000410000 */
[----:B--2---:R-:W-:Y:S01]  /*3ec0*/  F2FP.BF16.PACK_AB R96, R5, R120 ;  /* 0x000000780560723e */ /* 0x004fe200000010ff */
[----:B------:R-:W-:Y:S02]  /*3ed0*/  FMUL.FTZ R47, R0, R47 ;  /* 0x0000002f002f7220 */ /* 0x000fe40000410000 */
[C---:B------:R-:W-:Y:S02]  /*3ee0*/  FMUL.FTZ R12, R2.reuse, R92 ;  /* 0x0000005c020c7220 */ /* 0x040fe40000410000 */
[C---:B------:R-:W-:Y:S01]  /*3ef0*/  FMUL.FTZ R48, R2.reuse, R48 ;  /* 0x0000003002307220 */ /* 0x040fe20000410000 */
[----:B------:R-:W-:Y:S01]  /*3f00*/  MUFU.EX2 R102, R102 ;  /* 0x0000006600667308 */ /* 0x000fe20000000800 */
[----:B------:R-:W-:Y:S02]  /*3f10*/  FMUL.FTZ R49, R2, R49 ;  /* 0x0000003102317220 */ /* 0x000fe40000410000 */
[C---:B------:R-:W-:Y:S02]  /*3f20*/  FMUL.FTZ R50, R0.reuse, R50 ;  /* 0x0000003200327220 */ /* 0x040fe40000410000 */
[----:B------:R-:W-:Y:S02]  /*3f30*/  FMUL.FTZ R51, R0, R51 ;  /* 0x0000003300337220 */ /* 0x000fe40000410000 */
[C---:B------:R-:W-:Y:S02]  /*3f40*/  FMUL.FTZ R52, R2.reuse, R52 ;  /* 0x0000003402347220 */ /* 0x040fe40000410000 */
[----:B------:R-:W-:Y:S01]  /*3f50*/  FMUL.FTZ R53, R2, R53 ;  /* 0x0000003502357220 */ /* 0x000fe20000410000 */
[----:B------:R-:W2:Y:S01]  /*3f60*/  MUFU.EX2 R103, R103 ;  /* 0x0000006700677308 */ /* 0x000ea20000000800 */
[C---:B------:R-:W-:Y:S02]  /*3f70*/  FMUL.FTZ R54, R0.reuse, R54 ;  /* 0x0000003600367220 */ /* 0x040fe40000410000 */
[----:B------:R-:W-:Y:S01]  /*3f80*/  FMUL.FTZ R55, R0, R55 ;  /* 0x0000003700377220 */ /* 0x000fe20000410000 */
[----:B---3--:R-:W-:Y:S01]  /*3f90*/  F2FP.BF16.PACK_AB R97, R7, R6 ;  /* 0x000000060761723e */ /* 0x008fe200000010ff */
[C---:B------:R-:W-:Y:S02]  /*3fa0*/  FMUL.FTZ R56, R2.reuse, R56 ;  /* 0x0000003802387220 */ /* 0x040fe40000410000 */
[----:B------:R-:W-:Y:S02]  /*3fb0*/  FMUL.FTZ R57, R2, R57 ;  /* 0x0000003902397220 */ /* 0x000fe40000410000 */
[C---:B------:R-:W-:Y:S01]  /*3fc0*/  FMUL.FTZ R58, R0.reuse, R58 ;  /* 0x0000003a003a7220 */ /* 0x040fe20000410000 */
[----:B------:R-:W-:Y:S01]  /*3fd0*/  MUFU.EX2 R121, R121 ;  /* 0x0000007900797308 */ /* 0x000fe20000000800 */
[----:B------:R-:W-:Y:S02]  /*3fe0*/  FMUL.FTZ R59, R0, R59 ;  /* 0x0000003b003b7220 */ /* 0x000fe40000410000 */
[C---:B------:R-:W-:Y:S02]  /*3ff0*/  FMUL.FTZ R60, R2.reuse, R60 ;  /* 0x0000003c023c7220 */ /* 0x040fe40000410000 */
[----:B------:R-:W-:Y:S02]  /*4000*/  FMUL.FTZ R61, R2, R61 ;  /* 0x0000003d023d7220 */ /* 0x000fe40000410000 */
[C---:B------:R-:W-:Y:S02]  /*4010*/  FMUL.FTZ R62, R0.reuse, R62 ;  /* 0x0000003e003e7220 */ /* 0x040fe40000410000 */
[----:B------:R-:W-:Y:S01]  /*4020*/  FMUL.FTZ R63, R0, R63 ;  /* 0x0000003f003f7220 */ /* 0x000fe20000410000 */
[----:B------:R-:W3:Y:S01]  /*4030*/  MUFU.EX2 R122, R122 ;  /* 0x0000007a007a7308 */ /* 0x000ee20000000800 */
[C---:B------:R-:W-:Y:S02]  /*4040*/  FMUL.FTZ R64, R2.reuse, R64 ;  /* 0x0000004002407220 */ /* 0x040fe40000410000 */
[----:B------:R-:W-:Y:S01]  /*4050*/  FMUL.FTZ R65, R2, R65 ;  /* 0x0000004102417220 */ /* 0x000fe20000410000 */
[----:B--2---:R-:W-:Y:S01]  /*4060*/  F2FP.BF16.PACK_AB R98, R103, R102 ;  /* 0x000000666762723e */ /* 0x004fe200000010ff */
[C---:B------:R-:W-:Y:S02]  /*4070*/  FMUL.FTZ R66, R0.reuse, R66 ;  /* 0x0000004200427220 */ /* 0x040fe40000410000 */
[----:B------:R-:W-:Y:S02]  /*4080*/  FMUL.FTZ R67, R0, R67 ;  /* 0x0000004300437220 */ /* 0x000fe40000410000 */
[C---:B------:R-:W-:Y:S01]  /*4090*/  FMUL.FTZ R68, R2.reuse, R68 ;  /* 0x0000004402447220 */ /* 0x040fe20000410000 */
[----:B------:R-:W-:Y:S01]  /*40a0*/  MUFU.EX2 R125, R125 ;  /* 0x0000007d007d7308 */ /* 0x000fe20000000800 */
[----:B------:R-:W-:Y:S02]  /*40b0*/  FMUL.FTZ R69, R2, R69 ;  /* 0x0000004502457220 */ /* 0x000fe40000410000 */
[C---:B------:R-:W-:Y:S02]  /*40c0*/  FMUL.FTZ R70, R0.reuse, R70 ;  /* 0x0000004600467220 */ /* 0x040fe40000410000 */
[----:B------:R-:W-:Y:S02]  /*40d0*/  FMUL.FTZ R71, R0, R71 ;  /* 0x0000004700477220 */ /* 0x000fe40000410000 */
[--C-:B------:R-:W-:Y:S02]  /*40e0*/  FFMA.FTZ R126, R13, c[0x0][0x23c], -R124.reuse ;  /* 0x00008f000d7e7a23 */ /* 0x100fe4000001087c */
[----:B------:R-:W-:Y:S01]  /*40f0*/  FMUL.FTZ R13, R2, R93 ;  /* 0x0000005d020d7220 */ /* 0x000fe20000410000 */
[----:B------:R-:W-:Y:S01]  /*4100*/  MUFU.EX2 R133, R133 ;  /* 0x0000008500857308 */ /* 0x000fe20000000800 */
[--C-:B------:R-:W-:Y:S02]  /*4110*/  FFMA.FTZ R127, R14, c[0x0][0x23c], -R123.reuse ;  /* 0x00008f000e7f7a23 */ /* 0x100fe4000001087b */
[----:B------:R-:W-:Y:S01]  /*4120*/  FMUL.FTZ R14, R0, R94 ;  /* 0x0000005e000e7220 */ /* 0x000fe20000410000 */
[----:B---3--:R-:W-:Y:S01]  /*4130*/  F2FP.BF16.PACK_AB R99, R122, R121 ;  /* 0x000000797a63723e */ /* 0x008fe200000010ff */
[--C-:B------:R-:W-:Y:S02]  /*4140*/  FFMA.FTZ R128, R15, c[0x0][0x23c], -R123.reuse ;  /* 0x00008f000f807a23 */ /* 0x100fe4000001087b */
[----:B------:R-:W-:Y:S02]  /*4150*/  FMUL.FTZ R15, R0, R95 ;  /* 0x0000005f000f7220 */ /* 0x000fe40000410000 */
[----:B------:R-:W-:Y:S01]  /*4160*/  LDSM.16.MT88.4 R92, [R148+0xa000] ;  /* 0x00a00000945c783b */ /* 0x000fe20000004200 */
[C---:B------:R-:W-:Y:S01]  /*4170*/  FMUL.FTZ R72, R2.reuse, R72 ;  /* 0x0000004802487220 */ /* 0x040fe20000410000 */
[C---:B-1----:R-:W-:Y:S01]  /*4180*/  HMMA.16816.F32.BF16 R8, R96.reuse, R104, R8 ;  /* 0x000000686008723c */ /* 0x042fe20000041808 */
[----:B------:R-:W1:Y:S04]  /*4190*/  MUFU.EX2 R126, R126 ;  /* 0x0000007e007e7308 */ /* 0x000e680000000800 */
[----:B------:R-:W-:Y:S02]  /*41a0*/  FMUL.FTZ R73, R2, R73 ;  /* 0x0000004902497220 */ /* 0x000fe40000410000 */
[C---:B------:R-:W-:Y:S01]  /*41b0*/  FMUL.FTZ R74, R0.reuse, R74 ;  /* 0x0000004a004a7220 */ /* 0x040fe20000410000 */
[C---:B------:R-:W-:Y:S01]  /*41c0*/  HMMA.16816.F32.BF16 R36, R96.reuse, R106, R36 ;  /* 0x0000006a6024723c */ /* 0x040fe20000041824 */
[----:B------:R-:W2:Y:S02]  /*41d0*/  LDSM.16.MT88.4 R104, [R148+0x8000] ;  /* 0x008000009468783b */ /* 0x000ea40000004200 */
[----:B------:R-:W-:Y:S01]  /*41e0*/  MUFU.EX2 R127, R127 ;  /* 0x0000007f007f7308 */ /* 0x000fe20000000800 */
[----:B------:R-:W-:Y:S02]  /*41f0*/  FMUL.FTZ R75, R0, R75 ;  /* 0x0000004b004b7220 */ /* 0x000fe40000410000 */
[C---:B------:R-:W-:Y:S02]  /*4200*/  FMUL.FTZ R76, R2.reuse, R76 ;  /* 0x0000004c024c7220 */ /* 0x040fe40000410000 */
[C---:B------:R-:W-:Y:S04]  /*4210*/  HMMA.16816.F32.BF16 R40, R96.reuse, R108, R40 ;  /* 0x0000006c6028723c */ /* 0x040fe80000041828 */
[----:B------:R-:W-:Y:S01]  /*4220*/  FMUL.FTZ R77, R2, R77 ;  /* 0x0000004d024d7220 */ /* 0x000fe20000410000 */
[----:B------:R-:W3:Y:S01]  /*4230*/  MUFU.EX2 R128, R128 ;  /* 0x0000008000807308 */ /* 0x000ee20000000800 */
[C---:B------:R-:W-:Y:S02]  /*4240*/  FMUL.FTZ R78, R0.reuse, R78 ;  /* 0x0000004e004e7220 */ /* 0x040fe40000410000 */
[C---:B------:R-:W-:Y:S01]  /*4250*/  HMMA.16816.F32.BF16 R44, R96.reuse, R110, R44 ;  /* 0x0000006e602c723c */ /* 0x040fe2000004182c */
[----:B------:R-:W4:Y:S03]  /*4260*/  LDSM.16.MT88.4 R108, [R151+0xa000] ;  /* 0x00a00000976c783b */ /* 0x000f260000004200 */
[----:B------:R-:W-:Y:S02]  /*4270*/  FMUL.FTZ R79, R0, R79 ;  /* 0x0000004f004f7220 */ /* 0x000fe40000410000 */
[--C-:B------:R-:W-:Y:S01]  /*4280*/  FFMA.FTZ R129, R16, c[0x0][0x23c], -R124.reuse ;  /* 0x00008f0010817a23 */ /* 0x100fe2000001087c */
[----:B------:R-:W-:Y:S01]  /*4290*/  MUFU.EX2 R134, R134 ;  /* 0x0000008600867308 */ /* 0x000fe20000000800 */
[C---:B------:R-:W-:Y:S04]  /*42a0*/  HMMA.16816.F32.BF16 R48, R96.reuse, R112, R48 ;  /* 0x000000706030723c */ /* 0x040fe80000041830 */
[----:B------:R-:W-:Y:S02]  /*42b0*/  FFMA.FTZ R130, R17, c[0x0][0x23c], -R124 ;  /* 0x00008f0011827a23 */ /* 0x000fe4000001087c */
[--C-:B------:R-:W-:Y:S02]  /*42c0*/  FFMA.FTZ R131, R18, c[0x0][0x23c], -R123.reuse ;  /* 0x00008f0012837a23 */ /* 0x100fe4000001087b */
[C---:B------:R-:W-:Y:S01]  /*42d0*/  HMMA.16816.F32.BF16 R52, R96.reuse, R114, R52 ;  /* 0x000000726034723c */ /* 0x040fe20000041834 */
[----:B------:R-:W5:Y:S01]  /*42e0*/  LDSM.16.MT88.4 R112, [R150+0xa000] ;  /* 0x00a000009670783b */ /* 0x000f620000004200 */
[----:B------:R-:W-:Y:S02]  /*42f0*/  MUFU.EX2 R129, R129 ;  /* 0x0000008100817308 */ /* 0x000fe40000000800 */
[----:B------:R-:W-:Y:S02]  /*4300*/  FFMA.FTZ R132, R19, c[0x0][0x23c], -R123 ;  /* 0x00008f0013847a23 */ /* 0x000fe4000001087b */
[C---:B------:R-:W-:Y:S02]  /*4310*/  FMUL.FTZ R80, R2.reuse, R80 ;  /* 0x0000005002507220 */ /* 0x040fe40000410000 */
[----:B------:R-:W-:Y:S01]  /*4320*/  FMUL.FTZ R81, R2, R81 ;  /* 0x0000005102517220 */ /* 0x000fe20000410000 */
[C---:B--2---:R-:W-:Y:S03]  /*4330*/  HMMA.16816.F32.BF16 R56, R96.reuse, R104, R56 ;  /* 0x000000686038723c */ /* 0x044fe60000041838 */
[----:B------:R-:W2:Y:S01]  /*4340*/  MUFU.EX2 R130, R130 ;  /* 0x0000008200827308 */ /* 0x000ea20000000800 */
[C---:B------:R-:W-:Y:S02]  /*4350*/  FMUL.FTZ R82, R0.reuse, R82 ;  /* 0x0000005200527220 */ /* 0x040fe40000410000 */
[----:B------:R-:W-:Y:S02]  /*4360*/  FMUL.FTZ R83, R0, R83 ;  /* 0x0000005300537220 */ /* 0x000fe40000410000 */
[C---:B------:R-:W-:Y:S01]  /*4370*/  HMMA.16816.F32.BF16 R60, R96.reuse, R106, R60 ;  /* 0x0000006a603c723c */ /* 0x040fe2000004183c */
[----:B------:R-:W5:Y:S03]  /*4380*/  LDSM.16.MT88.4 R104, [R149+0xa000] ;  /* 0x00a000009568783b */ /* 0x000f660000004200 */
[----:B------:R-:W-:Y:S01]  /*4390*/  FMUL.FTZ R16, R2, R88 ;  /* 0x0000005802107220 */ /* 0x000fe20000410000 */
[----:B-1----:R-:W-:Y:S01]  /*43a0*/  F2FP.BF16.PACK_AB R88, R126, R125 ;  /* 0x0000007d7e58723e */ /* 0x002fe200000010ff */
[----:B------:R-:W-:Y:S01]  /*43b0*/  MUFU.EX2 R131, R131 ;  /* 0x0000008300837308 */ /* 0x000fe20000000800 */
[----:B------:R-:W-:Y:S01]  /*43c0*/  FMUL.FTZ R17, R2, R89 ;  /* 0x0000005902117220 */ /* 0x000fe20000410000 */
[C---:B----4-:R-:W-:Y:S04]  /*43d0*/  HMMA.16816.F32.BF16 R64, R96.reuse, R108, R64 ;  /* 0x0000006c6040723c */ /* 0x050fe80000041840 */
[----:B---3--:R-:W-:Y:S01]  /*43e0*/  F2FP.BF16.PACK_AB R89, R128, R127 ;  /* 0x0000007f8059723e */ /* 0x008fe200000010ff */
[C---:B------:R-:W-:Y:S02]  /*43f0*/  FMUL.FTZ R18, R0.reuse, R90 ;  /* 0x0000005a00127220 */ /* 0x040fe40000410000 */
[----:B------:R-:W-:Y:S01]  /*4400*/  FMUL.FTZ R19, R0, R91 ;  /* 0x0000005b00137220 */ /* 0x000fe20000410000 */
[C---:B------:R-:W-:Y:S01]  /*4410*/  HMMA.16816.F32.BF16 R68, R96.reuse, R110, R68 ;  /* 0x0000006e6044723c */ /* 0x040fe20000041844 */
[----:B------:R-:W1:Y:S01]  /*4420*/  LDSM.16.MT88.4 R108, [R151+0x8800] ;  /* 0x00880000976c783b */ /* 0x000e620000004200 */
[----:B------:R-:W3:Y:S02]  /*4430*/  MUFU.EX2 R132, R132 ;  /* 0x0000008400847308 */ /* 0x000ee40000000800 */
[----:B--2---:R-:W-:Y:S01]  /*4440*/  F2FP.BF16.PACK_AB R90, R130, R129 ;  /* 0x00000081825a723e */ /* 0x004fe200000010ff */
[C---:B------:R-:W-:Y:S02]  /*4450*/  FMUL.FTZ R84, R2.reuse, R84 ;  /* 0x0000005402547220 */ /* 0x040fe40000410000 */
[----:B------:R-:W-:Y:S01]  /*4460*/  FMUL.FTZ R85, R2, R85 ;  /* 0x0000005502557220 */ /* 0x000fe20000410000 */
[C---:B-----5:R-:W-:Y:S04]  /*4470*/  HMMA.16816.F32.BF16 R72, R96.reuse, R112, R72 ;  /* 0x000000706048723c */ /* 0x060fe80000041848 */
[C---:B------:R-:W-:Y:S02]  /*4480*/  FMUL.FTZ R86, R0.reuse, R86 ;  /* 0x0000005600567220 */ /* 0x040fe40000410000 */
[----:B------:R-:W-:Y:S02]  /*4490*/  FMUL.FTZ R87, R0, R87 ;  /* 0x0000005700577220 */ /* 0x000fe40000410000 */
[C---:B------:R-:W-:Y:S01]  /*44a0*/  HMMA.16816.F32.BF16 R12, R96.reuse, R114, R12 ;  /* 0x00000072600c723c */ /* 0x040fe2000004180c */
[----:B------:R-:W2:Y:S03]  /*44b0*/  LDSM.16.MT88.4 R112, [R150+0x8800] ;  /* 0x008800009670783b */ /* 0x000ea60000004200 */
[----:B------:R-:W-:Y:S02]  /*44c0*/  FFMA.FTZ R120, R2, R177, R120 ;  /* 0x000000b102787223 */ /* 0x000fe40000010078 */
[----:B------:R-:W-:Y:S01]  /*44d0*/  FFMA.FTZ R6, R0, R175, R6 ;  /* 0x000000af00067223 */ /* 0x000fe20000010006 */
[----:B------:R-:W-:Y:S01]  /*44e0*/  MOV R0, R3 ;  /* 0x0000000300007202 */ /* 0x000fe20000000f00 */
[----:B------:R-:W-:Y:S01]  /*44f0*/  FADD.FTZ R5, R5, R120 ;  /* 0x0000007805057221 */ /* 0x000fe20000010000 */
[C---:B------:R-:W-:Y:S03]  /*4500*/  HMMA.16816.F32.BF16 R76, R96.reuse, R104, R76 ;  /* 0x00000068604c723c */ /* 0x040fe6000004184c */
[----:B---3--:R-:W-:Y:S01]  /*4510*/  F2FP.BF16.PACK_AB R91, R132, R131 ;  /* 0x00000083845b723e */ /* 0x008fe200000010ff */
[----:B------:R-:W-:Y:S02]  /*4520*/  FADD.FTZ R6, R7, R6 ;  /* 0x0000000607067221 */ /* 0x000fe40000010000 */
[----:B------:R-:W-:Y:S02]  /*4530*/  FADD.FTZ R102, R102, R5 ;  /* 0x0000000566667221 */ /* 0x000fe40000010000 */
[C---:B------:R-:W-:Y:S01]  /*4540*/  HMMA.16816.F32.BF16 R80, R96.reuse, R106, R80 ;  /* 0x0000006a6050723c */ /* 0x040fe20000041850 */
[----:B------:R-:W3:Y:S03]  /*4550*/  LDSM.16.MT88.4 R104, [R149+0x8800] ;  /* 0x008800009568783b */ /* 0x000ee60000004200 */
[----:B------:R-:W-:Y:S02]  /*4560*/  FADD.FTZ R121, R121, R6 ;  /* 0x0000000679797221 */ /* 0x000fe40000010000 */
[----:B------:R-:W-:Y:S02]  /*4570*/  FADD.FTZ R102, R103, R102 ;  /* 0x0000006667667221 */ /* 0x000fe40000010000 */
[C---:B------:R-:W-:Y:S04]  /*4580*/  HMMA.16816.F32.BF16 R16, R96.reuse, R92, R16 ;  /* 0x0000005c6010723c */ /* 0x040fe80000041810 */
[----:B------:R-:W-:Y:S02]  /*4590*/  FADD.FTZ R122, R122, R121 ;  /* 0x000000797a7a7221 */ /* 0x000fe40000010000 */
[----:B------:R-:W-:Y:S02]  /*45a0*/  FADD.FTZ R125, R125, R102 ;  /* 0x000000667d7d7221 */ /* 0x000fe40000010000 */
[----:B------:R-:W-:Y:S01]  /*45b0*/  HMMA.16816.F32.BF16 R84, R96, R94, R84 ;  /* 0x0000005e6054723c */ /* 0x000fe20000041854 */
[----:B------:R-:W4:Y:S03]  /*45c0*/  LDSM.16.MT88.4 R92, [R151+0xa800] ;  /* 0x00a80000975c783b */ /* 0x000f260000004200 */
[----:B------:R-:W-:Y:S02]  /*45d0*/  FADD.FTZ R127, R127, R122 ;  /* 0x0000007a7f7f7221 */ /* 0x000fe40000010000 */
[----:B------:R-:W-:Y:S02]  /*45e0*/  FADD.FTZ R126, R126, R125 ;  /* 0x0000007d7e7e7221 */ /* 0x000fe40000010000 */
[C---:B-1----:R-:W-:Y:S01]  /*45f0*/  HMMA.16816.F32.BF16 R8, R88.reuse, R108, R8 ;  /* 0x0000006c5808723c */ /* 0x042fe20000041808 */
[----:B------:R-:W1:Y:S04]  /*4600*/  LDSM.16.MT88.4 R96, [R150+0xa800] ;  /* 0x00a800009660783b */ /* 0x000e680000004200 */
[----:B------:R-:W-:Y:S02]  /*4610*/  FADD.FTZ R128, R128, R127 ;  /* 0x0000007f80807221 */ /* 0x000fe40000010000 */
[----:B------:R-:W-:Y:S01]  /*4620*/  FADD.FTZ R129, R129, R126 ;  /* 0x0000007e81817221 */ /* 0x000fe20000010000 */
[C---:B------:R-:W-:Y:S01]  /*4630*/  HMMA.16816.F32.BF16 R36, R88.reuse, R110, R36 ;  /* 0x0000006e5824723c */ /* 0x040fe20000041824 */
[----:B------:R-:W-:Y:S03]  /*4640*/  LDSM.16.MT88.4 R108, [R150+0x9000] ;  /* 0x00900000966c783b */ /* 0x000fe60000004200 */
[----:B------:R-:W-:Y:S02]  /*4650*/  FADD.FTZ R5, R131, R128 ;  /* 0x0000008083057221 */ /* 0x000fe40000010000 */
[----:B------:R-:W-:Y:S02]  /*4660*/  FADD.FTZ R129, R130, R129 ;  /* 0x0000008182817221 */ /* 0x000fe40000010000 */
[C---:B--2---:R-:W-:Y:S04]  /*4670*/  HMMA.16816.F32.BF16 R40, R88.reuse, R112, R40 ;  /* 0x000000705828723c */ /* 0x044fe80000041828 */
[----:B------:R-:W-:Y:S03]  /*4680*/  FADD.FTZ R5, R132, R5 ;  /* 0x0000000584057221 */ /* 0x000fe60000010000 */
[--C-:B------:R-:W-:Y:S01]  /*4690*/  FFMA.FTZ R112, R20, c[0x0][0x23c], -R124.reuse ;  /* 0x00008f0014707a23 */ /* 0x100fe2000001087c */
[C---:B------:R-:W-:Y:S04]  /*46a0*/  HMMA.16816.F32.BF16 R44, R88.reuse, R114, R44 ;  /* 0x00000072582c723c */ /* 0x040fe8000004182c */
[--C-:B------:R-:W-:Y:S01]  /*46b0*/  FFMA.FTZ R113, R21, c[0x0][0x23c], -R124.reuse ;  /* 0x00008f0015717a23 */ /* 0x100fe2000001087c */
[----:B------:R-:W-:Y:S02]  /*46c0*/  MUFU.EX2 R112, R112 ;  /* 0x0000007000707308 */ /* 0x000fe40000000800 */
[--C-:B------:R-:W-:Y:S01]  /*46d0*/  FFMA.FTZ R114, R22, c[0x0][0x23c], -R123.reuse ;  /* 0x00008f0016727a23 */ /* 0x100fe2000001087b */
[C---:B---3--:R-:W-:Y:S04]  /*46e0*/  HMMA.16816.F32.BF16 R48, R88.reuse, R104, R48 ;  /* 0x000000685830723c */ /* 0x048fe80000041830 */
[--C-:B------:R-:W-:Y:S02]  /*46f0*/  FFMA.FTZ R115, R23, c[0x0][0x23c], -R123.reuse ;  /* 0x00008f0017737a23 */ /* 0x100fe4000001087b */
[----:B------:R-:W2:Y:S01]  /*4700*/  LDSM.16.MT88.4 R20, [R149+0xa800] ;  /* 0x00a800009514783b */ /* 0x000ea20000004200 */
[----:B------:R-:W3:Y:S01]  /*4710*/  MUFU.EX2 R113, R113 ;  /* 0x0000007100717308 */ /* 0x000ee20000000800 */
[C---:B------:R-:W-:Y:S06]  /*4720*/  HMMA.16816.F32.BF16 R52, R88.reuse, R106, R52 ;  /* 0x0000006a5834723c */ /* 0x040fec0000041834 */
[----:B------:R-:W-:Y:S02]  /*4730*/  LDSM.16.MT88.4 R104, [R151+0x9000] ;  /* 0x009000009768783b */ /* 0x000fe40000004200 */
[C---:B------:R-:W-:Y:S01]  /*4740*/  HMMA.16816.F32.BF16 R56, R88.reuse, R116, R56 ;  /* 0x000000745838723c */ /* 0x040fe20000041838 */
[----:B------:R-:W-:Y:S06]  /*4750*/  MUFU.EX2 R114, R114 ;  /* 0x0000007200727308 */ /* 0x000fec0000000800 */
[--C-:B------:R-:W-:Y:S01]  /*4760*/  FFMA.FTZ R116, R24, c[0x0][0x23c], -R124.reuse ;  /* 0x00008f0018747a23 */ /* 0x100fe2000001087c */
[C---:B------:R-:W-:Y:S03]  /*4770*/  HMMA.16816.F32.BF16 R60, R88.reuse, R118, R60 ;  /* 0x00000076583c723c */ /* 0x040fe6000004183c */
[----:B------:R-:W5:Y:S01]  /*4780*/  MUFU.EX2 R115, R115 ;  /* 0x0000007300737308 */ /* 0x000f620000000800 */
[----:B------:R-:W-:Y:S03]  /*4790*/  FFMA.FTZ R117, R25, c[0x0][0x23c], -R124 ;  /* 0x00008f0019757a23 */ /* 0x000fe6000001087c */
[--C-:B------:R-:W-:Y:S01]  /*47a0*/  FFMA.FTZ R118, R26, c[0x0][0x23c], -R123.reuse ;  /* 0x00008f001a767a23 */ /* 0x100fe2000001087b */
[C---:B----4-:R-:W-:Y:S04]  /*47b0*/  HMMA.16816.F32.BF16 R64, R88.reuse, R92, R64 ;  /* 0x0000005c5840723c */ /* 0x050fe80000041840 */
[----:B------:R-:W-:Y:S01]  /*47c0*/  FFMA.FTZ R119, R27, c[0x0][0x23c], -R123 ;  /* 0x00008f001b777a23 */ /* 0x000fe2000001087b */
[----:B------:R-:W-:Y:S01]  /*47d0*/  MUFU.EX2 R116, R116 ;  /* 0x0000007400747308 */ /* 0x000fe20000000800 */
[----:B------:R-:W-:Y:S02]  /*47e0*/  LDSM.16.MT88.4 R24, [R148+0x9000] ;  /* 0x009000009418783b */ /* 0x000fe40000004200 */
[C---:B------:R-:W-:Y:S06]  /*47f0*/  HMMA.16816.F32.BF16 R68, R88.reuse, R94, R68 ;  /* 0x0000005e5844723c */ /* 0x040fec0000041844 */
[----:B------:R-:W4:Y:S01]  /*4800*/  LDSM.16.MT88.4 R92, [R148+0xa800] ;  /* 0x00a80000945c783b */ /* 0x000f220000004200 */
[----:B------:R-:W3:Y:S01]  /*4810*/  MUFU.EX2 R117, R117 ;  /* 0x0000007500757308 */ /* 0x000ee20000000800 */
[C---:B-1----:R-:W-:Y:S08]  /*4820*/  HMMA.16816.F32.BF16 R72, R88.reuse, R96, R72 ;  /* 0x000000605848723c */ /* 0x042ff00000041848 */
[C---:B------:R-:W-:Y:S01]  /*4830*/  HMMA.16816.F32.BF16 R12, R88.reuse, R98, R12 ;  /* 0x00000062580c723c */ /* 0x040fe2000004180c */
[----:B------:R-:W1:Y:S01]  /*4840*/  LDSM.16.MT88.4 R96, [R149+0x9000] ;  /* 0x009000009560783b */ /* 0x000e620000004200 */
[----:B------:R-:W-:Y:S06]  /*4850*/  MUFU.EX2 R118, R118 ;  /* 0x0000007600767308 */ /* 0x000fec0000000800 */
[C---:B--2---:R-:W-:Y:S04]  /*4860*/  HMMA.16816.F32.BF16 R76, R88.reuse, R20, R76 ;  /* 0x00000014584c723c */ /* 0x044fe8000004184c */
[----:B------:R-:W2:Y:S03]  /*4870*/  MUFU.EX2 R119, R119 ;  /* 0x0000007700777308 */ /* 0x000ea60000000800 */
[----:B---3--:R-:W-:Y:S01]  /*4880*/  F2FP.BF16.PACK_AB R20, R113, R112 ;  /* 0x000000707114723e */ /* 0x008fe200000010ff */
[C---:B------:R-:W-:Y:S04]  /*4890*/  HMMA.16816.F32.BF16 R80, R88.reuse, R22, R80 ;  /* 0x000000165850723c */ /* 0x040fe80000041850 */
[----:B-----5:R-:W-:Y:S01]  /*48a0*/  F2FP.BF16.PACK_AB R21, R115, R114 ;  /* 0x000000727315723e */ /* 0x020fe200000010ff */
[----:B------:R-:W-:Y:S02]  /*48b0*/  FADD.FTZ R112, R112, R129 ;  /* 0x0000008170707221 */ /* 0x000fe40000010000 */
[----:B------:R-:W-:Y:S01]  /*48c0*/  F2FP.BF16.PACK_AB R22, R117, R116 ;  /* 0x000000747516723e */ /* 0x000fe200000010ff */
[----:B------:R-:W-:Y:S04]  /*48d0*/  FADD.FTZ R114, R114, R5 ;  /* 0x0000000572727221 */ /* 0x000fe80000010000 */
[----:B------:R-:W-:Y:S01]  /*48e0*/  FADD.FTZ R113, R113, R112 ;  /* 0x0000007071717221 */ /* 0x000fe20000010000 */
[C---:B----4-:R-:W-:Y:S03]  /*48f0*/  HMMA.16816.F32.BF16 R16, R88.reuse, R92, R16 ;  /* 0x0000005c5810723c */ /* 0x050fe60000041810 */
[----:B------:R-:W-:Y:S02]  /*4900*/  FADD.FTZ R115, R115, R114 ;  /* 0x0000007273737221 */ /* 0x000fe40000010000 */
[----:B------:R-:W-:Y:S01]  /*4910*/  FADD.FTZ R116, R116, R113 ;  /* 0x0000007174747221 */ /* 0x000fe20000010000 */
[----:B--2---:R-:W-:Y:S01]  /*4920*/  F2FP.BF16.PACK_AB R23, R119, R118 ;  /* 0x000000767717723e */ /* 0x004fe200000010ff */
[----:B------:R-:W-:Y:S01]  /*4930*/  FADD.FTZ R118, R118, R115 ;  /* 0x0000007376767221 */ /* 0x000fe20000010000 */
[----:B------:R-:W-:Y:S01]  /*4940*/  HMMA.16816.F32.BF16 R84, R88, R94, R84 ;  /* 0x0000005e5854723c */ /* 0x000fe20000041854 */
[----:B------:R-:W2:Y:S03]  /*4950*/  LDSM.16.MT88.4 R88, [R151+0xb000] ;  /* 0x00b000009758783b */ /* 0x000ea60000004200 */
[----:B------:R-:W-:Y:S02]  /*4960*/  FADD.FTZ R117, R117, R116 ;  /* 0x0000007475757221 */ /* 0x000fe40000010000 */
[----:B------:R-:W-:Y:S02]  /*4970*/  FADD.FTZ R119, R119, R118 ;  /* 0x0000007677777221 */ /* 0x000fe40000010000 */
[C---:B------:R-:W-:Y:S01]  /*4980*/  HMMA.16816.F32.BF16 R8, R20.reuse, R104, R8 ;  /* 0x000000681408723c */ /* 0x040fe20000041808 */
[----:B------:R-:W3:Y:S07]  /*4990*/  LDSM.16.MT88.4 R92, [R150+0xb000] ;  /* 0x00b00000965c783b */ /* 0x000eee0000004200 */
[C---:B------:R-:W-:Y:S01]  /*49a0*/  HMMA.16816.F32.BF16 R36, R20.reuse, R106, R36 ;  /* 0x0000006a1424723c */ /* 0x040fe20000041824 */
[----:B------:R-:W-:Y:S07]  /*49b0*/  LDSM.16.MT88.4 R104, [R151+0xb800] ;  /* 0x00b800009768783b */ /* 0x000fee0000004200 */
[C---:B------:R-:W-:Y:S07]  /*49c0*/  HMMA.16816.F32.BF16 R40, R20.reuse, R108, R40 ;  /* 0x0000006c1428723c */ /* 0x040fee0000041828 */
[--C-:B------:R-:W-:Y:S01]  /*49d0*/  FFMA.FTZ R108, R28, c[0x0][0x23c], -R124.reuse ;  /* 0x00008f001c6c7a23 */ /* 0x100fe2000001087c */
[C---:B------:R-:W-:Y:S04]  /*49e0*/  HMMA.16816.F32.BF16 R44, R20.reuse, R110, R44 ;  /* 0x0000006e142c723c */ /* 0x040fe8000004182c */
[--C-:B------:R-:W-:Y:S01]  /*49f0*/  FFMA.FTZ R109, R29, c[0x0][0x23c], -R124.reuse ;  /* 0x00008f001d6d7a23 */ /* 0x100fe2000001087c */
[----:B------:R-:W-:Y:S01]  /*4a00*/  MUFU.EX2 R108, R108 ;  /* 0x0000006c006c7308 */ /* 0x000fe20000000800 */
[----:B------:R-:W-:Y:S02]  /*4a10*/  FFMA.FTZ R124, R33, c[0x0][0x23c], -R124 ;  /* 0x00008f00217c7a23 */ /* 0x000fe4000001087c */
[C---:B-1----:R-:W-:Y:S04]  /*4a20*/  HMMA.16816.F32.BF16 R48, R20.reuse, R96, R48 ;  /* 0x000000601430723c */ /* 0x042fe80000041830 */
[--C-:B------:R-:W-:Y:S02]  /*4a30*/  FFMA.FTZ R110, R30, c[0x0][0x23c], -R123.reuse ;  /* 0x00008f001e6e7a23 */ /* 0x100fe4000001087b */
[--C-:B------:R-:W-:Y:S01]  /*4a40*/  FFMA.FTZ R111, R31, c[0x0][0x23c], -R123.reuse ;  /* 0x00008f001f6f7a23 */ /* 0x100fe2000001087b */
[----:B------:R-:W1:Y:S01]  /*4a50*/  MUFU.EX2 R109, R109 ;  /* 0x0000006d006d7308 */ /* 0x000e620000000800 */
[C---:B------:R-:W-:Y:S01]  /*4a60*/  HMMA.16816.F32.BF16 R52, R20.reuse, R98, R52 ;  /* 0x000000621434723c */ /* 0x040fe20000041834 */
[----:B------:R-:W4:Y:S03]  /*4a70*/  LDSM.16.MT88.4 R96, [R149+0xb000] ;  /* 0x00b000009560783b */ /* 0x000f260000004200 */
[----:B------:R-:W-:Y:S04]  /*4a80*/  FFMA.FTZ R123, R35, c[0x0][0x23c], -R123 ;  /* 0x00008f00237b7a23 */ /* 0x000fe8000001087b */
[C---:B------:R-:W-:Y:S01]  /*4a90*/  HMMA.16816.F32.BF16 R56, R20.reuse, R24, R56 ;  /* 0x000000181438723c */ /* 0x040fe20000041838 */
[----:B------:R-:W-:Y:S01]  /*4aa0*/  LDSM.16.MT88.4 R28, [R151+0x9800] ;  /* 0x00980000971c783b */ /* 0x000fe20000004200 */
[----:B------:R-:W-:Y:S06]  /*4ab0*/  MUFU.EX2 R110, R110 ;  /* 0x0000006e006e7308 */ /* 0x000fec0000000800 */
[C---:B------:R-:W-:Y:S01]  /*4ac0*/  HMMA.16816.F32.BF16 R60, R20.reuse, R26, R60 ;  /* 0x0000001a143c723c */ /* 0x040fe2000004183c */
[----:B------:R-:W5:Y:S03]  /*4ad0*/  LDSM.16.MT88.4 R24, [R148+0xb000] ;  /* 0x00b000009418783b */ /* 0x000f660000004200 */
[----:B------:R-:W1:Y:S04]  /*4ae0*/  MUFU.EX2 R111, R111 ;  /* 0x0000006f006f7308 */ /* 0x000e680000000800 */
[C---:B--2---:R-:W-:Y:S01]  /*4af0*/  HMMA.16816.F32.BF16 R64, R20.reuse, R88, R64 ;  /* 0x000000581440723c */ /* 0x044fe20000041840 */
[----:B------:R-:W-:Y:S05]  /*4b00*/  LDSM.16.MT88.4 R32, [R149+0x9800] ;  /* 0x009800009520783b */ /* 0x000fea0000004200 */
[----:B------:R-:W2:Y:S02]  /*4b10*/  MUFU.EX2 R124, R124 ;  /* 0x0000007c007c7308 */ /* 0x000ea40000000800 */
[C---:B------:R-:W-:Y:S01]  /*4b20*/  HMMA.16816.F32.BF16 R68, R20.reuse, R90, R68 ;  /* 0x0000005a1444723c */ /* 0x040fe20000041844 */
[----:B------:R-:W1:Y:S07]  /*4b30*/  LDSM.16.MT88.4 R88, [R150+0x9800] ;  /* 0x009800009658783b */ /* 0x000e6e0000004200 */
[C---:B---3--:R-:W-:Y:S01]  /*4b40*/  HMMA.16816.F32.BF16 R72, R20.reuse, R92, R72 ;  /* 0x0000005c1448723c */ /* 0x048fe20000041848 */
[----:B------:R-:W3:Y:S07]  /*4b50*/  MUFU.EX2 R123, R123 ;  /* 0x0000007b007b7308 */ /* 0x000eee0000000800 */
[C---:B------:R-:W-:Y:S01]  /*4b60*/  HMMA.16816.F32.BF16 R12, R20.reuse, R94, R12 ;  /* 0x0000005e140c723c */ /* 0x040fe2000004180c */
[----:B------:R-:W2:Y:S07]  /*4b70*/  LDSM.16.MT88.4 R92, [R148+0x9800] ;  /* 0x00980000945c783b */ /* 0x000eae0000004200 */
[C---:B----4-:R-:W-:Y:S08]  /*4b80*/  HMMA.16816.F32.BF16 R76, R20.reuse, R96, R76 ;  /* 0x00000060144c723c */ /* 0x050ff0000004184c */
[C---:B------:R-:W-:Y:S08]  /*4b90*/  HMMA.16816.F32.BF16 R80, R20.reuse, R98, R80 ;  /* 0x000000621450723c */ /* 0x040ff00000041850 */
[C---:B-----5:R-:W-:Y:S08]  /*4ba0*/  HMMA.16816.F32.BF16 R16, R20.reuse, R24, R16 ;  /* 0x000000181410723c */ /* 0x060ff00000041810 */
[----:B------:R-:W-:Y:S01]  /*4bb0*/  HMMA.16816.F32.BF16 R84, R20, R26, R84 ;  /* 0x0000001a1454723c */ /* 0x000fe20000041854 */
[----:B------:R-:W4:Y:S06]  /*4bc0*/  LDSM.16.MT88.4 R24, [R150+0xb800] ;  /* 0x00b800009618783b */ /* 0x000f2c0000004200 */
[----:B-1----:R-:W-:Y:S01]  /*4bd0*/  F2FP.BF16.PACK_AB R20, R109, R108 ;  /* 0x0000006c6d14723e */ /* 0x002fe200000010ff */
[----:B------:R-:W-:Y:S01]  /*4be0*/  FADD.FTZ R108, R108, R117 ;  /* 0x000000756c6c7221 */ /* 0x000fe20000010000 */
[----:B------:R-:W-:Y:S03]  /*4bf0*/  F2FP.BF16.PACK_AB R21, R111, R110 ;  /* 0x0000006e6f15723e */ /* 0x000fe600000010ff */
[----:B--2---:R-:W-:Y:S01]  /*4c00*/  F2FP.BF16.PACK_AB R22, R124, R133 ;  /* 0x000000857c16723e */ /* 0x004fe200000010ff */
[----:B------:R-:W-:Y:S01]  /*4c10*/  FADD.FTZ R110, R110, R119 ;  /* 0x000000776e6e7221 */ /* 0x000fe20000010000 */
[----:B---3--:R-:W-:Y:S01]  /*4c20*/  F2FP.BF16.PACK_AB R23, R123, R134 ;  /* 0x000000867b17723e */ /* 0x008fe200000010ff */
[----:B------:R-:W-:Y:S02]  /*4c30*/  FADD.FTZ R108, R109, R108 ;  /* 0x0000006c6d6c7221 */ /* 0x000fe40000010000 */
[----:B------:R-:W-:Y:S02]  /*4c40*/  FADD.FTZ R111, R111, R110 ;  /* 0x0000006e6f6f7221 */ /* 0x000fe40000010000 */
[----:B------:R-:W-:Y:S02]  /*4c50*/  FADD.FTZ R133, R133, R108 ;  /* 0x0000006c85857221 */ /* 0x000fe40000010000 */
[C---:B------:R-:W-:Y:S01]  /*4c60*/  HMMA.16816.F32.BF16 R96, R20.reuse, R28, R8 ;  /* 0x0000001c1460723c */ /* 0x040fe20000041808 */
[----:B------:R-:W1:Y:S02]  /*4c70*/  LDSM.16.MT88.4 R8, [R149+0xb800] ;  /* 0x00b800009508783b */ /* 0x000e640000004200 */
[----:B------:R-:W-:Y:S02]  /*4c80*/  FADD.FTZ R134, R134, R111 ;  /* 0x0000006f86867221 */ /* 0x000fe40000010000 */
[----:B------:R-:W-:Y:S02]  /*4c90*/  FADD.FTZ R177, R124, R133 ;  /* 0x000000857cb17221 */ /* 0x000fe40000010000 */
[----:B------:R-:W-:Y:S01]  /*4ca0*/  FADD.FTZ R175, R123, R134 ;  /* 0x000000867baf7221 */ /* 0x000fe20000010000 */
[C---:B------:R-:W-:Y:S01]  /*4cb0*/  HMMA.16816.F32.BF16 R36, R20.reuse, R30, R36 ;  /* 0x0000001e1424723c */ /* 0x040fe20000041824 */
[----:B------:R-:W2:Y:S07]  /*4cc0*/  LDSM.16.MT88.4 R28, [R148+0xb800] ;  /* 0x00b80000941c783b */ /* 0x000eae0000004200 */
        /* <DEDUP_REMOVED lines=8> */
[C---:B----4-:R-:W-:Y:S08]  /*4d50*/  HMMA.16816.F32.BF16 R72, R20.reuse, R24, R72 ;  /* 0x000000181448723c */ /* 0x050ff00000041848 */
[C---:B------:R-:W-:Y:S08]  /*4d60*/  HMMA.16816.F32.BF16 R92, R20.reuse, R26, R12 ;  /* 0x0000001a145c723c */ /* 0x040ff0000004180c */
[C---:B-1----:R-:W-:Y:S08]  /*4d70*/  HMMA.16816.F32.BF16 R76, R20.reuse, R8, R76 ;  /* 0x00000008144c723c */ /* 0x042ff0000004184c */
[C---:B------:R-:W-:Y:S08]  /*4d80*/  HMMA.16816.F32.BF16 R80, R20.reuse, R10, R80 ;  /* 0x0000000a1450723c */ /* 0x040ff00000041850 */
[C---:B--2---:R-:W-:Y:S08]  /*4d90*/  HMMA.16816.F32.BF16 R88, R20.reuse, R28, R16 ;  /* 0x0000001c1458723c */ /* 0x044ff00000041810 */
[----:B------:R-:W-:Y:S01]  /*4da0*/  HMMA.16816.F32.BF16 R84, R20, R30, R84 ;  /* 0x0000001e1454723c */ /* 0x000fe20000041854 */
[----:B------:R-:W-:-:S07]  /*4db0*/  @P0 BRA `(.L_x_461) ;  /* 0xffffe2f000000947 */ /* 0x000fce000383ffff */
.L_x_460:
[----:B------:R-:W1:Y:S01]  /*4dc0*/  SHFL.BFLY PT, R0, R175, 0x2, 0x1f ;  /* 0x0c401f00af007f89 */ /* 0x000e6200000e0000 */
[----:B------:R-:W-:Y:S01]  /*4dd0*/  MOV R9, 0x3f800000 ;  /* 0x3f80000000097802 */ /* 0x000fe20000000f00 */
[----:B------:R-:W-:Y:S01]  /*4de0*/  ULDC.U8 UR4, c[0x0][0x329] ;  /* 0x0000ca4000047ab9 */ /* 0x000fe20000000000 */
[----:B------:R-:W-:Y:S01]  /*4df0*/  MOV R10, 0x3f800000 ;  /* 0x3f800000000a7802 */ /* 0x000fe20000000f00 */
[----:B------:R-:W2:Y:S01]  /*4e00*/  SHFL.BFLY PT, R2, R177, 0x2, 0x1f ;  /* 0x0c401f00b1027f89 */ /* 0x000ea200000e0000 */
[----:B------:R-:W-:Y:S01]  /*4e10*/  ULDC.U8 UR5, c[0x0][0x328] ;  /* 0x0000ca0000057ab9 */ /* 0x000fe20000000000 */
[----:B------:R-:W-:Y:S01]  /*4e20*/  BSSY B0, `(.L_x_464) ;  /* 0x00000ee000007945 */ /* 0x000fe20003800000 */
[----:B------:R-:W-:Y:S01]  /*4e30*/  LEA R168, R168, R161, 0x4 ;  /* 0x000000a1a8a87211 */ /* 0x000fe200078e20ff */
[----:B------:R-:W3:Y:S01]  /*4e40*/  S2R R4, SR_TID.X ;  /* 0x0000000000047919 */ /* 0x000ee20000002100 */
[----:B-1----:R-:W-:-:S02]  /*4e50*/  FADD.FTZ R0, R0, R175 ;  /* 0x000000af00007221 */ /* 0x002fc40000010000 */
[----:B--2---:R-:W-:-:S03]  /*4e60*/  FADD.FTZ R11, R2, R177 ;  /* 0x000000b1020b7221 */ /* 0x004fc60000010000 */
[----:B------:R-:W1:Y:S01]  /*4e70*/  SHFL.BFLY PT, R5, R0, 0x1, 0x1f ;  /* 0x0c201f0000057f89 */ /* 0x000e6200000e0000 */
[----:B---3--:R-:W-:-:S03]  /*4e80*/  SHF.R.S32.HI R7, RZ, 0x1f, R4 ;  /* 0x0000001fff077819 */ /* 0x008fc60000011404 */
[----:B------:R-:W2:Y:S01]  /*4e90*/  SHFL.BFLY PT, R6, R11, 0x1, 0x1f ;  /* 0x0c201f000b067f89 */ /* 0x000ea200000e0000 */
[CC--:B------:R-:W-:Y:S02]  /*4ea0*/  LEA.HI R8, R7.reuse, R4.reuse, RZ, 0x2 ;  /* 0x0000000407087211 */ /* 0x0c0fe400078f10ff */
[----:B------:R-:W-:Y:S02]  /*4eb0*/  LEA.HI R2, R7, R4, RZ, 0x5 ;  /* 0x0000000407027211 */ /* 0x000fe400078f28ff */
[----:B------:R-:W-:-:S04]  /*4ec0*/  LOP3.LUT R7, R8, 0x3ffffffc, RZ, 0xc0, !PT ;  /* 0x3ffffffc08077812 */ /* 0x000fc800078ec0ff */
[----:B------:R-:W-:Y:S01]  /*4ed0*/  IADD3 R7, -R7, R4, RZ ;  /* 0x0000000407077210 */ /* 0x000fe20007ffe1ff */
[----:B-1----:R-:W-:Y:S01]  /*4ee0*/  FADD.FTZ R5, R0, R5 ;  /* 0x0000000500057221 */ /* 0x002fe20000010000 */
[----:B------:R-:W-:Y:S01]  /*4ef0*/  SHF.R.S32.HI R0, RZ, 0x5, R2 ;  /* 0x00000005ff007819 */ /* 0x000fe20000011402 */
[----:B--2---:R-:W-:-:S03]  /*4f00*/  FADD.FTZ R6, R11, R6 ;  /* 0x000000060b067221 */ /* 0x004fc60000010000 */
[----:B------:R-:W-:Y:S01]  /*4f10*/  FSETP.NE.FTZ.AND P3, PT, R5, RZ, PT ;  /* 0x000000ff0500720b */ /* 0x000fe20003f75000 */
[----:B------:R-:W-:Y:S01]  /*4f20*/  IMAD R0, R0, 0x200, R7 ;  /* 0x0000020000007824 */ /* 0x000fe200078e0207 */
[--C-:B------:R-:W-:Y:S02]  /*4f30*/  SHF.R.S32.HI R7, RZ, 0x2, R8.reuse ;  /* 0x00000002ff077819 */ /* 0x100fe40000011408 */
[----:B------:R-:W-:Y:S02]  /*4f40*/  SHF.R.S32.HI R8, RZ, 0x1f, R8 ;  /* 0x0000001fff087819 */ /* 0x000fe40000011408 */
[----:B------:R-:W-:Y:S02]  /*4f50*/  FSETP.NE.FTZ.AND P4, PT, R6, RZ, PT ;  /* 0x000000ff0600720b */ /* 0x000fe40003f95000 */
[----:B------:R-:W-:-:S04]  /*4f60*/  LEA.HI R8, R8, R7, RZ, 0x3 ;  /* 0x0000000708087211 */ /* 0x000fc800078f18ff */
[----:B------:R-:W-:Y:S01]  /*4f70*/  LOP3.LUT R8, R8, 0xfffffff8, RZ, 0xc0, !PT ;  /* 0xfffffff808087812 */ /* 0x000fe200078ec0ff */
[----:B------:R-:W1:Y:S03]  /*4f80*/  @P3 MUFU.RCP R10, R5 ;  /* 0x00000005000a3308 */ /* 0x000e660000001000 */
[----:B------:R-:W-:-:S04]  /*4f90*/  IADD3 R8, R7, -R8, RZ ;  /* 0x8000000807087210 */ /* 0x000fc80007ffe0ff */
[C---:B------:R-:W-:Y:S01]  /*4fa0*/  SHF.L.U32 R7, R8.reuse, 0x6, RZ ;  /* 0x0000000608077819 */ /* 0x040fe200000006ff */
[----:B------:R-:W2:Y:S01]  /*4fb0*/  @P4 MUFU.RCP R9, R6 ;  /* 0x0000000600094308 */ /* 0x000ea20000001000 */
[----:B------:R-:W-:Y:S02]  /*4fc0*/  LOP3.LUT R11, R8, 0x1, RZ, 0xc0, !PT ;  /* 0x00000001080b7812 */ /* 0x000fe400078ec0ff */
[----:B------:R-:W-:Y:S02]  /*4fd0*/  LOP3.LUT R7, R7, 0x1c0, RZ, 0xc0, !PT ;  /* 0x000001c007077812 */ /* 0x000fe400078ec0ff */
[----:B------:R-:W-:Y:S02]  /*4fe0*/  ISETP.NE.U32.AND P0, PT, R11, 0x1, PT ;  /* 0x000000010b00780c */ /* 0x000fe40003f05070 */
[----:B------:R-:W-:Y:S01]  /*4ff0*/  LEA.HI R7, R7, R7, RZ, 0x1d ;  /* 0x0000000707077211 */ /* 0x000fe200078fe8ff */
[----:B-1----:R-:W-:Y:S01]  /*5000*/  FMUL.FTZ R99, R10, R99 ;  /* 0x000000630a637220 */ /* 0x002fe20000410000 */
[----:B------:R-:W-:Y:S01]  /*5010*/  R2P PR, R8, 0x6 ;  /* 0x0000000608007804 */ /* 0x000fe20000000000 */
[----:B------:R-:W-:Y:S01]  /*5020*/  FMUL.FTZ R98, R10, R98 ;  /* 0x000000620a627220 */ /* 0x000fe20000410000 */
[----:B------:R-:W-:Y:S01]  /*5030*/  LEA R0, R0, R7, 0x1 ;  /* 0x0000000700007211 */ /* 0x000fe200078e08ff */
[C---:B------:R-:W-:Y:S01]  /*5040*/  FMUL.FTZ R39, R10.reuse, R39 ;  /* 0x000000270a277220 */ /* 0x040fe20000410000 */
[----:B------:R-:W-:Y:S01]  /*5050*/  MOV R8, 0x40 ;  /* 0x0000004000087802 */ /* 0x000fe20000000f00 */
[----:B------:R-:W-:Y:S01]  /*5060*/  FMUL.FTZ R38, R10, R38 ;  /* 0x000000260a267220 */ /* 0x000fe20000410000 */
[----:B------:R-:W-:Y:S01]  /*5070*/  F2FP.BF16.PACK_AB R98, R99, R98 ;  /* 0x000000626362723e */ /* 0x000fe200000010ff */
[----:B------:R-:W-:Y:S01]  /*5080*/  IMAD.SHL.U32 R7, R0, 0x2, RZ ;  /* 0x0000000200077824 */ /* 0x000fe200078e00ff */
[----:B------:R-:W-:Y:S01]  /*5090*/  MOV R0, 0x20 ;  /* 0x0000002000007802 */ /* 0x000fe20000000f00 */
[C---:B--2---:R-:W-:Y:S01]  /*50a0*/  FMUL.FTZ R96, R9.reuse, R96 ;  /* 0x0000006009607220 */ /* 0x044fe20000410000 */
[----:B------:R-:W-:Y:S01]  /*50b0*/  SEL R8, R8, 0xffffffc0, !P2 ;  /* 0xffffffc008087807 */ /* 0x000fe20005000000 */
[----:B------:R-:W-:Y:S01]  /*50c0*/  FMUL.FTZ R97, R9, R97 ;  /* 0x0000006109617220 */ /* 0x000fe20000410000 */
[----:B------:R-:W-:Y:S01]  /*50d0*/  IADD3 R11, R7, -0x10, RZ ;  /* 0xfffffff0070b7810 */ /* 0x000fe20007ffe0ff */
[C---:B------:R-:W-:Y:S01]  /*50e0*/  FMUL.FTZ R36, R9.reuse, R36 ;  /* 0x0000002409247220 */ /* 0x040fe20000410000 */
[----:B------:R-:W-:Y:S01]  /*50f0*/  SEL R0, R0, 0xffffffe0, !P1 ;  /* 0xffffffe000007807 */ /* 0x000fe20004800000 */
[----:B------:R-:W-:Y:S01]  /*5100*/  FMUL.FTZ R37, R9, R37 ;  /* 0x0000002509257220 */ /* 0x000fe20000410000 */
[----:B------:R-:W-:Y:S01]  /*5110*/  @P0 IADD3 R11, R7, 0x10, RZ ;  /* 0x00000010070b0810 */ /* 0x000fe20007ffe0ff */
[----:B------:R-:W-:Y:S01]  /*5120*/  FMUL.FTZ R40, R9, R40 ;  /* 0x0000002809287220 */ /* 0x000fe20000410000 */
[----:B------:R-:W-:Y:S01]  /*5130*/  F2FP.BF16.PACK_AB R96, R97, R96 ;  /* 0x000000606160723e */ /* 0x000fe200000010ff */
[----:B------:R-:W-:Y:S01]  /*5140*/  FMUL.FTZ R41, R9, R41 ;  /* 0x0000002909297220 */ /* 0x000fe20000410000 */
[----:B------:R-:W-:Y:S01]  /*5150*/  F2FP.BF16.PACK_AB R36, R37, R36 ;  /* 0x000000242524723e */ /* 0x000fe200000010ff */
[C---:B------:R-:W-:Y:S01]  /*5160*/  FMUL.FTZ R43, R10.reuse, R43 ;  /* 0x0000002b0a2b7220 */ /* 0x040fe20000410000 */
[----:B------:R-:W-:Y:S01]  /*5170*/  F2FP.BF16.PACK_AB R38, R39, R38 ;  /* 0x000000262726723e */ /* 0x000fe200000010ff */
[C---:B------:R-:W-:Y:S01]  /*5180*/  FMUL.FTZ R42, R10.reuse, R42 ;  /* 0x0000002a0a2a7220 */ /* 0x040fe20000410000 */
[----:B------:R-:W-:Y:S01]  /*5190*/  F2FP.BF16.PACK_AB R40, R41, R40 ;  /* 0x000000282928723e */ /* 0x000fe200000010ff */
[----:B------:R-:W-:Y:S01]  /*51a0*/  FMUL.FTZ R44, R9, R44 ;  /* 0x0000002c092c7220 */ /* 0x000fe20000410000 */
[----:B------:R-:W-:Y:S01]  /*51b0*/  IADD3 R13, R7, R0, RZ ;  /* 0x00000000070d7210 */ /* 0x000fe20007ffe0ff */
[----:B------:R-:W-:Y:S01]  /*51c0*/  FMUL.FTZ R45, R9, R45 ;  /* 0x0000002d092d7220 */ /* 0x000fe20000410000 */
[----:B------:R-:W-:Y:S01]  /*51d0*/  F2FP.BF16.PACK_AB R42, R43, R42 ;  /* 0x0000002a2b2a723e */ /* 0x000fe200000010ff */
[C---:B------:R-:W-:Y:S01]  /*51e0*/  FMUL.FTZ R47, R10.reuse, R47 ;  /* 0x0000002f0a2f7220 */ /* 0x040fe20000410000 */
[----:B------:R-:W-:Y:S01]  /*51f0*/  IADD3 R17, R7, R8, RZ ;  /* 0x0000000807117210 */ /* 0x000fe20007ffe0ff */
[C---:B------:R-:W-:Y:S01]  /*5200*/  FMUL.FTZ R46, R10.reuse, R46 ;  /* 0x0000002e0a2e7220 */ /* 0x040fe20000410000 */
[----:B------:R-:W-:Y:S01]  /*5210*/  F2FP.BF16.PACK_AB R44, R45, R44 ;  /* 0x0000002c2d2c723e */ /* 0x000fe200000010ff */
[C---:B------:R-:W-:Y:S01]  /*5220*/  FMUL.FTZ R48, R9.reuse, R48 ;  /* 0x0000003009307220 */ /* 0x040fe20000410000 */
[----:B------:R-:W-:Y:S01]  /*5230*/  STS [R7], R96 ;  /* 0x0000006007007388 */ /* 0x000fe20000000800 */
[----:B------:R-:W-:Y:S01]  /*5240*/  FMUL.FTZ R49, R9, R49 ;  /* 0x0000003109317220 */ /* 0x000fe20000410000 */
[----:B------:R-:W-:Y:S01]  /*5250*/  F2FP.BF16.PACK_AB R46, R47, R46 ;  /* 0x0000002e2f2e723e */ /* 0x000fe200000010ff */
[C---:B------:R-:W-:Y:S01]  /*5260*/  FMUL.FTZ R51, R10.reuse, R51 ;  /* 0x000000330a337220 */ /* 0x040fe20000410000 */
[----:B------:R-:W-:Y:S01]  /*5270*/  STS [R7+0x400], R98 ;  /* 0x0004006207007388 */ /* 0x000fe20000000800 */
[----:B------:R-:W-:Y:S01]  /*5280*/  FMUL.FTZ R50, R10, R50 ;  /* 0x000000320a327220 */ /* 0x000fe20000410000 */
[----:B------:R-:W-:Y:S01]  /*5290*/  F2FP.BF16.PACK_AB R48, R49, R48 ;  /* 0x000000303130723e */ /* 0x000fe200000010ff */
[C---:B------:R-:W-:Y:S01]  /*52a0*/  FMUL.FTZ R52, R9.reuse, R52 ;  /* 0x0000003409347220 */ /* 0x040fe20000410000 */
[----:B------:R-:W-:Y:S01]  /*52b0*/  IADD3 R19, R8, R11, RZ ;  /* 0x0000000b08137210 */ /* 0x000fe20007ffe0ff */
[----:B------:R-:W-:Y:S01]  /*52c0*/  FMUL.FTZ R53, R9, R53 ;  /* 0x0000003509357220 */ /* 0x000fe20000410000 */
[----:B------:R-:W-:Y:S01]  /*52d0*/  F2FP.BF16.PACK_AB R50, R51, R50 ;  /* 0x000000323332723e */ /* 0x000fe200000010ff */
[C---:B------:R-:W-:Y:S01]  /*52e0*/  FMUL.FTZ R55, R10.reuse, R55 ;  /* 0x000000370a377220 */ /* 0x040fe20000410000 */
[----:B------:R-:W-:Y:S01]  /*52f0*/  STS [R11], R36 ;  /* 0x000000240b007388 */ /* 0x000fe20000000800 */
[C---:B------:R-:W-:Y:S01]  /*5300*/  FMUL.FTZ R54, R10.reuse, R54 ;  /* 0x000000360a367220 */ /* 0x040fe20000410000 */
[----:B------:R-:W-:Y:S01]  /*5310*/  F2FP.BF16.PACK_AB R52, R53, R52 ;  /* 0x000000343534723e */ /* 0x000fe200000010ff */
[C---:B------:R-:W-:Y:S01]  /*5320*/  FMUL.FTZ R56, R9.reuse, R56 ;  /* 0x0000003809387220 */ /* 0x040fe20000410000 */
[----:B------:R-:W-:Y:S01]  /*5330*/  STS [R11+0x400], R38 ;  /* 0x000400260b007388 */ /* 0x000fe20000000800 */
        /* <DEDUP_REMOVED lines=11> */
[----:B------:R1:W-:Y:S01]  /*53f0*/  STS [R13+0x400], R42 ;  /* 0x0004002a0d007388 */ /* 0x0003e20000000800 */
[C---:B------:R-:W-:Y:S01]  /*5400*/  FMUL.FTZ R62, R10.reuse, R62 ;  /* 0x0000003e0a3e7220 */ /* 0x040fe20000410000 */
[----:B------:R-:W-:Y:S01]  /*5410*/  F2FP.BF16.PACK_AB R60, R61, R60 ;  /* 0x0000003c3d3c723e */ /* 0x000fe200000010ff */
[C---:B------:R-:W-:Y:S01]  /*5420*/  FMUL.FTZ R64, R9.reuse, R64 ;  /* 0x0000004009407220 */ /* 0x040fe20000410000 */
[----:B------:R-:W-:Y:S01]  /*5430*/  ISETP.NE.AND P0, PT, RZ, UR4, PT ;  /* 0x00000004ff007c0c */ /* 0x000fe2000bf05270 */
[----:B------:R-:W-:Y:S01]  /*5440*/  FMUL.FTZ R65, R9, R65 ;  /* 0x0000004109417220 */ /* 0x000fe20000410000 */
[----:B------:R-:W-:Y:S01]  /*5450*/  F2FP.BF16.PACK_AB R62, R63, R62 ;  /* 0x0000003e3f3e723e */ /* 0x000fe200000010ff */
[C---:B------:R-:W-:Y:S01]  /*5460*/  FMUL.FTZ R67, R10.reuse, R67 ;  /* 0x000000430a437220 */ /* 0x040fe20000410000 */
[----:B------:R-:W-:Y:S01]  /*5470*/  ISETP.NE.AND P1, PT, RZ, UR5, PT ;  /* 0x00000005ff007c0c */ /* 0x000fe2000bf25270 */
[----:B------:R-:W-:Y:S01]  /*5480*/  FMUL.FTZ R66, R10, R66 ;  /* 0x000000420a427220 */ /* 0x000fe20000410000 */
[----:B------:R-:W-:Y:S01]  /*5490*/  F2FP.BF16.PACK_AB R64, R65, R64 ;  /* 0x000000404140723e */ /* 0x000fe200000010ff */
[----:B------:R-:W-:Y:S01]  /*54a0*/  IMAD.IADD R15, R0, 0x1, R11 ;  /* 0x00000001000f7824 */ /* 0x000fe200078e020b */
[----:B------:R-:W-:Y:S01]  /*54b0*/  ISETP.NE.OR P2, PT, RZ, UR4, !P1 ;  /* 0x00000004ff007c0c */ /* 0x000fe2000cf45670 */
[----:B------:R-:W-:Y:S01]  /*54c0*/  FMUL.FTZ R68, R9, R68 ;  /* 0x0000004409447220 */ /* 0x000fe20000410000 */
[----:B------:R-:W-:Y:S01]  /*54d0*/  F2FP.BF16.PACK_AB R66, R67, R66 ;  /* 0x000000424342723e */ /* 0x000fe200000010ff */
[C---:B------:R-:W-:Y:S01]  /*54e0*/  FMUL.FTZ R69, R9.reuse, R69 ;  /* 0x0000004509457220 */ /* 0x040fe20000410000 */
[----:B------:R-:W-:Y:S01]  /*54f0*/  STS [R15], R44 ;  /* 0x0000002c0f007388 */ /* 0x000fe20000000800 */
[C---:B------:R-:W-:Y:S01]  /*5500*/  FMUL.FTZ R71, R10.reuse, R71 ;  /* 0x000000470a477220 */ /* 0x040fe20000410000 */
[----:B------:R-:W-:Y:S01]  /*5510*/  @!P0 MOV R41, c[0x0][0x214] ;  /* 0x0000850000298a02 */ /* 0x000fe20000000f00 */
[C---:B------:R-:W-:Y:S01]  /*5520*/  FMUL.FTZ R70, R10.reuse, R70 ;  /* 0x000000460a467220 */ /* 0x040fe20000410000 */
[----:B------:R2:W-:Y:S01]  /*5530*/  STS [R15+0x400], R46 ;  /* 0x0004002e0f007388 */ /* 0x0005e20000000800 */
[----:B------:R-:W-:Y:S01]  /*5540*/  FMUL.FTZ R72, R9, R72 ;  /* 0x0000004809487220 */ /* 0x000fe20000410000 */
[----:B------:R-:W-:Y:S01]  /*5550*/  F2FP.BF16.PACK_AB R68, R69, R68 ;  /* 0x000000444544723e */ /* 0x000fe200000010ff */
        /* <DEDUP_REMOVED lines=22> */
[----:B------:R-:W-:Y:S01]  /*56c0*/  IMAD.IADD R23, R15, 0x1, R8 ;  /* 0x000000010f177824 */ /* 0x000fe200078e0208 */
[----:B------:R-:W-:Y:S01]  /*56d0*/  STS [R21+0x400], R58 ;  /* 0x0004003a15007388 */ /* 0x000fe20000000800 */
[----:B------:R-:W-:Y:S01]  /*56e0*/  FMUL.FTZ R80, R9, R80 ;  /* 0x0000005009507220 */ /* 0x000fe20000410000 */
[----:B------:R-:W-:Y:S01]  /*56f0*/  F2FP.BF16.PACK_AB R78, R79, R78 ;  /* 0x0000004e4f4e723e */ /* 0x000fe200000010ff */
[C---:B------:R-:W-:Y:S01]  /*5700*/  FMUL.FTZ R81, R9.reuse, R81 ;  /* 0x0000005109517220 */ /* 0x040fe20000410000 */
[----:B------:R-:W-:Y:S01]  /*5710*/  STS [R23], R60 ;  /* 0x0000003c17007388 */ /* 0x000fe20000000800 */
[C---:B------:R-:W-:Y:S01]  /*5720*/  FMUL.FTZ R83, R10.reuse, R83 ;  /* 0x000000530a537220 */ /* 0x040fe20000410000 */
[----:B-1----:R-:W-:Y:S01]  /*5730*/  @P0 MOV R42, c[0x0][0x210] ;  /* 0x00008400002a0a02 */ /* 0x002fe20000000f00 */
[C---:B------:R-:W-:Y:S01]  /*5740*/  FMUL.FTZ R82, R10.reuse, R82 ;  /* 0x000000520a527220 */ /* 0x040fe20000410000 */
[----:B------:R-:W-:Y:S01]  /*5750*/  STS [R23+0x400], R62 ;  /* 0x0004003e17007388 */ /* 0x000fe20000000800 */
[----:B------:R-:W-:Y:S01]  /*5760*/  FMUL.FTZ R88, R9, R88 ;  /* 0x0000005809587220 */ /* 0x000fe20000410000 */
[----:B------:R-:W-:Y:S01]  /*5770*/  F2FP.BF16.PACK_AB R80, R81, R80 ;  /* 0x000000505150723e */ /* 0x000fe200000010ff */
[----:B------:R-:W-:Y:S01]  /*5780*/  FMUL.FTZ R89, R9, R89 ;  /* 0x0000005909597220 */ /* 0x000fe20000410000 */
[----:B------:R-:W-:Y:S01]  /*5790*/  F2FP.BF16.PACK_AB R82, R83, R82 ;  /* 0x000000525352723e */ /* 0x000fe200000010ff */
[----:B------:R-:W-:Y:S01]  /*57a0*/  FMUL.FTZ R84, R9, R84 ;  /* 0x0000005409547220 */ /* 0x000fe20000410000 */
[----:B------:R-:W-:Y:S01]  /*57b0*/  STS [R7+0x2000], R64 ;  /* 0x0020004007007388 */ /* 0x000fe20000000800 */
[C---:B------:R-:W-:Y:S01]  /*57c0*/  FMUL.FTZ R91, R10.reuse, R91 ;  /* 0x0000005b0a5b7220 */ /* 0x040fe20000410000 */
[----:B------:R-:W-:Y:S01]  /*57d0*/  F2FP.BF16.PACK_AB R88, R89, R88 ;  /* 0x000000585958723e */ /* 0x000fe200000010ff */
[C---:B------:R-:W-:Y:S01]  /*57e0*/  FMUL.FTZ R90, R10.reuse, R90 ;  /* 0x0000005a0a5a7220 */ /* 0x040fe20000410000 */
[----:B------:R1:W-:Y:S01]  /*57f0*/  STS [R7+0x2400], R66 ;  /* 0x0024004207007388 */ /* 0x0003e20000000800 */
[C---:B------:R-:W-:Y:S01]  /*5800*/  FMUL.FTZ R87, R10.reuse, R87 ;  /* 0x000000570a577220 */ /* 0x040fe20000410000 */
[----:B------:R-:W3:Y:S01]  /*5810*/  @P4 MUFU.LG2 R6, R6 ;  /* 0x0000000600064308 */ /* 0x000ee20000000c00 */
[----:B------:R-:W-:Y:S01]  /*5820*/  FMUL.FTZ R9, R9, R85 ;  /* 0x0000005509097220 */ /* 0x000fe20000410000 */
[----:B------:R-:W-:Y:S01]  /*5830*/  F2FP.BF16.PACK_AB R90, R91, R90 ;  /* 0x0000005a5b5a723e */ /* 0x000fe200000010ff */
[----:B------:R-:W-:Y:S01]  /*5840*/  FMUL.FTZ R10, R10, R86 ;  /* 0x000000560a0a7220 */ /* 0x000fe20000410000 */
[----:B------:R4:W-:Y:S01]  /*5850*/  STS [R11+0x2000], R68 ;  /* 0x002000440b007388 */ /* 0x0009e20000000800 */
[----:B------:R-:W-:Y:S01]  /*5860*/  @P0 IMAD R42, R42, c[0x0][0x214], RZ ;  /* 0x000085002a2a0a24 */ /* 0x000fe200078e02ff */
[----:B------:R-:W-:Y:S01]  /*5870*/  F2FP.BF16.PACK_AB R9, R9, R84 ;  /* 0x000000540909723e */ /* 0x000fe200000010ff */
[----:B------:R-:W-:Y:S01]  /*5880*/  @P0 IMAD.MOV.U32 R43, RZ, RZ, c[0x0][0x210] ;  /* 0x00008400ff2b0624 */ /* 0x000fe200078e00ff */
[----:B------:R4:W-:Y:S01]  /*5890*/  STS [R11+0x2400], R70 ;  /* 0x002400460b007388 */ /* 0x0009e20000000800 */
[----:B------:R-:W-:Y:S01]  /*58a0*/  F2FP.BF16.PACK_AB R10, R87, R10 ;  /* 0x0000000a570a723e */ /* 0x000fe200000010ff */
[----:B------:R-:W5:Y:S01]  /*58b0*/  @P3 MUFU.LG2 R5, R5 ;  /* 0x0000000500053308 */ /* 0x000f620000000c00 */
[----:B------:R-:W-:Y:S01]  /*58c0*/  @!P0 SEL R42, R41, c[0x0][0x234], !P1 ;  /* 0x00008d00292a8a07 */ /* 0x000fe20004800000 */
[----:B------:R4:W-:Y:S01]  /*58d0*/  STS [R13+0x2000], R72 ;  /* 0x002000480d007388 */ /* 0x0009e20000000800 */
[----:B------:R-:W-:Y:S01]  /*58e0*/  @P0 MOV R41, 0x1 ;  /* 0x0000000100290802 */ /* 0x000fe20000000f00 */
[----:B--2---:R-:W-:Y:S01]  /*58f0*/  CS2R R46, SRZ ;  /* 0x00000000002e7805 */ /* 0x004fe2000001ff00 */
[----:B------:R-:W-:Y:S01]  /*5900*/  LOP3.LUT R45, R2, 0xffffffe0, RZ, 0xc0, !PT ;  /* 0xffffffe0022d7812 */ /* 0x000fe200078ec0ff */
[----:B------:R4:W-:Y:S01]  /*5910*/  STS [R13+0x2400], R74 ;  /* 0x0024004a0d007388 */ /* 0x0009e20000000800 */
[----:B------:R-:W-:Y:S01]  /*5920*/  @!P0 IMAD R41, R42, c[0x0][0x1c0], RZ ;  /* 0x000070002a298a24 */ /* 0x000fe200078e02ff */
[----:B------:R-:W-:-:S02]  /*5930*/  @!P0 MOV R43, 0x1 ;  /* 0x00000001002b8802 */ /* 0x000fc40000000f00 */
[----:B------:R4:W-:Y:S01]  /*5940*/  STS [R15+0x2000], R92 ;  /* 0x0020005c0f007388 */ /* 0x0009e20000000800 */
[----:B------:R-:W-:-:S03]  /*5950*/  IADD3 R45, -R45, R4, RZ ;  /* 0x000000042d2d7210 */ /* 0x000fc60007ffe1ff */
[----:B------:R4:W-:Y:S04]  /*5960*/  STS [R15+0x2400], R94 ;  /* 0x0024005e0f007388 */ /* 0x0009e80000000800 */
        /* <DEDUP_REMOVED lines=8> */
[----:B------:R-:W-:Y:S06]  /*59f0*/  BAR.SYNC.DEFER_BLOCKING 0x0 ;  /* 0x0000000000007b1d */ /* 0x000fec0000010000 */
[----:B------:R-:W2:Y:S04]  /*5a00*/  S2R R40, SR_CTAID.Y ;  /* 0x0000000000287919 */ /* 0x000ea80000002600 */
[----:B------:R-:W3:Y:S04]  /*5a10*/  S2R R0, SR_CTAID.X ;  /* 0x0000000000007919 */ /* 0x000ee80000002500 */
[----:B-1----:R-:W1:Y:S04]  /*5a20*/  S2R R7, SR_CTAID.Z ;  /* 0x0000000000077919 */ /* 0x002e680000002700 */
[----:B------:R4:W4:Y:S04]  /*5a30*/  LDS.128 R32, [R160] ;  /* 0x00000000a0207984 */ /* 0x0009280000000c00 */
[----:B------:R4:W4:Y:S01]  /*5a40*/  LDS.128 R28, [R160+0x800] ;  /* 0x00080000a01c7984 */ /* 0x0009220000000c00 */
[----:B--2---:R-:W-:-:S03]  /*5a50*/  @!P2 IMAD R2, R40, c[0x0][0x214], RZ ;  /* 0x000085002802aa24 */ /* 0x004fc600078e02ff */
[----:B------:R2:W2:Y:S01]  /*5a60*/  LDS.128 R24, [R160+0x1000] ;  /* 0x00100000a0187984 */ /* 0x0004a20000000c00 */
[----:B------:R-:W-:Y:S01]  /*5a70*/  IMAD R41, R40, R41, RZ ;  /* 0x0000002928297224 */ /* 0x000fe200078e02ff */
[----:B------:R-:W-:Y:S02]  /*5a80*/  @!P2 SHF.R.S32.HI R47, RZ, 0x1f, R2 ;  /* 0x0000001fff2fa819 */ /* 0x000fe40000011402 */
[----:B------:R2:W2:Y:S01]  /*5a90*/  LDS.128 R20, [R160+0x1800] ;  /* 0x00180000a0147984 */ /* 0x0004a20000000c00 */
[----:B------:R-:W-:Y:S01]  /*5aa0*/  @!P2 MOV R46, R2 ;  /* 0x00000002002ea202 */ /* 0x000fe20000000f00 */
[----:B---3--:R-:W-:Y:S01]  /*5ab0*/  IMAD R4, R0, R43, RZ ;  /* 0x0000002b00047224 */ /* 0x008fe200078e02ff */
[----:B------:R-:W-:Y:S01]  /*5ac0*/  SEL R41, R41, RZ, P2 ;  /* 0x000000ff29297207 */ /* 0x000fe20001000000 */
[----:B------:R3:W2:Y:S01]  /*5ad0*/  LDS.128 R16, [R160+0x2000] ;  /* 0x00200000a0107984 */ /* 0x0006a20000000c00 */
[----:B------:R-:W-:Y:S01]  /*5ae0*/  LOP3.LUT P2, RZ, R45, 0x3, RZ, 0xc0, !PT ;  /* 0x000000032dff7812 */ /* 0x000fe2000784c0ff */
[----:B------:R-:W-:-:S02]  /*5af0*/  @P4 FMUL.FTZ R45, R6, 0.69314718246459960938 ;  /* 0x3f317218062d4820 */ /* 0x000fc40000410000 */
[----:B------:R3:W2:Y:S01]  /*5b00*/  LDS.128 R12, [R160+0x2800] ;  /* 0x00280000a00c7984 */ /* 0x0006a20000000c00 */
[----:B-1----:R-:W-:Y:S01]  /*5b10*/  IMAD R42, R7, R42, R41 ;  /* 0x0000002a072a7224 */ /* 0x002fe200078e0229 */
[----:B------:R-:W-:Y:S01]  /*5b20*/  SHF.L.U32 R41, R4, 0x6, RZ ;  /* 0x0000000604297819 */ /* 0x000fe200000006ff */
[----:B-----5:R-:W-:Y:S01]  /*5b30*/  @P3 FMUL.FTZ R6, R5, 0.69314718246459960938 ;  /* 0x3f31721805063820 */ /* 0x020fe20000410000 */
[----:B------:R3:W1:Y:S01]  /*5b40*/  LDS.128 R8, [R160+0x3000] ;  /* 0x00300000a0087984 */ /* 0x0006620000000c00 */
[----:B------:R-:W-:Y:S01]  /*5b50*/  IMAD.MOV.U32 R2, RZ, RZ, 0x7f800000 ;  /* 0x7f800000ff027424 */ /* 0x000fe200078e00ff */
[--C-:B------:R-:W-:Y:S01]  /*5b60*/  IADD3 R5, P1, P0, R41, R46, R42.reuse ;  /* 0x0000002e29057210 */ /* 0x100fe2000783e02a */
[----:B------:R-:W-:Y:S01]  /*5b70*/  @P4 FFMA.FTZ R2, R100, c[0x0][0x238], R45 ;  /* 0x00008e0064024a23 */ /* 0x000fe2000001002d */
[----:B------:R3:W1:Y:S01]  /*5b80*/  LDS.128 R36, [R160+0x3800] ;  /* 0x00380000a0247984 */ /* 0x0006620000000c00 */
[----:B------:R-:W-:Y:S02]  /*5b90*/  SHF.R.S32.HI R41, RZ, 0x1f, R41 ;  /* 0x0000001fff297819 */ /* 0x000fe40000011429 */
[----:B------:R-:W-:-:S02]  /*5ba0*/  SHF.R.S32.HI R42, RZ, 0x1f, R42 ;  /* 0x0000001fff2a7819 */ /* 0x000fc4000001142a */
[----:B------:R-:W-:Y:S01]  /*5bb0*/  MOV R4, 0x7f800000 ;  /* 0x7f80000000047802 */ /* 0x000fe20000000f00 */
[----:B------:R-:W-:Y:S01]  /*5bc0*/  @P3 FFMA.FTZ R4, R3, c[0x0][0x238], R6 ;  /* 0x00008e0003043a23 */ /* 0x000fe20000010006 */
[----:B------:R-:W-:Y:S01]  /*5bd0*/  IADD3.X R41, R41, R47, R42, P1, P0 ;  /* 0x0000002f29297210 */ /* 0x000fe20000fe042a */
[----:B------:R-:W-:Y:S05]  /*5be0*/  @P2 BRA `(.L_x_465) ;  /* 0x0000011000002947 */ /* 0x000fea0003800000 */
[----:B------:R-:W-:-:S04]  /*5bf0*/  IMAD.MOV.U32 R3, RZ, RZ, c[0x0][0x214] ;  /* 0x00008500ff037624 */ /* 0x000fc800078e00ff */
[----:B------:R-:W-:Y:S01]  /*5c00*/  IMAD R3, R0, -0x40, R3 ;  /* 0xffffffc000037824 */ /* 0x000fe200078e0203 */
[----:B------:R-:W-:-:S04]  /*5c10*/  IADD3 R0, R168, 0x8, RZ ;  /* 0x00000008a8007810 */ /* 0x000fc80007ffe0ff */
[-C--:B------:R-:W-:Y:S02]  /*5c20*/  ISETP.GE.AND P3, PT, R168, R3.reuse, PT ;  /* 0x00000003a800720c */ /* 0x080fe40003f66270 */
[----:B------:R-:W-:-:S11]  /*5c30*/  ISETP.GE.AND P2, PT, R0, R3, PT ;  /* 0x000000030000720c */ /* 0x000fd60003f46270 */
[-C--:B------:R-:W-:Y:S02]  /*5c40*/  @!P3 IMAD R168, R168, R43.reuse, RZ ;  /* 0x0000002ba8a8b224 */ /* 0x080fe400078e02ff */
[----:B------:R-:W-:-:S03]  /*5c50*/  @!P2 IMAD R6, R0, R43, RZ ;  /* 0x0000002b0006a224 */ /* 0x000fc600078e02ff */
[-C--:B------:R-:W-:Y:S02]  /*5c60*/  @!P3 IADD3 R0, P1, R168, R5.reuse, RZ ;  /* 0x00000005a800b210 */ /* 0x080fe40007f3e0ff */
[----:B------:R-:W-:Y:S02]  /*5c70*/  @!P2 IADD3 R5, P0, R6, R5, RZ ;  /* 0x000000050605a210 */ /* 0x000fe40007f1e0ff */
[-C--:B------:R-:W-:Y:S02]  /*5c80*/  @!P3 LEA.HI.X.SX32 R3, R168, R41.reuse, 0x1, P1 ;  /* 0x00000029a803b211 */ /* 0x080fe400008f0eff */
[----:B------:R-:W-:Y:S02]  /*5c90*/  @!P2 LEA.HI.X.SX32 R6, R6, R41, 0x1, P0 ;  /* 0x000000290606a211 */ /* 0x000fe400000f0eff */
[----:B------:R-:W-:Y:S02]  /*5ca0*/  @!P3 LEA R44, P1, R0, c[0x0][0x200], 0x2 ;  /* 0x00008000002cba11 */ /* 0x000fe400078210ff */
[----:B------:R-:W-:-:S02]  /*5cb0*/  @!P2 LEA R42, P0, R5, c[0x0][0x200], 0x2 ;  /* 0x00008000052aaa11 */ /* 0x000fc400078010ff */
[----:B------:R-:W-:Y:S02]  /*5cc0*/  @!P3 LEA.HI.X R45, R0, c[0x0][0x204], R3, 0x2, P1 ;  /* 0x00008100002dba11 */ /* 0x000fe400008f1403 */
[----:B------:R-:W-:-:S03]  /*5cd0*/  @!P2 LEA.HI.X R43, R5, c[0x0][0x204], R6, 0x2, P0 ;  /* 0x00008100052baa11 */ /* 0x000fc600000f1406 */
[----:B------:R3:W-:Y:S04]  /*5ce0*/  @!P3 STG.E [R44.64], R2 ;  /* 0x000000022c00b986 */ /* 0x0007e8000c10190a */
[----:B------:R3:W-:Y:S02]  /*5cf0*/  @!P2 STG.E [R42.64], R4 ;  /* 0x000000042a00a986 */ /* 0x0007e4000c10190a */
.L_x_465:
[----:B------:R-:W-:Y:S05]  /*5d00*/  BSYNC B0 ;  /* 0x0000000000007941 */ /* 0x000fea0003800000 */
.L_x_464:
[----:B------:R-:W-:Y:S01]  /*5d10*/  SHF.R.S32.HI R3, RZ, 0x1f, R40 ;  /* 0x0000001fff037819 */ /* 0x000fe20000011428 */
[----:B------:R-:W-:Y:S01]  /*5d20*/  ULDC.64 UR4, c[0x0][0x1e8] ;  /* 0x00007a0000047ab9 */ /* 0x000fe20000000a00 */
[--C-:B------:R-:W-:Y:S01]  /*5d30*/  SHF.R.S32.HI R171, RZ, 0x1f, R170.reuse ;  /* 0x0000001fffab7819 */ /* 0x100fe200000114aa */
[----:B------:R-:W-:Y:S01]  /*5d40*/  USHF.L.U32 UR7, UR4, 0x5, URZ ;  /* 0x0000000504077899 */ /* 0x000fe2000800063f */
[----:B------:R-:W-:Y:S01]  /*5d50*/  SHF.R.S32.HI R0, RZ, 0x1f, R7 ;  /* 0x0000001fff007819 */ /* 0x000fe20000011407 */
[----:B------:R-:W-:Y:S01]  /*5d60*/  IMAD R3, R3, c[0x0][0x1e0], RZ ;  /* 0x0000780003037a24 */ /* 0x000fe200078e02ff */
[----:B------:R-:W-:Y:S01]  /*5d70*/  UMOV UR6, 0x5 ;  /* 0x0000000500067882 */ /* 0x000fe20000000000 */
[----:B---3--:R-:W-:Y:S01]  /*5d80*/  IMAD.WIDE.U32 R4, R40, c[0x0][0x1e0], R170 ;  /* 0x0000780028047a25 */ /* 0x008fe200078e00aa */
[----:B------:R-:W-:-:S03]  /*5d90*/  USHF.L.U64.HI UR5, UR4, UR6, UR5 ;  /* 0x0000000604057299 */ /* 0x000fc60008010205 */
[----:B------:R-:W-:Y:S02]  /*5da0*/  IMAD R3, R40, c[0x0][0x1e4], R3 ;  /* 0x0000790028037a24 */ /* 0x000fe400078e0203 */
[----:B------:R-:W-:Y:S02]  /*5db0*/  IMAD R0, R0, c[0x0][0x1f0], RZ ;  /* 0x00007c0000007a24 */ /* 0x000fe400078e02ff */
[----:B------:R-:W-:Y:S02]  /*5dc0*/  IMAD.IADD R5, R5, 0x1, R3 ;  /* 0x0000000105057824 */ /* 0x000fe400078e0203 */
[C---:B------:R-:W-:Y:S02]  /*5dd0*/  IMAD R0, R7.reuse, c[0x0][0x1f4], R0 ;  /* 0x00007d0007007a24 */ /* 0x040fe400078e0200 */
[----:B------:R-:W-:-:S04]  /*5de0*/  IMAD.WIDE.U32 R4, R7, c[0x0][0x1f0], R4 ;  /* 0x00007c0007047a25 */ /* 0x000fc800078e0004 */
[----:B------:R-:W-:Y:S01]  /*5df0*/  IMAD R3, R173, c[0x0][0x1e8], RZ ;  /* 0x00007a00ad037a24 */ /* 0x000fe200078e02ff */
[----:B------:R-:W-:-:S03]  /*5e00*/  IADD3 R5, R5, R0, RZ ;  /* 0x0000000005057210 */ /* 0x000fc60007ffe0ff */
[C---:B------:R-:W-:Y:S02]  /*5e10*/  IMAD R3, R172.reuse, c[0x0][0x1ec], R3 ;  /* 0x00007b00ac037a24 */ /* 0x040fe400078e0203 */
[----:B------:R-:W-:-:S04]  /*5e20*/  IMAD.WIDE.U32 R4, R172, c[0x0][0x1e8], R4 ;  /* 0x00007a00ac047a25 */ /* 0x000fc800078e0004 */
[----:B------:R-:W-:Y:S01]  /*5e30*/  IMAD.IADD R3, R5, 0x1, R3 ;  /* 0x0000000105037824 */ /* 0x000fe200078e0203 */
[----:B------:R-:W-:-:S04]  /*5e40*/  LEA R2, P0, R4, c[0x0][0x1d0], 0x1 ;  /* 0x0000740004027a11 */ /* 0x000fc800078008ff */
[----:B------:R-:W-:Y:S02]  /*5e50*/  LEA.HI.X R3, R4, c[0x0][0x1d4], R3, 0x1, P0 ;  /* 0x0000750004037a11 */ /* 0x000fe400000f0c03 */
[----:B------:R-:W-:-:S03]  /*5e60*/  IADD3 R6, P0, R2, UR7, RZ ;  /* 0x0000000702067c10 */ /* 0x000fc6000ff1e0ff */
[----:B----4-:R-:W-:Y:S01]  /*5e70*/  STG.E.128 [R2.64], R32 ;  /* 0x0000002002007986 */ /* 0x010fe2000c101d0a */
[----:B------:R-:W-:Y:S02]  /*5e80*/  IADD3.X R7, R3, UR5, RZ, P0, !PT ;  /* 0x0000000503077c10 */ /* 0x000fe400087fe4ff */
[----:B------:R-:W-:Y:S01]  /*5e90*/  IADD3 R4, P0, R6, UR7, RZ ;  /* 0x0000000706047c10 */ /* 0x000fe2000ff1e0ff */
[----:B--2---:R-:W-:Y:S03]  /*5ea0*/  STG.E.128 [R2.64+0x80], R16 ;  /* 0x0000801002007986 */ /* 0x004fe6000c101d0a */
[----:B------:R-:W-:Y:S01]  /*5eb0*/  IADD3.X R5, R7, UR5, RZ, P0, !PT ;  /* 0x0000000507057c10 */ /* 0x000fe200087fe4ff */
[----:B------:R-:W-:Y:S01]  /*5ec0*/  STG.E.128 [R6.64], R28 ;  /* 0x0000001c06007986 */ /* 0x000fe2000c101d0a */
[----:B------:R-:W-:-:S03]  /*5ed0*/  IADD3 R40, P0, R4, UR7, RZ ;  /* 0x0000000704287c10 */ /* 0x000fc6000ff1e0ff */
[----:B------:R-:W-:Y:S01]  /*5ee0*/  STG.E.128 [R6.64+0x80], R12 ;  /* 0x0000800c06007986 */ /* 0x000fe2000c101d0a */
[----:B------:R-:W-:-:S03]  /*5ef0*/  IADD3.X R41, R5, UR5, RZ, P0, !PT ;  /* 0x0000000505297c10 */ /* 0x000fc600087fe4ff */
[----:B------:R-:W-:Y:S04]  /*5f00*/  STG.E.128 [R4.64], R24 ;  /* 0x0000001804007986 */ /* 0x000fe8000c101d0a */
[----:B-1----:R-:W-:Y:S04]  /*5f10*/  STG.E.128 [R4.64+0x80], R8 ;  /* 0x0000800804007986 */ /* 0x002fe8000c101d0a */
[----:B------:R-:W-:Y:S04]  /*5f20*/  STG.E.128 [R40.64], R20 ;  /* 0x0000001428007986 */ /* 0x000fe8000c101d0a */
[----:B------:R-:W-:Y:S01]  /*5f30*/  STG.E.128 [R40.64+0x80], R36 ;  /* 0x0000802428007986 */ /* 0x000fe2000c101d0a */
[----:B------:R-:W-:Y:S05]  /*5f40*/  EXIT ;  /* 0x000000000000794d */ /* 0x000fea0003800000 */
.L_x_458:
        /* <DEDUP_REMOVED lines=12> */
[C---:B------:R-:W-:Y:S01]  /*6010*/  LOP3.LUT P6, RZ, R7.reuse, 0x7, RZ, 0xc0, !PT ;  /* 0x0000000707ff7812 */ /* 0x040fe200078cc0ff */
[----:B------:R-:W-:Y:S01]  /*6020*/  IMAD.IADD R12, R7, 0x1, -R12 ;  /* 0x00000001070c7824 */ /* 0x000fe200078e0a0c */
[----:B------:R-:W-:Y:S01]  /*6030*/  SHF.R.S32.HI R3, RZ, 0x1f, R2 ;  /* 0x0000001fff037819 */ /* 0x000fe20000011402 */
[----:B------:R-:W-:Y:S01]  /*6040*/  IMAD R9, R9, c[0x0][0x1f0], RZ ;  /* 0x00007c0009097a24 */ /* 0x000fe200078e02ff */
[----:B------:R-:W-:Y:S01]  /*6050*/  UMOV UR7, 0x5 ;  /* 0x0000000500077882 */ /* 0x000fe20000000000 */
[----:B------:R-:W-:Y:S01]  /*6060*/  IMAD.SHL.U32 R12, R12, 0x8, RZ ;  /* 0x000000080c0c7824 */ /* 0x000fe200078e00ff */
[----:B------:R-:W-:Y:S01]  /*6070*/  USHF.L.U64.HI UR5, UR4, UR7, UR5 ;  /* 0x0000000704057299 */ /* 0x000fe20008010205 */
[----:B------:R-:W-:-:S02]  /*6080*/  IMAD R0, R14, c[0x0][0x1f4], R9 ;  /* 0x00007d000e007a24 */ /* 0x000fc400078e0209 */
[----:B------:R-:W-:Y:S01]  /*6090*/  IMAD.WIDE R172, R172, 0x40, R2 ;  /* 0x00000040acac7825 */ /* 0x000fe200078e0202 */
[--C-:B------:R-:W-:Y:S02]  /*60a0*/  SHF.R.S32.HI R13, RZ, 0x1f, R12.reuse ;  /* 0x0000001fff0d7819 */ /* 0x100fe4000001140c */
[----:B-1----:R-:W-:Y:S01]  /*60b0*/  ISETP.NE.AND P2, PT, R5, RZ, PT ;  /* 0x000000ff0500720c */ /* 0x002fe20003f45270 */
[C---:B------:R-:W-:Y:S02]  /*60c0*/  IMAD R7, R15.reuse, c[0x0][0x214], RZ ;  /* 0x000085000f077a24 */ /* 0x040fe400078e02ff */
[----:B------:R-:W-:-:S04]  /*60d0*/  IMAD.WIDE.U32 R12, R15, c[0x0][0x1e0], R12 ;  /* 0x000078000f0c7a25 */ /* 0x000fc800078e000c */
[----:B------:R-:W-:Y:S02]  /*60e0*/  IMAD.IADD R11, R10, 0x1, R13 ;  /* 0x000000010a0b7824 */ /* 0x000fe400078e020d */
[----:B------:R-:W-:-:S04]  /*60f0*/  IMAD.MOV.U32 R10, RZ, RZ, R12 ;  /* 0x000000ffff0a7224 */ /* 0x000fc800078e000c */
[----:B------:R-:W-:Y:S01]  /*6100*/  IMAD.WIDE.U32 R8, R14, c[0x0][0x1f0], R10 ;  /* 0x00007c000e087a25 */ /* 0x000fe200078e000a */
[----:B--2---:R-:W-:Y:S02]  /*6110*/  @!P2 ISETP.NE.AND P0, PT, R6, RZ, PT ;  /* 0x000000ff0600a20c */ /* 0x004fe40003f05270 */
[----:B------:R-:W-:Y:S01]  /*6120*/  IADD3 R10, R2, 0x10, RZ ;  /* 0x00000010020a7810 */ /* 0x000fe20007ffe0ff */
[----:B------:R-:W-:Y:S02]  /*6130*/  IMAD.IADD R9, R0, 0x1, R9 ;  /* 0x0000000100097824 */ /* 0x000fe400078e0209 */
[----:B------:R-:W-:Y:S02]  /*6140*/  IMAD R0, R173, c[0x0][0x1e8], RZ ;  /* 0x00007a00ad007a24 */ /* 0x000fe400078e02ff */
[----:B------:R-:W-:Y:S02]  /*6150*/  @P2 IMAD.MOV.U32 R4, RZ, RZ, c[0x0][0x210] ;  /* 0x00008400ff042624 */ /* 0x000fe400078e00ff */
[----:B------:R-:W-:-:S02]  /*6160*/  @!P2 IMAD.MOV.U32 R3, RZ, RZ, c[0x0][0x214] ;  /* 0x00008500ff03a624 */ /* 0x000fc400078e00ff */
[----:B------:R-:W-:Y:S02]  /*6170*/  IMAD R0, R172, c[0x0][0x1ec], R0 ;  /* 0x00007b00ac007a24 */ /* 0x000fe400078e0200 */
[----:B------:R-:W-:Y:S01]  /*6180*/  @P2 IMAD R11, R4, c[0x0][0x214], RZ ;  /* 0x00008500040b2a24 */ /* 0x000fe200078e02ff */
[----:B------:R-:W-:Y:S01]  /*6190*/  @!P2 SEL R11, R3, c[0x0][0x234], !P0 ;  /* 0x00008d00030baa07 */ /* 0x000fe20004000000 */
[----:B------:R-:W-:Y:S01]  /*61a0*/  IMAD.WIDE.U32 R172, R172, c[0x0][0x1e8], R8 ;  /* 0x00007a00acac7a25 */ /* 0x000fe200078e0008 */
[----:B------:R-:W-:Y:S02]  /*61b0*/  ISETP.NE.AND P0, PT, R6, RZ, PT ;  /* 0x000000ff0600720c */ /* 0x000fe40003f05270 */
[----:B------:R-:W-:Y:S01]  /*61c0*/  IADD3 R3, -R80, c[0x0][0x214], RZ ;  /* 0x0000850050037a10 */ /* 0x000fe20007ffe1ff */
[----:B------:R-:W-:Y:S01]  /*61d0*/  IMAD.IADD R0, R0, 0x1, R173 ;  /* 0x0000000100007824 */ /* 0x000fe200078e02ad */
[----:B------:R-:W-:Y:S01]  /*61e0*/  LEA R8, P1, R172, c[0x0][0x1d0], 0x1 ;  /* 0x00007400ac087a11 */ /* 0x000fe200078208ff */
[----:B------:R-:W-:Y:S01]  /*61f0*/  @P2 IMAD.MOV.U32 R4, RZ, RZ, 0x1 ;  /* 0x00000001ff042424 */ /* 0x000fe200078e00ff */
[----:B------:R-:W-:Y:S01]  /*6200*/  ISETP.EQ.AND P0, PT, R5, RZ, P0 ;  /* 0x000000ff0500720c */ /* 0x000fe20000702270 */
[----:B------:R-:W-:Y:S01]  /*6210*/  @!P2 IMAD R4, R11, c[0x0][0x1c0], RZ ;  /* 0x000070000b04aa24 */ /* 0x000fe200078e02ff */
[----:B------:R-:W-:Y:S01]  /*6220*/  LEA.HI.X R9, R172, c[0x0][0x1d4], R0, 0x1, P1 ;  /* 0x00007500ac097a11 */ /* 0x000fe200008f0c00 */
[----:B------:R-:W-:Y:S01]  /*6230*/  @P2 IMAD.MOV.U32 R5, RZ, RZ, c[0x0][0x210] ;  /* 0x00008400ff052624 */ /* 0x000fe200078e00ff */
[-C--:B------:R-:W-:Y:S01]  /*6240*/  ISETP.GE.OR P5, PT, R2, R3.reuse, P6 ;  /* 0x000000030200720c */ /* 0x080fe200037a6670 */
[----:B------:R-:W-:Y:S01]  /*6250*/  IMAD R4, R15, R4, RZ ;  /* 0x000000040f047224 */ /* 0x000fe200078e02ff */
[----:B------:R-:W-:Y:S01]  /*6260*/  IADD3 R20, P1, R8, UR6, RZ ;  /* 0x0000000608147c10 */ /* 0x000fe2000ff3e0ff */
[----:B------:R-:W-:Y:S01]  /*6270*/  STG.E.128 [R8.64], RZ ;  /* 0x000000ff08007986 */ /* 0x000fe2000c101d0a */
[----:B------:R-:W-:Y:S01]  /*6280*/  @!P2 IMAD.MOV.U32 R5, RZ, RZ, 0x1 ;  /* 0x00000001ff05a424 */ /* 0x000fe200078e00ff */
[----:B------:R-:W-:-:S02]  /*6290*/  ISETP.GE.OR P4, PT, R10, R3, P6 ;  /* 0x000000030a00720c */ /* 0x000fc40003786670 */
[----:B------:R1:W-:Y:S01]  /*62a0*/  STG.E.128 [R8.64+0x80], RZ ;  /* 0x000080ff08007986 */ /* 0x0003e2000c101d0a */
[----:B------:R-:W-:Y:S01]  /*62b0*/  SEL R4, R4, RZ, !P0 ;  /* 0x000000ff04047207 */ /* 0x000fe20004000000 */
[----:B------:R-:W-:Y:S01]  /*62c0*/  IMAD R80, R80, R5, RZ ;  /* 0x0000000550507224 */ /* 0x000fe200078e02ff */
[----:B------:R-:W-:Y:S02]  /*62d0*/  SHF.R.S32.HI R0, RZ, 0x1f, R7 ;  /* 0x0000001fff007819 */ /* 0x000fe40000011407 */
[----:B------:R-:W-:Y:S01]  /*62e0*/  SEL R7, R7, RZ, P0 ;  /* 0x000000ff07077207 */ /* 0x000fe20000000000 */
[----:B------:R-:W-:Y:S01]  /*62f0*/  IMAD R6, R14, R11, R4 ;  /* 0x0000000b0e067224 */ /* 0x000fe200078e0204 */
[----:B------:R-:W-:Y:S01]  /*6300*/  IADD3.X R21, R9, UR5, RZ, P1, !PT ;  /* 0x0000000509157c10 */ /* 0x000fe20008ffe4ff */
[----:B------:R-:W-:Y:S01]  /*6310*/  @!P5 IMAD R15, R2, R5, RZ ;  /* 0x00000005020fd224 */ /* 0x000fe200078e02ff */
[----:B------:R-:W-:Y:S02]  /*6320*/  SEL R0, R0, RZ, P0 ;  /* 0x000000ff00007207 */ /* 0x000fe40000000000 */
[----:B------:R-:W-:Y:S01]  /*6330*/  IADD3 R4, P2, P1, R80, R7, R6 ;  /* 0x0000000750047210 */ /* 0x000fe2000795e006 */
[----:B------:R-:W-:Y:S01]  /*6340*/  @!P4 IMAD R13, R10, R5, RZ ;  /* 0x000000050a0dc224 */ /* 0x000fe200078e02ff */
[----:B------:R-:W-:Y:S01]  /*6350*/  SHF.R.S32.HI R7, RZ, 0x1f, R80 ;  /* 0x0000001fff077819 */ /* 0x000fe20000011450 */
[----:B------:R-:W-:Y:S01]  /*6360*/  STG.E.128 [R20.64], RZ ;  /* 0x000000ff14007986 */ /* 0x000fe2000c101d0a */
[----:B------:R-:W-:-:S02]  /*6370*/  SHF.R.S32.HI R6, RZ, 0x1f, R6 ;  /* 0x0000001fff067819 */ /* 0x000fc40000011406 */
[----:B------:R-:W-:Y:S01]  /*6380*/  IADD3 R18, P0, R20, UR6, RZ ;  /* 0x0000000614127c10 */ /* 0x000fe2000ff1e0ff */
[----:B------:R-:W-:Y:S01]  /*6390*/  STG.E.128 [R20.64+0x80], RZ ;  /* 0x000080ff14007986 */ /* 0x000fe2000c101d0a */
[----:B------:R-:W-:Y:S02]  /*63a0*/  IADD3.X R0, R7, R0, R6, P2, P1 ;  /* 0x0000000007007210 */ /* 0x000fe400017e2406 */
[----:B------:R-:W-:Y:S02]  /*63b0*/  IADD3.X R19, R21, UR5, RZ, P0, !PT ;  /* 0x0000000515137c10 */ /* 0x000fe400087fe4ff */
[----:B------:R-:W-:Y:S02]  /*63c0*/  @!P5 IADD3 R7, P2, R15, R4, RZ ;  /* 0x000000040f07d210 */ /* 0x000fe40007f5e0ff */
[----:B-1----:R-:W-:Y:S01]  /*63d0*/  IADD3 R8, R2, 0x20, RZ ;  /* 0x0000002002087810 */ /* 0x002fe20007ffe0ff */
[----:B------:R-:W-:Y:S01]  /*63e0*/  STG.E.128 [R18.64], RZ ;  /* 0x000000ff12007986 */ /* 0x000fe2000c101d0a */
[----:B------:R-:W-:-:S02]  /*63f0*/  IADD3 R16, P0, R18, UR6, RZ ;  /* 0x0000000612107c10 */ /* 0x000fc4000ff1e0ff */
[-C--:B------:R-:W-:Y:S01]  /*6400*/  ISETP.GE.OR P3, PT, R8, R3.reuse, P6 ;  /* 0x000000030800720c */ /* 0x080fe20003766670 */
[----:B------:R1:W-:Y:S01]  /*6410*/  STG.E.128 [R18.64+0x80], RZ ;  /* 0x000080ff12007986 */ /* 0x0003e2000c101d0a */
[----:B------:R-:W-:Y:S02]  /*6420*/  @!P5 LEA.HI.X.SX32 R6, R15, R0, 0x1, P2 ;  /* 0x000000000f06d211 */ /* 0x000fe400010f0eff */
[----:B------:R-:W-:Y:S02]  /*6430*/  IADD3.X R17, R19, UR5, RZ, P0, !PT ;  /* 0x0000000513117c10 */ /* 0x000fe400087fe4ff */
[C---:B------:R-:W-:Y:S02]  /*6440*/  @!P5 LEA R14, P2, R7.reuse, c[0x0][0x200], 0x2 ;  /* 0x00008000070eda11 */ /* 0x040fe400078410ff */
[----:B------:R-:W-:Y:S01]  /*6450*/  IADD3 R2, R2, 0x30, RZ ;  /* 0x0000003002027810 */ /* 0x000fe20007ffe0ff */
[----:B------:R2:W-:Y:S01]  /*6460*/  STG.E.128 [R16.64], RZ ;  /* 0x000000ff10007986 */ /* 0x0005e2000c101d0a */
[----:B------:R-:W-:Y:S01]  /*6470*/  @!P5 LEA.HI.X R15, R7, c[0x0][0x204], R6, 0x2, P2 ;  /* 0x00008100070fda11 */ /* 0x000fe200010f1406 */
[----:B------:R-:W-:Y:S01]  /*6480*/  @!P5 IMAD.MOV.U32 R7, RZ, RZ, 0x7f800000 ;  /* 0x7f800000ff07d424 */ /* 0x000fe200078e00ff */
[----:B------:R-:W-:Y:S01]  /*6490*/  ISETP.GE.OR P6, PT, R2, R3, P6 ;  /* 0x000000030200720c */ /* 0x000fe200037c6670 */
[----:B------:R-:W-:Y:S01]  /*64a0*/  @!P3 IMAD R11, R8, R5, RZ ;  /* 0x00000005080bb224 */ /* 0x000fe200078e02ff */
[-C--:B------:R-:W-:Y:S01]  /*64b0*/  @!P4 IADD3 R8, P1, R13, R4.reuse, RZ ;  /* 0x000000040d08c210 */ /* 0x080fe20007f3e0ff */
[----:B------:R2:W-:Y:S03]  /*64c0*/  STG.E.128 [R16.64+0x80], RZ ;  /* 0x000080ff10007986 */ /* 0x0005e6000c101d0a */
[----:B------:R-:W-:Y:S01]  /*64d0*/  @!P3 IADD3 R9, P0, R11, R4, RZ ;  /* 0x000000040b09b210 */ /* 0x000fe20007f1e0ff */
[----:B------:R2:W-:Y:S01]  /*64e0*/  @!P5 STG.E [R14.64], R7 ;  /* 0x000000070e00d986 */ /* 0x0005e2000c10190a */
[----:B------:R-:W-:-:S02]  /*64f0*/  @!P4 LEA.HI.X.SX32 R13, R13, R0, 0x1, P1 ;  /* 0x000000000d0dc211 */ /* 0x000fc400008f0eff */
[----:B------:R-:W-:Y:S02]  /*6500*/  @!P3 LEA.HI.X.SX32 R6, R11, R0, 0x1, P0 ;  /* 0x000000000b06b211 */ /* 0x000fe400000f0eff */
[C---:B------:R-:W-:Y:S02]  /*6510*/  @!P4 LEA R12, P1, R8.reuse, c[0x0][0x200], 0x2 ;  /* 0x00008000080cca11 */ /* 0x040fe400078210ff */
[C---:B------:R-:W-:Y:S01]  /*6520*/  @!P3 LEA R10, P0, R9.reuse, c[0x0][0x200], 0x2 ;  /* 0x00008000090aba11 */ /* 0x040fe200078010ff */
[----:B-1----:R-:W-:Y:S01]  /*6530*/  @!P4 IMAD.MOV.U32 R19, RZ, RZ, 0x7f800000 ;  /* 0x7f800000ff13c424 */ /* 0x002fe200078e00ff */
[----:B------:R-:W-:Y:S02]  /*6540*/  @!P4 LEA.HI.X R13, R8, c[0x0][0x204], R13, 0x2, P1 ;  /* 0x00008100080dca11 */ /* 0x000fe400008f140d */
[----:B------:R-:W-:Y:S01]  /*6550*/  @!P3 LEA.HI.X R11, R9, c[0x0][0x204], R6, 0x2, P0 ;  /* 0x00008100090bba11 */ /* 0x000fe200000f1406 */
[----:B------:R-:W-:Y:S02]  /*6560*/  @!P3 IMAD.MOV.U32 R9, RZ, RZ, 0x7f800000 ;  /* 0x7f800000ff09b424 */ /* 0x000fe400078e00ff */
[----:B------:R2:W-:Y:S04]  /*6570*/  @!P4 STG.E [R12.64], R19 ;  /* 0x000000130c00c986 */ /* 0x0005e8000c10190a */
[----:B------:R2:W-:Y:S01]  /*6580*/  @!P3 STG.E [R10.64], R9 ;  /* 0x000000090a00b986 */ /* 0x0005e2000c10190a */
        /* <DEDUP_REMOVED lines=9> */
.L_x_466:
        /* <DEDUP_REMOVED lines=14> */
.L_x_1400:


//--------------------- .text._ZN5flash16flash_fwd_kernelI23Flash_fwd_kernel_traitsILi128ELi64ELi64ELi4ELb0ELb0EN7cutlass10bfloat16_tE19Flash_kernel_traitsILi128ELi64ELi64ELi4ES3_EELb0ELb1ELb0ELb0ELb1ELb1ELb1ELb0EEEvNS_16Flash_fwd_paramsE --------------------------
	.section	.text._ZN5flash16flash_fwd_kernelI23Flash_fwd_kernel_traitsILi128ELi64ELi64ELi4ELb0ELb0EN7cutlass10bfloat16_tE19Flash_kernel_traitsILi128ELi64ELi64ELi4ES3_EELb0ELb1ELb0ELb0ELb1ELb1ELb1ELb0EEEvNS_16Flash_fwd_paramsE,"ax",@progbits
	.sectioninfo	@"SHI_REGISTERS=200"
	.align	128
        .global         _ZN5flash16flash_fwd_kernelI23Flash_fwd_kernel_traitsILi128ELi64ELi64ELi4ELb0ELb0EN7cutlass10bfloat16_tE19Flash_kernel_traitsILi128ELi64ELi64ELi4ES3_EELb0ELb1ELb0ELb0ELb1ELb1ELb1ELb0EEEvNS_16Flash_fwd_paramsE
        .type           _ZN5flash16flash_fwd_kernelI23Flash_fwd_kernel_traitsILi128ELi64ELi64ELi4ELb0ELb0EN7cutlass10bfloat16_tE19Flash_kernel_traitsILi128ELi64ELi64ELi4ES3_EELb0ELb1ELb0ELb0ELb1ELb1ELb1ELb0EEEvNS_16Flash_fwd_paramsE,@function
        .size           _ZN5flash16flash_fwd_kernelI23Flash_fwd_kernel_traitsILi128ELi64ELi64ELi4ELb0ELb0EN7cutlass10bfloat16_tE19Flash_kernel_traitsILi128ELi64ELi64ELi4ES3_EELb0ELb1ELb0ELb0ELb1ELb1ELb1ELb0EEEvNS_16Flash_fwd_paramsE,(.L_x_1401 - _ZN5flash16flash_fwd_kernelI23Flash_fwd_kernel_traitsILi128ELi64ELi64ELi4ELb0ELb0EN7cutlass10bfloat16_tE19Flash_kernel_traitsILi128ELi64ELi64ELi4ES3_EELb0ELb1ELb0ELb0ELb1ELb1ELb1ELb0EEEvNS_16Flash_fwd_paramsE)
        .other          _ZN5flash16flash_fwd_kernelI23Flash_fwd_kernel_traitsILi128ELi64ELi64ELi4ELb0ELb0EN7cutlass10bfloat16_tE19Flash_kernel_traitsILi128ELi64ELi64ELi4ES3_EELb0ELb1ELb0ELb0ELb1ELb1ELb1ELb0EEEvNS_16Flash_fwd_paramsE,@"STO_CUDA_ENTRY STV_DEFAULT"
_ZN5flash16flash_fwd_kernelI23Flash_fwd_kernel_traitsILi128ELi64ELi64ELi4ELb0ELb0EN7cutlass10bfloat16_tE19Flash_kernel_traitsILi128ELi64ELi64ELi4ES3_EELb0ELb1ELb0ELb0ELb1ELb1ELb1ELb0EEEvNS_16Flash_fwd_paramsE:
.text._ZN5flash16flash_fwd_kernelI23Flash_fwd_kernel_traitsILi128ELi64ELi64ELi4ELb0ELb0EN7cutlass10bfloat16_tE19Flash_kernel_traitsILi128ELi64ELi64ELi4ES3_EELb0ELb1ELb0ELb0ELb1ELb1ELb1ELb0EEEvNS_16Flash_fwd_paramsE:
        /* <DEDUP_REMOVED lines=43> */
[----:B------:R-:W-:Y:S01]  /*02b0*/  IABS R20, R14 ;  /* 0x0000000e00147213 */ /* 0x000fe20000000000 */
[----:B------:R-:W-:Y:S01]  /*02c0*/  UMOV UR6, 0x5 ;  /* 0x0000000500067882 */ /* 0x000fe20000000000 */
[----:B------:R-:W-:Y:S01]  /*02d0*/  LEA.HI R16, R30, R7, RZ, 0x3 ;  /* 0x000000071e107211 */ /* 0x000fe200078f18ff */
[----:B------:R-:W-:Y:S01]  /*02e0*/  USHF.L.U64.HI UR12, UR4, UR6, UR5 ;  /* 0x00000006040c7299 */ /* 0x000fe20008010205 */
[----:B------:R-:W-:Y:S01]  /*02f0*/  ISETP.NE.AND P2, PT, RZ, c[0x0][0x1c8], PT ;  /* 0x00007200ff007a0c */ /* 0x000fe20003f45270 */
        /* <DEDUP_REMOVED lines=9> */
[----:B------:R-:W-:Y:S01]  /*0390*/  LEA.HI R0, R30, R7, RZ, 0x4 ;  /* 0x000000071e007211 */ /* 0x000fe200078f20ff */
[----:B-1----:R-:W1:Y:S01]  /*03a0*/  MUFU.RCP R18, R2 ;  /* 0x0000000200127308 */ /* 0x002e620000001000 */
[----:B------:R-:W-:Y:S01]  /*03b0*/  LOP3.LUT R9, R9, 0x1c0, RZ, 0xc0, !PT ;  /* 0x000001c009097812 */ /* 0x000fe200078ec0ff */
[----:B------:R-:W-:Y:S01]  /*03c0*/  IMAD.SHL.U32 R162, R5, 0x8, RZ ;  /* 0x0000000805a27824 */ /* 0x000fe200078e00ff */
[----:B------:R-:W-:Y:S01]  /*03d0*/  SHF.R.S32.HI R11, RZ, 0x4, R0 ;  /* 0x00000004ff0b7819 */ /* 0x000fe20000011400 */
[----:B------:R-:W-:Y:S01]  /*03e0*/  IMAD.WIDE R164, R164, 0x40, R12 ;  /* 0x00000040a4a47825 */ /* 0x000fe200078e020c */
[----:B------:R-:W-:Y:S01]  /*03f0*/  SHF.R.U32.HI R152, RZ, 0x3, R9 ;  /* 0x00000003ff987819 */ /* 0x000fe20000011609 */
[----:B------:R-:W-:Y:S01]  /*0400*/  USHF.L.U32 UR8, UR4, 0x6, URZ ;  /* 0x0000000604087899 */ /* 0x000fe2000800063f */
[----:B------:R-:W-:Y:S01]  /*0410*/  LOP3.LUT R3, R9, 0x38, R162, 0xf8, !PT ;  /* 0x0000003809037812 */ /* 0x000fe200078ef8a2 */
[----:B------:R-:W-:Y:S01]  /*0420*/  USHF.L.U32 UR9, UR4, 0x5, URZ ;  /* 0x0000000504097899 */ /* 0x000fe2000800063f */
[----:B------:R-:W-:-:S02]  /*0430*/  LEA.HI R4, R0, R11, RZ, 0x1 ;  /* 0x0000000b00047211 */ /* 0x000fc400078f08ff */
[----:B------:R-:W-:Y:S02]  /*0440*/  LOP3.LUT R152, R3, R152, RZ, 0x3c, !PT ;  /* 0x0000009803987212 */ /* 0x000fe400078e3cff */
[----:B------:R-:W-:Y:S02]  /*0450*/  LOP3.LUT R0, R0, 0xfffffff0, RZ, 0xc0, !PT ;  /* 0xfffffff000007812 */ /* 0x000fe400078ec0ff */
[----:B------:R-:W-:Y:S02]  /*0460*/  LEA.HI.X.SX32 R10, R17, R13, 0x1, P0 ;  /* 0x0000000d110a7211 */ /* 0x000fe400000f0eff */
[----:B-1----:R-:W-:Y:S02]  /*0470*/  IADD3 R18, R18, 0xffffffe, RZ ;  /* 0x0ffffffe12127810 */ /* 0x002fe40007ffe0ff */
[----:B------:R-:W-:Y:S02]  /*0480*/  LOP3.LUT R4, R4, 0xfffffffe, RZ, 0xc0, !PT ;  /* 0xfffffffe04047812 */ /* 0x000fe400078ec0ff */
[----:B------:R-:W1:Y:S01]  /*0490*/  F2I.FTZ.U32.TRUNC.NTZ R19, R18 ;  /* 0x0000001200137305 */ /* 0x000e62000021f000 */
[----:B------:R-:W-:-:S02]  /*04a0*/  LOP3.LUT R2, R14, c[0x0][0x1c8], RZ, 0x3c, !PT ;  /* 0x000072000e027a12 */ /* 0x000fc400078e3cff */
[----:B------:R-:W-:Y:S01]  /*04b0*/  IMAD.IADD R4, R11, 0x1, -R4 ;  /* 0x000000010b047824 */ /* 0x000fe200078e0a04 */
[----:B------:R-:W-:Y:S02]  /*04c0*/  SHF.R.S32.HI R13, RZ, 0x1f, R15 ;  /* 0x0000001fff0d7819 */ /* 0x000fe4000001140f */
[--C-:B------:R-:W-:Y:S02]  /*04d0*/  SHF.R.S32.HI R163, RZ, 0x1f, R162.reuse ;  /* 0x0000001fffa37819 */ /* 0x100fe400000114a2 */
[----:B------:R-:W-:Y:S01]  /*04e0*/  ISETP.GE.AND P1, PT, R2, RZ, PT ;  /* 0x000000ff0200720c */ /* 0x000fe20003f26270 */
[----:B------:R-:W-:Y:S01]  /*04f0*/  IMAD R2, R13, c[0x0][0x178], RZ ;  /* 0x00005e000d027a24 */ /* 0x000fe200078e02ff */
[-C--:B------:R-:W-:Y:S01]  /*0500*/  LEA.HI R9, R30, R7.reuse, RZ, 0x6 ;  /* 0x000000071e097211 */ /* 0x080fe200078f30ff */
[----:B------:R-:W-:Y:S01]  /*0510*/  IMAD.WIDE.U32 R24, R23, c[0x0][0x198], R162 ;  /* 0x0000660017187a25 */ /* 0x000fe200078e00a2 */
[----:B------:R-:W-:Y:S02]  /*0520*/  SHF.R.S32.HI R12, RZ, 0x1f, R14 ;  /* 0x0000001fff0c7819 */ /* 0x000fe4000001140e */
[----:B------:R-:W-:Y:S01]  /*0530*/  IADD3 R29, R28, -0x1, RZ ;  /* 0xffffffff1c1d7810 */ /* 0x000fe20007ffe0ff */
[----:B------:R-:W-:Y:S01]  /*0540*/  IMAD R2, R15, c[0x0][0x17c], R2 ;  /* 0x00005f000f027a24 */ /* 0x000fe200078e0202 */
[----:B------:R-:W-:Y:S01]  /*0550*/  LEA.HI R30, R30, R7, RZ, 0x5 ;  /* 0x000000071e1e7211 */ /* 0x000fe200078f28ff */
[----:B-1----:R-:W-:-:S02]  /*0560*/  IMAD.MOV R3, RZ, RZ, -R19 ;  /* 0x000000ffff037224 */ /* 0x002fc400078e0a13 */
[----:B------:R-:W-:Y:S01]  /*0570*/  IMAD.MOV.U32 R18, RZ, RZ, RZ ;  /* 0x000000ffff127224 */ /* 0x000fe200078e00ff */
[--C-:B------:R-:W-:Y:S01]  /*0580*/  SHF.R.S32.HI R31, RZ, 0x5, R30.reuse ;  /* 0x00000005ff1f7819 */ /* 0x100fe2000001141e */
[----:B------:R-:W-:Y:S01]  /*0590*/  IMAD R3, R3, R8, RZ ;  /* 0x0000000803037224 */ /* 0x000fe200078e02ff */
[----:B------:R-:W-:Y:S01]  /*05a0*/  SHF.R.S32.HI R160, RZ, 0x1f, R30 ;  /* 0x0000001fffa07819 */ /* 0x000fe2000001141e */
[----:B------:R-:W-:-:S03]  /*05b0*/  IMAD.WIDE.U32 R26, R15, c[0x0][0x178], R162 ;  /* 0x00005e000f1a7a25 */ /* 0x000fc600078e00a2 */
[----:B------:R-:W-:Y:S01]  /*05c0*/  LEA.HI R160, R160, R31, RZ, 0x2 ;  /* 0x0000001fa0a07211 */ /* 0x000fe200078f10ff */
[----:B------:R-:W-:-:S03]  /*05d0*/  IMAD.HI.U32 R17, R19, R3, R18 ;  /* 0x0000000313117227 */ /* 0x000fc600078e0012 */
[----:B------:R-:W-:Y:S01]  /*05e0*/  LOP3.LUT R160, R160, 0xfffffffc, RZ, 0xc0, !PT ;  /* 0xfffffffca0a07812 */ /* 0x000fe200078ec0ff */
[----:B------:R-:W-:Y:S02]  /*05f0*/  IMAD.IADD R19, R7, 0x1, -R0 ;  /* 0x0000000107137824 */ /* 0x000fe400078e0a00 */
[C---:B------:R-:W-:Y:S02]  /*0600*/  IMAD R0, R10.reuse, c[0x0][0x198], RZ ;  /* 0x000066000a007a24 */ /* 0x040fe400078e02ff */
[----:B------:R-:W-:Y:S01]  /*0610*/  IMAD R10, R10, c[0x0][0x1a0], RZ ;  /* 0x000068000a0a7a24 */ /* 0x000fe200078e02ff */
[----:B------:R-:W-:Y:S01]  /*0620*/  SHF.R.S32.HI R18, RZ, 0x1f, R19 ;  /* 0x0000001fff127819 */ /* 0x000fe20000011413 */
[----:B------:R-:W-:Y:S02]  /*0630*/  IMAD R11, R23, c[0x0][0x19c], R0 ;  /* 0x00006700170b7a24 */ /* 0x000fe400078e0200 */
[----:B------:R-:W-:Y:S01]  /*0640*/  IMAD.HI.U32 R0, R17, R20, RZ ;  /* 0x0000001411007227 */ /* 0x000fe200078e00ff */
[----:B------:R-:W-:-:S03]  /*0650*/  LEA.HI R3, R18, R19, RZ, 0x3 ;  /* 0x0000001312037211 */ /* 0x000fc600078f18ff */
[----:B------:R-:W-:Y:S01]  /*0660*/  IMAD.MOV R17, RZ, RZ, -R0 ;  /* 0x000000ffff117224 */ /* 0x000fe200078e0a00 */
[----:B------:R-:W-:Y:S01]  /*0670*/  LOP3.LUT R18, R3, 0xfffffff8, RZ, 0xc0, !PT ;  /* 0xfffffff803127812 */ /* 0x000fe200078ec0ff */
[C---:B------:R-:W-:Y:S02]  /*0680*/  IMAD R10, R23.reuse, c[0x0][0x1a4], R10 ;  /* 0x00006900170a7a24 */ /* 0x040fe400078e020a */
[----:B------:R-:W-:Y:S02]  /*0690*/  IMAD R17, R8, R17, R20 ;  /* 0x0000001108117224 */ /* 0x000fe400078e0214 */
[----:B------:R-:W-:-:S03]  /*06a0*/  IMAD.WIDE.U32 R22, R23, c[0x0][0x1a0], R162 ;  /* 0x0000680017167a25 */ /* 0x000fc600078e00a2 */
[----:B------:R-:W-:Y:S01]  /*06b0*/  ISETP.GT.U32.AND P0, PT, R8, R17, PT ;  /* 0x000000110800720c */ /* 0x000fe20003f04070 */
[----:B------:R-:W-:Y:S02]  /*06c0*/  IMAD.SHL.U32 R9, R9, 0x8, RZ ;  /* 0x0000000809097824 */ /* 0x000fe400078e00ff */
[----:B------:R-:W-:Y:S02]  /*06d0*/  IMAD.IADD R23, R23, 0x1, R10 ;  /* 0x0000000117177824 */ /* 0x000fe400078e020a */
[----:B------:R-:W-:Y:S01]  /*06e0*/  IMAD.IADD R27, R27, 0x1, R2 ;  /* 0x000000011b1b7824 */ /* 0x000fe200078e0202 */
[----:B------:R-:W-:Y:S01]  /*06f0*/  LOP3.LUT R152, R152, 0x7ffffe00, R9, 0xf8, !PT ;  /* 0x7ffffe0098987812 */ /* 0x000fe200078ef809 */
[----:B------:R-:W-:Y:S02]  /*0700*/  IMAD.IADD R25, R25, 0x1, R11 ;  /* 0x0000000119197824 */ /* 0x000fe400078e020b */
[----:B------:R-:W-:Y:S02]  /*0710*/  IMAD R10, R13, c[0x0][0x180], RZ ;  /* 0x000060000d0a7a24 */ /* 0x000fe400078e02ff */
[----:B------:R-:W-:-:S02]  /*0720*/  IMAD.IADD R2, R19, 0x1, -R18 ;  /* 0x0000000113027824 */ /* 0x000fc400078e0a12 */
[----:B------:R-:W-:Y:S01]  /*0730*/  @!P0 IMAD.IADD R17, R17, 0x1, -R8 ;  /* 0x0000000111118824 */ /* 0x000fe200078e0a08 */
[----:B------:R-:W-:Y:S01]  /*0740*/  @!P0 IADD3 R0, R0, 0x1, RZ ;  /* 0x0000000100008810 */ /* 0x000fe20007ffe0ff */
[----:B------:R-:W-:Y:S02]  /*0750*/  IMAD R19, R12, c[0x0][0x1a8], RZ ;  /* 0x00006a000c137a24 */ /* 0x000fe400078e02ff */
[----:B------:R-:W-:Y:S01]  /*0760*/  IMAD.SHL.U32 R9, R5, 0x40, RZ ;  /* 0x0000004005097824 */ /* 0x000fe200078e00ff */
[----:B------:R-:W-:Y:S01]  /*0770*/  ISETP.GE.U32.AND P3, PT, R17, R8, PT ;  /* 0x000000081100720c */ /* 0x000fe20003f66070 */
[C---:B------:R-:W-:Y:S02]  /*0780*/  IMAD R10, R15.reuse, c[0x0][0x184], R10 ;  /* 0x000061000f0a7a24 */ /* 0x040fe400078e020a */
[----:B------:R-:W-:Y:S01]  /*0790*/  IMAD.WIDE.U32 R156, R15, c[0x0][0x180], R24 ;  /* 0x000060000f9c7a25 */ /* 0x000fe200078e0018 */
[----:B------:R-:W-:-:S03]  /*07a0*/  LOP3.LUT R9, R9, 0x1c0, RZ, 0xc0, !PT ;  /* 0x000001c009097812 */ /* 0x000fc600078ec0ff */
[C---:B------:R-:W-:Y:S01]  /*07b0*/  IMAD R19, R14.reuse, c[0x0][0x1ac], R19 ;  /* 0x00006b000e137a24 */ /* 0x040fe200078e0213 */
[----:B------:R-:W-:Y:S01]  /*07c0*/  LOP3.LUT R16, R9, 0x8, R16, 0xf8, !PT ;  /* 0x0000000809107812 */ /* 0x000fe200078ef810 */
[----:B------:R-:W-:Y:S01]  /*07d0*/  IMAD.WIDE.U32 R26, R14, c[0x0][0x1a8], R26 ;  /* 0x00006a000e1a7a25 */ /* 0x000fe200078e001a */
[----:B------:R-:W-:-:S03]  /*07e0*/  SHF.R.U32.HI R9, RZ, 0x3, R9 ;  /* 0x00000003ff097819 */ /* 0x000fc60000011609 */
[----:B------:R-:W-:Y:S01]  /*07f0*/  @P3 IADD3 R0, R0, 0x1, RZ ;  /* 0x0000000100003810 */ /* 0x000fe20007ffe0ff */
[----:B------:R-:W-:Y:S01]  /*0800*/  IMAD.IADD R157, R157, 0x1, R10 ;  /* 0x000000019d9d7824 */ /* 0x000fe200078e020a */
[----:B------:R-:W-:Y:S01]  /*0810*/  LOP3.LUT R9, R16, R9, RZ, 0x3c, !PT ;  /* 0x0000000910097212 */ /* 0x000fe200078e3cff */
[----:B------:R-:W-:Y:S02]  /*0820*/  IMAD.IADD R27, R27, 0x1, R19 ;  /* 0x000000011b1b7824 */ /* 0x000fe400078e0213 */
[----:B------:R-:W-:Y:S01]  /*0830*/  IMAD.MOV.U32 R10, RZ, RZ, R0 ;  /* 0x000000ffff0a7224 */ /* 0x000fe200078e0000 */
[----:B------:R-:W-:Y:S01]  /*0840*/  SHF.R.S32.HI R0, RZ, 0x1f, R29 ;  /* 0x0000001fff007819 */ /* 0x000fe2000001141d */
[----:B------:R-:W-:Y:S02]  /*0850*/  IMAD R11, R165, c[0x0][0x190], RZ ;  /* 0x00006400a50b7a24 */ /* 0x000fe400078e02ff */
[----:B------:R-:W-:Y:S01]  /*0860*/  @!P1 IMAD.MOV R10, RZ, RZ, -R10 ;  /* 0x000000ffff0a9224 */ /* 0x000fe200078e0a0a */
[----:B------:R-:W-:Y:S01]  /*0870*/  @!P2 LOP3.LUT R10, RZ, c[0x0][0x1c8], RZ, 0x33, !PT ;  /* 0x00007200ff0aaa12 */ /* 0x000fe200078e33ff */
[----:B------:R-:W-:-:S02]  /*0880*/  IMAD R11, R164, c[0x0][0x194], R11 ;  /* 0x00006500a40b7a24 */ /* 0x000fc400078e020b */
        /* <DEDUP_REMOVED lines=10> */
[----:B------:R-:W-:Y:S02]  /*0930*/  IMAD R159, R151, c[0x0][0x1b0], RZ ;  /* 0x00006c00979f7a24 */ /* 0x000fe400078e02ff */
[----:B------:R-:W-:Y:S01]  /*0940*/  IMAD.WIDE.U32 R156, R10, c[0x0][0x1b0], R156 ;  /* 0x00006c000a9c7a25 */ /* 0x000fe200078e009c */
[----:B------:R-:W-:Y:S02]  /*0950*/  IADD3.X R13, R17, UR12, RZ, P0, !PT ;  /* 0x0000000c110d7c10 */ /* 0x000fe400087fe4ff */
[----:B------:R-:W-:Y:S01]  /*0960*/  IADD3 R14, P0, R12, UR13, RZ ;  /* 0x0000000d0c0e7c10 */ /* 0x000fe2000ff1e0ff */
[----:B------:R-:W-:Y:S02]  /*0970*/  IMAD R159, R10, c[0x0][0x1b4], R159 ;  /* 0x00006d000a9f7a24 */ /* 0x000fe400078e029f */
[----:B------:R-:W-:Y:S01]  /*0980*/  IMAD.SHL.U32 R152, R152, 0x2, RZ ;  /* 0x0000000298987824 */ /* 0x000fe200078e00ff */
[----:B------:R-:W-:Y:S01]  /*0990*/  IADD3.X R15, R13, UR12, RZ, P0, !PT ;  /* 0x0000000c0d0f7c10 */ /* 0x000fe200087fe4ff */
[----:B------:R-:W-:-:S02]  /*09a0*/  IMAD R11, R29, UR7, RZ ;  /* 0x000000071d0b7c24 */ /* 0x000fc4000f8e02ff */
[----:B------:R-:W-:Y:S01]  /*09b0*/  IMAD.IADD R159, R157, 0x1, R159 ;  /* 0x000000019d9f7824 */ /* 0x000fe200078e029f */
[----:B------:R1:W-:Y:S01]  /*09c0*/  LDGSTS.E.BYPASS.LTC128B.128 [R152], [R16.64] ;  /* 0x0000000010987fae */ /* 0x0003e2000b901d4a */
[----:B------:R-:W-:Y:S02]  /*09d0*/  IMAD.MOV.U32 R158, RZ, RZ, R156 ;  /* 0x000000ffff9e7224 */ /* 0x000fe400078e009c */
        /* <DEDUP_REMOVED lines=8> */
[----:B------:R-:W-:Y:S01]  /*0a60*/  IMAD R0, R29, c[0x0][0x1a4], R0 ;  /* 0x000069001d007a24 */ /* 0x000fe200078e0200 */
[----:B------:R3:W-:Y:S01]  /*0a70*/  LDGSTS.E.BYPASS.LTC128B.128 [R152+0x1000], [R14.64] ;  /* 0x010000000e987fae */ /* 0x0007e2000b901d4a */
[----:B------:R-:W-:-:S03]  /*0a80*/  IMAD.WIDE.U32 R154, R10, c[0x0][0x1b8], R154 ;  /* 0x00006e000a9a7a25 */ /* 0x000fc600078e009a */
[----:B------:R3:W-:Y:S01]  /*0a90*/  LDGSTS.E.BYPASS.LTC128B.128 [R152+0x3000], [R14.64+0x80] ;  /* 0x030000800e987fae */ /* 0x0007e2000b901d4a */
[----:B------:R-:W-:Y:S02]  /*0aa0*/  IMAD R151, R10, c[0x0][0x1bc], R151 ;  /* 0x00006f000a977a24 */ /* 0x000fe400078e0297 */
[----:B------:R-:W-:Y:S02]  /*0ab0*/  IMAD.SHL.U32 R10, R2, 0x40, RZ ;  /* 0x00000040020a7824 */ /* 0x000fe400078e00ff */
[----:B------:R-:W-:Y:S02]  /*0ac0*/  IMAD.IADD R151, R155, 0x1, R151 ;  /* 0x000000019b977824 */ /* 0x000fe400078e0297 */
[C---:B------:R-:W-:Y:S02]  /*0ad0*/  IMAD R88, R31.reuse, 0x10, R88 ;  /* 0x000000101f587824 */ /* 0x040fe400078e0258 */
[----:B------:R-:W-:Y:S01]  /*0ae0*/  IMAD.IADD R160, R31, 0x1, -R160 ;  /* 0x000000011fa07824 */ /* 0x000fe200078e0aa0 */
[----:B-1----:R-:W-:-:S04]  /*0af0*/  IADD3 R16, P1, R14, UR13, RZ ;  /* 0x0000000d0e107c10 */ /* 0x002fc8000ff3e0ff */
[----:B------:R-:W-:Y:S01]  /*0b00*/  IADD3.X R17, R15, UR12, RZ, P1, !PT ;  /* 0x0000000c0f117c10 */ /* 0x000fe20008ffe4ff */
[----:B------:R-:W-:Y:S01]  /*0b10*/  USHF.L.U64.HI UR12, UR4, UR6, UR5 ;  /* 0x00000006040c7299 */ /* 0x000fe20008010205 */
[----:B--2---:R-:W-:-:S03]  /*0b20*/  IMAD.WIDE.U32 R12, R29, c[0x0][0x1a0], RZ ;  /* 0x000068001d0c7a25 */ /* 0x004fc600078e00ff */
[----:B------:R1:W-:Y:S01]  /*0b30*/  LDGSTS.E.BYPASS.LTC128B.128 [R152+0x1800], [R16.64] ;  /* 0x0180000010987fae */ /* 0x0003e2000b901d4a */
[----:B------:R-:W-:Y:S01]  /*0b40*/  ULDC.64 UR4, c[0x0][0x1a0] ;  /* 0x0000680000047ab9 */ /* 0x000fe20000000a00 */
[----:B------:R-:W-:Y:S02]  /*0b50*/  IMAD.IADD R0, R13, 0x1, R0 ;  /* 0x000000010d007824 */ /* 0x000fe400078e0200 */
        /* <DEDUP_REMOVED lines=33> */
[----:B-1----:R-:W-:Y:S01]  /*0d70*/  IADD3 R16, P1, R10, UR13, RZ ;  /* 0x0000000d0a107c10 */ /* 0x002fe2000ff3e0ff */
[----:B------:R-:W-:Y:S01]  /*0d80*/  IMAD.MOV.U32 R8, RZ, RZ, 0x20 ;  /* 0x00000020ff087424 */ /* 0x000fe200078e00ff */
[----:B------:R-:W-:Y:S01]  /*0d90*/  IADD3.X R11, R13, UR5, RZ, P0, !PT ;  /* 0x000000050d0b7c10 */ /* 0x000fe200087fe4ff */
[----:B------:R-:W0:Y:S01]  /*0da0*/  LDGDEPBAR ;  /* 0x00000000000079af */ /* 0x000e220000000000 */
[----:B------:R-:W-:Y:S01]  /*0db0*/  IMAD R150, R31, 0x400, R4 ;  /* 0x000004001f967824 */ /* 0x000fe200078e0204 */
[----:B--2---:R-:W-:-:S02]  /*0dc0*/  IADD3 R14, P0, R16, UR13, RZ ;  /* 0x0000000d100e7c10 */ /* 0x004fc4000ff1e0ff */
[----:B------:R-:W-:Y:S01]  /*0dd0*/  IADD3.X R17, R11, UR5, RZ, P1, !PT ;  /* 0x000000050b117c10 */ /* 0x000fe20008ffe4ff */
[----:B------:R-:W-:Y:S01]  /*0de0*/  IMAD.IADD R150, R150, 0x1, R3 ;  /* 0x0000000196967824 */ /* 0x000fe200078e0203 */
[----:B------:R-:W-:Y:S02]  /*0df0*/  LOP3.LUT P1, RZ, R2, 0x2, RZ, 0xc0, !PT ;  /* 0x0000000202ff7812 */ /* 0x000fe4000782c0ff */
[----:B------:R-:W-:Y:S01]  /*0e00*/  IADD3.X R15, R17, UR5, RZ, P0, !PT ;  /* 0x00000005110f7c10 */ /* 0x000fe200087fe4ff */
[----:B------:R-:W-:Y:S01]  /*0e10*/  IMAD.SHL.U32 R150, R150, 0x2, RZ ;  /* 0x0000000296967824 */ /* 0x000fe200078e00ff */
[----:B------:R-:W-:Y:S02]  /*0e20*/  LOP3.LUT P0, RZ, R5, 0x2, RZ, 0xc0, !PT ;  /* 0x0000000205ff7812 */ /* 0x000fe4000780c0ff */
[----:B------:R-:W-:Y:S02]  /*0e30*/  LEA R149, R0, 0x4000, 0x1 ;  /* 0x0000400000957811 */ /* 0x000fe400078e08ff */
[----:B------:R-:W-:-:S02]  /*0e40*/  SEL R0, R8, 0xffffffe0, !P1 ;  /* 0xffffffe008007807 */ /* 0x000fc40004800000 */
[----:B------:R-:W-:Y:S02]  /*0e50*/  IADD3 R147, R149, 0x20, RZ ;  /* 0x0000002095937810 */ /* 0x000fe40007ffe0ff */
[----:B------:R-:W-:Y:S01]  /*0e60*/  LOP3.LUT P1, RZ, R2, 0x4, RZ, 0xc0, !PT ;  /* 0x0000000402ff7812 */ /* 0x000fe2000782c0ff */
[----:B------:R-:W-:Y:S01]  /*0e70*/  IMAD.IADD R148, R150, 0x1, R0 ;  /* 0x0000000196947824 */ /* 0x000fe200078e0200 */
[----:B------:R-:W-:Y:S01]  /*0e80*/  LOP3.LUT R143, R3, R4, RZ, 0xfc, !PT ;  /* 0x00000004038f7212 */ /* 0x000fe200078efcff */
[----:B------:R-:W-:Y:S02]  /*0e90*/  IMAD.MOV.U32 R2, RZ, RZ, 0x40 ;  /* 0x00000040ff027424 */ /* 0x000fe400078e00ff */
[----:B------:R-:W-:Y:S01]  /*0ea0*/  @P0 IADD3 R147, R149, -0x20, RZ ;  /* 0xffffffe095930810 */ /* 0x000fe20007ffe0ff */
[----:B------:R-:W-:-:S04]  /*0eb0*/  DEPBAR.LE SB0, 0x0 ;  /* 0x000080000000791a */ /* 0x000fc80000000000 */
[----:B------:R-:W-:Y:S01]  /*0ec0*/  BAR.SYNC.DEFER_BLOCKING 0x0 ;  /* 0x0000000000007b1d */ /* 0x000fe20000010000 */
[----:B------:R-:W-:Y:S02]  /*0ed0*/  LOP3.LUT P0, RZ, R5, 0x4, RZ, 0xc0, !PT ;  /* 0x0000000405ff7812 */ /* 0x000fe4000780c0ff */
[C---:B------:R-:W-:Y:S02]  /*0ee0*/  SEL R5, R2.reuse, 0xffffffc0, !P1 ;  /* 0xffffffc002057807 */ /* 0x040fe40004800000 */
[----:B------:R-:W-:Y:S02]  /*0ef0*/  SEL R2, R2, 0xffffffc0, !P0 ;  /* 0xffffffc002027807 */ /* 0x000fe40004000000 */
[C---:B------:R-:W-:Y:S01]  /*0f00*/  IADD3 R139, R147.reuse, 0x800, RZ ;  /* 0x00000800938b7810 */ /* 0x040fe20007ffe0ff */
[--C-:B------:R-:W-:Y:S01]  /*0f10*/  IMAD.IADD R146, R150, 0x1, R5.reuse ;  /* 0x0000000196927824 */ /* 0x100fe200078e0205 */
[----:B------:R-:W-:Y:S01]  /*0f20*/  IADD3 R138, R147, 0x1000, RZ ;  /* 0x00001000938a7810 */ /* 0x000fe20007ffe0ff */
[----:B------:R-:W-:Y:S01]  /*0f30*/  IMAD.IADD R145, R149, 0x1, R2 ;  /* 0x0000000195917824 */ /* 0x000fe200078e0202 */
[C---:B------:R-:W-:Y:S01]  /*0f40*/  IADD3 R137, R147.reuse, 0x1800, RZ ;  /* 0x0000180093897810 */ /* 0x040fe20007ffe0ff */
[----:B------:R-:W-:Y:S01]  /*0f50*/  IMAD.IADD R144, R148, 0x1, R5 ;  /* 0x0000000194907824 */ /* 0x000fe200078e0205 */
[C---:B------:R-:W-:Y:S01]  /*0f60*/  IADD3 R135, R147.reuse, 0x2000, RZ ;  /* 0x0000200093877810 */ /* 0x040fe20007ffe0ff */
[----:B------:R-:W-:Y:S01]  /*0f70*/  IMAD.IADD R136, R2, 0x1, R147 ;  /* 0x0000000102887824 */ /* 0x000fe200078e0293 */
[----:B------:R-:W-:-:S02]  /*0f80*/  IADD3 R134, R147, 0x2800, RZ ;  /* 0x0000280093867810 */ /* 0x000fc40007ffe0ff */
[C---:B------:R-:W-:Y:S02]  /*0f90*/  IADD3 R133, R147.reuse, 0x3000, RZ ;  /* 0x0000300093857810 */ /* 0x040fe40007ffe0ff */
[----:B------:R-:W-:Y:S01]  /*0fa0*/  IADD3 R132, R147, 0x3800, RZ ;  /* 0x0000380093847810 */ /* 0x000fe20007ffe0ff */
        /* <DEDUP_REMOVED lines=8> */
[----:B------:R3:W-:Y:S04]  /*1030*/  LDGSTS.E.BYPASS.LTC128B.128 [R152+0xb000], [R16.64+0x80] ;  /* 0x0b00008010987fae */ /* 0x0007e8000b901d4a */
[----:B------:R1:W-:Y:S04]  /*1040*/  LDGSTS.E.BYPASS.LTC128B.128 [R152+0x9800], [R14.64] ;  /* 0x098000000e987fae */ /* 0x0003e8000b901d4a */
[----:B------:R1:W-:Y:S04]  /*1050*/  LDGSTS.E.BYPASS.LTC128B.128 [R152+0xb800], [R14.64+0x80] ;  /* 0x0b8000800e987fae */ /* 0x0003e8000b901d4a */
[----:B------:R-:W-:Y:S04]  /*1060*/  LDSM.16.M88.4 R24, [R150] ;  /* 0x000000009618783b */ /* 0x000fe80000000200 */
[----:B------:R-:W2:Y:S04]  /*1070*/  LDSM.16.M88.4 R76, [R89+0x4000] ;  /* 0x00400000594c783b */ /* 0x000ea80000000200 */
[----:B------:R-:W-:Y:S04]  /*1080*/  LDSM.16.M88.4 R64, [R148] ;  /* 0x000000009440783b */ /* 0x000fe80000000200 */
[----:B------:R-:W-:Y:S04]  /*1090*/  LDSM.16.M88.4 R68, [R147] ;  /* 0x000000009344783b */ /* 0x000fe80000000200 */
[----:B------:R-:W5:Y:S04]  /*10a0*/  LDSM.16.M88.4 R36, [R89+0x5000] ;  /* 0x005000005924783b */ /* 0x000f680000000200 */
[----:B------:R-:W5:Y:S04]  /*10b0*/  LDSM.16.M88.4 R44, [R89+0x4800] ;  /* 0x00480000592c783b */ /* 0x000f680000000200 */
[----:B-1----:R-:W1:Y:S04]  /*10c0*/  LDSM.16.M88.4 R12, [R89+0x5800] ;  /* 0x00580000590c783b */ /* 0x002e680000000200 */
[----:B----4-:R-:W-:Y:S04]  /*10d0*/  LDSM.16.M88.4 R20, [R146] ;  /* 0x000000009214783b */ /* 0x010fe80000000200 */
[----:B---3--:R-:W3:Y:S04]  /*10e0*/  LDSM.16.M88.4 R16, [R145] ;  /* 0x000000009110783b */ /* 0x008ee80000000200 */
[----:B------:R-:W4:Y:S04]  /*10f0*/  LDSM.16.M88.4 R56, [R147+0x1000] ;  /* 0x001000009338783b */ /* 0x000f280000000200 */
[----:B------:R-:W1:Y:S01]  /*1100*/  LDSM.16.M88.4 R60, [R147+0x800] ;  /* 0x00080000933c783b */ /* 0x000e620000000200 */
[C---:B--2---:R-:W-:Y:S03]  /*1110*/  HMMA.16816.F32.BF16 R8, R24.reuse, R76, RZ ;  /* 0x0000004c1808723c */ /* 0x044fe600000418ff */
[----:B------:R-:W2:Y:S04]  /*1120*/  LDSM.16.M88.4 R52, [R147+0x1800] ;  /* 0x001800009334783b */ /* 0x000ea80000000200 */
[----:B------:R-:W-:Y:S01]  /*1130*/  LDSM.16.M88.4 R72, [R144] ;  /* 0x000000009048783b */ /* 0x000fe20000000200 */
[C---:B------:R-:W-:Y:S03]  /*1140*/  HMMA.16816.F32.BF16 R76, R24.reuse, R78, RZ ;  /* 0x0000004e184c723c */ /* 0x040fe600000418ff */
[----:B------:R-:W-:Y:S04]  /*1150*/  LDSM.16.M88.4 R80, [R145+0x1000] ;  /* 0x001000009150783b */ /* 0x000fe80000000200 */
[----:B------:R-:W-:Y:S01]  /*1160*/  LDSM.16.M88.4 R84, [R136+0x1800] ;  /* 0x001800008854783b */ /* 0x000fe20000000200 */
[----:B-----5:R-:W-:Y:S03]  /*1170*/  HMMA.16816.F32.BF16 R40, R24, R36, RZ ;  /* 0x000000241828723c */ /* 0x020fe600000418ff */
[----:B------:R-:W0:Y:S05]  /*1180*/  LDGDEPBAR ;  /* 0x00000000000079af */ /* 0x000e2a0000000000 */
[C---:B------:R-:W-:Y:S08]  /*1190*/  HMMA.16816.F32.BF16 R8, R64.reuse, R68, R8 ;  /* 0x000000444008723c */ /* 0x040ff00000041808 */
[----:B------:R-:W-:Y:S01]  /*11a0*/  HMMA.16816.F32.BF16 R76, R64, R70, R76 ;  /* 0x00000046404c723c */ /* 0x000fe2000004184c */
[----:B------:R-:W5:Y:S07]  /*11b0*/  LDSM.16.M88.4 R68, [R136] ;  /* 0x000000008844783b */ /* 0x000f6e0000000200 */
[C---:B------:R-:W-:Y:S08]  /*11c0*/  HMMA.16816.F32.BF16 R48, R24.reuse, R44, RZ ;  /* 0x0000002c1830723c */ /* 0x040ff000000418ff */
[C---:B------:R-:W-:Y:S08]  /*11d0*/  HMMA.16816.F32.BF16 R36, R24.reuse, R38, RZ ;  /* 0x000000261824723c */ /* 0x040ff000000418ff */
[C---:B------:R-:W-:Y:S08]  /*11e0*/  HMMA.16816.F32.BF16 R44, R24.reuse, R46, RZ ;  /* 0x0000002e182c723c */ /* 0x040ff000000418ff */
[C---:B-1----:R-:W-:Y:S08]  /*11f0*/  HMMA.16816.F32.BF16 R32, R24.reuse, R12, RZ ;  /* 0x0000000c1820723c */ /* 0x042ff000000418ff */
[----:B------:R-:W-:Y:S01]  /*1200*/  HMMA.16816.F32.BF16 R24, R24, R14, RZ ;  /* 0x0000000e1818723c */ /* 0x000fe200000418ff */
[----:B------:R-:W1:Y:S07]  /*1210*/  LDSM.16.M88.4 R12, [R145+0x800] ;  /* 0x00080000910c783b */ /* 0x000e6e0000000200 */
[C---:B---3--:R-:W-:Y:S08]  /*1220*/  HMMA.16816.F32.BF16 R8, R20.reuse, R16, R8 ;  /* 0x000000101408723c */ /* 0x048ff00000041808 */
[----:B------:R-:W-:Y:S01]  /*1230*/  HMMA.16816.F32.BF16 R76, R20, R18, R76 ;  /* 0x00000012144c723c */ /* 0x000fe2000004184c */
[----:B------:R-:W-:Y:S07]  /*1240*/  LDSM.16.M88.4 R16, [R89+0x6000] ;  /* 0x006000005910783b */ /* 0x000fee0000000200 */
[C---:B----4-:R-:W-:Y:S08]  /*1250*/  HMMA.16816.F32.BF16 R40, R64.reuse, R56, R40 ;  /* 0x000000384028723c */ /* 0x050ff00000041828 */
[C---:B------:R-:W-:Y:S08]  /*1260*/  HMMA.16816.F32.BF16 R48, R64.reuse, R60, R48 ;  /* 0x0000003c4030723c */ /* 0x040ff00000041830 */
[C---:B------:R-:W-:Y:S01]  /*1270*/  HMMA.16816.F32.BF16 R36, R64.reuse, R58, R36 ;  /* 0x0000003a4024723c */ /* 0x040fe20000041824 */
[----:B------:R-:W3:Y:S07]  /*1280*/  LDSM.16.M88.4 R56, [R150+0x2000] ;  /* 0x002000009638783b */ /* 0x000eee0000000200 */
[C---:B------:R-:W-:Y:S01]  /*1290*/  HMMA.16816.F32.BF16 R44, R64.reuse, R62, R44 ;  /* 0x0000003e402c723c */ /* 0x040fe2000004182c */
[----:B------:R-:W-:Y:S07]  /*12a0*/  LDSM.16.M88.4 R60, [R136+0x800] ;  /* 0x00080000883c783b */ /* 0x000fee0000000200 */
[C---:B--2---:R-:W-:Y:S08]  /*12b0*/  HMMA.16816.F32.BF16 R32, R64.reuse, R52, R32 ;  /* 0x000000344020723c */ /* 0x044ff00000041820 */
[----:B------:R-:W-:Y:S01]  /*12c0*/  HMMA.16816.F32.BF16 R24, R64, R54, R24 ;  /* 0x000000364018723c */ /* 0x000fe20000041818 */
[----:B------:R-:W2:Y:S04]  /*12d0*/  LDSM.16.M88.4 R52, [R145+0x1800] ;  /* 0x001800009134783b */ /* 0x000ea80000000200 */
[----:B------:R-:W-:Y:S03]  /*12e0*/  LDSM.16.M88.4 R64, [R147+0x2000] ;  /* 0x002000009340783b */ /* 0x000fe60000000200 */
[C---:B-----5:R-:W-:Y:S08]  /*12f0*/  HMMA.16816.F32.BF16 R8, R72.reuse, R68, R8 ;  /* 0x000000444808723c */ /* 0x060ff00000041808 */
[----:B------:R-:W-:Y:S08]  /*1300*/  HMMA.16816.F32.BF16 R76, R72, R70, R76 ;  /* 0x00000046484c723c */ /* 0x000ff0000004184c */
[C---:B------:R-:W-:Y:S08]  /*1310*/  HMMA.16816.F32.BF16 R40, R20.reuse, R80, R40 ;  /* 0x000000501428723c */ /* 0x040ff00000041828 */
[C---:B-1----:R-:W-:Y:S08]  /*1320*/  HMMA.16816.F32.BF16 R48, R20.reuse, R12, R48 ;  /* 0x0000000c1430723c */ /* 0x042ff00000041830 */
[C---:B------:R-:W-:Y:S01]  /*1330*/  HMMA.16816.F32.BF16 R80, R20.reuse, R82, R36 ;  /* 0x000000521450723c */ /* 0x040fe20000041824 */
[----:B------:R-:W1:Y:S07]  /*1340*/  LDSM.16.M88.4 R36, [R148+0x2000] ;  /* 0x002000009424783b */ /* 0x000e6e0000000200 */
[----:B------:R-:W-:Y:S01]  /*1350*/  HMMA.16816.F32.BF16 R44, R20, R14, R44 ;  /* 0x0000000e142c723c */ /* 0x000fe2000004182c */
[----:B------:R-:W4:Y:S07]  /*1360*/  LDSM.16.M88.4 R12, [R136+0x1000] ;  /* 0x00100000880c783b */ /* 0x000f2e0000000200 */
[C---:B---3--:R-:W-:Y:S08]  /*1370*/  HMMA.16816.F32.BF16 R8, R56.reuse, R16, R8 ;  /* 0x000000103808723c */ /* 0x048ff00000041808 */
[----:B------:R-:W-:Y:S01]  /*1380*/  HMMA.16816.F32.BF16 R76, R56, R18, R76 ;  /* 0x00000012384c723c */ /* 0x000fe2000004184c */
[----:B------:R-:W-:Y:S07]  /*1390*/  LDSM.16.M88.4 R16, [R147+0x2800] ;  /* 0x002800009310783b */ /* 0x000fee0000000200 */
[C---:B--2---:R-:W-:Y:S08]  /*13a0*/  HMMA.16816.F32.BF16 R32, R20.reuse, R52, R32 ;  /* 0x000000341420723c */ /* 0x044ff00000041820 */
[----:B------:R-:W-:Y:S01]  /*13b0*/  HMMA.16816.F32.BF16 R24, R20, R54, R24 ;  /* 0x000000361418723c */ /* 0x000fe20000041818 */
[----:B------:R-:W-:Y:S04]  /*13c0*/  LDSM.16.M88.4 R52, [R145+0x2000] ;  /* 0x002000009134783b */ /* 0x000fe80000000200 */
[----:B------:R-:W-:Y:S03]  /*13d0*/  LDSM.16.M88.4 R20, [R89+0x6800] ;  /* 0x006800005914783b */ /* 0x000fe60000000200 */
[----:B------:R-:W-:Y:S01]  /*13e0*/  HMMA.16816.F32.BF16 R68, R72, R60, R48 ;  /* 0x0000003c4844723c */ /* 0x000fe20000041830 */
[----:B------:R-:W2:Y:S07]  /*13f0*/  LDSM.16.M88.4 R48, [R146+0x2000] ;  /* 0x002000009230783b */ /* 0x000eae0000000200 */
[C---:B-1----:R-:W-:Y:S08]  /*1400*/  HMMA.16816.F32.BF16 R8, R36.reuse, R64, R8 ;  /* 0x000000402408723c */ /* 0x042ff00000041808 */
[----:B------:R-:W-:Y:S01]  /*1410*/  HMMA.16816.F32.BF16 R76, R36, R66, R76 ;  /* 0x00000042244c723c */ /* 0x000fe2000004184c */
[----:B------:R-:W-:Y:S07]  /*1420*/  LDSM.16.M88.4 R64, [R89+0x7000] ;  /* 0x007000005940783b */ /* 0x000fee0000000200 */
[C---:B------:R-:W-:Y:S01]  /*1430*/  HMMA.16816.F32.BF16 R44, R72.reuse, R62, R44 ;  /* 0x0000003e482c723c */ /* 0x040fe2000004182c */
[----:B------:R-:W-:Y:S07]  /*1440*/  LDSM.16.M88.4 R60, [R136+0x2000] ;  /* 0x00200000883c783b */ /* 0x000fee0000000200 */
[C---:B----4-:R-:W-:Y:S08]  /*1450*/  HMMA.16816.F32.BF16 R40, R72.reuse, R12, R40 ;  /* 0x0000000c4828723c */ /* 0x050ff00000041828 */
[----:B------:R-:W-:Y:S01]  /*1460*/  HMMA.16816.F32.BF16 R80, R72, R14, R80 ;  /* 0x0000000e4850723c */ /* 0x000fe20000041850 */
[----:B------:R-:W1:Y:S07]  /*1470*/  LDSM.16.M88.4 R12, [R144+0x2000] ;  /* 0x00200000900c783b */ /* 0x000e6e0000000200 */
[C---:B--2---:R-:W-:Y:S08]  /*1480*/  HMMA.16816.F32.BF16 R8, R48.reuse, R52, R8 ;  /* 0x000000343008723c */ /* 0x044ff00000041808 */
[----:B------:R-:W-:Y:S08]  /*1490*/  HMMA.16816.F32.BF16 R76, R48, R54, R76 ;  /* 0x00000036304c723c */ /* 0x000ff0000004184c */
[C---:B------:R-:W-:Y:S08]  /*14a0*/  HMMA.16816.F32.BF16 R68, R56.reuse, R20, R68 ;  /* 0x000000143844723c */ /* 0x040ff00000041844 */
[----:B------:R-:W-:Y:S01]  /*14b0*/  HMMA.16816.F32.BF16 R44, R56, R22, R44 ;  /* 0x00000016382c723c */ /* 0x000fe2000004182c */
[----:B------:R-:W2:Y:S07]  /*14c0*/  LDSM.16.M88.4 R20, [R145+0x2800] ;  /* 0x002800009114783b */ /* 0x000eae0000000200 */
[----:B------:R-:W-:Y:S01]  /*14d0*/  HMMA.16816.F32.BF16 R52, R72, R84, R32 ;  /* 0x000000544834723c */ /* 0x000fe20000041820 */
[----:B------:R-:W-:Y:S07]  /*14e0*/  LDSM.16.M88.4 R32, [R136+0x2800] ;  /* 0x002800008820783b */ /* 0x000fee0000000200 */
[C---:B-1----:R-:W-:Y:S08]  /*14f0*/  HMMA.16816.F32.BF16 R8, R12.reuse, R60, R8 ;  /* 0x0000003c0c08723c */ /* 0x042ff00000041808 */
[----:B------:R-:W-:Y:S01]  /*1500*/  HMMA.16816.F32.BF16 R76, R12, R62, R76 ;  /* 0x0000003e0c4c723c */ /* 0x000fe2000004184c */
[----:B------:R-:W1:Y:S07]  /*1510*/  LDSM.16.M88.4 R60, [R89+0x7800] ;  /* 0x00780000593c783b */ /* 0x000e6e0000000200 */
[C---:B------:R-:W-:Y:S08]  /*1520*/  HMMA.16816.F32.BF16 R68, R36.reuse, R16, R68 ;  /* 0x000000102444723c */ /* 0x040ff00000041844 */
[----:B------:R-:W-:Y:S01]  /*1530*/  HMMA.16816.F32.BF16 R44, R36, R18, R44 ;  /* 0x00000012242c723c */ /* 0x000fe2000004182c */
[----:B------:R-:W3:Y:S01]  /*1540*/  LDSM.16.M88.4 R16, [R147+0x3000] ;  /* 0x003000009310783b */ /* 0x000ee20000000200 */
[----:B------:R-:W-:-:S02]  /*1550*/  FMUL.FTZ R9, R9, c[0x0][0x2ec] ;  /* 0x0000bb0009097a20 */ /* 0x000fc40000410000 */
[----:B------:R-:W-:-:S04]  /*1560*/  FMUL.FTZ R2, R8, c[0x0][0x2ec] ;  /* 0x0000bb0008027a20 */ /* 0x000fc80000410000 */
[C---:B------:R-:W-:Y:S01]  /*1570*/  HMMA.16816.F32.BF16 R40, R56.reuse, R64, R40 ;  /* 0x000000403828723c */ /* 0x040fe20000041828 */
[----:B------:R4:W-:Y:S06]  /*1580*/  MUFU.TANH R64, R9 ;  /* 0x0000000900407308 */ /* 0x0009ec0000002400 */
[----:B------:R-:W-:Y:S01]  /*1590*/  FMUL.FTZ R65, R10, c[0x0][0x2ec] ;  /* 0x0000bb000a417a20 */ /* 0x000fe20000410000 */
[----:B------:R-:W-:Y:S01]  /*15a0*/  HMMA.16816.F32.BF16 R80, R56, R66, R80 ;  /* 0x000000423850723c */ /* 0x000fe20000041850 */
[----:B------:R-:W5:Y:S06]  /*15b0*/  MUFU.TANH R2, R2 ;  /* 0x0000000200027308 */ /* 0x000f6c0000002400 */
[----:B------:R-:W-:Y:S01]  /*15c0*/  FMUL.FTZ R66, R76, c[0x0][0x2ec] ;  /* 0x0000bb004c427a20 */ /* 0x000fe20000410000 */
[----:B--2---:R-:W-:Y:S01]  /*15d0*/  HMMA.16816.F32.BF16 R68, R48, R20, R68 ;  /* 0x000000143044723c */ /* 0x004fe20000041844 */
[----:B------:R-:W-:Y:S01]  /*15e0*/  FMUL.FTZ R76, R11, c[0x0][0x2ec] ;  /* 0x0000bb000b4c7a20 */ /* 0x000fe20000410000 */
[----:B------:R-:W-:Y:S01]  /*15f0*/  MUFU.TANH R65, R65 ;  /* 0x0000004100417308 */ /* 0x000fe20000002400 */
[----:B----4-:R-:W2:Y:S01]  /*1600*/  LDSM.16.M88.4 R8, [R147+0x3800] ;  /* 0x003800009308783b */ /* 0x010ea20000000200 */
[----:B------:R-:W-:-:S02]  /*1610*/  FMUL.FTZ R67, R77, c[0x0][0x2ec] ;  /* 0x0000bb004d437a20 */ /* 0x000fc40000410000 */
[----:B------:R-:W-:Y:S02]  /*1620*/  FMUL.FTZ R77, R78, c[0x0][0x2ec] ;  /* 0x0000bb004e4d7a20 */ /* 0x000fe40000410000 */
[----:B------:R-:W-:Y:S01]  /*1630*/  HMMA.16816.F32.BF16 R44, R48, R22, R44 ;  /* 0x00000016302c723c */ /* 0x000fe2000004182c */
[----:B------:R-:W4:Y:S01]  /*1640*/  LDSM.16.M88.4 R20, [R145+0x3000] ;  /* 0x003000009114783b */ /* 0x000f220000000200 */
[----:B------:R-:W2:Y:S01]  /*1650*/  MUFU.TANH R66, R66 ;  /* 0x0000004200427308 */ /* 0x000ea20000002400 */
[----:B------:R-:W-:-:S05]  /*1660*/  FMUL.FTZ R78, R79, c[0x0][0x2ec] ;  /* 0x0000bb004f4e7a20 */ /* 0x000fca0000410000 */
[----:B------:R-:W-:Y:S02]  /*1670*/  HMMA.16816.F32.BF16 R24, R72, R86, R24 ;  /* 0x000000564818723c */ /* 0x000fe40000041818 */
[----:B------:R-:W2:Y:S06]  /*1680*/  MUFU.TANH R77, R77 ;  /* 0x0000004d004d7308 */ /* 0x000eac0000002400 */
[----:B-1----:R-:W-:Y:S02]  /*1690*/  HMMA.16816.F32.BF16 R52, R56, R60, R52 ;  /* 0x0000003c3834723c */ /* 0x002fe40000041834 */
[----:B------:R-:W1:Y:S06]  /*16a0*/  MUFU.TANH R67, R67 ;  /* 0x0000004300437308 */ /* 0x000e6c0000002400 */
[C---:B---3--:R-:W-:Y:S02]  /*16b0*/  HMMA.16816.F32.BF16 R40, R36.reuse, R16, R40 ;  /* 0x000000102428723c */ /* 0x048fe40000041828 */
[----:B------:R-:W3:Y:S06]  /*16c0*/  MUFU.TANH R76, R76 ;  /* 0x0000004c004c7308 */ /* 0x000eec0000002400 */
[----:B------:R-:W-:Y:S01]  /*16d0*/  HMMA.16816.F32.BF16 R80, R36, R18, R80 ;  /* 0x000000122450723c */ /* 0x000fe20000041850 */
[----:B------:R-:W1:Y:S01]  /*16e0*/  LDSM.16.M88.4 R16, [R145+0x3800] ;  /* 0x003800009110783b */ /* 0x000e620000000200 */
[----:B------:R-:W-:Y:S06]  /*16f0*/  MUFU.TANH R78, R78 ;  /* 0x0000004e004e7308 */ /* 0x000fec0000002400 */
[----:B------:R-:W-:Y:S08]  /*1700*/  HMMA.16816.F32.BF16 R24, R56, R62, R24 ;  /* 0x0000003e3818723c */ /* 0x000ff00000041818 */
[C---:B------:R-:W-:Y:S08]  /*1710*/  HMMA.16816.F32.BF16 R68, R12.reuse, R32, R68 ;  /* 0x000000200c44723c */ /* 0x040ff00000041844 */
[----:B------:R-:W-:Y:S01]  /*1720*/  HMMA.16816.F32.BF16 R44, R12, R34, R44 ;  /* 0x000000220c2c723c */ /* 0x000fe2000004182c */
[----:B------:R-:W3:Y:S07]  /*1730*/  LDSM.16.M88.4 R32, [R136+0x3000] ;  /* 0x003000008820783b */ /* 0x000eee0000000200 */
[----:B--2---:R-:W-:Y:S08]  /*1740*/  HMMA.16816.F32.BF16 R52, R36, R8, R52 ;  /* 0x000000082434723c */ /* 0x004ff00000041834 */
[----:B----4-:R-:W-:Y:S01]  /*1750*/  HMMA.16816.F32.BF16 R40, R48, R20, R40 ;  /* 0x000000143028723c */ /* 0x010fe20000041828 */
[----:B------:R-:W-:-:S02]  /*1760*/  FMUL.FTZ R8, R70, c[0x0][0x2ec] ;  /* 0x0000bb0046087a20 */ /* 0x000fc40000410000 */
[----:B------:R-:W-:Y:S02]  /*1770*/  FMUL.FTZ R60, R68, c[0x0][0x2ec] ;  /* 0x0000bb00443c7a20 */ /* 0x000fe40000410000 */
[----:B------:R-:W-:Y:S02]  /*1780*/  FMUL.FTZ R61, R69, c[0x0][0x2ec] ;  /* 0x0000bb00453d7a20 */ /* 0x000fe40000410000 */
[----:B------:R-:W-:Y:S01]  /*1790*/  LOP3.LUT R20, R30, 0xffffffe0, RZ, 0xc0, !PT ;  /* 0xffffffe01e147812 */ /* 0x000fe200078ec0ff */
[----:B------:R-:W-:Y:S01]  /*17a0*/  HMMA.16816.F32.BF16 R80, R48, R22, R80 ;  /* 0x000000163050723c */ /* 0x000fe20000041850 */
[C---:B------:R-:W-:Y:S01]  /*17b0*/  IMAD.SHL.U32 R30, R7.reuse, 0x2, RZ ;  /* 0x00000002071e7824 */ /* 0x040fe200078e00ff */
[----:B------:R-:W2:Y:S01]  /*17c0*/  MUFU.TANH R8, R8 ;  /* 0x0000000800087308 */ /* 0x000ea20000002400 */
[----:B------:R-:W-:Y:S02]  /*17d0*/  FMUL.FTZ R44, R44, c[0x0][0x2ec] ;  /* 0x0000bb002c2c7a20 */ /* 0x000fe40000410000 */
[----:B------:R-:W-:Y:S01]  /*17e0*/  IMAD.IADD R9, R7, 0x1, -R20 ;  /* 0x0000000107097824 */ /* 0x000fe200078e0a14 */
[----:B------:R-:W-:Y:S01]  /*17f0*/  LOP3.LUT R30, R30, 0x6, RZ, 0xc0, !PT ;  /* 0x000000061e1e7812 */ /* 0x000fe200078ec0ff */
[----:B------:R-:W4:Y:S01]  /*1800*/  LDSM.16.M88.4 R20, [R136+0x3800] ;  /* 0x003800008814783b */ /* 0x000f220000000200 */
[----:B------:R-:W-:Y:S01]  /*1810*/  HMMA.16816.F32.BF16 R24, R36, R10, R24 ;  /* 0x0000000a2418723c */ /* 0x000fe20000041818 */
[----:B------:R-:W-:Y:S01]  /*1820*/  FMUL.FTZ R45, R45, c[0x0][0x2ec] ;  /* 0x0000bb002d2d7a20 */ /* 0x000fe20000410000 */
[----:B------:R-:W-:Y:S01]  /*1830*/  MUFU.TANH R44, R44 ;  /* 0x0000002c002c7308 */ /* 0x000fe20000002400 */
[----:B------:R-:W-:Y:S01]  /*1840*/  IMAD R30, R29, 0x40, R30 ;  /* 0x000000401d1e7824 */ /* 0x000fe200078e021e */
[----:B------:R-:W-:-:S04]  /*1850*/  DEPBAR.LE SB0, 0x0 ;  /* 0x000080000000791a */ /* 0x000fc80000000000 */
[----:B-1----:R-:W-:Y:S01]  /*1860*/  HMMA.16816.F32.BF16 R52, R48, R16, R52 ;  /* 0x000000103034723c */ /* 0x002fe20000041834 */
[C---:B------:R-:W-:Y:S01]  /*1870*/  IADD3 R10, R30.reuse, 0x1, RZ ;  /* 0x000000011e0a7810 */ /* 0x040fe20007ffe0ff */
[----:B------:R-:W-:Y:S01]  /*1880*/  MUFU.TANH R45, R45 ;  /* 0x0000002d002d7308 */ /* 0x000fe20000002400 */
[C---:B------:R-:W-:Y:S02]  /*1890*/  IADD3 R38, R30.reuse, 0x28, RZ ;  /* 0x000000281e267810 */ /* 0x040fe40007ffe0ff */
[----:B------:R-:W-:-:S03]  /*18a0*/  IADD3 R36, R30, 0x29, RZ ;  /* 0x000000291e247810 */ /* 0x000fc60007ffe0ff */
[----:B---3--:R-:W-:Y:S02]  /*18b0*/  HMMA.16816.F32.BF16 R40, R12, R32, R40 ;  /* 0x000000200c28723c */ /* 0x008fe40000041828 */
[----:B------:R-:W-:Y:S05]  /*18c0*/  MUFU.TANH R60, R60 ;  /* 0x0000003c003c7308 */ /* 0x000fea0000002400 */
[----:B------:R-:W-:Y:S01]  /*18d0*/  FMUL.FTZ R33, R46, c[0x0][0x2ec] ;  /* 0x0000bb002e217a20 */ /* 0x000fe20000410000 */
[----:B------:R-:W-:Y:S01]  /*18e0*/  HMMA.16816.F32.BF16 R24, R48, R18, R24 ;  /* 0x000000123018723c */ /* 0x000fe20000041818 */
[----:B------:R-:W-:Y:S01]  /*18f0*/  SHF.R.S32.HI R46, RZ, 0x1f, R9 ;  /* 0x0000001fff2e7819 */ /* 0x000fe20000011409 */
[----:B------:R-:W-:Y:S01]  /*1900*/  FMUL.FTZ R32, R71, c[0x0][0x2ec] ;  /* 0x0000bb0047207a20 */ /* 0x000fe20000410000 */
[----:B------:R-:W-:Y:S02]  /*1910*/  MUFU.TANH R61, R61 ;  /* 0x0000003d003d7308 */ /* 0x000fe40000002400 */
[----:B------:R-:W-:-:S02]  /*1920*/  LEA.HI R153, R46, R9, RZ, 0x2 ;  /* 0x000000092e997211 */ /* 0x000fc400078f10ff */
[----:B------:R-:W-:Y:S01]  /*1930*/  IADD3 R18, R30, 0x31, RZ ;  /* 0x000000311e127810 */ /* 0x000fe20007ffe0ff */
[C---:B------:R-:W-:Y:S01]  /*1940*/  HMMA.16816.F32.BF16 R80, R12.reuse, R34, R80 ;  /* 0x000000220c50723c */ /* 0x040fe20000041850 */
[----:B------:R-:W-:Y:S02]  /*1950*/  SHF.R.S32.HI R153, RZ, 0x2, R153 ;  /* 0x00000002ff997819 */ /* 0x000fe40000011499 */
[----:B------:R-:W1:Y:S02]  /*1960*/  MUFU.TANH R33, R33 ;  /* 0x0000002100217308 */ /* 0x000e640000002400 */
[----:B------:R-:W-:Y:S02]  /*1970*/  IADD3 R7, R88, 0x1, R153 ;  /* 0x0000000158077810 */ /* 0x000fe40007ffe099 */
[----:B------:R-:W-:Y:S01]  /*1980*/  FMUL.FTZ R34, R47, c[0x0][0x2ec] ;  /* 0x0000bb002f227a20 */ /* 0x000fe20000410000 */
[----:B----4-:R-:W-:Y:S01]  /*1990*/  HMMA.16816.F32.BF16 R52, R12, R20, R52 ;  /* 0x000000140c34723c */ /* 0x010fe20000041834 */
[----:B------:R-:W-:Y:S01]  /*19a0*/  IADD3 R7, R6, -c[0x0][0x214], R7 ;  /* 0x8000850006077a10 */ /* 0x000fe20007ffe007 */
[----:B------:R-:W-:Y:S01]  /*19b0*/  FMUL.FTZ R41, R41, c[0x0][0x2ec] ;  /* 0x0000bb0029297a20 */ /* 0x000fe20000410000 */
[----:B------:R-:W-:Y:S01]  /*19c0*/  MUFU.TANH R32, R32 ;  /* 0x0000002000207308 */ /* 0x000fe20000002400 */
[----:B------:R-:W-:Y:S01]  /*19d0*/  FMUL.FTZ R42, R42, c[0x0][0x2ec] ;  /* 0x0000bb002a2a7a20 */ /* 0x000fe20000410000 */
[----:B------:R-:W-:Y:S01]  /*19e0*/  IADD3 R7, R7, c[0x0][0x2e8], RZ ;  /* 0x0000ba0007077a10 */ /* 0x000fe20007ffe0ff */
[----:B------:R-:W-:-:S02]  /*19f0*/  FMUL.FTZ R40, R40, c[0x0][0x2ec] ;  /* 0x0000bb0028287a20 */ /* 0x000fc40000410000 */
[----:B------:R-:W-:Y:S01]  /*1a00*/  HMMA.16816.F32.BF16 R24, R12, R22, R24 ;  /* 0x000000160c18723c */ /* 0x000fe20000041818 */
[----:B------:R-:W-:Y:S01]  /*1a10*/  IADD3 R29, R7, 0x8, RZ ;  /* 0x00000008071d7810 */ /* 0x000fe20007ffe0ff */
[----:B------:R-:W-:Y:S01]  /*1a20*/  FMUL.FTZ R43, R43, c[0x0][0x2ec] ;  /* 0x0000bb002b2b7a20 */ /* 0x000fe20000410000 */
[-C--:B------:R-:W-:Y:S01]  /*1a30*/  IMNMX R31, R7, R6.reuse, PT ;  /* 0x00000006071f7217 */ /* 0x080fe20003800200 */
[----:B------:R-:W-:Y:S01]  /*1a40*/  MUFU.TANH R111, R41 ;  /* 0x00000029006f7308 */ /* 0x000fe20000002400 */
[----:B------:R-:W-:Y:S02]  /*1a50*/  IMNMX R29, R29, R6, PT ;  /* 0x000000061d1d7217 */ /* 0x000fe40003800200 */
[----:B------:R-:W-:Y:S01]  /*1a60*/  IADD3 R6, R30, 0x8, RZ ;  /* 0x000000081e067810 */ /* 0x000fe20007ffe0ff */
[----:B------:R-:W-:Y:S01]  /*1a70*/  FMUL.FTZ R80, R80, c[0x0][0x2ec] ;  /* 0x0000bb0050507a20 */ /* 0x000fe20000410000 */
[-C--:B------:R-:W-:Y:S01]  /*1a80*/  ISETP.GE.AND P3, PT, R10, R31.reuse, PT ;  /* 0x0000001f0a00720c */ /* 0x080fe20003f66270 */
[----:B------:R-:W-:Y:S01]  /*1a90*/  FMUL.FTZ R81, R81, c[0x0][0x2ec] ;  /* 0x0000bb0051517a20 */ /* 0x000fe20000410000 */
[C---:B------:R-:W-:Y:S01]  /*1aa0*/  ISETP.GE.AND P1, PT, R6.reuse, R31, PT ;  /* 0x0000001f0600720c */ /* 0x040fe20003f26270 */
[----:B------:R-:W-:Y:S01]  /*1ab0*/  MUFU.TANH R109, R80 ;  /* 0x00000050006d7308 */ /* 0x000fe20000002400 */
[----:B------:R-:W-:Y:S01]  /*1ac0*/  ISETP.GE.AND P0, PT, R6, R29, PT ;  /* 0x0000001d0600720c */ /* 0x000fe20003f06270 */
[----:B------:R-:W-:Y:S01]  /*1ad0*/  FMUL.FTZ R82, R82, c[0x0][0x2ec] ;  /* 0x0000bb0052527a20 */ /* 0x000fe20000410000 */
[----:B------:R-:W-:Y:S01]  /*1ae0*/  ISETP.GE.AND P6, PT, R30, R31, PT ;  /* 0x0000001f1e00720c */ /* 0x000fe20003fc6270 */
[----:B------:R-:W-:Y:S01]  /*1af0*/  FMUL.FTZ R53, R53, c[0x0][0x2ec] ;  /* 0x0000bb0035357a20 */ /* 0x000fe20000410000 */
[----:B------:R-:W-:Y:S01]  /*1b00*/  ISETP.GE.AND P2, PT, R10, R29, PT ;  /* 0x0000001d0a00720c */ /* 0x000fe20003f46270 */
[----:B------:R-:W-:Y:S01]  /*1b10*/  FMUL.FTZ R83, R83, c[0x0][0x2ec] ;  /* 0x0000bb0053537a20 */ /* 0x000fe20000410000 */
[C---:B------:R-:W-:Y:S01]  /*1b20*/  IADD3 R6, R30.reuse, 0x10, RZ ;  /* 0x000000101e067810 */ /* 0x040fe20007ffe0ff */
[----:B------:R-:W3:Y:S01]  /*1b30*/  MUFU.TANH R119, R53 ;  /* 0x0000003500777308 */ /* 0x000ee20000002400 */
[----:B------:R-:W-:Y:S01]  /*1b40*/  IADD3 R10, R30, 0x9, RZ ;  /* 0x000000091e0a7810 */ /* 0x000fe20007ffe0ff */
[----:B------:R-:W-:Y:S01]  /*1b50*/  FMUL.FTZ R52, R52, c[0x0][0x2ec] ;  /* 0x0000bb0034347a20 */ /* 0x000fe20000410000 */
[----:B-----5:R-:W-:Y:S01]  /*1b60*/  FSEL R20, R2, -INF , !P6 ;  /* 0xff80000002147808 */ /* 0x020fe20007000000 */
[----:B------:R-:W-:Y:S01]  /*1b70*/  FMUL.FTZ R24, R24, c[0x0][0x2ec] ;  /* 0x0000bb0018187a20 */ /* 0x000fe20000410000 */
[----:B------:R-:W-:Y:S01]  /*1b80*/  FSEL R17, R64, -INF , !P3 ;  /* 0xff80000040117808 */ /* 0x000fe20005800000 */
[----:B------:R-:W-:Y:S01]  /*1b90*/  FMUL.FTZ R13, R25, c[0x0][0x2ec] ;  /* 0x0000bb00190d7a20 */ /* 0x000fe20000410000 */
[C---:B------:R-:W-:Y:S01]  /*1ba0*/  ISETP.GE.AND P6, PT, R6.reuse, R31, PT ;  /* 0x0000001f0600720c */ /* 0x040fe20003fc6270 */
[----:B------:R-:W4:Y:S01]  /*1bb0*/  MUFU.TANH R113, R81 ;  /* 0x0000005100717308 */ /* 0x000f220000002400 */
[----:B------:R-:W-:Y:S01]  /*1bc0*/  ISETP.GE.AND P3, PT, R6, R29, PT ;  /* 0x0000001d0600720c */ /* 0x000fe20003f66270 */
[----:B------:R-:W-:Y:S01]  /*1bd0*/  FMUL.FTZ R26, R26, c[0x0][0x2ec] ;  /* 0x0000bb001a1a7a20 */ /* 0x000fe20000410000 */
[----:B------:R-:W-:Y:S01]  /*1be0*/  FSEL R19, R66, -INF , !P1 ;  /* 0xff80000042137808 */ /* 0x000fe20004800000 */
[----:B------:R-:W-:Y:S01]  /*1bf0*/  FMUL.FTZ R54, R54, c[0x0][0x2ec] ;  /* 0x0000bb0036367a20 */ /* 0x000fe20000410000 */
[----:B------:R-:W-:Y:S01]  /*1c00*/  ISETP.GE.AND P5, PT, R10, R31, PT ;  /* 0x0000001f0a00720c */ /* 0x000fe20003fa6270 */
[----:B------:R-:W-:Y:S01]  /*1c10*/  FMUL.FTZ R55, R55, c[0x0][0x2ec] ;  /* 0x0000bb0037377a20 */ /* 0x000fe20000410000 */
[C---:B------:R-:W-:Y:S01]  /*1c20*/  ISETP.GE.AND P1, PT, R30.reuse, R29, PT ;  /* 0x0000001d1e00720c */ /* 0x040fe20003f26270 */
[----:B------:R-:W5:Y:S01]  /*1c30*/  MUFU.TANH R112, R42 ;  /* 0x0000002a00707308 */ /* 0x000f620000002400 */
[----:B------:R-:W-:-:S02]  /*1c40*/  IADD3 R6, R30, 0x18, RZ ;  /* 0x000000181e067810 */ /* 0x000fc40007ffe0ff */
[----:B------:R-:W-:Y:S02]  /*1c50*/  IADD3 R2, R30, 0x11, RZ ;  /* 0x000000111e027810 */ /* 0x000fe40007ffe0ff */
[----:B------:R-:W-:Y:S02]  /*1c60*/  FSEL R16, R77, -INF , !P0 ;  /* 0xff8000004d107808 */ /* 0x000fe40004000000 */
[----:B------:R-:W-:Y:S01]  /*1c70*/  FSEL R67, R67, -INF , !P5 ;  /* 0xff80000043437808 */ /* 0x000fe20006800000 */
[----:B------:R1:W-:Y:S01]  /*1c80*/  MUFU.TANH R115, R40 ;  /* 0x0000002800737308 */ /* 0x0003e20000002400 */
[----:B------:R-:W-:Y:S02]  /*1c90*/  FSEL R65, R65, -INF , !P1 ;  /* 0xff80000041417808 */ /* 0x000fe40004800000 */
[----:B------:R-:W-:Y:S02]  /*1ca0*/  FSEL R76, R76, -INF , !P2 ;  /* 0xff8000004c4c7808 */ /* 0x000fe40005000000 */
[----:B------:R-:W-:-:S02]  /*1cb0*/  ISETP.GE.AND P0, PT, R6, R29, PT ;  /* 0x0000001d0600720c */ /* 0x000fc40003f06270 */
[----:B------:R-:W-:Y:S01]  /*1cc0*/  ISETP.GE.AND P4, PT, R10, R29, PT ;  /* 0x0000001d0a00720c */ /* 0x000fe20003f86270 */
[----:B------:R3:W-:Y:S01]  /*1cd0*/  MUFU.TANH R117, R24 ;  /* 0x0000001800757308 */ /* 0x0007e20000002400 */
[C---:B------:R-:W-:Y:S02]  /*1ce0*/  ISETP.GE.AND P5, PT, R2.reuse, R31, PT ;  /* 0x0000001f0200720c */ /* 0x040fe40003fa6270 */
[----:B------:R-:W-:Y:S02]  /*1cf0*/  ISETP.GE.AND P1, PT, R2, R29, PT ;  /* 0x0000001d0200720c */ /* 0x000fe40003f26270 */
[----:B------:R-:W-:Y:S02]  /*1d00*/  ISETP.GE.AND P2, PT, R6, R31, PT ;  /* 0x0000001f0600720c */ /* 0x000fe40003f46270 */
[C---:B------:R-:W-:Y:S01]  /*1d10*/  IADD3 R2, R30.reuse, 0x19, RZ ;  /* 0x000000191e027810 */ /* 0x040fe20007ffe0ff */
[----:B------:R-:W4:Y:S01]  /*1d20*/  MUFU.TANH R34, R34 ;  /* 0x0000002200227308 */ /* 0x000f220000002400 */
[----:B-1----:R-:W-:-:S02]  /*1d30*/  IADD3 R40, R30, 0x21, RZ ;  /* 0x000000211e287810 */ /* 0x002fc40007ffe0ff */
[----:B--2---:R-:W-:Y:S02]  /*1d40*/  FSEL R12, R8, -INF , !P3 ;  /* 0xff800000080c7808 */ /* 0x004fe40005800000 */
[----:B------:R-:W-:Y:S02]  /*1d50*/  FSEL R8, R33, -INF , !P0 ;  /* 0xff80000021087808 */ /* 0x000fe40004000000 */
[----:B------:R-:W-:Y:S01]  /*1d60*/  FSEL R6, R78, -INF , !P4 ;  /* 0xff8000004e067808 */ /* 0x000fe20006000000 */
[----:B---3--:R-:W-:Y:S01]  /*1d70*/  FMUL.FTZ R24, R27, c[0x0][0x2ec] ;  /* 0x0000bb001b187a20 */ /* 0x008fe20000410000 */
[----:B------:R-:W1:Y:S01]  /*1d80*/  MUFU.TANH R124, R43 ;  /* 0x0000002b007c7308 */ /* 0x000e620000002400 */
[----:B------:R-:W-:Y:S02]  /*1d90*/  FSEL R11, R44, -INF , !P2 ;  /* 0xff8000002c0b7808 */ /* 0x000fe40005000000 */
[-C--:B------:R-:W-:Y:S02]  /*1da0*/  ISETP.GE.AND P0, PT, R18, R31.reuse, PT ;  /* 0x0000001f1200720c */ /* 0x080fe40003f06270 */
[----:B------:R-:W-:-:S02]  /*1db0*/  ISETP.GE.AND P4, PT, R2, R31, PT ;  /* 0x0000001f0200720c */ /* 0x000fc40003f86270 */
[----:B------:R-:W-:Y:S01]  /*1dc0*/  ISETP.GE.AND P2, PT, R40, R31, PT ;  /* 0x0000001f2800720c */ /* 0x000fe20003f46270 */
[----:B------:R-:W2:Y:S01]  /*1dd0*/  MUFU.TANH R122, R82 ;  /* 0x00000052007a7308 */ /* 0x000ea20000002400 */
[----:B------:R-:W-:Y:S02]  /*1de0*/  IADD3 R42, R30, 0x20, RZ ;  /* 0x000000201e2a7810 */ /* 0x000fe40007ffe0ff */
[----:B------:R-:W-:Y:S02]  /*1df0*/  FSEL R119, R119, -INF , !P0 ;  /* 0xff80000077777808 */ /* 0x000fe40004000000 */
[----:B------:R-:W-:Y:S02]  /*1e00*/  FSEL R9, R45, -INF , !P4 ;  /* 0xff8000002d097808 */ /* 0x000fe40006000000 */
[----:B------:R-:W-:Y:S01]  /*1e10*/  FSEL R111, R111, -INF , !P2 ;  /* 0xff8000006f6f7808 */ /* 0x000fe20005000000 */
[----:B------:R-:W3:Y:S01]  /*1e20*/  MUFU.TANH R116, R83 ;  /* 0x0000005300747308 */ /* 0x000ee20000002400 */
[----:B------:R-:W-:-:S02]  /*1e30*/  ISETP.NE.AND P0, PT, R28, 0x1, PT ;  /* 0x000000011c00780c */ /* 0x000fc40003f05270 */
[-C--:B------:R-:W-:Y:S02]  /*1e40*/  ISETP.GE.AND P4, PT, R38, R31.reuse, PT ;  /* 0x0000001f2600720c */ /* 0x080fe40003f86270 */
[----:B------:R-:W-:Y:S02]  /*1e50*/  ISETP.GE.AND P3, PT, R36, R31, PT ;  /* 0x0000001f2400720c */ /* 0x000fe40003f66270 */
[----:B------:R-:W-:Y:S01]  /*1e60*/  ISETP.GE.AND P2, PT, R42, R29, PT ;  /* 0x0000001d2a00720c */ /* 0x000fe20003f46270 */
[----:B------:R-:W1:Y:S01]  /*1e70*/  MUFU.TANH R121, R52 ;  /* 0x0000003400797308 */ /* 0x000e620000002400 */
[----:B------:R-:W-:Y:S02]  /*1e80*/  IADD3 R22, R30, 0x30, RZ ;  /* 0x000000301e167810 */ /* 0x000fe40007ffe0ff */
[----:B------:R-:W-:Y:S02]  /*1e90*/  FSEL R7, R60, -INF , !P6 ;  /* 0xff8000003c077808 */ /* 0x000fe40007000000 */
[----:B------:R-:W-:-:S02]  /*1ea0*/  FSEL R61, R61, -INF , !P5 ;  /* 0xff8000003d3d7808 */ /* 0x000fc40006800000 */
[----:B------:R-:W-:Y:S01]  /*1eb0*/  FSEL R10, R32, -INF , !P1 ;  /* 0xff800000200a7808 */ /* 0x000fe20004800000 */
[----:B------:R-:W1:Y:S01]  /*1ec0*/  MUFU.TANH R118, R54 ;  /* 0x0000003600767308 */ /* 0x000e620000002400 */
[----:B------:R-:W-:Y:S02]  /*1ed0*/  FSEL R109, R109, -INF , !P4 ;  /* 0xff8000006d6d7808 */ /* 0x000fe40006000000 */
[----:B----4-:R-:W-:Y:S02]  /*1ee0*/  FSEL R113, R113, -INF , !P3 ;  /* 0xff80000071717808 */ /* 0x010fe40005800000 */
[----:B-----5:R-:W-:Y:S02]  /*1ef0*/  FSEL R112, R112, -INF , !P2 ;  /* 0xff80000070707808 */ /* 0x020fe40005000000 */
[----:B------:R-:W-:Y:S01]  /*1f00*/  ISETP.GE.AND P6, PT, R2, R29, PT ;  /* 0x0000001d0200720c */ /* 0x000fe20003fc6270 */
[----:B------:R-:W4:Y:S01]  /*1f10*/  MUFU.TANH R114, R55 ;  /* 0x0000003700727308 */ /* 0x000f220000002400 */
[----:B------:R-:W-:-:S02]  /*1f20*/  IADD3 R14, R30, 0x38, RZ ;  /* 0x000000381e0e7810 */ /* 0x000fc40007ffe0ff */
[-C--:B------:R-:W-:Y:S02]  /*1f30*/  ISETP.GE.AND P5, PT, R42, R31.reuse, PT ;  /* 0x0000001f2a00720c */ /* 0x080fe40003fa6270 */
[----:B------:R-:W-:Y:S02]  /*1f40*/  ISETP.GE.AND P1, PT, R22, R31, PT ;  /* 0x0000001f1600720c */ /* 0x000fe40003f26270 */
[-C--:B------:R-:W-:Y:S01]  /*1f50*/  ISETP.GE.AND P4, PT, R40, R29.reuse, PT ;  /* 0x0000001d2800720c */ /* 0x080fe20003f86270 */
[----:B------:R-:W5:Y:S01]  /*1f60*/  MUFU.TANH R13, R13 ;  /* 0x0000000d000d7308 */ /* 0x000f620000002400 */
[-C--:B------:R-:W-:Y:S02]  /*1f70*/  ISETP.GE.AND P3, PT, R38, R29.reuse, PT ;  /* 0x0000001d2600720c */ /* 0x080fe40003f66270 */
[----:B------:R-:W-:Y:S02]  /*1f80*/  ISETP.GE.AND P2, PT, R36, R29, PT ;  /* 0x0000001d2400720c */ /* 0x000fe40003f46270 */
[----:B------:R-:W-:-:S02]  /*1f90*/  IADD3 R30, R30, 0x39, RZ ;  /* 0x000000391e1e7810 */ /* 0x000fc40007ffe0ff */
[----:B------:R-:W-:Y:S01]  /*1fa0*/  FSEL R2, R34, -INF , !P6 ;  /* 0xff80000022027808 */ /* 0x000fe20007000000 */
[----:B------:R-:W4:Y:S01]  /*1fb0*/  MUFU.TANH R26, R26 ;  /* 0x0000001a001a7308 */ /* 0x000f220000002400 */
[----:B------:R-:W-:Y:S02]  /*1fc0*/  FSEL R115, R115, -INF , !P5 ;  /* 0xff80000073737808 */ /* 0x000fe40006800000 */
[----:B-1----:R-:W-:Y:S02]  /*1fd0*/  FSEL R124, R124, -INF , !P4 ;  /* 0xff8000007c7c7808 */ /* 0x002fe40006000000 */
[----:B--2---:R-:W-:Y:S02]  /*1fe0*/  FSEL R122, R122, -INF , !P3 ;  /* 0xff8000007a7a7808 */ /* 0x004fe40005800000 */
[----:B---3--:R-:W-:Y:S01]  /*1ff0*/  FSEL R116, R116, -INF , !P2 ;  /* 0xff80000074747808 */ /* 0x008fe20005000000 */
[----:B------:R-:W1:Y:S01]  /*2000*/  MUFU.TANH R24, R24 ;  /* 0x0000001800187308 */ /* 0x000e620000002400 */
[----:B------:R-:W-:Y:S01]  /*2010*/  FSEL R121, R121, -INF , !P1 ;  /* 0xff80000079797808 */ /* 0x000fe20004800000 */
[----:B------:R-:W-:Y:S01]  /*2020*/  BAR.SYNC.DEFER_BLOCKING 0x0 ;  /* 0x0000000000007b1d */ /* 0x000fe20000010000 */
[----:B------:R-:W-:-:S02]  /*2030*/  ISETP.GE.AND P6, PT, R14, R31, PT ;  /* 0x0000001f0e00720c */ /* 0x000fc40003fc6270 */
[----:B------:R-:W-:Y:S02]  /*2040*/  ISETP.GE.AND P5, PT, R30, R31, PT ;  /* 0x0000001f1e00720c */ /* 0x000fe40003fa6270 */
[-C--:B------:R-:W-:Y:S02]  /*2050*/  ISETP.GE.AND P4, PT, R22, R29.reuse, PT ;  /* 0x0000001d1600720c */ /* 0x080fe40003f86270 */
[-C--:B------:R-:W-:Y:S02]  /*2060*/  ISETP.GE.AND P3, PT, R18, R29.reuse, PT ;  /* 0x0000001d1200720c */ /* 0x080fe40003f66270 */
[-C--:B------:R-:W-:Y:S02]  /*2070*/  ISETP.GE.AND P2, PT, R14, R29.reuse, PT ;  /* 0x0000001d0e00720c */ /* 0x080fe40003f46270 */
[----:B------:R-:W-:Y:S02]  /*2080*/  ISETP.GE.AND P1, PT, R30, R29, PT ;  /* 0x0000001d1e00720c */ /* 0x000fe40003f26270 */
[----:B------:R-:W-:-:S02]  /*2090*/  FSEL R118, R118, -INF , !P4 ;  /* 0xff80000076767808 */ /* 0x000fc40006000000 */
[----:B----4-:R-:W-:Y:S02]  /*20a0*/  FSEL R114, R114, -INF , !P3 ;  /* 0xff80000072727808 */ /* 0x010fe40005800000 */
[----:B------:R-:W-:Y:S02]  /*20b0*/  FSEL R117, R117, -INF , !P6 ;  /* 0xff80000075757808 */ /* 0x000fe40007000000 */
[----:B-----5:R-:W-:Y:S02]  /*20c0*/  FSEL R27, R13, -INF , !P5 ;  /* 0xff8000000d1b7808 */ /* 0x020fe40006800000 */
[----:B------:R-:W-:Y:S02]  /*20d0*/  FSEL R26, R26, -INF , !P2 ;  /* 0xff8000001a1a7808 */ /* 0x000fe40005000000 */
[----:B-1----:R-:W-:Y:S01]  /*20e0*/  FSEL R24, R24, -INF , !P1 ;  /* 0xff80000018187808 */ /* 0x002fe20004800000 */
        /* <DEDUP_REMOVED lines=27> */
.L_x_468:
        /* <DEDUP_REMOVED lines=46> */
[----:B-1----:R-:W-:Y:S02]  /*2580*/  FMNMX.FTZ R100, R13, R100, !PT ;  /* 0x000000640d647209 */ /* 0x002fe40007810000 */
[----:B--2---:R-:W-:-:S03]  /*2590*/  FMNMX.FTZ R3, R4, R3, !PT ;  /* 0x0000000304037209 */ /* 0x004fc60007810000 */
[C---:B------:R-:W-:Y:S01]  /*25a0*/  FMUL.FTZ R120, R100.reuse, c[0x0][0x23c] ;  /* 0x00008f0064787a20 */ /* 0x040fe20000410000 */
[----:B------:R-:W-:Y:S01]  /*25b0*/  FSETP.NEU.FTZ.AND P1, PT, R100, -INF , PT ;  /* 0xff8000006400780b */ /* 0x000fe20003f3d000 */
[----:B------:R-:W-:-:S03]  /*25c0*/  FMUL.FTZ R25, R3, c[0x0][0x23c] ;  /* 0x00008f0003197a20 */ /* 0x000fc60000410000 */
[----:B------:R-:W-:Y:S02]  /*25d0*/  FSEL R120, R120, RZ, P1 ;  /* 0x000000ff78787208 */ /* 0x000fe40000800000 */
[----:B------:R-:W-:-:S03]  /*25e0*/  FSETP.NEU.FTZ.AND P1, PT, R3, -INF , PT ;  /* 0xff8000000300780b */ /* 0x000fc60003f3d000 */
[--C-:B------:R-:W-:Y:S01]  /*25f0*/  FFMA.FTZ R105, R20, c[0x0][0x23c], -R120.reuse ;  /* 0x00008f0014697a23 */ /* 0x100fe20000010878 */
[----:B------:R-:W-:Y:S01]  /*2600*/  FSEL R25, R25, RZ, P1 ;  /* 0x000000ff19197208 */ /* 0x000fe20000800000 */
[--C-:B------:R-:W-:Y:S01]  /*2610*/  FFMA.FTZ R102, R17, c[0x0][0x23c], -R120.reuse ;  /* 0x00008f0011667a23 */ /* 0x100fe20000010878 */
[----:B------:R-:W-:Y:S01]  /*2620*/  LDSM.16.MT88.4 R20, [R143+0x8800] ;  /* 0x008800008f14783b */ /* 0x000fe20000004200 */
[--C-:B------:R-:W-:Y:S02]  /*2630*/  FFMA.FTZ R103, R19, c[0x0][0x23c], -R120.reuse ;  /* 0x00008f0013677a23 */ /* 0x100fe40000010878 */
[----:B------:R-:W-:Y:S01]  /*2640*/  FFMA.FTZ R32, R67, c[0x0][0x23c], -R120 ;  /* 0x00008f0043207a23 */ /* 0x000fe20000010878 */
[----:B------:R-:W-:Y:S01]  /*2650*/  MUFU.EX2 R105, R105 ;  /* 0x0000006900697308 */ /* 0x000fe20000000800 */
[--C-:B------:R-:W-:Y:S02]  /*2660*/  FFMA.FTZ R107, R65, c[0x0][0x23c], -R25.reuse ;  /* 0x00008f00416b7a23 */ /* 0x100fe40000010819 */
[----:B------:R-:W-:-:S02]  /*2670*/  FFMA.FTZ R106, R76, c[0x0][0x23c], -R25 ;  /* 0x00008f004c6a7a23 */ /* 0x000fc40000010819 */
[--C-:B------:R-:W-:Y:S01]  /*2680*/  FFMA.FTZ R104, R16, c[0x0][0x23c], -R25.reuse ;  /* 0x00008f0010687a23 */ /* 0x100fe20000010819 */
[----:B------:R-:W1:Y:S01]  /*2690*/  LDSM.16.MT88.4 R76, [R141+0x8000] ;  /* 0x008000008d4c783b */ /* 0x000e620000004200 */
[--C-:B------:R-:W-:Y:S01]  /*26a0*/  FFMA.FTZ R35, R6, c[0x0][0x23c], -R25.reuse ;  /* 0x00008f0006237a23 */ /* 0x100fe20000010819 */
[----:B------:R-:W2:Y:S01]  /*26b0*/  MUFU.EX2 R102, R102 ;  /* 0x0000006600667308 */ /* 0x000ea20000000800 */
[--C-:B------:R-:W-:Y:S01]  /*26c0*/  FFMA.FTZ R101, R7, c[0x0][0x23c], -R120.reuse ;  /* 0x00008f0007657a23 */ /* 0x100fe20000010878 */
[----:B------:R-:W-:Y:S01]  /*26d0*/  LDSM.16.MT88.4 R16, [R141+0x8800] ;  /* 0x008800008d10783b */ /* 0x000fe20000004200 */
[--C-:B------:R-:W-:Y:S02]  /*26e0*/  FFMA.FTZ R31, R11, c[0x0][0x23c], -R120.reuse ;  /* 0x00008f000b1f7a23 */ /* 0x100fe40000010878 */
[----:B------:R-:W-:Y:S01]  /*26f0*/  FFMA.FTZ R0, R9, c[0x0][0x23c], -R120 ;  /* 0x00008f0009007a23 */ /* 0x000fe20000010878 */
[----:B------:R-:W3:Y:S01]  /*2700*/  LDSM.16.MT88.4 R4, [R140+0xa000] ;  /* 0x00a000008c04783b */ /* 0x000ee20000004200 */
[--C-:B------:R-:W-:Y:S01]  /*2710*/  FFMA.FTZ R29, R10, c[0x0][0x23c], -R25.reuse ;  /* 0x00008f000a1d7a23 */ /* 0x100fe20000010819 */
[----:B------:R-:W-:Y:S01]  /*2720*/  MUFU.EX2 R103, R103 ;  /* 0x0000006700677308 */ /* 0x000fe20000000800 */
[----:B------:R-:W-:-:S02]  /*2730*/  FFMA.FTZ R33, R8, c[0x0][0x23c], -R25 ;  /* 0x00008f0008217a23 */ /* 0x000fc40000010819 */
[----:B------:R-:W4:Y:S01]  /*2740*/  LDSM.16.MT88.4 R8, [R142+0x8800] ;  /* 0x008800008e08783b */ /* 0x000f220000004200 */
[--C-:B------:R-:W-:Y:S02]  /*2750*/  FFMA.FTZ R30, R61, c[0x0][0x23c], -R120.reuse ;  /* 0x00008f003d1e7a23 */ /* 0x100fe40000010878 */
[--C-:B------:R-:W-:Y:S02]  /*2760*/  FFMA.FTZ R34, R12, c[0x0][0x23c], -R25.reuse ;  /* 0x00008f000c227a23 */ /* 0x100fe40000010819 */
[----:B------:R-:W5:Y:S01]  /*2770*/  MUFU.EX2 R32, R32 ;  /* 0x0000002000207308 */ /* 0x000f620000000800 */
[----:B--2---:R-:W-:Y:S01]  /*2780*/  F2FP.BF16.PACK_AB R64, R102, R105 ;  /* 0x000000696640723e */ /* 0x004fe200000010ff */
[----:B------:R-:W-:Y:S01]  /*2790*/  FFMA.FTZ R2, R2, c[0x0][0x23c], -R25 ;  /* 0x00008f0002027a23 */ /* 0x000fe20000010819 */
[----:B------:R-:W2:Y:S01]  /*27a0*/  LDSM.16.MT88.4 R12, [R140+0x8800] ;  /* 0x008800008c0c783b */ /* 0x000ea20000004200 */
[--C-:B------:R-:W-:Y:S02]  /*27b0*/  FFMA.FTZ R108, R115, c[0x0][0x23c], -R120.reuse ;  /* 0x00008f00736c7a23 */ /* 0x100fe40000010878 */
[----:B------:R-:W-:-:S02]  /*27c0*/  FFMA.FTZ R110, R113, c[0x0][0x23c], -R120 ;  /* 0x00008f00716e7a23 */ /* 0x000fc40000010878 */
[----:B------:R-:W-:Y:S01]  /*27d0*/  MUFU.EX2 R107, R107 ;  /* 0x0000006b006b7308 */ /* 0x000fe20000000800 */
[--C-:B------:R-:W-:Y:S02]  /*27e0*/  FFMA.FTZ R111, R111, c[0x0][0x23c], -R120.reuse ;  /* 0x00008f006f6f7a23 */ /* 0x100fe40000010878 */
[----:B------:R-:W-:Y:S02]  /*27f0*/  FFMA.FTZ R109, R109, c[0x0][0x23c], -R120 ;  /* 0x00008f006d6d7a23 */ /* 0x000fe40000010878 */
[--C-:B------:R-:W-:Y:S02]  /*2800*/  FFMA.FTZ R112, R112, c[0x0][0x23c], -R25.reuse ;  /* 0x00008f0070707a23 */ /* 0x100fe40000010819 */
[--C-:B------:R-:W-:Y:S01]  /*2810*/  FFMA.FTZ R113, R124, c[0x0][0x23c], -R25.reuse ;  /* 0x00008f007c717a23 */ /* 0x100fe20000010819 */
[----:B------:R-:W1:Y:S01]  /*2820*/  MUFU.EX2 R106, R106 ;  /* 0x0000006a006a7308 */ /* 0x000e620000000800 */
[----:B-----5:R-:W-:Y:S01]  /*2830*/  F2FP.BF16.PACK_AB R66, R32, R103 ;  /* 0x000000672042723e */ /* 0x020fe200000010ff */
[----:B------:R-:W-:-:S02]  /*2840*/  FFMA.FTZ R115, R122, c[0x0][0x23c], -R25 ;  /* 0x00008f007a737a23 */ /* 0x000fc40000010819 */
[--C-:B------:R-:W-:Y:S02]  /*2850*/  FFMA.FTZ R116, R116, c[0x0][0x23c], -R25.reuse ;  /* 0x00008f0074747a23 */ /* 0x100fe40000010819 */
[--C-:B------:R-:W-:Y:S02]  /*2860*/  FFMA.FTZ R122, R119, c[0x0][0x23c], -R120.reuse ;  /* 0x00008f00777a7a23 */ /* 0x100fe40000010878 */
[----:B------:R-:W-:Y:S01]  /*2870*/  MUFU.EX2 R104, R104 ;  /* 0x0000006800687308 */ /* 0x000fe20000000800 */
[--C-:B------:R-:W-:Y:S02]  /*2880*/  FFMA.FTZ R121, R121, c[0x0][0x23c], -R120.reuse ;  /* 0x00008f0079797a23 */ /* 0x100fe40000010878 */
[--C-:B------:R-:W-:Y:S02]  /*2890*/  FFMA.FTZ R117, R117, c[0x0][0x23c], -R120.reuse ;  /* 0x00008f0075757a23 */ /* 0x100fe40000010878 */
[--C-:B------:R-:W-:Y:S02]  /*28a0*/  FFMA.FTZ R119, R114, c[0x0][0x23c], -R25.reuse ;  /* 0x00008f0072777a23 */ /* 0x100fe40000010819 */
[----:B------:R-:W-:Y:S01]  /*28b0*/  FFMA.FTZ R120, R27, c[0x0][0x23c], -R120 ;  /* 0x00008f001b787a23 */ /* 0x000fe20000010878 */
[----:B------:R-:W5:Y:S01]  /*28c0*/  MUFU.EX2 R35, R35 ;  /* 0x0000002300237308 */ /* 0x000f620000000800 */
[----:B-1----:R-:W-:Y:S01]  /*28d0*/  F2FP.BF16.PACK_AB R65, R106, R107 ;  /* 0x0000006b6a41723e */ /* 0x002fe200000010ff */
[----:B------:R-:W-:-:S02]  /*28e0*/  FFMA.FTZ R118, R118, c[0x0][0x23c], -R25 ;  /* 0x00008f0076767a23 */ /* 0x000fc40000010819 */
[--C-:B------:R-:W-:Y:S02]  /*28f0*/  FFMA.FTZ R114, R26, c[0x0][0x23c], -R25.reuse ;  /* 0x00008f001a727a23 */ /* 0x100fe40000010819 */
[----:B------:R-:W-:Y:S02]  /*2900*/  FFMA.FTZ R123, R24, c[0x0][0x23c], -R25 ;  /* 0x00008f00187b7a23 */ /* 0x000fe40000010819 */
[----:B------:R-:W-:Y:S01]  /*2910*/  MUFU.EX2 R101, R101 ;  /* 0x0000006500657308 */ /* 0x000fe20000000800 */
[----:B------:R-:W-:Y:S01]  /*2920*/  FADD.FTZ R102, R105, R102 ;  /* 0x0000006669667221 */ /* 0x000fe20000010000 */
[----:B------:R-:W-:Y:S01]  /*2930*/  LDSM.16.MT88.4 R24, [R142+0x9800] ;  /* 0x009800008e18783b */ /* 0x000fe20000004200 */
[----:B------:R-:W-:Y:S02]  /*2940*/  FADD.FTZ R107, R107, R106 ;  /* 0x0000006a6b6b7221 */ /* 0x000fe40000010000 */
[----:B------:R-:W-:Y:S01]  /*2950*/  FADD.FTZ R103, R103, R102 ;  /* 0x0000006667677221 */ /* 0x000fe20000010000 */
[----:B-----5:R-:W-:-:S02]  /*2960*/  F2FP.BF16.PACK_AB R67, R35, R104 ;  /* 0x000000682343723e */ /* 0x020fc400000010ff */
[----:B------:R-:W1:Y:S01]  /*2970*/  MUFU.EX2 R30, R30 ;  /* 0x0000001e001e7308 */ /* 0x000e620000000800 */
[----:B------:R-:W-:Y:S02]  /*2980*/  FADD.FTZ R104, R104, R107 ;  /* 0x0000006b68687221 */ /* 0x000fe40000010000 */
[----:B------:R-:W-:Y:S02]  /*2990*/  FADD.FTZ R32, R32, R103 ;  /* 0x0000006720207221 */ /* 0x000fe40000010000 */
        /* <DEDUP_REMOVED lines=8> */
[----:B------:R-:W5:Y:S06]  /*2a20*/  MUFU.EX2 R29, R29 ;  /* 0x0000001d001d7308 */ /* 0x000f6c0000000800 */
        /* <DEDUP_REMOVED lines=20> */
[C---:B---3--:R-:W-:Y:S02]  /*2b70*/  HMMA.16816.F32.BF16 R60, R64.reuse, R4, RZ ;  /* 0x00000004403c723c */ /* 0x048fe400000418ff */
[----:B------:R-:W-:Y:S05]  /*2b80*/  MUFU.EX2 R121, R121 ;  /* 0x0000007900797308 */ /* 0x000fea0000000800 */
[----:B-1----:R-:W-:Y:S01]  /*2b90*/  F2FP.BF16.PACK_AB R4, R30, R101 ;  /* 0x000000651e04723e */ /* 0x002fe200000010ff */
[----:B------:R-:W-:Y:S01]  /*2ba0*/  HMMA.16816.F32.BF16 R64, R64, R6, RZ ;  /* 0x000000064040723c */ /* 0x000fe200000418ff */
[----:B-----5:R-:W-:Y:S01]  /*2bb0*/  F2FP.BF16.PACK_AB R5, R29, R34 ;  /* 0x000000221d05723e */ /* 0x020fe200000010ff */
        /* <DEDUP_REMOVED lines=10> */
[----:B----4-:R-:W-:Y:S01]  /*2c60*/  HMMA.16816.F32.BF16 R88, R4, R8, R88 ;  /* 0x000000080458723c */ /* 0x010fe20000041858 */
[----:B------:R-:W-:Y:S01]  /*2c70*/  FADD.FTZ R31, R0, R31 ;  /* 0x0000001f001f7221 */ /* 0x000fe20000010000 */
[----:B------:R-:W-:Y:S01]  /*2c80*/  MUFU.EX2 R120, R120 ;  /* 0x0000007800787308 */ /* 0x000fe20000000800 */
[----:B------:R-:W-:-:S05]  /*2c90*/  FADD.FTZ R33, R2, R33 ;  /* 0x0000002102217221 */ /* 0x000fca0000010000 */
[C---:B------:R-:W-:Y:S01]  /*2ca0*/  HMMA.16816.F32.BF16 R84, R4.reuse, R10, R84 ;  /* 0x0000000a0454723c */ /* 0x040fe20000041854 */
[----:B------:R-:W3:Y:S01]  /*2cb0*/  LDSM.16.MT88.4 R8, [R142+0xa800] ;  /* 0x00a800008e08783b */ /* 0x000ee20000004200 */
[----:B------:R-:W-:Y:S06]  /*2cc0*/  MUFU.EX2 R118, R118 ;  /* 0x0000007600767308 */ /* 0x000fec0000000800 */
[C---:B------:R-:W-:Y:S02]  /*2cd0*/  HMMA.16816.F32.BF16 R96, R4.reuse, R20, R96 ;  /* 0x000000140460723c */ /* 0x040fe40000041860 */
[----:B------:R-:W4:Y:S06]  /*2ce0*/  MUFU.EX2 R119, R119 ;  /* 0x0000007700777308 */ /* 0x000f2c0000000800 */
[C---:B------:R-:W-:Y:S01]  /*2cf0*/  HMMA.16816.F32.BF16 R92, R4.reuse, R22, R92 ;  /* 0x00000016045c723c */ /* 0x040fe2000004185c */
[----:B------:R-:W5:Y:S01]  /*2d00*/  LDSM.16.MT88.4 R20, [R143+0xa800] ;  /* 0x00a800008f14783b */ /* 0x000f620000004200 */
[----:B------:R-:W-:Y:S06]  /*2d10*/  MUFU.EX2 R114, R114 ;  /* 0x0000007200727308 */ /* 0x000fec0000000800 */
[C---:B------:R-:W-:Y:S02]  /*2d20*/  HMMA.16816.F32.BF16 R80, R4.reuse, R16, R80 ;  /* 0x000000100450723c */ /* 0x040fe40000041850 */
[----:B------:R-:W1:Y:S06]  /*2d30*/  MUFU.EX2 R123, R123 ;  /* 0x0000007b007b7308 */ /* 0x000e6c0000000800 */
[C---:B------:R-:W-:Y:S01]  /*2d40*/  HMMA.16816.F32.BF16 R76, R4.reuse, R18, R76 ;  /* 0x00000012044c723c */ /* 0x040fe2000004184c */
[----:B------:R-:W1:Y:S07]  /*2d50*/  LDSM.16.MT88.4 R16, [R141+0xa800] ;  /* 0x00a800008d10783b */ /* 0x000e6e0000004200 */
[C---:B--2---:R-:W-:Y:S08]  /*2d60*/  HMMA.16816.F32.BF16 R72, R4.reuse, R12, R72 ;  /* 0x0000000c0448723c */ /* 0x044ff00000041848 */
[C---:B------:R-:W-:Y:S01]  /*2d70*/  HMMA.16816.F32.BF16 R68, R4.reuse, R14, R68 ;  /* 0x0000000e0444723c */ /* 0x040fe20000041844 */
[----:B------:R-:W2:Y:S07]  /*2d80*/  LDSM.16.MT88.4 R12, [R140+0xa800] ;  /* 0x00a800008c0c783b */ /* 0x000eae0000004200 */
[C---:B---3--:R-:W-:Y:S08]  /*2d90*/  HMMA.16816.F32.BF16 R44, R4.reuse, R8, R44 ;  /* 0x00000008042c723c */ /* 0x048ff0000004182c */
[C---:B------:R-:W-:Y:S01]  /*2da0*/  HMMA.16816.F32.BF16 R48, R4.reuse, R10, R48 ;  /* 0x0000000a0430723c */ /* 0x040fe20000041830 */
[----:B------:R-:W3:Y:S07]  /*2db0*/  LDSM.16.MT88.4 R8, [R143+0x9000] ;  /* 0x009000008f08783b */ /* 0x000eee0000004200 */
[C---:B-----5:R-:W-:Y:S08]  /*2dc0*/  HMMA.16816.F32.BF16 R36, R4.reuse, R20, R36 ;  /* 0x000000140424723c */ /* 0x060ff00000041824 */
[C---:B------:R-:W-:Y:S01]  /*2dd0*/  HMMA.16816.F32.BF16 R40, R4.reuse, R22, R40 ;  /* 0x000000160428723c */ /* 0x040fe20000041828 */
[----:B------:R-:W5:Y:S07]  /*2de0*/  LDSM.16.MT88.4 R20, [R142+0x9000] ;  /* 0x009000008e14783b */ /* 0x000f6e0000004200 */
[C---:B-1----:R-:W-:Y:S08]  /*2df0*/  HMMA.16816.F32.BF16 R52, R4.reuse, R16, R52 ;  /* 0x000000100434723c */ /* 0x042ff00000041834 */
[C---:B------:R-:W-:Y:S01]  /*2e00*/  HMMA.16816.F32.BF16 R56, R4.reuse, R18, R56 ;  /* 0x000000120438723c */ /* 0x040fe20000041838 */
[----:B------:R-:W1:Y:S07]  /*2e10*/  LDSM.16.MT88.4 R16, [R141+0x9000] ;  /* 0x009000008d10783b */ /* 0x000e6e0000004200 */
        /* <DEDUP_REMOVED lines=32> */
[----:B------:R-:W-:Y:S07]  /*3020*/  LDSM.16.MT88.4 R20, [R140+0x9800] ;  /* 0x009800008c14783b */ /* 0x000fee0000004200 */
[C---:B-1----:R-:W-:Y:S08]  /*3030*/  HMMA.16816.F32.BF16 R60, R4.reuse, R16, R60 ;  /* 0x00000010043c723c */ /* 0x042ff0000004183c */
[C---:B--2---:R-:W-:Y:S08]  /*3040*/  HMMA.16816.F32.BF16 R52, R4.reuse, R12, R52 ;  /* 0x0000000c0434723c */ /* 0x044ff00000041834 */
[C---:B------:R-:W-:Y:S01]  /*3050*/  HMMA.16816.F32.BF16 R56, R4.reuse, R14, R56 ;  /* 0x0000000e0438723c */ /* 0x040fe20000041838 */
[----:B------:R-:W1:Y:S07]  /*3060*/  LDSM.16.MT88.4 R12, [R141+0x9800] ;  /* 0x009800008d0c783b */ /* 0x000e6e0000004200 */
[----:B------:R-:W-:Y:S01]  /*3070*/  HMMA.16816.F32.BF16 R64, R4, R18, R64 ;  /* 0x000000120440723c */ /* 0x000fe20000041840 */
[----:B------:R-:W-:Y:S06]  /*3080*/  LDSM.16.MT88.4 R16, [R142+0xb800] ;  /* 0x00b800008e10783b */ /* 0x000fec0000004200 */
[----:B------:R-:W-:Y:S01]  /*3090*/  F2FP.BF16.PACK_AB R4, R122, R121 ;  /* 0x000000797a04723e */ /* 0x000fe200000010ff */
[----:B------:R-:W-:Y:S01]  /*30a0*/  FADD.FTZ R121, R121, R110 ;  /* 0x0000006e79797221 */ /* 0x000fe20000010000 */
[----:B----4-:R-:W-:Y:S01]  /*30b0*/  F2FP.BF16.PACK_AB R5, R119, R118 ;  /* 0x000000767705723e */ /* 0x010fe200000010ff */
        /* <DEDUP_REMOVED lines=34> */
.L_x_472:
        /* <DEDUP_REMOVED lines=29> */
.L_x_470:
[----:B------:R-:W-:Y:S01]  /*34b0*/  SHF.R.S32.HI R2, RZ, 0x1f, R161 ;  /* 0x0000001fff027819 */ /* 0x000fe200000114a1 */
[----:B------:R-:W-:Y:S04]  /*34c0*/  DEPBAR.LE SB0, 0x0 ;  /* 0x000080000000791a */ /* 0x000fe80000000000 */
[----:B------:R-:W-:Y:S01]  /*34d0*/  BAR.SYNC.DEFER_BLOCKING 0x0 ;  /* 0x0000000000007b1d */ /* 0x000fe20000010000 */
[----:B------:R-:W-:Y:S02]  /*34e0*/  IMAD R2, R2, c[0x0][0x1a0], RZ ;  /* 0x0000680002027a24 */ /* 0x000fe400078e02ff */
[C---:B------:R-:W-:Y:S04]  /*34f0*/  IMAD.WIDE.U32 R100, R161.reuse, c[0x0][0x1a0], RZ ;  /* 0x00006800a1647a25 */ /* 0x040fe800078e00ff */
[----:B------:R-:W-:Y:S01]  /*3500*/  IMAD R2, R161, c[0x0][0x1a4], R2 ;  /* 0x00006900a1027a24 */ /* 0x000fe200078e0202 */
[C---:B------:R-:W-:Y:S04]  /*3510*/  LEA R3, P0, R100.reuse, R154, 0x6 ;  /* 0x0000009a64037211 */ /* 0x040fe800078030ff */
[----:B------:R-:W-:Y:S02]  /*3520*/  IADD3 R2, R101, R2, RZ ;  /* 0x0000000265027210 */ /* 0x000fe40007ffe0ff */
[C---:B------:R-:W-:Y:S02]  /*3530*/  LEA R168, P1, R3.reuse, c[0x0][0x170], 0x1 ;  /* 0x00005c0003a87a11 */ /* 0x040fe400078208ff */
        /* <DEDUP_REMOVED lines=10> */
[----:B------:R-:W-:Y:S04]  /*35e0*/  IADD3.X R3, R101, UR5, RZ, P1, !PT ;  /* 0x0000000565037c10 */ /* 0x000fe80008ffe4ff */
[----:B------:R1:W-:Y:S01]  /*35f0*/  LDGSTS.E.BYPASS.LTC128B.128 [R152+0xa000], [R168.64+0x80] ;  /* 0x0a000080a8987fae */ /* 0x0003e2000b901d4a */
[----:B------:R-:W-:Y:S02]  /*3600*/  IADD3.X R171, R3, UR5, RZ, P0, !PT ;  /* 0x0000000503ab7c10 */ /* 0x000fe400087fe4ff */
[----:B------:R-:W-:Y:S04]  /*3610*/  ISETP.GT.AND P0, PT, R161, RZ, PT ;  /* 0x000000ffa100720c */ /* 0x000fe80003f04270 */
[----:B------:R2:W-:Y:S07]  /*3620*/  LDGSTS.E.BYPASS.LTC128B.128 [R152+0x8800], [R100.64] ;  /* 0x0880000064987fae */ /* 0x0005ee000b901d4a */
[----:B------:R2:W-:Y:S07]  /*3630*/  LDGSTS.E.BYPASS.LTC128B.128 [R152+0xa800], [R100.64+0x80] ;  /* 0x0a80008064987fae */ /* 0x0005ee000b901d4a */
[----:B------:R3:W-:Y:S07]  /*3640*/  LDGSTS.E.BYPASS.LTC128B.128 [R152+0x9000], [R2.64] ;  /* 0x0900000002987fae */ /* 0x0007ee000b901d4a */
[----:B------:R3:W-:Y:S07]  /*3650*/  LDGSTS.E.BYPASS.LTC128B.128 [R152+0xb000], [R2.64+0x80] ;  /* 0x0b00008002987fae */ /* 0x0007ee000b901d4a */
[----:B------:R4:W-:Y:S07]  /*3660*/  LDGSTS.E.BYPASS.LTC128B.128 [R152+0x9800], [R170.64] ;  /* 0x09800000aa987fae */ /* 0x0009ee000b901d4a */
[----:B------:R4:W-:Y:S07]  /*3670*/  LDGSTS.E.BYPASS.LTC128B.128 [R152+0xb800], [R170.64+0x80] ;  /* 0x0b800080aa987fae */ /* 0x0009ee000b901d4a */
[----:B------:R-:W-:Y:S07]  /*3680*/  LDSM.16.M88.4 R104, [R150] ;  /* 0x000000009668783b */ /* 0x000fee0000000200 */
[----:B------:R-:W5:Y:S07]  /*3690*/  LDSM.16.M88.4 R108, [R149] ;  /* 0x00000000956c783b */ /* 0x000f6e0000000200 */
[----:B------:R-:W1:Y:S07]  /*36a0*/  LDSM.16.M88.4 R112, [R149+0x800] ;  /* 0x000800009570783b */ /* 0x000e6e0000000200 */
[----:B------:R-:W1:Y:S07]  /*36b0*/  LDSM.16.M88.4 R116, [R149+0x1000] ;  /* 0x001000009574783b */ /* 0x000e6e0000000200 */
[----:B------:R-:W0:Y:S07]  /*36c0*/  LDGDEPBAR ;  /* 0x00000000000079af */ /* 0x000e2e0000000000 */
[----:B------:R-:W2:Y:S07]  /*36d0*/  LDSM.16.M88.4 R120, [R149+0x1800] ;  /* 0x001800009578783b */ /* 0x000eae0000000200 */
[----:B------:R-:W-:Y:S01]  /*36e0*/  LDSM.16.M88.4 R124, [R148] ;  /* 0x00000000947c783b */ /* 0x000fe20000000200 */
[C---:B-----5:R-:W-:Y:S06]  /*36f0*/  HMMA.16816.F32.BF16 R4, R104.reuse, R108, RZ ;  /* 0x0000006c6804723c */ /* 0x060fec00000418ff */
[----:B------:R-:W5:Y:S02]  /*3700*/  LDSM.16.M88.4 R128, [R147] ;  /* 0x000000009380783b */ /* 0x000f640000000200 */
[C---:B------:R-:W-:Y:S05]  /*3710*/  HMMA.16816.F32.BF16 R8, R104.reuse, R110, RZ ;  /* 0x0000006e6808723c */ /* 0x040fea00000418ff */
[----:B------:R-:W3:Y:S03]  /*3720*/  LDSM.16.M88.4 R108, [R139] ;  /* 0x000000008b6c783b */ /* 0x000ee60000000200 */
[C---:B-1----:R-:W-:Y:S08]  /*3730*/  HMMA.16816.F32.BF16 R12, R104.reuse, R112, RZ ;  /* 0x00000070680c723c */ /* 0x042ff000000418ff */
[C---:B------:R-:W-:Y:S01]  /*3740*/  HMMA.16816.F32.BF16 R16, R104.reuse, R114, RZ ;  /* 0x000000726810723c */ /* 0x040fe200000418ff */
[----:B------:R-:W1:Y:S07]  /*3750*/  LDSM.16.M88.4 R112, [R138] ;  /* 0x000000008a70783b */ /* 0x000e6e0000000200 */
[C---:B------:R-:W-:Y:S08]  /*3760*/  HMMA.16816.F32.BF16 R20, R104.reuse, R116, RZ ;  /* 0x000000746814723c */ /* 0x040ff000000418ff */
[C---:B------:R-:W-:Y:S01]  /*3770*/  HMMA.16816.F32.BF16 R24, R104.reuse, R118, RZ ;  /* 0x000000766818723c */ /* 0x040fe200000418ff */
[----:B------:R-:W-:Y:S07]  /*3780*/  LDSM.16.M88.4 R116, [R146] ;  /* 0x000000009274783b */ /* 0x000fee0000000200 */
[C---:B--2---:R-:W-:Y:S08]  /*3790*/  HMMA.16816.F32.BF16 R28, R104.reuse, R120, RZ ;  /* 0x00000078681c723c */ /* 0x044ff000000418ff */
[----:B------:R-:W-:Y:S01]  /*37a0*/  HMMA.16816.F32.BF16 R32, R104, R122, RZ ;  /* 0x0000007a6820723c */ /* 0x000fe200000418ff */
[----:B------:R-:W2:Y:S07]  /*37b0*/  LDSM.16.M88.4 R104, [R137] ;  /* 0x000000008968783b */ /* 0x000eae0000000200 */
[C---:B-----5:R-:W-:Y:S01]  /*37c0*/  HMMA.16816.F32.BF16 R4, R124.reuse, R128, R4 ;  /* 0x000000807c04723c */ /* 0x060fe20000041804 */
[----:B------:R-:W5:Y:S07]  /*37d0*/  LDSM.16.M88.4 R120, [R145] ;  /* 0x000000009178783b */ /* 0x000f6e0000000200 */
[C---:B------:R-:W-:Y:S01]  /*37e0*/  HMMA.16816.F32.BF16 R8, R124.reuse, R130, R8 ;  /* 0x000000827c08723c */ /* 0x040fe20000041808 */
[----:B------:R-:W4:Y:S07]  /*37f0*/  LDSM.16.M88.4 R128, [R145+0x800] ;  /* 0x000800009180783b */ /* 0x000f2e0000000200 */
[C---:B---3--:R-:W-:Y:S08]  /*3800*/  HMMA.16816.F32.BF16 R12, R124.reuse, R108, R12 ;  /* 0x0000006c7c0c723c */ /* 0x048ff0000004180c */
[C---:B------:R-:W-:Y:S01]  /*3810*/  HMMA.16816.F32.BF16 R16, R124.reuse, R110, R16 ;  /* 0x0000006e7c10723c */ /* 0x040fe20000041810 */
[----:B------:R-:W-:Y:S07]  /*3820*/  LDSM.16.M88.4 R108, [R145+0x1800] ;  /* 0x00180000916c783b */ /* 0x000fee0000000200 */
[C---:B-1----:R-:W-:Y:S08]  /*3830*/  HMMA.16816.F32.BF16 R20, R124.reuse, R112, R20 ;  /* 0x000000707c14723c */ /* 0x042ff00000041814 */
[C---:B------:R-:W-:Y:S01]  /*3840*/  HMMA.16816.F32.BF16 R24, R124.reuse, R114, R24 ;  /* 0x000000727c18723c */ /* 0x040fe20000041818 */
[----:B------:R-:W-:Y:S07]  /*3850*/  LDSM.16.M88.4 R112, [R144] ;  /* 0x000000009070783b */ /* 0x000fee0000000200 */
[C---:B--2---:R-:W-:Y:S08]  /*3860*/  HMMA.16816.F32.BF16 R28, R124.reuse, R104, R28 ;  /* 0x000000687c1c723c */ /* 0x044ff0000004181c */
[----:B------:R-:W-:Y:S01]  /*3870*/  HMMA.16816.F32.BF16 R32, R124, R106, R32 ;  /* 0x0000006a7c20723c */ /* 0x000fe20000041820 */
[----:B------:R-:W1:Y:S07]  /*3880*/  LDSM.16.M88.4 R104, [R145+0x1000] ;  /* 0x001000009168783b */ /* 0x000e6e0000000200 */
[C---:B-----5:R-:W-:Y:S01]  /*3890*/  HMMA.16816.F32.BF16 R4, R116.reuse, R120, R4 ;  /* 0x000000787404723c */ /* 0x060fe20000041804 */
[----:B------:R-:W2:Y:S07]  /*38a0*/  LDSM.16.M88.4 R124, [R136] ;  /* 0x00000000887c783b */ /* 0x000eae0000000200 */
[C---:B------:R-:W-:Y:S01]  /*38b0*/  HMMA.16816.F32.BF16 R8, R116.reuse, R122, R8 ;  /* 0x0000007a7408723c */ /* 0x040fe20000041808 */
[----:B------:R-:W3:Y:S07]  /*38c0*/  LDSM.16.M88.4 R120, [R136+0x800] ;  /* 0x000800008878783b */ /* 0x000eee0000000200 */
[C---:B----4-:R-:W-:Y:S08]  /*38d0*/  HMMA.16816.F32.BF16 R12, R116.reuse, R128, R12 ;  /* 0x00000080740c723c */ /* 0x050ff0000004180c */
[C---:B------:R-:W-:Y:S01]  /*38e0*/  HMMA.16816.F32.BF16 R16, R116.reuse, R130, R16 ;  /* 0x000000827410723c */ /* 0x040fe20000041810 */
[----:B------:R-:W4:Y:S07]  /*38f0*/  LDSM.16.M88.4 R128, [R136+0x1000] ;  /* 0x001000008880783b */ /* 0x000f2e0000000200 */
[C---:B-1----:R-:W-:Y:S08]  /*3900*/  HMMA.16816.F32.BF16 R20, R116.reuse, R104, R20 ;  /* 0x000000687414723c */ /* 0x042ff00000041814 */
[C---:B------:R-:W-:Y:S01]  /*3910*/  HMMA.16816.F32.BF16 R24, R116.reuse, R106, R24 ;  /* 0x0000006a7418723c */ /* 0x040fe20000041818 */
[----:B------:R-:W1:Y:S07]  /*3920*/  LDSM.16.M88.4 R104, [R136+0x1800] ;  /* 0x001800008868783b */ /* 0x000e6e0000000200 */
[C---:B------:R-:W-:Y:S08]  /*3930*/  HMMA.16816.F32.BF16 R28, R116.reuse, R108, R28 ;  /* 0x0000006c741c723c */ /* 0x040ff0000004181c */
[----:B------:R-:W-:Y:S01]  /*3940*/  HMMA.16816.F32.BF16 R32, R116, R110, R32 ;  /* 0x0000006e7420723c */ /* 0x000fe20000041820 */
[----:B------:R-:W-:Y:S07]  /*3950*/  LDSM.16.M88.4 R108, [R150+0x2000] ;  /* 0x00200000966c783b */ /* 0x000fee0000000200 */
[C---:B--2---:R-:W-:Y:S01]  /*3960*/  HMMA.16816.F32.BF16 R4, R112.reuse, R124, R4 ;  /* 0x0000007c7004723c */ /* 0x044fe20000041804 */
[----:B------:R-:W2:Y:S07]  /*3970*/  LDSM.16.M88.4 R116, [R149+0x2000] ;  /* 0x002000009574783b */ /* 0x000eae0000000200 */
[C---:B------:R-:W-:Y:S01]  /*3980*/  HMMA.16816.F32.BF16 R8, R112.reuse, R126, R8 ;  /* 0x0000007e7008723c */ /* 0x040fe20000041808 */
[----:B------:R-:W5:Y:S07]  /*3990*/  LDSM.16.M88.4 R124, [R149+0x2800] ;  /* 0x00280000957c783b */ /* 0x000f6e0000000200 */
[C---:B---3--:R-:W-:Y:S08]  /*39a0*/  HMMA.16816.F32.BF16 R12, R112.reuse, R120, R12 ;  /* 0x00000078700c723c */ /* 0x048ff0000004180c */
[C---:B------:R-:W-:Y:S01]  /*39b0*/  HMMA.16816.F32.BF16 R16, R112.reuse, R122, R16 ;  /* 0x0000007a7010723c */ /* 0x040fe20000041810 */
[----:B------:R-:W3:Y:S07]  /*39c0*/  LDSM.16.M88.4 R120, [R149+0x3000] ;  /* 0x003000009578783b */ /* 0x000eee0000000200 */
[C---:B----4-:R-:W-:Y:S08]  /*39d0*/  HMMA.16816.F32.BF16 R20, R112.reuse, R128, R20 ;  /* 0x000000807014723c */ /* 0x050ff00000041814 */
[C---:B------:R-:W-:Y:S01]  /*39e0*/  HMMA.16816.F32.BF16 R24, R112.reuse, R130, R24 ;  /* 0x000000827018723c */ /* 0x040fe20000041818 */
[----:B------:R-:W4:Y:S07]  /*39f0*/  LDSM.16.M88.4 R128, [R149+0x3800] ;  /* 0x003800009580783b */ /* 0x000f2e0000000200 */
[C---:B-1----:R-:W-:Y:S08]  /*3a00*/  HMMA.16816.F32.BF16 R28, R112.reuse, R104, R28 ;  /* 0x00000068701c723c */ /* 0x042ff0000004181c */
[----:B------:R-:W-:Y:S01]  /*3a10*/  HMMA.16816.F32.BF16 R32, R112, R106, R32 ;  /* 0x0000006a7020723c */ /* 0x000fe20000041820 */
[----:B------:R-:W-:Y:S07]  /*3a20*/  LDSM.16.M88.4 R104, [R148+0x2000] ;  /* 0x002000009468783b */ /* 0x000fee0000000200 */
[C---:B--2---:R-:W-:Y:S01]  /*3a30*/  HMMA.16816.F32.BF16 R4, R108.reuse, R116, R4 ;  /* 0x000000746c04723c */ /* 0x044fe20000041804 */
[----:B------:R-:W1:Y:S07]  /*3a40*/  LDSM.16.M88.4 R112, [R135] ;  /* 0x000000008770783b */ /* 0x000e6e0000000200 */
[C---:B------:R-:W-:Y:S01]  /*3a50*/  HMMA.16816.F32.BF16 R8, R108.reuse, R118, R8 ;  /* 0x000000766c08723c */ /* 0x040fe20000041808 */
[----:B------:R-:W2:Y:S07]  /*3a60*/  LDSM.16.M88.4 R116, [R134] ;  /* 0x000000008674783b */ /* 0x000eae0000000200 */
[C---:B-----5:R-:W-:Y:S08]  /*3a70*/  HMMA.16816.F32.BF16 R12, R108.reuse, R124, R12 ;  /* 0x0000007c6c0c723c */ /* 0x060ff0000004180c */
[C---:B------:R-:W-:Y:S01]  /*3a80*/  HMMA.16816.F32.BF16 R16, R108.reuse, R126, R16 ;  /* 0x0000007e6c10723c */ /* 0x040fe20000041810 */
[----:B------:R-:W5:Y:S07]  /*3a90*/  LDSM.16.M88.4 R124, [R133] ;  /* 0x00000000857c783b */ /* 0x000f6e0000000200 */
[C---:B---3--:R-:W-:Y:S08]  /*3aa0*/  HMMA.16816.F32.BF16 R20, R108.reuse, R120, R20 ;  /* 0x000000786c14723c */ /* 0x048ff00000041814 */
[C---:B------:R-:W-:Y:S01]  /*3ab0*/  HMMA.16816.F32.BF16 R24, R108.reuse, R122, R24 ;  /* 0x0000007a6c18723c */ /* 0x040fe20000041818 */
[----:B------:R-:W3:Y:S07]  /*3ac0*/  LDSM.16.M88.4 R120, [R132] ;  /* 0x000000008478783b */ /* 0x000eee0000000200 */
[C---:B----4-:R-:W-:Y:S08]  /*3ad0*/  HMMA.16816.F32.BF16 R28, R108.reuse, R128, R28 ;  /* 0x000000806c1c723c */ /* 0x050ff0000004181c */
[----:B------:R-:W-:Y:S01]  /*3ae0*/  HMMA.16816.F32.BF16 R32, R108, R130, R32 ;  /* 0x000000826c20723c */ /* 0x000fe20000041820 */
[----:B------:R-:W-:Y:S07]  /*3af0*/  LDSM.16.M88.4 R108, [R146+0x2000] ;  /* 0x00200000926c783b */ /* 0x000fee0000000200 */
[----:B------:R-:W4:Y:S01]  /*3b00*/  LDSM.16.M88.4 R128, [R145+0x2000] ;  /* 0x002000009180783b */ /* 0x000f220000000200 */
[C---:B-1----:R-:W-:Y:S08]  /*3b10*/  HMMA.16816.F32.BF16 R4, R104.reuse, R112, R4 ;  /* 0x000000706804723c */ /* 0x042ff00000041804 */
[C---:B------:R-:W-:Y:S01]  /*3b20*/  HMMA.16816.F32.BF16 R8, R104.reuse, R114, R8 ;  /* 0x000000726808723c */ /* 0x040fe20000041808 */
[----:B------:R-:W1:Y:S07]  /*3b30*/  LDSM.16.M88.4 R112, [R145+0x2800] ;  /* 0x002800009170783b */ /* 0x000e6e0000000200 */
[C---:B--2---:R-:W-:Y:S08]  /*3b40*/  HMMA.16816.F32.BF16 R12, R104.reuse, R116, R12 ;  /* 0x00000074680c723c */ /* 0x044ff0000004180c */
[C---:B------:R-:W-:Y:S01]  /*3b50*/  HMMA.16816.F32.BF16 R16, R104.reuse, R118, R16 ;  /* 0x000000766810723c */ /* 0x040fe20000041810 */
[----:B------:R-:W2:Y:S07]  /*3b60*/  LDSM.16.M88.4 R116, [R145+0x3000] ;  /* 0x003000009174783b */ /* 0x000eae0000000200 */
[C---:B-----5:R-:W-:Y:S08]  /*3b70*/  HMMA.16816.F32.BF16 R20, R104.reuse, R124, R20 ;  /* 0x0000007c6814723c */ /* 0x060ff00000041814 */
[C---:B------:R-:W-:Y:S01]  /*3b80*/  HMMA.16816.F32.BF16 R24, R104.reuse, R126, R24 ;  /* 0x0000007e6818723c */ /* 0x040fe20000041818 */
[----:B------:R-:W-:Y:S07]  /*3b90*/  LDSM.16.M88.4 R124, [R136+0x2000] ;  /* 0x00200000887c783b */ /* 0x000fee0000000200 */
[C---:B---3--:R-:W-:Y:S08]  /*3ba0*/  HMMA.16816.F32.BF16 R28, R104.reuse, R120, R28 ;  /* 0x00000078681c723c */ /* 0x048ff0000004181c */
[----:B------:R-:W-:Y:S01]  /*3bb0*/  HMMA.16816.F32.BF16 R32, R104, R122, R32 ;  /* 0x0000007a6820723c */ /* 0x000fe20000041820 */
[----:B------:R-:W3:Y:S07]  /*3bc0*/  LDSM.16.M88.4 R104, [R145+0x3800] ;  /* 0x003800009168783b */ /* 0x000eee0000000200 */
[----:B------:R-:W5:Y:S01]  /*3bd0*/  LDSM.16.M88.4 R120, [R144+0x2000] ;  /* 0x002000009078783b */ /* 0x000f620000000200 */
[C---:B----4-:R-:W-:Y:S08]  /*3be0*/  HMMA.16816.F32.BF16 R4, R108.reuse, R128, R4 ;  /* 0x000000806c04723c */ /* 0x050ff00000041804 */
[C---:B------:R-:W-:Y:S08]  /*3bf0*/  HMMA.16816.F32.BF16 R8, R108.reuse, R130, R8 ;  /* 0x000000826c08723c */ /* 0x040ff00000041808 */
[C---:B-1----:R-:W-:Y:S08]  /*3c00*/  HMMA.16816.F32.BF16 R12, R108.reuse, R112, R12 ;  /* 0x000000706c0c723c */ /* 0x042ff0000004180c */
[C---:B------:R-:W-:Y:S08]  /*3c10*/  HMMA.16816.F32.BF16 R16, R108.reuse, R114, R16 ;  /* 0x000000726c10723c */ /* 0x040ff00000041810 */
[C---:B--2---:R-:W-:Y:S08]  /*3c20*/  HMMA.16816.F32.BF16 R20, R108.reuse, R116, R20 ;  /* 0x000000746c14723c */ /* 0x044ff00000041814 */
[C---:B------:R-:W-:Y:S08]  /*3c30*/  HMMA.16816.F32.BF16 R24, R108.reuse, R118, R24 ;  /* 0x000000766c18723c */ /* 0x040ff00000041818 */
[C---:B---3--:R-:W-:Y:S08]  /*3c40*/  HMMA.16816.F32.BF16 R28, R108.reuse, R104, R28 ;  /* 0x000000686c1c723c */ /* 0x048ff0000004181c */
[----:B------:R-:W-:Y:S01]  /*3c50*/  HMMA.16816.F32.BF16 R32, R108, R106, R32 ;  /* 0x0000006a6c20723c */ /* 0x000fe20000041820 */
[----:B------:R-:W1:Y:S07]  /*3c60*/  LDSM.16.M88.4 R104, [R136+0x2800] ;  /* 0x002800008868783b */ /* 0x000e6e0000000200 */
[----:B------:R-:W2:Y:S01]  /*3c70*/  LDSM.16.M88.4 R108, [R136+0x3000] ;  /* 0x00300000886c783b */ /* 0x000ea20000000200 */
[C---:B-----5:R-:W-:Y:S08]  /*3c80*/  HMMA.16816.F32.BF16 R4, R120.reuse, R124, R4 ;  /* 0x0000007c7804723c */ /* 0x060ff00000041804 */
[C---:B------:R-:W-:Y:S11]  /*3c90*/  HMMA.16816.F32.BF16 R8, R120.reuse, R126, R8 ;  /* 0x0000007e7808723c */ /* 0x040ff60000041808 */
[----:B------:R-:W-:Y:S05]  /*3ca0*/  @!UPT UIADD3 URZ, URZ, URZ, URZ ;  /* 0x0000003f3f3ff290 */ /* 0x000fea000fffe03f */
[----:B------:R-:W-:Y:S02]  /*3cb0*/  FMUL.FTZ R194, R4, c[0x0][0x2ec] ;  /* 0x0000bb0004c27a20 */ /* 0x000fe40000410000 */
[----:B------:R-:W-:Y:S02]  /*3cc0*/  FMUL.FTZ R192, R5, c[0x0][0x2ec] ;  /* 0x0000bb0005c07a20 */ /* 0x000fe40000410000 */
[----:B------:R-:W-:Y:S02]  /*3cd0*/  FMUL.FTZ R193, R6, c[0x0][0x2ec] ;  /* 0x0000bb0006c17a20 */ /* 0x000fe40000410000 */
[----:B------:R-:W3:Y:S01]  /*3ce0*/  MUFU.TANH R194, R194 ;  /* 0x000000c200c27308 */ /* 0x000ee20000002400 */
[----:B------:R-:W-:Y:S01]  /*3cf0*/  FMUL.FTZ R191, R7, c[0x0][0x2ec] ;  /* 0x0000bb0007bf7a20 */ /* 0x000fe20000410000 */
[C---:B-1----:R-:W-:Y:S03]  /*3d00*/  HMMA.16816.F32.BF16 R12, R120.reuse, R104, R12 ;  /* 0x00000068780c723c */ /* 0x042fe6000004180c */
[----:B------:R-:W-:Y:S02]  /*3d10*/  FMUL.FTZ R190, R8, c[0x0][0x2ec] ;  /* 0x0000bb0008be7a20 */ /* 0x000fe40000410000 */
[----:B------:R-:W-:Y:S02]  /*3d20*/  FMUL.FTZ R196, R9, c[0x0][0x2ec] ;  /* 0x0000bb0009c47a20 */ /* 0x000fe40000410000 */
[----:B------:R-:W-:Y:S01]  /*3d30*/  FMUL.FTZ R197, R10, c[0x0][0x2ec] ;  /* 0x0000bb000ac57a20 */ /* 0x000fe20000410000 */
[----:B------:R-:W1:Y:S01]  /*3d40*/  MUFU.TANH R192, R192 ;  /* 0x000000c000c07308 */ /* 0x000e620000002400 */
[C---:B------:R-:W-:Y:S01]  /*3d50*/  HMMA.16816.F32.BF16 R16, R120.reuse, R106, R16 ;  /* 0x0000006a7810723c */ /* 0x040fe20000041810 */
[----:B------:R-:W4:Y:S01]  /*3d60*/  LDSM.16.M88.4 R104, [R136+0x3800] ;  /* 0x003800008868783b */ /* 0x000f220000000200 */
[----:B------:R-:W-:Y:S04]  /*3d70*/  DEPBAR.LE SB0, 0x0 ;  /* 0x000080000000791a */ /* 0x000fe80000000000 */
[----:B------:R-:W-:Y:S02]  /*3d80*/  FMUL.FTZ R195, R11, c[0x0][0x2ec] ;  /* 0x0000bb000bc37a20 */ /* 0x000fe40000410000 */
[C---:B--2---:R-:W-:Y:S01]  /*3d90*/  HMMA.16816.F32.BF16 R20, R120.reuse, R108, R20 ;  /* 0x0000006c7814723c */ /* 0x044fe20000041814 */
[----:B------:R-:W2:Y:S01]  /*3da0*/  MUFU.TANH R193, R193 ;  /* 0x000000c100c17308 */ /* 0x000ea20000002400 */
[----:B------:R-:W-:Y:S05]  /*3db0*/  BAR.SYNC.DEFER_BLOCKING 0x0 ;  /* 0x0000000000007b1d */ /* 0x000fea0000010000 */
[----:B------:R-:W-:Y:S01]  /*3dc0*/  FMUL.FTZ R188, R12, c[0x0][0x2ec] ;  /* 0x0000bb000cbc7a20 */ /* 0x000fe20000410000 */
[C---:B------:R-:W-:Y:S03]  /*3dd0*/  HMMA.16816.F32.BF16 R24, R120.reuse, R110, R24 ;  /* 0x0000006e7818723c */ /* 0x040fe60000041818 */
[----:B------:R-:W1:Y:S01]  /*3de0*/  MUFU.TANH R191, R191 ;  /* 0x000000bf00bf7308 */ /* 0x000e620000002400 */
[----:B------:R-:W-:Y:S02]  /*3df0*/  FMUL.FTZ R186, R13, c[0x0][0x2ec] ;  /* 0x0000bb000dba7a20 */ /* 0x000fe40000410000 */
[----:B------:R-:W-:Y:S02]  /*3e00*/  FMUL.FTZ R189, R14, c[0x0][0x2ec] ;  /* 0x0000bb000ebd7a20 */ /* 0x000fe40000410000 */
[----:B------:R-:W-:Y:S04]  /*3e10*/  FMUL.FTZ R175, R15, c[0x0][0x2ec] ;  /* 0x0000bb000faf7a20 */ /* 0x000fe80000410000 */
[----:B------:R-:W-:Y:S01]  /*3e20*/  FMUL.FTZ R176, R16, c[0x0][0x2ec] ;  /* 0x0000bb0010b07a20 */ /* 0x000fe20000410000 */
[----:B------:R-:W1:Y:S01]  /*3e30*/  MUFU.TANH R190, R190 ;  /* 0x000000be00be7308 */ /* 0x000e620000002400 */
[----:B------:R-:W-:Y:S02]  /*3e40*/  FMUL.FTZ R174, R17, c[0x0][0x2ec] ;  /* 0x0000bb0011ae7a20 */ /* 0x000fe40000410000 */
[----:B------:R-:W-:Y:S02]  /*3e50*/  FMUL.FTZ R187, R18, c[0x0][0x2ec] ;  /* 0x0000bb0012bb7a20 */ /* 0x000fe40000410000 */
[----:B------:R-:W-:Y:S02]  /*3e60*/  FMUL.FTZ R177, R19, c[0x0][0x2ec] ;  /* 0x0000bb0013b17a20 */ /* 0x000fe40000410000 */
[----:B------:R-:W-:Y:S02]  /*3e70*/  FMUL.FTZ R182, R20, c[0x0][0x2ec] ;  /* 0x0000bb0014b67a20 */ /* 0x000fe40000410000 */
[----:B------:R-:W-:Y:S01]  /*3e80*/  FMUL.FTZ R184, R21, c[0x0][0x2ec] ;  /* 0x0000bb0015b87a20 */ /* 0x000fe20000410000 */
[----:B------:R-:W1:Y:S01]  /*3e90*/  MUFU.TANH R196, R196 ;  /* 0x000000c400c47308 */ /* 0x000e620000002400 */
[----:B------:R-:W-:Y:S01]  /*3ea0*/  FMUL.FTZ R185, R22, c[0x0][0x2ec] ;  /* 0x0000bb0016b97a20 */ /* 0x000fe20000410000 */
[C---:B----4-:R-:W-:Y:S03]  /*3eb0*/  HMMA.16816.F32.BF16 R28, R120.reuse, R104, R28 ;  /* 0x00000068781c723c */ /* 0x050fe6000004181c */
[----:B------:R-:W-:Y:S02]  /*3ec0*/  FMUL.FTZ R183, R23, c[0x0][0x2ec] ;  /* 0x0000bb0017b77a20 */ /* 0x000fe40000410000 */
[----:B------:R-:W-:Y:S02]  /*3ed0*/  FMUL.FTZ R180, R24, c[0x0][0x2ec] ;  /* 0x0000bb0018b47a20 */ /* 0x000fe40000410000 */
[----:B------:R-:W-:Y:S01]  /*3ee0*/  FMUL.FTZ R178, R25, c[0x0][0x2ec] ;  /* 0x0000bb0019b27a20 */ /* 0x000fe20000410000 */
[----:B------:R-:W4:Y:S01]  /*3ef0*/  MUFU.TANH R197, R197 ;  /* 0x000000c500c57308 */ /* 0x000f220000002400 */
[----:B------:R-:W-:Y:S03]  /*3f00*/  HMMA.16816.F32.BF16 R32, R120, R106, R32 ;  /* 0x0000006a7820723c */ /* 0x000fe60000041820 */
[----:B------:R-:W-:Y:S02]  /*3f10*/  FMUL.FTZ R181, R26, c[0x0][0x2ec] ;  /* 0x0000bb001ab57a20 */ /* 0x000fe40000410000 */
[----:B------:R-:W-:Y:S04]  /*3f20*/  FMUL.FTZ R179, R27, c[0x0][0x2ec] ;  /* 0x0000bb001bb37a20 */ /* 0x000fe80000410000 */
[----:B------:R-:W1:Y:S06]  /*3f30*/  MUFU.TANH R195, R195 ;  /* 0x000000c300c37308 */ /* 0x000e6c0000002400 */
[----:B------:R-:W-:Y:S02]  /*3f40*/  FMUL.FTZ R172, R28, c[0x0][0x2ec] ;  /* 0x0000bb001cac7a20 */ /* 0x000fe40000410000 */
[----:B------:R-:W-:Y:S02]  /*3f50*/  FMUL.FTZ R170, R29, c[0x0][0x2ec] ;  /* 0x0000bb001daa7a20 */ /* 0x000fe40000410000 */
[----:B------:R-:W1:Y:S01]  /*3f60*/  MUFU.TANH R188, R188 ;  /* 0x000000bc00bc7308 */ /* 0x000e620000002400 */
[----:B------:R-:W-:Y:S02]  /*3f70*/  FMUL.FTZ R173, R30, c[0x0][0x2ec] ;  /* 0x0000bb001ead7a20 */ /* 0x000fe40000410000 */
[----:B------:R-:W-:Y:S02]  /*3f80*/  FMUL.FTZ R171, R31, c[0x0][0x2ec] ;  /* 0x0000bb001fab7a20 */ /* 0x000fe40000410000 */
[----:B------:R-:W-:Y:S02]  /*3f90*/  FMUL.FTZ R169, R32, c[0x0][0x2ec] ;  /* 0x0000bb0020a97a20 */ /* 0x000fe40000410000 */
[----:B------:R-:W-:Y:S02]  /*3fa0*/  FMUL.FTZ R168, R33, c[0x0][0x2ec] ;  /* 0x0000bb0021a87a20 */ /* 0x000fe40000410000 */
[----:B------:R-:W-:Y:S01]  /*3fb0*/  FMUL.FTZ R102, R34, c[0x0][0x2ec] ;  /* 0x0000bb0022667a20 */ /* 0x000fe20000410000 */
[----:B------:R-:W1:Y:S01]  /*3fc0*/  MUFU.TANH R186, R186 ;  /* 0x000000ba00ba7308 */ /* 0x000e620000002400 */
[----:B------:R-:W-:Y:S09]  /*3fd0*/  FMUL.FTZ R35, R35, c[0x0][0x2ec] ;  /* 0x0000bb0023237a20 */ /* 0x000ff20000410000 */
        /* <DEDUP_REMOVED lines=21> */
[----:B------:R1:W1:Y:S02]  /*4130*/  MUFU.TANH R101, R35 ;  /* 0x0000002300657308 */ /* 0x0002640000002400 */
[----:B-1234-:R-:W-:-:S05]  /*4140*/  @P0 BRA `(.L_x_472) ;  /* 0xfffff19000000947 */ /* 0x01efca000383ffff */
.L_x_471:
        /* <DEDUP_REMOVED lines=38> */
[----:B------:R-:W-:Y:S01]  /*43b0*/  IADD3 R161, R161, -0x1, RZ ;  /* 0xffffffffa1a17810 */ /* 0x000fe20007ffe0ff */
[----:B------:R-:W-:Y:S08]  /*43c0*/  SHFL.BFLY PT, R6, R5, 0x2, 0x1f ;  /* 0x0c401f0005067f89 */ /* 0x000ff000000e0000 */
[----:B------:R-:W1:Y:S02]  /*43d0*/  SHFL.BFLY PT, R2, R7, 0x2, 0x1f ;  /* 0x0c401f0007027f89 */ /* 0x000e6400000e0000 */
[----:B-1----:R-:W-:Y:S02]  /*43e0*/  FMNMX.FTZ R4, R7, R2, !PT ;  /* 0x0000000207047209 */ /* 0x002fe40007810000 */
[----:B------:R-:W-:Y:S04]  /*43f0*/  FMNMX.FTZ R9, R5, R6, !PT ;  /* 0x0000000605097209 */ /* 0x000fe80007810000 */
[----:B------:R-:W1:Y:S08]  /*4400*/  SHFL.BFLY PT, R3, R4, 0x1, 0x1f ;  /* 0x0c201f0004037f89 */ /* 0x000e7000000e0000 */
[----:B------:R-:W2:Y:S01]  /*4410*/  SHFL.BFLY PT, R100, R9, 0x1, 0x1f ;  /* 0x0c201f0009647f89 */ /* 0x000ea200000e0000 */
[----:B-1----:R-:W-:Y:S05]  /*4420*/  FMNMX.FTZ R3, R4, R3, !PT ;  /* 0x0000000304037209 */ /* 0x002fea0007810000 */
[C---:B------:R-:W-:Y:S02]  /*4430*/  FMUL.FTZ R104, R3.reuse, c[0x0][0x23c] ;  /* 0x00008f0003687a20 */ /* 0x040fe40000410000 */
[----:B------:R-:W-:Y:S01]  /*4440*/  FADD.FTZ R5, -R3, R0 ;  /* 0x0000000003057221 */ /* 0x000fe20000010100 */
[----:B--2---:R-:W-:Y:S03]  /*4450*/  FMNMX.FTZ R100, R9, R100, !PT ;  /* 0x0000006409647209 */ /* 0x004fe60007810000 */
[----:B------:R-:W-:Y:S01]  /*4460*/  FMUL.FTZ R0, R5, c[0x0][0x23c] ;  /* 0x00008f0005007a20 */ /* 0x000fe20000410000 */
[C---:B------:R-:W-:Y:S01]  /*4470*/  FSETP.NEU.FTZ.AND P1, PT, R100.reuse, -INF , PT ;  /* 0xff8000006400780b */ /* 0x040fe20003f3d000 */
[C---:B------:R-:W-:Y:S02]  /*4480*/  FMUL.FTZ R105, R100.reuse, c[0x0][0x23c] ;  /* 0x00008f0064697a20 */ /* 0x040fe40000410000 */
[----:B------:R-:W-:Y:S01]  /*4490*/  FADD.FTZ R2, -R100, R103 ;  /* 0x0000006764027221 */ /* 0x000fe20000010100 */
[----:B------:R-:W-:Y:S01]  /*44a0*/  MOV R103, R100 ;  /* 0x0000006400677202 */ /* 0x000fe20000000f00 */
[----:B------:R-:W1:Y:S01]  /*44b0*/  MUFU.EX2 R0, R0 ;  /* 0x0000000000007308 */ /* 0x000e620000000800 */
[----:B------:R-:W-:Y:S01]  /*44c0*/  FSEL R105, R105, RZ, P1 ;  /* 0x000000ff69697208 */ /* 0x000fe20000800000 */
[----:B------:R-:W-:Y:S01]  /*44d0*/  FMUL.FTZ R6, R2, c[0x0][0x23c] ;  /* 0x00008f0002067a20 */ /* 0x000fe20000410000 */
[----:B------:R-:W-:Y:S03]  /*44e0*/  FSETP.NEU.FTZ.AND P1, PT, R3, -INF , PT ;  /* 0xff8000000300780b */ /* 0x000fe60003f3d000 */
[--C-:B------:R-:W-:Y:S01]  /*44f0*/  FFMA.FTZ R127, R194, c[0x0][0x23c], -R105.reuse ;  /* 0x00008f00c27f7a23 */ /* 0x100fe20000010869 */
[----:B------:R-:W-:Y:S01]  /*4500*/  FSEL R104, R104, RZ, P1 ;  /* 0x000000ff68687208 */ /* 0x000fe20000800000 */
[--C-:B------:R-:W-:Y:S02]  /*4510*/  FFMA.FTZ R126, R192, c[0x0][0x23c], -R105.reuse ;  /* 0x00008f00c07e7a23 */ /* 0x100fe40000010869 */
[--C-:B------:R-:W-:Y:S01]  /*4520*/  FFMA.FTZ R125, R190, c[0x0][0x23c], -R105.reuse ;  /* 0x00008f00be7d7a23 */ /* 0x100fe20000010869 */
[----:B------:R-:W2:Y:S01]  /*4530*/  MUFU.EX2 R2, R6 ;  /* 0x0000000600027308 */ /* 0x000ea20000000800 */
[--C-:B------:R-:W-:Y:S02]  /*4540*/  FFMA.FTZ R123, R193, c[0x0][0x23c], -R104.reuse ;  /* 0x00008f00c17b7a23 */ /* 0x100fe40000010868 */
[--C-:B------:R-:W-:Y:S02]  /*4550*/  FFMA.FTZ R122, R191, c[0x0][0x23c], -R104.reuse ;  /* 0x00008f00bf7a7a23 */ /* 0x100fe40000010868 */
[--C-:B------:R-:W-:Y:S02]  /*4560*/  FFMA.FTZ R124, R196, c[0x0][0x23c], -R105.reuse ;  /* 0x00008f00c47c7a23 */ /* 0x100fe40000010869 */
[--C-:B------:R-:W-:Y:S02]  /*4570*/  FFMA.FTZ R121, R197, c[0x0][0x23c], -R104.reuse ;  /* 0x00008f00c5797a23 */ /* 0x100fe40000010868 */
[--C-:B------:R-:W-:Y:S01]  /*4580*/  FFMA.FTZ R120, R195, c[0x0][0x23c], -R104.reuse ;  /* 0x00008f00c3787a23 */ /* 0x100fe20000010868 */
[----:B------:R-:W-:Y:S01]  /*4590*/  MUFU.EX2 R127, R127 ;  /* 0x0000007f007f7308 */ /* 0x000fe20000000800 */
[--C-:B------:R-:W-:Y:S02]  /*45a0*/  FFMA.FTZ R128, R188, c[0x0][0x23c], -R105.reuse ;  /* 0x00008f00bc807a23 */ /* 0x100fe40000010869 */
[C---:B-1----:R-:W-:Y:S02]  /*45b0*/  FMUL.FTZ R7, R0.reuse, R99 ;  /* 0x0000006300077220 */ /* 0x042fe40000410000 */
[C---:B------:R-:W-:Y:S02]  /*45c0*/  FMUL.FTZ R10, R0.reuse, R94 ;  /* 0x0000005e000a7220 */ /* 0x040fe40000410000 */
[C---:B------:R-:W-:Y:S02]  /*45d0*/  FMUL.FTZ R11, R0.reuse, R95 ;  /* 0x0000005f000b7220 */ /* 0x040fe40000410000 */
[C---:B------:R-:W-:Y:S01]  /*45e0*/  FMUL.FTZ R18, R0.reuse, R86 ;  /* 0x0000005600127220 */ /* 0x040fe20000410000 */
[----:B------:R-:W1:Y:S01]  /*45f0*/  MUFU.EX2 R126, R126 ;  /* 0x0000007e007e7308 */ /* 0x000e620000000800 */
[C---:B------:R-:W-:Y:S02]  /*4600*/  FMUL.FTZ R19, R0.reuse, R87 ;  /* 0x0000005700137220 */ /* 0x040fe40000410000 */
[----:B------:R-:W-:Y:S02]  /*4610*/  FMUL.FTZ R26, R0, R78 ;  /* 0x0000004e001a7220 */ /* 0x000fe40000410000 */
[C---:B--2---:R-:W-:Y:S02]  /*4620*/  FMUL.FTZ R4, R2.reuse, R96 ;  /* 0x0000006002047220 */ /* 0x044fe40000410000 */
[----:B------:R-:W-:Y:S02]  /*4630*/  FMUL.FTZ R5, R2, R97 ;  /* 0x0000006102057220 */ /* 0x000fe40000410000 */
[----:B------:R-:W-:Y:S01]  /*4640*/  FMUL.FTZ R6, R0, R98 ;  /* 0x0000006200067220 */ /* 0x000fe20000410000 */
[----:B------:R-:W-:Y:S01]  /*4650*/  MUFU.EX2 R123, R123 ;  /* 0x0000007b007b7308 */ /* 0x000fe20000000800 */
[C---:B------:R-:W-:Y:S02]  /*4660*/  FMUL.FTZ R8, R2.reuse, R92 ;  /* 0x0000005c02087220 */ /* 0x040fe40000410000 */
[C---:B------:R-:W-:Y:S02]  /*4670*/  FMUL.FTZ R9, R2.reuse, R93 ;  /* 0x0000005d02097220 */ /* 0x040fe40000410000 */
[C---:B------:R-:W-:Y:S01]  /*4680*/  FMUL.FTZ R16, R2.reuse, R84 ;  /* 0x0000005402107220 */ /* 0x040fe20000410000 */
[----:B------:R-:W-:Y:S01]  /*4690*/  LDSM.16.MT88.4 R92, [R143+0x9800] ;  /* 0x009800008f5c783b */ /* 0x000fe20000004200 */
[C---:B------:R-:W-:Y:S02]  /*46a0*/  FMUL.FTZ R17, R2.reuse, R85 ;  /* 0x0000005502117220 */ /* 0x040fe40000410000 */
[C---:B------:R-:W-:Y:S01]  /*46b0*/  FMUL.FTZ R24, R2.reuse, R76 ;  /* 0x0000004c02187220 */ /* 0x040fe20000410000 */
[----:B------:R-:W2:Y:S01]  /*46c0*/  MUFU.EX2 R122, R122 ;  /* 0x0000007a007a7308 */ /* 0x000ea20000000800 */
[----:B------:R-:W-:Y:S02]  /*46d0*/  FMUL.FTZ R25, R2, R77 ;  /* 0x0000004d02197220 */ /* 0x000fe40000410000 */
[----:B------:R-:W-:Y:S01]  /*46e0*/  FMUL.FTZ R27, R0, R79 ;  /* 0x0000004f001b7220 */ /* 0x000fe20000410000 */
[----:B-1----:R-:W-:Y:S01]  /*46f0*/  F2FP.BF16.PACK_AB R96, R126, R127 ;  /* 0x0000007f7e60723e */ /* 0x002fe200000010ff */
[----:B------:R-:W-:Y:S01]  /*4700*/  LDSM.16.MT88.4 R76, [R140+0xa000] ;  /* 0x00a000008c4c783b */ /* 0x000fe20000004200 */
[C---:B------:R-:W-:Y:S02]  /*4710*/  FMUL.FTZ R32, R2.reuse, R68 ;  /* 0x0000004402207220 */ /* 0x040fe40000410000 */
[----:B------:R-:W-:Y:S02]  /*4720*/  FMUL.FTZ R33, R2, R69 ;  /* 0x0000004502217220 */ /* 0x000fe40000410000 */
[----:B------:R-:W-:Y:S01]  /*4730*/  MUFU.EX2 R125, R125 ;  /* 0x0000007d007d7308 */ /* 0x000fe20000000800 */
[C---:B------:R-:W-:Y:S02]  /*4740*/  FMUL.FTZ R34, R0.reuse, R70 ;  /* 0x0000004600227220 */ /* 0x040fe40000410000 */
[----:B------:R-:W-:Y:S01]  /*4750*/  LDSM.16.MT88.4 R84, [R141+0x8800] ;  /* 0x008800008d54783b */ /* 0x000fe20000004200 */
[----:B------:R-:W-:Y:S02]  /*4760*/  FMUL.FTZ R35, R0, R71 ;  /* 0x0000004700237220 */ /* 0x000fe40000410000 */
[C---:B------:R-:W-:Y:S02]  /*4770*/  FMUL.FTZ R36, R2.reuse, R36 ;  /* 0x0000002402247220 */ /* 0x040fe40000410000 */
[----:B------:R-:W-:Y:S02]  /*4780*/  FMUL.FTZ R37, R2, R37 ;  /* 0x0000002502257220 */ /* 0x000fe40000410000 */
[----:B------:R-:W1:Y:S01]  /*4790*/  MUFU.EX2 R124, R124 ;  /* 0x0000007c007c7308 */ /* 0x000e620000000800 */
[----:B------:R-:W-:Y:S01]  /*47a0*/  LDSM.16.MT88.4 R68, [R141+0xa000] ;  /* 0x00a000008d44783b */ /* 0x000fe20000004200 */
[----:B------:R-:W-:Y:S01]  /*47b0*/  FMUL.FTZ R38, R0, R38 ;  /* 0x0000002600267220 */ /* 0x000fe20000410000 */
[----:B--2---:R-:W-:Y:S01]  /*47c0*/  F2FP.BF16.PACK_AB R97, R122, R123 ;  /* 0x0000007b7a61723e */ /* 0x004fe200000010ff */
[----:B------:R-:W-:Y:S02]  /*47d0*/  FMUL.FTZ R39, R0, R39 ;  /* 0x0000002700277220 */ /* 0x000fe40000410000 */
[C---:B------:R-:W-:Y:S02]  /*47e0*/  FMUL.FTZ R40, R2.reuse, R40 ;  /* 0x0000002802287220 */ /* 0x040fe40000410000 */
[----:B------:R-:W-:Y:S02]  /*47f0*/  FMUL.FTZ R41, R2, R41 ;  /* 0x0000002902297220 */ /* 0x000fe40000410000 */
[----:B------:R-:W-:Y:S01]  /*4800*/  MUFU.EX2 R121, R121 ;  /* 0x0000007900797308 */ /* 0x000fe20000000800 */
[C---:B------:R-:W-:Y:S02]  /*4810*/  FMUL.FTZ R42, R0.reuse, R42 ;  /* 0x0000002a002a7220 */ /* 0x040fe40000410000 */
[----:B------:R-:W-:Y:S02]  /*4820*/  FMUL.FTZ R43, R0, R43 ;  /* 0x0000002b002b7220 */ /* 0x000fe40000410000 */
[C---:B------:R-:W-:Y:S02]  /*4830*/  FMUL.FTZ R44, R2.reuse, R44 ;  /* 0x0000002c022c7220 */ /* 0x040fe40000410000 */
[----:B------:R-:W-:Y:S02]  /*4840*/  FMUL.FTZ R45, R2, R45 ;  /* 0x0000002d022d7220 */ /* 0x000fe40000410000 */
[C---:B------:R-:W-:Y:S01]  /*4850*/  FMUL.FTZ R46, R0.reuse, R46 ;  /* 0x0000002e002e7220 */ /* 0x040fe20000410000 */
[----:B------:R-:W2:Y:S01]  /*4860*/  MUFU.EX2 R120, R120 ;  /* 0x0000007800787308 */ /* 0x000ea20000000800 */
[----:B------:R-:W-:Y:S02]  /*4870*/  FMUL.FTZ R47, R0, R47 ;  /* 0x0000002f002f7220 */ /* 0x000fe40000410000 */
[----:B------:R-:W-:Y:S01]  /*4880*/  FMUL.FTZ R48, R2, R48 ;  /* 0x0000003002307220 */ /* 0x000fe20000410000 */
[----:B-1----:R-:W-:Y:S01]  /*4890*/  F2FP.BF16.PACK_AB R98, R124, R125 ;  /* 0x0000007d7c62723e */ /* 0x002fe200000010ff */
        /* <DEDUP_REMOVED lines=8> */
[C---:B------:R-:W-:Y:S02]  /*4920*/  FMUL.FTZ R64, R2.reuse, R64 ;  /* 0x0000004002407220 */ /* 0x040fe40000410000 */
[----:B------:R-:W-:Y:S02]  /*4930*/  FMUL.FTZ R65, R2, R65 ;  /* 0x0000004102417220 */ /* 0x000fe40000410000 */
[----:B------:R-:W-:Y:S01]  /*4940*/  FMUL.FTZ R66, R0, R66 ;  /* 0x0000004200427220 */ /* 0x000fe20000410000 */
[----:B--2---:R-:W-:Y:S01]  /*4950*/  F2FP.BF16.PACK_AB R99, R120, R121 ;  /* 0x000000797863723e */ /* 0x004fe200000010ff */
[----:B------:R-:W-:Y:S02]  /*4960*/  FMUL.FTZ R67, R0, R67 ;  /* 0x0000004300437220 */ /* 0x000fe40000410000 */
[C---:B------:R-:W-:Y:S02]  /*4970*/  FMUL.FTZ R52, R2.reuse, R52 ;  /* 0x0000003402347220 */ /* 0x040fe40000410000 */
[----:B------:R-:W-:Y:S02]  /*4980*/  FMUL.FTZ R53, R2, R53 ;  /* 0x0000003502357220 */ /* 0x000fe40000410000 */
[C---:B------:R-:W-:Y:S05]  /*4990*/  HMMA.16816.F32.BF16 R4, R96.reuse, R12, R4 ;  /* 0x0000000c6004723c */ /* 0x040fea0000041804 */
[----:B------:R-:W-:Y:S02]  /*49a0*/  FMUL.FTZ R54, R0, R54 ;  /* 0x0000003600367220 */ /* 0x000fe40000410000 */
[C---:B------:R-:W-:Y:S01]  /*49b0*/  FMUL.FTZ R12, R2.reuse, R88 ;  /* 0x00000058020c7220 */ /* 0x040fe20000410000 */
[C---:B------:R-:W-:Y:S04]  /*49c0*/  HMMA.16816.F32.BF16 R8, R96.reuse, R14, R8 ;  /* 0x0000000e6008723c */ /* 0x040fe80000041808 */
[----:B------:R-:W-:Y:S02]  /*49d0*/  FMUL.FTZ R13, R2, R89 ;  /* 0x00000059020d7220 */ /* 0x000fe40000410000 */
[C---:B------:R-:W-:Y:S02]  /*49e0*/  FMUL.FTZ R55, R0.reuse, R55 ;  /* 0x0000003700377220 */ /* 0x040fe40000410000 */
[C---:B------:R-:W-:Y:S04]  /*49f0*/  FMUL.FTZ R14, R0.reuse, R90 ;  /* 0x0000005a000e7220 */ /* 0x040fe80000410000 */
[----:B------:R-:W-:Y:S02]  /*4a00*/  FMUL.FTZ R15, R0, R91 ;  /* 0x0000005b000f7220 */ /* 0x000fe40000410000 */
[----:B------:R-:W1:Y:S01]  /*4a10*/  LDSM.16.MT88.4 R88, [R140+0x8000] ;  /* 0x008000008c58783b */ /* 0x000e620000004200 */
[C---:B------:R-:W-:Y:S02]  /*4a20*/  FMUL.FTZ R56, R2.reuse, R56 ;  /* 0x0000003802387220 */ /* 0x040fe40000410000 */
[----:B------:R-:W-:Y:S02]  /*4a30*/  FMUL.FTZ R57, R2, R57 ;  /* 0x0000003902397220 */ /* 0x000fe40000410000 */
[C---:B------:R-:W-:Y:S03]  /*4a40*/  HMMA.16816.F32.BF16 R12, R96.reuse, R20, R12 ;  /* 0x00000014600c723c */ /* 0x040fe6000004180c */
[C---:B------:R-:W-:Y:S02]  /*4a50*/  FMUL.FTZ R58, R0.reuse, R58 ;  /* 0x0000003a003a7220 */ /* 0x040fe40000410000 */
[----:B------:R-:W-:Y:S02]  /*4a60*/  FMUL.FTZ R59, R0, R59 ;  /* 0x0000003b003b7220 */ /* 0x000fe40000410000 */
[C---:B------:R-:W-:Y:S01]  /*4a70*/  FMUL.FTZ R20, R2.reuse, R80 ;  /* 0x0000005002147220 */ /* 0x040fe20000410000 */
[C---:B------:R-:W-:Y:S04]  /*4a80*/  HMMA.16816.F32.BF16 R16, R96.reuse, R22, R16 ;  /* 0x000000166010723c */ /* 0x040fe80000041810 */
[----:B------:R-:W-:Y:S02]  /*4a90*/  FMUL.FTZ R21, R2, R81 ;  /* 0x0000005102157220 */ /* 0x000fe40000410000 */
[--C-:B------:R-:W-:Y:S02]  /*4aa0*/  FFMA.FTZ R129, R186, c[0x0][0x23c], -R105.reuse ;  /* 0x00008f00ba817a23 */ /* 0x100fe40000010869 */
[C---:B------:R-:W-:Y:S04]  /*4ab0*/  FMUL.FTZ R22, R0.reuse, R82 ;  /* 0x0000005200167220 */ /* 0x040fe80000410000 */
[----:B------:R-:W-:Y:S01]  /*4ac0*/  FMUL.FTZ R23, R0, R83 ;  /* 0x0000005300177220 */ /* 0x000fe20000410000 */
[----:B------:R-:W2:Y:S01]  /*4ad0*/  MUFU.EX2 R129, R129 ;  /* 0x0000008100817308 */ /* 0x000ea20000000800 */
[----:B------:R-:W3:Y:S01]  /*4ae0*/  LDSM.16.MT88.4 R80, [R143+0xa000] ;  /* 0x00a000008f50783b */ /* 0x000ee20000004200 */
[--C-:B------:R-:W-:Y:S02]  /*4af0*/  FFMA.FTZ R130, R189, c[0x0][0x23c], -R104.reuse ;  /* 0x00008f00bd827a23 */ /* 0x100fe40000010868 */
[--C-:B------:R-:W-:Y:S02]  /*4b00*/  FFMA.FTZ R131, R175, c[0x0][0x23c], -R104.reuse ;  /* 0x00008f00af837a23 */ /* 0x100fe40000010868 */
[C---:B------:R-:W-:Y:S03]  /*4b10*/  HMMA.16816.F32.BF16 R20, R96.reuse, R28, R20 ;  /* 0x0000001c6014723c */ /* 0x040fe60000041814 */
[--C-:B------:R-:W-:Y:S01]  /*4b20*/  FFMA.FTZ R175, R176, c[0x0][0x23c], -R105.reuse ;  /* 0x00008f00b0af7a23 */ /* 0x100fe20000010869 */
[----:B------:R-:W-:Y:S01]  /*4b30*/  MUFU.EX2 R130, R130 ;  /* 0x0000008200827308 */ /* 0x000fe20000000800 */
[--C-:B------:R-:W-:Y:S02]  /*4b40*/  FFMA.FTZ R174, R174, c[0x0][0x23c], -R105.reuse ;  /* 0x00008f00aeae7a23 */ /* 0x100fe40000010869 */
[C---:B------:R-:W-:Y:S01]  /*4b50*/  FMUL.FTZ R28, R2.reuse, R72 ;  /* 0x00000048021c7220 */ /* 0x040fe20000410000 */
[C---:B------:R-:W-:Y:S04]  /*4b60*/  HMMA.16816.F32.BF16 R24, R96.reuse, R30, R24 ;  /* 0x0000001e6018723c */ /* 0x040fe80000041818 */
[----:B------:R-:W-:Y:S02]  /*4b70*/  FMUL.FTZ R29, R2, R73 ;  /* 0x00000049021d7220 */ /* 0x000fe40000410000 */
[----:B------:R-:W4:Y:S01]  /*4b80*/  MUFU.EX2 R131, R131 ;  /* 0x0000008300837308 */ /* 0x000f220000000800 */
[C---:B------:R-:W-:Y:S02]  /*4b90*/  FMUL.FTZ R30, R0.reuse, R74 ;  /* 0x0000004a001e7220 */ /* 0x040fe40000410000 */
[----:B------:R-:W-:Y:S02]  /*4ba0*/  FMUL.FTZ R31, R0, R75 ;  /* 0x0000004b001f7220 */ /* 0x000fe40000410000 */
[----:B------:R-:W5:Y:S01]  /*4bb0*/  LDSM.16.MT88.4 R72, [R142+0xa000] ;  /* 0x00a000008e48783b */ /* 0x000f620000004200 */
[--C-:B------:R-:W-:Y:S02]  /*4bc0*/  FFMA.FTZ R176, R187, c[0x0][0x23c], -R104.reuse ;  /* 0x00008f00bbb07a23 */ /* 0x100fe40000010868 */
[--C-:B------:R-:W-:Y:S02]  /*4bd0*/  FFMA.FTZ R177, R177, c[0x0][0x23c], -R104.reuse ;  /* 0x00008f00b1b17a23 */ /* 0x100fe40000010868 */
[C---:B-1----:R-:W-:Y:S01]  /*4be0*/  HMMA.16816.F32.BF16 R28, R96.reuse, R88, R28 ;  /* 0x00000058601c723c */ /* 0x042fe2000004181c */
[----:B------:R-:W-:Y:S02]  /*4bf0*/  MUFU.EX2 R175, R175 ;  /* 0x000000af00af7308 */ /* 0x000fe40000000800 */
[--C-:B------:R-:W-:Y:S02]  /*4c00*/  FFMA.FTZ R182, R182, c[0x0][0x23c], -R105.reuse ;  /* 0x00008f00b6b67a23 */ /* 0x100fe40000010869 */
[--C-:B------:R-:W-:Y:S02]  /*4c10*/  FFMA.FTZ R187, R184, c[0x0][0x23c], -R105.reuse ;  /* 0x00008f00b8bb7a23 */ /* 0x100fe40000010869 */
[--C-:B------:R-:W-:Y:S01]  /*4c20*/  FFMA.FTZ R184, R185, c[0x0][0x23c], -R104.reuse ;  /* 0x00008f00b9b87a23 */ /* 0x100fe20000010868 */
[C---:B------:R-:W-:Y:S01]  /*4c30*/  HMMA.16816.F32.BF16 R32, R96.reuse, R90, R32 ;  /* 0x0000005a6020723c */ /* 0x040fe20000041820 */
[----:B------:R-:W-:Y:S02]  /*4c40*/  LDSM.16.MT88.4 R88, [R140+0x8800] ;  /* 0x008800008c58783b */ /* 0x000fe40000004200 */
[----:B------:R-:W1:Y:S01]  /*4c50*/  MUFU.EX2 R174, R174 ;  /* 0x000000ae00ae7308 */ /* 0x000e620000000800 */
[--C-:B------:R-:W-:Y:S02]  /*4c60*/  FFMA.FTZ R183, R183, c[0x0][0x23c], -R104.reuse ;  /* 0x00008f00b7b77a23 */ /* 0x100fe40000010868 */
[--C-:B------:R-:W-:Y:S02]  /*4c70*/  FFMA.FTZ R180, R180, c[0x0][0x23c], -R105.reuse ;  /* 0x00008f00b4b47a23 */ /* 0x100fe40000010869 */
[C---:B---3--:R-:W-:Y:S04]  /*4c80*/  HMMA.16816.F32.BF16 R36, R96.reuse, R80, R36 ;  /* 0x000000506024723c */ /* 0x048fe80000041824 */
[--C-:B------:R-:W-:Y:S01]  /*4c90*/  FFMA.FTZ R185, R178, c[0x0][0x23c], -R105.reuse ;  /* 0x00008f00b2b97a23 */ /* 0x100fe20000010869 */
[----:B------:R-:W-:Y:S01]  /*4ca0*/  MUFU.EX2 R176, R176 ;  /* 0x000000b000b07308 */ /* 0x000fe20000000800 */
[--C-:B------:R-:W-:Y:S02]  /*4cb0*/  FFMA.FTZ R178, R181, c[0x0][0x23c], -R104.reuse ;  /* 0x00008f00b5b27a23 */ /* 0x100fe40000010868 */
[C---:B------:R-:W-:Y:S01]  /*4cc0*/  HMMA.16816.F32.BF16 R40, R96.reuse, R82, R40 ;  /* 0x000000526028723c */ /* 0x040fe20000041828 */
[----:B------:R-:W-:Y:S03]  /*4cd0*/  LDSM.16.MT88.4 R80, [R142+0x8800] ;  /* 0x008800008e50783b */ /* 0x000fe60000004200 */
[--C-:B------:R-:W-:Y:S02]  /*4ce0*/  FFMA.FTZ R179, R179, c[0x0][0x23c], -R104.reuse ;  /* 0x00008f00b3b37a23 */ /* 0x100fe40000010868 */
[--C-:B------:R-:W-:Y:S01]  /*4cf0*/  FFMA.FTZ R172, R172, c[0x0][0x23c], -R105.reuse ;  /* 0x00008f00acac7a23 */ /* 0x100fe20000010869 */
[----:B------:R-:W3:Y:S01]  /*4d00*/  MUFU.EX2 R177, R177 ;  /* 0x000000b100b17308 */ /* 0x000ee20000000800 */
[--C-:B------:R-:W-:Y:S01]  /*4d10*/  FFMA.FTZ R181, R170, c[0x0][0x23c], -R105.reuse ;  /* 0x00008f00aab57a23 */ /* 0x100fe20000010869 */
[C---:B-----5:R-:W-:Y:S03]  /*4d20*/  HMMA.16816.F32.BF16 R44, R96.reuse, R72, R44 ;  /* 0x00000048602c723c */ /* 0x060fe6000004182c */
[--C-:B------:R-:W-:Y:S02]  /*4d30*/  FFMA.FTZ R170, R173, c[0x0][0x23c], -R104.reuse ;  /* 0x00008f00adaa7a23 */ /* 0x100fe40000010868 */
[--C-:B------:R-:W-:Y:S03]  /*4d40*/  FFMA.FTZ R171, R171, c[0x0][0x23c], -R104.reuse ;  /* 0x00008f00abab7a23 */ /* 0x100fe60000010868 */
[----:B------:R-:W-:Y:S01]  /*4d50*/  MUFU.EX2 R182, R182 ;  /* 0x000000b600b67308 */ /* 0x000fe20000000800 */
[--C-:B------:R-:W-:Y:S01]  /*4d60*/  FFMA.FTZ R169, R169, c[0x0][0x23c], -R105.reuse ;  /* 0x00008f00a9a97a23 */ /* 0x100fe20000010869 */
[C---:B------:R-:W-:Y:S01]  /*4d70*/  HMMA.16816.F32.BF16 R48, R96.reuse, R74, R48 ;  /* 0x0000004a6030723c */ /* 0x040fe20000041830 */
[----:B------:R-:W5:Y:S02]  /*4d80*/  LDSM.16.MT88.4 R72, [R143+0x8800] ;  /* 0x008800008f48783b */ /* 0x000f640000004200 */
[----:B------:R-:W-:Y:S02]  /*4d90*/  FFMA.FTZ R105, R168, c[0x0][0x23c], -R105 ;  /* 0x00008f00a8697a23 */ /* 0x000fe40000010869 */
[--C-:B------:R-:W-:Y:S03]  /*4da0*/  FFMA.FTZ R102, R102, c[0x0][0x23c], -R104.reuse ;  /* 0x00008f0066667a23 */ /* 0x100fe60000010868 */
[C---:B------:R-:W-:Y:S01]  /*4db0*/  HMMA.16816.F32.BF16 R52, R96.reuse, R68, R52 ;  /* 0x000000446034723c */ /* 0x040fe20000041834 */
[----:B------:R-:W-:Y:S03]  /*4dc0*/  MUFU.EX2 R187, R187 ;  /* 0x000000bb00bb7308 */ /* 0x000fe60000000800 */
[----:B------:R-:W-:Y:S02]  /*4dd0*/  FFMA.FTZ R104, R101, c[0x0][0x23c], -R104 ;  /* 0x00008f0065687a23 */ /* 0x000fe40000010868 */
[----:B------:R-:W-:Y:S01]  /*4de0*/  FFMA.FTZ R127, R2, R167, R127 ;  /* 0x000000a7027f7223 */ /* 0x000fe2000001007f */
[----:B--2---:R-:W-:Y:S01]  /*4df0*/  F2FP.BF16.PACK_AB R68, R129, R128 ;  /* 0x000000808144723e */ /* 0x004fe200000010ff */
[C---:B------:R-:W-:Y:S03]  /*4e00*/  HMMA.16816.F32.BF16 R56, R96.reuse, R70, R56 ;  /* 0x000000466038723c */ /* 0x040fe60000041838 */
[----:B------:R-:W-:Y:S01]  /*4e10*/  MUFU.EX2 R184, R184 ;  /* 0x000000b800b87308 */ /* 0x000fe20000000800 */
[----:B----4-:R-:W-:Y:S01]  /*4e20*/  F2FP.BF16.PACK_AB R69, R131, R130 ;  /* 0x000000828345723e */ /* 0x010fe200000010ff */
[----:B------:R-:W-:Y:S01]  /*4e30*/  FFMA.FTZ R123, R0, R166, R123 ;  /* 0x000000a6007b7223 */ /* 0x000fe2000001007b */
[----:B------:R-:W-:Y:S01]  /*4e40*/  MOV R0, R3 ;  /* 0x0000000300007202 */ /* 0x000fe20000000f00 */
[----:B------:R-:W-:Y:S01]  /*4e50*/  FADD.FTZ R126, R126, R127 ;  /* 0x0000007f7e7e7221 */ /* 0x000fe20000010000 */
[C---:B------:R-:W-:Y:S04]  /*4e60*/  HMMA.16816.F32.BF16 R60, R96.reuse, R76, R60 ;  /* 0x0000004c603c723c */ /* 0x040fe8000004183c */
[----:B-1----:R-:W-:Y:S01]  /*4e70*/  F2FP.BF16.PACK_AB R70, R174, R175 ;  /* 0x000000afae46723e */ /* 0x002fe200000010ff */
[----:B------:R-:W-:Y:S01]  /*4e80*/  MUFU.EX2 R183, R183 ;  /* 0x000000b700b77308 */ /* 0x000fe20000000800 */
[----:B---3--:R-:W-:Y:S01]  /*4e90*/  F2FP.BF16.PACK_AB R71, R177, R176 ;  /* 0x000000b0b147723e */ /* 0x008fe200000010ff */
[----:B------:R-:W-:Y:S01]  /*4ea0*/  FADD.FTZ R122, R122, R123 ;  /* 0x0000007b7a7a7221 */ /* 0x000fe20000010000 */
[----:B------:R-:W-:Y:S01]  /*4eb0*/  HMMA.16816.F32.BF16 R64, R96, R78, R64 ;  /* 0x0000004e6040723c */ /* 0x000fe20000041840 */
[----:B------:R-:W1:Y:S03]  /*4ec0*/  LDSM.16.MT88.4 R76, [R143+0xa800] ;  /* 0x00a800008f4c783b */ /* 0x000e660000004200 */
[----:B------:R-:W-:Y:S03]  /*4ed0*/  FADD.FTZ R125, R125, R126 ;  /* 0x0000007e7d7d7221 */ /* 0x000fe60000010000 */
[----:B------:R-:W-:Y:S01]  /*4ee0*/  MUFU.EX2 R180, R180 ;  /* 0x000000b400b47308 */ /* 0x000fe20000000800 */
[----:B------:R-:W-:Y:S01]  /*4ef0*/  FADD.FTZ R125, R124, R125 ;  /* 0x0000007d7c7d7221 */ /* 0x000fe20000010000 */
[C---:B-----5:R-:W-:Y:S05]  /*4f00*/  HMMA.16816.F32.BF16 R4, R68.reuse, R72, R4 ;  /* 0x000000484404723c */ /* 0x060fea0000041804 */
[----:B------:R-:W-:Y:S03]  /*4f10*/  FADD.FTZ R128, R128, R125 ;  /* 0x0000007d80807221 */ /* 0x000fe60000010000 */
[C---:B------:R-:W-:Y:S01]  /*4f20*/  HMMA.16816.F32.BF16 R8, R68.reuse, R74, R8 ;  /* 0x0000004a4408723c */ /* 0x040fe20000041808 */
[----:B------:R-:W2:Y:S01]  /*4f30*/  LDSM.16.MT88.4 R72, [R142+0xa800] ;  /* 0x00a800008e48783b */ /* 0x000ea20000004200 */
[----:B------:R-:W-:Y:S02]  /*4f40*/  MUFU.EX2 R185, R185 ;  /* 0x000000b900b97308 */ /* 0x000fe40000000800 */
[----:B------:R-:W-:Y:S04]  /*4f50*/  FADD.FTZ R128, R129, R128 ;  /* 0x0000008081807221 */ /* 0x000fe80000010000 */
[C---:B------:R-:W-:Y:S04]  /*4f60*/  HMMA.16816.F32.BF16 R12, R68.reuse, R80, R12 ;  /* 0x00000050440c723c */ /* 0x040fe8000004180c */
[----:B------:R-:W-:Y:S01]  /*4f70*/  MUFU.EX2 R178, R178 ;  /* 0x000000b200b27308 */ /* 0x000fe20000000800 */
[----:B------:R-:W-:Y:S03]  /*4f80*/  FADD.FTZ R175, R175, R128 ;  /* 0x00000080afaf7221 */ /* 0x000fe60000010000 */
[C---:B------:R-:W-:Y:S01]  /*4f90*/  HMMA.16816.F32.BF16 R16, R68.reuse, R82, R16 ;  /* 0x000000524410723c */ /* 0x040fe20000041810 */
[----:B------:R-:W3:Y:S03]  /*4fa0*/  LDSM.16.MT88.4 R80, [R141+0xa800] ;  /* 0x00a800008d50783b */ /* 0x000ee60000004200 */
[----:B------:R-:W-:Y:S02]  /*4fb0*/  FADD.FTZ R175, R174, R175 ;  /* 0x000000afaeaf7221 */ /* 0x000fe40000010000 */
[----:B------:R-:W-:Y:S02]  /*4fc0*/  MUFU.EX2 R179, R179 ;  /* 0x000000b300b37308 */ /* 0x000fe40000000800 */
[C---:B------:R-:W-:Y:S08]  /*4fd0*/  HMMA.16816.F32.BF16 R20, R68.reuse, R84, R20 ;  /* 0x000000544414723c */ /* 0x040ff00000041814 */
[C---:B------:R-:W-:Y:S01]  /*4fe0*/  HMMA.16816.F32.BF16 R24, R68.reuse, R86, R24 ;  /* 0x000000564418723c */ /* 0x040fe20000041818 */
[----:B------:R-:W-:Y:S01]  /*4ff0*/  LDSM.16.MT88.4 R84, [R143+0x9000] ;  /* 0x009000008f54783b */ /* 0x000fe20000004200 */
[----:B------:R-:W-:Y:S06]  /*5000*/  MUFU.EX2 R172, R172 ;  /* 0x000000ac00ac7308 */ /* 0x000fec0000000800 */
[C---:B------:R-:W-:Y:S04]  /*5010*/  HMMA.16816.F32.BF16 R28, R68.reuse, R88, R28 ;  /* 0x00000058441c723c */ /* 0x040fe8000004181c */
[----:B------:R-:W-:Y:S04]  /*5020*/  MUFU.EX2 R181, R181 ;  /* 0x000000b500b57308 */ /* 0x000fe80000000800 */
[C---:B------:R-:W-:Y:S01]  /*5030*/  HMMA.16816.F32.BF16 R32, R68.reuse, R90, R32 ;  /* 0x0000005a4420723c */ /* 0x040fe20000041820 */
[----:B------:R-:W-:Y:S05]  /*5040*/  LDSM.16.MT88.4 R88, [R142+0x9000] ;  /* 0x009000008e58783b */ /* 0x000fea0000004200 */
[----:B------:R-:W-:Y:S02]  /*5050*/  MUFU.EX2 R170, R170 ;  /* 0x000000aa00aa7308 */ /* 0x000fe40000000800 */
[C---:B-1----:R-:W-:Y:S08]  /*5060*/  HMMA.16816.F32.BF16 R36, R68.reuse, R76, R36 ;  /* 0x0000004c4424723c */ /* 0x042ff00000041824 */
[C---:B------:R-:W-:Y:S01]  /*5070*/  HMMA.16816.F32.BF16 R40, R68.reuse, R78, R40 ;  /* 0x0000004e4428723c */ /* 0x040fe20000041828 */
[----:B------:R-:W1:Y:S01]  /*5080*/  LDSM.16.MT88.4 R76, [R140+0xa800] ;  /* 0x00a800008c4c783b */ /* 0x000e620000004200 */
[----:B------:R-:W4:Y:S06]  /*5090*/  MUFU.EX2 R171, R171 ;  /* 0x000000ab00ab7308 */ /* 0x000f2c0000000800 */
[C---:B--2---:R-:W-:Y:S04]  /*50a0*/  HMMA.16816.F32.BF16 R44, R68.reuse, R72, R44 ;  /* 0x00000048442c723c */ /* 0x044fe8000004182c */
[----:B------:R-:W-:Y:S04]  /*50b0*/  MUFU.EX2 R169, R169 ;  /* 0x000000a900a97308 */ /* 0x000fe80000000800 */
[C---:B------:R-:W-:Y:S01]  /*50c0*/  HMMA.16816.F32.BF16 R48, R68.reuse, R74, R48 ;  /* 0x0000004a4430723c */ /* 0x040fe20000041830 */
[----:B------:R-:W2:Y:S05]  /*50d0*/  LDSM.16.MT88.4 R72, [R141+0x9000] ;  /* 0x009000008d48783b */ /* 0x000eaa0000004200 */
[----:B------:R4:W5:Y:S02]  /*50e0*/  MUFU.EX2 R168, R105 ;  /* 0x0000006900a87308 */ /* 0x0009640000000800 */
[C---:B---3--:R-:W-:Y:S08]  /*50f0*/  HMMA.16816.F32.BF16 R52, R68.reuse, R80, R52 ;  /* 0x000000504434723c */ /* 0x048ff00000041834 */
[C---:B------:R-:W-:Y:S01]  /*5100*/  HMMA.16816.F32.BF16 R56, R68.reuse, R82, R56 ;  /* 0x000000524438723c */ /* 0x040fe20000041838 */
[----:B------:R-:W3:Y:S01]  /*5110*/  LDSM.16.MT88.4 R80, [R140+0x9000] ;  /* 0x009000008c50783b */ /* 0x000ee20000004200 */
[----:B------:R-:W-:Y:S06]  /*5120*/  MUFU.EX2 R102, R102 ;  /* 0x0000006600667308 */ /* 0x000fec0000000800 */
[C---:B-1----:R-:W-:Y:S04]  /*5130*/  HMMA.16816.F32.BF16 R60, R68.reuse, R76, R60 ;  /* 0x0000004c443c723c */ /* 0x042fe8000004183c */
[----:B------:R1:W1:Y:S01]  /*5140*/  MUFU.EX2 R101, R104 ;  /* 0x0000006800657308 */ /* 0x0002620000000800 */
[----:B----4-:R-:W-:Y:S02]  /*5150*/  F2FP.BF16.PACK_AB R105, R171, R170 ;  /* 0x000000aaab69723e */ /* 0x010fe400000010ff */
[----:B-----5:R-:W-:Y:S01]  /*5160*/  F2FP.BF16.PACK_AB R106, R168, R169 ;  /* 0x000000a9a86a723e */ /* 0x020fe200000010ff */
[----:B------:R-:W-:Y:S01]  /*5170*/  HMMA.16816.F32.BF16 R64, R68, R78, R64 ;  /* 0x0000004e4440723c */ /* 0x000fe20000041840 */
[----:B------:R-:W4:Y:S06]  /*5180*/  LDSM.16.MT88.4 R76, [R143+0xb000] ;  /* 0x00b000008f4c783b */ /* 0x000f2c0000004200 */
[----:B------:R-:W-:Y:S01]  /*5190*/  F2FP.BF16.PACK_AB R68, R187, R182 ;  /* 0x000000b6bb44723e */ /* 0x000fe200000010ff */
[----:B------:R-:W-:Y:S01]  /*51a0*/  FADD.FTZ R182, R182, R175 ;  /* 0x000000afb6b67221 */ /* 0x000fe20000010000 */
[----:B------:R-:W-:Y:S03]  /*51b0*/  F2FP.BF16.PACK_AB R69, R183, R184 ;  /* 0x000000b8b745723e */ /* 0x000fe600000010ff */
[----:B------:R-:W-:Y:S01]  /*51c0*/  F2FP.BF16.PACK_AB R70, R185, R180 ;  /* 0x000000b4b946723e */ /* 0x000fe200000010ff */
[----:B------:R-:W-:Y:S01]  /*51d0*/  FADD.FTZ R187, R187, R182 ;  /* 0x000000b6bbbb7221 */ /* 0x000fe20000010000 */
[----:B------:R-:W-:Y:S03]  /*51e0*/  F2FP.BF16.PACK_AB R71, R179, R178 ;  /* 0x000000b2b347723e */ /* 0x000fe600000010ff */
[----:B------:R-:W-:Y:S01]  /*51f0*/  FADD.FTZ R180, R180, R187 ;  /* 0x000000bbb4b47221 */ /* 0x000fe20000010000 */
[----:B-1----:R-:W-:Y:S03]  /*5200*/  F2FP.BF16.PACK_AB R104, R181, R172 ;  /* 0x000000acb568723e */ /* 0x002fe600000010ff */
[C---:B------:R-:W-:Y:S03]  /*5210*/  HMMA.16816.F32.BF16 R4, R68.reuse, R84, R4 ;  /* 0x000000544404723c */ /* 0x040fe60000041804 */
[----:B------:R-:W-:Y:S01]  /*5220*/  F2FP.BF16.PACK_AB R107, R101, R102 ;  /* 0x00000066656b723e */ /* 0x000fe200000010ff */
[----:B------:R-:W-:Y:S04]  /*5230*/  FADD.FTZ R185, R185, R180 ;  /* 0x000000b4b9b97221 */ /* 0x000fe80000010000 */
[C---:B------:R-:W-:Y:S01]  /*5240*/  HMMA.16816.F32.BF16 R8, R68.reuse, R86, R8 ;  /* 0x000000564408723c */ /* 0x040fe20000041808 */
[----:B------:R-:W1:Y:S03]  /*5250*/  LDSM.16.MT88.4 R84, [R142+0xb000] ;  /* 0x00b000008e54783b */ /* 0x000e660000004200 */
[----:B------:R-:W-:Y:S04]  /*5260*/  FADD.FTZ R172, R172, R185 ;  /* 0x000000b9acac7221 */ /* 0x000fe80000010000 */
[C---:B------:R-:W-:Y:S04]  /*5270*/  HMMA.16816.F32.BF16 R12, R68.reuse, R88, R12 ;  /* 0x00000058440c723c */ /* 0x040fe8000004180c */
[----:B------:R-:W-:Y:S04]  /*5280*/  FADD.FTZ R172, R181, R172 ;  /* 0x000000acb5ac7221 */ /* 0x000fe80000010000 */
[C---:B------:R-:W-:Y:S04]  /*5290*/  HMMA.16816.F32.BF16 R16, R68.reuse, R90, R16 ;  /* 0x0000005a4410723c */ /* 0x040fe80000041810 */
[----:B------:R-:W-:Y:S04]  /*52a0*/  FADD.FTZ R167, R169, R172 ;  /* 0x000000aca9a77221 */ /* 0x000fe80000010000 */
[C---:B--2---:R-:W-:Y:S04]  /*52b0*/  HMMA.16816.F32.BF16 R20, R68.reuse, R72, R20 ;  /* 0x000000484414723c */ /* 0x044fe80000041814 */
[----:B------:R-:W-:Y:S04]  /*52c0*/  FADD.FTZ R167, R168, R167 ;  /* 0x000000a7a8a77221 */ /* 0x000fe80000010000 */
[C---:B------:R-:W-:Y:S01]  /*52d0*/  HMMA.16816.F32.BF16 R24, R68.reuse, R74, R24 ;  /* 0x0000004a4418723c */ /* 0x040fe20000041818 */
[----:B------:R-:W2:Y:S07]  /*52e0*/  LDSM.16.MT88.4 R72, [R141+0xb000] ;  /* 0x00b000008d48783b */ /* 0x000eae0000004200 */
[C---:B---3--:R-:W-:Y:S08]  /*52f0*/  HMMA.16816.F32.BF16 R28, R68.reuse, R80, R28 ;  /* 0x00000050441c723c */ /* 0x048ff0000004181c */
[C---:B------:R-:W-:Y:S01]  /*5300*/  HMMA.16816.F32.BF16 R32, R68.reuse, R82, R32 ;  /* 0x000000524420723c */ /* 0x040fe20000041820 */
[----:B------:R-:W3:Y:S07]  /*5310*/  LDSM.16.MT88.4 R80, [R140+0xb000] ;  /* 0x00b000008c50783b */ /* 0x000eee0000004200 */
[C---:B----4-:R-:W-:Y:S08]  /*5320*/  HMMA.16816.F32.BF16 R36, R68.reuse, R76, R36 ;  /* 0x0000004c4424723c */ /* 0x050ff00000041824 */
[C---:B------:R-:W-:Y:S01]  /*5330*/  HMMA.16816.F32.BF16 R40, R68.reuse, R78, R40 ;  /* 0x0000004e4428723c */ /* 0x040fe20000041828 */
[----:B------:R-:W-:Y:S07]  /*5340*/  LDSM.16.MT88.4 R76, [R141+0x9800] ;  /* 0x009800008d4c783b */ /* 0x000fee0000004200 */
[C---:B-1----:R-:W-:Y:S08]  /*5350*/  HMMA.16816.F32.BF16 R44, R68.reuse, R84, R44 ;  /* 0x00000054442c723c */ /* 0x042ff0000004182c */
[C---:B------:R-:W-:Y:S01]  /*5360*/  HMMA.16816.F32.BF16 R48, R68.reuse, R86, R48 ;  /* 0x000000564430723c */ /* 0x040fe20000041830 */
[----:B------:R-:W1:Y:S07]  /*5370*/  LDSM.16.MT88.4 R84, [R142+0x9800] ;  /* 0x009800008e54783b */ /* 0x000e6e0000004200 */
[C---:B--2---:R-:W-:Y:S08]  /*5380*/  HMMA.16816.F32.BF16 R52, R68.reuse, R72, R52 ;  /* 0x000000484434723c */ /* 0x044ff00000041834 */
[C---:B------:R-:W-:Y:S08]  /*5390*/  HMMA.16816.F32.BF16 R56, R68.reuse, R74, R56 ;  /* 0x0000004a4438723c */ /* 0x040ff00000041838 */
[C---:B---3--:R-:W-:Y:S08]  /*53a0*/  HMMA.16816.F32.BF16 R60, R68.reuse, R80, R60 ;  /* 0x00000050443c723c */ /* 0x048ff0000004183c */
[----:B------:R-:W-:Y:S08]  /*53b0*/  HMMA.16816.F32.BF16 R64, R68, R82, R64 ;  /* 0x000000524440723c */ /* 0x000ff00000041840 */
[C---:B------:R-:W-:Y:S01]  /*53c0*/  HMMA.16816.F32.BF16 R96, R104.reuse, R92, R4 ;  /* 0x0000005c6860723c */ /* 0x040fe20000041804 */
[----:B------:R-:W2:Y:S07]  /*53d0*/  LDSM.16.MT88.4 R4, [R141+0xb800] ;  /* 0x00b800008d04783b */ /* 0x000eae0000004200 */
[C---:B------:R-:W-:Y:S01]  /*53e0*/  HMMA.16816.F32.BF16 R92, R104.reuse, R94, R8 ;  /* 0x0000005e685c723c */ /* 0x040fe20000041808 */
[----:B------:R-:W3:Y:S07]  /*53f0*/  LDSM.16.MT88.4 R8, [R140+0xb800] ;  /* 0x00b800008c08783b */ /* 0x000eee0000004200 */
[C---:B-1----:R-:W-:Y:S07]  /*5400*/  HMMA.16816.F32.BF16 R88, R104.reuse, R84, R12 ;  /* 0x000000546858723c */ /* 0x042fee000004180c */
[----:B------:R-:W-:Y:S01]  /*5410*/  FADD.FTZ R13, R121, R122 ;  /* 0x0000007a790d7221 */ /* 0x000fe20000010000 */
[C---:B------:R-:W-:Y:S04]  /*5420*/  HMMA.16816.F32.BF16 R84, R104.reuse, R86, R16 ;  /* 0x000000566854723c */ /* 0x040fe80000041810 */
[----:B------:R-:W-:Y:S04]  /*5430*/  FADD.FTZ R13, R120, R13 ;  /* 0x0000000d780d7221 */ /* 0x000fe80000010000 */
        /* <DEDUP_REMOVED lines=16> */
[C---:B--2---:R-:W-:Y:S04]  /*5540*/  HMMA.16816.F32.BF16 R52, R104.reuse, R4, R52 ;  /* 0x000000046834723c */ /* 0x044fe80000041834 */
[----:B------:R-:W-:Y:S04]  /*5550*/  FADD.FTZ R170, R170, R179 ;  /* 0x000000b3aaaa7221 */ /* 0x000fe80000010000 */
[C---:B------:R-:W-:Y:S04]  /*5560*/  HMMA.16816.F32.BF16 R56, R104.reuse, R6, R56 ;  /* 0x000000066838723c */ /* 0x040fe80000041838 */
[----:B------:R-:W-:Y:S04]  /*5570*/  FADD.FTZ R171, R171, R170 ;  /* 0x000000aaabab7221 */ /* 0x000fe80000010000 */
[C---:B---3--:R-:W-:Y:S04]  /*5580*/  HMMA.16816.F32.BF16 R60, R104.reuse, R8, R60 ;  /* 0x00000008683c723c */ /* 0x048fe8000004183c */
[----:B------:R-:W-:Y:S04]  /*5590*/  FADD.FTZ R102, R102, R171 ;  /* 0x000000ab66667221 */ /* 0x000fe80000010000 */
[----:B------:R-:W-:Y:S04]  /*55a0*/  HMMA.16816.F32.BF16 R64, R104, R10, R64 ;  /* 0x0000000a6840723c */ /* 0x000fe80000041840 */
[----:B------:R-:W-:Y:S04]  /*55b0*/  FADD.FTZ R166, R101, R102 ;  /* 0x0000006665a67221 */ /* 0x000fe80000010000 */
[----:B------:R-:W-:-:S05]  /*55c0*/  @P0 BRA `(.L_x_470) ;  /* 0xffffdee000000947 */ /* 0x000fca000383ffff */
.L_x_469:
        /* <DEDUP_REMOVED lines=18> */
[----:B-1----:R-:W-:Y:S02]  /*56f0*/  FADD.FTZ R6, R11, R6 ;  /* 0x000000060b067221 */ /* 0x002fe40000010000 */
[----:B--2---:R-:W-:Y:S01]  /*5700*/  FADD.FTZ R5, R0, R5 ;  /* 0x0000000500057221 */ /* 0x004fe20000010000 */
[----:B------:R-:W-:Y:S02]  /*5710*/  SHF.R.S32.HI R0, RZ, 0x5, R2 ;  /* 0x00000005ff007819 */ /* 0x000fe40000011402 */
[----:B------:R-:W-:Y:S02]  /*5720*/  FSETP.NE.FTZ.AND P4, PT, R6, RZ, PT ;  /* 0x000000ff0600720b */ /* 0x000fe40003f95000 */
[----:B------:R-:W-:Y:S01]  /*5730*/  FSETP.NE.FTZ.AND P3, PT, R5, RZ, PT ;  /* 0x000000ff0500720b */ /* 0x000fe20003f75000 */
[----:B------:R-:W-:Y:S01]  /*5740*/  IMAD R0, R0, 0x200, R7 ;  /* 0x0000020000007824 */ /* 0x000fe200078e0207 */
[----:B------:R-:W-:-:S02]  /*5750*/  SHF.R.S32.HI R7, RZ, 0x2, R8 ;  /* 0x00000002ff077819 */ /* 0x000fc40000011408 */
[----:B------:R-:W-:-:S04]  /*5760*/  SHF.R.S32.HI R8, RZ, 0x1f, R8 ;  /* 0x0000001fff087819 */ /* 0x000fc80000011408 */
[----:B------:R-:W-:-:S03]  /*5770*/  LEA.HI R8, R8, R7, RZ, 0x3 ;  /* 0x0000000708087211 */ /* 0x000fc600078f18ff */
[----:B------:R-:W1:Y:S01]  /*5780*/  @P4 MUFU.RCP R9, R6 ;  /* 0x0000000600094308 */ /* 0x000e620000001000 */
[----:B------:R-:W-:-:S04]  /*5790*/  LOP3.LUT R8, R8, 0xfffffff8, RZ, 0xc0, !PT ;  /* 0xfffffff808087812 */ /* 0x000fc800078ec0ff */
[----:B------:R-:W-:-:S03]  /*57a0*/  IADD3 R8, R7, -R8, RZ ;  /* 0x8000000807087210 */ /* 0x000fc60007ffe0ff */
[----:B------:R-:W2:Y:S01]  /*57b0*/  @P3 MUFU.RCP R10, R5 ;  /* 0x00000005000a3308 */ /* 0x000ea20000001000 */
[C---:B------:R-:W-:Y:S02]  /*57c0*/  SHF.L.U32 R7, R8.reuse, 0x6, RZ ;  /* 0x0000000608077819 */ /* 0x040fe400000006ff */
[C---:B------:R-:W-:Y:S02]  /*57d0*/  LOP3.LUT R11, R8.reuse, 0x1, RZ, 0xc0, !PT ;  /* 0x00000001080b7812 */ /* 0x040fe400078ec0ff */
[----:B------:R-:W-:Y:S02]  /*57e0*/  LOP3.LUT R7, R7, 0x1c0, RZ, 0xc0, !PT ;  /* 0x000001c007077812 */ /* 0x000fe400078ec0ff */
[----:B------:R-:W-:Y:S01]  /*57f0*/  ISETP.NE.U32.AND P0, PT, R11, 0x1, PT ;  /* 0x000000010b00780c */ /* 0x000fe20003f05070 */
[----:B-1----:R-:W-:Y:S01]  /*5800*/  FMUL.FTZ R96, R9, R96 ;  /* 0x0000006009607220 */ /* 0x002fe20000410000 */
[----:B------:R-:W-:Y:S01]  /*5810*/  LEA.HI R7, R7, R7, RZ, 0x1d ;  /* 0x0000000707077211 */ /* 0x000fe200078fe8ff */
[C---:B------:R-:W-:Y:S01]  /*5820*/  FMUL.FTZ R97, R9.reuse, R97 ;  /* 0x0000006109617220 */ /* 0x040fe20000410000 */
[----:B------:R-:W-:Y:S01]  /*5830*/  R2P PR, R8, 0x6 ;  /* 0x0000000608007804 */ /* 0x000fe20000000000 */
[C---:B------:R-:W-:Y:S01]  /*5840*/  FMUL.FTZ R92, R9.reuse, R92 ;  /* 0x0000005c095c7220 */ /* 0x040fe20000410000 */
[----:B------:R-:W-:Y:S01]  /*5850*/  LEA R0, R0, R7, 0x1 ;  /* 0x0000000700007211 */ /* 0x000fe200078e08ff */
[----:B------:R-:W-:Y:S01]  /*5860*/  FMUL.FTZ R93, R9, R93 ;  /* 0x0000005d095d7220 */ /* 0x000fe20000410000 */
[----:B------:R-:W-:Y:S01]  /*5870*/  MOV R8, 0x40 ;  /* 0x0000004000087802 */ /* 0x000fe20000000f00 */
[----:B--2---:R-:W-:Y:S01]  /*5880*/  FMUL.FTZ R99, R10, R99 ;  /* 0x000000630a637220 */ /* 0x004fe20000410000 */
[----:B------:R-:W-:Y:S01]  /*5890*/  F2FP.BF16.PACK_AB R96, R97, R96 ;  /* 0x000000606160723e */ /* 0x000fe200000010ff */
[----:B------:R-:W-:Y:S01]  /*58a0*/  IMAD.SHL.U32 R7, R0, 0x2, RZ ;  /* 0x0000000200077824 */ /* 0x000fe200078e00ff */
[----:B------:R-:W-:Y:S01]  /*58b0*/  MOV R0, 0x20 ;  /* 0x0000002000007802 */ /* 0x000fe20000000f00 */
[----:B------:R-:W-:Y:S01]  /*58c0*/  FMUL.FTZ R98, R10, R98 ;  /* 0x000000620a627220 */ /* 0x000fe20000410000 */
[----:B------:R-:W-:Y:S01]  /*58d0*/  SEL R8, R8, 0xffffffc0, !P2 ;  /* 0xffffffc008087807 */ /* 0x000fe20005000000 */
[C---:B------:R-:W-:Y:S01]  /*58e0*/  FMUL.FTZ R95, R10.reuse, R95 ;  /* 0x0000005f0a5f7220 */ /* 0x040fe20000410000 */
[----:B------:R-:W-:Y:S01]  /*58f0*/  IADD3 R11, R7, -0x10, RZ ;  /* 0xfffffff0070b7810 */ /* 0x000fe20007ffe0ff */
[----:B------:R-:W-:Y:S01]  /*5900*/  FMUL.FTZ R94, R10, R94 ;  /* 0x0000005e0a5e7220 */ /* 0x000fe20000410000 */
[----:B------:R-:W-:Y:S01]  /*5910*/  SEL R0, R0, 0xffffffe0, !P1 ;  /* 0xffffffe000007807 */ /* 0x000fe20004800000 */
[----:B------:R-:W-:Y:S01]  /*5920*/  FMUL.FTZ R88, R9, R88 ;  /* 0x0000005809587220 */ /* 0x000fe20000410000 */
[----:B------:R-:W-:Y:S01]  /*5930*/  @P0 IADD3 R11, R7, 0x10, RZ ;  /* 0x00000010070b0810 */ /* 0x000fe20007ffe0ff */
[----:B------:R-:W-:Y:S01]  /*5940*/  FMUL.FTZ R89, R9, R89 ;  /* 0x0000005909597220 */ /* 0x000fe20000410000 */
[----:B------:R-:W-:Y:S01]  /*5950*/  F2FP.BF16.PACK_AB R98, R99, R98 ;  /* 0x000000626362723e */ /* 0x000fe200000010ff */
[C---:B------:R-:W-:Y:S01]  /*5960*/  FMUL.FTZ R91, R10.reuse, R91 ;  /* 0x0000005b0a5b7220 */ /* 0x040fe20000410000 */
[----:B------:R-:W-:Y:S01]  /*5970*/  F2FP.BF16.PACK_AB R92, R93, R92 ;  /* 0x0000005c5d5c723e */ /* 0x000fe200000010ff */
[C---:B------:R-:W-:Y:S01]  /*5980*/  FMUL.FTZ R90, R10.reuse, R90 ;  /* 0x0000005a0a5a7220 */ /* 0x040fe20000410000 */
[----:B------:R-:W-:Y:S01]  /*5990*/  F2FP.BF16.PACK_AB R94, R95, R94 ;  /* 0x0000005e5f5e723e */ /* 0x000fe200000010ff */
[----:B------:R-:W-:Y:S01]  /*59a0*/  FMUL.FTZ R84, R9, R84 ;  /* 0x0000005409547220 */ /* 0x000fe20000410000 */
[----:B------:R-:W-:Y:S01]  /*59b0*/  F2FP.BF16.PACK_AB R88, R89, R88 ;  /* 0x000000585958723e */ /* 0x000fe200000010ff */
[----:B------:R-:W-:Y:S01]  /*59c0*/  FMUL.FTZ R85, R9, R85 ;  /* 0x0000005509557220 */ /* 0x000fe20000410000 */
[----:B------:R-:W-:Y:S01]  /*59d0*/  F2FP.BF16.PACK_AB R90, R91, R90 ;  /* 0x0000005a5b5a723e */ /* 0x000fe200000010ff */
[C---:B------:R-:W-:Y:S01]  /*59e0*/  FMUL.FTZ R87, R10.reuse, R87 ;  /* 0x000000570a577220 */ /* 0x040fe20000410000 */
[----:B------:R-:W-:Y:S01]  /*59f0*/  IADD3 R13, R7, R0, RZ ;  /* 0x00000000070d7210 */ /* 0x000fe20007ffe0ff */
[C---:B------:R-:W-:Y:S01]  /*5a00*/  FMUL.FTZ R86, R10.reuse, R86 ;  /* 0x000000560a567220 */ /* 0x040fe20000410000 */
[----:B------:R-:W-:Y:S01]  /*5a10*/  F2FP.BF16.PACK_AB R84, R85, R84 ;  /* 0x000000545554723e */ /* 0x000fe200000010ff */
[----:B------:R-:W-:Y:S01]  /*5a20*/  FMUL.FTZ R80, R9, R80 ;  /* 0x0000005009507220 */ /* 0x000fe20000410000 */
        /* <DEDUP_REMOVED lines=11> */
[----:B------:R-:W-:Y:S01]  /*5ae0*/  FMUL.FTZ R79, R10, R79 ;  /* 0x0000004f0a4f7220 */ /* 0x000fe20000410000 */
        /* <DEDUP_REMOVED lines=24> */
[----:B------:R-:W-:Y:S01]  /*5c70*/  ISETP.NE.AND P0, PT, RZ, UR4, PT ;  /* 0x00000004ff007c0c */ /* 0x000fe2000bf05270 */
[----:B------:R-:W-:Y:S01]  /*5c80*/  FMUL.FTZ R38, R10, R38 ;  /* 0x000000260a267220 */ /* 0x000fe20000410000 */
[----:B------:R-:W-:Y:S01]  /*5c90*/  F2FP.BF16.PACK_AB R36, R37, R36 ;  /* 0x000000242524723e */ /* 0x000fe200000010ff */
[----:B------:R-:W-:Y:S01]  /*5ca0*/  IMAD.IADD R15, R0, 0x1, R11 ;  /* 0x00000001000f7824 */ /* 0x000fe200078e020b */
[----:B------:R-:W-:Y:S01]  /*5cb0*/  ISETP.NE.AND P1, PT, RZ, UR5, PT ;  /* 0x00000005ff007c0c */ /* 0x000fe2000bf25270 */
[----:B------:R-:W-:Y:S01]  /*5cc0*/  FMUL.FTZ R40, R9, R40 ;  /* 0x0000002809287220 */ /* 0x000fe20000410000 */
[----:B------:R-:W-:Y:S01]  /*5cd0*/  F2FP.BF16.PACK_AB R38, R39, R38 ;  /* 0x000000262726723e */ /* 0x000fe200000010ff */
[C---:B------:R-:W-:Y:S01]  /*5ce0*/  FMUL.FTZ R41, R9.reuse, R41 ;  /* 0x0000002909297220 */ /* 0x040fe20000410000 */
[----:B------:R-:W-:Y:S01]  /*5cf0*/  STS [R15], R84 ;  /* 0x000000540f007388 */ /* 0x000fe20000000800 */
[C---:B------:R-:W-:Y:S01]  /*5d00*/  FMUL.FTZ R43, R10.reuse, R43 ;  /* 0x0000002b0a2b7220 */ /* 0x040fe20000410000 */
[----:B------:R-:W-:Y:S01]  /*5d10*/  ISETP.NE.OR P2, PT, RZ, UR4, !P1 ;  /* 0x00000004ff007c0c */ /* 0x000fe2000cf45670 */
[C---:B------:R-:W-:Y:S01]  /*5d20*/  FMUL.FTZ R42, R10.reuse, R42 ;  /* 0x0000002a0a2a7220 */ /* 0x040fe20000410000 */
[----:B------:R-:W-:Y:S01]  /*5d30*/  STS [R15+0x400], R86 ;  /* 0x000400560f007388 */ /* 0x000fe20000000800 */
        /* <DEDUP_REMOVED lines=31> */
[----:B------:R-:W-:Y:S01]  /*5f30*/  @!P0 MOV R41, c[0x0][0x214] ;  /* 0x0000850000298a02 */ /* 0x000fe20000000f00 */
        /* <DEDUP_REMOVED lines=11> */
[----:B------:R-:W-:Y:S01]  /*5ff0*/  STS [R7+0x2400], R38 ;  /* 0x0024002607007388 */ /* 0x000fe20000000800 */
[C---:B------:R-:W-:Y:S01]  /*6000*/  FMUL.FTZ R67, R10.reuse, R67 ;  /* 0x000000430a437220 */ /* 0x040fe20000410000 */
[----:B------:R-:W1:Y:S01]  /*6010*/  @P4 MUFU.LG2 R6, R6 ;  /* 0x0000000600064308 */ /* 0x000e620000000c00 */
[----:B------:R-:W-:Y:S01]  /*6020*/  FMUL.FTZ R9, R9, R65 ;  /* 0x0000004109097220 */ /* 0x000fe20000410000 */
[----:B------:R-:W-:Y:S01]  /*6030*/  F2FP.BF16.PACK_AB R62, R63, R62 ;  /* 0x0000003e3f3e723e */ /* 0x000fe200000010ff */
[----:B------:R-:W-:Y:S01]  /*6040*/  FMUL.FTZ R10, R10, R66 ;  /* 0x000000420a0a7220 */ /* 0x000fe20000410000 */
[----:B------:R-:W-:Y:S01]  /*6050*/  STS [R11+0x2000], R40 ;  /* 0x002000280b007388 */ /* 0x000fe20000000800 */
[----:B------:R-:W-:Y:S01]  /*6060*/  LOP3.LUT R45, R2, 0xffffffe0, RZ, 0xc0, !PT ;  /* 0xffffffe0022d7812 */ /* 0x000fe200078ec0ff */
[----:B------:R-:W-:Y:S01]  /*6070*/  @P0 IMAD.MOV.U32 R43, RZ, RZ, c[0x0][0x210] ;  /* 0x00008400ff2b0624 */ /* 0x000fe200078e00ff */
[----:B------:R-:W-:Y:S01]  /*6080*/  F2FP.BF16.PACK_AB R9, R9, R64 ;  /* 0x000000400909723e */ /* 0x000fe200000010ff */
[----:B------:R2:W-:Y:S01]  /*6090*/  STS [R11+0x2400], R42 ;  /* 0x0024002a0b007388 */ /* 0x0005e20000000800 */
[----:B------:R-:W-:Y:S01]  /*60a0*/  F2FP.BF16.PACK_AB R10, R67, R10 ;  /* 0x0000000a430a723e */ /* 0x000fe200000010ff */
[----:B------:R-:W3:Y:S01]  /*60b0*/  @P3 MUFU.LG2 R5, R5 ;  /* 0x0000000500053308 */ /* 0x000ee20000000c00 */
[----:B------:R-:W-:Y:S01]  /*60c0*/  @!P0 MOV R43, 0x1 ;  /* 0x00000001002b8802 */ /* 0x000fe20000000f00 */
[----:B------:R-:W-:Y:S01]  /*60d0*/  STS [R13+0x2000], R44 ;  /* 0x0020002c0d007388 */ /* 0x000fe20000000800 */
[----:B------:R-:W-:-:S03]  /*60e0*/  IADD3 R45, -R45, R4, RZ ;  /* 0x000000042d2d7210 */ /* 0x000fc60007ffe1ff */
[----:B------:R4:W-:Y:S04]  /*60f0*/  STS [R13+0x2400], R46 ;  /* 0x0024002e0d007388 */ /* 0x0009e80000000800 */
[----:B------:R1:W-:Y:S04]  /*6100*/  STS [R15+0x2000], R48 ;  /* 0x002000300f007388 */ /* 0x0003e80000000800 */
[----:B------:R1:W-:Y:S04]  /*6110*/  STS [R15+0x2400], R50 ;  /* 0x002400320f007388 */ /* 0x0003e80000000800 */
[----:B------:R1:W-:Y:S04]  /*6120*/  STS [R17+0x2000], R52 ;  /* 0x0020003411007388 */ /* 0x0003e80000000800 */
[----:B------:R1:W-:Y:S01]  /*6130*/  STS [R17+0x2400], R54 ;  /* 0x0024003611007388 */ /* 0x0003e20000000800 */
[----:B--2---:R-:W-:-:S03]  /*6140*/  @P0 MOV R42, c[0x0][0x210] ;  /* 0x00008400002a0a02 */ /* 0x004fc60000000f00 */
[----:B------:R2:W-:Y:S02]  /*6150*/  STS [R19+0x2000], R56 ;  /* 0x0020003813007388 */ /* 0x0005e40000000800 */
[----:B------:R-:W-:Y:S01]  /*6160*/  @P0 IMAD R42, R42, c[0x0][0x214], RZ ;  /* 0x000085002a2a0a24 */ /* 0x000fe200078e02ff */
[----:B------:R-:W-:Y:S01]  /*6170*/  @!P0 SEL R42, R41, c[0x0][0x234], !P1 ;  /* 0x00008d00292a8a07 */ /* 0x000fe20004800000 */
[----:B------:R2:W-:Y:S01]  /*6180*/  STS [R19+0x2400], R58 ;  /* 0x0024003a13007388 */ /* 0x0005e20000000800 */
[----:B------:R-:W-:Y:S01]  /*6190*/  @P0 MOV R41, 0x1 ;  /* 0x0000000100290802 */ /* 0x000fe20000000f00 */
[----:B----4-:R-:W-:Y:S02]  /*61a0*/  CS2R R46, SRZ ;  /* 0x00000000002e7805 */ /* 0x010fe4000001ff00 */
[----:B------:R2:W-:Y:S01]  /*61b0*/  STS [R21+0x2000], R60 ;  /* 0x0020003c15007388 */ /* 0x0005e20000000800 */
[----:B------:R-:W-:-:S03]  /*61c0*/  @!P0 IMAD R41, R42, c[0x0][0x1c0], RZ ;  /* 0x000070002a298a24 */ /* 0x000fc600078e02ff */
[----:B------:R2:W-:Y:S04]  /*61d0*/  STS [R21+0x2400], R62 ;  /* 0x0024003e15007388 */ /* 0x0005e80000000800 */
[----:B------:R2:W-:Y:S04]  /*61e0*/  STS [R23+0x2000], R9 ;  /* 0x0020000917007388 */ /* 0x0005e80000000800 */
[----:B------:R2:W-:Y:S04]  /*61f0*/  STS [R23+0x2400], R10 ;  /* 0x0024000a17007388 */ /* 0x0005e80000000800 */
[----:B------:R-:W-:Y:S06]  /*6200*/  BAR.SYNC.DEFER_BLOCKING 0x0 ;  /* 0x0000000000007b1d */ /* 0x000fec0000010000 */
[----:B------:R-:W4:Y:S04]  /*6210*/  S2R R40, SR_CTAID.Y ;  /* 0x0000000000287919 */ /* 0x000f280000002600 */
[----:B------:R-:W5:Y:S04]  /*6220*/  S2R R0, SR_CTAID.X ;  /* 0x0000000000007919 */ /* 0x000f680000002500 */
[----:B------:R-:W1:Y:S04]  /*6230*/  S2R R7, SR_CTAID.Z ;  /* 0x0000000000077919 */ /* 0x000e680000002700 */
[----:B------:R2:W2:Y:S04]  /*6240*/  LDS.128 R32, [R152] ;  /* 0x0000000098207984 */ /* 0x0004a80000000c00 */
[----:B------:R2:W2:Y:S01]  /*6250*/  LDS.128 R28, [R152+0x800] ;  /* 0x00080000981c7984 */ /* 0x0004a20000000c00 */
[----:B----4-:R-:W-:-:S03]  /*6260*/  @!P2 IMAD R2, R40, c[0x0][0x214], RZ ;  /* 0x000085002802aa24 */ /* 0x010fc600078e02ff */
[----:B------:R4:W2:Y:S01]  /*6270*/  LDS.128 R24, [R152+0x1000] ;  /* 0x0010000098187984 */ /* 0x0008a20000000c00 */
[----:B------:R-:W-:Y:S01]  /*6280*/  IMAD R41, R40, R41, RZ ;  /* 0x0000002928297224 */ /* 0x000fe200078e02ff */
[----:B------:R-:W-:Y:S02]  /*6290*/  @!P2 SHF.R.S32.HI R47, RZ, 0x1f, R2 ;  /* 0x0000001fff2fa819 */ /* 0x000fe40000011402 */
[----:B------:R4:W2:Y:S01]  /*62a0*/  LDS.128 R20, [R152+0x1800] ;  /* 0x0018000098147984 */ /* 0x0008a20000000c00 */
[----:B------:R-:W-:Y:S01]  /*62b0*/  @!P2 MOV R46, R2 ;  /* 0x00000002002ea202 */ /* 0x000fe20000000f00 */
[----:B-----5:R-:W-:Y:S01]  /*62c0*/  IMAD R4, R0, R43, RZ ;  /* 0x0000002b00047224 */ /* 0x020fe200078e02ff */
[----:B------:R-:W-:Y:S01]  /*62d0*/  SEL R41, R41, RZ, P2 ;  /* 0x000000ff29297207 */ /* 0x000fe20001000000 */
[----:B------:R4:W2:Y:S01]  /*62e0*/  LDS.128 R16, [R152+0x2000] ;  /* 0x0020000098107984 */ /* 0x0008a20000000c00 */
[----:B------:R-:W-:Y:S01]  /*62f0*/  LOP3.LUT P2, RZ, R45, 0x3, RZ, 0xc0, !PT ;  /* 0x000000032dff7812 */ /* 0x000fe2000784c0ff */
[----:B-1----:R-:W-:-:S02]  /*6300*/  @P4 FMUL.FTZ R45, R6, 0.69314718246459960938 ;  /* 0x3f317218062d4820 */ /* 0x002fc40000410000 */
[----:B------:R4:W1:Y:S01]  /*6310*/  LDS.128 R12, [R152+0x2800] ;  /* 0x00280000980c7984 */ /* 0x0008620000000c00 */
[----:B------:R-:W-:Y:S01]  /*6320*/  IMAD R42, R7, R42, R41 ;  /* 0x0000002a072a7224 */ /* 0x000fe200078e0229 */
[----:B------:R-:W-:Y:S01]  /*6330*/  SHF.L.U32 R41, R4, 0x6, RZ ;  /* 0x0000000604297819 */ /* 0x000fe200000006ff */
[----:B---3--:R-:W-:Y:S01]  /*6340*/  @P3 FMUL.FTZ R6, R5, 0.69314718246459960938 ;  /* 0x3f31721805063820 */ /* 0x008fe20000410000 */
[----:B------:R4:W3:Y:S01]  /*6350*/  LDS.128 R8, [R152+0x3000] ;  /* 0x0030000098087984 */ /* 0x0008e20000000c00 */
        /* <DEDUP_REMOVED lines=27> */
.L_x_474:
[----:B------:R-:W-:Y:S05]  /*6510*/  BSYNC B0 ;  /* 0x0000000000007941 */ /* 0x000fea0003800000 */
.L_x_473:
[----:B------:R-:W-:Y:S01]  /*6520*/  SHF.R.S32.HI R3, RZ, 0x1f, R40 ;  /* 0x0000001fff037819 */ /* 0x000fe20000011428 */
[----:B------:R-:W-:Y:S01]  /*6530*/  ULDC.64 UR4, c[0x0][0x1e8] ;  /* 0x00007a0000047ab9 */ /* 0x000fe20000000a00 */
[--C-:B------:R-:W-:Y:S01]  /*6540*/  SHF.R.S32.HI R163, RZ, 0x1f, R162.reuse ;  /* 0x0000001fffa37819 */ /* 0x100fe200000114a2 */
[----:B------:R-:W-:Y:S01]  /*6550*/  USHF.L.U32 UR7, UR4, 0x5, URZ ;  /* 0x0000000504077899 */ /* 0x000fe2000800063f */
[----:B------:R-:W-:Y:S01]  /*6560*/  SHF.R.S32.HI R0, RZ, 0x1f, R7 ;  /* 0x0000001fff007819 */ /* 0x000fe20000011407 */
[----:B------:R-:W-:Y:S01]  /*6570*/  IMAD R3, R3, c[0x0][0x1e0], RZ ;  /* 0x0000780003037a24 */ /* 0x000fe200078e02ff */
[----:B------:R-:W-:Y:S01]  /*6580*/  UMOV UR6, 0x5 ;  /* 0x0000000500067882 */ /* 0x000fe20000000000 */
[----:B----4-:R-:W-:Y:S01]  /*6590*/  IMAD.WIDE.U32 R4, R40, c[0x0][0x1e0], R162 ;  /* 0x0000780028047a25 */ /* 0x010fe200078e00a2 */
        /* <DEDUP_REMOVED lines=14> */
[----:B--2---:R-:W-:Y:S01]  /*6680*/  STG.E.128 [R2.64], R32 ;  /* 0x0000002002007986 */ /* 0x004fe2000c101d0a */
[----:B------:R-:W-:Y:S02]  /*6690*/  IADD3.X R7, R3, UR5, RZ, P0, !PT ;  /* 0x0000000503077c10 */ /* 0x000fe400087fe4ff */
[----:B------:R-:W-:Y:S01]  /*66a0*/  IADD3 R4, P0, R6, UR7, RZ ;  /* 0x0000000706047c10 */ /* 0x000fe2000ff1e0ff */
[----:B------:R-:W-:Y:S03]  /*66b0*/  STG.E.128 [R2.64+0x80], R16 ;  /* 0x0000801002007986 */ /* 0x000fe6000c101d0a */
[----:B------:R-:W-:Y:S01]  /*66c0*/  IADD3.X R5, R7, UR5, RZ, P0, !PT ;  /* 0x0000000507057c10 */ /* 0x000fe200087fe4ff */
[----:B------:R-:W-:Y:S01]  /*66d0*/  STG.E.128 [R6.64], R28 ;  /* 0x0000001c06007986 */ /* 0x000fe2000c101d0a */
[----:B------:R-:W-:-:S03]  /*66e0*/  IADD3 R40, P0, R4, UR7, RZ ;  /* 0x0000000704287c10 */ /* 0x000fc6000ff1e0ff */
[----:B-1----:R-:W-:Y:S01]  /*66f0*/  STG.E.128 [R6.64+0x80], R12 ;  /* 0x0000800c06007986 */ /* 0x002fe2000c101d0a */
[----:B------:R-:W-:-:S03]  /*6700*/  IADD3.X R41, R5, UR5, RZ, P0, !PT ;  /* 0x0000000505297c10 */ /* 0x000fc600087fe4ff */
[----:B------:R-:W-:Y:S04]  /*6710*/  STG.E.128 [R4.64], R24 ;  /* 0x0000001804007986 */ /* 0x000fe8000c101d0a */
[----:B---3--:R-:W-:Y:S04]  /*6720*/  STG.E.128 [R4.64+0x80], R8 ;  /* 0x0000800804007986 */ /* 0x008fe8000c101d0a */
[----:B------:R-:W-:Y:S04]  /*6730*/  STG.E.128 [R40.64], R20 ;  /* 0x0000001428007986 */ /* 0x000fe8000c101d0a */
[----:B------:R-:W-:Y:S01]  /*6740*/  STG.E.128 [R40.64+0x80], R36 ;  /* 0x0000802428007986 */ /* 0x000fe2000c101d0a */
[----:B------:R-:W-:Y:S05]  /*6750*/  EXIT ;  /* 0x000000000000794d */ /* 0x000fea0003800000 */
.L_x_467:
        /* <DEDUP_REMOVED lines=109> */
.L_x_475:
        /* <DEDUP_REMOVED lines=13> */
.L_x_1401:


//--------------------- .text._ZN5flash16flash_fwd_kernelI23Flash_fwd_kernel_traitsILi128ELi64ELi64ELi4ELb0ELb0EN7cutlass10bfloat16_tE19Flash_kernel_traitsILi128ELi64ELi64ELi4ES3_EELb0ELb1ELb0ELb0ELb0ELb1ELb0ELb0EEEvNS_16Flash_fwd_paramsE --------------------------
	.section	.text._ZN5flash16flash_fwd_kernelI23Flash_fwd_kernel_traitsILi128ELi64ELi64ELi4ELb0ELb0EN7cutlass10bfloat16_tE19Flash_kernel_traitsILi128ELi64ELi64ELi4ES3_EELb0ELb1ELb0ELb0ELb0ELb1ELb0ELb0EEEvNS_16Flash_fwd_paramsE,"ax",@progbits
	.sectioninfo	@"SHI_REGISTERS=191"
	.align	128
        .global         _ZN5flash16flash_fwd_kernelI23Flash_fwd_kernel_traitsILi128ELi64ELi64ELi4ELb0ELb0EN7cutlass10bfloat16_tE19Flash_kernel_traitsILi128ELi64ELi64ELi4ES3_EELb0ELb1ELb0ELb0ELb0ELb1ELb0ELb0EEEvNS_16Flash_fwd_paramsE
        .type           _ZN5flash16flash_fwd_kernelI23Flash_fwd_kernel_traitsILi128ELi64ELi64ELi4ELb0ELb0EN7cutlass10bfloat16_tE19Flash_kernel_traitsILi128ELi64ELi64ELi4ES3_EELb0ELb1ELb0ELb0ELb0ELb1ELb0ELb0EEEvNS_16Flash_fwd_paramsE,@function
        .size           _ZN5flash16flash_fwd_kernelI23Flash_fwd_kernel_traitsILi128ELi64ELi64ELi4ELb0ELb0EN7cutlass10bfloat16_tE19Flash_kernel_traitsILi128ELi64ELi64ELi4ES3_EELb0ELb1ELb0ELb0ELb0ELb1ELb0ELb0EEEvNS_16Flash_fwd_paramsE,(.L_x_1402 - _ZN5flash16flash_fwd_kernelI23Flash_fwd_kernel_traitsILi128ELi64ELi64ELi4ELb0ELb0EN7cutlass10bfloat16_tE19Flash_kernel_traitsILi128ELi64ELi64ELi4ES3_EELb0ELb1ELb0ELb0ELb0ELb1ELb0ELb0EEEvNS_16Flash_fwd_paramsE)
        .other          _ZN5flash16flash_fwd_kernelI23Flash_fwd_kernel_traitsILi128ELi64ELi64ELi4ELb0ELb0EN7cutlass10bfloat16_tE19Flash_kernel_traitsILi128ELi64ELi64ELi4ES3_EELb0ELb1ELb0ELb0ELb0ELb1ELb0ELb0EEEvNS_16Flash_fwd_paramsE,@"STO_CUDA_ENTRY STV_DEFAULT"
_ZN5flash16flash_fwd_kernelI23Flash_fwd_kernel_traitsILi128ELi64ELi64ELi4ELb0ELb0EN7cutlass10bfloat16_tE19Flash_kernel_traitsILi128ELi64ELi64ELi4ES3_EELb0ELb1ELb0ELb0ELb0ELb1ELb0ELb0EEEvNS_16Flash_fwd_paramsE:
.text._ZN5flash16flash_fwd_kernelI23Flash_fwd_kernel_traitsILi128ELi64ELi64ELi4ELb0ELb0EN7cutlass10bfloat16_tE19Flash_kernel_traitsILi128ELi64ELi64ELi4ES3_EELb0ELb1ELb0ELb0ELb0ELb1ELb0ELb0EEEvNS_16Flash_fwd_paramsE:
[----:B------:R-:W-:Y:S02]  /*0000*/  MOV R1, c[0x0][0x28] ;  /* 0x00000a0000017a02 */ /* 0x000fe40000000f00 */
[----:B------:R-:W1:Y:S01]  /*0010*/  LDC.U8 R2, c[0x0][0x312] ;  /* 0x0000c480ff027b82 */ /* 0x000e620000000000 */
[----:B------:R-:W2:Y:S01]  /*0020*/  S2R R0, SR_CTAID.Y ;  /* 0x0000000000007919 */ /* 0x000ea20000002600 */
[----:B------:R-:W-:Y:S01]  /*0030*/  ISETP.NE.U32.AND P2, PT, RZ, c[0x0][0x240], PT ;  /* 0x00009000ff007a0c */ /* 0x000fe20003f45070 */
[----:B------:R-:W-:Y:S01]  /*0040*/  IMAD.MOV.U32 R3, RZ, RZ, 0x4 ;  /* 0x00000004ff037424 */ /* 0x000fe200078e00ff */
[----:B------:R-:W-:Y:S01]  /*0050*/  ISETP.EQ.U32.AND P1, PT, RZ, c[0x0][0x248], PT ;  /* 0x00009200ff007a0c */ /* 0x000fe20003f22070 */
[----:B------:R-:W-:Y:S01]  /*0060*/  IMAD.MOV.U32 R150, RZ, RZ, -0x1 ;  /* 0xffffffffff967424 */ /* 0x000fe200078e00ff */
[----:B------:R-:W-:Y:S01]  /*0070*/  ISETP.NE.AND.EX P2, PT, RZ, c[0x0][0x244], PT, P2 ;  /* 0x00009100ff007a0c */ /* 0x000fe20003f45320 */
[----:B------:R-:W-:Y:S01]  /*0080*/  ULDC.64 UR6, c[0x0][0x118] ;  /* 0x0000460000067ab9 */ /* 0x000fe20000000a00 */
[----:B------:R-:W-:Y:S01]  /*0090*/  IMAD.MOV.U32 R7, RZ, RZ, -0x1 ;  /* 0xffffffffff077424 */ /* 0x000fe200078e00ff */
[----:B------:R-:W-:-:S04]  /*00a0*/  ISETP.NE.U32.AND P0, PT, RZ, c[0x0][0x250], PT ;  /* 0x00009400ff007a0c */ /* 0x000fc80003f05070 */
[----:B------:R-:W-:Y:S02]  /*00b0*/  ISETP.NE.AND.EX P0, PT, RZ, c[0x0][0x254], PT, P0 ;  /* 0x00009500ff007a0c */ /* 0x000fe40003f05300 */
[----:B-1----:R-:W-:Y:S01]  /*00c0*/  ISETP.NE.AND P3, PT, R2, RZ, PT ;  /* 0x000000ff0200720c */ /* 0x002fe20003f65270 */
[----:B--2---:R-:W-:-:S03]  /*00d0*/  IMAD.WIDE R10, R0, R3, c[0x0][0x240] ;  /* 0x00009000000a7625 */ /* 0x004fc600078e0203 */
[----:B------:R-:W-:Y:S01]  /*00e0*/  ISETP.EQ.OR.EX P1, PT, RZ, c[0x0][0x24c], !P3, P1 ;  /* 0x00009300ff007a0c */ /* 0x000fe20005f22710 */
[CC--:B------:R-:W-:Y:S01]  /*00f0*/  IMAD.WIDE R8, R0.reuse, R3.reuse, c[0x0][0x248] ;  /* 0x0000920000087625 */ /* 0x0c0fe200078e0203 */
[----:B------:R-:W2:Y:S04]  /*0100*/  @P2 LDG.E R150, [R10.64] ;  /* 0x000000060a962981 */ /* 0x000ea8000c1e1900 */
[----:B------:R-:W2:Y:S01]  /*0110*/  @P2 LDG.E R153, [R10.64+0x4] ;  /* 0x000004060a992981 */ /* 0x000ea2000c1e1900 */
[----:B------:R-:W-:Y:S02]  /*0120*/  IMAD.MOV.U32 R2, RZ, RZ, RZ ;  /* 0x000000ffff027224 */ /* 0x000fe400078e00ff */
[----:B------:R-:W-:-:S04]  /*0130*/  @P0 IMAD.WIDE R4, R0, R3, c[0x0][0x250] ;  /* 0x0000940000040625 */ /* 0x000fc800078e0203 */
[----:B------:R1:W5:Y:S04]  /*0140*/  @!P1 LDG.E R7, [R8.64] ;  /* 0x0000000608079981 */ /* 0x000368000c1e1900 */
[----:B------:R1:W5:Y:S01]  /*0150*/  @P0 LDG.E R2, [R4.64] ;  /* 0x0000000604020981 */ /* 0x000362000c1e1900 */
[----:B------:R-:W-:-:S03]  /*0160*/  ISETP.NE.U32.AND P0, PT, RZ, c[0x0][0x248], PT ;  /* 0x00009200ff007a0c */ /* 0x000fc60003f05070 */
[----:B------:R-:W3:Y:S04]  /*0170*/  S2R R165, SR_CTAID.X ;  /* 0x0000000000a57919 */ /* 0x000ee80000002500 */
[----:B------:R-:W4:Y:S04]  /*0180*/  S2R R18, SR_CTAID.Z ;  /* 0x0000000000127919 */ /* 0x000f280000002700 */
[----:B------:R-:W1:Y:S01]  /*0190*/  S2R R86, SR_TID.X ;  /* 0x0000000000567919 */ /* 0x000e620000002100 */
[----:B------:R-:W-:Y:S01]  /*01a0*/  ISETP.NE.AND.EX P0, PT, RZ, c[0x0][0x24c], PT, P0 ;  /* 0x00009300ff007a0c */ /* 0x000fe20003f05300 */
[----:B--2---:R-:W-:-:S02]  /*01b0*/  @P2 IMAD.IADD R153, R153, 0x1, -R150 ;  /* 0x0000000199992824 */ /* 0x004fc400078e0a96 */
[----:B------:R-:W-:-:S10]  /*01c0*/  @!P2 IMAD.MOV.U32 R153, RZ, RZ, c[0x0][0x214] ;  /* 0x00008500ff99a624 */ /* 0x000fd400078e00ff */
[----:B------:R-:W-:Y:S05]  /*01d0*/  @!P0 BRA `(.L_x_476) ;  /* 0x0000004000008947 */ /* 0x000fea0003800000 */
[----:B-1-34-:R-:W2:Y:S02]  /*01e0*/  @P3 LDG.E R4, [R8.64+0x4] ;  /* 0x0000040608043981 */ /* 0x01aea4000c1e1900 */
[----:B--2--5:R-:W-:-:S06]  /*01f0*/  @P3 IADD3 R4, R4, -R7, RZ ;  /* 0x8000000704043210 */ /* 0x024fcc0007ffe0ff */
[----:B------:R1:W5:Y:S01]  /*0200*/  @!P3 LDG.E R4, [R8.64] ;  /* 0x000000060804b981 */ /* 0x000362000c1e1900 */
[----:B------:R-:W-:Y:S05]  /*0210*/  BRA `(.L_x_477) ;  /* 0x0000001000007947 */ /* 0x000fea0003800000 */
.L_x_476:
[----:B-1-34-:R-:W-:Y:S02]  /*0220*/  MOV R4, c[0x0][0x218] ;  /* 0x0000860000047a02 */ /* 0x01afe40000000f00 */
.L_x_477:
[----:B------:R-:W-:-:S04]  /*0230*/  ISETP.NE.U32.AND P2, PT, RZ, c[0x0][0x258], PT ;  /* 0x00009600ff007a0c */ /* 0x000fc80003f45070 */
[----:B------:R-:W-:-:S13]  /*0240*/  ISETP.NE.AND.EX P2, PT, RZ, c[0x0][0x25c], PT, P2 ;  /* 0x00009700ff007a0c */ /* 0x000fda0003f45320 */
[----:B-1----:R-:W-:-:S05]  /*0250*/  @P2 IMAD.WIDE R8, R0, R3, c[0x0][0x258] ;  /* 0x0000960000082625 */ /* 0x002fca00078e0203 */
[----:B------:R-:W2:Y:S01]  /*0260*/  @P2 LDG.E R5, [R8.64] ;  /* 0x0000000608052981 */ /* 0x000ea2000c1e1900 */
[----:B------:R-:W-:Y:S01]  /*0270*/  IMAD.SHL.U32 R90, R165, 0x40, RZ ;  /* 0x00000040a55a7824 */ /* 0x000fe200078e00ff */
[----:B------:R-:W-:-:S04]  /*0280*/  @!P2 ISETP.NE.U32.AND P1, PT, RZ, c[0x0][0x268], PT ;  /* 0x00009a00ff00aa0c */ /* 0x000fc80003f25070 */
[----:B------:R-:W-:Y:S02]  /*0290*/  ISETP.GT.AND P0, PT, R153, R90, PT ;  /* 0x0000005a9900720c */ /* 0x000fe40003f04270 */
[----:B------:R-:W-:-:S04]  /*02a0*/  @!P2 ISETP.NE.AND.EX P1, PT, RZ, c[0x0][0x26c], PT, P1 ;  /* 0x00009b00ff00aa0c */ /* 0x000fc80003f25310 */
[----:B------:R-:W-:Y:S01]  /*02b0*/  @!P2 SEL R3, RZ, c[0x0][0x21c], !P1 ;  /* 0x00008700ff03aa07 */ /* 0x000fe20004800000 */
[----:B--2--5:R-:W-:-:S03]  /*02c0*/  @P2 IMAD.IADD R84, R5, 0x1, -R2 ;  /* 0x0000000105542824 */ /* 0x024fc600078e0a02 */
[----:B------:R-:W-:-:S03]  /*02d0*/  @!P2 IADD3 R84, R3, R4, -R2 ;  /* 0x000000040354a210 */ /* 0x000fc60007ffe802 */
[----:B------:R-:W-:Y:S05]  /*02e0*/  @!P0 EXIT ;  /* 0x000000000000894d */ /* 0x000fea0003800000 */
[----:B------:R-:W-:Y:S02]  /*02f0*/  IADD3 R3, -R153, 0x7f, R90 ;  /* 0x0000007f99037810 */ /* 0x000fe40007ffe15a */
[----:B------:R-:W-:Y:S02]  /*0300*/  IADD3 R6, R84, 0x3f, RZ ;  /* 0x0000003f54067810 */ /* 0x000fe40007ffe0ff */
[----:B------:R-:W-:Y:S02]  /*0310*/  IADD3 R4, R3, c[0x0][0x2e8], R84 ;  /* 0x0000ba0003047a10 */ /* 0x000fe40007ffe054 */
[----:B------:R-:W-:Y:S02]  /*0320*/  SHF.R.S32.HI R5, RZ, 0x1f, R6 ;  /* 0x0000001fff057819 */ /* 0x000fe40000011406 */
[----:B------:R-:W-:Y:S02]  /*0330*/  SHF.R.S32.HI R3, RZ, 0x1f, R4 ;  /* 0x0000001fff037819 */ /* 0x000fe40000011404 */
[----:B------:R-:W-:-:S02]  /*0340*/  LEA.HI R5, R5, R6, RZ, 0x6 ;  /* 0x0000000605057211 */ /* 0x000fc400078f30ff */
[----:B------:R-:W-:Y:S02]  /*0350*/  LEA.HI R3, R3, R4, RZ, 0x6 ;  /* 0x0000000403037211 */ /* 0x000fe400078f30ff */
[----:B------:R-:W-:Y:S02]  /*0360*/  SHF.R.S32.HI R5, RZ, 0x6, R5 ;  /* 0x00000006ff057819 */ /* 0x000fe40000011405 */
[----:B------:R-:W-:-:S04]  /*0370*/  SHF.R.S32.HI R120, RZ, 0x6, R3 ;  /* 0x00000006ff787819 */ /* 0x000fc80000011403 */
[----:B------:R-:W-:-:S04]  /*0380*/  IMNMX R120, R5, R120, PT ;  /* 0x0000007805787217 */ /* 0x000fc80003800200 */
[----:B------:R-:W-:-:S13]  /*0390*/  ISETP.GE.AND P0, PT, R120, 0x1, PT ;  /* 0x000000017800780c */ /* 0x000fda0003f06270 */
[----:B------:R-:W-:Y:S05]  /*03a0*/  @!P0 BRA `(.L_x_478) ;  /* 0x00008b1000008947 */ /* 0x000fea0003800000 */
[----:B------:R-:W-:Y:S02]  /*03b0*/  ISETP.NE.AND P1, PT, R150, -0x1, PT ;  /* 0xffffffff9600780c */ /* 0x000fe40003f25270 */
[----:B------:R-:W-:-:S11]  /*03c0*/  ISETP.NE.AND P0, PT, R7, -0x1, PT ;  /* 0xffffffff0700780c */ /* 0x000fd60003f05270 */
[----:B------:R-:W-:Y:S01]  /*03d0*/  @!P1 SHF.R.S32.HI R5, RZ, 0x1f, R0 ;  /* 0x0000001fff059819 */ /* 0x000fe20000011400 */
[----:B------:R-:W-:Y:S01]  /*03e0*/  @P1 IMAD.WIDE.U32 R10, R150, c[0x0][0x190], RZ ;  /* 0x00006400960a1a25 */ /* 0x000fe200078e00ff */
[----:B------:R-:W-:-:S03]  /*03f0*/  @P0 IADD3 R3, R2, R7, RZ ;  /* 0x0000000702030210 */ /* 0x000fc60007ffe0ff */
[----:B------:R-:W-:Y:S02]  /*0400*/  @!P1 IMAD R5, R5, c[0x0][0x178], RZ ;  /* 0x00005e0005059a24 */ /* 0x000fe400078e02ff */
[----:B------:R-:W-:-:S04]  /*0410*/  @!P1 IMAD.WIDE.U32 R12, R0, c[0x0][0x178], RZ ;  /* 0x00005e00000c9a25 */ /* 0x000fc800078e00ff */
[----:B------:R-:W-:Y:S01]  /*0420*/  @!P1 IMAD R4, R0, c[0x0][0x17c], R5 ;  /* 0x00005f0000049a24 */ /* 0x000fe200078e0205 */
[----:B------:R-:W-:Y:S01]  /*0430*/  @!P1 MOV R10, R12 ;  /* 0x0000000c000a9202 */ /* 0x000fe20000000f00 */
[----:B------:R-:W-:-:S04]  /*0440*/  @P0 IMAD.WIDE.U32 R158, R3, c[0x0][0x198], RZ ;  /* 0x00006600039e0a25 */ /* 0x000fc800078e00ff */
[----:B------:R-:W-:Y:S01]  /*0450*/  @P1 IMAD R9, R150, c[0x0][0x194], R11 ;  /* 0x0000650096091a24 */ /* 0x000fe200078e020b */
[----:B------:R-:W-:Y:S01]  /*0460*/  @!P1 IADD3 R9, R13, R4, RZ ;  /* 0x000000040d099210 */ /* 0x000fe20007ffe0ff */
[----:B------:R-:W-:Y:S01]  /*0470*/  @P0 IMAD R3, R3, c[0x0][0x19c], R159 ;  /* 0x0000670003030a24 */ /* 0x000fe200078e029f */
[----:B------:R-:W-:Y:S05]  /*0480*/  @P0 BRA `(.L_x_479) ;  /* 0x000000a000000947 */ /* 0x000fea0003800000 */
[----:B------:R-:W-:Y:S01]  /*0490*/  SHF.R.S32.HI R5, RZ, 0x1f, R2 ;  /* 0x0000001fff057819 */ /* 0x000fe20000011402 */
[----:B------:R-:W-:Y:S01]  /*04a0*/  IMAD.WIDE.U32 R12, R2, c[0x0][0x198], RZ ;  /* 0x00006600020c7a25 */ /* 0x000fe200078e00ff */
[----:B------:R-:W-:-:S03]  /*04b0*/  SHF.R.S32.HI R3, RZ, 0x1f, R0 ;  /* 0x0000001fff037819 */ /* 0x000fc60000011400 */
[----:B------:R-:W-:Y:S02]  /*04c0*/  IMAD R5, R5, c[0x0][0x198], RZ ;  /* 0x0000660005057a24 */ /* 0x000fe400078e02ff */
[----:B------:R-:W-:Y:S02]  /*04d0*/  IMAD R3, R3, c[0x0][0x180], RZ ;  /* 0x0000600003037a24 */ /* 0x000fe400078e02ff */
[----:B------:R-:W-:Y:S02]  /*04e0*/  IMAD R4, R2, c[0x0][0x19c], R5 ;  /* 0x0000670002047a24 */ /* 0x000fe400078e0205 */
[----:B------:R-:W-:-:S03]  /*04f0*/  IMAD R3, R0, c[0x0][0x184], R3 ;  /* 0x0000610000037a24 */ /* 0x000fc600078e0203 */
[----:B------:R-:W-:-:S05]  /*0500*/  IADD3 R13, R13, R4, RZ ;  /* 0x000000040d0d7210 */ /* 0x000fca0007ffe0ff */
[----:B------:R-:W-:-:S05]  /*0510*/  IMAD.WIDE.U32 R158, R0, c[0x0][0x180], R12 ;  /* 0x00006000009e7a25 */ /* 0x000fca00078e000c */
[----:B------:R-:W-:Y:S02]  /*0520*/  IADD3 R3, R159, R3, RZ ;  /* 0x000000039f037210 */ /* 0x000fe40007ffe0ff */
.L_x_479:
[----:B------:R-:W-:Y:S01]  /*0530*/  IABS R6, c[0x0][0x1c8] ;  /* 0x0000720000067a13 */ /* 0x000fe20000000000 */
[----:B------:R-:W-:-:S03]  /*0540*/  @P0 IMAD.IADD R7, R2, 0x1, R7 ;  /* 0x0000000102070824 */ /* 0x000fc600078e0207 */
[----:B------:R-:W1:Y:S01]  /*0550*/  I2F.RP R8, R6 ;  /* 0x0000000600087306 */ /* 0x000e620000209400 */
[----:B------:R-:W-:-:S07]  /*0560*/  @P0 IMAD.WIDE.U32 R24, R7, c[0x0][0x1a0], RZ ;  /* 0x0000680007180a25 */ /* 0x000fce00078e00ff */
[----:B-1----:R-:W1:Y:S02]  /*0570*/  MUFU.RCP R12, R8 ;  /* 0x00000008000c7308 */ /* 0x002e640000001000 */
[----:B-1----:R-:W-:-:S06]  /*0580*/  IADD3 R12, R12, 0xffffffe, RZ ;  /* 0x0ffffffe0c0c7810 */ /* 0x002fcc0007ffe0ff */
[----:B------:R-:W1:Y:S02]  /*0590*/  F2I.FTZ.U32.TRUNC.NTZ R13, R12 ;  /* 0x0000000c000d7305 */ /* 0x000e64000021f000 */
[----:B-1----:R-:W-:Y:S02]  /*05a0*/  IMAD.MOV R4, RZ, RZ, -R13 ;  /* 0x000000ffff047224 */ /* 0x002fe400078e0a0d */
[----:B------:R-:W-:Y:S02]  /*05b0*/  IMAD.MOV.U32 R12, RZ, RZ, RZ ;  /* 0x000000ffff0c7224 */ /* 0x000fe400078e00ff */
[----:B------:R-:W-:Y:S01]  /*05c0*/  IMAD R5, R4, R6, RZ ;  /* 0x0000000604057224 */ /* 0x000fe200078e02ff */
[----:B------:R-:W-:-:S03]  /*05d0*/  IABS R4, R18 ;  /* 0x0000001200047213 */ /* 0x000fc60000000000 */
[----:B------:R-:W-:-:S04]  /*05e0*/  IMAD.HI.U32 R5, R13, R5, R12 ;  /* 0x000000050d057227 */ /* 0x000fc800078e000c */
[----:B------:R-:W-:Y:S02]  /*05f0*/  @P0 IMAD R12, R7, c[0x0][0x1a4], R25 ;  /* 0x00006900070c0a24 */ /* 0x000fe400078e0219 */
[----:B------:R-:W-:-:S04]  /*0600*/  IMAD.HI.U32 R118, R5, R4, RZ ;  /* 0x0000000405767227 */ /* 0x000fc800078e00ff */
[----:B------:R-:W-:-:S04]  /*0610*/  IMAD.MOV R5, RZ, RZ, -R118 ;  /* 0x000000ffff057224 */ /* 0x000fc800078e0a76 */
[----:B------:R-:W-:Y:S01]  /*0620*/  IMAD R5, R6, R5, R4 ;  /* 0x0000000506057224 */ /* 0x000fe200078e0204 */
[----:B------:R-:W-:-:S04]  /*0630*/  LOP3.LUT R4, R18, c[0x0][0x1c8], RZ, 0x3c, !PT ;  /* 0x0000720012047a12 */ /* 0x000fc800078e3cff */
[----:B------:R-:W-:Y:S02]  /*0640*/  ISETP.GT.U32.AND P2, PT, R6, R5, PT ;  /* 0x000000050600720c */ /* 0x000fe40003f44070 */
[----:B------:R-:W-:-:S11]  /*0650*/  ISETP.GE.AND P1, PT, R4, RZ, PT ;  /* 0x000000ff0400720c */ /* 0x000fd60003f26270 */
[----:B------:R-:W-:Y:S01]  /*0660*/  @!P2 IMAD.IADD R5, R5, 0x1, -R6 ;  /* 0x000000010505a824 */ /* 0x000fe200078e0a06 */
[----:B------:R-:W-:Y:S02]  /*0670*/  @!P2 IADD3 R118, R118, 0x1, RZ ;  /* 0x000000017676a810 */ /* 0x000fe40007ffe0ff */
[----:B------:R-:W-:Y:S02]  /*0680*/  ISETP.NE.AND P2, PT, RZ, c[0x0][0x1c8], PT ;  /* 0x00007200ff007a0c */ /* 0x000fe40003f45270 */
[----:B------:R-:W-:Y:S02]  /*0690*/  ISETP.GE.U32.AND P3, PT, R5, R6, PT ;  /* 0x000000060500720c */ /* 0x000fe40003f66070 */
[----:B------:R-:W-:-:S11]  /*06a0*/  SHF.R.S32.HI R5, RZ, 0x1f, R18 ;  /* 0x0000001fff057819 */ /* 0x000fd60000011412 */
[----:B------:R-:W-:-:S05]  /*06b0*/  @P3 IADD3 R118, R118, 0x1, RZ ;  /* 0x0000000176763810 */ /* 0x000fca0007ffe0ff */
[----:B------:R-:W-:Y:S01]  /*06c0*/  @!P1 IMAD.MOV R118, RZ, RZ, -R118 ;  /* 0x000000ffff769224 */ /* 0x000fe200078e0a76 */
[----:B------:R-:W-:Y:S01]  /*06d0*/  @!P2 LOP3.LUT R118, RZ, c[0x0][0x1c8], RZ, 0x33, !PT ;  /* 0x00007200ff76aa12 */ /* 0x000fe200078e33ff */
        /* <DEDUP_REMOVED lines=11> */
.L_x_480:
[----:B------:R-:W-:Y:S01]  /*0790*/  SHF.R.S32.HI R89, RZ, 0x1f, R86 ;  /* 0x0000001fff597819 */ /* 0x000fe20000011456 */
[----:B------:R-:W-:Y:S01]  /*07a0*/  IMAD.MOV.U32 R7, RZ, RZ, c[0x0][0x198] ;  /* 0x00006600ff077624 */ /* 0x000fe200078e00ff */
[----:B------:R-:W-:Y:S01]  /*07b0*/  IADD3 R126, R120, -0x1, RZ ;  /* 0xffffffff787e7810 */ /* 0x000fe20007ffe0ff */
[----:B------:R-:W-:Y:S01]  /*07c0*/  IMAD.MOV.U32 R148, RZ, RZ, 0x6 ;  /* 0x00000006ff947424 */ /* 0x000fe200078e00ff */
[----:B------:R-:W-:Y:S01]  /*07d0*/  LEA.HI R28, R89, R86, RZ, 0x3 ;  /* 0x00000056591c7211 */ /* 0x000fe200078f18ff */
[----:B------:R-:W-:Y:S01]  /*07e0*/  IMAD.MOV.U32 R116, RZ, RZ, c[0x0][0x1a0] ;  /* 0x00006800ff747624 */ /* 0x000fe200078e00ff */
[----:B------:R-:W-:Y:S01]  /*07f0*/  SHF.R.S32.HI R8, RZ, 0x1f, R126 ;  /* 0x0000001fff087819 */ /* 0x000fe2000001147e */
[----:B------:R-:W-:Y:S01]  /*0800*/  IMAD.IADD R147, R153, 0x1, -R90 ;  /* 0x0000000199937824 */ /* 0x000fe200078e0a5a */
[----:B------:R-:W-:Y:S01]  /*0810*/  LOP3.LUT R11, R28, 0xfffffff8, RZ, 0xc0, !PT ;  /* 0xfffffff81c0b7812 */ /* 0x000fe200078ec0ff */
[C---:B------:R-:W-:Y:S01]  /*0820*/  IMAD.SHL.U32 R85, R7.reuse, 0x40, RZ ;  /* 0x0000004007557824 */ /* 0x040fe200078e00ff */
[----:B------:R-:W-:Y:S01]  /*0830*/  SHF.R.S32.HI R28, RZ, 0x3, R28 ;  /* 0x00000003ff1c7819 */ /* 0x000fe2000001141c */
[----:B------:R-:W-:Y:S01]  /*0840*/  IMAD.SHL.U32 R149, R116, 0x40, RZ ;  /* 0x0000004074957824 */ /* 0x000fe200078e00ff */
[-C--:B------:R-:W-:Y:S01]  /*0850*/  SHF.L.U64.HI R6, R7, R148.reuse, c[0x0][0x19c] ;  /* 0x0000670007067619 */ /* 0x080fe20000010294 */
[----:B------:R-:W-:Y:S01]  /*0860*/  IMAD.IADD R0, R86, 0x1, -R11 ;  /* 0x0000000156007824 */ /* 0x000fe200078e0a0b */
[C---:B------:R-:W-:Y:S01]  /*0870*/  IADD3 R156, R28.reuse, 0x10, RZ ;  /* 0x000000101c9c7810 */ /* 0x040fe20007ffe0ff */
[----:B------:R-:W-:Y:S01]  /*0880*/  IMAD.SHL.U32 R151, R28, 0x40, RZ ;  /* 0x000000401c977824 */ /* 0x000fe200078e00ff */
[----:B------:R-:W-:Y:S01]  /*0890*/  SHF.L.U64.HI R148, R116, R148, c[0x0][0x1a4] ;  /* 0x0000690074947619 */ /* 0x000fe20000010294 */
[----:B------:R-:W-:Y:S01]  /*08a0*/  IMAD.SHL.U32 R162, R0, 0x8, RZ ;  /* 0x0000000800a27824 */ /* 0x000fe200078e00ff */
[----:B------:R-:W-:Y:S01]  /*08b0*/  ISETP.GE.AND P2, PT, R156, R147, PT ;  /* 0x000000939c00720c */ /* 0x000fe20003f46270 */
[-C--:B------:R-:W-:Y:S01]  /*08c0*/  IMAD R13, R6, R126.reuse, RZ ;  /* 0x0000007e060d7224 */ /* 0x080fe200078e02ff */
[----:B------:R-:W-:Y:S01]  /*08d0*/  IADD3 R154, R28, 0x20, RZ ;  /* 0x000000201c9a7810 */ /* 0x000fe20007ffe0ff */
[----:B------:R-:W-:Y:S01]  /*08e0*/  IMAD R2, R148, R126, RZ ;  /* 0x0000007e94027224 */ /* 0x000fe200078e02ff */
[----:B------:R-:W-:Y:S01]  /*08f0*/  IADD3 R10, P0, R162, R10, RZ ;  /* 0x0000000aa20a7210 */ /* 0x000fe20007f1e0ff */
[----:B------:R-:W-:Y:S01]  /*0900*/  IMAD R5, R5, c[0x0][0x1a8], RZ ;  /* 0x00006a0005057a24 */ /* 0x000fe200078e02ff */
[----:B------:R-:W-:Y:S01]  /*0910*/  SHF.R.S32.HI R163, RZ, 0x1f, R162 ;  /* 0x0000001fffa37819 */ /* 0x000fe200000114a2 */
[C---:B------:R-:W-:Y:S01]  /*0920*/  IMAD R13, R8.reuse, R85, R13 ;  /* 0x00000055080d7224 */ /* 0x040fe200078e020d */
[----:B------:R-:W-:Y:S01]  /*0930*/  SHF.R.S32.HI R29, RZ, 0x1f, R28 ;  /* 0x0000001fff1d7819 */ /* 0x000fe2000001141c */
[----:B------:R-:W-:Y:S01]  /*0940*/  IMAD R8, R8, R149, R2 ;  /* 0x0000009508087224 */ /* 0x000fe200078e0202 */
[----:B------:R-:W-:Y:S01]  /*0950*/  LOP3.LUT R151, R151, 0x1c0, RZ, 0xc0, !PT ;  /* 0x000001c097977812 */ /* 0x000fe200078ec0ff */
[----:B------:R-:W-:Y:S01]  /*0960*/  IMAD.X R11, R163, 0x1, R9, P0 ;  /* 0x00000001a30b7824 */ /* 0x000fe200000e0609 */
[-C--:B------:R-:W-:Y:S01]  /*0970*/  ISETP.GE.AND P3, PT, R28, R147.reuse, PT ;  /* 0x000000931c00720c */ /* 0x080fe20003f66270 */
[----:B------:R-:W-:Y:S01]  /*0980*/  IMAD R20, R18, c[0x0][0x1ac], R5 ;  /* 0x00006b0012147a24 */ /* 0x000fe200078e0205 */
[----:B------:R-:W-:Y:S01]  /*0990*/  ISETP.GE.AND P1, PT, R154, R147, PT ;  /* 0x000000939a00720c */ /* 0x000fe20003f26270 */
[----:B------:R-:W-:Y:S01]  /*09a0*/  IMAD.WIDE R164, R165, 0x40, R28 ;  /* 0x00000040a5a47825 */ /* 0x000fe200078e021c */
[----:B------:R-:W-:-:S02]  /*09b0*/  LOP3.LUT R2, R151, 0x38, R162, 0xf8, !PT ;  /* 0x0000003897027812 */ /* 0x000fc400078ef8a2 */
[----:B------:R-:W-:Y:S01]  /*09c0*/  SHF.R.U32.HI R151, RZ, 0x3, R151 ;  /* 0x00000003ff977819 */ /* 0x000fe20000011697 */
[----:B------:R-:W-:Y:S01]  /*09d0*/  IMAD.WIDE.U32 R18, R18, c[0x0][0x1a8], R10 ;  /* 0x00006a0012127a25 */ /* 0x000fe200078e000a */
[----:B------:R-:W-:Y:S02]  /*09e0*/  IADD3 R152, R28, 0x30, RZ ;  /* 0x000000301c987810 */ /* 0x000fe40007ffe0ff */
[----:B------:R-:W-:Y:S01]  /*09f0*/  LOP3.LUT R151, R2, R151, RZ, 0x3c, !PT ;  /* 0x0000009702977212 */ /* 0x000fe200078e3cff */
[----:B------:R-:W-:Y:S01]  /*0a00*/  IMAD R5, R29, c[0x0][0x198], RZ ;  /* 0x000066001d057a24 */ /* 0x000fe200078e02ff */
[----:B------:R-:W-:Y:S01]  /*0a10*/  @!P2 IADD3 R16, P5, R164, 0x10, RZ ;  /* 0x00000010a410a810 */ /* 0x000fe20007fbe0ff */
[----:B------:R-:W-:Y:S01]  /*0a20*/  IMAD.WIDE.U32 R10, R28, c[0x0][0x198], R162 ;  /* 0x000066001c0a7a25 */ /* 0x000fe200078e00a2 */
[----:B------:R-:W-:Y:S02]  /*0a30*/  ISETP.GE.AND P0, PT, R152, R147, PT ;  /* 0x000000939800720c */ /* 0x000fe40003f06270 */
[----:B------:R-:W-:Y:S01]  /*0a40*/  LEA.HI R4, R89, R86, RZ, 0x6 ;  /* 0x0000005659047211 */ /* 0x000fe200078f30ff */
[----:B------:R-:W-:Y:S01]  /*0a50*/  IMAD R2, R28, c[0x0][0x19c], R5 ;  /* 0x000067001c027a24 */ /* 0x000fe200078e0205 */
[----:B------:R-:W-:Y:S01]  /*0a60*/  IADD3 R158, P4, R158, R10, RZ ;  /* 0x0000000a9e9e7210 */ /* 0x000fe20007f9e0ff */
[----:B------:R-:W-:Y:S01]  /*0a70*/  @!P2 IMAD.X R9, RZ, RZ, R165, P5 ;  /* 0x000000ffff09a224 */ /* 0x000fe200028e06a5 */
[----:B------:R-:W-:Y:S01]  /*0a80*/  @!P1 IADD3 R14, P5, R164, 0x20, RZ ;  /* 0x00000020a40e9810 */ /* 0x000fe20007fbe0ff */
[----:B------:R-:W-:Y:S01]  /*0a90*/  IMAD.IADD R21, R19, 0x1, R20 ;  /* 0x0000000113157824 */ /* 0x000fe200078e0214 */
[----:B------:R-:W-:Y:S01]  /*0aa0*/  IADD3.X R159, R3, R11, R2, P4, !PT ;  /* 0x0000000b039f7210 */ /* 0x000fe200027fe402 */
[----:B------:R-:W-:Y:S01]  /*0ab0*/  @!P3 IMAD R3, R165, c[0x0][0x190], RZ ;  /* 0x00006400a503ba24 */ /* 0x000fe200078e02ff */
[----:B------:R-:W-:Y:S01]  /*0ac0*/  SHF.R.S32.HI R123, RZ, 0x1f, R118 ;  /* 0x0000001fff7b7819 */ /* 0x000fe20000011476 */
[----:B------:R-:W-:-:S02]  /*0ad0*/  @!P3 IMAD.MOV.U32 R20, RZ, RZ, R18 ;  /* 0x000000ffff14b224 */ /* 0x000fc400078e0012 */
[C---:B------:R-:W-:Y:S01]  /*0ae0*/  @!P3 IMAD R2, R164.reuse, c[0x0][0x194], R3 ;  /* 0x00006500a402ba24 */ /* 0x040fe200078e0203 */
[C---:B------:R-:W-:Y:S01]  /*0af0*/  @!P0 IADD3 R10, P4, R164.reuse, 0x30, RZ ;  /* 0x00000030a40a8810 */ /* 0x040fe20007f9e0ff */
[----:B------:R-:W-:Y:S02]  /*0b00*/  @!P1 IMAD.X R3, RZ, RZ, R165, P5 ;  /* 0x000000ffff039224 */ /* 0x000fe400028e06a5 */
[--C-:B------:R-:W-:Y:S02]  /*0b10*/  @!P2 IMAD.MOV.U32 R27, RZ, RZ, R21.reuse ;  /* 0x000000ffff1ba224 */ /* 0x100fe400078e0015 */
[--C-:B------:R-:W-:Y:S02]  /*0b20*/  @!P1 IMAD.MOV.U32 R23, RZ, RZ, R21.reuse ;  /* 0x000000ffff179224 */ /* 0x100fe400078e0015 */
[--C-:B------:R-:W-:Y:S02]  /*0b30*/  @!P0 IMAD.MOV.U32 R19, RZ, RZ, R21.reuse ;  /* 0x000000ffff138224 */ /* 0x100fe400078e0015 */
[----:B------:R-:W-:-:S04]  /*0b40*/  @!P3 IMAD.WIDE.U32 R20, R164, c[0x0][0x190], R20 ;  /* 0x00006400a414ba25 */ /* 0x000fc800078e0014 */
[----:B------:R-:W-:Y:S02]  /*0b50*/  @!P1 IMAD R3, R3, c[0x0][0x190], RZ ;  /* 0x0000640003039a24 */ /* 0x000fe400078e02ff */
[----:B------:R-:W-:Y:S02]  /*0b60*/  @!P1 IMAD.MOV.U32 R22, RZ, RZ, R18 ;  /* 0x000000ffff169224 */ /* 0x000fe400078e0012 */
[----:B------:R-:W-:Y:S02]  /*0b70*/  IMAD.SHL.U32 R4, R4, 0x8, RZ ;  /* 0x0000000804047824 */ /* 0x000fe400078e00ff */
[----:B------:R-:W-:Y:S01]  /*0b80*/  @!P0 IMAD.X R5, RZ, RZ, R165, P4 ;  /* 0x000000ffff058224 */ /* 0x000fe200020e06a5 */
[----:B------:R-:W-:Y:S01]  /*0b90*/  @!P3 LEA R32, P4, R20, c[0x0][0x160], 0x1 ;  /* 0x000058001420ba11 */ /* 0x000fe200078808ff */
[----:B------:R-:W-:Y:S01]  /*0ba0*/  @!P3 IMAD.IADD R2, R21, 0x1, R2 ;  /* 0x000000011502b824 */ /* 0x000fe200078e0202 */
[----:B------:R-:W-:Y:S01]  /*0bb0*/  LOP3.LUT R151, R151, 0xfffffe00, R4, 0xf8, !PT ;  /* 0xfffffe0097977812 */ /* 0x000fe200078ef804 */
[----:B------:R-:W-:-:S02]  /*0bc0*/  @!P1 IMAD R3, R14, c[0x0][0x194], R3 ;  /* 0x000065000e039a24 */ /* 0x000fc400078e0203 */
[----:B------:R-:W-:Y:S01]  /*0bd0*/  @!P2 IMAD R9, R9, c[0x0][0x190], RZ ;  /* 0x000064000909aa24 */ /* 0x000fe200078e02ff */
[----:B------:R-:W-:Y:S01]  /*0be0*/  @!P3 LEA.HI.X R33, R20, c[0x0][0x164], R2, 0x1, P4 ;  /* 0x000059001421ba11 */ /* 0x000fe200020f0c02 */
[----:B------:R-:W-:-:S04]  /*0bf0*/  @!P1 IMAD.WIDE.U32 R14, R14, c[0x0][0x190], R22 ;  /* 0x000064000e0e9a25 */ /* 0x000fc800078e0016 */
[----:B------:R-:W-:Y:S01]  /*0c00*/  @!P2 IMAD.MOV.U32 R26, RZ, RZ, R18 ;  /* 0x000000ffff1aa224 */ /* 0x000fe200078e0012 */
[----:B------:R-:W-:Y:S01]  /*0c10*/  @!P1 LEA R30, P4, R14, c[0x0][0x160], 0x1 ;  /* 0x000058000e1e9a11 */ /* 0x000fe200078808ff */
[----:B------:R-:W-:Y:S02]  /*0c20*/  @!P2 IMAD R4, R16, c[0x0][0x194], R9 ;  /* 0x000065001004aa24 */ /* 0x000fe400078e0209 */
[----:B------:R-:W-:Y:S02]  /*0c30*/  @!P1 IMAD.IADD R3, R15, 0x1, R3 ;  /* 0x000000010f039824 */ /* 0x000fe400078e0203 */
[----:B------:R-:W-:Y:S02]  /*0c40*/  IMAD R9, R126, -0x40, R84 ;  /* 0xffffffc07e097824 */ /* 0x000fe400078e0254 */
[----:B------:R-:W-:Y:S01]  /*0c50*/  IMAD R161, R123, c[0x0][0x1b0], RZ ;  /* 0x00006c007ba17a24 */ /* 0x000fe200078e02ff */
[----:B------:R-:W-:Y:S01]  /*0c60*/  @!P1 LEA.HI.X R31, R14, c[0x0][0x164], R3, 0x1, P4 ;  /* 0x000059000e1f9a11 */ /* 0x000fe200020f0c03 */
[----:B------:R-:W-:Y:S01]  /*0c70*/  @!P2 IMAD.WIDE.U32 R16, R16, c[0x0][0x190], R26 ;  /* 0x000064001010aa25 */ /* 0x000fe200078e001a */
[----:B------:R-:W-:-:S03]  /*0c80*/  ISETP.GE.AND P4, PT, R156, R9, PT ;  /* 0x000000099c00720c */ /* 0x000fc60003f86270 */
[----:B------:R-:W-:Y:S01]  /*0c90*/  @!P0 IMAD R5, R5, c[0x0][0x190], RZ ;  /* 0x0000640005058a24 */ /* 0x000fe200078e02ff */
[----:B------:R-:W-:Y:S01]  /*0ca0*/  @!P2 LEA R20, P5, R16, c[0x0][0x160], 0x1 ;  /* 0x000058001014aa11 */ /* 0x000fe200078a08ff */
[C---:B------:R-:W-:Y:S02]  /*0cb0*/  IMAD R161, R118.reuse, c[0x0][0x1b4], R161 ;  /* 0x00006d0076a17a24 */ /* 0x040fe400078e02a1 */
[----:B------:R-:W-:-:S04]  /*0cc0*/  IMAD.WIDE.U32 R158, R118, c[0x0][0x1b0], R158 ;  /* 0x00006c00769e7a25 */ /* 0x000fc800078e009e */
[C---:B------:R-:W-:Y:S01]  /*0cd0*/  @!P0 IMAD R2, R10.reuse, c[0x0][0x194], R5 ;  /* 0x000065000a028a24 */ /* 0x040fe200078e0205 */
[-C--:B------:R-:W-:Y:S01]  /*0ce0*/  LEA.HI R5, R89, R86.reuse, RZ, 0x4 ;  /* 0x0000005659057211 */ /* 0x080fe200078f20ff */
[----:B------:R-:W-:Y:S01]  /*0cf0*/  @!P2 IMAD.IADD R4, R17, 0x1, R4 ;  /* 0x000000011104a824 */ /* 0x000fe200078e0204 */
[----:B------:R-:W-:Y:S01]  /*0d00*/  LEA.HI R89, R89, R86, RZ, 0x5 ;  /* 0x0000005659597211 */ /* 0x000fe200078f28ff */
[----:B------:R-:W-:-:S03]  /*0d10*/  @!P0 IMAD.WIDE.U32 R10, R10, c[0x0][0x190], R18 ;  /* 0x000064000a0a8a25 */ /* 0x000fc600078e0012 */
[----:B------:R-:W-:Y:S01]  /*0d20*/  @!P2 LEA.HI.X R21, R16, c[0x0][0x164], R4, 0x1, P5 ;  /* 0x000059001015aa11 */ /* 0x000fe200028f0c04 */
[----:B------:R-:W-:Y:S01]  /*0d30*/  IMAD.IADD R161, R159, 0x1, R161 ;  /* 0x000000019fa17824 */ /* 0x000fe200078e02a1 */
[----:B------:R-:W-:Y:S01]  /*0d40*/  @!P0 LEA R22, P5, R10, c[0x0][0x160], 0x1 ;  /* 0x000058000a168a11 */ /* 0x000fe200078a08ff */
[----:B------:R-:W-:Y:S01]  /*0d50*/  IMAD.MOV.U32 R160, RZ, RZ, R158 ;  /* 0x000000ffffa07224 */ /* 0x000fe200078e009e */
[----:B------:R-:W-:Y:S01]  /*0d60*/  SHF.R.S32.HI R88, RZ, 0x5, R89 ;  /* 0x00000005ff587819 */ /* 0x000fe20000011459 */
[----:B------:R-:W-:Y:S01]  /*0d70*/  @!P0 IMAD.IADD R2, R11, 0x1, R2 ;  /* 0x000000010b028824 */ /* 0x000fe200078e0202 */
[----:B------:R-:W-:Y:S01]  /*0d80*/  SHF.R.S32.HI R11, RZ, 0x4, R5 ;  /* 0x00000004ff0b7819 */ /* 0x000fe20000011405 */
[----:B------:R-:W-:Y:S01]  /*0d90*/  IMAD R3, R29, c[0x0][0x1a0], RZ ;  /* 0x000068001d037a24 */ /* 0x000fe200078e02ff */
[----:B------:R-:W-:Y:S01]  /*0da0*/  LOP3.LUT R89, R89, 0xffffffe0, RZ, 0xc0, !PT ;  /* 0xffffffe059597812 */ /* 0x000fe200078ec0ff */
[----:B------:R-:W-:Y:S01]  /*0db0*/  IMAD.WIDE.U32 R16, R28, c[0x0][0x1a0], R162 ;  /* 0x000068001c107a25 */ /* 0x000fe200078e00a2 */
[----:B------:R-:W-:-:S02]  /*0dc0*/  @!P0 LEA.HI.X R23, R10, c[0x0][0x164], R2, 0x1, P5 ;  /* 0x000059000a178a11 */ /* 0x000fc400028f0c02 */
[----:B------:R-:W-:Y:S01]  /*0dd0*/  LEA.HI R10, R5, R11, RZ, 0x1 ;  /* 0x0000000b050a7211 */ /* 0x000fe200078f08ff */
[----:B------:R-:W-:Y:S01]  /*0de0*/  IMAD.WIDE.U32 R14, R126, R85, R160 ;  /* 0x000000557e0e7225 */ /* 0x000fe200078e00a0 */
[----:B------:R-:W-:Y:S02]  /*0df0*/  IADD3 R24, P6, R24, R16, RZ ;  /* 0x0000001018187210 */ /* 0x000fe40007fde0ff */
[----:B------:R-:W-:Y:S01]  /*0e00*/  LOP3.LUT R10, R10, 0xfffffffe, RZ, 0xc0, !PT ;  /* 0xfffffffe0a0a7812 */ /* 0x000fe200078ec0ff */
[----:B------:R-:W-:Y:S01]  /*0e10*/  IMAD R3, R28, c[0x0][0x1a4], R3 ;  /* 0x000069001c037a24 */ /* 0x000fe200078e0203 */
[----:B------:R-:W-:Y:S01]  /*0e20*/  @!P4 LEA R4, P5, R7, R14, 0x4 ;  /* 0x0000000e0704c211 */ /* 0x000fe200078a20ff */
[----:B------:R-:W-:Y:S02]  /*0e30*/  IMAD.MOV.U32 R2, RZ, RZ, c[0x0][0x19c] ;  /* 0x00006700ff027624 */ /* 0x000fe400078e00ff */
[----:B------:R-:W-:Y:S01]  /*0e40*/  IMAD.IADD R15, R15, 0x1, R13 ;  /* 0x000000010f0f7824 */ /* 0x000fe200078e020d */
[----:B------:R-:W-:Y:S01]  /*0e50*/  IADD3.X R25, R12, R17, R3, P6, !PT ;  /* 0x000000110c197210 */ /* 0x000fe200037fe403 */
[----:B------:R-:W-:Y:S01]  /*0e60*/  IMAD.SHL.U32 R151, R151, 0x2, RZ ;  /* 0x0000000297977824 */ /* 0x000fe200078e00ff */
[----:B------:R-:W-:Y:S01]  /*0e70*/  ISETP.GE.AND P6, PT, R28, R9, PT ;  /* 0x000000091c00720c */ /* 0x000fe20003fc6270 */
[C---:B------:R-:W-:Y:S01]  /*0e80*/  IMAD.WIDE.U32 R26, R7.reuse, 0x20, RZ ;  /* 0x00000020071a7825 */ /* 0x040fe200078e00ff */
[----:B------:R-:W-:-:S02]  /*0e90*/  @!P4 LEA.HI.X R3, R7, R15, R2, 0x4, P5 ;  /* 0x0000000f0703c211 */ /* 0x000fc400028f2402 */
[C---:B------:R-:W-:Y:S01]  /*0ea0*/  @!P4 LEA R18, P5, R4.reuse, c[0x0][0x168], 0x1 ;  /* 0x00005a000412ca11 */ /* 0x040fe200078a08ff */
[----:B------:R-:W-:Y:S01]  /*0eb0*/  @!PT LDS RZ, [RZ] ;  /* 0x00000000fffff984 */ /* 0x000fe20000000800 */
[----:B------:R-:W-:Y:S01]  /*0ec0*/  @!PT LDS RZ, [RZ] ;  /* 0x00000000fffff984 */ /* 0x000fe20000000800 */
[----:B------:R-:W-:Y:S01]  /*0ed0*/  @!PT LDS RZ, [RZ] ;  /* 0x00000000fffff984 */ /* 0x000fe20000000800 */
[----:B------:R1:W-:Y:S01]  /*0ee0*/  @!P3 LDGSTS.E.BYPASS.LTC128B.128 [R151], [R32.64] ;  /* 0x000000002097bfae */ /* 0x0003e2000b901d46 */
[----:B------:R-:W-:Y:S02]  /*0ef0*/  IMAD.IADD R10, R11, 0x1, -R10 ;  /* 0x000000010b0a7824 */ /* 0x000fe400078e0a0a */
[----:B------:R-:W-:Y:S01]  /*0f00*/  @!P4 LEA.HI.X R19, R4, c[0x0][0x16c], R3, 0x1, P5 ;  /* 0x00005b000413ca11 */ /* 0x000fe200028f0c03 */
[----:B------:R1:W-:Y:S01]  /*0f10*/  @!P3 LDGSTS.E.BYPASS.LTC128B.128 [R151+0x2000], [R32.64+0x80] ;  /* 0x020000802097bfae */ /* 0x0003e2000b901d46 */
[----:B------:R-:W-:Y:S01]  /*0f20*/  ISETP.GE.AND P5, PT, R28, R9, PT ;  /* 0x000000091c00720c */ /* 0x000fe20003fa6270 */
[----:B------:R-:W-:Y:S01]  /*0f30*/  IMAD.SHL.U32 R4, R2, 0x20, RZ ;  /* 0x0000002002047824 */ /* 0x000fe200078e00ff */
[----:B------:R-:W-:Y:S01]  /*0f40*/  LOP3.LUT R3, R5, 0xfffffff0, RZ, 0xc0, !PT ;  /* 0xfffffff005037812 */ /* 0x000fe200078ec0ff */
[----:B------:R2:W-:Y:S01]  /*0f50*/  @!P2 LDGSTS.E.BYPASS.LTC128B.128 [R151+0x800], [R20.64] ;  /* 0x008000001497afae */ /* 0x0005e2000b901d46 */
[----:B------:R-:W-:-:S02]  /*0f60*/  IMAD.SHL.U32 R145, R0, 0x40, RZ ;  /* 0x0000004000917824 */ /* 0x000fc400078e00ff */
[----:B------:R-:W-:Y:S01]  /*0f70*/  IMAD R123, R123, c[0x0][0x1b8], RZ ;  /* 0x00006e007b7b7a24 */ /* 0x000fe200078e02ff */
[----:B------:R2:W-:Y:S01]  /*0f80*/  @!P2 LDGSTS.E.BYPASS.LTC128B.128 [R151+0x2800], [R20.64+0x80] ;  /* 0x028000801497afae */ /* 0x0005e2000b901d46 */
[----:B------:R-:W-:Y:S01]  /*0f90*/  IMAD.IADD R16, R86, 0x1, -R3 ;  /* 0x0000000156107824 */ /* 0x000fe200078e0a03 */
[----:B------:R-:W-:Y:S01]  /*0fa0*/  ISETP.GE.AND P2, PT, R154, R9, PT ;  /* 0x000000099a00720c */ /* 0x000fe20003f46270 */
[----:B------:R-:W-:Y:S01]  /*0fb0*/  IMAD.SHL.U32 R12, R28, 0x8, RZ ;  /* 0x000000081c0c7824 */ /* 0x000fe200078e00ff */
[----:B------:R3:W-:Y:S01]  /*0fc0*/  @!P1 LDGSTS.E.BYPASS.LTC128B.128 [R151+0x1000], [R30.64] ;  /* 0x010000001e979fae */ /* 0x0007e2000b901d46 */
[----:B------:R-:W-:Y:S01]  /*0fd0*/  LOP3.LUT R145, R145, 0x1c0, RZ, 0xc0, !PT ;  /* 0x000001c091917812 */ /* 0x000fe200078ec0ff */
[C---:B------:R-:W-:Y:S01]  /*0fe0*/  IMAD R123, R118.reuse, c[0x0][0x1bc], R123 ;  /* 0x00006f00767b7a24 */ /* 0x040fe200078e027b */
[----:B------:R-:W-:Y:S01]  /*0ff0*/  SHF.R.S32.HI R5, RZ, 0x1f, R16 ;  /* 0x0000001fff057819 */ /* 0x000fe20000011410 */
[----:B------:R3:W-:Y:S01]  /*1000*/  @!P1 LDGSTS.E.BYPASS.LTC128B.128 [R151+0x3000], [R30.64+0x80] ;  /* 0x030000801e979fae */ /* 0x0007e2000b901d46 */
[----:B------:R-:W-:Y:S01]  /*1010*/  IMAD.WIDE.U32 R118, R118, c[0x0][0x1b8], R24 ;  /* 0x00006e0076767a25 */ /* 0x000fe200078e0018 */
[----:B------:R-:W-:-:S02]  /*1020*/  LOP3.LUT R12, R145, 0x8, R12, 0xf8, !PT ;  /* 0x00000008910c7812 */ /* 0x000fc400078ef80c */
[----:B------:R-:W-:Y:S01]  /*1030*/  LEA.HI R5, R5, R16, RZ, 0x3 ;  /* 0x0000001005057211 */ /* 0x000fe200078f18ff */
[----:B------:R4:W-:Y:S01]  /*1040*/  @!P0 LDGSTS.E.BYPASS.LTC128B.128 [R151+0x1800], [R22.64] ;  /* 0x0180000016978fae */ /* 0x0009e2000b901d46 */
[----:B------:R-:W-:Y:S01]  /*1050*/  SHF.R.U32.HI R145, RZ, 0x3, R145 ;  /* 0x00000003ff917819 */ /* 0x000fe20000011691 */
[----:B------:R-:W-:Y:S01]  /*1060*/  IMAD.IADD R123, R119, 0x1, R123 ;  /* 0x00000001777b7824 */ /* 0x000fe200078e027b */
[----:B------:R-:W-:Y:S01]  /*1070*/  LOP3.LUT R3, R5, 0xfffffff8, RZ, 0xc0, !PT ;  /* 0xfffffff805037812 */ /* 0x000fe200078ec0ff */
[----:B------:R4:W-:Y:S01]  /*1080*/  @!P0 LDGSTS.E.BYPASS.LTC128B.128 [R151+0x3800], [R22.64+0x80] ;  /* 0x0380008016978fae */ /* 0x0009e2000b901d46 */
[----:B------:R-:W-:Y:S01]  /*1090*/  @!P2 IADD3 R11, P3, R14, R26, RZ ;  /* 0x0000001a0e0ba210 */ /* 0x000fe20007f7e0ff */
[----:B------:R-:W-:Y:S01]  /*10a0*/  IMAD.MOV.U32 R122, RZ, RZ, R118 ;  /* 0x000000ffff7a7224 */ /* 0x000fe200078e0076 */
[----:B------:R-:W-:Y:S01]  /*10b0*/  LOP3.LUT R145, R12, R145, RZ, 0x3c, !PT ;  /* 0x000000910c917212 */ /* 0x000fe200078e3cff */
[----:B------:R-:W-:Y:S01]  /*10c0*/  IMAD.IADD R3, R16, 0x1, -R3 ;  /* 0x0000000110037824 */ /* 0x000fe200078e0a03 */
[----:B------:R-:W-:Y:S01]  /*10d0*/  @!P2 IADD3.X R4, R15, R27, R4, P3, !PT ;  /* 0x0000001b0f04a210 */ /* 0x000fe20001ffe404 */
[----:B------:R-:W-:Y:S01]  /*10e0*/  IMAD.SHL.U32 R12, R10, 0x8, RZ ;  /* 0x000000080a0c7824 */ /* 0x000fe200078e00ff */
[----:B------:R-:W-:Y:S01]  /*10f0*/  @!P2 LEA R16, P3, R11, c[0x0][0x168], 0x1 ;  /* 0x00005a000b10aa11 */ /* 0x000fe200078608ff */
[----:B------:R-:W-:Y:S01]  /*1100*/  IMAD.MOV.U32 R117, RZ, RZ, c[0x0][0x1a4] ;  /* 0x00006900ff757624 */ /* 0x000fe200078e00ff */
[C---:B--2---:R-:W-:Y:S01]  /*1110*/  @!P5 LEA R20, P1, R14.reuse, c[0x0][0x168], 0x1 ;  /* 0x00005a000e14da11 */ /* 0x044fe200078208ff */
[----:B------:R-:W-:Y:S01]  /*1120*/  IMAD.SHL.U32 R87, R5, 0x40, RZ ;  /* 0x0000004005577824 */ /* 0x000fe200078e00ff */
[----:B------:R-:W-:Y:S01]  /*1130*/  @!P2 LEA.HI.X R17, R11, c[0x0][0x16c], R4, 0x1, P3 ;  /* 0x00005b000b11aa11 */ /* 0x000fe200018f0c04 */
[----:B------:R-:W-:Y:S01]  /*1140*/  IMAD.SHL.U32 R4, R3, 0x40, RZ ;  /* 0x0000004003047824 */ /* 0x000fe200078e00ff */
[----:B------:R-:W-:Y:S01]  /*1150*/  @!P5 LEA.HI.X R21, R14, c[0x0][0x16c], R15, 0x1, P1 ;  /* 0x00005b000e15da11 */ /* 0x000fe200008f0c0f */
[----:B------:R-:W-:Y:S01]  /*1160*/  IMAD R145, R10, 0x200, R145 ;  /* 0x000002000a917824 */ /* 0x000fe200078e0291 */
[-C--:B------:R-:W-:Y:S01]  /*1170*/  ISETP.GE.AND P1, PT, R152, R9.reuse, PT ;  /* 0x000000099800720c */ /* 0x080fe20003f26270 */
[----:B------:R-:W-:Y:S01]  /*1180*/  IMAD.SHL.U32 R125, R86, 0x2, RZ ;  /* 0x00000002567d7824 */ /* 0x000fe200078e00ff */
[----:B------:R-:W-:Y:S01]  /*1190*/  LOP3.LUT R13, R4, 0x1c0, RZ, 0xc0, !PT ;  /* 0x000001c0040d7812 */ /* 0x000fe200078ec0ff */
[----:B------:R2:W-:Y:S01]  /*11a0*/  @!P5 LDGSTS.E.BYPASS.LTC128B.128 [R151+0x4000], [R20.64] ;  /* 0x040000001497dfae */ /* 0x0005e2000b901d46 */
[-C--:B------:R-:W-:Y:S01]  /*11b0*/  ISETP.GE.AND P3, PT, R152, R9.reuse, PT ;  /* 0x000000099800720c */ /* 0x080fe20003f66270 */
[----:B------:R-:W-:Y:S01]  /*11c0*/  IMAD.SHL.U32 R145, R145, 0x2, RZ ;  /* 0x0000000291917824 */ /* 0x000fe200078e00ff */
[----:B------:R-:W-:Y:S01]  /*11d0*/  LOP3.LUT R4, R13, 0x8, R12, 0xf8, !PT ;  /* 0x000000080d047812 */ /* 0x000fe200078ef80c */
[----:B------:R2:W-:Y:S01]  /*11e0*/  @!P5 LDGSTS.E.BYPASS.LTC128B.128 [R151+0x6000], [R20.64+0x80] ;  /* 0x060000801497dfae */ /* 0x0005e2000b901d46 */
[----:B------:R-:W-:-:S02]  /*11f0*/  ISETP.GE.AND P5, PT, R156, R9, PT ;  /* 0x000000099c00720c */ /* 0x000fc40003fa6270 */
[----:B------:R-:W-:Y:S01]  /*1200*/  SHF.R.U32.HI R13, RZ, 0x3, R13 ;  /* 0x00000003ff0d7819 */ /* 0x000fe2000001160d */
[----:B------:R5:W-:Y:S01]  /*1210*/  @!P4 LDGSTS.E.BYPASS.LTC128B.128 [R151+0x4800], [R18.64] ;  /* 0x048000001297cfae */ /* 0x000be2000b901d46 */
[----:B------:R-:W-:Y:S01]  /*1220*/  LOP3.LUT R87, R87, 0xfffffe00, RZ, 0xc0, !PT ;  /* 0xfffffe0057577812 */ /* 0x000fe200078ec0ff */
[----:B------:R-:W-:Y:S01]  /*1230*/  @!P1 IMAD R11, R2, 0x30, RZ ;  /* 0x00000030020b9824 */ /* 0x000fe200078e02ff */
[----:B------:R-:W-:Y:S01]  /*1240*/  LOP3.LUT R4, R4, R13, RZ, 0x3c, !PT ;  /* 0x0000000d04047212 */ /* 0x000fe200078e3cff */
[----:B------:R-:W-:Y:S01]  /*1250*/  @!P1 IMAD.WIDE.U32 R14, R7, 0x30, R14 ;  /* 0x00000030070e9825 */ /* 0x000fe200078e000e */
[----:B------:R5:W-:Y:S01]  /*1260*/  @!P4 LDGSTS.E.BYPASS.LTC128B.128 [R151+0x6800], [R18.64+0x80] ;  /* 0x068000801297cfae */ /* 0x000be2000b901d46 */
[----:B------:R-:W-:Y:S02]  /*1270*/  ISETP.GE.AND P4, PT, R154, R9, PT ;  /* 0x000000099a00720c */ /* 0x000fe40003f86270 */
[----:B------:R-:W-:Y:S01]  /*1280*/  @!P1 IMAD.IADD R11, R15, 0x1, R11 ;  /* 0x000000010f0b9824 */ /* 0x000fe200078e020b */
[----:B------:R1:W-:Y:S01]  /*1290*/  @!P2 LDGSTS.E.BYPASS.LTC128B.128 [R151+0x5000], [R16.64] ;  /* 0x050000001097afae */ /* 0x0003e2000b901d46 */
[----:B------:R-:W-:Y:S01]  /*12a0*/  IMAD.SHL.U32 R9, R117, 0x20, RZ ;  /* 0x0000002075097824 */ /* 0x000fe200078e00ff */
[----:B------:R-:W-:Y:S01]  /*12b0*/  IADD3 R143, R145, 0x4020, RZ ;  /* 0x00004020918f7810 */ /* 0x000fe20007ffe0ff */
[----:B------:R-:W-:Y:S01]  /*12c0*/  @!P3 IMAD R10, R117, 0x30, RZ ;  /* 0x00000030750ab824 */ /* 0x000fe200078e02ff */
[----:B------:R1:W-:Y:S01]  /*12d0*/  @!P2 LDGSTS.E.BYPASS.LTC128B.128 [R151+0x7000], [R16.64+0x80] ;  /* 0x070000801097afae */ /* 0x0003e2000b901d46 */
[C---:B------:R-:W-:Y:S01]  /*12e0*/  IMAD R5, R88.reuse, 0x400, R87 ;  /* 0x0000040058057824 */ /* 0x040fe200078e0257 */
[----:B------:R-:W-:Y:S01]  /*12f0*/  LOP3.LUT R125, R125, 0x6, RZ, 0xc0, !PT ;  /* 0x000000067d7d7812 */ /* 0x000fe200078ec0ff */
[----:B------:R-:W-:-:S02]  /*1300*/  IMAD R88, R88, 0x10, R90 ;  /* 0x0000001058587824 */ /* 0x000fc400078e025a */
[----:B------:R-:W-:Y:S02]  /*1310*/  IMAD.IADD R146, R4, 0x1, R5 ;  /* 0x0000000104927824 */ /* 0x000fe400078e0205 */
[----:B------:R-:W-:Y:S02]  /*1320*/  IMAD.MOV.U32 R5, RZ, RZ, 0x10 ;  /* 0x00000010ff057424 */ /* 0x000fe400078e00ff */
[----:B------:R-:W-:Y:S01]  /*1330*/  IMAD.SHL.U32 R146, R146, 0x2, RZ ;  /* 0x0000000292927824 */ /* 0x000fe200078e00ff */
[----:B--2---:R-:W-:Y:S01]  /*1340*/  @!P1 LEA R20, P0, R14, c[0x0][0x168], 0x1 ;  /* 0x00005a000e149a11 */ /* 0x004fe200078008ff */
[----:B------:R-:W-:-:S03]  /*1350*/  IMAD.IADD R4, R87, 0x1, R4 ;  /* 0x0000000157047824 */ /* 0x000fc600078e0204 */
[----:B------:R-:W-:Y:S01]  /*1360*/  @!P1 LEA.HI.X R21, R14, c[0x0][0x16c], R11, 0x1, P0 ;  /* 0x00005b000e159a11 */ /* 0x000fe200000f0c0b */
[----:B------:R-:W-:-:S04]  /*1370*/  IMAD.WIDE.U32 R14, R116, 0x20, RZ ;  /* 0x00000020740e7825 */ /* 0x000fc800078e00ff */
[----:B------:R2:W-:Y:S01]  /*1380*/  @!P1 LDGSTS.E.BYPASS.LTC128B.128 [R151+0x5800], [R20.64] ;  /* 0x0580000014979fae */ /* 0x0005e2000b901d46 */
[----:B-----5:R-:W-:-:S03]  /*1390*/  IMAD.WIDE.U32 R18, R126, R149, R122 ;  /* 0x000000957e127225 */ /* 0x020fc600078e007a */
[----:B------:R2:W-:Y:S01]  /*13a0*/  @!P1 LDGSTS.E.BYPASS.LTC128B.128 [R151+0x7800], [R20.64+0x80] ;  /* 0x0780008014979fae */ /* 0x0005e2000b901d46 */
[----:B------:R-:W-:Y:S01]  /*13b0*/  IMAD.IADD R19, R19, 0x1, R8 ;  /* 0x0000000113137824 */ /* 0x000fe200078e0208 */
[----:B------:R-:W-:Y:S02]  /*13c0*/  @!P5 LEA R12, P1, R116, R18, 0x4 ;  /* 0x00000012740cd211 */ /* 0x000fe400078220ff */
[----:B------:R-:W0:Y:S01]  /*13d0*/  LDGDEPBAR ;  /* 0x00000000000079af */ /* 0x000e220000000000 */
[C---:B-1----:R-:W-:Y:S02]  /*13e0*/  @!P6 LEA R16, P2, R18.reuse, c[0x0][0x170], 0x1 ;  /* 0x00005c001210ea11 */ /* 0x042fe400078408ff */
[----:B------:R-:W-:Y:S02]  /*13f0*/  @!P4 IADD3 R8, P0, R18, R14, RZ ;  /* 0x0000000e1208c210 */ /* 0x000fe40007f1e0ff */
[----:B------:R-:W-:Y:S02]  /*1400*/  @!P5 LEA.HI.X R11, R116, R19, R117, 0x4, P1 ;  /* 0x00000013740bd211 */ /* 0x000fe400008f2475 */
[----:B------:R-:W-:-:S02]  /*1410*/  @!P5 LEA R14, P1, R12, c[0x0][0x170], 0x1 ;  /* 0x00005c000c0eda11 */ /* 0x000fc400078208ff */
[----:B------:R-:W-:Y:S02]  /*1420*/  @!P4 IADD3.X R9, R19, R15, R9, P0, !PT ;  /* 0x0000000f1309c210 */ /* 0x000fe400007fe409 */
[----:B------:R-:W-:Y:S02]  /*1430*/  @!P6 LEA.HI.X R17, R18, c[0x0][0x174], R19, 0x1, P2 ;  /* 0x00005d001211ea11 */ /* 0x000fe400010f0c13 */
[----:B------:R-:W-:Y:S02]  /*1440*/  @!P5 LEA.HI.X R15, R12, c[0x0][0x174], R11, 0x1, P1 ;  /* 0x00005d000c0fda11 */ /* 0x000fe400008f0c0b */
[----:B------:R-:W-:-:S04]  /*1450*/  @!P4 LEA R24, P1, R8, c[0x0][0x170], 0x1 ;  /* 0x00005c000818ca11 */ /* 0x000fc800078208ff */
[----:B------:R-:W-:Y:S01]  /*1460*/  @!P4 LEA.HI.X R25, R8, c[0x0][0x174], R9, 0x1, P1 ;  /* 0x00005d000819ca11 */ /* 0x000fe200008f0c09 */
[----:B------:R-:W-:Y:S02]  /*1470*/  IMAD.MOV.U32 R8, RZ, RZ, 0x20 ;  /* 0x00000020ff087424 */ /* 0x000fe400078e00ff */
[----:B--2---:R-:W-:Y:S01]  /*1480*/  @!P3 IMAD.WIDE.U32 R20, R116, 0x30, R18 ;  /* 0x000000307414b825 */ /* 0x004fe200078e0012 */
[----:B------:R-:W-:-:S04]  /*1490*/  DEPBAR.LE SB0, 0x0 ;  /* 0x000080000000791a */ /* 0x000fc80000000000 */
[----:B------:R-:W-:Y:S01]  /*14a0*/  BAR.SYNC.DEFER_BLOCKING 0x0 ;  /* 0x0000000000007b1d */ /* 0x000fe20000010000 */
[----:B------:R-:W-:Y:S01]  /*14b0*/  @!P3 IMAD.IADD R10, R21, 0x1, R10 ;  /* 0x00000001150ab824 */ /* 0x000fe200078e020a */
[----:B------:R-:W-:-:S04]  /*14c0*/  @!P3 LEA R18, P0, R20, c[0x0][0x170], 0x1 ;  /* 0x00005c001412ba11 */ /* 0x000fc800078008ff */
[----:B------:R-:W-:Y:S02]  /*14d0*/  @!P3 LEA.HI.X R19, R20, c[0x0][0x174], R10, 0x1, P0 ;  /* 0x00005d001413ba11 */ /* 0x000fe400000f0c0a */
[----:B------:R-:W-:-:S04]  /*14e0*/  LOP3.LUT P0, RZ, R0, 0x2, RZ, 0xc0, !PT ;  /* 0x0000000200ff7812 */ /* 0x000fc8000780c0ff */
[----:B------:R-:W-:Y:S02]  /*14f0*/  R2P PR, R3, 0x6 ;  /* 0x0000000603007804 */ /* 0x000fe40000000000 */
[----:B------:R-:W-:-:S03]  /*1500*/  IADD3 R3, R145, 0x4000, RZ ;  /* 0x0000400091037810 */ /* 0x000fc60007ffe0ff */
[----:B------:R-:W-:-:S04]  /*1510*/  SEL R5, R5, 0xfffffff0, !P1 ;  /* 0xfffffff005057807 */ /* 0x000fc80004800000 */
[----:B------:R-:W-:Y:S01]  /*1520*/  @P0 IADD3 R143, R3, -0x20, RZ ;  /* 0xffffffe0038f0810 */ /* 0x000fe20007ffe0ff */
[--C-:B------:R-:W-:Y:S01]  /*1530*/  IMAD R144, R5, 0x2, R146.reuse ;  /* 0x0000000205907824 */ /* 0x100fe200078e0292 */
[----:B------:R-:W-:Y:S01]  /*1540*/  LOP3.LUT P0, RZ, R0, 0x4, RZ, 0xc0, !PT ;  /* 0x0000000400ff7812 */ /* 0x000fe2000780c0ff */
[----:B------:R-:W-:Y:S01]  /*1550*/  @P6 STS.128 [R151+0x8000], RZ ;  /* 0x008000ff97006388 */ /* 0x000fe20000000c00 */
[C---:B------:R-:W-:Y:S02]  /*1560*/  SEL R3, R8.reuse, 0xffffffe0, !P2 ;  /* 0xffffffe008037807 */ /* 0x040fe40005000000 */
[----:B------:R-:W-:Y:S01]  /*1570*/  SEL R0, R8, 0xffffffe0, !P0 ;  /* 0xffffffe008007807 */ /* 0x000fe20004000000 */
[----:B------:R-:W-:Y:S01]  /*1580*/  @P6 STS.128 [R151+0xa000], RZ ;  /* 0x00a000ff97006388 */ /* 0x000fe20000000c00 */
[----:B------:R-:W-:Y:S01]  /*1590*/  IADD3 R135, R143, 0x800, RZ ;  /* 0x000008008f877810 */ /* 0x000fe20007ffe0ff */
[----:B------:R-:W-:Y:S01]  /*15a0*/  IMAD R142, R3, 0x2, R146 ;  /* 0x00000002038e7824 */ /* 0x000fe200078e0292 */
[C---:B------:R-:W-:Y:S01]  /*15b0*/  IADD3 R134, R143.reuse, 0x1000, RZ ;  /* 0x000010008f867810 */ /* 0x040fe20007ffe0ff */
[----:B------:R-:W-:Y:S01]  /*15c0*/  @!PT LDS RZ, [RZ] ;  /* 0x00000000fffff984 */ /* 0x000fe20000000800 */
[----:B------:R-:W-:Y:S01]  /*15d0*/  @!PT LDS RZ, [RZ] ;  /* 0x00000000fffff984 */ /* 0x000fe20000000800 */
[----:B------:R-:W-:Y:S01]  /*15e0*/  @!PT LDS RZ, [RZ] ;  /* 0x00000000fffff984 */ /* 0x000fe20000000800 */
[----:B------:R1:W-:Y:S01]  /*15f0*/  @!P6 LDGSTS.E.BYPASS.LTC128B.128 [R151+0x8000], [R16.64] ;  /* 0x080000001097efae */ /* 0x0003e2000b901d46 */
[C---:B------:R-:W-:Y:S01]  /*1600*/  IMAD R139, R0.reuse, 0x2, R145 ;  /* 0x00000002008b7824 */ /* 0x040fe200078e0291 */
[----:B------:R-:W-:Y:S01]  /*1610*/  IADD3 R133, R143, 0x1800, RZ ;  /* 0x000018008f857810 */ /* 0x000fe20007ffe0ff */
[----:B------:R-:W-:Y:S01]  /*1620*/  IMAD R141, R3, 0x2, R144 ;  /* 0x00000002038d7824 */ /* 0x000fe200078e0290 */
[----:B------:R1:W-:Y:S01]  /*1630*/  @!P6 LDGSTS.E.BYPASS.LTC128B.128 [R151+0xa000], [R16.64+0x80] ;  /* 0x0a0000801097efae */ /* 0x0003e2000b901d46 */
[----:B------:R-:W-:Y:S01]  /*1640*/  IMAD R132, R0, 0x2, R143 ;  /* 0x0000000200847824 */ /* 0x000fe200078e028f */
[C---:B------:R-:W-:Y:S01]  /*1650*/  IADD3 R131, R143.reuse, 0x2000, RZ ;  /* 0x000020008f837810 */ /* 0x040fe20007ffe0ff */
[----:B------:R-:W-:Y:S01]  /*1660*/  IMAD.IADD R0, R86, 0x1, -R89 ;  /* 0x0000000156007824 */ /* 0x000fe200078e0a59 */
[----:B------:R-:W-:Y:S01]  /*1670*/  @P5 STS.128 [R151+0x8800], RZ ;  /* 0x008800ff97005388 */ /* 0x000fe20000000c00 */
[----:B------:R-:W-:-:S02]  /*1680*/  IADD3 R130, R143, 0x2800, RZ ;  /* 0x000028008f827810 */ /* 0x000fc40007ffe0ff */
[C---:B------:R-:W-:Y:S01]  /*1690*/  IADD3 R129, R143.reuse, 0x3000, RZ ;  /* 0x000030008f817810 */ /* 0x040fe20007ffe0ff */
[----:B------:R-:W-:Y:S01]  /*16a0*/  @P5 STS.128 [R151+0xa800], RZ ;  /* 0x00a800ff97005388 */ /* 0x000fe20000000c00 */
[----:B------:R-:W-:Y:S02]  /*16b0*/  SHF.R.S32.HI R155, RZ, 0x1f, R0 ;  /* 0x0000001fff9b7819 */ /* 0x000fe40000011400 */
[----:B------:R-:W-:Y:S01]  /*16c0*/  IADD3 R128, R143, 0x3800, RZ ;  /* 0x000038008f807810 */ /* 0x000fe20007ffe0ff */
[----:B------:R-:W-:Y:S01]  /*16d0*/  @!PT LDS RZ, [RZ] ;  /* 0x00000000fffff984 */ /* 0x000fe20000000800 */
[----:B------:R-:W-:Y:S01]  /*16e0*/  @!PT LDS RZ, [RZ] ;  /* 0x00000000fffff984 */ /* 0x000fe20000000800 */
[----:B------:R-:W-:Y:S01]  /*16f0*/  @!PT LDS RZ, [RZ] ;  /* 0x00000000fffff984 */ /* 0x000fe20000000800 */
[----:B------:R2:W-:Y:S01]  /*1700*/  @!P5 LDGSTS.E.BYPASS.LTC128B.128 [R151+0x8800], [R14.64] ;  /* 0x088000000e97dfae */ /* 0x0005e2000b901d46 */
[----:B------:R-:W-:Y:S01]  /*1710*/  LEA.HI R155, R155, R0, RZ, 0x2 ;  /* 0x000000009b9b7211 */ /* 0x000fe200078f10ff */
[----:B------:R-:W-:Y:S02]  /*1720*/  IMAD R0, R126, 0x40, R125 ;  /* 0x000000407e007824 */ /* 0x000fe400078e027d */
[----:B------:R2:W-:Y:S01]  /*1730*/  @!P5 LDGSTS.E.BYPASS.LTC128B.128 [R151+0xa800], [R14.64+0x80] ;  /* 0x0a8000800e97dfae */ /* 0x0005e2000b901d46 */
[----:B------:R-:W-:-:S03]  /*1740*/  SHF.R.S32.HI R155, RZ, 0x2, R155 ;  /* 0x00000002ff9b7819 */ /* 0x000fc6000001149b */
[----:B------:R-:W-:Y:S01]  /*1750*/  @P4 STS.128 [R151+0x9000], RZ ;  /* 0x009000ff97004388 */ /* 0x000fe20000000c00 */
[----:B------:R-:W-:-:S03]  /*1760*/  IADD3 R88, R88, 0x1, R155 ;  /* 0x0000000158587810 */ /* 0x000fc60007ffe09b */
[----:B------:R-:W-:Y:S04]  /*1770*/  @P4 STS.128 [R151+0xb000], RZ ;  /* 0x00b000ff97004388 */ /* 0x000fe80000000c00 */
[----:B------:R-:W-:Y:S01]  /*1780*/  @!PT LDS RZ, [RZ] ;  /* 0x00000000fffff984 */ /* 0x000fe20000000800 */
[----:B------:R-:W-:Y:S01]  /*1790*/  @!PT LDS RZ, [RZ] ;  /* 0x00000000fffff984 */ /* 0x000fe20000000800 */
[----:B------:R-:W-:Y:S01]  /*17a0*/  @!PT LDS RZ, [RZ] ;  /* 0x00000000fffff984 */ /* 0x000fe20000000800 */
[----:B------:R5:W-:Y:S04]  /*17b0*/  @!P4 LDGSTS.E.BYPASS.LTC128B.128 [R151+0x9000], [R24.64] ;  /* 0x090000001897cfae */ /* 0x000be8000b901d46 */
[----:B------:R5:W-:Y:S04]  /*17c0*/  @!P4 LDGSTS.E.BYPASS.LTC128B.128 [R151+0xb000], [R24.64+0x80] ;  /* 0x0b0000801897cfae */ /* 0x000be8000b901d46 */
[----:B------:R-:W-:Y:S04]  /*17d0*/  @P3 STS.128 [R151+0x9800], RZ ;  /* 0x009800ff97003388 */ /* 0x000fe80000000c00 */
[----:B------:R-:W-:Y:S04]  /*17e0*/  @P3 STS.128 [R151+0xb800], RZ ;  /* 0x00b800ff97003388 */ /* 0x000fe80000000c00 */
[----:B------:R-:W-:Y:S01]  /*17f0*/  @!PT LDS RZ, [RZ] ;  /* 0x00000000fffff984 */ /* 0x000fe20000000800 */
[----:B------:R-:W-:Y:S01]  /*1800*/  @!PT LDS RZ, [RZ] ;  /* 0x00000000fffff984 */ /* 0x000fe20000000800 */
[----:B------:R-:W-:Y:S01]  /*1810*/  @!PT LDS RZ, [RZ] ;  /* 0x00000000fffff984 */ /* 0x000fe20000000800 */
[----:B------:R1:W-:Y:S04]  /*1820*/  @!P3 LDGSTS.E.BYPASS.LTC128B.128 [R151+0x9800], [R18.64] ;  /* 0x098000001297bfae */ /* 0x0003e8000b901d46 */
[----:B------:R1:W-:Y:S04]  /*1830*/  @!P3 LDGSTS.E.BYPASS.LTC128B.128 [R151+0xb800], [R18.64+0x80] ;  /* 0x0b8000801297bfae */ /* 0x0003e8000b901d46 */
[----:B------:R-:W-:Y:S04]  /*1840*/  LDSM.16.M88.4 R44, [R146] ;  /* 0x00000000922c783b */ /* 0x000fe80000000200 */
[----:B----4-:R-:W5:Y:S04]  /*1850*/  LDSM.16.M88.4 R20, [R145+0x4000] ;  /* 0x004000009114783b */ /* 0x010f680000000200 */
[----:B--2---:R-:W1:Y:S04]  /*1860*/  LDSM.16.M88.4 R12, [R145+0x4800] ;  /* 0x00480000910c783b */ /* 0x004e680000000200 */
[----:B------:R-:W2:Y:S04]  /*1870*/  LDSM.16.M88.4 R72, [R145+0x5800] ;  /* 0x005800009148783b */ /* 0x000ea80000000200 */
[----:B------:R-:W4:Y:S04]  /*1880*/  LDSM.16.M88.4 R76, [R145+0x5000] ;  /* 0x00500000914c783b */ /* 0x000f280000000200 */
[----:B------:R-:W-:Y:S04]  /*1890*/  LDSM.16.M88.4 R56, [R144] ;  /* 0x000000009038783b */ /* 0x000fe80000000200 */
[----:B------:R-:W2:Y:S04]  /*18a0*/  LDSM.16.M88.4 R68, [R143] ;  /* 0x000000008f44783b */ /* 0x000ea80000000200 */
[----:B------:R-:W2:Y:S04]  /*18b0*/  LDSM.16.M88.4 R64, [R143+0x800] ;  /* 0x000800008f40783b */ /* 0x000ea80000000200 */
[----:B------:R-:W2:Y:S04]  /*18c0*/  LDSM.16.M88.4 R52, [R143+0x1800] ;  /* 0x001800008f34783b */ /* 0x000ea80000000200 */
[----:B------:R-:W2:Y:S04]  /*18d0*/  LDSM.16.M88.4 R60, [R143+0x1000] ;  /* 0x001000008f3c783b */ /* 0x000ea80000000200 */
[----:B------:R-:W-:Y:S01]  /*18e0*/  LDSM.16.M88.4 R40, [R142] ;  /* 0x000000008e28783b */ /* 0x000fe20000000200 */
[C---:B-----5:R-:W-:Y:S03]  /*18f0*/  HMMA.16816.F32.BF16 R24, R44.reuse, R20, RZ ;  /* 0x000000142c18723c */ /* 0x060fe600000418ff */
[----:B------:R-:W5:Y:S04]  /*1900*/  LDSM.16.M88.4 R36, [R139+0x4000] ;  /* 0x004000008b24783b */ /* 0x000f680000000200 */
[----:B------:R-:W5:Y:S01]  /*1910*/  LDSM.16.M88.4 R32, [R139+0x4800] ;  /* 0x004800008b20783b */ /* 0x000f620000000200 */
[C---:B-1----:R-:W-:Y:S03]  /*1920*/  HMMA.16816.F32.BF16 R16, R44.reuse, R12, RZ ;  /* 0x0000000c2c10723c */ /* 0x042fe600000418ff */
[----:B------:R-:W1:Y:S04]  /*1930*/  LDSM.16.M88.4 R80, [R139+0x5800] ;  /* 0x005800008b50783b */ /* 0x000e680000000200 */
[----:B---3--:R-:W3:Y:S01]  /*1940*/  LDSM.16.M88.4 R28, [R139+0x5000] ;  /* 0x005000008b1c783b */ /* 0x008ee20000000200 */
[C---:B------:R-:W-:Y:S03]  /*1950*/  HMMA.16816.F32.BF16 R20, R44.reuse, R22, RZ ;  /* 0x000000162c14723c */ /* 0x040fe600000418ff */
[----:B------:R-:W0:Y:S05]  /*1960*/  LDGDEPBAR ;  /* 0x00000000000079af */ /* 0x000e2a0000000000 */
[C---:B------:R-:W-:Y:S08]  /*1970*/  HMMA.16816.F32.BF16 R12, R44.reuse, R14, RZ ;  /* 0x0000000e2c0c723c */ /* 0x040ff000000418ff */
[C---:B--2---:R-:W-:Y:S08]  /*1980*/  HMMA.16816.F32.BF16 R48, R44.reuse, R72, RZ ;  /* 0x000000482c30723c */ /* 0x044ff000000418ff */
[C---:B----4-:R-:W-:Y:S08]  /*1990*/  HMMA.16816.F32.BF16 R8, R44.reuse, R76, RZ ;  /* 0x0000004c2c08723c */ /* 0x050ff000000418ff */
[C---:B------:R-:W-:Y:S08]  /*19a0*/  HMMA.16816.F32.BF16 R76, R44.reuse, R78, RZ ;  /* 0x0000004e2c4c723c */ /* 0x040ff000000418ff */
[----:B------:R-:W-:Y:S01]  /*19b0*/  HMMA.16816.F32.BF16 R44, R44, R74, RZ ;  /* 0x0000004a2c2c723c */ /* 0x000fe200000418ff */
[----:B------:R-:W-:Y:S07]  /*19c0*/  LDSM.16.M88.4 R72, [R141] ;  /* 0x000000008d48783b */ /* 0x000fee0000000200 */
[C---:B------:R-:W-:Y:S08]  /*19d0*/  HMMA.16816.F32.BF16 R24, R56.reuse, R68, R24 ;  /* 0x000000443818723c */ /* 0x040ff00000041818 */
[C---:B------:R-:W-:Y:S01]  /*19e0*/  HMMA.16816.F32.BF16 R20, R56.reuse, R70, R20 ;  /* 0x000000463814723c */ /* 0x040fe20000041814 */
[----:B------:R-:W2:Y:S07]  /*19f0*/  LDSM.16.M88.4 R68, [R132] ;  /* 0x000000008444783b */ /* 0x000eae0000000200 */
[C---:B------:R-:W-:Y:S08]  /*1a00*/  HMMA.16816.F32.BF16 R16, R56.reuse, R64, R16 ;  /* 0x000000403810723c */ /* 0x040ff00000041810 */
[C---:B------:R-:W-:Y:S01]  /*1a10*/  HMMA.16816.F32.BF16 R12, R56.reuse, R66, R12 ;  /* 0x00000042380c723c */ /* 0x040fe2000004180c */
[----:B------:R-:W4:Y:S07]  /*1a20*/  LDSM.16.M88.4 R64, [R132+0x800] ;  /* 0x000800008440783b */ /* 0x000f2e0000000200 */
[C---:B------:R-:W-:Y:S08]  /*1a30*/  HMMA.16816.F32.BF16 R48, R56.reuse, R52, R48 ;  /* 0x000000343830723c */ /* 0x040ff00000041830 */
[C---:B------:R-:W-:Y:S08]  /*1a40*/  HMMA.16816.F32.BF16 R8, R56.reuse, R60, R8 ;  /* 0x0000003c3808723c */ /* 0x040ff00000041808 */
[C---:B------:R-:W-:Y:S01]  /*1a50*/  HMMA.16816.F32.BF16 R76, R56.reuse, R62, R76 ;  /* 0x0000003e384c723c */ /* 0x040fe2000004184c */
[----:B------:R-:W-:Y:S07]  /*1a60*/  LDSM.16.M88.4 R60, [R132+0x1000] ;  /* 0x00100000843c783b */ /* 0x000fee0000000200 */
[----:B------:R-:W-:Y:S01]  /*1a70*/  HMMA.16816.F32.BF16 R44, R56, R54, R44 ;  /* 0x00000036382c723c */ /* 0x000fe2000004182c */
[----:B------:R-:W2:Y:S04]  /*1a80*/  LDSM.16.M88.4 R52, [R132+0x1800] ;  /* 0x001800008434783b */ /* 0x000ea80000000200 */
[----:B------:R-:W-:Y:S03]  /*1a90*/  LDSM.16.M88.4 R56, [R145+0x6800] ;  /* 0x006800009138783b */ /* 0x000fe60000000200 */
[C---:B-----5:R-:W-:Y:S08]  /*1aa0*/  HMMA.16816.F32.BF16 R24, R40.reuse, R36, R24 ;  /* 0x000000242818723c */ /* 0x060ff00000041818 */
[C---:B------:R-:W-:Y:S08]  /*1ab0*/  HMMA.16816.F32.BF16 R20, R40.reuse, R38, R20 ;  /* 0x000000262814723c */ /* 0x040ff00000041814 */
[C---:B------:R-:W-:Y:S08]  /*1ac0*/  HMMA.16816.F32.BF16 R16, R40.reuse, R32, R16 ;  /* 0x000000202810723c */ /* 0x040ff00000041810 */
[C---:B------:R-:W-:Y:S01]  /*1ad0*/  HMMA.16816.F32.BF16 R12, R40.reuse, R34, R12 ;  /* 0x00000022280c723c */ /* 0x040fe2000004180c */
[----:B------:R-:W5:Y:S07]  /*1ae0*/  LDSM.16.M88.4 R32, [R146+0x2000] ;  /* 0x002000009220783b */ /* 0x000f6e0000000200 */
[C---:B-1----:R-:W-:Y:S08]  /*1af0*/  HMMA.16816.F32.BF16 R48, R40.reuse, R80, R48 ;  /* 0x000000502830723c */ /* 0x042ff00000041830 */
[C---:B---3--:R-:W-:Y:S01]  /*1b00*/  HMMA.16816.F32.BF16 R36, R40.reuse, R28, R8 ;  /* 0x0000001c2824723c */ /* 0x048fe20000041808 */
[----:B------:R-:W-:Y:S07]  /*1b10*/  LDSM.16.M88.4 R8, [R145+0x6000] ;  /* 0x006000009108783b */ /* 0x000fee0000000200 */
[C---:B------:R-:W-:Y:S01]  /*1b20*/  HMMA.16816.F32.BF16 R76, R40.reuse, R30, R76 ;  /* 0x0000001e284c723c */ /* 0x040fe2000004184c */
[----:B------:R-:W-:Y:S07]  /*1b30*/  LDSM.16.M88.4 R28, [R145+0x7000] ;  /* 0x00700000911c783b */ /* 0x000fee0000000200 */
[----:B------:R-:W-:Y:S01]  /*1b40*/  HMMA.16816.F32.BF16 R44, R40, R82, R44 ;  /* 0x00000052282c723c */ /* 0x000fe2000004182c */
[----:B------:R-:W-:Y:S07]  /*1b50*/  LDSM.16.M88.4 R40, [R144+0x2000] ;  /* 0x002000009028783b */ /* 0x000fee0000000200 */
[C---:B--2---:R-:W-:Y:S08]  /*1b60*/  HMMA.16816.F32.BF16 R24, R72.reuse, R68, R24 ;  /* 0x000000444818723c */ /* 0x044ff00000041818 */
[C---:B------:R-:W-:Y:S01]  /*1b70*/  HMMA.16816.F32.BF16 R20, R72.reuse, R70, R20 ;  /* 0x000000464814723c */ /* 0x040fe20000041814 */
[----:B------:R-:W1:Y:S07]  /*1b80*/  LDSM.16.M88.4 R68, [R145+0x7800] ;  /* 0x007800009144783b */ /* 0x000e6e0000000200 */
[C---:B----4-:R-:W-:Y:S08]  /*1b90*/  HMMA.16816.F32.BF16 R16, R72.reuse, R64, R16 ;  /* 0x000000404810723c */ /* 0x050ff00000041810 */
[C---:B------:R-:W-:Y:S08]  /*1ba0*/  HMMA.16816.F32.BF16 R12, R72.reuse, R66, R12 ;  /* 0x00000042480c723c */ /* 0x040ff0000004180c */
[C---:B------:R-:W-:Y:S08]  /*1bb0*/  HMMA.16816.F32.BF16 R48, R72.reuse, R52, R48 ;  /* 0x000000344830723c */ /* 0x040ff00000041830 */
[C---:B------:R-:W-:Y:S01]  /*1bc0*/  HMMA.16816.F32.BF16 R64, R72.reuse, R60, R36 ;  /* 0x0000003c4840723c */ /* 0x040fe20000041824 */
[----:B------:R-:W-:Y:S07]  /*1bd0*/  LDSM.16.M88.4 R36, [R143+0x2000] ;  /* 0x002000008f24783b */ /* 0x000fee0000000200 */
[C---:B------:R-:W-:Y:S01]  /*1be0*/  HMMA.16816.F32.BF16 R80, R72.reuse, R62, R76 ;  /* 0x0000003e4850723c */ /* 0x040fe2000004184c */
[----:B------:R-:W-:Y:S04]  /*1bf0*/  LDSM.16.M88.4 R60, [R143+0x3000] ;  /* 0x003000008f3c783b */ /* 0x000fe80000000200 */
[----:B------:R-:W-:Y:S03]  /*1c00*/  LDSM.16.M88.4 R76, [R143+0x2800] ;  /* 0x002800008f4c783b */ /* 0x000fe60000000200 */
[----:B------:R-:W-:Y:S01]  /*1c10*/  HMMA.16816.F32.BF16 R44, R72, R54, R44 ;  /* 0x00000036482c723c */ /* 0x000fe2000004182c */
[----:B------:R-:W-:Y:S04]  /*1c20*/  LDSM.16.M88.4 R52, [R139+0x6000] ;  /* 0x006000008b34783b */ /* 0x000fe80000000200 */
[----:B------:R-:W-:Y:S03]  /*1c30*/  LDSM.16.M88.4 R72, [R139+0x6800] ;  /* 0x006800008b48783b */ /* 0x000fe60000000200 */
[C---:B-----5:R-:W-:Y:S08]  /*1c40*/  HMMA.16816.F32.BF16 R16, R32.reuse, R56, R16 ;  /* 0x000000382010723c */ /* 0x060ff00000041810 */
[C---:B------:R-:W-:Y:S01]  /*1c50*/  HMMA.16816.F32.BF16 R12, R32.reuse, R58, R12 ;  /* 0x0000003a200c723c */ /* 0x040fe2000004180c */
[----:B------:R-:W2:Y:S07]  /*1c60*/  LDSM.16.M88.4 R56, [R143+0x3800] ;  /* 0x003800008f38783b */ /* 0x000eae0000000200 */
[C---:B-1----:R-:W-:Y:S08]  /*1c70*/  HMMA.16816.F32.BF16 R48, R32.reuse, R68, R48 ;  /* 0x000000442030723c */ /* 0x042ff00000041830 */
[C---:B------:R-:W-:Y:S08]  /*1c80*/  HMMA.16816.F32.BF16 R24, R32.reuse, R8, R24 ;  /* 0x000000082018723c */ /* 0x040ff00000041818 */
[C---:B------:R-:W-:Y:S08]  /*1c90*/  HMMA.16816.F32.BF16 R64, R32.reuse, R28, R64 ;  /* 0x0000001c2040723c */ /* 0x040ff00000041840 */
[C---:B------:R-:W-:Y:S01]  /*1ca0*/  HMMA.16816.F32.BF16 R80, R32.reuse, R30, R80 ;  /* 0x0000001e2050723c */ /* 0x040fe20000041850 */
[----:B------:R-:W-:Y:S07]  /*1cb0*/  LDSM.16.M88.4 R28, [R139+0x7000] ;  /* 0x007000008b1c783b */ /* 0x000fee0000000200 */
[C---:B------:R-:W-:Y:S01]  /*1cc0*/  HMMA.16816.F32.BF16 R20, R32.reuse, R10, R20 ;  /* 0x0000000a2014723c */ /* 0x040fe20000041814 */
[----:B------:R-:W-:Y:S07]  /*1cd0*/  LDSM.16.M88.4 R8, [R142+0x2000] ;  /* 0x002000008e08783b */ /* 0x000fee0000000200 */
[----:B------:R-:W-:Y:S01]  /*1ce0*/  HMMA.16816.F32.BF16 R44, R32, R70, R44 ;  /* 0x00000046202c723c */ /* 0x000fe2000004182c */
[----:B------:R-:W1:Y:S07]  /*1cf0*/  LDSM.16.M88.4 R32, [R139+0x7800] ;  /* 0x007800008b20783b */ /* 0x000e6e0000000200 */
[C---:B--2---:R-:W-:Y:S08]  /*1d00*/  HMMA.16816.F32.BF16 R48, R40.reuse, R56, R48 ;  /* 0x000000382830723c */ /* 0x044ff00000041830 */
[C---:B------:R-:W-:Y:S08]  /*1d10*/  HMMA.16816.F32.BF16 R24, R40.reuse, R36, R24 ;  /* 0x000000242818723c */ /* 0x040ff00000041818 */
[C---:B------:R-:W-:Y:S08]  /*1d20*/  HMMA.16816.F32.BF16 R64, R40.reuse, R60, R64 ;  /* 0x0000003c2840723c */ /* 0x040ff00000041840 */
[C---:B------:R-:W-:Y:S01]  /*1d30*/  HMMA.16816.F32.BF16 R80, R40.reuse, R62, R80 ;  /* 0x0000003e2850723c */ /* 0x040fe20000041850 */
[----:B------:R-:W-:Y:S07]  /*1d40*/  LDSM.16.M88.4 R60, [R132+0x2000] ;  /* 0x00200000843c783b */ /* 0x000fee0000000200 */
[C---:B------:R-:W-:Y:S01]  /*1d50*/  HMMA.16816.F32.BF16 R20, R40.reuse, R38, R20 ;  /* 0x000000262814723c */ /* 0x040fe20000041814 */
[----:B------:R-:W2:Y:S07]  /*1d60*/  LDSM.16.M88.4 R36, [R141+0x2000] ;  /* 0x002000008d24783b */ /* 0x000eae0000000200 */
[C---:B------:R-:W-:Y:S08]  /*1d70*/  HMMA.16816.F32.BF16 R16, R40.reuse, R76, R16 ;  /* 0x0000004c2810723c */ /* 0x040ff00000041810 */
[C---:B------:R-:W-:Y:S08]  /*1d80*/  HMMA.16816.F32.BF16 R12, R40.reuse, R78, R12 ;  /* 0x0000004e280c723c */ /* 0x040ff0000004180c */
[----:B------:R-:W-:Y:S01]  /*1d90*/  HMMA.16816.F32.BF16 R44, R40, R58, R44 ;  /* 0x0000003a282c723c */ /* 0x000fe2000004182c */
[----:B------:R-:W3:Y:S07]  /*1da0*/  LDSM.16.M88.4 R40, [R132+0x2800] ;  /* 0x002800008428783b */ /* 0x000eee0000000200 */
[C---:B-1----:R-:W-:Y:S07]  /*1db0*/  HMMA.16816.F32.BF16 R48, R8.reuse, R32, R48 ;  /* 0x000000200830723c */ /* 0x042fee0000041830 */
[----:B------:R-:W-:Y:S01]  /*1dc0*/  IADD3 R33, R84, R88, -R153 ;  /* 0x0000005854217210 */ /* 0x000fe20007ffe899 */
[----:B------:R-:W-:Y:S01]  /*1dd0*/  HMMA.16816.F32.BF16 R24, R8, R52, R24 ;  /* 0x000000340818723c */ /* 0x000fe20000041818 */
[----:B------:R-:W-:-:S02]  /*1de0*/  IADD3 R32, R0, 0x1, RZ ;  /* 0x0000000100207810 */ /* 0x000fc40007ffe0ff */
[----:B------:R-:W-:-:S04]  /*1df0*/  IADD3 R33, R33, c[0x0][0x2e8], RZ ;  /* 0x0000ba0021217a10 */ /* 0x000fc80007ffe0ff */
[C---:B------:R-:W-:Y:S01]  /*1e00*/  IADD3 R121, R33.reuse, 0x8, RZ ;  /* 0x0000000821797810 */ /* 0x040fe20007ffe0ff */
[C---:B------:R-:W-:Y:S01]  /*1e10*/  HMMA.16816.F32.BF16 R64, R8.reuse, R28, R64 ;  /* 0x0000001c0840723c */ /* 0x040fe20000041840 */
[-C--:B------:R-:W-:Y:S02]  /*1e20*/  IMNMX R124, R33, R84.reuse, PT ;  /* 0x00000054217c7217 */ /* 0x080fe40003800200 */
[----:B------:R-:W-:Y:S02]  /*1e30*/  IMNMX R121, R121, R84, PT ;  /* 0x0000005479797217 */ /* 0x000fe40003800200 */
[C---:B------:R-:W-:Y:S02]  /*1e40*/  ISETP.GE.AND P0, PT, R32.reuse, R124, PT ;  /* 0x0000007c2000720c */ /* 0x040fe40003f06270 */
[----:B------:R-:W-:Y:S01]  /*1e50*/  ISETP.GE.AND P3, PT, R32, R121, PT ;  /* 0x000000792000720c */ /* 0x000fe20003f66270 */
[----:B------:R-:W-:Y:S01]  /*1e60*/  HMMA.16816.F32.BF16 R80, R8, R30, R80 ;  /* 0x0000001e0850723c */ /* 0x000fe20000041850 */
[----:B------:R-:W1:Y:S01]  /*1e70*/  LDSM.16.M88.4 R28, [R132+0x3000] ;  /* 0x00300000841c783b */ /* 0x000e620000000200 */
[----:B------:R-:W-:-:S02]  /*1e80*/  IADD3 R32, R0, 0x9, RZ ;  /* 0x0000000900207810 */ /* 0x000fc40007ffe0ff */
[----:B------:R-:W-:Y:S02]  /*1e90*/  IADD3 R33, R0, 0x10, RZ ;  /* 0x0000001000217810 */ /* 0x000fe40007ffe0ff */
[CC--:B------:R-:W-:Y:S02]  /*1ea0*/  ISETP.GE.AND P2, PT, R32.reuse, R124.reuse, PT ;  /* 0x0000007c2000720c */ /* 0x0c0fe40003f46270 */
[----:B------:R-:W-:Y:S01]  /*1eb0*/  HMMA.16816.F32.BF16 R20, R8, R54, R20 ;  /* 0x000000360814723c */ /* 0x000fe20000041814 */
[----:B------:R-:W-:Y:S02]  /*1ec0*/  ISETP.GE.AND P5, PT, R32, R121, PT ;  /* 0x000000792000720c */ /* 0x000fe40003fa6270 */
[----:B------:R-:W-:-:S05]  /*1ed0*/  ISETP.GE.AND P1, PT, R33, R124, PT ;  /* 0x0000007c2100720c */ /* 0x000fca0003f26270 */
[C---:B------:R-:W-:Y:S08]  /*1ee0*/  HMMA.16816.F32.BF16 R16, R8.reuse, R72, R16 ;  /* 0x000000480810723c */ /* 0x040ff00000041810 */
[C---:B------:R-:W-:Y:S08]  /*1ef0*/  HMMA.16816.F32.BF16 R12, R8.reuse, R74, R12 ;  /* 0x0000004a080c723c */ /* 0x040ff0000004180c */
[----:B------:R-:W-:Y:S07]  /*1f00*/  HMMA.16816.F32.BF16 R44, R8, R34, R44 ;  /* 0x00000022082c723c */ /* 0x000fee000004182c */
[----:B------:R-:W-:Y:S01]  /*1f10*/  IADD3 R8, R0, 0x8, RZ ;  /* 0x0000000800087810 */ /* 0x000fe20007ffe0ff */
[----:B--2---:R-:W-:Y:S03]  /*1f20*/  HMMA.16816.F32.BF16 R24, R36, R60, R24 ;  /* 0x0000003c2418723c */ /* 0x004fe60000041818 */
[----:B------:R-:W-:-:S02]  /*1f30*/  ISETP.GE.AND P4, PT, R8, R124, PT ;  /* 0x0000007c0800720c */ /* 0x000fc40003f86270 */
[----:B------:R-:W-:Y:S02]  /*1f40*/  ISETP.GE.AND P6, PT, R8, R121, PT ;  /* 0x000000790800720c */ /* 0x000fe40003fc6270 */
[----:B------:R-:W2:Y:S01]  /*1f50*/  LDSM.16.M88.4 R8, [R132+0x3800] ;  /* 0x003800008408783b */ /* 0x000ea20000000200 */
[----:B------:R-:W-:Y:S01]  /*1f60*/  HMMA.16816.F32.BF16 R20, R36, R62, R20 ;  /* 0x0000003e2414723c */ /* 0x000fe20000041814 */
[----:B------:R-:W-:-:S07]  /*1f70*/  DEPBAR.LE SB0, 0x0 ;  /* 0x000080000000791a */ /* 0x000fce0000000000 */
[C---:B---3--:R-:W-:Y:S08]  /*1f80*/  HMMA.16816.F32.BF16 R16, R36.reuse, R40, R16 ;  /* 0x000000282410723c */ /* 0x048ff00000041810 */
[----:B------:R-:W-:Y:S01]  /*1f90*/  HMMA.16816.F32.BF16 R12, R36, R42, R12 ;  /* 0x0000002a240c723c */ /* 0x000fe2000004180c */
[----:B------:R-:W-:Y:S02]  /*1fa0*/  FSEL R32, R25, -INF , !P0 ;  /* 0xff80000019207808 */ /* 0x000fe40004000000 */
[----:B------:R-:W-:-:S02]  /*1fb0*/  IADD3 R25, R0, 0x11, RZ ;  /* 0x0000001100197810 */ /* 0x000fc40007ffe0ff */
[----:B------:R-:W-:Y:S02]  /*1fc0*/  ISETP.GE.AND P0, PT, R33, R121, PT ;  /* 0x000000792100720c */ /* 0x000fe40003f06270 */
[----:B------:R-:W-:Y:S01]  /*1fd0*/  FSEL R27, R27, -INF , !P3 ;  /* 0xff8000001b1b7808 */ /* 0x000fe20005800000 */
[C---:B-1----:R-:W-:Y:S01]  /*1fe0*/  HMMA.16816.F32.BF16 R64, R36.reuse, R28, R64 ;  /* 0x0000001c2440723c */ /* 0x042fe20000041840 */
[----:B------:R-:W-:Y:S02]  /*1ff0*/  FSEL R34, R20, -INF , !P4 ;  /* 0xff80000014227808 */ /* 0x000fe40006000000 */
[C---:B------:R-:W-:Y:S02]  /*2000*/  IADD3 R33, R0.reuse, 0x18, RZ ;  /* 0x0000001800217810 */ /* 0x040fe40007ffe0ff */
[----:B------:R-:W-:Y:S02]  /*2010*/  ISETP.GE.AND P3, PT, R25, R124, PT ;  /* 0x0000007c1900720c */ /* 0x000fe40003f66270 */
[----:B------:R-:W-:Y:S01]  /*2020*/  FSEL R20, R21, -INF , !P2 ;  /* 0xff80000015147808 */ /* 0x000fe20005000000 */
[----:B------:R-:W-:Y:S01]  /*2030*/  HMMA.16816.F32.BF16 R80, R36, R30, R80 ;  /* 0x0000001e2450723c */ /* 0x000fe20000041850 */
[----:B------:R-:W-:-:S02]  /*2040*/  IADD3 R21, R0, 0x19, RZ ;  /* 0x0000001900157810 */ /* 0x000fc40007ffe0ff */
[----:B------:R-:W-:Y:S02]  /*2050*/  FSEL R41, R22, -INF , !P6 ;  /* 0xff80000016297808 */ /* 0x000fe40007000000 */
[----:B------:R-:W-:Y:S02]  /*2060*/  FSEL R22, R16, -INF , !P1 ;  /* 0xff80000010167808 */ /* 0x000fe40004800000 */
[----:B------:R-:W-:Y:S01]  /*2070*/  ISETP.GE.AND P4, PT, R25, R121, PT ;  /* 0x000000791900720c */ /* 0x000fe20003f86270 */
[----:B--2---:R-:W-:Y:S01]  /*2080*/  HMMA.16816.F32.BF16 R44, R36, R10, R44 ;  /* 0x0000000a242c723c */ /* 0x004fe2000004182c */
[----:B------:R-:W-:Y:S02]  /*2090*/  ISETP.GE.AND P6, PT, R33, R124, PT ;  /* 0x0000007c2100720c */ /* 0x000fe40003fc6270 */
[----:B------:R-:W-:Y:S02]  /*20a0*/  FSEL R43, R23, -INF , !P5 ;  /* 0xff800000172b7808 */ /* 0x000fe40006800000 */
[----:B------:R-:W-:-:S02]  /*20b0*/  FSEL R16, R17, -INF , !P3 ;  /* 0xff80000011107808 */ /* 0x000fc40005800000 */
[C---:B------:R-:W-:Y:S01]  /*20c0*/  IADD3 R23, R0.reuse, 0x20, RZ ;  /* 0x0000002000177810 */ /* 0x040fe20007ffe0ff */
[----:B------:R-:W-:Y:S01]  /*20d0*/  HMMA.16816.F32.BF16 R48, R36, R8, R48 ;  /* 0x000000082430723c */ /* 0x000fe20000041830 */
[----:B------:R-:W-:Y:S02]  /*20e0*/  ISETP.GE.AND P5, PT, R21, R124, PT ;  /* 0x0000007c1500720c */ /* 0x000fe40003fa6270 */
[----:B------:R-:W-:Y:S02]  /*20f0*/  IADD3 R17, R0, 0x21, RZ ;  /* 0x0000002100117810 */ /* 0x000fe40007ffe0ff */
[----:B------:R-:W-:Y:S02]  /*2100*/  FSEL R25, R18, -INF , !P0 ;  /* 0xff80000012197808 */ /* 0x000fe40004000000 */
[----:B------:R-:W-:Y:S02]  /*2110*/  FSEL R19, R19, -INF , !P4 ;  /* 0xff80000013137808 */ /* 0x000fe40006000000 */
[----:B------:R-:W-:-:S02]  /*2120*/  FSEL R18, R12, -INF , !P6 ;  /* 0xff8000000c127808 */ /* 0x000fc40007000000 */
[-C--:B------:R-:W-:Y:S02]  /*2130*/  ISETP.GE.AND P2, PT, R33, R121.reuse, PT ;  /* 0x000000792100720c */ /* 0x080fe40003f46270 */
[CC--:B------:R-:W-:Y:S02]  /*2140*/  ISETP.GE.AND P0, PT, R23.reuse, R124.reuse, PT ;  /* 0x0000007c1700720c */ /* 0x0c0fe40003f06270 */
[----:B------:R-:W-:Y:S02]  /*2150*/  ISETP.GE.AND P3, PT, R23, R121, PT ;  /* 0x000000791700720c */ /* 0x000fe40003f66270 */
[----:B------:R-:W-:Y:S02]  /*2160*/  ISETP.GE.AND P4, PT, R17, R124, PT ;  /* 0x0000007c1100720c */ /* 0x000fe40003f86270 */
[----:B------:R-:W-:Y:S02]  /*2170*/  FSEL R12, R13, -INF , !P5 ;  /* 0xff8000000d0c7808 */ /* 0x000fe40006800000 */
[----:B------:R-:W-:-:S02]  /*2180*/  IADD3 R23, R0, 0x28, RZ ;  /* 0x0000002800177810 */ /* 0x000fc40007ffe0ff */
[C---:B------:R-:W-:Y:S02]  /*2190*/  IADD3 R13, R0.reuse, 0x29, RZ ;  /* 0x00000029000d7810 */ /* 0x040fe40007ffe0ff */
[----:B------:R-:W-:Y:S01]  /*21a0*/  IADD3 R8, R0, 0x30, RZ ;  /* 0x0000003000087810 */ /* 0x000fe20007ffe0ff */
[----:B------:R-:W-:Y:S01]  /*21b0*/  BAR.SYNC.DEFER_BLOCKING 0x0 ;  /* 0x0000000000007b1d */ /* 0x000fe20000010000 */
[----:B------:R-:W-:Y:S02]  /*21c0*/  ISETP.GE.AND P1, PT, R21, R121, PT ;  /* 0x000000791500720c */ /* 0x000fe40003f26270 */
[----:B------:R-:W-:Y:S02]  /*21d0*/  FSEL R21, R14, -INF , !P2 ;  /* 0xff8000000e157808 */ /* 0x000fe40005000000 */
[----:B------:R-:W-:Y:S02]  /*21e0*/  FSEL R114, R64, -INF , !P0 ;  /* 0xff80000040727808 */ /* 0x000fe40004000000 */
[----:B------:R-:W-:-:S02]  /*21f0*/  FSEL R115, R66, -INF , !P3 ;  /* 0xff80000042737808 */ /* 0x000fc40005800000 */
[----:B------:R-:W-:Y:S02]  /*2200*/  FSEL R168, R65, -INF , !P4 ;  /* 0xff80000041a87808 */ /* 0x000fe40006000000 */
[-C--:B------:R-:W-:Y:S02]  /*2210*/  ISETP.GE.AND P6, PT, R17, R121.reuse, PT ;  /* 0x000000791100720c */ /* 0x080fe40003fc6270 */
[-C--:B------:R-:W-:Y:S02]  /*2220*/  ISETP.GE.AND P2, PT, R23, R124.reuse, PT ;  /* 0x0000007c1700720c */ /* 0x080fe40003f46270 */
[-C--:B------:R-:W-:Y:S02]  /*2230*/  ISETP.GE.AND P0, PT, R13, R121.reuse, PT ;  /* 0x000000790d00720c */ /* 0x080fe40003f06270 */
[C---:B------:R-:W-:Y:S02]  /*2240*/  ISETP.GE.AND P3, PT, R8.reuse, R124, PT ;  /* 0x0000007c0800720c */ /* 0x040fe40003f66270 */
[----:B------:R-:W-:-:S02]  /*2250*/  ISETP.GE.AND P4, PT, R8, R121, PT ;  /* 0x000000790800720c */ /* 0x000fc40003f86270 */
[----:B------:R-:W-:Y:S02]  /*2260*/  IADD3 R8, R0, 0x31, RZ ;  /* 0x0000003100087810 */ /* 0x000fe40007ffe0ff */
[----:B------:R-:W-:Y:S02]  /*2270*/  FSEL R157, R67, -INF , !P6 ;  /* 0xff800000439d7808 */ /* 0x000fe40007000000 */
[----:B------:R-:W-:Y:S02]  /*2280*/  FSEL R170, R80, -INF , !P2 ;  /* 0xff80000050aa7808 */ /* 0x000fe40005000000 */
[----:B------:R-:W-:Y:S02]  /*2290*/  FSEL R127, R83, -INF , !P0 ;  /* 0xff800000537f7808 */ /* 0x000fe40004000000 */
[C---:B------:R-:W-:Y:S02]  /*22a0*/  ISETP.GE.AND P6, PT, R8.reuse, R124, PT ;  /* 0x0000007c0800720c */ /* 0x040fe40003fc6270 */
[----:B------:R-:W-:-:S02]  /*22b0*/  ISETP.GE.AND P2, PT, R8, R121, PT ;  /* 0x000000790800720c */ /* 0x000fc40003f46270 */
[C---:B------:R-:W-:Y:S02]  /*22c0*/  ISETP.GE.AND P0, PT, R0.reuse, R124, PT ;  /* 0x0000007c0000720c */ /* 0x040fe40003f06270 */
[----:B------:R-:W-:Y:S02]  /*22d0*/  IADD3 R8, R0, 0x39, RZ ;  /* 0x0000003900087810 */ /* 0x000fe40007ffe0ff */
[----:B------:R-:W-:Y:S02]  /*22e0*/  FSEL R24, R24, -INF , !P0 ;  /* 0xff80000018187808 */ /* 0x000fe40004000000 */
[-C--:B------:R-:W-:Y:S02]  /*22f0*/  ISETP.GE.AND P0, PT, R8, R121.reuse, PT ;  /* 0x000000790800720c */ /* 0x080fe40003f06270 */
[----:B------:R-:W-:Y:S02]  /*2300*/  ISETP.GE.AND P5, PT, R23, R121, PT ;  /* 0x000000791700720c */ /* 0x000fe40003fa6270 */
[----:B------:R-:W-:-:S02]  /*2310*/  FSEL R105, R47, -INF , !P0 ;  /* 0xff8000002f697808 */ /* 0x000fc40004000000 */
[----:B------:R-:W-:Y:S02]  /*2320*/  ISETP.GE.AND P0, PT, R120, 0x2, PT ;  /* 0x000000027800780c */ /* 0x000fe40003f06270 */
[----:B------:R-:W-:Y:S02]  /*2330*/  FSEL R23, R15, -INF , !P1 ;  /* 0xff8000000f177808 */ /* 0x000fe40004800000 */
[----:B------:R-:W-:Y:S02]  /*2340*/  ISETP.GE.AND P1, PT, R13, R124, PT ;  /* 0x0000007c0d00720c */ /* 0x000fe40003f26270 */
[----:B------:R-:W-:Y:S02]  /*2350*/  IADD3 R9, R0, 0x38, RZ ;  /* 0x0000003800097810 */ /* 0x000fe40007ffe0ff */
[----:B------:R-:W-:Y:S02]  /*2360*/  FSEL R167, R82, -INF , !P5 ;  /* 0xff80000052a77808 */ /* 0x000fe40006800000 */
[----:B------:R-:W-:-:S02]  /*2370*/  FSEL R172, R81, -INF , !P1 ;  /* 0xff80000051ac7808 */ /* 0x000fc40004800000 */
[----:B------:R-:W-:Y:S02]  /*2380*/  FSEL R104, R48, -INF , !P3 ;  /* 0xff80000030687808 */ /* 0x000fe40005800000 */
[----:B------:R-:W-:Y:S02]  /*2390*/  FSEL R103, R50, -INF , !P4 ;  /* 0xff80000032677808 */ /* 0x000fe40006000000 */
[CC--:B------:R-:W-:Y:S02]  /*23a0*/  ISETP.GE.AND P5, PT, R9.reuse, R124.reuse, PT ;  /* 0x0000007c0900720c */ /* 0x0c0fe40003fa6270 */
[-C--:B------:R-:W-:Y:S02]  /*23b0*/  ISETP.GE.AND P1, PT, R9, R121.reuse, PT ;  /* 0x000000790900720c */ /* 0x080fe40003f26270 */
[----:B------:R-:W-:Y:S02]  /*23c0*/  ISETP.GE.AND P3, PT, R0, R121, PT ;  /* 0x000000790000720c */ /* 0x000fe40003f66270 */
        /* <DEDUP_REMOVED lines=8> */
[----:B------:R-:W-:Y:S02]  /*2450*/  IADD3 R9, R120, -0x2, RZ ;  /* 0xfffffffe78097810 */ /* 0x000fe40007ffe0ff */
[----:B------:R-:W-:-:S02]  /*2460*/  SHF.L.U64.HI R2, R7, 0x5, R2 ;  /* 0x0000000507027819 */ /* 0x000fc40000010202 */
[----:B------:R-:W-:Y:S01]  /*2470*/  SHF.R.S32.HI R0, RZ, 0x1f, R9 ;  /* 0x0000001fff007819 */ /* 0x000fe20000011409 */
[----:B------:R-:W-:Y:S02]  /*2480*/  IMAD R6, R6, R9, RZ ;  /* 0x0000000906067224 */ /* 0x000fe400078e02ff */
[----:B------:R-:W-:-:S04]  /*2490*/  IMAD.WIDE.U32 R8, R9, R85, R160 ;  /* 0x0000005509087225 */ /* 0x000fc800078e00a0 */
[----:B------:R-:W-:Y:S01]  /*24a0*/  IMAD R0, R0, R85, R6 ;  /* 0x0000005500007224 */ /* 0x000fe200078e0206 */
[----:B------:R-:W-:Y:S01]  /*24b0*/  LEA R10, P2, R8, c[0x0][0x168], 0x1 ;  /* 0x00005a00080a7a11 */ /* 0x000fe200078408ff */
[----:B------:R-:W-:Y:S02]  /*24c0*/  IMAD.SHL.U32 R6, R7, 0x20, RZ ;  /* 0x0000002007067824 */ /* 0x000fe400078e00ff */
[----:B------:R-:W-:-:S03]  /*24d0*/  IMAD.IADD R0, R9, 0x1, R0 ;  /* 0x0000000109007824 */ /* 0x000fc600078e0200 */
[----:B------:R-:W-:Y:S02]  /*24e0*/  IADD3 R14, P1, R6, R10, RZ ;  /* 0x0000000a060e7210 */ /* 0x000fe40007f3e0ff */
[----:B------:R-:W-:Y:S02]  /*24f0*/  LEA.HI.X R11, R8, c[0x0][0x16c], R0, 0x1, P2 ;  /* 0x00005b00080b7a11 */ /* 0x000fe400010f0c00 */
[----:B------:R-:W-:-:S03]  /*2500*/  IADD3 R8, P2, R14, R6, RZ ;  /* 0x000000060e087210 */ /* 0x000fc60007f5e0ff */
[----:B------:R-:W-:Y:S01]  /*2510*/  IMAD.X R15, R2, 0x1, R11, P1 ;  /* 0x00000001020f7824 */ /* 0x000fe200008e060b */
[----:B------:R-:W-:Y:S01]  /*2520*/  IADD3 R6, P1, R8, R6, RZ ;  /* 0x0000000608067210 */ /* 0x000fe20007f3e0ff */
        /* <DEDUP_REMOVED lines=14> */
.L_x_481:
        /* <DEDUP_REMOVED lines=25> */
[----:B------:R-:W-:-:S02]  /*27a0*/  SHF.L.U32 R140, R4, 0x1, RZ ;  /* 0x00000001048c7819 */ /* 0x000fc400000006ff */
[----:B------:R-:W-:Y:S02]  /*27b0*/  FMNMX.FTZ R7, R109, R0, !PT ;  /* 0x000000006d077209 */ /* 0x000fe40007810000 */
[----:B------:R-:W-:Y:S01]  /*27c0*/  LEA R138, R5, R140, 0x1 ;  /* 0x0000008c058a7211 */ /* 0x000fe200078e08ff */
[----:B------:R-:W-:Y:S01]  /*27d0*/  LDSM.16.MT88.4 R36, [R140+0x8000] ;  /* 0x008000008c24783b */ /* 0x000fe20000004200 */
[----:B------:R-:W-:Y:S02]  /*27e0*/  FMNMX.FTZ R0, R108, R7, !PT ;  /* 0x000000076c007209 */ /* 0x000fe40007810000 */
[----:B------:R-:W-:Y:S01]  /*27f0*/  FMNMX.FTZ R7, R107, R2, !PT ;  /* 0x000000026b077209 */ /* 0x000fe20007810000 */
[----:B------:R-:W-:Y:S01]  /*2800*/  LDSM.16.MT88.4 R44, [R138+0x8000] ;  /* 0x008000008a2c783b */ /* 0x000fe20000004200 */
[C---:B------:R-:W-:Y:S02]  /*2810*/  LEA R137, R3.reuse, R140, 0x1 ;  /* 0x0000008c03897211 */ /* 0x040fe400078e08ff */
[----:B------:R-:W-:Y:S01]  /*2820*/  FMNMX.FTZ R6, R106, R7, !PT ;  /* 0x000000076a067209 */ /* 0x000fe20007810000 */
[----:B------:R-:W1:Y:S01]  /*2830*/  SHFL.BFLY PT, R9, R0, 0x2, 0x1f ;  /* 0x0c401f0000097f89 */ /* 0x000e6200000e0000 */
[----:B------:R-:W-:-:S02]  /*2840*/  LEA R136, R3, R138, 0x1 ;  /* 0x0000008a03887211 */ /* 0x000fc400078e08ff */
[----:B------:R-:W-:Y:S01]  /*2850*/  FMNMX.FTZ R6, R105, R6, !PT ;  /* 0x0000000669067209 */ /* 0x000fe20007810000 */
[----:B------:R-:W-:Y:S04]  /*2860*/  LDSM.16.MT88.4 R68, [R140+0xa000] ;  /* 0x00a000008c44783b */ /* 0x000fe80000004200 */
[----:B------:R-:W2:Y:S04]  /*2870*/  SHFL.BFLY PT, R7, R6, 0x2, 0x1f ;  /* 0x0c401f0006077f89 */ /* 0x000ea800000e0000 */
[----:B------:R-:W-:Y:S04]  /*2880*/  LDSM.16.MT88.4 R52, [R137+0x8000] ;  /* 0x008000008934783b */ /* 0x000fe80000004200 */
[----:B------:R-:W-:Y:S04]  /*2890*/  LDSM.16.MT88.4 R60, [R136+0x8000] ;  /* 0x00800000883c783b */ /* 0x000fe80000004200 */
[----:B------:R-:W-:Y:S01]  /*28a0*/  LDSM.16.MT88.4 R76, [R138+0xa000] ;  /* 0x00a000008a4c783b */ /* 0x000fe20000004200 */
[----:B-1----:R-:W-:-:S03]  /*28b0*/  FMNMX.FTZ R9, R0, R9, !PT ;  /* 0x0000000900097209 */ /* 0x002fc60007810000 */
[----:B------:R-:W-:Y:S04]  /*28c0*/  LDSM.16.MT88.4 R80, [R137+0xa000] ;  /* 0x00a000008950783b */ /* 0x000fe80000004200 */
[----:B------:R-:W1:Y:S01]  /*28d0*/  SHFL.BFLY PT, R2, R9, 0x1, 0x1f ;  /* 0x0c201f0009027f89 */ /* 0x000e6200000e0000 */
[----:B--2---:R-:W-:-:S05]  /*28e0*/  FMNMX.FTZ R7, R6, R7, !PT ;  /* 0x0000000706077209 */ /* 0x004fca0007810000 */
[----:B------:R-:W2:Y:S01]  /*28f0*/  SHFL.BFLY PT, R0, R7, 0x1, 0x1f ;  /* 0x0c201f0007007f89 */ /* 0x000ea200000e0000 */
[----:B-1----:R-:W-:-:S03]  /*2900*/  FMNMX.FTZ R2, R9, R2, !PT ;  /* 0x0000000209027209 */ /* 0x002fc60007810000 */
[----:B------:R-:W1:Y:S01]  /*2910*/  LDSM.16.MT88.4 R8, [R138+0x8800] ;  /* 0x008800008a08783b */ /* 0x000e620000004200 */
[C---:B------:R-:W-:Y:S01]  /*2920*/  FSETP.NEU.FTZ.AND P1, PT, R2.reuse, -INF , PT ;  /* 0xff8000000200780b */ /* 0x040fe20003f3d000 */
[----:B------:R-:W-:Y:S01]  /*2930*/  FMUL.FTZ R111, R2, c[0x0][0x23c] ;  /* 0x00008f00026f7a20 */ /* 0x000fe20000410000 */
[----:B--2---:R-:W-:-:S04]  /*2940*/  FMNMX.FTZ R0, R7, R0, !PT ;  /* 0x0000000007007209 */ /* 0x004fc80007810000 */
[----:B------:R-:W-:Y:S02]  /*2950*/  FSEL R111, R111, RZ, P1 ;  /* 0x000000ff6f6f7208 */ /* 0x000fe40000800000 */
[C---:B------:R-:W-:Y:S01]  /*2960*/  FSETP.NEU.FTZ.AND P1, PT, R0.reuse, -INF , PT ;  /* 0xff8000000000780b */ /* 0x040fe20003f3d000 */
[----:B------:R-:W-:Y:S02]  /*2970*/  FMUL.FTZ R112, R0, c[0x0][0x23c] ;  /* 0x00008f0000707a20 */ /* 0x000fe40000410000 */
[--C-:B------:R-:W-:Y:S02]  /*2980*/  FFMA.FTZ R33, R34, c[0x0][0x23c], -R111.reuse ;  /* 0x00008f0022217a23 */ /* 0x100fe4000001086f */
[--C-:B------:R-:W-:Y:S01]  /*2990*/  FFMA.FTZ R100, R24, c[0x0][0x23c], -R111.reuse ;  /* 0x00008f0018647a23 */ /* 0x100fe2000001086f */
[----:B------:R-:W-:Y:S01]  /*29a0*/  FSEL R112, R112, RZ, P1 ;  /* 0x000000ff70707208 */ /* 0x000fe20000800000 */
[--C-:B------:R-:W-:Y:S02]  /*29b0*/  FFMA.FTZ R35, R32, c[0x0][0x23c], -R111.reuse ;  /* 0x00008f0020237a23 */ /* 0x100fe4000001086f */
[----:B------:R-:W-:Y:S01]  /*29c0*/  FFMA.FTZ R30, R20, c[0x0][0x23c], -R111 ;  /* 0x00008f00141e7a23 */ /* 0x000fe2000001086f */
[----:B------:R-:W-:Y:S01]  /*29d0*/  MUFU.EX2 R33, R33 ;  /* 0x0000002100217308 */ /* 0x000fe20000000800 */
[----:B------:R-:W-:-:S02]  /*29e0*/  FFMA.FTZ R102, R26, c[0x0][0x23c], -R112 ;  /* 0x00008f001a667a23 */ /* 0x000fc40000010870 */
[--C-:B------:R-:W-:Y:S02]  /*29f0*/  FFMA.FTZ R101, R27, c[0x0][0x23c], -R112.reuse ;  /* 0x00008f001b657a23 */ /* 0x100fe40000010870 */
[--C-:B------:R-:W-:Y:S02]  /*2a00*/  FFMA.FTZ R34, R41, c[0x0][0x23c], -R112.reuse ;  /* 0x00008f0029227a23 */ /* 0x100fe40000010870 */
[--C-:B------:R-:W-:Y:S01]  /*2a10*/  FFMA.FTZ R31, R43, c[0x0][0x23c], -R112.reuse ;  /* 0x00008f002b1f7a23 */ /* 0x100fe20000010870 */
[----:B------:R-:W-:Y:S01]  /*2a20*/  MUFU.EX2 R100, R100 ;  /* 0x0000006400647308 */ /* 0x000fe20000000800 */
[----:B------:R-:W-:Y:S02]  /*2a30*/  FFMA.FTZ R32, R25, c[0x0][0x23c], -R112 ;  /* 0x00008f0019207a23 */ /* 0x000fe40000010870 */
[--C-:B------:R-:W-:Y:S02]  /*2a40*/  FFMA.FTZ R29, R22, c[0x0][0x23c], -R111.reuse ;  /* 0x00008f00161d7a23 */ /* 0x100fe4000001086f */
[----:B------:R-:W-:-:S02]  /*2a50*/  FFMA.FTZ R28, R16, c[0x0][0x23c], -R111 ;  /* 0x00008f00101c7a23 */ /* 0x000fc4000001086f */
[--C-:B------:R-:W-:Y:S01]  /*2a60*/  FFMA.FTZ R27, R18, c[0x0][0x23c], -R111.reuse ;  /* 0x00008f00121b7a23 */ /* 0x100fe2000001086f */
[----:B------:R-:W2:Y:S01]  /*2a70*/  MUFU.EX2 R35, R35 ;  /* 0x0000002300237308 */ /* 0x000ea20000000800 */
[--C-:B------:R-:W-:Y:S02]  /*2a80*/  FFMA.FTZ R24, R12, c[0x0][0x23c], -R111.reuse ;  /* 0x00008f000c187a23 */ /* 0x100fe4000001086f */
[--C-:B------:R-:W-:Y:S01]  /*2a90*/  FFMA.FTZ R25, R19, c[0x0][0x23c], -R112.reuse ;  /* 0x00008f0013197a23 */ /* 0x100fe20000010870 */
[----:B------:R-:W3:Y:S01]  /*2aa0*/  LDSM.16.MT88.4 R12, [R140+0x8800] ;  /* 0x008800008c0c783b */ /* 0x000ee20000004200 */
[--C-:B------:R-:W-:Y:S02]  /*2ab0*/  FFMA.FTZ R26, R21, c[0x0][0x23c], -R112.reuse ;  /* 0x00008f00151a7a23 */ /* 0x100fe40000010870 */
[----:B------:R-:W-:Y:S01]  /*2ac0*/  FFMA.FTZ R23, R23, c[0x0][0x23c], -R112 ;  /* 0x00008f0017177a23 */ /* 0x000fe20000010870 */
[----:B------:R-:W4:Y:S01]  /*2ad0*/  MUFU.EX2 R30, R30 ;  /* 0x0000001e001e7308 */ /* 0x000f220000000800 */
[----:B------:R-:W-:Y:S01]  /*2ae0*/  LDSM.16.MT88.4 R16, [R137+0x8800] ;  /* 0x008800008910783b */ /* 0x000fe20000004200 */
[----:B------:R-:W-:-:S02]  /*2af0*/  FFMA.FTZ R166, R114, c[0x0][0x23c], -R111 ;  /* 0x00008f0072a67a23 */ /* 0x000fc4000001086f */
[--C-:B------:R-:W-:Y:S02]  /*2b00*/  FFMA.FTZ R113, R168, c[0x0][0x23c], -R111.reuse ;  /* 0x00008f00a8717a23 */ /* 0x100fe4000001086f */
[--C-:B------:R-:W-:Y:S02]  /*2b10*/  FFMA.FTZ R114, R170, c[0x0][0x23c], -R111.reuse ;  /* 0x00008f00aa727a23 */ /* 0x100fe4000001086f */
[----:B------:R-:W-:Y:S01]  /*2b20*/  MUFU.EX2 R102, R102 ;  /* 0x0000006600667308 */ /* 0x000fe20000000800 */
[----:B--2---:R-:W-:Y:S01]  /*2b30*/  F2FP.BF16.PACK_AB R88, R35, R100 ;  /* 0x000000642358723e */ /* 0x004fe200000010ff */
[----:B------:R-:W-:Y:S02]  /*2b40*/  FFMA.FTZ R115, R115, c[0x0][0x23c], -R112 ;  /* 0x00008f0073737a23 */ /* 0x000fe40000010870 */
[--C-:B------:R-:W-:Y:S02]  /*2b50*/  FFMA.FTZ R104, R104, c[0x0][0x23c], -R111.reuse ;  /* 0x00008f0068687a23 */ /* 0x100fe4000001086f */
[----:B------:R-:W-:-:S02]  /*2b60*/  FFMA.FTZ R109, R109, c[0x0][0x23c], -R111 ;  /* 0x00008f006d6d7a23 */ /* 0x000fc4000001086f */
[----:B------:R-:W2:Y:S01]  /*2b70*/  MUFU.EX2 R101, R101 ;  /* 0x0000006500657308 */ /* 0x000ea20000000800 */
[----:B----4-:R-:W-:Y:S01]  /*2b80*/  F2FP.BF16.PACK_AB R90, R30, R33 ;  /* 0x000000211e5a723e */ /* 0x010fe200000010ff */
[----:B------:R-:W-:Y:S02]  /*2b90*/  FFMA.FTZ R108, R108, c[0x0][0x23c], -R111 ;  /* 0x00008f006c6c7a23 */ /* 0x000fe4000001086f */
[--C-:B------:R-:W-:Y:S02]  /*2ba0*/  FFMA.FTZ R103, R103, c[0x0][0x23c], -R112.reuse ;  /* 0x00008f0067677a23 */ /* 0x100fe40000010870 */
[--C-:B------:R-:W-:Y:S02]  /*2bb0*/  FFMA.FTZ R170, R105, c[0x0][0x23c], -R112.reuse ;  /* 0x00008f0069aa7a23 */ /* 0x100fe40000010870 */
[----:B------:R-:W-:Y:S01]  /*2bc0*/  MUFU.EX2 R34, R34 ;  /* 0x0000002200227308 */ /* 0x000fe20000000800 */
[----:B------:R-:W-:Y:S02]  /*2bd0*/  FFMA.FTZ R106, R106, c[0x0][0x23c], -R112 ;  /* 0x00008f006a6a7a23 */ /* 0x000fe40000010870 */
[----:B------:R-:W-:-:S04]  /*2be0*/  FADD.FTZ R100, R100, R35 ;  /* 0x0000002364647221 */ /* 0x000fc80000010000 */
[----:B------:R-:W-:Y:S01]  /*2bf0*/  FADD.FTZ R33, R33, R100 ;  /* 0x0000006421217221 */ /* 0x000fe20000010000 */
[----:B------:R-:W4:Y:S01]  /*2c00*/  MUFU.EX2 R31, R31 ;  /* 0x0000001f001f7308 */ /* 0x000f220000000800 */
[----:B--2---:R-:W-:Y:S01]  /*2c10*/  F2FP.BF16.PACK_AB R89, R101, R102 ;  /* 0x000000666559723e */ /* 0x004fe200000010ff */
[----:B------:R-:W-:Y:S02]  /*2c20*/  FADD.FTZ R101, R102, R101 ;  /* 0x0000006566657221 */ /* 0x000fe40000010000 */
[----:B------:R-:W-:-:S04]  /*2c30*/  FADD.FTZ R30, R30, R33 ;  /* 0x000000211e1e7221 */ /* 0x000fc80000010000 */
[----:B------:R-:W-:Y:S01]  /*2c40*/  MUFU.EX2 R29, R29 ;  /* 0x0000001d001d7308 */ /* 0x000fe20000000800 */
[----:B----4-:R-:W-:-:S07]  /*2c50*/  F2FP.BF16.PACK_AB R91, R31, R34 ;  /* 0x000000221f5b723e */ /* 0x010fce00000010ff */
[----:B------:R-:W2:Y:S01]  /*2c60*/  MUFU.EX2 R28, R28 ;  /* 0x0000001c001c7308 */ /* 0x000ea20000000800 */
[----:B------:R-:W-:-:S04]  /*2c70*/  FADD.FTZ R34, R34, R101 ;  /* 0x0000006522227221 */ /* 0x000fc80000010000 */
[----:B------:R-:W-:Y:S01]  /*2c80*/  FADD.FTZ R31, R31, R34 ;  /* 0x000000221f1f7221 */ /* 0x000fe20000010000 */
[C---:B------:R-:W-:Y:S02]  /*2c90*/  HMMA.16816.F32.BF16 R40, R88.reuse, R44, RZ ;  /* 0x0000002c5828723c */ /* 0x040fe400000418ff */
[----:B------:R-:W-:Y:S06]  /*2ca0*/  MUFU.EX2 R27, R27 ;  /* 0x0000001b001b7308 */ /* 0x000fec0000000800 */
[----:B------:R-:W-:Y:S02]  /*2cb0*/  HMMA.16816.F32.BF16 R44, R88, R46, RZ ;  /* 0x0000002e582c723c */ /* 0x000fe400000418ff */
[----:B------:R-:W4:Y:S01]  /*2cc0*/  MUFU.EX2 R24, R24 ;  /* 0x0000001800187308 */ /* 0x000f220000000800 */
[----:B--2---:R-:W-:Y:S01]  /*2cd0*/  F2FP.BF16.PACK_AB R4, R28, R29 ;  /* 0x0000001d1c04723e */ /* 0x004fe200000010ff */
[----:B------:R-:W-:-:S04]  /*2ce0*/  FADD.FTZ R29, R29, R30 ;  /* 0x0000001e1d1d7221 */ /* 0x000fc80000010000 */
[C---:B------:R-:W-:Y:S01]  /*2cf0*/  HMMA.16816.F32.BF16 R96, R88.reuse, R36, RZ ;  /* 0x000000245860723c */ /* 0x040fe200000418ff */
[----:B------:R-:W-:Y:S01]  /*2d00*/  FADD.FTZ R28, R28, R29 ;  /* 0x0000001d1c1c7221 */ /* 0x000fe20000010000 */
[----:B------:R-:W-:Y:S06]  /*2d10*/  MUFU.EX2 R32, R32 ;  /* 0x0000002000207308 */ /* 0x000fec0000000800 */
[----:B------:R-:W-:Y:S02]  /*2d20*/  HMMA.16816.F32.BF16 R36, R88, R38, RZ ;  /* 0x000000265824723c */ /* 0x000fe400000418ff */
[----:B------:R-:W2:Y:S01]  /*2d30*/  MUFU.EX2 R25, R25 ;  /* 0x0000001900197308 */ /* 0x000ea20000000800 */
[----:B----4-:R-:W-:Y:S01]  /*2d40*/  F2FP.BF16.PACK_AB R6, R24, R27 ;  /* 0x0000001b1806723e */ /* 0x010fe200000010ff */
[----:B------:R-:W-:-:S04]  /*2d50*/  FADD.FTZ R27, R27, R28 ;  /* 0x0000001c1b1b7221 */ /* 0x000fc80000010000 */
[C---:B------:R-:W-:Y:S01]  /*2d60*/  HMMA.16816.F32.BF16 R64, R88.reuse, R68, RZ ;  /* 0x000000445840723c */ /* 0x040fe200000418ff */
[----:B------:R-:W-:Y:S01]  /*2d70*/  FADD.FTZ R27, R24, R27 ;  /* 0x0000001b181b7221 */ /* 0x000fe20000010000 */
        /* <DEDUP_REMOVED lines=8> */
[----:B------:R-:W-:Y:S01]  /*2e00*/  HMMA.16816.F32.BF16 R52, R88, R54, RZ ;  /* 0x000000365834723c */ /* 0x000fe200000418ff */
[----:B----4-:R-:W-:Y:S01]  /*2e10*/  F2FP.BF16.PACK_AB R7, R3, R26 ;  /* 0x0000001a0307723e */ /* 0x010fe200000010ff */
[----:B------:R-:W-:Y:S01]  /*2e20*/  LDSM.16.MT88.4 R20, [R136+0x8800] ;  /* 0x008800008814783b */ /* 0x000fe20000004200 */
[----:B------:R-:W2:Y:S01]  /*2e30*/  MUFU.EX2 R113, R113 ;  /* 0x0000007100717308 */ /* 0x000ea20000000800 */
[----:B------:R-:W-:-:S04]  /*2e40*/  FADD.FTZ R26, R26, R25 ;  /* 0x000000191a1a7221 */ /* 0x000fc80000010000 */
[----:B------:R-:W-:Y:S01]  /*2e50*/  HMMA.16816.F32.BF16 R56, R88, R60, RZ ;  /* 0x0000003c5838723c */ /* 0x000fe200000418ff */
[----:B------:R-:W-:Y:S02]  /*2e60*/  FADD.FTZ R26, R3, R26 ;  /* 0x0000001a031a7221 */ /* 0x000fe40000010000 */
[----:B------:R-:W-:Y:S05]  /*2e70*/  MUFU.EX2 R114, R114 ;  /* 0x0000007200727308 */ /* 0x000fea0000000800 */
[C---:B-1----:R-:W-:Y:S03]  /*2e80*/  HMMA.16816.F32.BF16 R40, R4.reuse, R8, R40 ;  /* 0x000000080428723c */ /* 0x042fe60000041828 */
[----:B------:R-:W-:Y:S05]  /*2e90*/  MUFU.EX2 R115, R115 ;  /* 0x0000007300737308 */ /* 0x000fea0000000800 */
[C---:B------:R-:W-:Y:S01]  /*2ea0*/  HMMA.16816.F32.BF16 R44, R4.reuse, R10, R44 ;  /* 0x0000000a042c723c */ /* 0x040fe2000004182c */
[----:B------:R-:W1:Y:S02]  /*2eb0*/  LDSM.16.MT88.4 R8, [R140+0xa800] ;  /* 0x00a800008c08783b */ /* 0x000e640000004200 */
[----:B------:R-:W-:Y:S05]  /*2ec0*/  MUFU.EX2 R104, R104 ;  /* 0x0000006800687308 */ /* 0x000fea0000000800 */
[C---:B---3--:R-:W-:Y:S03]  /*2ed0*/  HMMA.16816.F32.BF16 R96, R4.reuse, R12, R96 ;  /* 0x0000000c0460723c */ /* 0x048fe60000041860 */
[----:B------:R-:W-:Y:S05]  /*2ee0*/  MUFU.EX2 R109, R109 ;  /* 0x0000006d006d7308 */ /* 0x000fea0000000800 */
[----:B------:R-:W-:Y:S01]  /*2ef0*/  HMMA.16816.F32.BF16 R36, R4, R14, R36 ;  /* 0x0000000e0424723c */ /* 0x000fe20000041824 */
[----:B------:R-:W3:Y:S02]  /*2f00*/  LDSM.16.MT88.4 R12, [R136+0xa000] ;  /* 0x00a00000880c783b */ /* 0x000ee40000004200 */
[----:B------:R-:W-:Y:S05]  /*2f10*/  MUFU.EX2 R108, R108 ;  /* 0x0000006c006c7308 */ /* 0x000fea0000000800 */
[C---:B------:R-:W-:Y:S03]  /*2f20*/  HMMA.16816.F32.BF16 R72, R88.reuse, R76, RZ ;  /* 0x0000004c5848723c */ /* 0x040fe600000418ff */
[----:B------:R-:W-:Y:S05]  /*2f30*/  MUFU.EX2 R103, R103 ;  /* 0x0000006700677308 */ /* 0x000fea0000000800 */
[C---:B------:R-:W-:Y:S03]  /*2f40*/  HMMA.16816.F32.BF16 R92, R88.reuse, R80, RZ ;  /* 0x00000050585c723c */ /* 0x040fe600000418ff */
[----:B------:R-:W-:Y:S05]  /*2f50*/  MUFU.EX2 R105, R106 ;  /* 0x0000006a00697308 */ /* 0x000fea0000000800 */
[----:B------:R-:W-:Y:S03]  /*2f60*/  HMMA.16816.F32.BF16 R60, R88, R62, RZ ;  /* 0x0000003e583c723c */ /* 0x000fe600000418ff */
[----:B------:R-:W-:Y:S05]  /*2f70*/  MUFU.EX2 R170, R170 ;  /* 0x000000aa00aa7308 */ /* 0x000fea0000000800 */
[C---:B-1----:R-:W-:Y:S08]  /*2f80*/  HMMA.16816.F32.BF16 R64, R4.reuse, R8, R64 ;  /* 0x000000080440723c */ /* 0x042ff00000041840 */
[----:B------:R-:W-:Y:S01]  /*2f90*/  HMMA.16816.F32.BF16 R68, R4, R10, R68 ;  /* 0x0000000a0444723c */ /* 0x000fe20000041844 */
[----:B------:R-:W1:Y:S07]  /*2fa0*/  LDSM.16.MT88.4 R8, [R136+0xa800] ;  /* 0x00a800008808783b */ /* 0x000e6e0000004200 */
[C---:B------:R-:W-:Y:S08]  /*2fb0*/  HMMA.16816.F32.BF16 R76, R88.reuse, R78, RZ ;  /* 0x0000004e584c723c */ /* 0x040ff000000418ff */
[C---:B------:R-:W-:Y:S08]  /*2fc0*/  HMMA.16816.F32.BF16 R80, R88.reuse, R82, RZ ;  /* 0x000000525850723c */ /* 0x040ff000000418ff */
[C---:B---3--:R-:W-:Y:S08]  /*2fd0*/  HMMA.16816.F32.BF16 R84, R88.reuse, R12, RZ ;  /* 0x0000000c5854723c */ /* 0x048ff000000418ff */
[----:B------:R-:W-:Y:S01]  /*2fe0*/  HMMA.16816.F32.BF16 R88, R88, R14, RZ ;  /* 0x0000000e5858723c */ /* 0x000fe200000418ff */
[----:B------:R-:W-:Y:S07]  /*2ff0*/  LDSM.16.MT88.4 R12, [R137+0xa800] ;  /* 0x00a80000890c783b */ /* 0x000fee0000004200 */
[C---:B------:R-:W-:Y:S08]  /*3000*/  HMMA.16816.F32.BF16 R48, R4.reuse, R16, R48 ;  /* 0x000000100430723c */ /* 0x040ff00000041830 */
[C---:B------:R-:W-:Y:S01]  /*3010*/  HMMA.16816.F32.BF16 R52, R4.reuse, R18, R52 ;  /* 0x000000120434723c */ /* 0x040fe20000041834 */
[----:B------:R-:W3:Y:S07]  /*3020*/  LDSM.16.MT88.4 R16, [R138+0xa800] ;  /* 0x00a800008a10783b */ /* 0x000eee0000004200 */
[C---:B-1----:R-:W-:Y:S08]  /*3030*/  HMMA.16816.F32.BF16 R84, R4.reuse, R8, R84 ;  /* 0x000000080454723c */ /* 0x042ff00000041854 */
[C---:B------:R-:W-:Y:S01]  /*3040*/  HMMA.16816.F32.BF16 R88, R4.reuse, R10, R88 ;  /* 0x0000000a0458723c */ /* 0x040fe20000041858 */
[----:B------:R-:W1:Y:S07]  /*3050*/  LDSM.16.MT88.4 R8, [R140+0x9000] ;  /* 0x009000008c08783b */ /* 0x000e6e0000004200 */
[C---:B------:R-:W-:Y:S07]  /*3060*/  HMMA.16816.F32.BF16 R56, R4.reuse, R20, R56 ;  /* 0x000000140438723c */ /* 0x040fee0000041838 */
[----:B------:R-:W-:Y:S01]  /*3070*/  FFMA.FTZ R21, R172, c[0x0][0x23c], -R111 ;  /* 0x00008f00ac157a23 */ /* 0x000fe2000001086f */
[----:B------:R-:W-:Y:S01]  /*3080*/  HMMA.16816.F32.BF16 R60, R4, R22, R60 ;  /* 0x00000016043c723c */ /* 0x000fe2000004183c */
[----:B------:R-:W-:-:S02]  /*3090*/  FFMA.FTZ R20, R127, c[0x0][0x23c], -R112 ;  /* 0x00008f007f147a23 */ /* 0x000fc40000010870 */
[----:B------:R-:W-:Y:S02]  /*30a0*/  FFMA.FTZ R127, R110, c[0x0][0x23c], -R111 ;  /* 0x00008f006e7f7a23 */ /* 0x000fe4000001086f */
[----:B------:R-:W-:Y:S01]  /*30b0*/  MUFU.EX2 R21, R21 ;  /* 0x0000001500157308 */ /* 0x000fe20000000800 */
[--C-:B------:R-:W-:Y:S02]  /*30c0*/  FFMA.FTZ R110, R107, c[0x0][0x23c], -R112.reuse ;  /* 0x00008f006b6e7a23 */ /* 0x100fe40000010870 */
[--C-:B------:R-:W-:Y:S01]  /*30d0*/  FFMA.FTZ R22, R157, c[0x0][0x23c], -R112.reuse ;  /* 0x00008f009d167a23 */ /* 0x100fe20000010870 */
[----:B---3--:R-:W-:Y:S01]  /*30e0*/  HMMA.16816.F32.BF16 R72, R4, R16, R72 ;  /* 0x000000100448723c */ /* 0x008fe20000041848 */
[----:B------:R-:W-:-:S03]  /*30f0*/  FFMA.FTZ R23, R167, c[0x0][0x23c], -R112 ;  /* 0x00008f00a7177a23 */ /* 0x000fc60000010870 */
[----:B------:R-:W-:Y:S04]  /*3100*/  MUFU.EX2 R20, R20 ;  /* 0x0000001400147308 */ /* 0x000fe80000000800 */
[C---:B------:R-:W-:Y:S01]  /*3110*/  HMMA.16816.F32.BF16 R76, R4.reuse, R18, R76 ;  /* 0x00000012044c723c */ /* 0x040fe2000004184c */
[----:B------:R-:W3:Y:S03]  /*3120*/  LDSM.16.MT88.4 R16, [R138+0x9000] ;  /* 0x009000008a10783b */ /* 0x000ee60000004200 */
[----:B------:R-:W4:Y:S04]  /*3130*/  MUFU.EX2 R22, R22 ;  /* 0x0000001600167308 */ /* 0x000f280000000800 */
[C---:B------:R-:W-:Y:S04]  /*3140*/  HMMA.16816.F32.BF16 R92, R4.reuse, R12, R92 ;  /* 0x0000000c045c723c */ /* 0x040fe8000004185c */
[----:B------:R-:W5:Y:S04]  /*3150*/  MUFU.EX2 R23, R23 ;  /* 0x0000001700177308 */ /* 0x000f680000000800 */
[----:B------:R-:W-:Y:S01]  /*3160*/  HMMA.16816.F32.BF16 R80, R4, R14, R80 ;  /* 0x0000000e0450723c */ /* 0x000fe20000041850 */
[----:B------:R-:W3:Y:S03]  /*3170*/  LDSM.16.MT88.4 R12, [R136+0x9000] ;  /* 0x00900000880c783b */ /* 0x000ee60000004200 */
[----:B------:R-:W1:Y:S03]  /*3180*/  MUFU.EX2 R127, R127 ;  /* 0x0000007f007f7308 */ /* 0x000e660000000800 */
[----:B--2---:R-:W-:Y:S01]  /*3190*/  F2FP.BF16.PACK_AB R4, R113, R166 ;  /* 0x000000a67104723e */ /* 0x004fe200000010ff */
[----:B------:R-:W-:Y:S01]  /*31a0*/  FADD.FTZ R166, R166, R27 ;  /* 0x0000001ba6a67221 */ /* 0x000fe20000010000 */
[----:B----4-:R-:W-:Y:S01]  /*31b0*/  F2FP.BF16.PACK_AB R5, R22, R115 ;  /* 0x000000731605723e */ /* 0x010fe200000010ff */
[----:B------:R-:W-:Y:S01]  /*31c0*/  FADD.FTZ R115, R115, R26 ;  /* 0x0000001a73737221 */ /* 0x000fe20000010000 */
[----:B------:R-:W-:Y:S01]  /*31d0*/  F2FP.BF16.PACK_AB R6, R21, R114 ;  /* 0x000000721506723e */ /* 0x000fe200000010ff */
[----:B------:R-:W2:Y:S01]  /*31e0*/  MUFU.EX2 R110, R110 ;  /* 0x0000006e006e7308 */ /* 0x000ea20000000800 */
[----:B-----5:R-:W-:Y:S01]  /*31f0*/  F2FP.BF16.PACK_AB R7, R20, R23 ;  /* 0x000000171407723e */ /* 0x020fe200000010ff */
[----:B------:R-:W-:-:S02]  /*3200*/  FADD.FTZ R113, R113, R166 ;  /* 0x000000a671717221 */ /* 0x000fc40000010000 */
[----:B------:R-:W-:Y:S02]  /*3210*/  FADD.FTZ R22, R22, R115 ;  /* 0x0000007316167221 */ /* 0x000fe40000010000 */
[----:B------:R-:W-:Y:S02]  /*3220*/  FADD.FTZ R114, R114, R113 ;  /* 0x0000007172727221 */ /* 0x000fe40000010000 */
[----:B-1----:R-:W-:Y:S01]  /*3230*/  HMMA.16816.F32.BF16 R96, R4, R8, R96 ;  /* 0x000000080460723c */ /* 0x002fe20000041860 */
[----:B------:R-:W-:Y:S02]  /*3240*/  FADD.FTZ R23, R23, R22 ;  /* 0x0000001617177221 */ /* 0x000fe40000010000 */
[----:B------:R-:W-:Y:S02]  /*3250*/  FADD.FTZ R21, R21, R114 ;  /* 0x0000007215157221 */ /* 0x000fe40000010000 */
[----:B------:R-:W-:-:S03]  /*3260*/  FADD.FTZ R20, R20, R23 ;  /* 0x0000001714147221 */ /* 0x000fc60000010000 */
[C---:B------:R-:W-:Y:S01]  /*3270*/  HMMA.16816.F32.BF16 R36, R4.reuse, R10, R36 ;  /* 0x0000000a0424723c */ /* 0x040fe20000041824 */
[----:B------:R-:W1:Y:S07]  /*3280*/  LDSM.16.MT88.4 R8, [R137+0x9000] ;  /* 0x009000008908783b */ /* 0x000e6e0000004200 */
[C---:B---3--:R-:W-:Y:S08]  /*3290*/  HMMA.16816.F32.BF16 R40, R4.reuse, R16, R40 ;  /* 0x000000100428723c */ /* 0x048ff00000041828 */
[C---:B------:R-:W-:Y:S08]  /*32a0*/  HMMA.16816.F32.BF16 R56, R4.reuse, R12, R56 ;  /* 0x0000000c0438723c */ /* 0x040ff00000041838 */
[C---:B------:R-:W-:Y:S01]  /*32b0*/  HMMA.16816.F32.BF16 R60, R4.reuse, R14, R60 ;  /* 0x0000000e043c723c */ /* 0x040fe2000004183c */
[----:B------:R-:W3:Y:S07]  /*32c0*/  LDSM.16.MT88.4 R12, [R137+0xb000] ;  /* 0x00b00000890c783b */ /* 0x000eee0000004200 */
[C---:B------:R-:W-:Y:S01]  /*32d0*/  HMMA.16816.F32.BF16 R44, R4.reuse, R18, R44 ;  /* 0x00000012042c723c */ /* 0x040fe2000004182c */
[----:B------:R-:W4:Y:S07]  /*32e0*/  LDSM.16.MT88.4 R16, [R138+0xb000] ;  /* 0x00b000008a10783b */ /* 0x000f2e0000004200 */
[C---:B-1----:R-:W-:Y:S08]  /*32f0*/  HMMA.16816.F32.BF16 R48, R4.reuse, R8, R48 ;  /* 0x000000080430723c */ /* 0x042ff00000041830 */
[C---:B------:R-:W-:Y:S01]  /*3300*/  HMMA.16816.F32.BF16 R52, R4.reuse, R10, R52 ;  /* 0x0000000a0434723c */ /* 0x040fe20000041834 */
[----:B------:R-:W1:Y:S07]  /*3310*/  LDSM.16.MT88.4 R8, [R140+0xb000] ;  /* 0x00b000008c08783b */ /* 0x000e6e0000004200 */
[C---:B---3--:R-:W-:Y:S08]  /*3320*/  HMMA.16816.F32.BF16 R92, R4.reuse, R12, R92 ;  /* 0x0000000c045c723c */ /* 0x048ff0000004185c */
[C---:B------:R-:W-:Y:S01]  /*3330*/  HMMA.16816.F32.BF16 R80, R4.reuse, R14, R80 ;  /* 0x0000000e0450723c */ /* 0x040fe20000041850 */
[----:B------:R-:W-:Y:S07]  /*3340*/  LDSM.16.MT88.4 R12, [R140+0x9800] ;  /* 0x009800008c0c783b */ /* 0x000fee0000004200 */
[C---:B----4-:R-:W-:Y:S08]  /*3350*/  HMMA.16816.F32.BF16 R72, R4.reuse, R16, R72 ;  /* 0x000000100448723c */ /* 0x050ff00000041848 */
[C---:B------:R-:W-:Y:S01]  /*3360*/  HMMA.16816.F32.BF16 R76, R4.reuse, R18, R76 ;  /* 0x00000012044c723c */ /* 0x040fe2000004184c */
[----:B------:R-:W-:Y:S07]  /*3370*/  LDSM.16.MT88.4 R16, [R137+0x9800] ;  /* 0x009800008910783b */ /* 0x000fee0000004200 */
[C---:B-1----:R-:W-:Y:S08]  /*3380*/  HMMA.16816.F32.BF16 R64, R4.reuse, R8, R64 ;  /* 0x000000080440723c */ /* 0x042ff00000041840 */
[C---:B------:R-:W-:Y:S01]  /*3390*/  HMMA.16816.F32.BF16 R68, R4.reuse, R10, R68 ;  /* 0x0000000a0444723c */ /* 0x040fe20000041844 */
[----:B------:R-:W1:Y:S07]  /*33a0*/  LDSM.16.MT88.4 R8, [R136+0xb000] ;  /* 0x00b000008808783b */ /* 0x000e6e0000004200 */
[C---:B-1----:R-:W-:Y:S08]  /*33b0*/  HMMA.16816.F32.BF16 R84, R4.reuse, R8, R84 ;  /* 0x000000080454723c */ /* 0x042ff00000041854 */
[----:B------:R-:W-:Y:S01]  /*33c0*/  HMMA.16816.F32.BF16 R88, R4, R10, R88 ;  /* 0x0000000a0458723c */ /* 0x000fe20000041858 */
[----:B------:R-:W1:Y:S06]  /*33d0*/  LDSM.16.MT88.4 R8, [R138+0x9800] ;  /* 0x009800008a08783b */ /* 0x000e6c0000004200 */
[----:B------:R-:W-:Y:S01]  /*33e0*/  F2FP.BF16.PACK_AB R4, R127, R104 ;  /* 0x000000687f04723e */ /* 0x000fe200000010ff */
[----:B------:R-:W-:Y:S01]  /*33f0*/  FADD.FTZ R104, R104, R21 ;  /* 0x0000001568687221 */ /* 0x000fe20000010000 */
[----:B--2---:R-:W-:Y:S01]  /*3400*/  F2FP.BF16.PACK_AB R5, R110, R103 ;  /* 0x000000676e05723e */ /* 0x004fe200000010ff */
[----:B------:R-:W-:Y:S01]  /*3410*/  FADD.FTZ R103, R103, R20 ;  /* 0x0000001467677221 */ /* 0x000fe20000010000 */
[----:B------:R-:W-:Y:S01]  /*3420*/  F2FP.BF16.PACK_AB R6, R108, R109 ;  /* 0x0000006d6c06723e */ /* 0x000fe200000010ff */
[----:B------:R-:W-:Y:S01]  /*3430*/  FADD.FTZ R104, R127, R104 ;  /* 0x000000687f687221 */ /* 0x000fe20000010000 */
[----:B------:R-:W-:Y:S01]  /*3440*/  F2FP.BF16.PACK_AB R7, R170, R105 ;  /* 0x00000069aa07723e */ /* 0x000fe200000010ff */
[----:B------:R-:W-:-:S02]  /*3450*/  FADD.FTZ R110, R110, R103 ;  /* 0x000000676e6e7221 */ /* 0x000fc40000010000 */
[----:B------:R-:W-:Y:S02]  /*3460*/  FADD.FTZ R109, R109, R104 ;  /* 0x000000686d6d7221 */ /* 0x000fe40000010000 */
[----:B------:R-:W-:Y:S02]  /*3470*/  FADD.FTZ R105, R105, R110 ;  /* 0x0000006e69697221 */ /* 0x000fe40000010000 */
[----:B------:R-:W-:Y:S01]  /*3480*/  HMMA.16816.F32.BF16 R96, R4, R12, R96 ;  /* 0x0000000c0460723c */ /* 0x000fe20000041860 */
[----:B------:R-:W-:Y:S02]  /*3490*/  FADD.FTZ R171, R108, R109 ;  /* 0x0000006d6cab7221 */ /* 0x000fe40000010000 */
[----:B------:R-:W-:-:S05]  /*34a0*/  FADD.FTZ R170, R170, R105 ;  /* 0x00000069aaaa7221 */ /* 0x000fca0000010000 */
[C---:B------:R-:W-:Y:S01]  /*34b0*/  HMMA.16816.F32.BF16 R36, R4.reuse, R14, R36 ;  /* 0x0000000e0424723c */ /* 0x040fe20000041824 */
[----:B------:R-:W2:Y:S07]  /*34c0*/  LDSM.16.MT88.4 R12, [R136+0x9800] ;  /* 0x00980000880c783b */ /* 0x000eae0000004200 */
[C---:B------:R-:W-:Y:S08]  /*34d0*/  HMMA.16816.F32.BF16 R48, R4.reuse, R16, R48 ;  /* 0x000000100430723c */ /* 0x040ff00000041830 */
[C---:B-1----:R-:W-:Y:S08]  /*34e0*/  HMMA.16816.F32.BF16 R40, R4.reuse, R8, R40 ;  /* 0x000000080428723c */ /* 0x042ff00000041828 */
[C---:B------:R-:W-:Y:S01]  /*34f0*/  HMMA.16816.F32.BF16 R44, R4.reuse, R10, R44 ;  /* 0x0000000a042c723c */ /* 0x040fe2000004182c */
[----:B------:R-:W1:Y:S07]  /*3500*/  LDSM.16.MT88.4 R8, [R140+0xb800] ;  /* 0x00b800008c08783b */ /* 0x000e6e0000004200 */
[C---:B------:R-:W-:Y:S01]  /*3510*/  HMMA.16816.F32.BF16 R52, R4.reuse, R18, R52 ;  /* 0x000000120434723c */ /* 0x040fe20000041834 */
[----:B------:R-:W3:Y:S07]  /*3520*/  LDSM.16.MT88.4 R16, [R138+0xb800] ;  /* 0x00b800008a10783b */ /* 0x000eee0000004200 */
[C---:B--2---:R-:W-:Y:S08]  /*3530*/  HMMA.16816.F32.BF16 R56, R4.reuse, R12, R56 ;  /* 0x0000000c0438723c */ /* 0x044ff00000041838 */
[C---:B------:R-:W-:Y:S01]  /*3540*/  HMMA.16816.F32.BF16 R60, R4.reuse, R14, R60 ;  /* 0x0000000e043c723c */ /* 0x040fe2000004183c */
[----:B------:R-:W2:Y:S07]  /*3550*/  LDSM.16.MT88.4 R12, [R137+0xb800] ;  /* 0x00b80000890c783b */ /* 0x000eae0000004200 */
[C---:B-1----:R-:W-:Y:S08]  /*3560*/  HMMA.16816.F32.BF16 R64, R4.reuse, R8, R64 ;  /* 0x000000080440723c */ /* 0x042ff00000041840 */
[C---:B------:R-:W-:Y:S01]  /*3570*/  HMMA.16816.F32.BF16 R68, R4.reuse, R10, R68 ;  /* 0x0000000a0444723c */ /* 0x040fe20000041844 */
[----:B------:R-:W1:Y:S07]  /*3580*/  LDSM.16.MT88.4 R8, [R136+0xb800] ;  /* 0x00b800008808783b */ /* 0x000e6e0000004200 */
[C---:B---3--:R-:W-:Y:S08]  /*3590*/  HMMA.16816.F32.BF16 R72, R4.reuse, R16, R72 ;  /* 0x000000100448723c */ /* 0x048ff00000041848 */
[C---:B------:R-:W-:Y:S08]  /*35a0*/  HMMA.16816.F32.BF16 R76, R4.reuse, R18, R76 ;  /* 0x00000012044c723c */ /* 0x040ff0000004184c */
[C---:B--2---:R-:W-:Y:S08]  /*35b0*/  HMMA.16816.F32.BF16 R92, R4.reuse, R12, R92 ;  /* 0x0000000c045c723c */ /* 0x044ff0000004185c */
[C---:B------:R-:W-:Y:S08]  /*35c0*/  HMMA.16816.F32.BF16 R80, R4.reuse, R14, R80 ;  /* 0x0000000e0450723c */ /* 0x040ff00000041850 */
[C---:B-1----:R-:W-:Y:S08]  /*35d0*/  HMMA.16816.F32.BF16 R84, R4.reuse, R8, R84 ;  /* 0x000000080454723c */ /* 0x042ff00000041854 */
[----:B------:R-:W-:Y:S01]  /*35e0*/  HMMA.16816.F32.BF16 R88, R4, R10, R88 ;  /* 0x0000000a0458723c */ /* 0x000fe20000041858 */
[----:B------:R-:W-:Y:S05]  /*35f0*/  @!UPT UIADD3 URZ, URZ, URZ, URZ ;  /* 0x0000003f3f3ff290 */ /* 0x000fea000fffe03f */
[----:B------:R-:W-:Y:S11]  /*3600*/  @!P0 BRA `(.L_x_482) ;  /* 0x000024a000008947 */ /* 0x000ff60003800000 */
[----:B------:R-:W-:Y:S01]  /*3610*/  IADD3 R126, R120, -0x2, RZ ;  /* 0xfffffffe787e7810 */ /* 0x000fe20007ffe0ff */
[----:B------:R-:W-:Y:S01]  /*3620*/  IMAD.MOV.U32 R6, RZ, RZ, R118 ;  /* 0x000000ffff067224 */ /* 0x000fe200078e0076 */
[----:B------:R-:W-:-:S04]  /*3630*/  DEPBAR.LE SB0, 0x0 ;  /* 0x000080000000791a */ /* 0x000fc80000000000 */
[----:B------:R-:W-:Y:S01]  /*3640*/  SHF.R.S32.HI R4, RZ, 0x1f, R126 ;  /* 0x0000001fff047819 */ /* 0x000fe2000001147e */
[----:B------:R-:W-:Y:S02]  /*3650*/  IMAD R3, R148, R126, RZ ;  /* 0x0000007e94037224 */ /* 0x000fe400078e02ff */
[----:B------:R-:W-:Y:S02]  /*3660*/  IMAD.MOV.U32 R7, RZ, RZ, R123 ;  /* 0x000000ffff077224 */ /* 0x000fe400078e007b */
[-C--:B------:R-:W-:Y:S01]  /*3670*/  IMAD R3, R4, R149.reuse, R3 ;  /* 0x0000009504037224 */ /* 0x080fe200078e0203 */
[----:B------:R-:W-:Y:S01]  /*3680*/  SHF.L.U64.HI R4, R116, 0x5, R117 ;  /* 0x0000000574047819 */ /* 0x000fe20000010275 */
[----:B------:R-:W-:-:S04]  /*3690*/  IMAD.WIDE.U32 R6, R126, R149, R6 ;  /* 0x000000957e067225 */ /* 0x000fc800078e0006 */
[----:B------:R-:W-:Y:S01]  /*36a0*/  IMAD.SHL.U32 R5, R116, 0x20, RZ ;  /* 0x0000002074057824 */ /* 0x000fe200078e00ff */
[----:B------:R-:W-:Y:S01]  /*36b0*/  BAR.SYNC.DEFER_BLOCKING 0x0 ;  /* 0x0000000000007b1d */ /* 0x000fe20000010000 */
[----:B------:R-:W-:Y:S01]  /*36c0*/  IMAD.IADD R3, R7, 0x1, R3 ;  /* 0x0000000107037824 */ /* 0x000fe200078e0203 */
[----:B------:R-:W-:Y:S01]  /*36d0*/  LEA R12, P1, R6, c[0x0][0x170], 0x1 ;  /* 0x00005c00060c7a11 */ /* 0x000fe200078208ff */
[----:B------:R-:W-:-:S03]  /*36e0*/  IMAD R125, R126, 0x40, R125 ;  /* 0x000000407e7d7824 */ /* 0x000fc600078e027d */
[----:B------:R-:W-:Y:S02]  /*36f0*/  IADD3 R14, P0, R5, R12, RZ ;  /* 0x0000000c050e7210 */ /* 0x000fe40007f1e0ff */
[----:B------:R-:W-:Y:S02]  /*3700*/  LEA.HI.X R13, R6, c[0x0][0x174], R3, 0x1, P1 ;  /* 0x00005d00060d7a11 */ /* 0x000fe400008f0c03 */
[-C--:B------:R-:W-:Y:S02]  /*3710*/  IADD3 R6, P1, R14, R5.reuse, RZ ;  /* 0x000000050e067210 */ /* 0x080fe40007f3e0ff */
[----:B------:R-:W-:Y:S01]  /*3720*/  IADD3 R3, R125, 0x8, RZ ;  /* 0x000000087d037810 */ /* 0x000fe20007ffe0ff */
[----:B------:R-:W-:Y:S01]  /*3730*/  IMAD.X R15, R4, 0x1, R13, P0 ;  /* 0x00000001040f7824 */ /* 0x000fe200000e060d */
[----:B------:R-:W-:Y:S02]  /*3740*/  IADD3 R20, P0, R6, R5, RZ ;  /* 0x0000000506147210 */ /* 0x000fe40007f1e0ff */
[----:B------:R-:W-:Y:S01]  /*3750*/  ISETP.GE.AND P4, PT, R3, R121, PT ;  /* 0x000000790300720c */ /* 0x000fe20003f86270 */
[----:B------:R-:W-:Y:S01]  /*3760*/  IMAD.X R7, R15, 0x1, R4, P1 ;  /* 0x000000010f077824 */ /* 0x000fe200008e0604 */
[----:B------:R-:W-:-:S02]  /*3770*/  ISETP.GE.AND P1, PT, R3, R124, PT ;  /* 0x0000007c0300720c */ /* 0x000fc40003f26270 */
[----:B------:R-:W-:Y:S01]  /*3780*/  IADD3 R3, R125, 0x10, RZ ;  /* 0x000000107d037810 */ /* 0x000fe20007ffe0ff */
[----:B------:R-:W-:Y:S01]  /*3790*/  IMAD.X R21, R7, 0x1, R4, P0 ;  /* 0x0000000107157824 */ /* 0x000fe200000e0604 */
[----:B------:R-:W-:Y:S01]  /*37a0*/  @!PT LDS RZ, [RZ] ;  /* 0x00000000fffff984 */ /* 0x000fe20000000800 */
[----:B------:R-:W-:Y:S01]  /*37b0*/  @!PT LDS RZ, [RZ] ;  /* 0x00000000fffff984 */ /* 0x000fe20000000800 */
[----:B------:R-:W-:Y:S01]  /*37c0*/  @!PT LDS RZ, [RZ] ;  /* 0x00000000fffff984 */ /* 0x000fe20000000800 */
[----:B------:R1:W-:Y:S02]  /*37d0*/  LDGSTS.E.BYPASS.LTC128B.128 [R151+0x8000], [R12.64] ;  /* 0x080000000c977fae */ /* 0x0003e4000b901d46 */
[----:B------:R-:W-:Y:S02]  /*37e0*/  ISETP.GE.AND P0, PT, R3, R124, PT ;  /* 0x0000007c0300720c */ /* 0x000fe40003f06270 */
        /* <DEDUP_REMOVED lines=8> */
[----:B------:R-:W1:Y:S04]  /*3870*/  LDSM.16.M88.4 R8, [R145+0x4000] ;  /* 0x004000009108783b */ /* 0x000e680000000200 */
[----:B------:R-:W2:Y:S04]  /*3880*/  LDSM.16.M88.4 R32, [R145+0x4800] ;  /* 0x004800009120783b */ /* 0x000ea80000000200 */
[----:B------:R-:W4:Y:S04]  /*3890*/  LDSM.16.M88.4 R24, [R145+0x5000] ;  /* 0x005000009118783b */ /* 0x000f280000000200 */
[----:B------:R-:W3:Y:S04]  /*38a0*/  LDSM.16.M88.4 R108, [R145+0x5800] ;  /* 0x00580000916c783b */ /* 0x000ee80000000200 */
[----:B------:R-:W-:Y:S04]  /*38b0*/  LDSM.16.M88.4 R100, [R144] ;  /* 0x000000009064783b */ /* 0x000fe80000000200 */
[----:B------:R-:W5:Y:S04]  /*38c0*/  LDSM.16.M88.4 R104, [R143] ;  /* 0x000000008f68783b */ /* 0x000f680000000200 */
[----:B------:R-:W3:Y:S04]  /*38d0*/  LDSM.16.M88.4 R112, [R135] ;  /* 0x000000008770783b */ /* 0x000ee80000000200 */
[----:B------:R-:W0:Y:S01]  /*38e0*/  LDGDEPBAR ;  /* 0x00000000000079af */ /* 0x000e220000000000 */
[C---:B-1----:R-:W-:Y:S08]  /*38f0*/  HMMA.16816.F32.BF16 R12, R16.reuse, R8, RZ ;  /* 0x00000008100c723c */ /* 0x042ff000000418ff */
[C---:B------:R-:W-:Y:S08]  /*3900*/  HMMA.16816.F32.BF16 R8, R16.reuse, R10, RZ ;  /* 0x0000000a1008723c */ /* 0x040ff000000418ff */
[C---:B--2---:R-:W-:Y:S08]  /*3910*/  HMMA.16816.F32.BF16 R4, R16.reuse, R32, RZ ;  /* 0x000000201004723c */ /* 0x044ff000000418ff */
[C---:B----4-:R-:W-:Y:S08]  /*3920*/  HMMA.16816.F32.BF16 R28, R16.reuse, R24, RZ ;  /* 0x00000018101c723c */ /* 0x050ff000000418ff */
[C---:B------:R-:W-:Y:S08]  /*3930*/  HMMA.16816.F32.BF16 R32, R16.reuse, R34, RZ ;  /* 0x000000221020723c */ /* 0x040ff000000418ff */
[C---:B------:R-:W-:Y:S08]  /*3940*/  HMMA.16816.F32.BF16 R24, R16.reuse, R26, RZ ;  /* 0x0000001a1018723c */ /* 0x040ff000000418ff */
[C---:B---3--:R-:W-:Y:S08]  /*3950*/  HMMA.16816.F32.BF16 R20, R16.reuse, R108, RZ ;  /* 0x0000006c1014723c */ /* 0x048ff000000418ff */
[----:B------:R-:W-:Y:S01]  /*3960*/  HMMA.16816.F32.BF16 R16, R16, R110, RZ ;  /* 0x0000006e1010723c */ /* 0x000fe200000418ff */
[----:B------:R-:W1:Y:S07]  /*3970*/  LDSM.16.M88.4 R108, [R134] ;  /* 0x00000000866c783b */ /* 0x000e6e0000000200 */
[C---:B-----5:R-:W-:Y:S08]  /*3980*/  HMMA.16816.F32.BF16 R12, R100.reuse, R104, R12 ;  /* 0x00000068640c723c */ /* 0x060ff0000004180c */
[C---:B------:R-:W-:Y:S01]  /*3990*/  HMMA.16816.F32.BF16 R8, R100.reuse, R106, R8 ;  /* 0x0000006a6408723c */ /* 0x040fe20000041808 */
[----:B------:R-:W2:Y:S07]  /*39a0*/  LDSM.16.M88.4 R104, [R133] ;  /* 0x000000008568783b */ /* 0x000eae0000000200 */
[C---:B------:R-:W-:Y:S08]  /*39b0*/  HMMA.16816.F32.BF16 R4, R100.reuse, R112, R4 ;  /* 0x000000706404723c */ /* 0x040ff00000041804 */
[C---:B------:R-:W-:Y:S01]  /*39c0*/  HMMA.16816.F32.BF16 R32, R100.reuse, R114, R32 ;  /* 0x000000726420723c */ /* 0x040fe20000041820 */
[----:B------:R-:W-:Y:S07]  /*39d0*/  LDSM.16.M88.4 R112, [R139+0x4800] ;  /* 0x004800008b70783b */ /* 0x000fee0000000200 */
[C---:B-1----:R-:W-:Y:S08]  /*39e0*/  HMMA.16816.F32.BF16 R28, R100.reuse, R108, R28 ;  /* 0x0000006c641c723c */ /* 0x042ff0000004181c */
[C---:B------:R-:W-:Y:S01]  /*39f0*/  HMMA.16816.F32.BF16 R24, R100.reuse, R110, R24 ;  /* 0x0000006e6418723c */ /* 0x040fe20000041818 */
[----:B------:R-:W-:Y:S07]  /*3a00*/  LDSM.16.M88.4 R108, [R139+0x5000] ;  /* 0x005000008b6c783b */ /* 0x000fee0000000200 */
[C---:B--2---:R-:W-:Y:S08]  /*3a10*/  HMMA.16816.F32.BF16 R20, R100.reuse, R104, R20 ;  /* 0x000000686414723c */ /* 0x044ff00000041814 */
[----:B------:R-:W-:Y:S01]  /*3a20*/  HMMA.16816.F32.BF16 R16, R100, R106, R16 ;  /* 0x0000006a6410723c */ /* 0x000fe20000041810 */
[----:B------:R-:W1:Y:S04]  /*3a30*/  LDSM.16.M88.4 R100, [R142] ;  /* 0x000000008e64783b */ /* 0x000e680000000200 */
[----:B------:R-:W2:Y:S03]  /*3a40*/  LDSM.16.M88.4 R104, [R139+0x4000] ;  /* 0x004000008b68783b */ /* 0x000ea60000000200 */
[C---:B-1----:R-:W-:Y:S08]  /*3a50*/  HMMA.16816.F32.BF16 R4, R100.reuse, R112, R4 ;  /* 0x000000706404723c */ /* 0x042ff00000041804 */
[C---:B--2---:R-:W-:Y:S08]  /*3a60*/  HMMA.16816.F32.BF16 R12, R100.reuse, R104, R12 ;  /* 0x00000068640c723c */ /* 0x044ff0000004180c */
[C---:B------:R-:W-:Y:S01]  /*3a70*/  HMMA.16816.F32.BF16 R8, R100.reuse, R106, R8 ;  /* 0x0000006a6408723c */ /* 0x040fe20000041808 */
[----:B------:R-:W1:Y:S07]  /*3a80*/  LDSM.16.M88.4 R104, [R139+0x5800] ;  /* 0x005800008b68783b */ /* 0x000e6e0000000200 */
[C---:B------:R-:W-:Y:S01]  /*3a90*/  HMMA.16816.F32.BF16 R32, R100.reuse, R114, R32 ;  /* 0x000000726420723c */ /* 0x040fe20000041820 */
[----:B------:R-:W-:Y:S07]  /*3aa0*/  LDSM.16.M88.4 R112, [R132+0x800] ;  /* 0x000800008470783b */ /* 0x000fee0000000200 */
[C---:B------:R-:W-:Y:S08]  /*3ab0*/  HMMA.16816.F32.BF16 R28, R100.reuse, R108, R28 ;  /* 0x0000006c641c723c */ /* 0x040ff0000004181c */
[C---:B------:R-:W-:Y:S01]  /*3ac0*/  HMMA.16816.F32.BF16 R24, R100.reuse, R110, R24 ;  /* 0x0000006e6418723c */ /* 0x040fe20000041818 */
[----:B------:R-:W-:Y:S07]  /*3ad0*/  LDSM.16.M88.4 R108, [R132+0x1000] ;  /* 0x00100000846c783b */ /* 0x000fee0000000200 */
[C---:B-1----:R-:W-:Y:S08]  /*3ae0*/  HMMA.16816.F32.BF16 R20, R100.reuse, R104, R20 ;  /* 0x000000686414723c */ /* 0x042ff00000041814 */
[----:B------:R-:W-:Y:S01]  /*3af0*/  HMMA.16816.F32.BF16 R16, R100, R106, R16 ;  /* 0x0000006a6410723c */ /* 0x000fe20000041810 */
[----:B------:R-:W1:Y:S04]  /*3b00*/  LDSM.16.M88.4 R100, [R141] ;  /* 0x000000008d64783b */ /* 0x000e680000000200 */
[----:B------:R-:W2:Y:S03]  /*3b10*/  LDSM.16.M88.4 R104, [R132] ;  /* 0x000000008468783b */ /* 0x000ea60000000200 */
        /* <DEDUP_REMOVED lines=11> */
[----:B------:R-:W1:Y:S04]  /*3bd0*/  LDSM.16.M88.4 R100, [R146+0x2000] ;  /* 0x002000009264783b */ /* 0x000e680000000200 */
[----:B------:R-:W2:Y:S03]  /*3be0*/  LDSM.16.M88.4 R104, [R145+0x6000] ;  /* 0x006000009168783b */ /* 0x000ea60000000200 */
[C---:B-1----:R-:W-:Y:S08]  /*3bf0*/  HMMA.16816.F32.BF16 R4, R100.reuse, R112, R4 ;  /* 0x000000706404723c */ /* 0x042ff00000041804 */
[C---:B--2---:R-:W-:Y:S08]  /*3c00*/  HMMA.16816.F32.BF16 R12, R100.reuse, R104, R12 ;  /* 0x00000068640c723c */ /* 0x044ff0000004180c */
[C---:B------:R-:W-:Y:S01]  /*3c10*/  HMMA.16816.F32.BF16 R8, R100.reuse, R106, R8 ;  /* 0x0000006a6408723c */ /* 0x040fe20000041808 */
[----:B------:R-:W1:Y:S07]  /*3c20*/  LDSM.16.M88.4 R104, [R145+0x7800] ;  /* 0x007800009168783b */ /* 0x000e6e0000000200 */
[C---:B------:R-:W-:Y:S01]  /*3c30*/  HMMA.16816.F32.BF16 R32, R100.reuse, R114, R32 ;  /* 0x000000726420723c */ /* 0x040fe20000041820 */
[----:B------:R-:W-:Y:S07]  /*3c40*/  LDSM.16.M88.4 R112, [R130] ;  /* 0x000000008270783b */ /* 0x000fee0000000200 */
[C---:B------:R-:W-:Y:S08]  /*3c50*/  HMMA.16816.F32.BF16 R28, R100.reuse, R108, R28 ;  /* 0x0000006c641c723c */ /* 0x040ff0000004181c */
[C---:B------:R-:W-:Y:S01]  /*3c60*/  HMMA.16816.F32.BF16 R24, R100.reuse, R110, R24 ;  /* 0x0000006e6418723c */ /* 0x040fe20000041818 */
[----:B------:R-:W-:Y:S07]  /*3c70*/  LDSM.16.M88.4 R108, [R129] ;  /* 0x00000000816c783b */ /* 0x000fee0000000200 */
[C---:B-1----:R-:W-:Y:S08]  /*3c80*/  HMMA.16816.F32.BF16 R20, R100.reuse, R104, R20 ;  /* 0x000000686414723c */ /* 0x042ff00000041814 */
[----:B------:R-:W-:Y:S01]  /*3c90*/  HMMA.16816.F32.BF16 R16, R100, R106, R16 ;  /* 0x0000006a6410723c */ /* 0x000fe20000041810 */
[----:B------:R-:W1:Y:S04]  /*3ca0*/  LDSM.16.M88.4 R100, [R144+0x2000] ;  /* 0x002000009064783b */ /* 0x000e680000000200 */
[----:B------:R-:W2:Y:S03]  /*3cb0*/  LDSM.16.M88.4 R104, [R131] ;  /* 0x000000008368783b */ /* 0x000ea60000000200 */
[C---:B-1----:R-:W-:Y:S08]  /*3cc0*/  HMMA.16816.F32.BF16 R4, R100.reuse, R112, R4 ;  /* 0x000000706404723c */ /* 0x042ff00000041804 */
[C---:B--2---:R-:W-:Y:S08]  /*3cd0*/  HMMA.16816.F32.BF16 R12, R100.reuse, R104, R12 ;  /* 0x00000068640c723c */ /* 0x044ff0000004180c */
[C---:B------:R-:W-:Y:S01]  /*3ce0*/  HMMA.16816.F32.BF16 R8, R100.reuse, R106, R8 ;  /* 0x0000006a6408723c */ /* 0x040fe20000041808 */
[----:B------:R-:W1:Y:S07]  /*3cf0*/  LDSM.16.M88.4 R104, [R128] ;  /* 0x000000008068783b */ /* 0x000e6e0000000200 */
        /* <DEDUP_REMOVED lines=17> */
[----:B------:R-:W2:Y:S07]  /*3e10*/  LDSM.16.M88.4 R108, [R141+0x2000] ;  /* 0x002000008d6c783b */ /* 0x000eae0000000200 */
[C---:B-1----:R-:W-:Y:S08]  /*3e20*/  HMMA.16816.F32.BF16 R20, R100.reuse, R104, R20 ;  /* 0x000000686414723c */ /* 0x042ff00000041814 */
[----:B------:R-:W-:Y:S01]  /*3e30*/  HMMA.16816.F32.BF16 R16, R100, R106, R16 ;  /* 0x0000006a6410723c */ /* 0x000fe20000041810 */
[----:B------:R-:W1:Y:S04]  /*3e40*/  LDSM.16.M88.4 R100, [R132+0x2000] ;  /* 0x002000008464783b */ /* 0x000e680000000200 */
[----:B------:R-:W3:Y:S03]  /*3e50*/  LDSM.16.M88.4 R104, [R132+0x3000] ;  /* 0x003000008468783b */ /* 0x000ee60000000200 */
[C---:B--2---:R-:W-:Y:S08]  /*3e60*/  HMMA.16816.F32.BF16 R4, R108.reuse, R112, R4 ;  /* 0x000000706c04723c */ /* 0x044ff00000041804 */
[C---:B------:R-:W-:Y:S11]  /*3e70*/  HMMA.16816.F32.BF16 R32, R108.reuse, R114, R32 ;  /* 0x000000726c20723c */ /* 0x040ff60000041820 */
[----:B------:R-:W-:Y:S05]  /*3e80*/  @!UPT UIADD3 URZ, URZ, URZ, URZ ;  /* 0x0000003f3f3ff290 */ /* 0x000fea000fffe03f */
[----:B------:R-:W-:Y:S01]  /*3e90*/  FSEL R168, R4, -INF , !P0 ;  /* 0xff80000004a87808 */ /* 0x000fe20004000000 */
[----:B-1----:R-:W-:Y:S01]  /*3ea0*/  HMMA.16816.F32.BF16 R12, R108, R100, R12 ;  /* 0x000000646c0c723c */ /* 0x002fe2000004180c */
[----:B------:R-:W-:-:S07]  /*3eb0*/  IADD3 R4, R125, 0x21, RZ ;  /* 0x000000217d047810 */ /* 0x000fce0007ffe0ff */
[----:B------:R-:W-:Y:S01]  /*3ec0*/  HMMA.16816.F32.BF16 R8, R108, R102, R8 ;  /* 0x000000666c08723c */ /* 0x000fe20000041808 */
[----:B------:R-:W1:Y:S01]  /*3ed0*/  LDSM.16.M88.4 R100, [R132+0x3800] ;  /* 0x003800008464783b */ /* 0x000e620000000200 */
[----:B------:R-:W-:-:S06]  /*3ee0*/  DEPBAR.LE SB0, 0x0 ;  /* 0x000080000000791a */ /* 0x000fcc0000000000 */
[C---:B---3--:R-:W-:Y:S08]  /*3ef0*/  HMMA.16816.F32.BF16 R28, R108.reuse, R104, R28 ;  /* 0x000000686c1c723c */ /* 0x048ff0000004181c */
[----:B------:R-:W-:Y:S08]  /*3f00*/  HMMA.16816.F32.BF16 R24, R108, R106, R24 ;  /* 0x0000006a6c18723c */ /* 0x000ff00000041818 */
[----:B------:R-:W-:Y:S01]  /*3f10*/  FSEL R8, R8, -INF , !P1 ;  /* 0xff80000008087808 */ /* 0x000fe20004800000 */
[----:B------:R-:W-:Y:S01]  /*3f20*/  BAR.SYNC.DEFER_BLOCKING 0x0 ;  /* 0x0000000000007b1d */ /* 0x000fe20000010000 */
[----:B------:R-:W-:-:S02]  /*3f30*/  ISETP.GE.AND P1, PT, R3, R121, PT ;  /* 0x000000790300720c */ /* 0x000fc40003f26270 */
[----:B------:R-:W-:Y:S02]  /*3f40*/  IADD3 R3, R125, 0x18, RZ ;  /* 0x000000187d037810 */ /* 0x000fe40007ffe0ff */
[----:B------:R-:W-:Y:S02]  /*3f50*/  FSEL R173, R6, -INF , !P1 ;  /* 0xff80000006ad7808 */ /* 0x000fe40004800000 */
[----:B------:R-:W-:-:S04]  /*3f60*/  ISETP.GE.AND P0, PT, R3, R121, PT ;  /* 0x000000790300720c */ /* 0x000fc80003f06270 */
[----:B------:R-:W-:Y:S02]  /*3f70*/  FSEL R187, R34, -INF , !P0 ;  /* 0xff80000022bb7808 */ /* 0x000fe40004000000 */
[-C--:B------:R-:W-:Y:S01]  /*3f80*/  ISETP.GE.AND P0, PT, R4, R124.reuse, PT ;  /* 0x0000007c0400720c */ /* 0x080fe20003f06270 */
[C---:B-1----:R-:W-:Y:S07]  /*3f90*/  HMMA.16816.F32.BF16 R20, R108.reuse, R100, R20 ;  /* 0x000000646c14723c */ /* 0x042fee0000041814 */
[----:B------:R-:W-:Y:S01]  /*3fa0*/  IADD3 R100, R125, 0x1, RZ ;  /* 0x000000017d647810 */ /* 0x000fe20007ffe0ff */
[----:B------:R-:W-:Y:S03]  /*3fb0*/  HMMA.16816.F32.BF16 R16, R108, R102, R16 ;  /* 0x000000666c10723c */ /* 0x000fe60000041810 */
[----:B------:R-:W-:-:S02]  /*3fc0*/  ISETP.GE.AND P5, PT, R100, R124, PT ;  /* 0x0000007c6400720c */ /* 0x000fc40003fa6270 */
[-C--:B------:R-:W-:Y:S02]  /*3fd0*/  ISETP.GE.AND P3, PT, R100, R121.reuse, PT ;  /* 0x000000796400720c */ /* 0x080fe40003f66270 */
[C---:B------:R-:W-:Y:S02]  /*3fe0*/  IADD3 R100, R125.reuse, 0x9, RZ ;  /* 0x000000097d647810 */ /* 0x040fe40007ffe0ff */
[----:B------:R-:W-:Y:S02]  /*3ff0*/  FSEL R111, R10, -INF , !P4 ;  /* 0xff8000000a6f7808 */ /* 0x000fe40006000000 */
[C---:B------:R-:W-:Y:S02]  /*4000*/  ISETP.GE.AND P6, PT, R100.reuse, R124, PT ;  /* 0x0000007c6400720c */ /* 0x040fe40003fc6270 */
[----:B------:R-:W-:Y:S02]  /*4010*/  ISETP.GE.AND P2, PT, R100, R121, PT ;  /* 0x000000796400720c */ /* 0x000fe40003f46270 */
[----:B------:R-:W-:-:S02]  /*4020*/  IADD3 R100, R125, 0x11, RZ ;  /* 0x000000117d647810 */ /* 0x000fc40007ffe0ff */
[----:B------:R-:W-:Y:S02]  /*4030*/  FSEL R10, R9, -INF , !P6 ;  /* 0xff800000090a7808 */ /* 0x000fe40007000000 */
[----:B------:R-:W-:Y:S02]  /*4040*/  IADD3 R9, R125, 0x19, RZ ;  /* 0x000000197d097810 */ /* 0x000fe40007ffe0ff */
[----:B------:R-:W-:Y:S02]  /*4050*/  FSEL R169, R11, -INF , !P2 ;  /* 0xff8000000ba97808 */ /* 0x000fe40005000000 */
[CC--:B------:R-:W-:Y:S02]  /*4060*/  ISETP.GE.AND P4, PT, R100.reuse, R124.reuse, PT ;  /* 0x0000007c6400720c */ /* 0x0c0fe40003f86270 */
[----:B------:R-:W-:Y:S02]  /*4070*/  ISETP.GE.AND P6, PT, R100, R121, PT ;  /* 0x000000796400720c */ /* 0x000fe40003fc6270 */
[----:B------:R-:W-:-:S02]  /*4080*/  ISETP.GE.AND P2, PT, R3, R124, PT ;  /* 0x0000007c0300720c */ /* 0x000fc40003f46270 */
[----:B------:R-:W-:Y:S02]  /*4090*/  IADD3 R3, R125, 0x20, RZ ;  /* 0x000000207d037810 */ /* 0x000fe40007ffe0ff */
[----:B------:R-:W-:Y:S02]  /*40a0*/  ISETP.GE.AND P1, PT, R9, R124, PT ;  /* 0x0000007c0900720c */ /* 0x000fe40003f26270 */
[----:B------:R-:W-:Y:S02]  /*40b0*/  FSEL R172, R5, -INF , !P4 ;  /* 0xff80000005ac7808 */ /* 0x000fe40006000000 */
[----:B------:R-:W-:Y:S02]  /*40c0*/  FSEL R185, R7, -INF , !P6 ;  /* 0xff80000007b97808 */ /* 0x000fe40007000000 */
[----:B------:R-:W-:Y:S02]  /*40d0*/  FSEL R174, R32, -INF , !P2 ;  /* 0xff80000020ae7808 */ /* 0x000fe40005000000 */
[----:B------:R-:W-:-:S02]  /*40e0*/  FSEL R15, R15, -INF , !P3 ;  /* 0xff8000000f0f7808 */ /* 0x000fc40005800000 */
[-C--:B------:R-:W-:Y:S02]  /*40f0*/  ISETP.GE.AND P4, PT, R9, R121.reuse, PT ;  /* 0x000000790900720c */ /* 0x080fe40003f86270 */
[C---:B------:R-:W-:Y:S02]  /*4100*/  ISETP.GE.AND P6, PT, R3.reuse, R124, PT ;  /* 0x0000007c0300720c */ /* 0x040fe40003fc6270 */
[-C--:B------:R-:W-:Y:S02]  /*4110*/  ISETP.GE.AND P2, PT, R3, R121.reuse, PT ;  /* 0x000000790300720c */ /* 0x080fe40003f46270 */
[----:B------:R-:W-:Y:S02]  /*4120*/  FSEL R182, R33, -INF , !P1 ;  /* 0xff80000021b67808 */ /* 0x000fe40004800000 */
[C---:B------:R-:W-:Y:S02]  /*4130*/  ISETP.GE.AND P3, PT, R125.reuse, R121, PT ;  /* 0x000000797d00720c */ /* 0x040fe40003f66270 */
[----:B------:R-:W-:-:S02]  /*4140*/  IADD3 R3, R125, 0x28, RZ ;  /* 0x000000287d037810 */ /* 0x000fc40007ffe0ff */
[----:B------:R-:W-:Y:S02]  /*4150*/  ISETP.GE.AND P1, PT, R4, R121, PT ;  /* 0x000000790400720c */ /* 0x000fe40003f26270 */
[----:B------:R-:W-:Y:S02]  /*4160*/  IADD3 R4, R125, 0x29, RZ ;  /* 0x000000297d047810 */ /* 0x000fe40007ffe0ff */
[----:B------:R-:W-:Y:S02]  /*4170*/  FSEL R183, R35, -INF , !P4 ;  /* 0xff80000023b77808 */ /* 0x000fe40006000000 */
[----:B------:R-:W-:Y:S02]  /*4180*/  FSEL R100, R28, -INF , !P6 ;  /* 0xff8000001c647808 */ /* 0x000fe40007000000 */
[----:B------:R-:W-:Y:S02]  /*4190*/  FSEL R5, R14, -INF , !P3 ;  /* 0xff8000000e057808 */ /* 0x000fe40005800000 */
[----:B------:R-:W-:-:S02]  /*41a0*/  ISETP.GE.AND P4, PT, R3, R124, PT ;  /* 0x0000007c0300720c */ /* 0x000fc40003f86270 */
[-C--:B------:R-:W-:Y:S02]  /*41b0*/  ISETP.GE.AND P6, PT, R3, R121.reuse, PT ;  /* 0x000000790300720c */ /* 0x080fe40003fc6270 */
[----:B------:R-:W-:Y:S02]  /*41c0*/  FSEL R102, R29, -INF , !P0 ;  /* 0xff8000001d667808 */ /* 0x000fe40004000000 */
[----:B------:R-:W-:Y:S02]  /*41d0*/  ISETP.NE.AND P3, PT, R120, 0x2, PT ;  /* 0x000000027800780c */ /* 0x000fe40003f65270 */
[----:B------:R-:W-:Y:S02]  /*41e0*/  IADD3 R3, R125, 0x30, RZ ;  /* 0x000000307d037810 */ /* 0x000fe40007ffe0ff */
[----:B------:R-:W-:Y:S02]  /*41f0*/  ISETP.GE.AND P0, PT, R4, R121, PT ;  /* 0x000000790400720c */ /* 0x000fe40003f06270 */
[----:B------:R-:W-:-:S02]  /*4200*/  FSEL R103, R30, -INF , !P2 ;  /* 0xff8000001e677808 */ /* 0x000fc40005000000 */
[-C--:B------:R-:W-:Y:S02]  /*4210*/  ISETP.GE.AND P2, PT, R4, R124.reuse, PT ;  /* 0x0000007c0400720c */ /* 0x080fe40003f46270 */
[----:B------:R-:W-:Y:S02]  /*4220*/  FSEL R177, R31, -INF , !P1 ;  /* 0xff8000001fb17808 */ /* 0x000fe40004800000 */
[----:B------:R-:W-:Y:S02]  /*4230*/  FSEL R176, R24, -INF , !P4 ;  /* 0xff80000018b07808 */ /* 0x000fe40006000000 */
[----:B------:R-:W-:Y:S02]  /*4240*/  IADD3 R4, R125, 0x31, RZ ;  /* 0x000000317d047810 */ /* 0x000fe40007ffe0ff */
[C---:B------:R-:W-:Y:S02]  /*4250*/  ISETP.GE.AND P1, PT, R3.reuse, R124, PT ;  /* 0x0000007c0300720c */ /* 0x040fe40003f26270 */
[----:B------:R-:W-:-:S02]  /*4260*/  ISETP.GE.AND P4, PT, R3, R121, PT ;  /* 0x000000790300720c */ /* 0x000fc40003f86270 */
[----:B------:R-:W-:Y:S02]  /*4270*/  FSEL R101, R27, -INF , !P0 ;  /* 0xff8000001b657808 */ /* 0x000fe40004000000 */
[C---:B------:R-:W-:Y:S02]  /*4280*/  ISETP.GE.AND P0, PT, R125.reuse, R124, PT ;  /* 0x0000007c7d00720c */ /* 0x040fe40003f06270 */
[C---:B------:R-:W-:Y:S02]  /*4290*/  IADD3 R3, R125.reuse, 0x38, RZ ;  /* 0x000000387d037810 */ /* 0x040fe40007ffe0ff */
[----:B------:R-:W-:Y:S02]  /*42a0*/  IADD3 R125, R125, 0x39, RZ ;  /* 0x000000397d7d7810 */ /* 0x000fe40007ffe0ff */
[----:B------:R-:W-:Y:S02]  /*42b0*/  FSEL R181, R26, -INF , !P6 ;  /* 0xff8000001ab57808 */ /* 0x000fe40007000000 */
[----:B------:R-:W-:-:S02]  /*42c0*/  FSEL R180, R25, -INF , !P2 ;  /* 0xff80000019b47808 */ /* 0x000fc40005000000 */
[C---:B------:R-:W-:Y:S02]  /*42d0*/  ISETP.GE.AND P6, PT, R4.reuse, R124, PT ;  /* 0x0000007c0400720c */ /* 0x040fe40003fc6270 */
[----:B------:R-:W-:Y:S02]  /*42e0*/  ISETP.GE.AND P2, PT, R4, R121, PT ;  /* 0x000000790400720c */ /* 0x000fe40003f46270 */
[----:B------:R-:W-:Y:S02]  /*42f0*/  FSEL R4, R13, -INF , !P5 ;  /* 0xff8000000d047808 */ /* 0x000fe40006800000 */
[----:B------:R-:W-:Y:S02]  /*4300*/  FSEL R104, R20, -INF , !P1 ;  /* 0xff80000014687808 */ /* 0x000fe40004800000 */
[----:B------:R-:W-:Y:S02]  /*4310*/  FSEL R105, R22, -INF , !P4 ;  /* 0xff80000016697808 */ /* 0x000fe40006000000 */
        /* <DEDUP_REMOVED lines=12> */
[----:B------:R-:W-:Y:S01]  /*43e0*/  IADD3 R6, R120, -0x3, RZ ;  /* 0xfffffffd78067810 */ /* 0x000fe20007ffe0ff */
[----:B------:R-:W-:Y:S02]  /*43f0*/  ULDC.64 UR4, c[0x0][0x198] ;  /* 0x0000660000047ab9 */ /* 0x000fe40000000a00 */
[----:B------:R-:W-:Y:S01]  /*4400*/  USHF.L.U32 UR8, UR4, 0x5, URZ ;  /* 0x0000000504087899 */ /* 0x000fe2000800063f */
[----:B------:R-:W-:Y:S01]  /*4410*/  SHF.R.S32.HI R3, RZ, 0x1f, R6 ;  /* 0x0000001fff037819 */ /* 0x000fe20000011406 */
[----:B------:R-:W-:Y:S01]  /*4420*/  IMAD.WIDE.U32 R16, R6, c[0x0][0x198], RZ ;  /* 0x0000660006107a25 */ /* 0x000fe200078e00ff */
[----:B------:R-:W-:-:S03]  /*4430*/  USHF.L.U64.HI UR5, UR4, 0x5, UR5 ;  /* 0x0000000504057899 */ /* 0x000fc60008010205 */
[----:B------:R-:W-:-:S04]  /*4440*/  IMAD R3, R3, c[0x0][0x198], RZ ;  /* 0x0000660003037a24 */ /* 0x000fc800078e02ff */
[----:B------:R-:W-:Y:S01]  /*4450*/  IMAD R3, R6, c[0x0][0x19c], R3 ;  /* 0x0000670006037a24 */ /* 0x000fe200078e0203 */
[----:B------:R-:W-:-:S03]  /*4460*/  LEA R6, P0, R16, R158, 0x6 ;  /* 0x0000009e10067211 */ /* 0x000fc600078030ff */
[----:B------:R-:W-:Y:S01]  /*4470*/  IMAD.IADD R3, R17, 0x1, R3 ;  /* 0x0000000111037824 */ /* 0x000fe200078e0203 */
[----:B------:R-:W-:-:S04]  /*4480*/  LEA R18, P1, R6, c[0x0][0x168], 0x1 ;  /* 0x00005a0006127a11 */ /* 0x000fc800078208ff */
        /* <DEDUP_REMOVED lines=20> */
.L_x_483:
[----:B-1----:R-:W-:Y:S01]  /*45d0*/  FMNMX.FTZ R6, R0, R5, !PT ;  /* 0x0000000500067209 */ /* 0x002fe20007810000 */
[----:B------:R-:W-:Y:S01]  /*45e0*/  LDSM.16.MT88.4 R16, [R138+0x8000] ;  /* 0x008000008a10783b */ /* 0x000fe20000004200 */
[----:B------:R-:W-:-:S02]  /*45f0*/  FMNMX.FTZ R3, R2, R12, !PT ;  /* 0x0000000c02037209 */ /* 0x000fc40007810000 */
[----:B------:R-:W-:Y:S01]  /*4600*/  FMNMX.FTZ R6, R15, R6, !PT ;  /* 0x000000060f067209 */ /* 0x000fe20007810000 */
[----:B------:R-:W-:Y:S01]  /*4610*/  LDSM.16.MT88.4 R24, [R137+0x8000] ;  /* 0x008000008918783b */ /* 0x000fe20000004200 */
[----:B------:R-:W-:Y:S02]  /*4620*/  FMNMX.FTZ R3, R4, R3, !PT ;  /* 0x0000000304037209 */ /* 0x000fe40007810000 */
[----:B------:R-:W-:Y:S01]  /*4630*/  FMNMX.FTZ R6, R111, R6, !PT ;  /* 0x000000066f067209 */ /* 0x000fe20007810000 */
[----:B------:R-:W-:Y:S01]  /*4640*/  LDSM.16.MT88.4 R32, [R136+0x8000] ;  /* 0x008000008820783b */ /* 0x000fe20000004200 */
        /* <DEDUP_REMOVED lines=42> */
[--C-:B------:R-:W-:Y:S01]  /*48f0*/  FFMA.FTZ R111, R111, c[0x0][0x23c], -R112.reuse ;  /* 0x00008f006f6f7a23 */ /* 0x100fe20000010870 */
[----:B------:R-:W-:Y:S01]  /*4900*/  FSEL R7, R108, RZ, P1 ;  /* 0x000000ff6c077208 */ /* 0x000fe20000800000 */
[----:B------:R-:W-:Y:S01]  /*4910*/  FFMA.FTZ R179, R173, c[0x0][0x23c], -R112 ;  /* 0x00008f00adb37a23 */ /* 0x000fe20000010870 */
[----:B------:R-:W-:Y:S01]  /*4920*/  FSEL R167, R167, RZ, P1 ;  /* 0x000000ffa7a77208 */ /* 0x000fe20000800000 */
[----:B------:R-:W-:Y:S01]  /*4930*/  FADD.FTZ R5, R0, -R5 ;  /* 0x8000000500057221 */ /* 0x000fe20000010000 */
[----:B------:R-:W-:Y:S01]  /*4940*/  MUFU.EX2 R107, R107 ;  /* 0x0000006b006b7308 */ /* 0x000fe20000000800 */
[----:B------:R-:W-:Y:S01]  /*4950*/  FADD.FTZ R7, R2, -R7 ;  /* 0x8000000702077221 */ /* 0x000fe20000010000 */
[----:B------:R-:W-:Y:S01]  /*4960*/  ISETP.GE.AND P0, PT, R120, 0x3, PT ;  /* 0x000000037800780c */ /* 0x000fe20003f06270 */
[----:B------:R-:W-:-:S02]  /*4970*/  FMUL.FTZ R121, R5, c[0x0][0x23c] ;  /* 0x00008f0005797a20 */ /* 0x000fc40000410000 */
[----:B------:R-:W-:Y:S02]  /*4980*/  FMUL.FTZ R7, R7, c[0x0][0x23c] ;  /* 0x00008f0007077a20 */ /* 0x000fe40000410000 */
[--C-:B------:R-:W-:Y:S01]  /*4990*/  FFMA.FTZ R114, R12, c[0x0][0x23c], -R167.reuse ;  /* 0x00008f000c727a23 */ /* 0x100fe200000108a7 */
[----:B------:R-:W-:Y:S01]  /*49a0*/  MUFU.EX2 R111, R111 ;  /* 0x0000006f006f7308 */ /* 0x000fe20000000800 */
[--C-:B------:R-:W-:Y:S02]  /*49b0*/  FFMA.FTZ R113, R4, c[0x0][0x23c], -R167.reuse ;  /* 0x00008f0004717a23 */ /* 0x100fe400000108a7 */
[--C-:B------:R-:W-:Y:S02]  /*49c0*/  FFMA.FTZ R110, R8, c[0x0][0x23c], -R167.reuse ;  /* 0x00008f00086e7a23 */ /* 0x100fe400000108a7 */
[--C-:B------:R-:W-:Y:S02]  /*49d0*/  FFMA.FTZ R109, R10, c[0x0][0x23c], -R167.reuse ;  /* 0x00008f000a6d7a23 */ /* 0x100fe400000108a7 */
[--C-:B------:R-:W-:Y:S01]  /*49e0*/  FFMA.FTZ R2, R15, c[0x0][0x23c], -R112.reuse ;  /* 0x00008f000f027a23 */ /* 0x100fe20000010870 */
[----:B------:R-:W1:Y:S01]  /*49f0*/  MUFU.EX2 R124, R7 ;  /* 0x00000007007c7308 */ /* 0x000e620000000800 */
[----:B------:R-:W-:Y:S01]  /*4a00*/  FFMA.FTZ R0, R169, c[0x0][0x23c], -R112 ;  /* 0x00008f00a9007a23 */ /* 0x000fe20000010870 */
[----:B------:R-:W2:Y:S01]  /*4a10*/  LDSM.16.MT88.4 R8, [R140+0x8000] ;  /* 0x008000008c08783b */ /* 0x000ea20000004200 */
[----:B------:R-:W-:-:S02]  /*4a20*/  FFMA.FTZ R178, R168, c[0x0][0x23c], -R167 ;  /* 0x00008f00a8b27a23 */ /* 0x000fc400000108a7 */
[--C-:B------:R-:W-:Y:S02]  /*4a30*/  FFMA.FTZ R175, R172, c[0x0][0x23c], -R167.reuse ;  /* 0x00008f00acaf7a23 */ /* 0x100fe400000108a7 */
[--C-:B------:R-:W-:Y:S01]  /*4a40*/  FFMA.FTZ R174, R174, c[0x0][0x23c], -R167.reuse ;  /* 0x00008f00aeae7a23 */ /* 0x100fe200000108a7 */
[----:B------:R-:W3:Y:S01]  /*4a50*/  MUFU.EX2 R121, R121 ;  /* 0x0000007900797308 */ /* 0x000ee20000000800 */
[----:B------:R-:W-:Y:S02]  /*4a60*/  FFMA.FTZ R169, R182, c[0x0][0x23c], -R167 ;  /* 0x00008f00b6a97a23 */ /* 0x000fe400000108a7 */
[--C-:B------:R-:W-:Y:S02]  /*4a70*/  FFMA.FTZ R172, R185, c[0x0][0x23c], -R112.reuse ;  /* 0x00008f00b9ac7a23 */ /* 0x100fe40000010870 */
[--C-:B------:R-:W-:Y:S02]  /*4a80*/  FFMA.FTZ R173, R187, c[0x0][0x23c], -R112.reuse ;  /* 0x00008f00bbad7a23 */ /* 0x100fe40000010870 */
[----:B------:R-:W-:Y:S01]  /*4a90*/  FFMA.FTZ R168, R183, c[0x0][0x23c], -R112 ;  /* 0x00008f00b7a87a23 */ /* 0x000fe20000010870 */
[----:B------:R-:W-:Y:S01]  /*4aa0*/  MUFU.EX2 R114, R114 ;  /* 0x0000007200727308 */ /* 0x000fe20000000800 */
[----:B-1----:R-:W-:-:S02]  /*4ab0*/  FMUL.FTZ R20, R48, R124 ;  /* 0x0000007c30147220 */ /* 0x002fc40000410000 */
[-C--:B------:R-:W-:Y:S02]  /*4ac0*/  FMUL.FTZ R21, R49, R124.reuse ;  /* 0x0000007c31157220 */ /* 0x080fe40000410000 */
[-C--:B------:R-:W-:Y:S02]  /*4ad0*/  FMUL.FTZ R4, R96, R124.reuse ;  /* 0x0000007c60047220 */ /* 0x080fe40000410000 */
[----:B------:R-:W-:Y:S01]  /*4ae0*/  FMUL.FTZ R5, R97, R124 ;  /* 0x0000007c61057220 */ /* 0x000fe20000410000 */
[----:B------:R-:W1:Y:S01]  /*4af0*/  MUFU.EX2 R113, R113 ;  /* 0x0000007100717308 */ /* 0x000e620000000800 */
[-C--:B---3--:R-:W-:Y:S02]  /*4b00*/  FMUL.FTZ R22, R50, R121.reuse ;  /* 0x0000007932167220 */ /* 0x088fe40000410000 */
[-C--:B------:R-:W-:Y:S02]  /*4b10*/  FMUL.FTZ R23, R51, R121.reuse ;  /* 0x0000007933177220 */ /* 0x080fe40000410000 */
[----:B------:R-:W3:Y:S01]  /*4b20*/  LDSM.16.MT88.4 R48, [R138+0xa000] ;  /* 0x00a000008a30783b */ /* 0x000ee20000004200 */
[----:B------:R-:W-:-:S02]  /*4b30*/  FMUL.FTZ R6, R98, R121 ;  /* 0x0000007962067220 */ /* 0x000fc40000410000 */
[----:B------:R-:W-:Y:S01]  /*4b40*/  MUFU.EX2 R110, R110 ;  /* 0x0000006e006e7308 */ /* 0x000fe20000000800 */
[-C--:B------:R-:W-:Y:S02]  /*4b50*/  FMUL.FTZ R7, R99, R121.reuse ;  /* 0x0000007963077220 */ /* 0x080fe40000410000 */
[-C--:B------:R-:W-:Y:S02]  /*4b60*/  FMUL.FTZ R12, R40, R124.reuse ;  /* 0x0000007c280c7220 */ /* 0x080fe40000410000 */
[----:B------:R-:W-:Y:S02]  /*4b70*/  FMUL.FTZ R13, R41, R124 ;  /* 0x0000007c290d7220 */ /* 0x000fe40000410000 */
[-C--:B------:R-:W-:Y:S01]  /*4b80*/  FMUL.FTZ R14, R42, R121.reuse ;  /* 0x000000792a0e7220 */ /* 0x080fe20000410000 */
[----:B------:R-:W4:Y:S01]  /*4b90*/  MUFU.EX2 R109, R109 ;  /* 0x0000006d006d7308 */ /* 0x000f220000000800 */
[----:B-1----:R-:W-:Y:S01]  /*4ba0*/  F2FP.BF16.PACK_AB R96, R113, R114 ;  /* 0x000000727160723e */ /* 0x002fe200000010ff */
[----:B------:R-:W-:-:S02]  /*4bb0*/  FMUL.FTZ R15, R43, R121 ;  /* 0x000000792b0f7220 */ /* 0x000fc40000410000 */
[-C--:B------:R-:W-:Y:S01]  /*4bc0*/  FMUL.FTZ R44, R44, R124.reuse ;  /* 0x0000007c2c2c7220 */ /* 0x080fe20000410000 */
[----:B------:R-:W1:Y:S01]  /*4bd0*/  LDSM.16.MT88.4 R40, [R140+0xa000] ;  /* 0x00a000008c28783b */ /* 0x000e620000004200 */
[-C--:B------:R-:W-:Y:S02]  /*4be0*/  FMUL.FTZ R45, R45, R124.reuse ;  /* 0x0000007c2d2d7220 */ /* 0x080fe40000410000 */
[----:B------:R-:W5:Y:S01]  /*4bf0*/  MUFU.EX2 R2, R2 ;  /* 0x0000000200027308 */ /* 0x000f620000000800 */
[-C--:B------:R-:W-:Y:S02]  /*4c00*/  FMUL.FTZ R46, R46, R121.reuse ;  /* 0x000000792e2e7220 */ /* 0x080fe40000410000 */
[-C--:B------:R-:W-:Y:S02]  /*4c10*/  FMUL.FTZ R47, R47, R121.reuse ;  /* 0x000000792f2f7220 */ /* 0x080fe40000410000 */
[-C--:B------:R-:W-:Y:S02]  /*4c20*/  FMUL.FTZ R76, R76, R124.reuse ;  /* 0x0000007c4c4c7220 */ /* 0x080fe40000410000 */
[----:B------:R-:W-:Y:S01]  /*4c30*/  FMUL.FTZ R77, R77, R124 ;  /* 0x0000007c4d4d7220 */ /* 0x000fe20000410000 */
[----:B------:R-:W2:Y:S01]  /*4c40*/  MUFU.EX2 R0, R0 ;  /* 0x0000000000007308 */ /* 0x000ea20000000800 */
[----:B----4-:R-:W-:Y:S01]  /*4c50*/  F2FP.BF16.PACK_AB R98, R109, R110 ;  /* 0x0000006e6d62723e */ /* 0x010fe200000010ff */
[----:B------:R-:W-:-:S02]  /*4c60*/  FMUL.FTZ R78, R78, R121 ;  /* 0x000000794e4e7220 */ /* 0x000fc40000410000 */
[----:B------:R-:W-:Y:S02]  /*4c70*/  FMUL.FTZ R79, R79, R121 ;  /* 0x000000794f4f7220 */ /* 0x000fe40000410000 */
[-C--:B------:R-:W-:Y:S01]  /*4c80*/  FMUL.FTZ R36, R36, R124.reuse ;  /* 0x0000007c24247220 */ /* 0x080fe20000410000 */
[----:B-----5:R-:W-:Y:S01]  /*4c90*/  F2FP.BF16.PACK_AB R97, R2, R107 ;  /* 0x0000006b0261723e */ /* 0x020fe200000010ff */
[-C--:B------:R-:W-:Y:S01]  /*4ca0*/  FMUL.FTZ R37, R37, R124.reuse ;  /* 0x0000007c25257220 */ /* 0x080fe20000410000 */
[----:B------:R-:W-:Y:S01]  /*4cb0*/  MUFU.EX2 R178, R178 ;  /* 0x000000b200b27308 */ /* 0x000fe20000000800 */
[-C--:B------:R-:W-:Y:S02]  /*4cc0*/  FMUL.FTZ R38, R38, R121.reuse ;  /* 0x0000007926267220 */ /* 0x080fe40000410000 */
[----:B------:R-:W-:Y:S02]  /*4cd0*/  FMUL.FTZ R39, R39, R121 ;  /* 0x0000007927277220 */ /* 0x000fe40000410000 */
[-C--:B------:R-:W-:Y:S01]  /*4ce0*/  FMUL.FTZ R68, R68, R124.reuse ;  /* 0x0000007c44447220 */ /* 0x080fe20000410000 */
[----:B--2---:R-:W-:Y:S01]  /*4cf0*/  F2FP.BF16.PACK_AB R99, R0, R111 ;  /* 0x0000006f0063723e */ /* 0x004fe200000010ff */
[----:B------:R-:W-:Y:S01]  /*4d00*/  FMUL.FTZ R69, R69, R124 ;  /* 0x0000007c45457220 */ /* 0x000fe20000410000 */
[----:B------:R-:W2:Y:S01]  /*4d10*/  MUFU.EX2 R175, R175 ;  /* 0x000000af00af7308 */ /* 0x000ea20000000800 */
[----:B------:R-:W-:-:S02]  /*4d20*/  FMUL.FTZ R70, R70, R121 ;  /* 0x0000007946467220 */ /* 0x000fc40000410000 */
[-C--:B------:R-:W-:Y:S02]  /*4d30*/  FMUL.FTZ R71, R71, R121.reuse ;  /* 0x0000007947477220 */ /* 0x080fe40000410000 */
[C---:B------:R-:W-:Y:S01]  /*4d40*/  HMMA.16816.F32.BF16 R12, R96.reuse, R16, R12 ;  /* 0x00000010600c723c */ /* 0x040fe2000004180c */
[-C--:B------:R-:W-:Y:S02]  /*4d50*/  FMUL.FTZ R28, R56, R124.reuse ;  /* 0x0000007c381c7220 */ /* 0x080fe40000410000 */
[----:B------:R-:W-:Y:S01]  /*4d60*/  MUFU.EX2 R174, R174 ;  /* 0x000000ae00ae7308 */ /* 0x000fe20000000800 */
[----:B------:R-:W-:Y:S02]  /*4d70*/  FMUL.FTZ R29, R57, R124 ;  /* 0x0000007c391d7220 */ /* 0x000fe40000410000 */
[-C--:B------:R-:W-:Y:S02]  /*4d80*/  FMUL.FTZ R30, R58, R121.reuse ;  /* 0x000000793a1e7220 */ /* 0x080fe40000410000 */
[----:B------:R-:W-:Y:S01]  /*4d90*/  HMMA.16816.F32.BF16 R16, R96, R18, R44 ;  /* 0x000000126010723c */ /* 0x000fe2000004182c */
[----:B------:R-:W-:-:S02]  /*4da0*/  FMUL.FTZ R31, R59, R121 ;  /* 0x000000793b1f7220 */ /* 0x000fc40000410000 */
[----:B------:R-:W-:Y:S01]  /*4db0*/  MUFU.EX2 R169, R169 ;  /* 0x000000a900a97308 */ /* 0x000fe20000000800 */
[-C--:B------:R-:W-:Y:S01]  /*4dc0*/  FMUL.FTZ R52, R52, R124.reuse ;  /* 0x0000007c34347220 */ /* 0x080fe20000410000 */
[----:B------:R-:W-:Y:S01]  /*4dd0*/  LDSM.16.MT88.4 R56, [R137+0xa000] ;  /* 0x00a000008938783b */ /* 0x000fe20000004200 */
[-C--:B------:R-:W-:Y:S02]  /*4de0*/  FMUL.FTZ R53, R53, R124.reuse ;  /* 0x0000007c35357220 */ /* 0x080fe40000410000 */
[-C--:B------:R-:W-:Y:S01]  /*4df0*/  FMUL.FTZ R44, R72, R124.reuse ;  /* 0x0000007c482c7220 */ /* 0x080fe20000410000 */
[----:B------:R-:W-:Y:S01]  /*4e00*/  HMMA.16816.F32.BF16 R4, R96, R8, R4 ;  /* 0x000000086004723c */ /* 0x000fe20000041804 */
[----:B------:R-:W-:Y:S01]  /*4e10*/  FMUL.FTZ R45, R73, R124 ;  /* 0x0000007c492d7220 */ /* 0x000fe20000410000 */
[----:B------:R-:W-:Y:S01]  /*4e20*/  MUFU.EX2 R179, R179 ;  /* 0x000000b300b37308 */ /* 0x000fe20000000800 */
[-C--:B------:R-:W-:Y:S02]  /*4e30*/  FMUL.FTZ R46, R74, R121.reuse ;  /* 0x000000794a2e7220 */ /* 0x080fe40000410000 */
[----:B------:R-:W-:-:S02]  /*4e40*/  FMUL.FTZ R47, R75, R121 ;  /* 0x000000794b2f7220 */ /* 0x000fc40000410000 */
[----:B------:R-:W4:Y:S01]  /*4e50*/  LDSM.16.MT88.4 R72, [R138+0x8800] ;  /* 0x008800008a48783b */ /* 0x000f220000004200 */
[C---:B------:R-:W-:Y:S01]  /*4e60*/  HMMA.16816.F32.BF16 R8, R96.reuse, R10, R36 ;  /* 0x0000000a6008723c */ /* 0x040fe20000041824 */
[-C--:B------:R-:W-:Y:S01]  /*4e70*/  FMUL.FTZ R54, R54, R121.reuse ;  /* 0x0000007936367220 */ /* 0x080fe20000410000 */
[----:B------:R-:W5:Y:S01]  /*4e80*/  MUFU.EX2 R172, R172 ;  /* 0x000000ac00ac7308 */ /* 0x000f620000000800 */
[-C--:B------:R-:W-:Y:S02]  /*4e90*/  FMUL.FTZ R55, R55, R121.reuse ;  /* 0x0000007937377220 */ /* 0x080fe40000410000 */
[-C--:B------:R-:W-:Y:S02]  /*4ea0*/  FMUL.FTZ R60, R60, R124.reuse ;  /* 0x0000007c3c3c7220 */ /* 0x080fe40000410000 */
[-C--:B------:R-:W-:Y:S01]  /*4eb0*/  FMUL.FTZ R36, R64, R124.reuse ;  /* 0x0000007c40247220 */ /* 0x080fe20000410000 */
[----:B---3--:R-:W-:Y:S01]  /*4ec0*/  HMMA.16816.F32.BF16 R44, R96, R48, R44 ;  /* 0x00000030602c723c */ /* 0x008fe2000004182c */
[----:B------:R-:W-:Y:S01]  /*4ed0*/  FMUL.FTZ R37, R65, R124 ;  /* 0x0000007c41257220 */ /* 0x000fe20000410000 */
[----:B------:R-:W-:Y:S01]  /*4ee0*/  MUFU.EX2 R173, R173 ;  /* 0x000000ad00ad7308 */ /* 0x000fe20000000800 */
[----:B------:R-:W-:-:S02]  /*4ef0*/  FMUL.FTZ R38, R66, R121 ;  /* 0x0000007942267220 */ /* 0x000fc40000410000 */
[-C--:B------:R-:W-:Y:S02]  /*4f00*/  FMUL.FTZ R39, R67, R121.reuse ;  /* 0x0000007943277220 */ /* 0x080fe40000410000 */
[-C--:B------:R-:W-:Y:S01]  /*4f10*/  FMUL.FTZ R61, R61, R124.reuse ;  /* 0x0000007c3d3d7220 */ /* 0x080fe20000410000 */
[C---:B------:R-:W-:Y:S01]  /*4f20*/  HMMA.16816.F32.BF16 R48, R96.reuse, R50, R76 ;  /* 0x000000326030723c */ /* 0x040fe2000004184c */
[----:B------:R-:W3:Y:S01]  /*4f30*/  LDSM.16.MT88.4 R76, [R140+0x8800] ;  /* 0x008800008c4c783b */ /* 0x000ee20000004200 */
[----:B------:R-:W2:Y:S01]  /*4f40*/  MUFU.EX2 R168, R168 ;  /* 0x000000a800a87308 */ /* 0x000ea20000000800 */
[-C--:B------:R-:W-:Y:S02]  /*4f50*/  FMUL.FTZ R62, R62, R121.reuse ;  /* 0x000000793e3e7220 */ /* 0x080fe40000410000 */
[----:B------:R-:W-:Y:S01]  /*4f60*/  FMUL.FTZ R63, R63, R121 ;  /* 0x000000793f3f7220 */ /* 0x000fe20000410000 */
[----:B------:R-:W-:Y:S01]  /*4f70*/  LDSM.16.MT88.4 R64, [R136+0xa000] ;  /* 0x00a000008840783b */ /* 0x000fe20000004200 */
[-C--:B------:R-:W-:Y:S01]  /*4f80*/  FMUL.FTZ R88, R88, R124.reuse ;  /* 0x0000007c58587220 */ /* 0x080fe20000410000 */
[----:B-1----:R-:W-:Y:S01]  /*4f90*/  HMMA.16816.F32.BF16 R36, R96, R40, R36 ;  /* 0x000000286024723c */ /* 0x002fe20000041824 */
[----:B------:R-:W-:-:S02]  /*4fa0*/  FMUL.FTZ R89, R89, R124 ;  /* 0x0000007c59597220 */ /* 0x000fc40000410000 */
[-C--:B------:R-:W-:Y:S02]  /*4fb0*/  FMUL.FTZ R90, R90, R121.reuse ;  /* 0x000000795a5a7220 */ /* 0x080fe40000410000 */
[-C--:B------:R-:W-:Y:S02]  /*4fc0*/  FMUL.FTZ R91, R91, R121.reuse ;  /* 0x000000795b5b7220 */ /* 0x080fe40000410000 */
[-C--:B------:R-:W-:Y:S01]  /*4fd0*/  FMUL.FTZ R80, R80, R124.reuse ;  /* 0x0000007c50507220 */ /* 0x080fe20000410000 */
[----:B------:R-:W-:Y:S01]  /*4fe0*/  HMMA.16816.F32.BF16 R40, R96, R42, R68 ;  /* 0x0000002a6028723c */ /* 0x000fe20000041844 */
[----:B------:R-:W-:Y:S02]  /*4ff0*/  FMUL.FTZ R81, R81, R124 ;  /* 0x0000007c51517220 */ /* 0x000fe40000410000 */
[-C--:B------:R-:W-:Y:S02]  /*5000*/  FMUL.FTZ R82, R82, R121.reuse ;  /* 0x0000007952527220 */ /* 0x080fe40000410000 */
[----:B------:R-:W-:-:S02]  /*5010*/  FMUL.FTZ R83, R83, R121 ;  /* 0x0000007953537220 */ /* 0x000fc40000410000 */
[----:B--2---:R-:W-:Y:S01]  /*5020*/  F2FP.BF16.PACK_AB R68, R175, R178 ;  /* 0x000000b2af44723e */ /* 0x004fe200000010ff */
[C---:B------:R-:W-:Y:S01]  /*5030*/  HMMA.16816.F32.BF16 R20, R96.reuse, R24, R20 ;  /* 0x000000186014723c */ /* 0x040fe20000041814 */
[----:B-----5:R-:W-:Y:S01]  /*5040*/  F2FP.BF16.PACK_AB R69, R172, R179 ;  /* 0x000000b3ac45723e */ /* 0x020fe200000010ff */
[--C-:B------:R-:W-:Y:S01]  /*5050*/  FFMA.FTZ R183, R176, c[0x0][0x23c], -R167.reuse ;  /* 0x00008f00b0b77a23 */ /* 0x100fe200000108a7 */
[----:B------:R-:W-:Y:S01]  /*5060*/  F2FP.BF16.PACK_AB R70, R169, R174 ;  /* 0x000000aea946723e */ /* 0x000fe200000010ff */
[--C-:B------:R-:W-:Y:S01]  /*5070*/  FFMA.FTZ R176, R180, c[0x0][0x23c], -R167.reuse ;  /* 0x00008f00b4b07a23 */ /* 0x100fe200000108a7 */
[----:B------:R-:W-:Y:S01]  /*5080*/  F2FP.BF16.PACK_AB R71, R168, R173 ;  /* 0x000000ada847723e */ /* 0x000fe200000010ff */
[----:B------:R-:W-:Y:S02]  /*5090*/  FFMA.FTZ R180, R177, c[0x0][0x23c], -R112 ;  /* 0x00008f00b1b47a23 */ /* 0x000fe40000010870 */
[----:B------:R-:W-:Y:S01]  /*50a0*/  HMMA.16816.F32.BF16 R28, R96, R32, R28 ;  /* 0x00000020601c723c */ /* 0x000fe2000004181c */
[--C-:B------:R-:W-:Y:S01]  /*50b0*/  FFMA.FTZ R185, R100, c[0x0][0x23c], -R167.reuse ;  /* 0x00008f0064b97a23 */ /* 0x100fe200000108a7 */
[----:B------:R-:W-:Y:S01]  /*50c0*/  MUFU.EX2 R183, R183 ;  /* 0x000000b700b77308 */ /* 0x000fe20000000800 */
[----:B------:R-:W-:-:S02]  /*50d0*/  FFMA.FTZ R182, R102, c[0x0][0x23c], -R167 ;  /* 0x00008f0066b67a23 */ /* 0x000fc400000108a7 */
[--C-:B------:R-:W-:Y:S02]  /*50e0*/  FFMA.FTZ R187, R103, c[0x0][0x23c], -R112.reuse ;  /* 0x00008f0067bb7a23 */ /* 0x100fe40000010870 */
[--C-:B------:R-:W-:Y:S01]  /*50f0*/  FFMA.FTZ R184, R181, c[0x0][0x23c], -R112.reuse ;  /* 0x00008f00b5b87a23 */ /* 0x100fe20000010870 */
[C---:B----4-:R-:W-:Y:S01]  /*5100*/  HMMA.16816.F32.BF16 R12, R68.reuse, R72, R12 ;  /* 0x00000048440c723c */ /* 0x050fe2000004180c */
[--C-:B------:R-:W-:Y:S01]  /*5110*/  FFMA.FTZ R177, R101, c[0x0][0x23c], -R112.reuse ;  /* 0x00008f0065b17a23 */ /* 0x100fe20000010870 */
[----:B------:R-:W-:Y:S01]  /*5120*/  MUFU.EX2 R185, R185 ;  /* 0x000000b900b97308 */ /* 0x000fe20000000800 */
[----:B------:R-:W-:Y:S01]  /*5130*/  LDSM.16.MT88.4 R100, [R136+0xb000] ;  /* 0x00b000008864783b */ /* 0x000fe20000004200 */
[--C-:B------:R-:W-:Y:S02]  /*5140*/  FFMA.FTZ R186, R115, c[0x0][0x23c], -R167.reuse ;  /* 0x00008f0073ba7a23 */ /* 0x100fe400000108a7 */
[----:B------:R-:W-:Y:S02]  /*5150*/  FFMA.FTZ R115, R127, c[0x0][0x23c], -R167 ;  /* 0x00008f007f737a23 */ /* 0x000fe400000108a7 */
[----:B---3--:R-:W-:Y:S01]  /*5160*/  HMMA.16816.F32.BF16 R4, R68, R76, R4 ;  /* 0x0000004c4404723c */ /* 0x008fe20000041804 */
[--C-:B------:R-:W-:Y:S01]  /*5170*/  FFMA.FTZ R188, R125, c[0x0][0x23c], -R112.reuse ;  /* 0x00008f007dbc7a23 */ /* 0x100fe20000010870 */
[----:B------:R-:W-:Y:S01]  /*5180*/  MUFU.EX2 R182, R182 ;  /* 0x000000b600b67308 */ /* 0x000fe20000000800 */
[----:B------:R-:W-:-:S02]  /*5190*/  FFMA.FTZ R127, R105, c[0x0][0x23c], -R112 ;  /* 0x00008f00697f7a23 */ /* 0x000fc40000010870 */
[--C-:B------:R-:W-:Y:S02]  /*51a0*/  FFMA.FTZ R125, R157, c[0x0][0x23c], -R112.reuse ;  /* 0x00008f009d7d7a23 */ /* 0x100fe40000010870 */
[--C-:B------:R-:W-:Y:S01]  /*51b0*/  FFMA.FTZ R181, R104, c[0x0][0x23c], -R167.reuse ;  /* 0x00008f0068b57a23 */ /* 0x100fe200000108a7 */
[C---:B------:R-:W-:Y:S01]  /*51c0*/  HMMA.16816.F32.BF16 R8, R68.reuse, R78, R8 ;  /* 0x0000004e4408723c */ /* 0x040fe20000041808 */
[----:B------:R-:W1:Y:S01]  /*51d0*/  LDSM.16.MT88.4 R76, [R137+0x8800] ;  /* 0x00880000894c783b */ /* 0x000e620000004200 */
[----:B------:R-:W-:Y:S01]  /*51e0*/  MUFU.EX2 R176, R176 ;  /* 0x000000b000b07308 */ /* 0x000fe20000000800 */
[----:B------:R-:W-:Y:S01]  /*51f0*/  FFMA.FTZ R166, R166, c[0x0][0x23c], -R167 ;  /* 0x00008f00a6a67a23 */ /* 0x000fe200000108a7 */
[----:B------:R-:W-:Y:S01]  /*5200*/  @P0 IADD3 R167, R120, -0x3, RZ ;  /* 0xfffffffd78a70810 */ /* 0x000fe20007ffe0ff */
[----:B------:R-:W-:Y:S02]  /*5210*/  FFMA.FTZ R112, R106, c[0x0][0x23c], -R112 ;  /* 0x00008f006a707a23 */ /* 0x000fe40000010870 */
[----:B------:R-:W-:Y:S01]  /*5220*/  FFMA.FTZ R114, R171, R124, R114 ;  /* 0x0000007cab727223 */ /* 0x000fe20000010072 */
[----:B------:R-:W-:Y:S01]  /*5230*/  HMMA.16816.F32.BF16 R16, R68, R74, R16 ;  /* 0x0000004a4410723c */ /* 0x000fe20000041810 */
[----:B------:R-:W2:Y:S01]  /*5240*/  LDSM.16.MT88.4 R72, [R136+0x8800] ;  /* 0x008800008848783b */ /* 0x000ea20000004200 */
[----:B------:R-:W-:Y:S01]  /*5250*/  MUFU.EX2 R187, R187 ;  /* 0x000000bb00bb7308 */ /* 0x000fe20000000800 */
[----:B------:R-:W-:-:S04]  /*5260*/  FADD.FTZ R113, R113, R114 ;  /* 0x0000007271717221 */ /* 0x000fc80000010000 */
[----:B------:R-:W-:Y:S01]  /*5270*/  FADD.FTZ R110, R110, R113 ;  /* 0x000000716e6e7221 */ /* 0x000fe20000010000 */
[----:B------:R-:W-:Y:S02]  /*5280*/  HMMA.16816.F32.BF16 R24, R96, R26, R52 ;  /* 0x0000001a6018723c */ /* 0x000fe40000041834 */
[----:B------:R-:W-:Y:S01]  /*5290*/  MUFU.EX2 R180, R180 ;  /* 0x000000b400b47308 */ /* 0x000fe20000000800 */
[----:B------:R-:W-:-:S04]  /*52a0*/  FADD.FTZ R109, R109, R110 ;  /* 0x0000006e6d6d7221 */ /* 0x000fc80000010000 */
[-C--:B------:R-:W-:Y:S01]  /*52b0*/  FMUL.FTZ R52, R92, R124.reuse ;  /* 0x0000007c5c347220 */ /* 0x080fe20000410000 */
[C---:B------:R-:W-:Y:S01]  /*52c0*/  HMMA.16816.F32.BF16 R32, R96.reuse, R34, R60 ;  /* 0x000000226020723c */ /* 0x040fe2000004183c */
[-C--:B------:R-:W-:Y:S01]  /*52d0*/  FMUL.FTZ R53, R93, R124.reuse ;  /* 0x0000007c5d357220 */ /* 0x080fe20000410000 */
[----:B------:R-:W-:Y:S01]  /*52e0*/  MUFU.EX2 R184, R184 ;  /* 0x000000b800b87308 */ /* 0x000fe20000000800 */
[-C--:B------:R-:W-:Y:S02]  /*52f0*/  FMUL.FTZ R54, R94, R121.reuse ;  /* 0x000000795e367220 */ /* 0x080fe40000410000 */
[-C--:B------:R-:W-:Y:S02]  /*5300*/  FMUL.FTZ R55, R95, R121.reuse ;  /* 0x000000795f377220 */ /* 0x080fe40000410000 */
[-C--:B------:R-:W-:Y:S02]  /*5310*/  FMUL.FTZ R60, R84, R124.reuse ;  /* 0x0000007c543c7220 */ /* 0x080fe40000410000 */
[----:B------:R-:W-:Y:S01]  /*5320*/  FMUL.FTZ R61, R85, R124 ;  /* 0x0000007c553d7220 */ /* 0x000fe20000410000 */
[----:B------:R-:W-:Y:S01]  /*5330*/  MUFU.EX2 R177, R177 ;  /* 0x000000b100b17308 */ /* 0x000fe20000000800 */
[-C--:B------:R-:W-:Y:S01]  /*5340*/  FMUL.FTZ R62, R86, R121.reuse ;  /* 0x00000079563e7220 */ /* 0x080fe20000410000 */
[----:B------:R-:W-:Y:S01]  /*5350*/  HMMA.16816.F32.BF16 R52, R96, R56, R52 ;  /* 0x000000386034723c */ /* 0x000fe20000041834 */
[----:B------:R-:W-:-:S02]  /*5360*/  FMUL.FTZ R63, R87, R121 ;  /* 0x00000079573f7220 */ /* 0x000fc40000410000 */
[----:B------:R-:W-:Y:S02]  /*5370*/  FFMA.FTZ R121, R170, R121, R107 ;  /* 0x00000079aa797223 */ /* 0x000fe4000001006b */
[----:B------:R-:W-:Y:S01]  /*5380*/  FADD.FTZ R178, R178, R109 ;  /* 0x0000006db2b27221 */ /* 0x000fe20000010000 */
[----:B------:R-:W-:Y:S01]  /*5390*/  MUFU.EX2 R181, R181 ;  /* 0x000000b500b57308 */ /* 0x000fe20000000800 */
[----:B------:R-:W-:Y:S01]  /*53a0*/  FADD.FTZ R2, R2, R121 ;  /* 0x0000007902027221 */ /* 0x000fe20000010000 */
[C---:B-1----:R-:W-:Y:S01]  /*53b0*/  HMMA.16816.F32.BF16 R20, R68.reuse, R76, R20 ;  /* 0x0000004c4414723c */ /* 0x042fe20000041814 */
[----:B------:R-:W-:Y:S02]  /*53c0*/  FADD.FTZ R175, R175, R178 ;  /* 0x000000b2afaf7221 */ /* 0x000fe40000010000 */
[----:B------:R-:W-:Y:S01]  /*53d0*/  FADD.FTZ R111, R111, R2 ;  /* 0x000000026f6f7221 */ /* 0x000fe20000010000 */
[-C--:B------:R-:W-:Y:S01]  /*53e0*/  MOV R2, R108.reuse ;  /* 0x0000006c00027202 */ /* 0x080fe20000000f00 */
[----:B------:R-:W-:Y:S01]  /*53f0*/  FADD.FTZ R174, R174, R175 ;  /* 0x000000afaeae7221 */ /* 0x000fe20000010000 */
[----:B------:R-:W1:Y:S01]  /*5400*/  MUFU.EX2 R186, R186 ;  /* 0x000000ba00ba7308 */ /* 0x000e620000000800 */
[----:B------:R-:W-:Y:S01]  /*5410*/  FADD.FTZ R0, R0, R111 ;  /* 0x0000006f00007221 */ /* 0x000fe20000010000 */
[C---:B------:R-:W-:Y:S01]  /*5420*/  HMMA.16816.F32.BF16 R24, R68.reuse, R78, R24 ;  /* 0x0000004e4418723c */ /* 0x040fe20000041818 */
[----:B------:R-:W3:Y:S01]  /*5430*/  LDSM.16.MT88.4 R76, [R140+0xa800] ;  /* 0x00a800008c4c783b */ /* 0x000ee20000004200 */
[----:B------:R-:W-:Y:S01]  /*5440*/  FADD.FTZ R174, R169, R174 ;  /* 0x000000aea9ae7221 */ /* 0x000fe20000010000 */
[----:B------:R-:W-:Y:S01]  /*5450*/  @P0 MOV R2, R108 ;  /* 0x0000006c00020202 */ /* 0x000fe20000000f00 */
[----:B------:R-:W-:Y:S01]  /*5460*/  FADD.FTZ R179, R179, R0 ;  /* 0x00000000b3b37221 */ /* 0x000fe20000010000 */
[-C--:B------:R-:W-:Y:S01]  /*5470*/  MOV R0, R3.reuse ;  /* 0x0000000300007202 */ /* 0x080fe20000000f00 */
[----:B------:R-:W-:Y:S01]  /*5480*/  MUFU.EX2 R115, R115 ;  /* 0x0000007300737308 */ /* 0x000fe20000000800 */
[----:B------:R-:W-:Y:S01]  /*5490*/  @P0 MOV R0, R3 ;  /* 0x0000000300000202 */ /* 0x000fe20000000f00 */
[----:B--2---:R-:W-:Y:S01]  /*54a0*/  HMMA.16816.F32.BF16 R28, R68, R72, R28 ;  /* 0x00000048441c723c */ /* 0x004fe2000004181c */
[----:B------:R-:W-:-:S04]  /*54b0*/  FADD.FTZ R172, R172, R179 ;  /* 0x000000b3acac7221 */ /* 0x000fc80000010000 */
[----:B------:R-:W-:Y:S01]  /*54c0*/  FADD.FTZ R173, R173, R172 ;  /* 0x000000acadad7221 */ /* 0x000fe20000010000 */
[----:B------:R-:W2:Y:S01]  /*54d0*/  MUFU.EX2 R166, R166 ;  /* 0x000000a600a67308 */ /* 0x000ea20000000800 */
[----:B-1----:R-:W-:Y:S01]  /*54e0*/  F2FP.BF16.PACK_AB R104, R186, R181 ;  /* 0x000000b5ba68723e */ /* 0x002fe200000010ff */
[----:B------:R-:W-:Y:S01]  /*54f0*/  HMMA.16816.F32.BF16 R32, R68, R74, R32 ;  /* 0x0000004a4420723c */ /* 0x000fe20000041820 */
[----:B------:R-:W1:Y:S01]  /*5500*/  LDSM.16.MT88.4 R72, [R138+0xa800] ;  /* 0x00a800008a48783b */ /* 0x000e620000004200 */
[----:B------:R-:W-:-:S04]  /*5510*/  FADD.FTZ R168, R168, R173 ;  /* 0x000000ada8a87221 */ /* 0x000fc80000010000 */
[----:B------:R-:W-:Y:S02]  /*5520*/  MUFU.EX2 R127, R127 ;  /* 0x0000007f007f7308 */ /* 0x000fe40000000800 */
[C---:B------:R-:W-:Y:S06]  /*5530*/  HMMA.16816.F32.BF16 R60, R96.reuse, R64, R60 ;  /* 0x00000040603c723c */ /* 0x040fec000004183c */
[----:B------:R-:W4:Y:S01]  /*5540*/  MUFU.EX2 R188, R188 ;  /* 0x000000bc00bc7308 */ /* 0x000f220000000800 */
[----:B--2---:R-:W-:Y:S01]  /*5550*/  F2FP.BF16.PACK_AB R106, R166, R115 ;  /* 0x00000073a66a723e */ /* 0x004fe200000010ff */
[C---:B------:R-:W-:Y:S01]  /*5560*/  HMMA.16816.F32.BF16 R64, R96.reuse, R66, R88 ;  /* 0x000000426040723c */ /* 0x040fe20000041858 */
[----:B------:R-:W-:Y:S05]  /*5570*/  LDSM.16.MT88.4 R88, [R140+0x9000] ;  /* 0x009000008c58783b */ /* 0x000fea0000004200 */
[----:B------:R-:W-:Y:S02]  /*5580*/  MUFU.EX2 R125, R125 ;  /* 0x0000007d007d7308 */ /* 0x000fe40000000800 */
[----:B------:R-:W-:Y:S01]  /*5590*/  HMMA.16816.F32.BF16 R56, R96, R58, R80 ;  /* 0x0000003a6038723c */ /* 0x000fe20000041850 */
[----:B------:R-:W-:Y:S05]  /*55a0*/  LDSM.16.MT88.4 R80, [R137+0xb000] ;  /* 0x00b000008950783b */ /* 0x000fea0000004200 */
[----:B------:R-:W2:Y:S01]  /*55b0*/  MUFU.EX2 R112, R112 ;  /* 0x0000007000707308 */ /* 0x000ea20000000800 */
[----:B----4-:R-:W-:Y:S01]  /*55c0*/  F2FP.BF16.PACK_AB R105, R188, R127 ;  /* 0x0000007fbc69723e */ /* 0x010fe200000010ff */
[C---:B---3--:R-:W-:Y:S08]  /*55d0*/  HMMA.16816.F32.BF16 R36, R68.reuse, R76, R36 ;  /* 0x0000004c4424723c */ /* 0x048ff00000041824 */
[----:B------:R-:W-:Y:S01]  /*55e0*/  HMMA.16816.F32.BF16 R40, R68, R78, R40 ;  /* 0x0000004e4428723c */ /* 0x000fe20000041828 */
[----:B------:R-:W3:Y:S01]  /*55f0*/  LDSM.16.MT88.4 R76, [R137+0xa800] ;  /* 0x00a80000894c783b */ /* 0x000ee20000004200 */
[----:B--2---:R-:W-:-:S06]  /*5600*/  F2FP.BF16.PACK_AB R107, R112, R125 ;  /* 0x0000007d706b723e */ /* 0x004fcc00000010ff */
[C---:B-1----:R-:W-:Y:S08]  /*5610*/  HMMA.16816.F32.BF16 R44, R68.reuse, R72, R44 ;  /* 0x00000048442c723c */ /* 0x042ff0000004182c */
[C---:B------:R-:W-:Y:S01]  /*5620*/  HMMA.16816.F32.BF16 R48, R68.reuse, R74, R48 ;  /* 0x0000004a4430723c */ /* 0x040fe20000041830 */
[----:B------:R-:W1:Y:S07]  /*5630*/  LDSM.16.MT88.4 R72, [R136+0xa800] ;  /* 0x00a800008848783b */ /* 0x000e6e0000004200 */
[C---:B---3--:R-:W-:Y:S08]  /*5640*/  HMMA.16816.F32.BF16 R52, R68.reuse, R76, R52 ;  /* 0x0000004c4434723c */ /* 0x048ff00000041834 */
[C---:B------:R-:W-:Y:S01]  /*5650*/  HMMA.16816.F32.BF16 R56, R68.reuse, R78, R56 ;  /* 0x0000004e4438723c */ /* 0x040fe20000041838 */
[----:B------:R-:W-:Y:S07]  /*5660*/  LDSM.16.MT88.4 R76, [R138+0xb000] ;  /* 0x00b000008a4c783b */ /* 0x000fee0000004200 */
[C---:B-1----:R-:W-:Y:S08]  /*5670*/  HMMA.16816.F32.BF16 R60, R68.reuse, R72, R60 ;  /* 0x00000048443c723c */ /* 0x042ff0000004183c */
[----:B------:R-:W-:Y:S01]  /*5680*/  HMMA.16816.F32.BF16 R64, R68, R74, R64 ;  /* 0x0000004a4440723c */ /* 0x000fe20000041840 */
[----:B------:R-:W1:Y:S06]  /*5690*/  LDSM.16.MT88.4 R72, [R138+0x9000] ;  /* 0x009000008a48783b */ /* 0x000e6c0000004200 */
        /* <DEDUP_REMOVED lines=11> */
[----:B------:R-:W2:Y:S01]  /*5750*/  LDSM.16.MT88.4 R4, [R136+0x9000] ;  /* 0x009000008804783b */ /* 0x000ea20000004200 */
[----:B------:R-:W-:Y:S02]  /*5760*/  FADD.FTZ R176, R176, R183 ;  /* 0x000000b7b0b07221 */ /* 0x000fe40000010000 */
[----:B------:R-:W-:Y:S02]  /*5770*/  FADD.FTZ R184, R177, R184 ;  /* 0x000000b8b1b87221 */ /* 0x000fe40000010000 */
[----:B------:R-:W-:-:S02]  /*5780*/  FADD.FTZ R181, R181, R176 ;  /* 0x000000b0b5b57221 */ /* 0x000fc40000010000 */
[C---:B------:R-:W-:Y:S01]  /*5790*/  HMMA.16816.F32.BF16 R88, R68.reuse, R90, R8 ;  /* 0x0000005a4458723c */ /* 0x040fe20000041808 */
[----:B------:R-:W3:Y:S01]  /*57a0*/  LDSM.16.MT88.4 R8, [R137+0x9000] ;  /* 0x009000008908783b */ /* 0x000ee20000004200 */
[----:B------:R-:W-:Y:S02]  /*57b0*/  FADD.FTZ R127, R127, R184 ;  /* 0x000000b87f7f7221 */ /* 0x000fe40000010000 */
[----:B------:R-:W-:Y:S02]  /*57c0*/  FADD.FTZ R186, R186, R181 ;  /* 0x000000b5baba7221 */ /* 0x000fe40000010000 */
[----:B------:R-:W-:Y:S02]  /*57d0*/  FADD.FTZ R188, R188, R127 ;  /* 0x0000007fbcbc7221 */ /* 0x000fe40000010000 */
[----:B------:R-:W-:Y:S01]  /*57e0*/  HMMA.16816.F32.BF16 R92, R68, R80, R52 ;  /* 0x00000050445c723c */ /* 0x000fe20000041834 */
[----:B------:R-:W-:Y:S01]  /*57f0*/  LDSM.16.MT88.4 R52, [R137+0x9800] ;  /* 0x009800008934783b */ /* 0x000fe20000004200 */
[----:B------:R-:W-:-:S02]  /*5800*/  FADD.FTZ R115, R115, R186 ;  /* 0x000000ba73737221 */ /* 0x000fc40000010000 */
[----:B------:R-:W-:Y:S02]  /*5810*/  FADD.FTZ R125, R125, R188 ;  /* 0x000000bc7d7d7221 */ /* 0x000fe40000010000 */
[----:B------:R-:W-:Y:S02]  /*5820*/  FADD.FTZ R171, R166, R115 ;  /* 0x00000073a6ab7221 */ /* 0x000fe40000010000 */
[----:B-1----:R-:W-:Y:S01]  /*5830*/  HMMA.16816.F32.BF16 R12, R68, R72, R12 ;  /* 0x00000048440c723c */ /* 0x002fe2000004180c */
[----:B------:R-:W-:-:S07]  /*5840*/  FADD.FTZ R170, R112, R125 ;  /* 0x0000007d70aa7221 */ /* 0x000fce0000010000 */
[C---:B------:R-:W-:Y:S08]  /*5850*/  HMMA.16816.F32.BF16 R16, R68.reuse, R74, R16 ;  /* 0x0000004a4410723c */ /* 0x040ff00000041810 */
[C---:B------:R-:W-:Y:S01]  /*5860*/  HMMA.16816.F32.BF16 R72, R68.reuse, R76, R44 ;  /* 0x0000004c4448723c */ /* 0x040fe2000004182c */
[----:B------:R-:W-:Y:S07]  /*5870*/  LDSM.16.MT88.4 R44, [R138+0x9800] ;  /* 0x009800008a2c783b */ /* 0x000fee0000004200 */
[C---:B--2---:R-:W-:Y:S08]  /*5880*/  HMMA.16816.F32.BF16 R28, R68.reuse, R4, R28 ;  /* 0x00000004441c723c */ /* 0x044ff0000004181c */
[C---:B------:R-:W-:Y:S01]  /*5890*/  HMMA.16816.F32.BF16 R32, R68.reuse, R6, R32 ;  /* 0x000000064420723c */ /* 0x040fe20000041820 */
[----:B------:R-:W1:Y:S07]  /*58a0*/  LDSM.16.MT88.4 R4, [R140+0xb000] ;  /* 0x00b000008c04783b */ /* 0x000e6e0000004200 */
[C---:B---3--:R-:W-:Y:S08]  /*58b0*/  HMMA.16816.F32.BF16 R20, R68.reuse, R8, R20 ;  /* 0x000000084414723c */ /* 0x048ff00000041814 */
[C---:B------:R-:W-:Y:S08]  /*58c0*/  HMMA.16816.F32.BF16 R24, R68.reuse, R10, R24 ;  /* 0x0000000a4418723c */ /* 0x040ff00000041818 */
[C---:B------:R-:W-:Y:S01]  /*58d0*/  HMMA.16816.F32.BF16 R84, R68.reuse, R100, R60 ;  /* 0x000000644454723c */ /* 0x040fe2000004183c */
[----:B------:R-:W2:Y:S07]  /*58e0*/  LDSM.16.MT88.4 R60, [R136+0x9800] ;  /* 0x00980000883c783b */ /* 0x000eae0000004200 */
[C---:B------:R-:W-:Y:S08]  /*58f0*/  HMMA.16816.F32.BF16 R76, R68.reuse, R78, R48 ;  /* 0x0000004e444c723c */ /* 0x040ff00000041830 */
[C---:B------:R-:W-:Y:S08]  /*5900*/  HMMA.16816.F32.BF16 R80, R68.reuse, R82, R56 ;  /* 0x000000524450723c */ /* 0x040ff00000041838 */
[C---:B-1----:R-:W-:Y:S01]  /*5910*/  HMMA.16816.F32.BF16 R8, R68.reuse, R4, R36 ;  /* 0x000000044408723c */ /* 0x042fe20000041824 */
[----:B------:R-:W1:Y:S07]  /*5920*/  LDSM.16.MT88.4 R36, [R140+0x9800] ;  /* 0x009800008c24783b */ /* 0x000e6e0000004200 */
[C---:B------:R-:W-:Y:S08]  /*5930*/  HMMA.16816.F32.BF16 R4, R68.reuse, R6, R40 ;  /* 0x000000064404723c */ /* 0x040ff00000041828 */
[----:B------:R-:W-:Y:S01]  /*5940*/  HMMA.16816.F32.BF16 R100, R68, R102, R64 ;  /* 0x000000664464723c */ /* 0x000fe20000041840 */
[----:B------:R-:W3:Y:S07]  /*5950*/  LDSM.16.MT88.4 R68, [R140+0xb800] ;  /* 0x00b800008c44783b */ /* 0x000eee0000004200 */
[C---:B------:R-:W-:Y:S01]  /*5960*/  HMMA.16816.F32.BF16 R40, R104.reuse, R44, R12 ;  /* 0x0000002c6828723c */ /* 0x040fe2000004180c */
[----:B------:R-:W-:Y:S07]  /*5970*/  LDSM.16.MT88.4 R12, [R138+0xb800] ;  /* 0x00b800008a0c783b */ /* 0x000fee0000004200 */
[C---:B------:R-:W-:Y:S08]  /*5980*/  HMMA.16816.F32.BF16 R48, R104.reuse, R52, R20 ;  /* 0x000000346830723c */ /* 0x040ff00000041814 */
[C---:B--2---:R-:W-:Y:S08]  /*5990*/  HMMA.16816.F32.BF16 R56, R104.reuse, R60, R28 ;  /* 0x0000003c6838723c */ /* 0x044ff0000004181c */
[C---:B-1----:R-:W-:Y:S08]  /*59a0*/  HMMA.16816.F32.BF16 R96, R104.reuse, R36, R96 ;  /* 0x000000246860723c */ /* 0x042ff00000041860 */
[C---:B------:R-:W-:Y:S01]  /*59b0*/  HMMA.16816.F32.BF16 R36, R104.reuse, R38, R88 ;  /* 0x000000266824723c */ /* 0x040fe20000041858 */
[----:B------:R-:W1:Y:S07]  /*59c0*/  LDSM.16.MT88.4 R88, [R136+0xb800] ;  /* 0x00b800008858783b */ /* 0x000e6e0000004200 */
[C---:B---3--:R-:W-:Y:S08]  /*59d0*/  HMMA.16816.F32.BF16 R64, R104.reuse, R68, R8 ;  /* 0x000000446840723c */ /* 0x048ff00000041808 */
[C---:B------:R-:W-:Y:S01]  /*59e0*/  HMMA.16816.F32.BF16 R68, R104.reuse, R70, R4 ;  /* 0x000000466844723c */ /* 0x040fe20000041804 */
[----:B------:R-:W2:Y:S07]  /*59f0*/  LDSM.16.MT88.4 R4, [R137+0xb800] ;  /* 0x00b800008904783b */ /* 0x000eae0000004200 */
[C---:B------:R-:W-:Y:S08]  /*5a00*/  HMMA.16816.F32.BF16 R44, R104.reuse, R46, R16 ;  /* 0x0000002e682c723c */ /* 0x040ff00000041810 */
[C---:B------:R-:W-:Y:S08]  /*5a10*/  HMMA.16816.F32.BF16 R52, R104.reuse, R54, R24 ;  /* 0x000000366834723c */ /* 0x040ff00000041818 */
[C---:B------:R-:W-:Y:S08]  /*5a20*/  HMMA.16816.F32.BF16 R60, R104.reuse, R62, R32 ;  /* 0x0000003e683c723c */ /* 0x040ff00000041820 */
[C---:B-1----:R-:W-:Y:S08]  /*5a30*/  HMMA.16816.F32.BF16 R84, R104.reuse, R88, R84 ;  /* 0x000000586854723c */ /* 0x042ff00000041854 */
[C---:B------:R-:W-:Y:S08]  /*5a40*/  HMMA.16816.F32.BF16 R72, R104.reuse, R12, R72 ;  /* 0x0000000c6848723c */ /* 0x040ff00000041848 */
[C---:B------:R-:W-:Y:S08]  /*5a50*/  HMMA.16816.F32.BF16 R76, R104.reuse, R14, R76 ;  /* 0x0000000e684c723c */ /* 0x040ff0000004184c */
[C---:B--2---:R-:W-:Y:S08]  /*5a60*/  HMMA.16816.F32.BF16 R92, R104.reuse, R4, R92 ;  /* 0x00000004685c723c */ /* 0x044ff0000004185c */
[C---:B------:R-:W-:Y:S08]  /*5a70*/  HMMA.16816.F32.BF16 R80, R104.reuse, R6, R80 ;  /* 0x000000066850723c */ /* 0x040ff00000041850 */
[----:B------:R-:W-:Y:S01]  /*5a80*/  HMMA.16816.F32.BF16 R88, R104, R90, R100 ;  /* 0x0000005a6858723c */ /* 0x000fe20000041864 */
[----:B------:R-:W-:Y:S05]  /*5a90*/  @!UPT UIADD3 URZ, URZ, URZ, URZ ;  /* 0x0000003f3f3ff290 */ /* 0x000fea000fffe03f */
[----:B------:R-:W-:Y:S11]  /*5aa0*/  @P0 BRA `(.L_x_484) ;  /* 0x0000001000000947 */ /* 0x000ff60003800000 */
.L_x_482:
[----:B------:R-:W-:-:S07]  /*5ab0*/  IADD3 R167, R126, -0x1, RZ ;  /* 0xffffffff7ea77810 */ /* 0x000fce0007ffe0ff */
.L_x_484:
[----:B------:R-:W-:-:S13]  /*5ac0*/  ISETP.GE.AND P0, PT, R167, RZ, PT ;  /* 0x000000ffa700720c */ /* 0x000fda0003f06270 */
[----:B------:R-:W-:Y:S05]  /*5ad0*/  @!P0 BRA `(.L_x_485) ;  /* 0x00001f6000008947 */ /* 0x000fea0003800000 */
[----:B------:R-:W-:Y:S01]  /*5ae0*/  ULDC.64 UR4, c[0x0][0x198] ;  /* 0x0000660000047ab9 */ /* 0x000fe20000000a00 */
[C---:B------:R-:W-:Y:S01]  /*5af0*/  SHF.L.U64.HI R166, R116.reuse, 0x5, R117 ;  /* 0x0000000574a67819 */ /* 0x040fe20000010275 */
[----:B------:R-:W-:Y:S01]  /*5b00*/  IMAD.SHL.U32 R157, R116, 0x20, RZ ;  /* 0x00000020749d7824 */ /* 0x000fe200078e00ff */
[----:B------:R-:W-:Y:S01]  /*5b10*/  MOV R3, R0 ;  /* 0x0000000000037202 */ /* 0x000fe20000000f00 */
[----:B------:R-:W-:Y:S01]  /*5b20*/  IMAD.MOV.U32 R101, RZ, RZ, R2 ;  /* 0x000000ffff657224 */ /* 0x000fe200078e0002 */
[----:B------:R-:W-:Y:S01]  /*5b30*/  MOV R168, R118 ;  /* 0x0000007600a87202 */ /* 0x000fe20000000f00 */
[----:B------:R-:W-:Y:S01]  /*5b40*/  IMAD.MOV.U32 R169, RZ, RZ, R123 ;  /* 0x000000ffffa97224 */ /* 0x000fe200078e007b */
[----:B------:R-:W-:Y:S02]  /*5b50*/  USHF.L.U64.HI UR5, UR4, 0x5, UR5 ;  /* 0x0000000504057899 */ /* 0x000fe40008010205 */
[----:B------:R-:W-:Y:S01]  /*5b60*/  USHF.L.U32 UR4, UR4, 0x5, URZ ;  /* 0x0000000504047899 */ /* 0x000fe2000800063f */
[----:B------:R-:W-:Y:S05]  /*5b70*/  BRA `(.L_x_486) ;  /* 0x000001d000007947 */ /* 0x000fea0003800000 */
.L_x_488:
[----:B------:R-:W-:Y:S04]  /*5b80*/  IADD3 R103, R167, -0x1, RZ ;  /* 0xffffffffa7677810 */ /* 0x000fe80007ffe0ff */
[----:B------:R-:W-:Y:S01]  /*5b90*/  SHF.R.S32.HI R0, RZ, 0x1f, R103 ;  /* 0x0000001fff007819 */ /* 0x000fe20000011467 */
[C---:B------:R-:W-:Y:S04]  /*5ba0*/  IMAD.WIDE.U32 R104, R103.reuse, c[0x0][0x198], RZ ;  /* 0x0000660067687a25 */ /* 0x040fe800078e00ff */
[----:B------:R-:W-:Y:S01]  /*5bb0*/  IMAD R0, R0, c[0x0][0x198], RZ ;  /* 0x0000660000007a24 */ /* 0x000fe200078e02ff */
[----:B------:R-:W-:Y:S03]  /*5bc0*/  LEA R2, P1, R104, R158, 0x6 ;  /* 0x0000009e68027211 */ /* 0x000fe600078230ff */
[----:B------:R-:W-:Y:S01]  /*5bd0*/  IMAD R0, R103, c[0x0][0x19c], R0 ;  /* 0x0000670067007a24 */ /* 0x000fe200078e0200 */
[----:B------:R-:W-:Y:S03]  /*5be0*/  LEA R106, P2, R2, c[0x0][0x168], 0x1 ;  /* 0x00005a00026a7a11 */ /* 0x000fe600078408ff */
[----:B------:R-:W-:Y:S05]  /*5bf0*/  IMAD.IADD R103, R105, 0x1, R0 ;  /* 0x0000000169677824 */ /* 0x000fea00078e0200 */
        /* <DEDUP_REMOVED lines=21> */
.L_x_486:
[----:B------:R-:W-:Y:S04]  /*5d50*/  DEPBAR.LE SB0, 0x0 ;  /* 0x000080000000791a */ /* 0x000fe80000000000 */
[----:B------:R-:W-:Y:S01]  /*5d60*/  BAR.SYNC.DEFER_BLOCKING 0x0 ;  /* 0x0000000000007b1d */ /* 0x000fe20000010000 */
[----:B------:R-:W-:Y:S01]  /*5d70*/  SHF.R.S32.HI R2, RZ, 0x1f, R167 ;  /* 0x0000001fff027819 */ /* 0x000fe200000114a7 */
[----:B------:R-:W-:Y:S02]  /*5d80*/  IMAD R0, R148, R167, RZ ;  /* 0x000000a794007224 */ /* 0x000fe400078e02ff */
[-C--:B------:R-:W-:Y:S04]  /*5d90*/  IMAD.WIDE.U32 R102, R167, R149.reuse, R168 ;  /* 0x00000095a7667225 */ /* 0x080fe800078e00a8 */
[----:B------:R-:W-:Y:S01]  /*5da0*/  IMAD R0, R2, R149, R0 ;  /* 0x0000009502007224 */ /* 0x000fe200078e0200 */
[----:B------:R-:W-:Y:S03]  /*5db0*/  LEA R172, P1, R102, c[0x0][0x170], 0x1 ;  /* 0x00005c0066ac7a11 */ /* 0x000fe600078208ff */
[----:B------:R-:W-:Y:S01]  /*5dc0*/  IMAD.IADD R0, R103, 0x1, R0 ;  /* 0x0000000167007824 */ /* 0x000fe200078e0200 */
[-C--:B------:R-:W-:Y:S04]  /*5dd0*/  IADD3 R174, P0, R172, R157.reuse, RZ ;  /* 0x0000009dacae7210 */ /* 0x080fe80007f1e0ff */
[----:B------:R-:W-:Y:S02]  /*5de0*/  LEA.HI.X R173, R102, c[0x0][0x174], R0, 0x1, P1 ;  /* 0x00005d0066ad7a11 */ /* 0x000fe400008f0c00 */
[-C--:B------:R-:W-:Y:S03]  /*5df0*/  IADD3 R102, P1, R174, R157.reuse, RZ ;  /* 0x0000009dae667210 */ /* 0x080fe60007f3e0ff */
[--C-:B------:R-:W-:Y:S01]  /*5e00*/  IMAD.X R175, R173, 0x1, R166.reuse, P0 ;  /* 0x00000001adaf7824 */ /* 0x100fe200000e06a6 */
[----:B------:R-:W-:Y:S01]  /*5e10*/  IADD3 R176, P0, R102, R157, RZ ;  /* 0x0000009d66b07210 */ /* 0x000fe20007f1e0ff */
[----:B------:R-:W-:Y:S01]  /*5e20*/  @!PT LDS RZ, [RZ] ;  /* 0x00000000fffff984 */ /* 0x000fe20000000800 */
[----:B------:R-:W-:Y:S01]  /*5e30*/  @!PT LDS RZ, [RZ] ;  /* 0x00000000fffff984 */ /* 0x000fe20000000800 */
[----:B------:R-:W-:Y:S01]  /*5e40*/  @!PT LDS RZ, [RZ] ;  /* 0x00000000fffff984 */ /* 0x000fe20000000800 */
[----:B------:R1:W-:Y:S02]  /*5e50*/  LDGSTS.E.BYPASS.LTC128B.128 [R151+0x8000], [R172.64] ;  /* 0x08000000ac977fae */ /* 0x0003e4000b901d46 */
[--C-:B------:R-:W-:Y:S02]  /*5e60*/  IMAD.X R103, R175, 0x1, R166.reuse, P1 ;  /* 0x00000001af677824 */ /* 0x100fe400008e06a6 */
[----:B------:R1:W-:Y:S02]  /*5e70*/  LDGSTS.E.BYPASS.LTC128B.128 [R151+0xa000], [R172.64+0x80] ;  /* 0x0a000080ac977fae */ /* 0x0003e4000b901d46 */
[----:B------:R-:W-:Y:S01]  /*5e80*/  IMAD.X R177, R103, 0x1, R166, P0 ;  /* 0x0000000167b17824 */ /* 0x000fe200000e06a6 */
[----:B------:R-:W-:Y:S01]  /*5e90*/  ISETP.GT.AND P0, PT, R167, RZ, PT ;  /* 0x000000ffa700720c */ /* 0x000fe20003f04270 */
        /* <DEDUP_REMOVED lines=8> */
[----:B------:R-:W3:Y:S04]  /*5f20*/  LDSM.16.M88.4 R112, [R145+0x4800] ;  /* 0x004800009170783b */ /* 0x000ee80000000200 */
[----:B------:R-:W4:Y:S04]  /*5f30*/  LDSM.16.M88.4 R116, [R145+0x5000] ;  /* 0x005000009174783b */ /* 0x000f280000000200 */
[----:B------:R-:W0:Y:S04]  /*5f40*/  LDGDEPBAR ;  /* 0x00000000000079af */ /* 0x000e280000000000 */
[----:B------:R-:W5:Y:S04]  /*5f50*/  LDSM.16.M88.4 R120, [R145+0x5800] ;  /* 0x005800009178783b */ /* 0x000f680000000200 */
[----:B------:R-:W-:Y:S01]  /*5f60*/  LDSM.16.M88.4 R124, [R134] ;  /* 0x00000000867c783b */ /* 0x000fe20000000200 */
[C---:B--2---:R-:W-:Y:S08]  /*5f70*/  HMMA.16816.F32.BF16 R4, R104.reuse, R108, RZ ;  /* 0x0000006c6804723c */ /* 0x044ff000000418ff */
[C---:B------:R-:W-:Y:S01]  /*5f80*/  HMMA.16816.F32.BF16 R8, R104.reuse, R110, RZ ;  /* 0x0000006e6808723c */ /* 0x040fe200000418ff */
[----:B------:R-:W-:Y:S07]  /*5f90*/  LDSM.16.M88.4 R108, [R144] ;  /* 0x00000000906c783b */ /* 0x000fee0000000200 */
[C---:B---3--:R-:W-:Y:S08]  /*5fa0*/  HMMA.16816.F32.BF16 R12, R104.reuse, R112, RZ ;  /* 0x00000070680c723c */ /* 0x048ff000000418ff */
[C---:B------:R-:W-:Y:S01]  /*5fb0*/  HMMA.16816.F32.BF16 R16, R104.reuse, R114, RZ ;  /* 0x000000726810723c */ /* 0x040fe200000418ff */
[----:B------:R-:W2:Y:S07]  /*5fc0*/  LDSM.16.M88.4 R112, [R143] ;  /* 0x000000008f70783b */ /* 0x000eae0000000200 */
[C---:B----4-:R-:W-:Y:S08]  /*5fd0*/  HMMA.16816.F32.BF16 R20, R104.reuse, R116, RZ ;  /* 0x000000746814723c */ /* 0x050ff000000418ff */
[C---:B------:R-:W-:Y:S01]  /*5fe0*/  HMMA.16816.F32.BF16 R24, R104.reuse, R118, RZ ;  /* 0x000000766818723c */ /* 0x040fe200000418ff */
[----:B------:R-:W3:Y:S07]  /*5ff0*/  LDSM.16.M88.4 R116, [R135] ;  /* 0x000000008774783b */ /* 0x000eee0000000200 */
[C---:B-----5:R-:W-:Y:S08]  /*6000*/  HMMA.16816.F32.BF16 R28, R104.reuse, R120, RZ ;  /* 0x00000078681c723c */ /* 0x060ff000000418ff */
[----:B------:R-:W-:Y:S01]  /*6010*/  HMMA.16816.F32.BF16 R32, R104, R122, RZ ;  /* 0x0000007a6820723c */ /* 0x000fe200000418ff */
[----:B------:R-:W4:Y:S04]  /*6020*/  LDSM.16.M88.4 R104, [R133] ;  /* 0x000000008568783b */ /* 0x000f280000000200 */
[----:B------:R-:W-:Y:S03]  /*6030*/  LDSM.16.M88.4 R120, [R139+0x4800] ;  /* 0x004800008b78783b */ /* 0x000fe60000000200 */
[C---:B--2---:R-:W-:Y:S08]  /*6040*/  HMMA.16816.F32.BF16 R4, R108.reuse, R112, R4 ;  /* 0x000000706c04723c */ /* 0x044ff00000041804 */
[C---:B------:R-:W-:Y:S01]  /*6050*/  HMMA.16816.F32.BF16 R8, R108.reuse, R114, R8 ;  /* 0x000000726c08723c */ /* 0x040fe20000041808 */
[----:B------:R-:W-:Y:S07]  /*6060*/  LDSM.16.M88.4 R112, [R142] ;  /* 0x000000008e70783b */ /* 0x000fee0000000200 */
[C---:B---3--:R-:W-:Y:S08]  /*6070*/  HMMA.16816.F32.BF16 R12, R108.reuse, R116, R12 ;  /* 0x000000746c0c723c */ /* 0x048ff0000004180c */
[C---:B------:R-:W-:Y:S01]  /*6080*/  HMMA.16816.F32.BF16 R16, R108.reuse, R118, R16 ;  /* 0x000000766c10723c */ /* 0x040fe20000041810 */
[----:B------:R-:W2:Y:S07]  /*6090*/  LDSM.16.M88.4 R116, [R139+0x4000] ;  /* 0x004000008b74783b */ /* 0x000eae0000000200 */
[C---:B------:R-:W-:Y:S08]  /*60a0*/  HMMA.16816.F32.BF16 R20, R108.reuse, R124, R20 ;  /* 0x0000007c6c14723c */ /* 0x040ff00000041814 */
[C---:B------:R-:W-:Y:S08]  /*60b0*/  HMMA.16816.F32.BF16 R24, R108.reuse, R126, R24 ;  /* 0x0000007e6c18723c */ /* 0x040ff00000041818 */
[C---:B----4-:R-:W-:Y:S08]  /*60c0*/  HMMA.16816.F32.BF16 R28, R108.reuse, R104, R28 ;  /* 0x000000686c1c723c */ /* 0x050ff0000004181c */
[----:B------:R-:W-:Y:S01]  /*60d0*/  HMMA.16816.F32.BF16 R32, R108, R106, R32 ;  /* 0x0000006a6c20723c */ /* 0x000fe20000041820 */
[----:B------:R-:W3:Y:S04]  /*60e0*/  LDSM.16.M88.4 R104, [R139+0x5000] ;  /* 0x005000008b68783b */ /* 0x000ee80000000200 */
[----:B------:R-:W4:Y:S03]  /*60f0*/  LDSM.16.M88.4 R108, [R139+0x5800] ;  /* 0x005800008b6c783b */ /* 0x000f260000000200 */
[C---:B--2---:R-:W-:Y:S08]  /*6100*/  HMMA.16816.F32.BF16 R4, R112.reuse, R116, R4 ;  /* 0x000000747004723c */ /* 0x044ff00000041804 */
[C---:B------:R-:W-:Y:S01]  /*6110*/  HMMA.16816.F32.BF16 R8, R112.reuse, R118, R8 ;  /* 0x000000767008723c */ /* 0x040fe20000041808 */
[----:B------:R-:W-:Y:S07]  /*6120*/  LDSM.16.M88.4 R116, [R132] ;  /* 0x000000008474783b */ /* 0x000fee0000000200 */
[C---:B------:R-:W-:Y:S08]  /*6130*/  HMMA.16816.F32.BF16 R12, R112.reuse, R120, R12 ;  /* 0x00000078700c723c */ /* 0x040ff0000004180c */
[C---:B------:R-:W-:Y:S01]  /*6140*/  HMMA.16816.F32.BF16 R16, R112.reuse, R122, R16 ;  /* 0x0000007a7010723c */ /* 0x040fe20000041810 */
[----:B------:R-:W-:Y:S07]  /*6150*/  LDSM.16.M88.4 R120, [R132+0x800] ;  /* 0x000800008478783b */ /* 0x000fee0000000200 */
[C---:B---3--:R-:W-:Y:S08]  /*6160*/  HMMA.16816.F32.BF16 R20, R112.reuse, R104, R20 ;  /* 0x000000687014723c */ /* 0x048ff00000041814 */
[C---:B------:R-:W-:Y:S01]  /*6170*/  HMMA.16816.F32.BF16 R24, R112.reuse, R106, R24 ;  /* 0x0000006a7018723c */ /* 0x040fe20000041818 */
[----:B------:R-:W2:Y:S07]  /*6180*/  LDSM.16.M88.4 R104, [R141] ;  /* 0x000000008d68783b */ /* 0x000eae0000000200 */
[C---:B----4-:R-:W-:Y:S08]  /*6190*/  HMMA.16816.F32.BF16 R28, R112.reuse, R108, R28 ;  /* 0x0000006c701c723c */ /* 0x050ff0000004181c */
[----:B------:R-:W-:Y:S01]  /*61a0*/  HMMA.16816.F32.BF16 R32, R112, R110, R32 ;  /* 0x0000006e7020723c */ /* 0x000fe20000041820 */
[----:B------:R-:W3:Y:S04]  /*61b0*/  LDSM.16.M88.4 R108, [R132+0x1000] ;  /* 0x00100000846c783b */ /* 0x000ee80000000200 */
[----:B------:R-:W4:Y:S03]  /*61c0*/  LDSM.16.M88.4 R112, [R132+0x1800] ;  /* 0x001800008470783b */ /* 0x000f260000000200 */
[C---:B--2---:R-:W-:Y:S08]  /*61d0*/  HMMA.16816.F32.BF16 R4, R104.reuse, R116, R4 ;  /* 0x000000746804723c */ /* 0x044ff00000041804 */
[C---:B------:R-:W-:Y:S01]  /*61e0*/  HMMA.16816.F32.BF16 R8, R104.reuse, R118, R8 ;  /* 0x000000766808723c */ /* 0x040fe20000041808 */
[----:B------:R-:W-:Y:S07]  /*61f0*/  LDSM.16.M88.4 R116, [R145+0x6000] ;  /* 0x006000009174783b */ /* 0x000fee0000000200 */
[C---:B------:R-:W-:Y:S08]  /*6200*/  HMMA.16816.F32.BF16 R12, R104.reuse, R120, R12 ;  /* 0x00000078680c723c */ /* 0x040ff0000004180c */
[C---:B------:R-:W-:Y:S01]  /*6210*/  HMMA.16816.F32.BF16 R16, R104.reuse, R122, R16 ;  /* 0x0000007a6810723c */ /* 0x040fe20000041810 */
[----:B------:R-:W-:Y:S07]  /*6220*/  LDSM.16.M88.4 R120, [R145+0x6800] ;  /* 0x006800009178783b */ /* 0x000fee0000000200 */
[C---:B---3--:R-:W-:Y:S08]  /*6230*/  HMMA.16816.F32.BF16 R20, R104.reuse, R108, R20 ;  /* 0x0000006c6814723c */ /* 0x048ff00000041814 */
[C---:B------:R-:W-:Y:S01]  /*6240*/  HMMA.16816.F32.BF16 R24, R104.reuse, R110, R24 ;  /* 0x0000006e6818723c */ /* 0x040fe20000041818 */
[----:B------:R-:W2:Y:S07]  /*6250*/  LDSM.16.M88.4 R108, [R146+0x2000] ;  /* 0x00200000926c783b */ /* 0x000eae0000000200 */
        /* <DEDUP_REMOVED lines=9> */
[----:B------:R-:W-:Y:S07]  /*62f0*/  LDSM.16.M88.4 R120, [R130] ;  /* 0x000000008278783b */ /* 0x000fee0000000200 */
[C---:B---3--:R-:W-:Y:S08]  /*6300*/  HMMA.16816.F32.BF16 R20, R108.reuse, R104, R20 ;  /* 0x000000686c14723c */ /* 0x048ff00000041814 */
[C---:B------:R-:W-:Y:S01]  /*6310*/  HMMA.16816.F32.BF16 R24, R108.reuse, R106, R24 ;  /* 0x0000006a6c18723c */ /* 0x040fe20000041818 */
[----:B------:R-:W2:Y:S07]  /*6320*/  LDSM.16.M88.4 R104, [R144+0x2000] ;  /* 0x002000009068783b */ /* 0x000eae0000000200 */
[C---:B----4-:R-:W-:Y:S08]  /*6330*/  HMMA.16816.F32.BF16 R28, R108.reuse, R112, R28 ;  /* 0x000000706c1c723c */ /* 0x050ff0000004181c */
[----:B------:R-:W-:Y:S01]  /*6340*/  HMMA.16816.F32.BF16 R32, R108, R114, R32 ;  /* 0x000000726c20723c */ /* 0x000fe20000041820 */
[----:B------:R-:W3:Y:S04]  /*6350*/  LDSM.16.M88.4 R108, [R129] ;  /* 0x00000000816c783b */ /* 0x000ee80000000200 */
[----:B------:R-:W4:Y:S03]  /*6360*/  LDSM.16.M88.4 R112, [R128] ;  /* 0x000000008070783b */ /* 0x000f260000000200 */
        /* <DEDUP_REMOVED lines=26> */
[----:B------:R-:W-:Y:S04]  /*6510*/  DEPBAR.LE SB0, 0x0 ;  /* 0x000080000000791a */ /* 0x000fe80000000000 */
[----:B------:R-:W-:Y:S01]  /*6520*/  BAR.SYNC.DEFER_BLOCKING 0x0 ;  /* 0x0000000000007b1d */ /* 0x000fe20000010000 */
[C---:B--2---:R-:W-:Y:S08]  /*6530*/  HMMA.16816.F32.BF16 R4, R104.reuse, R116, R4 ;  /* 0x000000746804723c */ /* 0x044ff00000041804 */
[C---:B------:R-:W-:Y:S08]  /*6540*/  HMMA.16816.F32.BF16 R8, R104.reuse, R118, R8 ;  /* 0x000000766808723c */ /* 0x040ff00000041808 */
[C---:B------:R-:W-:Y:S08]  /*6550*/  HMMA.16816.F32.BF16 R12, R104.reuse, R120, R12 ;  /* 0x00000078680c723c */ /* 0x040ff0000004180c */
[C---:B------:R-:W-:Y:S08]  /*6560*/  HMMA.16816.F32.BF16 R16, R104.reuse, R122, R16 ;  /* 0x0000007a6810723c */ /* 0x040ff00000041810 */
[C---:B---3--:R-:W-:Y:S08]  /*6570*/  HMMA.16816.F32.BF16 R20, R104.reuse, R108, R20 ;  /* 0x0000006c6814723c */ /* 0x048ff00000041814 */
[C---:B------:R-:W-:Y:S08]  /*6580*/  HMMA.16816.F32.BF16 R24, R104.reuse, R110, R24 ;  /* 0x0000006e6818723c */ /* 0x040ff00000041818 */
[C---:B----4-:R-:W-:Y:S08]  /*6590*/  HMMA.16816.F32.BF16 R28, R104.reuse, R112, R28 ;  /* 0x00000070681c723c */ /* 0x050ff0000004181c */
[----:B------:R-:W-:Y:S01]  /*65a0*/  HMMA.16816.F32.BF16 R32, R104, R114, R32 ;  /* 0x000000726820723c */ /* 0x000fe20000041820 */
[----:B-1----:R-:W-:-:S07]  /*65b0*/  @P0 BRA `(.L_x_488) ;  /* 0xfffff5c000000947 */ /* 0x002fce000383ffff */
.L_x_487:
[----:B------:R-:W-:Y:S01]  /*65c0*/  FMNMX.FTZ R0, R4, R101, !PT ;  /* 0x0000006504007209 */ /* 0x000fe20007810000 */
[----:B------:R-:W-:Y:S01]  /*65d0*/  LDSM.16.MT88.4 R112, [R137+0x8000] ;  /* 0x008000008970783b */ /* 0x000fe20000004200 */
[----:B------:R-:W-:Y:S02]  /*65e0*/  FMNMX.FTZ R2, R6, R3, !PT ;  /* 0x0000000306027209 */ /* 0x000fe40007810000 */
        /* <DEDUP_REMOVED lines=29> */
[----:B------:R-:W-:Y:S03]  /*67c0*/  FMNMX.FTZ R0, R34, R107, !PT ;  /* 0x0000006b22007209 */ /* 0x000fe60007810000 */
[----:B------:R-:W-:Y:S01]  /*67d0*/  SHFL.BFLY PT, R107, R104, 0x2, 0x1f ;  /* 0x0c401f00686b7f89 */ /* 0x000fe200000e0000 */
[----:B------:R-:W-:Y:S07]  /*67e0*/  FMNMX.FTZ R105, R35, R0, !PT ;  /* 0x0000000023697209 */ /* 0x000fee0007810000 */
[----:B------:R-:W1:Y:S02]  /*67f0*/  SHFL.BFLY PT, R0, R105, 0x2, 0x1f ;  /* 0x0c401f0069007f89 */ /* 0x000e6400000e0000 */
[----:B-1----:R-:W-:Y:S02]  /*6800*/  FMNMX.FTZ R103, R105, R0, !PT ;  /* 0x0000000069677209 */ /* 0x002fe40007810000 */
[----:B------:R-:W-:Y:S04]  /*6810*/  FMNMX.FTZ R109, R104, R107, !PT ;  /* 0x0000006b686d7209 */ /* 0x000fe80007810000 */
[----:B------:R-:W-:Y:S08]  /*6820*/  LDSM.16.MT88.4 R104, [R140+0x8000] ;  /* 0x008000008c68783b */ /* 0x000ff00000004200 */
[----:B------:R-:W1:Y:S08]  /*6830*/  SHFL.BFLY PT, R2, R109, 0x1, 0x1f ;  /* 0x0c201f006d027f89 */ /* 0x000e7000000e0000 */
[----:B------:R-:W2:Y:S01]  /*6840*/  SHFL.BFLY PT, R0, R103, 0x1, 0x1f ;  /* 0x0c201f0067007f89 */ /* 0x000ea200000e0000 */
[----:B-1----:R-:W-:Y:S07]  /*6850*/  FMNMX.FTZ R2, R109, R2, !PT ;  /* 0x000000026d027209 */ /* 0x002fee0007810000 */
[----:B------:R-:W1:Y:S01]  /*6860*/  LDSM.16.MT88.4 R108, [R138+0x8000] ;  /* 0x008000008a6c783b */ /* 0x000e620000004200 */
[C---:B------:R-:W-:Y:S01]  /*6870*/  FSETP.NEU.FTZ.AND P1, PT, R2.reuse, -INF , PT ;  /* 0xff8000000200780b */ /* 0x040fe20003f3d000 */
[C---:B------:R-:W-:Y:S02]  /*6880*/  FADD.FTZ R100, -R2.reuse, R101 ;  /* 0x0000006502647221 */ /* 0x040fe40000010100 */
[----:B------:R-:W-:Y:S01]  /*6890*/  FMUL.FTZ R120, R2, c[0x0][0x23c] ;  /* 0x00008f0002787a20 */ /* 0x000fe20000410000 */
[----:B--2---:R-:W-:Y:S01]  /*68a0*/  FMNMX.FTZ R0, R103, R0, !PT ;  /* 0x0000000067007209 */ /* 0x004fe20007810000 */
[----:B------:R-:W-:Y:S03]  /*68b0*/  FMUL.FTZ R102, R100, c[0x0][0x23c] ;  /* 0x00008f0064667a20 */ /* 0x000fe60000410000 */
[----:B------:R-:W-:Y:S01]  /*68c0*/  FSEL R120, R120, RZ, P1 ;  /* 0x000000ff78787208 */ /* 0x000fe20000800000 */
[----:B------:R2:W3:Y:S01]  /*68d0*/  MUFU.EX2 R100, R102 ;  /* 0x0000006600647308 */ /* 0x0004e20000000800 */
[C---:B------:R-:W-:Y:S01]  /*68e0*/  FMUL.FTZ R119, R0.reuse, c[0x0][0x23c] ;  /* 0x00008f0000777a20 */ /* 0x040fe20000410000 */
[C---:B------:R-:W-:Y:S01]  /*68f0*/  FSETP.NEU.FTZ.AND P1, PT, R0.reuse, -INF , PT ;  /* 0xff8000000000780b */ /* 0x040fe20003f3d000 */
[----:B------:R-:W-:Y:S02]  /*6900*/  FADD.FTZ R101, -R0, R3 ;  /* 0x0000000300657221 */ /* 0x000fe40000010100 */
[--C-:B------:R-:W-:Y:S01]  /*6910*/  FFMA.FTZ R118, R4, c[0x0][0x23c], -R120.reuse ;  /* 0x00008f0004767a23 */ /* 0x100fe20000010878 */
[----:B------:R-:W-:Y:S01]  /*6920*/  FSEL R119, R119, RZ, P1 ;  /* 0x000000ff77777208 */ /* 0x000fe20000800000 */
[--C-:B------:R-:W-:Y:S02]  /*6930*/  FFMA.FTZ R5, R5, c[0x0][0x23c], -R120.reuse ;  /* 0x00008f0005057a23 */ /* 0x100fe40000010878 */
[----:B------:R-:W-:Y:S01]  /*6940*/  FMUL.FTZ R3, R101, c[0x0][0x23c] ;  /* 0x00008f0065037a20 */ /* 0x000fe20000410000 */
[----:B------:R-:W-:Y:S01]  /*6950*/  MOV R101, R2 ;  /* 0x0000000200657202 */ /* 0x000fe20000000f00 */
[--C-:B------:R-:W-:Y:S01]  /*6960*/  FFMA.FTZ R117, R6, c[0x0][0x23c], -R119.reuse ;  /* 0x00008f0006757a23 */ /* 0x100fe20000010877 */
[----:B------:R-:W-:Y:S01]  /*6970*/  MUFU.EX2 R118, R118 ;  /* 0x0000007600767308 */ /* 0x000fe20000000800 */
[--C-:B------:R-:W-:Y:S02]  /*6980*/  FFMA.FTZ R6, R7, c[0x0][0x23c], -R119.reuse ;  /* 0x00008f0007067a23 */ /* 0x100fe40000010877 */
[--C-:B------:R-:W-:Y:S02]  /*6990*/  FFMA.FTZ R7, R8, c[0x0][0x23c], -R120.reuse ;  /* 0x00008f0008077a23 */ /* 0x100fe40000010878 */
[--C-:B------:R-:W-:Y:S02]  /*69a0*/  FFMA.FTZ R103, R10, c[0x0][0x23c], -R119.reuse ;  /* 0x00008f000a677a23 */ /* 0x100fe40000010877 */
[--C-:B------:R-:W-:Y:S02]  /*69b0*/  FFMA.FTZ R116, R11, c[0x0][0x23c], -R119.reuse ;  /* 0x00008f000b747a23 */ /* 0x100fe40000010877 */
[--C-:B------:R-:W-:Y:S01]  /*69c0*/  FFMA.FTZ R125, R24, c[0x0][0x23c], -R120.reuse ;  /* 0x00008f00187d7a23 */ /* 0x100fe20000010878 */
[----:B------:R-:W4:Y:S01]  /*69d0*/  MUFU.EX2 R3, R3 ;  /* 0x0000000300037308 */ /* 0x000f220000000800 */
[--C-:B------:R-:W-:Y:S02]  /*69e0*/  FFMA.FTZ R126, R25, c[0x0][0x23c], -R120.reuse ;  /* 0x00008f00197e7a23 */ /* 0x100fe40000010878 */
[--C-:B--2---:R-:W-:Y:S02]  /*69f0*/  FFMA.FTZ R102, R9, c[0x0][0x23c], -R120.reuse ;  /* 0x00008f0009667a23 */ /* 0x104fe40000010878 */
[C---:B---3--:R-:W-:Y:S02]  /*6a00*/  FMUL.FTZ R8, R100.reuse, R96 ;  /* 0x0000006064087220 */ /* 0x048fe40000410000 */
[C---:B------:R-:W-:Y:S02]  /*6a10*/  FMUL.FTZ R9, R100.reuse, R97 ;  /* 0x0000006164097220 */ /* 0x040fe40000410000 */
        /* <DEDUP_REMOVED lines=10> */
[C---:B----4-:R-:W-:Y:S02]  /*6ac0*/  FMUL.FTZ R10, R3.reuse, R98 ;  /* 0x00000062030a7220 */ /* 0x050fe40000410000 */
[C---:B------:R-:W-:Y:S02]  /*6ad0*/  FMUL.FTZ R11, R3.reuse, R99 ;  /* 0x00000063030b7220 */ /* 0x040fe40000410000 */
[C---:B------:R-:W-:Y:S01]  /*6ae0*/  FMUL.FTZ R38, R3.reuse, R38 ;  /* 0x0000002603267220 */ /* 0x040fe20000410000 */
[----:B------:R-:W3:Y:S01]  /*6af0*/  MUFU.EX2 R6, R6 ;  /* 0x0000000600067308 */ /* 0x000ee20000000800 */
[C---:B------:R-:W-:Y:S02]  /*6b00*/  FMUL.FTZ R39, R3.reuse, R39 ;  /* 0x0000002703277220 */ /* 0x040fe40000410000 */
[----:B------:R-:W-:Y:S01]  /*6b10*/  FMUL.FTZ R42, R3, R42 ;  /* 0x0000002a032a7220 */ /* 0x000fe20000410000 */
[----:B--2---:R-:W-:Y:S01]  /*6b20*/  F2FP.BF16.PACK_AB R96, R5, R118 ;  /* 0x000000760560723e */ /* 0x004fe200000010ff */
[C---:B------:R-:W-:Y:S02]  /*6b30*/  FMUL.FTZ R43, R3.reuse, R43 ;  /* 0x0000002b032b7220 */ /* 0x040fe40000410000 */
[C---:B------:R-:W-:Y:S02]  /*6b40*/  FMUL.FTZ R46, R3.reuse, R46 ;  /* 0x0000002e032e7220 */ /* 0x040fe40000410000 */
[C---:B------:R-:W-:Y:S01]  /*6b50*/  FMUL.FTZ R47, R3.reuse, R47 ;  /* 0x0000002f032f7220 */ /* 0x040fe20000410000 */
[----:B------:R-:W-:Y:S01]  /*6b60*/  MUFU.EX2 R7, R7 ;  /* 0x0000000700077308 */ /* 0x000fe20000000800 */
[C---:B------:R-:W-:Y:S02]  /*6b70*/  FMUL.FTZ R50, R3.reuse, R50 ;  /* 0x0000003203327220 */ /* 0x040fe40000410000 */
[C---:B------:R-:W-:Y:S02]  /*6b80*/  FMUL.FTZ R51, R3.reuse, R51 ;  /* 0x0000003303337220 */ /* 0x040fe40000410000 */
[C---:B------:R-:W-:Y:S02]  /*6b90*/  FMUL.FTZ R52, R100.reuse, R52 ;  /* 0x0000003464347220 */ /* 0x040fe40000410000 */
[C---:B------:R-:W-:Y:S02]  /*6ba0*/  FMUL.FTZ R53, R100.reuse, R53 ;  /* 0x0000003564357220 */ /* 0x040fe40000410000 */
[C---:B------:R-:W-:Y:S01]  /*6bb0*/  FMUL.FTZ R54, R3.reuse, R54 ;  /* 0x0000003603367220 */ /* 0x040fe20000410000 */
[----:B------:R-:W2:Y:S01]  /*6bc0*/  MUFU.EX2 R102, R102 ;  /* 0x0000006600667308 */ /* 0x000ea20000000800 */
[C---:B------:R-:W-:Y:S02]  /*6bd0*/  FMUL.FTZ R55, R3.reuse, R55 ;  /* 0x0000003703377220 */ /* 0x040fe40000410000 */
[----:B------:R-:W-:Y:S01]  /*6be0*/  FMUL.FTZ R56, R100, R56 ;  /* 0x0000003864387220 */ /* 0x000fe20000410000 */
[----:B---3--:R-:W-:Y:S01]  /*6bf0*/  F2FP.BF16.PACK_AB R97, R6, R117 ;  /* 0x000000750661723e */ /* 0x008fe200000010ff */
        /* <DEDUP_REMOVED lines=9> */
[----:B------:R-:W3:Y:S01]  /*6c90*/  MUFU.EX2 R116, R116 ;  /* 0x0000007400747308 */ /* 0x000ee20000000800 */
[----:B------:R-:W-:Y:S02]  /*6ca0*/  FMUL.FTZ R65, R100, R65 ;  /* 0x0000004164417220 */ /* 0x000fe40000410000 */
[C---:B------:R-:W-:Y:S01]  /*6cb0*/  FMUL.FTZ R66, R3.reuse, R66 ;  /* 0x0000004203427220 */ /* 0x040fe20000410000 */
[----:B--2---:R-:W-:Y:S01]  /*6cc0*/  F2FP.BF16.PACK_AB R98, R102, R7 ;  /* 0x000000076662723e */ /* 0x004fe200000010ff */
[C---:B------:R-:W-:Y:S02]  /*6cd0*/  FMUL.FTZ R67, R3.reuse, R67 ;  /* 0x0000004303437220 */ /* 0x040fe40000410000 */
[C---:B------:R-:W-:Y:S02]  /*6ce0*/  FMUL.FTZ R68, R100.reuse, R68 ;  /* 0x0000004464447220 */ /* 0x040fe40000410000 */
[----:B------:R-:W-:Y:S01]  /*6cf0*/  FMUL.FTZ R69, R100, R69 ;  /* 0x0000004564457220 */ /* 0x000fe20000410000 */
[----:B------:R-:W-:Y:S01]  /*6d00*/  MUFU.EX2 R125, R125 ;  /* 0x0000007d007d7308 */ /* 0x000fe20000000800 */
[C---:B------:R-:W-:Y:S02]  /*6d10*/  FMUL.FTZ R70, R3.reuse, R70 ;  /* 0x0000004603467220 */ /* 0x040fe40000410000 */
[----:B------:R-:W-:Y:S02]  /*6d20*/  FMUL.FTZ R71, R3, R71 ;  /* 0x0000004703477220 */ /* 0x000fe40000410000 */
[--C-:B------:R-:W-:Y:S02]  /*6d30*/  FFMA.FTZ R127, R26, c[0x0][0x23c], -R119.reuse ;  /* 0x00008f001a7f7a23 */ /* 0x100fe40000010877 */
[--C-:B------:R-:W-:Y:S02]  /*6d40*/  FFMA.FTZ R172, R31, c[0x0][0x23c], -R119.reuse ;  /* 0x00008f001fac7a23 */ /* 0x100fe40000010877 */
[--C-:B------:R-:W-:Y:S01]  /*6d50*/  FFMA.FTZ R173, R32, c[0x0][0x23c], -R120.reuse ;  /* 0x00008f0020ad7a23 */ /* 0x100fe20000010878 */
[----:B------:R-:W-:Y:S01]  /*6d60*/  MUFU.EX2 R126, R126 ;  /* 0x0000007e007e7308 */ /* 0x000fe20000000800 */
[--C-:B------:R-:W-:Y:S02]  /*6d70*/  FFMA.FTZ R174, R34, c[0x0][0x23c], -R119.reuse ;  /* 0x00008f0022ae7a23 */ /* 0x100fe40000010877 */
[----:B------:R-:W-:Y:S01]  /*6d80*/  FMUL.FTZ R72, R100, R72 ;  /* 0x0000004864487220 */ /* 0x000fe20000410000 */
[----:B---3--:R-:W-:Y:S01]  /*6d90*/  F2FP.BF16.PACK_AB R99, R116, R103 ;  /* 0x000000677463723e */ /* 0x008fe200000010ff */
[C---:B------:R-:W-:Y:S02]  /*6da0*/  FMUL.FTZ R73, R100.reuse, R73 ;  /* 0x0000004964497220 */ /* 0x040fe40000410000 */
[C---:B------:R-:W-:Y:S02]  /*6db0*/  FMUL.FTZ R74, R3.reuse, R74 ;  /* 0x0000004a034a7220 */ /* 0x040fe40000410000 */
[C---:B------:R-:W-:Y:S01]  /*6dc0*/  FMUL.FTZ R75, R3.reuse, R75 ;  /* 0x0000004b034b7220 */ /* 0x040fe20000410000 */
[----:B------:R-:W-:Y:S01]  /*6dd0*/  MUFU.EX2 R127, R127 ;  /* 0x0000007f007f7308 */ /* 0x000fe20000000800 */
[C---:B------:R-:W-:Y:S05]  /*6de0*/  HMMA.16816.F32.BF16 R8, R96.reuse, R104, R8 ;  /* 0x000000686008723c */ /* 0x040fea0000041808 */
[C---:B------:R-:W-:Y:S02]  /*6df0*/  FMUL.FTZ R76, R100.reuse, R76 ;  /* 0x0000004c644c7220 */ /* 0x040fe40000410000 */
[----:B------:R-:W-:Y:S01]  /*6e00*/  FMUL.FTZ R77, R100, R77 ;  /* 0x0000004d644d7220 */ /* 0x000fe20000410000 */
[C---:B------:R-:W-:Y:S01]  /*6e10*/  HMMA.16816.F32.BF16 R36, R96.reuse, R106, R36 ;  /* 0x0000006a6024723c */ /* 0x040fe20000041824 */
[----:B------:R-:W2:Y:S01]  /*6e20*/  LDSM.16.MT88.4 R104, [R136+0x8000] ;  /* 0x008000008868783b */ /* 0x000ea20000004200 */
[----:B------:R-:W-:Y:S02]  /*6e30*/  MUFU.EX2 R172, R172 ;  /* 0x000000ac00ac7308 */ /* 0x000fe40000000800 */
[C---:B------:R-:W-:Y:S02]  /*6e40*/  FMUL.FTZ R78, R3.reuse, R78 ;  /* 0x0000004e034e7220 */ /* 0x040fe40000410000 */
[----:B------:R-:W-:Y:S02]  /*6e50*/  FMUL.FTZ R79, R3, R79 ;  /* 0x0000004f034f7220 */ /* 0x000fe40000410000 */
[C---:B-1----:R-:W-:Y:S04]  /*6e60*/  HMMA.16816.F32.BF16 R40, R96.reuse, R108, R40 ;  /* 0x0000006c6028723c */ /* 0x042fe80000041828 */
[--C-:B------:R-:W-:Y:S01]  /*6e70*/  FFMA.FTZ R121, R12, c[0x0][0x23c], -R120.reuse ;  /* 0x00008f000c797a23 */ /* 0x100fe20000010878 */
[----:B------:R-:W-:Y:S01]  /*6e80*/  MUFU.EX2 R173, R173 ;  /* 0x000000ad00ad7308 */ /* 0x000fe20000000800 */
[C---:B------:R-:W-:Y:S02]  /*6e90*/  FMUL.FTZ R12, R100.reuse, R92 ;  /* 0x0000005c640c7220 */ /* 0x040fe40000410000 */
[C---:B------:R-:W-:Y:S01]  /*6ea0*/  HMMA.16816.F32.BF16 R44, R96.reuse, R110, R44 ;  /* 0x0000006e602c723c */ /* 0x040fe2000004182c */
[----:B------:R-:W1:Y:S03]  /*6eb0*/  LDSM.16.MT88.4 R108, [R140+0xa000] ;  /* 0x00a000008c6c783b */ /* 0x000e660000004200 */
[--C-:B------:R-:W-:Y:S02]  /*6ec0*/  FFMA.FTZ R122, R13, c[0x0][0x23c], -R120.reuse ;  /* 0x00008f000d7a7a23 */ /* 0x100fe40000010878 */
[C---:B------:R-:W-:Y:S01]  /*6ed0*/  FMUL.FTZ R13, R100.reuse, R93 ;  /* 0x0000005d640d7220 */ /* 0x040fe20000410000 */
[----:B------:R-:W-:Y:S01]  /*6ee0*/  MUFU.EX2 R121, R121 ;  /* 0x0000007900797308 */ /* 0x000fe20000000800 */
[C---:B------:R-:W-:Y:S04]  /*6ef0*/  HMMA.16816.F32.BF16 R48, R96.reuse, R112, R48 ;  /* 0x000000706030723c */ /* 0x040fe80000041830 */
[C---:B------:R-:W-:Y:S02]  /*6f00*/  FMUL.FTZ R80, R100.reuse, R80 ;  /* 0x0000005064507220 */ /* 0x040fe40000410000 */
[C---:B------:R-:W-:Y:S02]  /*6f10*/  FMUL.FTZ R81, R100.reuse, R81 ;  /* 0x0000005164517220 */ /* 0x040fe40000410000 */
[C---:B------:R-:W-:Y:S01]  /*6f20*/  HMMA.16816.F32.BF16 R52, R96.reuse, R114, R52 ;  /* 0x000000726034723c */ /* 0x040fe20000041834 */
[----:B------:R-:W3:Y:S01]  /*6f30*/  LDSM.16.MT88.4 R112, [R138+0xa000] ;  /* 0x00a000008a70783b */ /* 0x000ee20000004200 */
[----:B------:R-:W4:Y:S02]  /*6f40*/  MUFU.EX2 R122, R122 ;  /* 0x0000007a007a7308 */ /* 0x000f240000000800 */
[C---:B------:R-:W-:Y:S02]  /*6f50*/  FMUL.FTZ R82, R3.reuse, R82 ;  /* 0x0000005203527220 */ /* 0x040fe40000410000 */
[C---:B------:R-:W-:Y:S02]  /*6f60*/  FMUL.FTZ R83, R3.reuse, R83 ;  /* 0x0000005303537220 */ /* 0x040fe40000410000 */
[C---:B------:R-:W-:Y:S01]  /*6f70*/  FMUL.FTZ R84, R100.reuse, R84 ;  /* 0x0000005464547220 */ /* 0x040fe20000410000 */
[C---:B--2---:R-:W-:Y:S03]  /*6f80*/  HMMA.16816.F32.BF16 R56, R96.reuse, R104, R56 ;  /* 0x000000686038723c */ /* 0x044fe60000041838 */
[----:B------:R-:W-:Y:S01]  /*6f90*/  FMUL.FTZ R85, R100, R85 ;  /* 0x0000005564557220 */ /* 0x000fe20000410000 */
[----:B------:R-:W-:Y:S01]  /*6fa0*/  MUFU.EX2 R174, R174 ;  /* 0x000000ae00ae7308 */ /* 0x000fe20000000800 */
[C---:B------:R-:W-:Y:S02]  /*6fb0*/  FMUL.FTZ R86, R3.reuse, R86 ;  /* 0x0000005603567220 */ /* 0x040fe40000410000 */
[C---:B------:R-:W-:Y:S01]  /*6fc0*/  FMUL.FTZ R87, R3.reuse, R87 ;  /* 0x0000005703577220 */ /* 0x040fe20000410000 */
[C---:B------:R-:W-:Y:S01]  /*6fd0*/  HMMA.16816.F32.BF16 R60, R96.reuse, R106, R60 ;  /* 0x0000006a603c723c */ /* 0x040fe2000004183c */
[----:B------:R-:W2:Y:S03]  /*6fe0*/  LDSM.16.MT88.4 R104, [R137+0xa000] ;  /* 0x00a000008968783b */ /* 0x000ea60000004200 */
[----:B------:R-:W-:Y:S02]  /*6ff0*/  FFMA.FTZ R123, R18, c[0x0][0x23c], -R119 ;  /* 0x00008f00127b7a23 */ /* 0x000fe40000010877 */
[C---:B------:R-:W-:Y:S02]  /*7000*/  FMUL.FTZ R18, R3.reuse, R90 ;  /* 0x0000005a03127220 */ /* 0x040fe40000410000 */
[C---:B-1----:R-:W-:Y:S02]  /*7010*/  HMMA.16816.F32.BF16 R64, R96.reuse, R108, R64 ;  /* 0x0000006c6040723c */ /* 0x042fe40000041840 */
[----:B------:R-:W-:Y:S02]  /*7020*/  MUFU.EX2 R123, R123 ;  /* 0x0000007b007b7308 */ /* 0x000fe40000000800 */
[----:B------:R-:W-:Y:S02]  /*7030*/  FFMA.FTZ R124, R20, c[0x0][0x23c], -R120 ;  /* 0x00008f00147c7a23 */ /* 0x000fe40000010878 */
[----:B------:R-:W-:Y:S02]  /*7040*/  FFMA.FTZ R118, R100, R171, R118 ;  /* 0x000000ab64767223 */ /* 0x000fe40000010076 */
[C---:B------:R-:W-:Y:S01]  /*7050*/  HMMA.16816.F32.BF16 R68, R96.reuse, R110, R68 ;  /* 0x0000006e6044723c */ /* 0x040fe20000041844 */
[----:B------:R-:W1:Y:S03]  /*7060*/  LDSM.16.MT88.4 R108, [R136+0xa000] ;  /* 0x00a00000886c783b */ /* 0x000e660000004200 */
[----:B------:R-:W-:Y:S01]  /*7070*/  MUFU.EX2 R124, R124 ;  /* 0x0000007c007c7308 */ /* 0x000fe20000000800 */
[----:B------:R-:W-:Y:S02]  /*7080*/  FFMA.FTZ R117, R3, R170, R117 ;  /* 0x000000aa03757223 */ /* 0x000fe40000010075 */
[----:B------:R-:W-:Y:S01]  /*7090*/  FADD.FTZ R118, R5, R118 ;  /* 0x0000007605767221 */ /* 0x000fe20000010000 */
[C---:B---3--:R-:W-:Y:S04]  /*70a0*/  HMMA.16816.F32.BF16 R72, R96.reuse, R112, R72 ;  /* 0x000000706048723c */ /* 0x048fe80000041848 */
[----:B------:R-:W-:Y:S02]  /*70b0*/  FADD.FTZ R6, R6, R117 ;  /* 0x0000007506067221 */ /* 0x000fe40000010000 */
[----:B------:R-:W-:Y:S02]  /*70c0*/  FADD.FTZ R7, R7, R118 ;  /* 0x0000007607077221 */ /* 0x000fe40000010000 */
[C---:B------:R-:W-:Y:S04]  /*70d0*/  HMMA.16816.F32.BF16 R76, R96.reuse, R114, R76 ;  /* 0x00000072604c723c */ /* 0x040fe8000004184c */
[--C-:B------:R-:W-:Y:S02]  /*70e0*/  FFMA.FTZ R112, R14, c[0x0][0x23c], -R119.reuse ;  /* 0x00008f000e707a23 */ /* 0x100fe40000010877 */
[----:B------:R-:W-:Y:S02]  /*70f0*/  FMUL.FTZ R14, R3, R94 ;  /* 0x0000005e030e7220 */ /* 0x000fe40000410000 */
[----:B------:R-:W-:Y:S02]  /*7100*/  FFMA.FTZ R113, R15, c[0x0][0x23c], -R119 ;  /* 0x00008f000f717a23 */ /* 0x000fe40000010877 */
[----:B------:R-:W-:Y:S02]  /*7110*/  MUFU.EX2 R112, R112 ;  /* 0x0000007000707308 */ /* 0x000fe40000000800 */
[----:B------:R-:W-:Y:S02]  /*7120*/  FMUL.FTZ R15, R3, R95 ;  /* 0x0000005f030f7220 */ /* 0x000fe40000410000 */
[----:B------:R-:W3:Y:S01]  /*7130*/  LDSM.16.MT88.4 R92, [R140+0x8800] ;  /* 0x008800008c5c783b */ /* 0x000ee20000004200 */
[--C-:B------:R-:W-:Y:S02]  /*7140*/  FFMA.FTZ R114, R16, c[0x0][0x23c], -R120.reuse ;  /* 0x00008f0010727a23 */ /* 0x100fe40000010878 */
[----:B------:R-:W-:Y:S02]  /*7150*/  FFMA.FTZ R115, R17, c[0x0][0x23c], -R120 ;  /* 0x00008f0011737a23 */ /* 0x000fe40000010878 */
[C---:B--2---:R-:W-:Y:S01]  /*7160*/  HMMA.16816.F32.BF16 R12, R96.reuse, R104, R12 ;  /* 0x00000068600c723c */ /* 0x044fe2000004180c */
[----:B------:R-:W2:Y:S02]  /*7170*/  MUFU.EX2 R113, R113 ;  /* 0x0000007100717308 */ /* 0x000ea40000000800 */
[----:B------:R-:W-:Y:S01]  /*7180*/  FMUL.FTZ R16, R100, R88 ;  /* 0x0000005864107220 */ /* 0x000fe20000410000 */
[----:B----4-:R-:W-:Y:S01]  /*7190*/  F2FP.BF16.PACK_AB R88, R122, R121 ;  /* 0x000000797a58723e */ /* 0x010fe200000010ff */
[----:B------:R-:W-:Y:S02]  /*71a0*/  FMUL.FTZ R17, R100, R89 ;  /* 0x0000005964117220 */ /* 0x000fe40000410000 */
[----:B------:R-:W-:Y:S01]  /*71b0*/  FADD.FTZ R102, R102, R7 ;  /* 0x0000000766667221 */ /* 0x000fe20000010000 */
[C---:B------:R-:W-:Y:S01]  /*71c0*/  HMMA.16816.F32.BF16 R80, R96.reuse, R106, R80 ;  /* 0x0000006a6050723c */ /* 0x040fe20000041850 */
[----:B------:R-:W4:Y:S02]  /*71d0*/  LDSM.16.MT88.4 R104, [R138+0x8800] ;  /* 0x008800008a68783b */ /* 0x000f240000004200 */
[----:B------:R-:W-:Y:S01]  /*71e0*/  MUFU.EX2 R114, R114 ;  /* 0x0000007200727308 */ /* 0x000fe20000000800 */
[----:B------:R-:W-:Y:S04]  /*71f0*/  FADD.FTZ R121, R121, R102 ;  /* 0x0000006679797221 */ /* 0x000fe80000010000 */
[C---:B-1----:R-:W-:Y:S04]  /*7200*/  HMMA.16816.F32.BF16 R84, R96.reuse, R108, R84 ;  /* 0x0000006c6054723c */ /* 0x042fe80000041854 */
[----:B------:R-:W-:Y:S01]  /*7210*/  FADD.FTZ R121, R122, R121 ;  /* 0x000000797a797221 */ /* 0x000fe20000010000 */
[----:B------:R-:W1:Y:S02]  /*7220*/  MUFU.EX2 R115, R115 ;  /* 0x0000007300737308 */ /* 0x000e640000000800 */
[--C-:B------:R-:W-:Y:S02]  /*7230*/  FFMA.FTZ R108, R19, c[0x0][0x23c], -R119.reuse ;  /* 0x00008f00136c7a23 */ /* 0x100fe40000010877 */
[----:B------:R-:W-:Y:S03]  /*7240*/  FMUL.FTZ R19, R3, R91 ;  /* 0x0000005b03137220 */ /* 0x000fe60000410000 */
[----:B--2---:R-:W-:Y:S01]  /*7250*/  F2FP.BF16.PACK_AB R89, R113, R112 ;  /* 0x000000707159723e */ /* 0x004fe200000010ff */
[----:B------:R-:W-:Y:S02]  /*7260*/  FFMA.FTZ R109, R21, c[0x0][0x23c], -R120 ;  /* 0x00008f00156d7a23 */ /* 0x000fe40000010878 */
[----:B------:R-:W2:Y:S01]  /*7270*/  MUFU.EX2 R108, R108 ;  /* 0x0000006c006c7308 */ /* 0x000ea20000000800 */
[----:B------:R-:W-:Y:S01]  /*7280*/  HMMA.16816.F32.BF16 R16, R96, R110, R16 ;  /* 0x0000006e6010723c */ /* 0x000fe20000041810 */
[----:B------:R-:W5:Y:S02]  /*7290*/  LDSM.16.MT88.4 R96, [R137+0x8800] ;  /* 0x008800008960783b */ /* 0x000f640000004200 */
[----:B------:R-:W-:Y:S04]  /*72a0*/  FADD.FTZ R3, R103, R6 ;  /* 0x0000000667037221 */ /* 0x000fe80000010000 */
[--C-:B------:R-:W-:Y:S01]  /*72b0*/  FFMA.FTZ R110, R22, c[0x0][0x23c], -R119.reuse ;  /* 0x00008f00166e7a23 */ /* 0x100fe20000010877 */
[----:B------:R-:W-:Y:S01]  /*72c0*/  F2FP.BF16.PACK_AB R22, R126, R125 ;  /* 0x0000007d7e16723e */ /* 0x000fe200000010ff */
[----:B------:R-:W-:Y:S01]  /*72d0*/  FFMA.FTZ R111, R23, c[0x0][0x23c], -R119 ;  /* 0x00008f00176f7a23 */ /* 0x000fe20000010877 */
[----:B------:R-:W4:Y:S02]  /*72e0*/  MUFU.EX2 R109, R109 ;  /* 0x0000006d006d7308 */ /* 0x000f240000000800 */
[----:B------:R-:W-:Y:S01]  /*72f0*/  FADD.FTZ R3, R116, R3 ;  /* 0x0000000374037221 */ /* 0x000fe20000010000 */
[C---:B-1----:R-:W-:Y:S01]  /*7300*/  F2FP.BF16.PACK_AB R90, R115.reuse, R114 ;  /* 0x00000072735a723e */ /* 0x042fe200000010ff */
[----:B------:R-:W-:Y:S02]  /*7310*/  FADD.FTZ R114, R114, R121 ;  /* 0x0000007972727221 */ /* 0x000fe40000010000 */
[----:B------:R-:W-:Y:S02]  /*7320*/  FADD.FTZ R6, R112, R3 ;  /* 0x0000000370067221 */ /* 0x000fe40000010000 */
[----:B------:R-:W-:Y:S02]  /*7330*/  FADD.FTZ R115, R115, R114 ;  /* 0x0000007273737221 */ /* 0x000fe40000010000 */
[----:B------:R-:W1:Y:S01]  /*7340*/  MUFU.EX2 R110, R110 ;  /* 0x0000006e006e7308 */ /* 0x000e620000000800 */
[----:B------:R-:W-:Y:S01]  /*7350*/  FADD.FTZ R6, R113, R6 ;  /* 0x0000000671067221 */ /* 0x000fe20000010000 */
[C---:B--2---:R-:W-:Y:S03]  /*7360*/  F2FP.BF16.PACK_AB R91, R108.reuse, R123 ;  /* 0x0000007b6c5b723e */ /* 0x044fe600000010ff */
[----:B------:R-:W-:Y:S04]  /*7370*/  FADD.FTZ R3, R123, R6 ;  /* 0x000000067b037221 */ /* 0x000fe80000010000 */
[----:B------:R-:W-:Y:S01]  /*7380*/  FADD.FTZ R3, R108, R3 ;  /* 0x000000036c037221 */ /* 0x000fe20000010000 */
[C---:B---3--:R-:W-:Y:S01]  /*7390*/  HMMA.16816.F32.BF16 R8, R88.reuse, R92, R8 ;  /* 0x0000005c5808723c */ /* 0x048fe20000041808 */
[----:B------:R-:W2:Y:S04]  /*73a0*/  MUFU.EX2 R111, R111 ;  /* 0x0000006f006f7308 */ /* 0x000ea80000000800 */
[C---:B----4-:R-:W-:Y:S01]  /*73b0*/  F2FP.BF16.PACK_AB R20, R109.reuse, R124 ;  /* 0x0000007c6d14723e */ /* 0x050fe200000010ff */
[----:B------:R-:W-:Y:S02]  /*73c0*/  FADD.FTZ R124, R124, R115 ;  /* 0x000000737c7c7221 */ /* 0x000fe40000010000 */
[C---:B------:R-:W-:Y:S01]  /*73d0*/  HMMA.16816.F32.BF16 R36, R88.reuse, R94, R36 ;  /* 0x0000005e5824723c */ /* 0x040fe20000041824 */
[----:B------:R-:W3:Y:S03]  /*73e0*/  LDSM.16.MT88.4 R92, [R136+0x8800] ;  /* 0x00880000885c783b */ /* 0x000ee60000004200 */
[----:B------:R-:W-:Y:S02]  /*73f0*/  FADD.FTZ R124, R109, R124 ;  /* 0x0000007c6d7c7221 */ /* 0x000fe40000010000 */
[----:B-1----:R-:W-:Y:S01]  /*7400*/  FADD.FTZ R6, R110, R3 ;  /* 0x000000036e067221 */ /* 0x002fe20000010000 */
[----:B------:R-:W-:Y:S01]  /*7410*/  MOV R3, R0 ;  /* 0x0000000000037202 */ /* 0x000fe20000000f00 */
[C---:B------:R-:W-:Y:S04]  /*7420*/  HMMA.16816.F32.BF16 R40, R88.reuse, R104, R40 ;  /* 0x000000685828723c */ /* 0x040fe80000041828 */
[----:B------:R-:W-:Y:S04]  /*7430*/  FADD.FTZ R125, R125, R124 ;  /* 0x0000007c7d7d7221 */ /* 0x000fe80000010000 */
[C---:B------:R-:W-:Y:S01]  /*7440*/  HMMA.16816.F32.BF16 R44, R88.reuse, R106, R44 ;  /* 0x0000006a582c723c */ /* 0x040fe2000004182c */
[----:B------:R-:W1:Y:S03]  /*7450*/  LDSM.16.MT88.4 R104, [R140+0xa800] ;  /* 0x00a800008c68783b */ /* 0x000e660000004200 */
[C---:B--2---:R-:W-:Y:S01]  /*7460*/  F2FP.BF16.PACK_AB R21, R111.reuse, R110 ;  /* 0x0000006e6f15723e */ /* 0x044fe200000010ff */
[----:B------:R-:W-:Y:S02]  /*7470*/  FADD.FTZ R6, R111, R6 ;  /* 0x000000066f067221 */ /* 0x000fe40000010000 */
[----:B------:R-:W-:Y:S01]  /*7480*/  FADD.FTZ R126, R126, R125 ;  /* 0x0000007d7e7e7221 */ /* 0x000fe20000010000 */
[C---:B-----5:R-:W-:Y:S08]  /*7490*/  HMMA.16816.F32.BF16 R48, R88.reuse, R96, R48 ;  /* 0x000000605830723c */ /* 0x060ff00000041830 */
        /* <DEDUP_REMOVED lines=8> */
[C---:B--2---:R-:W-:Y:S08]  /*7520*/  HMMA.16816.F32.BF16 R72, R88.reuse, R96, R72 ;  /* 0x000000605848723c */ /* 0x044ff00000041848 */
[C---:B------:R-:W-:Y:S01]  /*7530*/  HMMA.16816.F32.BF16 R76, R88.reuse, R98, R76 ;  /* 0x00000062584c723c */ /* 0x040fe2000004184c */
[----:B------:R-:W-:Y:S07]  /*7540*/  LDSM.16.MT88.4 R96, [R138+0x9000] ;  /* 0x009000008a60783b */ /* 0x000fee0000004200 */
[C---:B---3--:R-:W-:Y:S08]  /*7550*/  HMMA.16816.F32.BF16 R12, R88.reuse, R92, R12 ;  /* 0x0000005c580c723c */ /* 0x048ff0000004180c */
[C---:B------:R-:W-:Y:S01]  /*7560*/  HMMA.16816.F32.BF16 R80, R88.reuse, R94, R80 ;  /* 0x0000005e5850723c */ /* 0x040fe20000041850 */
[----:B------:R-:W2:Y:S07]  /*7570*/  LDSM.16.MT88.4 R92, [R140+0x9000] ;  /* 0x009000008c5c783b */ /* 0x000eae0000004200 */
[C---:B-1----:R-:W-:Y:S07]  /*7580*/  HMMA.16816.F32.BF16 R84, R88.reuse, R104, R84 ;  /* 0x000000685854723c */ /* 0x042fee0000041854 */
[--C-:B------:R-:W-:Y:S01]  /*7590*/  FFMA.FTZ R104, R27, c[0x0][0x23c], -R119.reuse ;  /* 0x00008f001b687a23 */ /* 0x100fe20000010877 */
[----:B------:R-:W-:Y:S01]  /*75a0*/  HMMA.16816.F32.BF16 R16, R88, R106, R16 ;  /* 0x0000006a5810723c */ /* 0x000fe20000041810 */
[----:B------:R-:W1:Y:S03]  /*75b0*/  LDSM.16.MT88.4 R24, [R137+0x9000] ;  /* 0x009000008918783b */ /* 0x000e660000004200 */
[--C-:B------:R-:W-:Y:S01]  /*75c0*/  FFMA.FTZ R105, R28, c[0x0][0x23c], -R120.reuse ;  /* 0x00008f001c697a23 */ /* 0x100fe20000010878 */
[----:B------:R-:W3:Y:S02]  /*75d0*/  MUFU.EX2 R104, R104 ;  /* 0x0000006800687308 */ /* 0x000ee40000000800 */
[--C-:B------:R-:W-:Y:S02]  /*75e0*/  FFMA.FTZ R106, R29, c[0x0][0x23c], -R120.reuse ;  /* 0x00008f001d6a7a23 */ /* 0x100fe40000010878 */
[----:B------:R-:W4:Y:S03]  /*75f0*/  LDSM.16.MT88.4 R88, [R136+0x9000] ;  /* 0x009000008858783b */ /* 0x000f260000004200 */
[--C-:B------:R-:W-:Y:S02]  /*7600*/  FFMA.FTZ R107, R30, c[0x0][0x23c], -R119.reuse ;  /* 0x00008f001e6b7a23 */ /* 0x100fe40000010877 */
[----:B------:R-:W-:Y:S01]  /*7610*/  FFMA.FTZ R120, R33, c[0x0][0x23c], -R120 ;  /* 0x00008f0021787a23 */ /* 0x000fe20000010878 */
[----:B------:R-:W-:Y:S01]  /*7620*/  MUFU.EX2 R105, R105 ;  /* 0x0000006900697308 */ /* 0x000fe20000000800 */
[----:B------:R-:W-:Y:S01]  /*7630*/  FFMA.FTZ R119, R35, c[0x0][0x23c], -R119 ;  /* 0x00008f0023777a23 */ /* 0x000fe20000010877 */
[----:B------:R-:W-:Y:S08]  /*7640*/  LDSM.16.MT88.4 R28, [R136+0xb000] ;  /* 0x00b00000881c783b */ /* 0x000ff00000004200 */
[----:B------:R-:W-:Y:S01]  /*7650*/  LDSM.16.MT88.4 R32, [R138+0x9800] ;  /* 0x009800008a20783b */ /* 0x000fe20000004200 */
[----:B------:R-:W5:Y:S01]  /*7660*/  MUFU.EX2 R106, R106 ;  /* 0x0000006a006a7308 */ /* 0x000f620000000800 */
[C---:B---3--:R-:W-:Y:S01]  /*7670*/  F2FP.BF16.PACK_AB R23, R104.reuse, R127 ;  /* 0x0000007f6817723e */ /* 0x048fe200000010ff */
[----:B------:R-:W-:Y:S04]  /*7680*/  FADD.FTZ R127, R127, R6 ;  /* 0x000000067f7f7221 */ /* 0x000fe80000010000 */
[----:B------:R-:W-:Y:S02]  /*7690*/  FADD.FTZ R104, R104, R127 ;  /* 0x0000007f68687221 */ /* 0x000fe40000010000 */
[C---:B--2---:R-:W-:Y:S02]  /*76a0*/  HMMA.16816.F32.BF16 R8, R20.reuse, R92, R8 ;  /* 0x0000005c1408723c */ /* 0x044fe40000041808 */
[----:B------:R-:W2:Y:S06]  /*76b0*/  MUFU.EX2 R107, R107 ;  /* 0x0000006b006b7308 */ /* 0x000eac0000000800 */
[C---:B------:R-:W-:Y:S01]  /*76c0*/  HMMA.16816.F32.BF16 R36, R20.reuse, R94, R36 ;  /* 0x0000005e1424723c */ /* 0x040fe20000041824 */
[----:B------:R-:W3:Y:S03]  /*76d0*/  LDSM.16.MT88.4 R92, [R140+0xb000] ;  /* 0x00b000008c5c783b */ /* 0x000ee60000004200 */
[----:B------:R-:W2:Y:S04]  /*76e0*/  MUFU.EX2 R120, R120 ;  /* 0x0000007800787308 */ /* 0x000ea80000000800 */
[C---:B------:R-:W-:Y:S06]  /*76f0*/  HMMA.16816.F32.BF16 R40, R20.reuse, R96, R40 ;  /* 0x000000601428723c */ /* 0x040fec0000041828 */
[----:B------:R-:W2:Y:S02]  /*7700*/  MUFU.EX2 R119, R119 ;  /* 0x0000007700777308 */ /* 0x000ea40000000800 */
[C---:B------:R-:W-:Y:S08]  /*7710*/  HMMA.16816.F32.BF16 R44, R20.reuse, R98, R44 ;  /* 0x00000062142c723c */ /* 0x040ff0000004182c */
[C---:B-1----:R-:W-:Y:S08]  /*7720*/  HMMA.16816.F32.BF16 R48, R20.reuse, R24, R48 ;  /* 0x000000181430723c */ /* 0x042ff00000041830 */
[C---:B------:R-:W-:Y:S01]  /*7730*/  HMMA.16816.F32.BF16 R52, R20.reuse, R26, R52 ;  /* 0x0000001a1434723c */ /* 0x040fe20000041834 */
[----:B------:R-:W1:Y:S07]  /*7740*/  LDSM.16.MT88.4 R24, [R138+0xb000] ;  /* 0x00b000008a18783b */ /* 0x000e6e0000004200 */
[C---:B----4-:R-:W-:Y:S08]  /*7750*/  HMMA.16816.F32.BF16 R56, R20.reuse, R88, R56 ;  /* 0x000000581438723c */ /* 0x050ff00000041838 */
[C---:B------:R-:W-:Y:S01]  /*7760*/  HMMA.16816.F32.BF16 R60, R20.reuse, R90, R60 ;  /* 0x0000005a143c723c */ /* 0x040fe2000004183c */
[----:B------:R-:W4:Y:S07]  /*7770*/  LDSM.16.MT88.4 R88, [R137+0xb000] ;  /* 0x00b000008958783b */ /* 0x000f2e0000004200 */
[C---:B---3--:R-:W-:Y:S08]  /*7780*/  HMMA.16816.F32.BF16 R64, R20.reuse, R92, R64 ;  /* 0x0000005c1440723c */ /* 0x048ff00000041840 */
[C---:B------:R-:W-:Y:S01]  /*7790*/  HMMA.16816.F32.BF16 R68, R20.reuse, R94, R68 ;  /* 0x0000005e1444723c */ /* 0x040fe20000041844 */
[----:B------:R-:W-:Y:S07]  /*77a0*/  LDSM.16.MT88.4 R92, [R137+0x9800] ;  /* 0x00980000895c783b */ /* 0x000fee0000004200 */
[C---:B-1----:R-:W-:Y:S08]  /*77b0*/  HMMA.16816.F32.BF16 R72, R20.reuse, R24, R72 ;  /* 0x000000181448723c */ /* 0x042ff00000041848 */
[C---:B------:R-:W-:Y:S01]  /*77c0*/  HMMA.16816.F32.BF16 R76, R20.reuse, R26, R76 ;  /* 0x0000001a144c723c */ /* 0x040fe2000004184c */
[----:B------:R-:W1:Y:S07]  /*77d0*/  LDSM.16.MT88.4 R24, [R140+0x9800] ;  /* 0x009800008c18783b */ /* 0x000e6e0000004200 */
[C---:B----4-:R-:W-:Y:S07]  /*77e0*/  HMMA.16816.F32.BF16 R12, R20.reuse, R88, R12 ;  /* 0x00000058140c723c */ /* 0x050fee000004180c */
[----:B-----5:R-:W-:Y:S01]  /*77f0*/  F2FP.BF16.PACK_AB R88, R106, R105 ;  /* 0x000000696a58723e */ /* 0x020fe200000010ff */
[C---:B------:R-:W-:Y:S04]  /*7800*/  HMMA.16816.F32.BF16 R80, R20.reuse, R90, R80 ;  /* 0x0000005a1450723c */ /* 0x040fe80000041850 */
[----:B--2---:R-:W-:Y:S01]  /*7810*/  F2FP.BF16.PACK_AB R89, R172, R107 ;  /* 0x0000006bac59723e */ /* 0x004fe200000010ff */
[----:B------:R-:W-:Y:S02]  /*7820*/  FADD.FTZ R105, R105, R126 ;  /* 0x0000007e69697221 */ /* 0x000fe40000010000 */
[----:B------:R-:W-:Y:S01]  /*7830*/  F2FP.BF16.PACK_AB R90, R120, R173 ;  /* 0x000000ad785a723e */ /* 0x000fe200000010ff */
[C---:B------:R-:W-:Y:S04]  /*7840*/  HMMA.16816.F32.BF16 R84, R20.reuse, R28, R84 ;  /* 0x0000001c1454723c */ /* 0x040fe80000041854 */
[----:B------:R-:W-:Y:S01]  /*7850*/  F2FP.BF16.PACK_AB R91, R119, R174 ;  /* 0x000000ae775b723e */ /* 0x000fe200000010ff */
[----:B------:R-:W-:Y:S02]  /*7860*/  FADD.FTZ R107, R107, R104 ;  /* 0x000000686b6b7221 */ /* 0x000fe40000010000 */
[----:B------:R-:W-:Y:S01]  /*7870*/  FADD.FTZ R106, R106, R105 ;  /* 0x000000696a6a7221 */ /* 0x000fe20000010000 */
[----:B------:R-:W-:Y:S01]  /*7880*/  HMMA.16816.F32.BF16 R16, R20, R30, R16 ;  /* 0x0000001e1410723c */ /* 0x000fe20000041810 */
[----:B------:R-:W-:Y:S03]  /*7890*/  LDSM.16.MT88.4 R20, [R140+0xb800] ;  /* 0x00b800008c14783b */ /* 0x000fe60000004200 */
[----:B------:R-:W-:Y:S02]  /*78a0*/  FADD.FTZ R107, R172, R107 ;  /* 0x0000006bac6b7221 */ /* 0x000fe40000010000 */
[----:B------:R-:W-:Y:S02]  /*78b0*/  FADD.FTZ R171, R173, R106 ;  /* 0x0000006aadab7221 */ /* 0x000fe40000010000 */
[----:B------:R-:W-:Y:S01]  /*78c0*/  FADD.FTZ R170, R174, R107 ;  /* 0x0000006baeaa7221 */ /* 0x000fe20000010000 */
[C---:B-1----:R-:W-:Y:S01]  /*78d0*/  HMMA.16816.F32.BF16 R96, R88.reuse, R24, R8 ;  /* 0x000000185860723c */ /* 0x042fe20000041808 */
[----:B------:R-:W1:Y:S04]  /*78e0*/  LDSM.16.MT88.4 R8, [R136+0x9800] ;  /* 0x009800008808783b */ /* 0x000e680000004200 */
[----:B------:R-:W-:Y:S02]  /*78f0*/  FADD.FTZ R171, R120, R171 ;  /* 0x000000ab78ab7221 */ /* 0x000fe40000010000 */
[----:B------:R-:W-:Y:S01]  /*7900*/  FADD.FTZ R170, R119, R170 ;  /* 0x000000aa77aa7221 */ /* 0x000fe20000010000 */
[C---:B------:R-:W-:Y:S01]  /*7910*/  HMMA.16816.F32.BF16 R36, R88.reuse, R26, R36 ;  /* 0x0000001a5824723c */ /* 0x040fe20000041824 */
[----:B------:R-:W2:Y:S07]  /*7920*/  LDSM.16.MT88.4 R24, [R138+0xb800] ;  /* 0x00b800008a18783b */ /* 0x000eae0000004200 */
[C---:B------:R-:W-:Y:S01]  /*7930*/  HMMA.16816.F32.BF16 R40, R88.reuse, R32, R40 ;  /* 0x000000205828723c */ /* 0x040fe20000041828 */
[----:B------:R-:W3:Y:S07]  /*7940*/  LDSM.16.MT88.4 R28, [R137+0xb800] ;  /* 0x00b80000891c783b */ /* 0x000eee0000004200 */
[C---:B------:R-:W-:Y:S08]  /*7950*/  HMMA.16816.F32.BF16 R44, R88.reuse, R34, R44 ;  /* 0x00000022582c723c */ /* 0x040ff0000004182c */
[C---:B------:R-:W-:Y:S08]  /*7960*/  HMMA.16816.F32.BF16 R48, R88.reuse, R92, R48 ;  /* 0x0000005c5830723c */ /* 0x040ff00000041830 */
[C---:B------:R-:W-:Y:S08]  /*7970*/  HMMA.16816.F32.BF16 R52, R88.reuse, R94, R52 ;  /* 0x0000005e5834723c */ /* 0x040ff00000041834 */
[C---:B-1----:R-:W-:Y:S08]  /*7980*/  HMMA.16816.F32.BF16 R56, R88.reuse, R8, R56 ;  /* 0x000000085838723c */ /* 0x042ff00000041838 */
[C---:B------:R-:W-:Y:S01]  /*7990*/  HMMA.16816.F32.BF16 R60, R88.reuse, R10, R60 ;  /* 0x0000000a583c723c */ /* 0x040fe2000004183c */
[----:B------:R-:W1:Y:S07]  /*79a0*/  LDSM.16.MT88.4 R8, [R136+0xb800] ;  /* 0x00b800008808783b */ /* 0x000e6e0000004200 */
[C---:B------:R-:W-:Y:S08]  /*79b0*/  HMMA.16816.F32.BF16 R64, R88.reuse, R20, R64 ;  /* 0x000000145840723c */ /* 0x040ff00000041840 */
[C---:B------:R-:W-:Y:S08]  /*79c0*/  HMMA.16816.F32.BF16 R68, R88.reuse, R22, R68 ;  /* 0x000000165844723c */ /* 0x040ff00000041844 */
[C---:B--2---:R-:W-:Y:S08]  /*79d0*/  HMMA.16816.F32.BF16 R72, R88.reuse, R24, R72 ;  /* 0x000000185848723c */ /* 0x044ff00000041848 */
[C---:B------:R-:W-:Y:S08]  /*79e0*/  HMMA.16816.F32.BF16 R76, R88.reuse, R26, R76 ;  /* 0x0000001a584c723c */ /* 0x040ff0000004184c */
[C---:B---3--:R-:W-:Y:S08]  /*79f0*/  HMMA.16816.F32.BF16 R92, R88.reuse, R28, R12 ;  /* 0x0000001c585c723c */ /* 0x048ff0000004180c */
[C---:B------:R-:W-:Y:S08]  /*7a00*/  HMMA.16816.F32.BF16 R80, R88.reuse, R30, R80 ;  /* 0x0000001e5850723c */ /* 0x040ff00000041850 */
[C---:B-1----:R-:W-:Y:S08]  /*7a10*/  HMMA.16816.F32.BF16 R84, R88.reuse, R8, R84 ;  /* 0x000000085854723c */ /* 0x042ff00000041854 */
[----:B------:R-:W-:Y:S01]  /*7a20*/  HMMA.16816.F32.BF16 R88, R88, R10, R16 ;  /* 0x0000000a5858723c */ /* 0x000fe20000041810 */
[----:B------:R-:W-:-:S07]  /*7a30*/  @P0 BRA `(.L_x_486) ;  /* 0xffffe31000000947 */ /* 0x000fce000383ffff */
.L_x_485:
[----:B------:R-:W1:Y:S01]  /*7a40*/  SHFL.BFLY PT, R6, R171, 0x2, 0x1f ;  /* 0x0c401f00ab067f89 */ /* 0x000e6200000e0000 */
[----:B------:R-:W-:Y:S01]  /*7a50*/  MOV R8, 0x3f800000 ;  /* 0x3f80000000087802 */ /* 0x000fe20000000f00 */
[----:B------:R-:W2:Y:S01]  /*7a60*/  LDC.U8 R16, c[0x0][0x328] ;  /* 0x0000ca00ff107b82 */ /* 0x000ea20000000000 */
[----:B------:R-:W-:Y:S01]  /*7a70*/  MOV R9, 0x3f800000 ;  /* 0x3f80000000097802 */ /* 0x000fe20000000f00 */
[----:B------:R-:W3:Y:S01]  /*7a80*/  SHFL.BFLY PT, R3, R170, 0x2, 0x1f ;  /* 0x0c401f00aa037f89 */ /* 0x000ee200000e0000 */
[----:B------:R-:W-:Y:S01]  /*7a90*/  ISETP.NE.AND P0, PT, R150, -0x1, PT ;  /* 0xffffffff9600780c */ /* 0x000fe20003f05270 */
[----:B------:R-:W-:Y:S01]  /*7aa0*/  BSSY B0, `(.L_x_489) ;  /* 0x00000fb000007945 */ /* 0x000fe20003800000 */
[----:B------:R-:W-:Y:S01]  /*7ab0*/  MOV R14, 0x40 ;  /* 0x00000040000e7802 */ /* 0x000fe20000000f00 */
[----:B-1----:R-:W-:-:S02]  /*7ac0*/  FADD.FTZ R6, R6, R171 ;  /* 0x000000ab06067221 */ /* 0x002fc40000010000 */
[----:B---3--:R-:W-:-:S03]  /*7ad0*/  FADD.FTZ R3, R3, R170 ;  /* 0x000000aa03037221 */ /* 0x008fc60000010000 */
[----:B------:R-:W1:Y:S04]  /*7ae0*/  SHFL.BFLY PT, R5, R6, 0x1, 0x1f ;  /* 0x0c201f0006057f89 */ /* 0x000e6800000e0000 */
[----:B------:R-:W3:Y:S01]  /*7af0*/  SHFL.BFLY PT, R4, R3, 0x1, 0x1f ;  /* 0x0c201f0003047f89 */ /* 0x000ee200000e0000 */
[----:B-1----:R-:W-:Y:S02]  /*7b00*/  FADD.FTZ R5, R6, R5 ;  /* 0x0000000506057221 */ /* 0x002fe40000010000 */
[----:B------:R-:W-:-:S03]  /*7b10*/  @P0 IMAD.WIDE.U32 R6, R150, c[0x0][0x1e8], RZ ;  /* 0x00007a0096060a25 */ /* 0x000fc600078e00ff */
[----:B------:R-:W-:Y:S01]  /*7b20*/  FSETP.NE.FTZ.AND P5, PT, R5, RZ, PT ;  /* 0x000000ff0500720b */ /* 0x000fe20003fb5000 */
[----:B---3--:R-:W-:Y:S02]  /*7b30*/  FADD.FTZ R4, R3, R4 ;  /* 0x0000000403047221 */ /* 0x008fe40000010000 */
[----:B------:R-:W1:Y:S01]  /*7b40*/  S2R R3, SR_TID.X ;  /* 0x0000000000037919 */ /* 0x000e620000002100 */
[----:B------:R-:W-:Y:S02]  /*7b50*/  @P0 IMAD R7, R150, c[0x0][0x1ec], R7 ;  /* 0x00007b0096070a24 */ /* 0x000fe400078e0207 */
[----:B------:R-:W-:-:S07]  /*7b60*/  FSETP.NE.FTZ.AND P4, PT, R4, RZ, PT ;  /* 0x000000ff0400720b */ /* 0x000fce0003f95000 */
[----:B------:R-:W3:Y:S08]  /*7b70*/  @P5 MUFU.RCP R8, R5 ;  /* 0x0000000500085308 */ /* 0x000ef00000001000 */
[----:B------:R-:W4:Y:S01]  /*7b80*/  @P4 MUFU.RCP R9, R4 ;  /* 0x0000000400094308 */ /* 0x000f220000001000 */
[----:B---3--:R-:W-:-:S07]  /*7b90*/  FMUL.FTZ R96, R8, R96 ;  /* 0x0000006008607220 */ /* 0x008fce0000410000 */
[----:B------:R-:W-:Y:S01]  /*7ba0*/  @P4 MUFU.LG2 R4, R4 ;  /* 0x0000000400044308 */ /* 0x000fe20000000c00 */
[C---:B------:R-:W-:Y:S02]  /*7bb0*/  FMUL.FTZ R97, R8.reuse, R97 ;  /* 0x0000006108617220 */ /* 0x040fe40000410000 */
[C---:B------:R-:W-:Y:S02]  /*7bc0*/  FMUL.FTZ R36, R8.reuse, R36 ;  /* 0x0000002408247220 */ /* 0x040fe40000410000 */
[C---:B------:R-:W-:Y:S01]  /*7bd0*/  FMUL.FTZ R37, R8.reuse, R37 ;  /* 0x0000002508257220 */ /* 0x040fe20000410000 */
[----:B------:R-:W-:Y:S01]  /*7be0*/  F2FP.BF16.PACK_AB R96, R97, R96 ;  /* 0x000000606160723e */ /* 0x000fe200000010ff */
[C---:B------:R-:W-:Y:S01]  /*7bf0*/  FMUL.FTZ R40, R8.reuse, R40 ;  /* 0x0000002808287220 */ /* 0x040fe20000410000 */
[----:B------:R-:W3:Y:S01]  /*7c00*/  @P5 MUFU.LG2 R5, R5 ;  /* 0x0000000500055308 */ /* 0x000ee20000000c00 */
        /* <DEDUP_REMOVED lines=40> */
[----:B-1----:R-:W-:Y:S01]  /*7e90*/  SHF.R.S32.HI R8, RZ, 0x1f, R3 ;  /* 0x0000001fff087819 */ /* 0x002fe20000011403 */
[----:B----4-:R-:W-:Y:S01]  /*7ea0*/  FMUL.FTZ R99, R9, R99 ;  /* 0x0000006309637220 */ /* 0x010fe20000410000 */
[----:B------:R-:W-:Y:S01]  /*7eb0*/  F2FP.BF16.PACK_AB R84, R85, R84 ;  /* 0x000000545554723e */ /* 0x000fe200000010ff */
[C---:B------:R-:W-:Y:S01]  /*7ec0*/  FMUL.FTZ R98, R9.reuse, R98 ;  /* 0x0000006209627220 */ /* 0x040fe20000410000 */
[----:B------:R-:W-:Y:S01]  /*7ed0*/  LEA.HI R10, R8, R3, RZ, 0x2 ;  /* 0x00000003080a7211 */ /* 0x000fe200078f10ff */
[----:B------:R-:W-:Y:S01]  /*7ee0*/  FMUL.FTZ R39, R9, R39 ;  /* 0x0000002709277220 */ /* 0x000fe20000410000 */
[----:B------:R-:W-:Y:S01]  /*7ef0*/  F2FP.BF16.PACK_AB R88, R89, R88 ;  /* 0x000000585958723e */ /* 0x000fe200000010ff */
[C---:B------:R-:W-:Y:S01]  /*7f00*/  FMUL.FTZ R38, R9.reuse, R38 ;  /* 0x0000002609267220 */ /* 0x040fe20000410000 */
[--C-:B------:R-:W-:Y:S01]  /*7f10*/  SHF.R.S32.HI R12, RZ, 0x2, R10.reuse ;  /* 0x00000002ff0c7819 */ /* 0x100fe2000001140a */
[C---:B------:R-:W-:Y:S01]  /*7f20*/  FMUL.FTZ R43, R9.reuse, R43 ;  /* 0x0000002b092b7220 */ /* 0x040fe20000410000 */
[----:B------:R-:W-:Y:S01]  /*7f30*/  SHF.R.S32.HI R11, RZ, 0x1f, R10 ;  /* 0x0000001fff0b7819 */ /* 0x000fe2000001140a */
[C---:B------:R-:W-:Y:S01]  /*7f40*/  FMUL.FTZ R42, R9.reuse, R42 ;  /* 0x0000002a092a7220 */ /* 0x040fe20000410000 */
[----:B------:R-:W-:Y:S01]  /*7f50*/  LOP3.LUT R10, R10, 0x3ffffffc, RZ, 0xc0, !PT ;  /* 0x3ffffffc0a0a7812 */ /* 0x000fe200078ec0ff */
[----:B------:R-:W-:Y:S01]  /*7f60*/  FMUL.FTZ R47, R9, R47 ;  /* 0x0000002f092f7220 */ /* 0x000fe20000410000 */
[----:B------:R-:W-:Y:S01]  /*7f70*/  LEA.HI R11, R11, R12, RZ, 0x3 ;  /* 0x0000000c0b0b7211 */ /* 0x000fe200078f18ff */
[C---:B------:R-:W-:Y:S01]  /*7f80*/  FMUL.FTZ R46, R9.reuse, R46 ;  /* 0x0000002e092e7220 */ /* 0x040fe20000410000 */
[----:B------:R-:W-:Y:S01]  /*7f90*/  IADD3 R13, -R10, R3, RZ ;  /* 0x000000030a0d7210 */ /* 0x000fe20007ffe1ff */
[----:B------:R-:W-:Y:S01]  /*7fa0*/  FMUL.FTZ R51, R9, R51 ;  /* 0x0000003309337220 */ /* 0x000fe20000410000 */
[----:B------:R-:W-:Y:S01]  /*7fb0*/  LOP3.LUT R11, R11, 0xfffffff8, RZ, 0xc0, !PT ;  /* 0xfffffff80b0b7812 */ /* 0x000fe200078ec0ff */
[----:B------:R-:W-:Y:S01]  /*7fc0*/  FMUL.FTZ R50, R9, R50 ;  /* 0x0000003209327220 */ /* 0x000fe20000410000 */
[----:B------:R-:W-:Y:S01]  /*7fd0*/  F2FP.BF16.PACK_AB R98, R99, R98 ;  /* 0x000000626362723e */ /* 0x000fe200000010ff */
[----:B------:R-:W-:Y:S01]  /*7fe0*/  FMUL.FTZ R55, R9, R55 ;  /* 0x0000003709377220 */ /* 0x000fe20000410000 */
[----:B------:R-:W-:Y:S01]  /*7ff0*/  F2FP.BF16.PACK_AB R38, R39, R38 ;  /* 0x000000262726723e */ /* 0x000fe200000010ff */
[----:B------:R-:W-:Y:S01]  /*8000*/  IMAD.IADD R11, R12, 0x1, -R11 ;  /* 0x000000010c0b7824 */ /* 0x000fe200078e0a0b */
[----:B------:R-:W-:Y:S01]  /*8010*/  F2FP.BF16.PACK_AB R42, R43, R42 ;  /* 0x0000002a2b2a723e */ /* 0x000fe200000010ff */
[----:B------:R-:W-:Y:S01]  /*8020*/  FMUL.FTZ R54, R9, R54 ;  /* 0x0000003609367220 */ /* 0x000fe20000410000 */
[----:B------:R-:W-:Y:S01]  /*8030*/  F2FP.BF16.PACK_AB R46, R47, R46 ;  /* 0x0000002e2f2e723e */ /* 0x000fe200000010ff */
[----:B------:R-:W-:Y:S01]  /*8040*/  FMUL.FTZ R59, R9, R59 ;  /* 0x0000003b093b7220 */ /* 0x000fe20000410000 */
[----:B------:R-:W-:Y:S01]  /*8050*/  SHF.L.U32 R12, R11, 0x6, RZ ;  /* 0x000000060b0c7819 */ /* 0x000fe200000006ff */
[----:B------:R-:W-:Y:S01]  /*8060*/  FMUL.FTZ R58, R9, R58 ;  /* 0x0000003a093a7220 */ /* 0x000fe20000410000 */
[----:B------:R-:W-:Y:S01]  /*8070*/  LOP3.LUT R10, R11, 0x1, RZ, 0xc0, !PT ;  /* 0x000000010b0a7812 */ /* 0x000fe200078ec0ff */
[C---:B------:R-:W-:Y:S01]  /*8080*/  FMUL.FTZ R63, R9.reuse, R63 ;  /* 0x0000003f093f7220 */ /* 0x040fe20000410000 */
[----:B------:R-:W-:Y:S01]  /*8090*/  LOP3.LUT R12, R12, 0x1c0, RZ, 0xc0, !PT ;  /* 0x000001c00c0c7812 */ /* 0x000fe200078ec0ff */
[C---:B------:R-:W-:Y:S01]  /*80a0*/  FMUL.FTZ R62, R9.reuse, R62 ;  /* 0x0000003e093e7220 */ /* 0x040fe20000410000 */
[----:B------:R-:W-:Y:S01]  /*80b0*/  ISETP.NE.U32.AND P3, PT, R10, 0x1, PT ;  /* 0x000000010a00780c */ /* 0x000fe20003f65070 */
[C---:B------:R-:W-:Y:S01]  /*80c0*/  FMUL.FTZ R67, R9.reuse, R67 ;  /* 0x0000004309437220 */ /* 0x040fe20000410000 */
[----:B------:R-:W-:Y:S01]  /*80d0*/  LEA.HI R12, R12, R12, RZ, 0x1d ;  /* 0x0000000c0c0c7211 */ /* 0x000fe200078fe8ff */
[----:B------:R-:W-:Y:S01]  /*80e0*/  FMUL.FTZ R66, R9, R66 ;  /* 0x0000004209427220 */ /* 0x000fe20000410000 */
[----:B------:R-:W-:Y:S01]  /*80f0*/  R2P PR, R11, 0x6 ;  /* 0x000000060b007804 */ /* 0x000fe20000000000 */
[----:B------:R-:W-:Y:S01]  /*8100*/  FMUL.FTZ R71, R9, R71 ;  /* 0x0000004709477220 */ /* 0x000fe20000410000 */
[----:B------:R-:W-:Y:S01]  /*8110*/  F2FP.BF16.PACK_AB R50, R51, R50 ;  /* 0x000000323332723e */ /* 0x000fe200000010ff */
[----:B------:R-:W-:Y:S01]  /*8120*/  FMUL.FTZ R70, R9, R70 ;  /* 0x0000004609467220 */ /* 0x000fe20000410000 */
[----:B------:R-:W-:Y:S01]  /*8130*/  F2FP.BF16.PACK_AB R54, R55, R54 ;  /* 0x000000363736723e */ /* 0x000fe200000010ff */
[C---:B------:R-:W-:Y:S01]  /*8140*/  FMUL.FTZ R75, R9.reuse, R75 ;  /* 0x0000004b094b7220 */ /* 0x040fe20000410000 */
[----:B------:R-:W-:Y:S01]  /*8150*/  SEL R14, R14, 0xffffffc0, !P2 ;  /* 0xffffffc00e0e7807 */ /* 0x000fe20005000000 */
[----:B------:R-:W-:Y:S01]  /*8160*/  FMUL.FTZ R74, R9, R74 ;  /* 0x0000004a094a7220 */ /* 0x000fe20000410000 */
[----:B------:R-:W-:Y:S01]  /*8170*/  F2FP.BF16.PACK_AB R58, R59, R58 ;  /* 0x0000003a3b3a723e */ /* 0x000fe200000010ff */
        /* <DEDUP_REMOVED lines=12> */
[C---:B------:R-:W-:Y:S01]  /*8240*/  FMUL.FTZ R87, R9.reuse, R87 ;  /* 0x0000005709577220 */ /* 0x040fe20000410000 */
[----:B--2---:R-:W-:Y:S01]  /*8250*/  ISETP.NE.AND P2, PT, R16, RZ, PT ;  /* 0x000000ff1000720c */ /* 0x004fe20003f45270 */
[----:B------:R-:W-:Y:S01]  /*8260*/  FMUL.FTZ R86, R9, R86 ;  /* 0x0000005609567220 */ /* 0x000fe20000410000 */
[----:B------:R-:W-:Y:S01]  /*8270*/  F2FP.BF16.PACK_AB R82, R83, R82 ;  /* 0x000000525352723e */ /* 0x000fe200000010ff */
[----:B------:R-:W-:-:S02]  /*8280*/  FMUL.FTZ R91, R9, R91 ;  /* 0x0000005b095b7220 */ /* 0x000fc40000410000 */
[----:B------:R-:W-:Y:S01]  /*8290*/  FMUL.FTZ R90, R9, R90 ;  /* 0x0000005a095a7220 */ /* 0x000fe20000410000 */
[----:B------:R-:W-:Y:S01]  /*82a0*/  LEA.HI R9, R8, R3, RZ, 0x5 ;  /* 0x0000000308097211 */ /* 0x000fe200078f28ff */
[----:B------:R-:W-:Y:S01]  /*82b0*/  IMAD.MOV.U32 R10, RZ, RZ, 0x20 ;  /* 0x00000020ff0a7424 */ /* 0x000fe200078e00ff */
[----:B------:R-:W-:Y:S01]  /*82c0*/  F2FP.BF16.PACK_AB R86, R87, R86 ;  /* 0x000000565756723e */ /* 0x000fe200000010ff */
[----:B---3--:R-:W-:Y:S01]  /*82d0*/  @P5 FMUL.FTZ R5, R5, 0.69314718246459960938 ;  /* 0x3f31721805055820 */ /* 0x008fe20000410000 */
[----:B------:R-:W-:Y:S02]  /*82e0*/  SHF.R.S32.HI R8, RZ, 0x5, R9 ;  /* 0x00000005ff087819 */ /* 0x000fe40000011409 */
[----:B------:R-:W-:Y:S02]  /*82f0*/  SEL R10, R10, 0xffffffe0, !P1 ;  /* 0xffffffe00a0a7807 */ /* 0x000fe40004800000 */
[----:B------:R-:W-:Y:S01]  /*8300*/  F2FP.BF16.PACK_AB R90, R91, R90 ;  /* 0x0000005a5b5a723e */ /* 0x000fe200000010ff */
[----:B------:R-:W-:-:S05]  /*8310*/  IMAD R13, R8, 0x200, R13 ;  /* 0x00000200080d7824 */ /* 0x000fca00078e020d */
[----:B------:R-:W-:-:S04]  /*8320*/  LEA R12, R13, R12, 0x1 ;  /* 0x0000000c0d0c7211 */ /* 0x000fc800078e08ff */
[----:B------:R-:W-:Y:S02]  /*8330*/  SHF.L.U32 R13, R12, 0x1, RZ ;  /* 0x000000010c0d7819 */ /* 0x000fe400000006ff */
[----:B------:R-:W1:Y:S02]  /*8340*/  LDC.U8 R12, c[0x0][0x329] ;  /* 0x0000ca40ff0c7b82 */ /* 0x000e640000000000 */
[C---:B------:R-:W-:Y:S01]  /*8350*/  IADD3 R11, R13.reuse, -0x10, RZ ;  /* 0xfffffff00d0b7810 */ /* 0x040fe20007ffe0ff */
[----:B------:R-:W-:Y:S01]  /*8360*/  STS [R13], R96 ;  /* 0x000000600d007388 */ /* 0x000fe20000000800 */
[C---:B------:R-:W-:Y:S02]  /*8370*/  @P3 IADD3 R11, R13.reuse, 0x10, RZ ;  /* 0x000000100d0b3810 */ /* 0x040fe40007ffe0ff */
[C---:B------:R-:W-:Y:S01]  /*8380*/  IADD3 R15, R13.reuse, R10, RZ ;  /* 0x0000000a0d0f7210 */ /* 0x040fe20007ffe0ff */
[----:B------:R-:W-:Y:S01]  /*8390*/  STS [R13+0x400], R98 ;  /* 0x000400620d007388 */ /* 0x000fe20000000800 */
[----:B------:R-:W-:Y:S01]  /*83a0*/  IADD3 R19, R13, R14, RZ ;  /* 0x0000000e0d137210 */ /* 0x000fe20007ffe0ff */
[----:B------:R-:W-:Y:S01]  /*83b0*/  IMAD.IADD R17, R10, 0x1, R11 ;  /* 0x000000010a117824 */ /* 0x000fe200078e020b */
[----:B------:R-:W-:Y:S01]  /*83c0*/  IADD3 R21, R14, R11, RZ ;  /* 0x0000000b0e157210 */ /* 0x000fe20007ffe0ff */
[----:B------:R-:W-:Y:S01]  /*83d0*/  STS [R11], R36 ;  /* 0x000000240b007388 */ /* 0x000fe20000000800 */
[----:B------:R-:W-:-:S02]  /*83e0*/  IMAD.IADD R23, R15, 0x1, R14 ;  /* 0x000000010f177824 */ /* 0x000fc400078e020e */
[----:B------:R-:W-:Y:S01]  /*83f0*/  IADD3 R25, R17, R14, RZ ;  /* 0x0000000e11197210 */ /* 0x000fe20007ffe0ff */
[----:B------:R-:W-:Y:S04]  /*8400*/  STS [R11+0x400], R38 ;  /* 0x000400260b007388 */ /* 0x000fe80000000800 */
[----:B------:R-:W-:Y:S04]  /*8410*/  STS [R15], R40 ;  /* 0x000000280f007388 */ /* 0x000fe80000000800 */
[----:B------:R-:W-:Y:S01]  /*8420*/  STS [R15+0x400], R42 ;  /* 0x0004002a0f007388 */ /* 0x000fe20000000800 */
[----:B-1----:R-:W-:-:S02]  /*8430*/  ISETP.NE.AND P1, PT, R12, RZ, PT ;  /* 0x000000ff0c00720c */ /* 0x002fc40003f25270 */
[----:B------:R-:W-:Y:S01]  /*8440*/  ISETP.NE.OR P3, PT, R12, RZ, !P2 ;  /* 0x000000ff0c00720c */ /* 0x000fe20005765670 */
[----:B------:R-:W-:Y:S04]  /*8450*/  STS [R17], R44 ;  /* 0x0000002c11007388 */ /* 0x000fe80000000800 */
[----:B------:R1:W-:Y:S04]  /*8460*/  STS [R17+0x400], R46 ;  /* 0x0004002e11007388 */ /* 0x0003e80000000800 */
[----:B------:R2:W-:Y:S02]  /*8470*/  STS [R19], R48 ;  /* 0x0000003013007388 */ /* 0x0005e40000000800 */
[----:B------:R-:W-:-:S02]  /*8480*/  @P1 IMAD.MOV.U32 R45, RZ, RZ, 0x1 ;  /* 0x00000001ff2d1424 */ /* 0x000fc400078e00ff */
[----:B------:R3:W-:Y:S04]  /*8490*/  STS [R19+0x400], R50 ;  /* 0x0004003213007388 */ /* 0x0007e80000000800 */
[----:B------:R-:W-:Y:S04]  /*84a0*/  STS [R21], R52 ;  /* 0x0000003415007388 */ /* 0x000fe80000000800 */
[----:B------:R-:W-:Y:S04]  /*84b0*/  STS [R21+0x400], R54 ;  /* 0x0004003615007388 */ /* 0x000fe80000000800 */
[----:B------:R-:W3:Y:S04]  /*84c0*/  S2R R10, SR_CTAID.Y ;  /* 0x00000000000a7919 */ /* 0x000ee80000002600 */
[----:B------:R-:W-:Y:S01]  /*84d0*/  STS [R23], R56 ;  /* 0x0000003817007388 */ /* 0x000fe20000000800 */
[----:B-1----:R-:W-:-:S03]  /*84e0*/  @P1 MOV R46, c[0x0][0x210] ;  /* 0x00008400002e1a02 */ /* 0x002fc60000000f00 */
[----:B------:R-:W-:Y:S01]  /*84f0*/  STS [R23+0x400], R58 ;  /* 0x0004003a17007388 */ /* 0x000fe20000000800 */
[----:B--2---:R-:W-:Y:S01]  /*8500*/  LOP3.LUT R48, R9, 0xffffffe0, RZ, 0xc0, !PT ;  /* 0xffffffe009307812 */ /* 0x004fe200078ec0ff */
[----:B------:R-:W-:Y:S02]  /*8510*/  @P1 IMAD R46, R46, c[0x0][0x214], RZ ;  /* 0x000085002e2e1a24 */ /* 0x000fe400078e02ff */
[----:B------:R-:W-:Y:S01]  /*8520*/  STS [R25], R60 ;  /* 0x0000003c19007388 */ /* 0x000fe20000000800 */
[----:B------:R-:W-:Y:S02]  /*8530*/  IADD3 R48, -R48, R3, RZ ;  /* 0x0000000330307210 */ /* 0x000fe40007ffe1ff */
[----:B------:R-:W-:Y:S01]  /*8540*/  SHF.R.S32.HI R3, RZ, 0x1f, R8 ;  /* 0x0000001fff037819 */ /* 0x000fe20000011408 */
[----:B------:R-:W-:Y:S03]  /*8550*/  STS [R25+0x400], R62 ;  /* 0x0004003e19007388 */ /* 0x000fe60000000800 */
[----:B------:R-:W-:Y:S01]  /*8560*/  LEA.HI R3, R3, R8, RZ, 0x2 ;  /* 0x0000000803037211 */ /* 0x000fe200078f10ff */
[----:B------:R-:W-:Y:S03]  /*8570*/  STS [R13+0x2000], R64 ;  /* 0x002000400d007388 */ /* 0x000fe60000000800 */
[----:B------:R-:W-:Y:S01]  /*8580*/  LOP3.LUT R3, R3, 0xffffffc, RZ, 0xc0, !PT ;  /* 0x0ffffffc03037812 */ /* 0x000fe200078ec0ff */
[----:B------:R1:W-:Y:S01]  /*8590*/  STS [R13+0x2400], R66 ;  /* 0x002400420d007388 */ /* 0x0003e20000000800 */
[----:B---3--:R-:W-:-:S02]  /*85a0*/  @!P0 IMAD.WIDE.U32 R50, R10, c[0x0][0x1e0], RZ ;  /* 0x000078000a328a25 */ /* 0x008fc400078e00ff */
[----:B------:R-:W-:Y:S01]  /*85b0*/  IADD3 R8, R8, -R3, RZ ;  /* 0x8000000308087210 */ /* 0x000fe20007ffe0ff */
[----:B------:R-:W-:Y:S01]  /*85c0*/  STS [R11+0x2000], R68 ;  /* 0x002000440b007388 */ /* 0x000fe20000000800 */
[----:B------:R-:W-:Y:S01]  /*85d0*/  @!P3 IMAD R47, R10, c[0x0][0x214], RZ ;  /* 0x000085000a2fba24 */ /* 0x000fe200078e02ff */
[----:B------:R-:W-:Y:S01]  /*85e0*/  @!P0 MOV R6, R50 ;  /* 0x0000003200068202 */ /* 0x000fe20000000f00 */
[----:B------:R-:W-:Y:S01]  /*85f0*/  IMAD.MOV.U32 R3, RZ, RZ, 0x7f800000 ;  /* 0x7f800000ff037424 */ /* 0x000fe200078e00ff */
[----:B------:R2:W-:Y:S01]  /*8600*/  STS [R11+0x2400], R70 ;  /* 0x002400460b007388 */ /* 0x0005e20000000800 */
[----:B------:R-:W-:Y:S01]  /*8610*/  @P5 FFMA.FTZ R3, R2, c[0x0][0x238], R5 ;  /* 0x00008e0002035a23 */ /* 0x000fe20000010005 */
[----:B------:R-:W-:Y:S02]  /*8620*/  @!P3 SEL R47, R47, R150, !P0 ;  /* 0x000000962f2fb207 */ /* 0x000fe40004000000 */
[----:B------:R3:W-:Y:S01]  /*8630*/  STS [R15+0x2000], R72 ;  /* 0x002000480f007388 */ /* 0x0007e20000000800 */
[----:B------:R-:W-:-:S03]  /*8640*/  LEA R8, R8, R155, 0x4 ;  /* 0x0000009b08087211 */ /* 0x000fc600078e20ff */
[----:B------:R3:W-:Y:S04]  /*8650*/  STS [R15+0x2400], R74 ;  /* 0x0024004a0f007388 */ /* 0x0007e80000000800 */
[----:B------:R3:W-:Y:S04]  /*8660*/  STS [R17+0x2000], R76 ;  /* 0x0020004c11007388 */ /* 0x0007e80000000800 */
[----:B------:R3:W-:Y:S01]  /*8670*/  STS [R17+0x2400], R78 ;  /* 0x0024004e11007388 */ /* 0x0007e20000000800 */
[----:B-1----:R-:W-:-:S03]  /*8680*/  @!P0 SHF.R.S32.HI R13, RZ, 0x1f, R10 ;  /* 0x0000001fff0d8819 */ /* 0x002fc6000001140a */
[----:B------:R3:W-:Y:S02]  /*8690*/  STS [R19+0x2000], R92 ;  /* 0x0020005c13007388 */ /* 0x0007e40000000800 */
[----:B------:R-:W-:Y:S02]  /*86a0*/  @!P0 IMAD R13, R13, c[0x0][0x1e0], RZ ;  /* 0x000078000d0d8a24 */ /* 0x000fe400078e02ff */
[----:B------:R3:W-:Y:S01]  /*86b0*/  STS [R19+0x2400], R94 ;  /* 0x0024005e13007388 */ /* 0x0007e20000000800 */
[----:B--2---:R-:W-:Y:S01]  /*86c0*/  @!P1 MOV R11, c[0x0][0x214] ;  /* 0x00008500000b9a02 */ /* 0x004fe20000000f00 */
[----:B------:R-:W-:Y:S02]  /*86d0*/  @!P0 IMAD R9, R10, c[0x0][0x1e4], R13 ;  /* 0x000079000a098a24 */ /* 0x000fe400078e020d */
[----:B------:R3:W-:Y:S01]  /*86e0*/  STS [R21+0x2000], R80 ;  /* 0x0020005015007388 */ /* 0x0007e20000000800 */
[----:B------:R-:W-:Y:S02]  /*86f0*/  @!P1 SEL R46, R11, c[0x0][0x234], !P2 ;  /* 0x00008d000b2e9a07 */ /* 0x000fe40005000000 */
[----:B------:R-:W-:Y:S01]  /*8700*/  @!P0 IADD3 R7, R51, R9, RZ ;  /* 0x0000000933078210 */ /* 0x000fe20007ffe0ff */
[----:B------:R3:W-:Y:S01]  /*8710*/  STS [R21+0x2400], R82 ;  /* 0x0024005215007388 */ /* 0x0007e20000000800 */
[----:B------:R-:W-:Y:S01]  /*8720*/  @P1 IMAD.MOV.U32 R9, RZ, RZ, c[0x0][0x210] ;  /* 0x00008400ff091624 */ /* 0x000fe200078e00ff */
[----:B------:R-:W-:Y:S01]  /*8730*/  @!P1 MOV R9, 0x1 ;  /* 0x0000000100099802 */ /* 0x000fe20000000f00 */
[----:B------:R-:W-:Y:S01]  /*8740*/  @!P1 IMAD R45, R46, c[0x0][0x1c0], RZ ;  /* 0x000070002e2d9a24 */ /* 0x000fe200078e02ff */
[----:B------:R3:W-:Y:S01]  /*8750*/  STS [R23+0x2000], R84 ;  /* 0x0020005417007388 */ /* 0x0007e20000000800 */
[----:B------:R-:W-:Y:S01]  /*8760*/  LOP3.LUT P0, RZ, R48, 0x3, RZ, 0xc0, !PT ;  /* 0x0000000330ff7812 */ /* 0x000fe2000780c0ff */
[----:B------:R-:W-:Y:S01]  /*8770*/  CS2R R50, SRZ ;  /* 0x0000000000327805 */ /* 0x000fe2000001ff00 */
[----:B------:R-:W-:Y:S01]  /*8780*/  IMAD R45, R10, R45, RZ ;  /* 0x0000002d0a2d7224 */ /* 0x000fe200078e02ff */
[----:B------:R3:W-:Y:S01]  /*8790*/  STS [R23+0x2400], R86 ;  /* 0x0024005617007388 */ /* 0x0007e20000000800 */
[----:B------:R-:W-:-:S02]  /*87a0*/  @!P3 MOV R50, R47 ;  /* 0x0000002f0032b202 */ /* 0x000fc40000000f00 */
[----:B------:R-:W-:Y:S01]  /*87b0*/  @!P3 SHF.R.S32.HI R51, RZ, 0x1f, R47 ;  /* 0x0000001fff33b819 */ /* 0x000fe2000001142f */
[----:B------:R3:W-:Y:S01]  /*87c0*/  STS [R25+0x2000], R88 ;  /* 0x0020005819007388 */ /* 0x0007e20000000800 */
[----:B------:R-:W-:Y:S01]  /*87d0*/  SEL R45, R45, RZ, P3 ;  /* 0x000000ff2d2d7207 */ /* 0x000fe20001800000 */
[----:B------:R-:W-:Y:S02]  /*87e0*/  @P4 FMUL.FTZ R47, R4, 0.69314718246459960938 ;  /* 0x3f317218042f4820 */ /* 0x000fe40000410000 */
[----:B------:R3:W-:Y:S04]  /*87f0*/  STS [R25+0x2400], R90 ;  /* 0x0024005a19007388 */ /* 0x0007e80000000800 */
[----:B------:R-:W-:Y:S06]  /*8800*/  BAR.SYNC.DEFER_BLOCKING 0x0 ;  /* 0x0000000000007b1d */ /* 0x000fec0000010000 */
[----:B------:R-:W1:Y:S04]  /*8810*/  S2R R44, SR_CTAID.X ;  /* 0x00000000002c7919 */ /* 0x000e680000002500 */
[----:B------:R-:W2:Y:S04]  /*8820*/  S2R R11, SR_CTAID.Z ;  /* 0x00000000000b7919 */ /* 0x000ea80000002700 */
[----:B------:R3:W4:Y:S04]  /*8830*/  LDS.128 R36, [R151] ;  /* 0x0000000097247984 */ /* 0x0007280000000c00 */
[----:B------:R3:W3:Y:S01]  /*8840*/  LDS.128 R32, [R151+0x800] ;  /* 0x0008000097207984 */ /* 0x0006e20000000c00 */
[----:B-1----:R-:W-:-:S03]  /*8850*/  IMAD R10, R44, R9, RZ ;  /* 0x000000092c0a7224 */ /* 0x002fc600078e02ff */
[----:B------:R1:W1:Y:S01]  /*8860*/  LDS.128 R28, [R151+0x1000] ;  /* 0x00100000971c7984 */ /* 0x0002620000000c00 */
[----:B--2---:R-:W-:Y:S01]  /*8870*/  IMAD R45, R11, R46, R45 ;  /* 0x0000002e0b2d7224 */ /* 0x004fe200078e022d */
[----:B------:R-:W-:Y:S02]  /*8880*/  SHF.L.U32 R10, R10, 0x6, RZ ;  /* 0x000000060a0a7819 */ /* 0x000fe400000006ff */
[----:B------:R2:W1:Y:S01]  /*8890*/  LDS.128 R24, [R151+0x1800] ;  /* 0x0018000097187984 */ /* 0x0004620000000c00 */
[----:B------:R-:W-:Y:S01]  /*88a0*/  MOV R46, 0x7f800000 ;  /* 0x7f800000002e7802 */ /* 0x000fe20000000f00 */
[----:B------:R-:W-:Y:S01]  /*88b0*/  @P4 FFMA.FTZ R46, R0, c[0x0][0x238], R47 ;  /* 0x00008e00002e4a23 */ /* 0x000fe2000001002f */
[--C-:B------:R-:W-:Y:S01]  /*88c0*/  IADD3 R4, P2, P1, R10, R50, R45.reuse ;  /* 0x000000320a047210 */ /* 0x100fe2000795e02d */
[----:B------:R2:W1:Y:S01]  /*88d0*/  LDS.128 R20, [R151+0x2000] ;  /* 0x0020000097147984 */ /* 0x0004620000000c00 */
[----:B------:R-:W-:Y:S02]  /*88e0*/  SHF.R.S32.HI R10, RZ, 0x1f, R10 ;  /* 0x0000001fff0a7819 */ /* 0x000fe4000001140a */
[----:B------:R-:W-:Y:S01]  /*88f0*/  SHF.R.S32.HI R45, RZ, 0x1f, R45 ;  /* 0x0000001fff2d7819 */ /* 0x000fe2000001142d */
[----:B------:R2:W1:Y:S03]  /*8900*/  LDS.128 R16, [R151+0x2800] ;  /* 0x0028000097107984 */ /* 0x0004660000000c00 */
[----:B------:R-:W-:Y:S01]  /*8910*/  IADD3.X R10, R10, R51, R45, P2, P1 ;  /* 0x000000330a0a7210 */ /* 0x000fe200017e242d */
[----:B------:R2:W1:Y:S04]  /*8920*/  LDS.128 R12, [R151+0x3000] ;  /* 0x00300000970c7984 */ /* 0x0004680000000c00 */
[----:B------:R2:W1:Y:S01]  /*8930*/  LDS.128 R40, [R151+0x3800] ;  /* 0x0038000097287984 */ /* 0x0004620000000c00 */
[----:B------:R-:W-:Y:S05]  /*8940*/  @P0 BRA `(.L_x_490) ;  /* 0x0000010000000947 */ /* 0x000fea0003800000 */
        /* <DEDUP_REMOVED lines=16> */
.L_x_490:
[----:B------:R-:W-:Y:S05]  /*8a50*/  BSYNC B0 ;  /* 0x0000000000007941 */ /* 0x000fea0003800000 */
.L_x_489:
[----:B--2---:R-:W2:Y:S01]  /*8a60*/  S2R R3, SR_TID.X ;  /* 0x0000000000037919 */ /* 0x004ea20000002100 */
[----:B------:R-:W-:Y:S01]  /*8a70*/  IADD3 R4, P0, R162, R6, RZ ;  /* 0x00000006a2047210 */ /* 0x000fe20007f1e0ff */
[----:B------:R-:W-:Y:S01]  /*8a80*/  BSSY B0, `(.L_x_491) ;  /* 0x0000015000007945 */ /* 0x000fe20003800000 */
[----:B------:R-:W-:-:S03]  /*8a90*/  SHF.R.S32.HI R2, RZ, 0x1f, R11 ;  /* 0x0000001fff027819 */ /* 0x000fc6000001140b */
[----:B------:R-:W-:Y:S02]  /*8aa0*/  IMAD.X R5, R163, 0x1, R7, P0 ;  /* 0x00000001a3057824 */ /* 0x000fe400000e0607 */
[----:B------:R-:W-:Y:S02]  /*8ab0*/  IMAD R2, R2, c[0x0][0x1f0], RZ ;  /* 0x00007c0002027a24 */ /* 0x000fe400078e02ff */
[----:B------:R-:W-:-:S04]  /*8ac0*/  IMAD.WIDE.U32 R4, R11, c[0x0][0x1f0], R4 ;  /* 0x00007c000b047a25 */ /* 0x000fc800078e0004 */
[----:B------:R-:W-:-:S04]  /*8ad0*/  IMAD R2, R11, c[0x0][0x1f4], R2 ;  /* 0x00007d000b027a24 */ /* 0x000fc800078e0202 */
[----:B------:R-:W-:Y:S01]  /*8ae0*/  IMAD.IADD R7, R5, 0x1, R2 ;  /* 0x0000000105077824 */ /* 0x000fe200078e0202 */
[----:B--2---:R-:W-:-:S04]  /*8af0*/  SHF.R.S32.HI R0, RZ, 0x1f, R3 ;  /* 0x0000001fff007819 */ /* 0x004fc80000011403 */
[----:B------:R-:W-:-:S04]  /*8b00*/  LEA.HI R0, R0, R3, RZ, 0x3 ;  /* 0x0000000300007211 */ /* 0x000fc800078f18ff */
[----:B------:R-:W-:-:S04]  /*8b10*/  SHF.R.S32.HI R0, RZ, 0x3, R0 ;  /* 0x00000003ff007819 */ /* 0x000fc80000011400 */
[----:B------:R-:W-:-:S13]  /*8b20*/  ISETP.GE.AND P0, PT, R0, R147, PT ;  /* 0x000000930000720c */ /* 0x000fda0003f06270 */
[----:B------:R-:W-:Y:S05]  /*8b30*/  @P0 BRA `(.L_x_492) ;  /* 0x0000009000000947 */ /* 0x000fea0003800000 */
[----:B------:R-:W-:Y:S01]  /*8b40*/  MOV R6, R4 ;  /* 0x0000000400067202 */ /* 0x000fe20000000f00 */
[----:B------:R-:W-:-:S04]  /*8b50*/  IMAD R3, R165, c[0x0][0x1e8], RZ ;  /* 0x00007a00a5037a24 */ /* 0x000fc800078e02ff */
[----:B------:R-:W-:-:S04]  /*8b60*/  IMAD.WIDE.U32 R8, R164, c[0x0][0x1e8], R6 ;  /* 0x00007a00a4087a25 */ /* 0x000fc800078e0006 */
[----:B------:R-:W-:Y:S01]  /*8b70*/  IMAD R0, R164, c[0x0][0x1ec], R3 ;  /* 0x00007b00a4007a24 */ /* 0x000fe200078e0203 */
[----:B------:R-:W-:-:S04]  /*8b80*/  LEA R2, P0, R8, c[0x0][0x1d0], 0x1 ;  /* 0x0000740008027a11 */ /* 0x000fc800078008ff */
[----:B------:R-:W-:-:S04]  /*8b90*/  IADD3 R0, R9, R0, RZ ;  /* 0x0000000009007210 */ /* 0x000fc80007ffe0ff */
[----:B------:R-:W-:-:S05]  /*8ba0*/  LEA.HI.X R3, R8, c[0x0][0x1d4], R0, 0x1, P0 ;  /* 0x0000750008037a11 */ /* 0x000fca00000f0c00 */
[----:B----4-:R2:W-:Y:S04]  /*8bb0*/  STG.E.128 [R2.64], R36 ;  /* 0x0000002402007986 */ /* 0x0105e8000c101d06 */
[----:B-1----:R2:W-:Y:S02]  /*8bc0*/  STG.E.128 [R2.64+0x80], R20 ;  /* 0x0000801402007986 */ /* 0x0025e4000c101d06 */
.L_x_492:
[----:B------:R-:W-:Y:S05]  /*8bd0*/  BSYNC B0 ;  /* 0x0000000000007941 */ /* 0x000fea0003800000 */
.L_x_491:
[----:B------:R-:W-:Y:S01]  /*8be0*/  ISETP.GE.AND P0, PT, R156, R147, PT ;  /* 0x000000939c00720c */ /* 0x000fe20003f06270 */
[----:B------:R-:W-:-:S12]  /*8bf0*/  BSSY B0, `(.L_x_493) ;  /* 0x000000e000007945 */ /* 0x000fd80003800000 */
[----:B------:R-:W-:Y:S05]  /*8c00*/  @P0 BRA `(.L_x_494) ;  /* 0x000000c000000947 */ /* 0x000fea0003800000 */
[----:B--2---:R-:W-:Y:S01]  /*8c10*/  IADD3 R2, P0, R164, 0x10, RZ ;  /* 0x00000010a4027810 */ /* 0x004fe20007f1e0ff */
        /* <DEDUP_REMOVED lines=9> */
[----:B---3--:R2:W-:Y:S04]  /*8cb0*/  STG.E.128 [R2.64], R32 ;  /* 0x0000002002007986 */ /* 0x0085e8000c101d06 */
[----:B-1----:R2:W-:Y:S02]  /*8cc0*/  STG.E.128 [R2.64+0x80], R16 ;  /* 0x0000801002007986 */ /* 0x0025e4000c101d06 */
.L_x_494:
[----:B------:R-:W-:Y:S05]  /*8cd0*/  BSYNC B0 ;  /* 0x0000000000007941 */ /* 0x000fea0003800000 */
.L_x_493:
        /* <DEDUP_REMOVED lines=13> */
[----:B-1----:R1:W-:Y:S04]  /*8db0*/  STG.E.128 [R2.64], R28 ;  /* 0x0000001c02007986 */ /* 0x0023e8000c101d06 */
[----:B------:R1:W-:Y:S02]  /*8dc0*/  STG.E.128 [R2.64+0x80], R12 ;  /* 0x0000800c02007986 */ /* 0x0003e4000c101d06 */
.L_x_496:
[----:B------:R-:W-:Y:S05]  /*8dd0*/  BSYNC B0 ;  /* 0x0000000000007941 */ /* 0x000fea0003800000 */
.L_x_495:
[----:B------:R-:W-:-:S13]  /*8de0*/  ISETP.GE.AND P0, PT, R152, R147, PT ;  /* 0x000000939800720c */ /* 0x000fda0003f06270 */
[----:B------:R-:W-:Y:S05]  /*8df0*/  @P0 EXIT ;  /* 0x000000000000094d */ /* 0x000fea0003800000 */
[----:B------:R-:W-:Y:S02]  /*8e00*/  IADD3 R0, P0, R164, 0x30, RZ ;  /* 0x00000030a4007810 */ /* 0x000fe40007f1e0ff */
[----:B------:R-:W-:Y:S02]  /*8e10*/  MOV R5, R7 ;  /* 0x0000000700057202 */ /* 0x000fe40000000f00 */
[----:B------:R-:W-:-:S03]  /*8e20*/  IADD3.X R164, RZ, R165, RZ, P0, !PT ;  /* 0x000000a5ffa47210 */ /* 0x000fc600007fe4ff */
[----:B------:R-:W-:-:S04]  /*8e30*/  IMAD.WIDE.U32 R4, R0, c[0x0][0x1e8], R4 ;  /* 0x00007a0000047a25 */ /* 0x000fc800078e0004 */
[----:B-12---:R-:W-:Y:S01]  /*8e40*/  IMAD R3, R164, c[0x0][0x1e8], RZ ;  /* 0x00007a00a4037a24 */ /* 0x006fe200078e02ff */
[----:B------:R-:W-:-:S03]  /*8e50*/  LEA R2, P0, R4, c[0x0][0x1d0], 0x1 ;  /* 0x0000740004027a11 */ /* 0x000fc600078008ff */
[----:B------:R-:W-:-:S05]  /*8e60*/  IMAD R3, R0, c[0x0][0x1ec], R3 ;  /* 0x00007b0000037a24 */ /* 0x000fca00078e0203 */
[----:B------:R-:W-:-:S04]  /*8e70*/  IADD3 R3, R5, R3, RZ ;  /* 0x0000000305037210 */ /* 0x000fc80007ffe0ff */
[----:B------:R-:W-:-:S05]  /*8e80*/  LEA.HI.X R3, R4, c[0x0][0x1d4], R3, 0x1, P0 ;  /* 0x0000750004037a11 */ /* 0x000fca00000f0c03 */
[----:B------:R-:W-:Y:S04]  /*8e90*/  STG.E.128 [R2.64], R24 ;  /* 0x0000001802007986 */ /* 0x000fe8000c101d06 */
[----:B------:R-:W-:Y:S01]  /*8ea0*/  STG.E.128 [R2.64+0x80], R40 ;  /* 0x0000802802007986 */ /* 0x000fe2000c101d06 */
[----:B------:R-:W-:Y:S05]  /*8eb0*/  EXIT ;  /* 0x000000000000794d */ /* 0x000fea0003800000 */
.L_x_478:
[----:B------:R-:W1:Y:S01]  /*8ec0*/  LDC.U8 R3, c[0x0][0x329] ;  /* 0x0000ca40ff037b82 */ /* 0x000e620000000000 */
[C---:B------:R-:W-:Y:S01]  /*8ed0*/  ISETP.NE.AND P4, PT, R150.reuse, -0x1, PT ;  /* 0xffffffff9600780c */ /* 0x040fe20003f85270 */
[----:B------:R-:W-:Y:S01]  /*8ee0*/  IMAD.IADD R153, R153, 0x1, -R90 ;  /* 0x0000000199997824 */ /* 0x000fe200078e0a5a */
[----:B------:R-:W-:Y:S01]  /*8ef0*/  SHF.R.S32.HI R5, RZ, 0x1f, R86 ;  /* 0x0000001fff057819 */ /* 0x000fe20000011456 */
[----:B------:R-:W-:Y:S04]  /*8f00*/  BSSY B0, `(.L_x_497) ;  /* 0x000003b000007945 */ /* 0x000fe80003800000 */
[----:B------:R-:W2:Y:S06]  /*8f10*/  LDC.U8 R2, c[0x0][0x328] ;  /* 0x0000ca00ff027b82 */ /* 0x000eac0000000000 */
[----:B------:R-:W-:-:S04]  /*8f20*/  @P4 IMAD.WIDE.U32 R8, R150, c[0x0][0x1e8], RZ ;  /* 0x00007a0096084a25 */ /* 0x000fc800078e00ff */
[----:B------:R-:W-:-:S05]  /*8f30*/  @!P4 IMAD.WIDE.U32 R10, R0, c[0x0][0x1e0], RZ ;  /* 0x00007800000aca25 */ /* 0x000fca00078e00ff */
[----:B------:R-:W-:Y:S02]  /*8f40*/  @!P4 MOV R8, R10 ;  /* 0x0000000a0008c202 */ /* 0x000fe40000000f00 */
[----:B-1----:R-:W-:Y:S02]  /*8f50*/  ISETP.NE.AND P1, PT, R3, RZ, PT ;  /* 0x000000ff0300720c */ /* 0x002fe40003f25270 */
[----:B--2---:R-:W-:Y:S02]  /*8f60*/  ISETP.NE.AND P3, PT, R2, RZ, PT ;  /* 0x000000ff0200720c */ /* 0x004fe40003f65270 */
[----:B------:R-:W-:Y:S01]  /*8f70*/  LEA.HI R2, R5, R86, RZ, 0x3 ;  /* 0x0000005605027211 */ /* 0x000fe200078f18ff */
[----:B------:R-:W-:Y:S01]  /*8f80*/  @P4 IMAD R5, R150, c[0x0][0x1ec], R9 ;  /* 0x00007b0096054a24 */ /* 0x000fe200078e0209 */
[----:B------:R-:W-:-:S07]  /*8f90*/  ISETP.NE.OR P2, PT, R3, RZ, !P3 ;  /* 0x000000ff0300720c */ /* 0x000fce0005f45670 */
[----:B------:R-:W-:Y:S01]  /*8fa0*/  @P1 IMAD.MOV.U32 R3, RZ, RZ, c[0x0][0x210] ;  /* 0x00008400ff031624 */ /* 0x000fe200078e00ff */
[----:B------:R-:W-:Y:S01]  /*8fb0*/  @!P4 SHF.R.S32.HI R9, RZ, 0x1f, R0 ;  /* 0x0000001fff09c819 */ /* 0x000fe20000011400 */
[----:B------:R-:W-:Y:S01]  /*8fc0*/  @!P1 IMAD.MOV.U32 R7, RZ, RZ, c[0x0][0x214] ;  /* 0x00008500ff079624 */ /* 0x000fe200078e00ff */
[----:B------:R-:W-:Y:S01]  /*8fd0*/  ISETP.NE.OR P0, PT, R150, -0x1, P2 ;  /* 0xffffffff9600780c */ /* 0x000fe20001705670 */
[----:B------:R-:W-:Y:S01]  /*8fe0*/  @P1 IMAD R3, R3, c[0x0][0x214], RZ ;  /* 0x0000850003031a24 */ /* 0x000fe200078e02ff */
[----:B------:R-:W-:Y:S01]  /*8ff0*/  LOP3.LUT R13, R2, 0x1ffffff8, RZ, 0xc0, !PT ;  /* 0x1ffffff8020d7812 */ /* 0x000fe200078ec0ff */
[----:B------:R-:W-:Y:S01]  /*9000*/  @!P4 IMAD R9, R9, c[0x0][0x1e0], RZ ;  /* 0x000078000909ca24 */ /* 0x000fe200078e02ff */
[----:B------:R-:W-:Y:S01]  /*9010*/  @!P1 SEL R3, R7, c[0x0][0x234], !P3 ;  /* 0x00008d0007039a07 */ /* 0x000fe20005800000 */
[----:B------:R-:W-:Y:S01]  /*9020*/  @P1 IMAD.MOV.U32 R7, RZ, RZ, 0x1 ;  /* 0x00000001ff071424 */ /* 0x000fe200078e00ff */
[----:B------:R-:W-:Y:S01]  /*9030*/  SHF.R.S32.HI R2, RZ, 0x3, R2 ;  /* 0x00000003ff027819 */ /* 0x000fe20000011402 */
[----:B------:R-:W-:Y:S01]  /*9040*/  @!P4 IMAD R4, R0, c[0x0][0x1e4], R9 ;  /* 0x000079000004ca24 */ /* 0x000fe200078e0209 */
[----:B------:R-:W-:Y:S01]  /*9050*/  SHF.R.S32.HI R9, RZ, 0x1f, R18 ;  /* 0x0000001fff097819 */ /* 0x000fe20000011412 */
[----:B------:R-:W-:-:S02]  /*9060*/  @!P1 IMAD R7, R3, c[0x0][0x1c0], RZ ;  /* 0x0000700003079a24 */ /* 0x000fc400078e02ff */
[----:B------:R-:W-:Y:S01]  /*9070*/  IMAD.IADD R6, R86, 0x1, -R13 ;  /* 0x0000000156067824 */ /* 0x000fe200078e0a0d */
[----:B------:R-:W-:Y:S01]  /*9080*/  @!P4 IADD3 R5, R11, R4, RZ ;  /* 0x000000040b05c210 */ /* 0x000fe20007ffe0ff */
[C---:B------:R-:W-:Y:S01]  /*9090*/  @!P0 IMAD R150, R0.reuse, c[0x0][0x214], RZ ;  /* 0x0000850000968a24 */ /* 0x040fe200078e02ff */
[----:B------:R-:W-:Y:S01]  /*90a0*/  CS2R R10, SRZ ;  /* 0x00000000000a7805 */ /* 0x000fe2000001ff00 */
[----:B------:R-:W-:Y:S02]  /*90b0*/  IMAD R0, R0, R7, RZ ;  /* 0x0000000700007224 */ /* 0x000fe400078e02ff */
[----:B------:R-:W-:Y:S01]  /*90c0*/  IMAD.SHL.U32 R6, R6, 0x8, RZ ;  /* 0x0000000806067824 */ /* 0x000fe200078e00ff */
[--C-:B------:R-:W-:Y:S01]  /*90d0*/  @!P2 SHF.R.S32.HI R11, RZ, 0x1f, R150.reuse ;  /* 0x0000001fff0ba819 */ /* 0x100fe20000011496 */
[----:B------:R-:W-:Y:S01]  /*90e0*/  @P1 IMAD.MOV.U32 R7, RZ, RZ, c[0x0][0x210] ;  /* 0x00008400ff071624 */ /* 0x000fe200078e00ff */
[----:B------:R-:W-:Y:S01]  /*90f0*/  @!P1 MOV R7, 0x1 ;  /* 0x0000000100079802 */ /* 0x000fe20000000f00 */
[----:B------:R-:W-:Y:S01]  /*9100*/  @!P2 IMAD.MOV.U32 R10, RZ, RZ, R150 ;  /* 0x000000ffff0aa224 */ /* 0x000fe200078e0096 */
[----:B------:R-:W-:Y:S01]  /*9110*/  SEL R0, R0, RZ, P2 ;  /* 0x000000ff00007207 */ /* 0x000fe20001000000 */
[----:B------:R-:W-:Y:S01]  /*9120*/  IMAD R9, R9, c[0x0][0x1f0], RZ ;  /* 0x00007c0009097a24 */ /* 0x000fe200078e02ff */
[----:B------:R-:W-:Y:S01]  /*9130*/  ISETP.GE.AND P2, PT, R2, R153, PT ;  /* 0x000000990200720c */ /* 0x000fe20003f46270 */
[----:B------:R-:W-:Y:S01]  /*9140*/  IMAD R13, R90, R7, RZ ;  /* 0x000000075a0d7224 */ /* 0x000fe200078e02ff */
[----:B------:R-:W-:Y:S01]  /*9150*/  IADD3 R4, P3, R6, R8, RZ ;  /* 0x0000000806047210 */ /* 0x000fe20007f7e0ff */
[C---:B------:R-:W-:Y:S01]  /*9160*/  IMAD R0, R18.reuse, R3, R0 ;  /* 0x0000000312007224 */ /* 0x040fe200078e0200 */
[----:B------:R-:W-:Y:S01]  /*9170*/  SHF.R.S32.HI R3, RZ, 0x1f, R2 ;  /* 0x0000001fff037819 */ /* 0x000fe20000011402 */
[----:B------:R-:W-:Y:S01]  /*9180*/  IMAD R9, R18, c[0x0][0x1f4], R9 ;  /* 0x00007d0012097a24 */ /* 0x000fe200078e0209 */
[----:B------:R-:W-:-:S02]  /*9190*/  LEA.HI.X.SX32 R5, R6, R5, 0x1, P3 ;  /* 0x0000000506057211 */ /* 0x000fc400018f0eff */
[----:B------:R-:W-:Y:S01]  /*91a0*/  SHF.R.S32.HI R17, RZ, 0x1f, R13 ;  /* 0x0000001fff117819 */ /* 0x000fe2000001140d */
[----:B------:R-:W-:Y:S01]  /*91b0*/  IMAD.WIDE R14, R165, 0x40, R2 ;  /* 0x00000040a50e7825 */ /* 0x000fe200078e0202 */
[--C-:B------:R-:W-:Y:S02]  /*91c0*/  IADD3 R13, P1, P0, R13, R10, R0.reuse ;  /* 0x0000000a0d0d7210 */ /* 0x100fe4000783e000 */
[----:B------:R-:W-:Y:S01]  /*91d0*/  SHF.R.S32.HI R10, RZ, 0x1f, R0 ;  /* 0x0000001fff0a7819 */ /* 0x000fe20000011400 */
[----:B------:R-:W-:-:S03]  /*91e0*/  IMAD.WIDE.U32 R4, R18, c[0x0][0x1f0], R4 ;  /* 0x00007c0012047a25 */ /* 0x000fc600078e0004 */
[----:B------:R-:W-:Y:S02]  /*91f0*/  IADD3.X R10, R17, R11, R10, P1, P0 ;  /* 0x0000000b110a7210 */ /* 0x000fe40000fe040a */
[----:B------:R-:W-:Y:S01]  /*9200*/  IADD3 R17, R9, R5, RZ ;  /* 0x0000000509117210 */ /* 0x000fe20007ffe0ff */
        /* <DEDUP_REMOVED lines=10> */
.L_x_498:
[----:B------:R-:W-:Y:S05]  /*92b0*/  BSYNC B0 ;  /* 0x0000000000007941 */ /* 0x000fea0003800000 */
.L_x_497:
[----:B------:R-:W-:Y:S01]  /*92c0*/  IADD3 R12, R2, 0x10, RZ ;  /* 0x00000010020c7810 */ /* 0x000fe20007ffe0ff */
[----:B------:R-:W-:Y:S03]  /*92d0*/  BSSY B0, `(.L_x_499) ;  /* 0x000000f000007945 */ /* 0x000fe60003800000 */
[----:B------:R-:W-:-:S13]  /*92e0*/  ISETP.GE.AND P0, PT, R12, R153, PT ;  /* 0x000000990c00720c */ /* 0x000fda0003f06270 */
[----:B------:R-:W-:Y:S05]  /*92f0*/  @P0 BRA `(.L_x_500) ;  /* 0x000000c000000947 */ /* 0x000fea0003800000 */
[----:B-1----:R-:W-:Y:S01]  /*9300*/  IADD3 R9, P0, R14, 0x10, RZ ;  /* 0x000000100e097810 */ /* 0x002fe20007f1e0ff */
[----:B------:R-:W-:Y:S01]  /*9310*/  IMAD.MOV.U32 R18, RZ, RZ, R4 ;  /* 0x000000ffff127224 */ /* 0x000fe200078e0004 */
[----:B------:R-:W-:-:S03]  /*9320*/  MOV R19, R17 ;  /* 0x0000001100137202 */ /* 0x000fc60000000f00 */
[----:B------:R-:W-:Y:S02]  /*9330*/  IMAD.X R0, RZ, RZ, R15, P0 ;  /* 0x000000ffff007224 */ /* 0x000fe400000e060f */
[----:B------:R-:W-:-:S04]  /*9340*/  IMAD.WIDE.U32 R18, R9, c[0x0][0x1e8], R18 ;  /* 0x00007a0009127a25 */ /* 0x000fc800078e0012 */
[----:B------:R-:W-:Y:S01]  /*9350*/  IMAD R0, R0, c[0x0][0x1e8], RZ ;  /* 0x00007a0000007a24 */ /* 0x000fe200078e02ff */
[----:B------:R-:W-:-:S03]  /*9360*/  LEA R8, P0, R18, c[0x0][0x1d0], 0x1 ;  /* 0x0000740012087a11 */ /* 0x000fc600078008ff */
[----:B------:R-:W-:-:S05]  /*9370*/  IMAD R0, R9, c[0x0][0x1ec], R0 ;  /* 0x00007b0009007a24 */ /* 0x000fca00078e0200 */
[----:B------:R-:W-:-:S04]  /*9380*/  IADD3 R0, R0, R19, RZ ;  /* 0x0000001300007210 */ /* 0x000fc80007ffe0ff */
[----:B------:R-:W-:-:S05]  /*9390*/  LEA.HI.X R9, R18, c[0x0][0x1d4], R0, 0x1, P0 ;  /* 0x0000750012097a11 */ /* 0x000fca00000f0c00 */
[----:B------:R1:W-:Y:S04]  /*93a0*/  STG.E.128 [R8.64], RZ ;  /* 0x000000ff08007986 */ /* 0x0003e8000c101d06 */
[----:B------:R1:W-:Y:S02]  /*93b0*/  STG.E.128 [R8.64+0x80], RZ ;  /* 0x000080ff08007986 */ /* 0x0003e4000c101d06 */
.L_x_500:
[----:B------:R-:W-:Y:S05]  /*93c0*/  BSYNC B0 ;  /* 0x0000000000007941 */ /* 0x000fea0003800000 */
.L_x_499:
[----:B-1----:R-:W-:Y:S01]  /*93d0*/  IADD3 R8, R2, 0x20, RZ ;  /* 0x0000002002087810 */ /* 0x002fe20007ffe0ff */
[----:B------:R-:W-:Y:S03]  /*93e0*/  BSSY B0, `(.L_x_501) ;  /* 0x000000f000007945 */ /* 0x000fe60003800000 */
[----:B------:R-:W-:-:S13]  /*93f0*/  ISETP.GE.AND P0, PT, R8, R153, PT ;  /* 0x000000990800720c */ /* 0x000fda0003f06270 */
[----:B------:R-:W-:Y:S05]  /*9400*/  @P0 BRA `(.L_x_502) ;  /* 0x000000c000000947 */ /* 0x000fea0003800000 */
[----:B------:R-:W-:Y:S01]  /*9410*/  IADD3 R9, P0, R14, 0x20, RZ ;  /* 0x000000200e097810 */ /* 0x000fe20007f1e0ff */
        /* <DEDUP_REMOVED lines=11> */
.L_x_502:
[----:B------:R-:W-:Y:S05]  /*94d0*/  BSYNC B0 ;  /* 0x0000000000007941 */ /* 0x000fea0003800000 */
.L_x_501:
[----:B------:R-:W-:Y:S01]  /*94e0*/  IADD3 R6, R2, 0x30, RZ ;  /* 0x0000003002067810 */ /* 0x000fe20007ffe0ff */
[----:B------:R-:W-:Y:S03]  /*94f0*/  BSSY B0, `(.L_x_503) ;  /* 0x000000f000007945 */ /* 0x000fe60003800000 */
[----:B------:R-:W-:-:S13]  /*9500*/  ISETP.GE.AND P0, PT, R6, R153, PT ;  /* 0x000000990600720c */ /* 0x000fda0003f06270 */
[----:B------:R-:W-:Y:S05]  /*9510*/  @P0 BRA `(.L_x_504) ;  /* 0x000000c000000947 */ /* 0x000fea0003800000 */
[----:B------:R-:W-:Y:S01]  /*9520*/  IADD3 R0, P0, R14, 0x30, RZ ;  /* 0x000000300e007810 */ /* 0x000fe20007f1e0ff */
[----:B------:R-:W-:-:S04]  /*9530*/  IMAD.MOV.U32 R14, RZ, RZ, R4 ;  /* 0x000000ffff0e7224 */ /* 0x000fc800078e0004 */
[----:B------:R-:W-:Y:S01]  /*9540*/  IMAD.X R5, RZ, RZ, R15, P0 ;  /* 0x000000ffff057224 */ /* 0x000fe200000e060f */
[----:B------:R-:W-:-:S03]  /*9550*/  MOV R15, R17 ;  /* 0x00000011000f7202 */ /* 0x000fc60000000f00 */
[----:B------:R-:W-:Y:S02]  /*9560*/  IMAD R5, R5, c[0x0][0x1e8], RZ ;  /* 0x00007a0005057a24 */ /* 0x000fe400078e02ff */
[----:B------:R-:W-:-:S04]  /*9570*/  IMAD.WIDE.U32 R14, R0, c[0x0][0x1e8], R14 ;  /* 0x00007a00000e7a25 */ /* 0x000fc800078e000e */
[----:B------:R-:W-:Y:S01]  /*9580*/  IMAD R5, R0, c[0x0][0x1ec], R5 ;  /* 0x00007b0000057a24 */ /* 0x000fe200078e0205 */
[----:B------:R-:W-:-:S04]  /*9590*/  LEA R4, P0, R14, c[0x0][0x1d0], 0x1 ;  /* 0x000074000e047a11 */ /* 0x000fc800078008ff */
[----:B------:R-:W-:-:S04]  /*95a0*/  IADD3 R5, R5, R15, RZ ;  /* 0x0000000f05057210 */ /* 0x000fc80007ffe0ff */
[----:B------:R-:W-:-:S05]  /*95b0*/  LEA.HI.X R5, R14, c[0x0][0x1d4], R5, 0x1, P0 ;  /* 0x000075000e057a11 */ /* 0x000fca00000f0c05 */
[----:B------:R2:W-:Y:S04]  /*95c0*/  STG.E.128 [R4.64], RZ ;  /* 0x000000ff04007986 */ /* 0x0005e8000c101d06 */
[----:B------:R2:W-:Y:S02]  /*95d0*/  STG.E.128 [R4.64+0x80], RZ ;  /* 0x000080ff04007986 */ /* 0x0005e4000c101d06 */
.L_x_504:
[----:B------:R-:W-:Y:S05]  /*95e0*/  BSYNC B0 ;  /* 0x0000000000007941 */ /* 0x000fea0003800000 */
.L_x_503:
[----:B------:R-:W-:-:S04]  /*95f0*/  LOP3.LUT P6, RZ, R86, 0x7, RZ, 0xc0, !PT ;  /* 0x0000000756ff7812 */ /* 0x000fc800078cc0ff */
[-C--:B------:R-:W-:Y:S02]  /*9600*/  ISETP.GE.OR P5, PT, R2, R153.reuse, P6 ;  /* 0x000000990200720c */ /* 0x080fe400037a6670 */
[-C--:B------:R-:W-:Y:S02]  /*9610*/  ISETP.GE.OR P4, PT, R12, R153.reuse, P6 ;  /* 0x000000990c00720c */ /* 0x080fe40003786670 */
[-C--:B------:R-:W-:Y:S02]  /*9620*/  ISETP.GE.OR P3, PT, R8, R153.reuse, P6 ;  /* 0x000000990800720c */ /* 0x080fe40003766670 */
[----:B------:R-:W-:-:S07]  /*9630*/  ISETP.GE.OR P6, PT, R6, R153, P6 ;  /* 0x000000990600720c */ /* 0x000fce00037c6670 */
[-C--:B------:R-:W-:Y:S02]  /*9640*/  @!P5 IMAD R9, R2, R7.reuse, RZ ;  /* 0x000000070209d224 */ /* 0x080fe400078e02ff */
[-C--:B------:R-:W-:Y:S02]  /*9650*/  @!P4 IMAD R0, R12, R7.reuse, RZ ;  /* 0x000000070c00c224 */ /* 0x080fe400078e02ff */
[----:B------:R-:W-:Y:S01]  /*9660*/  @!P3 IMAD R2, R8, R7, RZ ;  /* 0x000000070802b224 */ /* 0x000fe200078e02ff */
[CC--:B--2---:R-:W-:Y:S01]  /*9670*/  @!P5 IADD3 R4, P0, R9.reuse, R13.reuse, RZ ;  /* 0x0000000d0904d210 */ /* 0x0c4fe20007f1e0ff */
[----:B------:R-:W-:Y:S01]  /*9680*/  @!P4 IMAD.MOV.U32 R11, RZ, RZ, 0x7f800000 ;  /* 0x7f800000ff0bc424 */ /* 0x000fe200078e00ff */
[----:B------:R-:W-:Y:S02]  /*9690*/  @!P4 IADD3 R3, P1, R0, R13, RZ ;  /* 0x0000000d0003c210 */ /* 0x000fe40007f3e0ff */
[----:B------:R-:W-:Y:S02]  /*96a0*/  @!P5 LEA.HI.X.SX32 R9, R9, R10, 0x1, P0 ;  /* 0x0000000a0909d211 */ /* 0x000fe400000f0eff */
[----:B------:R-:W-:-:S02]  /*96b0*/  @!P5 LEA R14, P2, R4, c[0x0][0x200], 0x2 ;  /* 0x00008000040eda11 */ /* 0x000fc400078410ff */
[----:B------:R-:W-:Y:S02]  /*96c0*/  @!P3 IADD3 R5, P0, R2, R13, RZ ;  /* 0x0000000d0205b210 */ /* 0x000fe40007f1e0ff */
[-C--:B------:R-:W-:Y:S02]  /*96d0*/  @!P4 LEA.HI.X.SX32 R0, R0, R10.reuse, 0x1, P1 ;  /* 0x0000000a0000c211 */ /* 0x080fe400008f0eff */
[----:B------:R-:W-:Y:S02]  /*96e0*/  @!P4 LEA R8, P1, R3, c[0x0][0x200], 0x2 ;  /* 0x000080000308ca11 */ /* 0x000fe400078210ff */
[----:B------:R-:W-:Y:S02]  /*96f0*/  @!P5 LEA.HI.X R15, R4, c[0x0][0x204], R9, 0x2, P2 ;  /* 0x00008100040fda11 */ /* 0x000fe400010f1409 */
[----:B------:R-:W-:Y:S02]  /*9700*/  @!P3 LEA.HI.X.SX32 R2, R2, R10, 0x1, P0 ;  /* 0x0000000a0202b211 */ /* 0x000fe400000f0eff */
[----:B------:R-:W-:-:S02]  /*9710*/  @!P3 LEA R4, P0, R5, c[0x0][0x200], 0x2 ;  /* 0x000080000504ba11 */ /* 0x000fc400078010ff */
[----:B------:R-:W-:Y:S01]  /*9720*/  @!P4 LEA.HI.X R9, R3, c[0x0][0x204], R0, 0x2, P1 ;  /* 0x000081000309ca11 */ /* 0x000fe200008f1400 */
[----:B------:R-:W-:Y:S01]  /*9730*/  @!P5 IMAD.MOV.U32 R0, RZ, RZ, 0x7f800000 ;  /* 0x7f800000ff00d424 */ /* 0x000fe200078e00ff */
[----:B------:R-:W-:Y:S01]  /*9740*/  @!P3 LEA.HI.X R5, R5, c[0x0][0x204], R2, 0x2, P0 ;  /* 0x000081000505ba11 */ /* 0x000fe200000f1402 */
[----:B------:R-:W-:-:S03]  /*9750*/  @!P3 IMAD.MOV.U32 R3, RZ, RZ, 0x7f800000 ;  /* 0x7f800000ff03b424 */ /* 0x000fc600078e00ff */
[----:B------:R2:W-:Y:S04]  /*9760*/  @!P5 STG.E [R14.64], R0 ;  /* 0x000000000e00d986 */ /* 0x0005e8000c101906 */
[----:B------:R2:W-:Y:S04]  /*9770*/  @!P4 STG.E [R8.64], R11 ;  /* 0x0000000b0800c986 */ /* 0x0005e8000c101906 */
[----:B------:R2:W-:Y:S01]  /*9780*/  @!P3 STG.E [R4.64], R3 ;  /* 0x000000030400b986 */ /* 0x0005e2000c101906 */
[----:B------:R-:W-:Y:S05]  /*9790*/  @P6 EXIT ;  /* 0x000000000000694d */ /* 0x000fea0003800000 */
[----:B------:R-:W-:Y:S02]  /*97a0*/  IMAD R6, R6, R7, RZ ;  /* 0x0000000706067224 */ /* 0x000fe400078e02ff */
[----:B--2---:R-:W-:-:S03]  /*97b0*/  IMAD.MOV.U32 R5, RZ, RZ, 0x7f800000 ;  /* 0x7f800000ff057424 */ /* 0x004fc600078e00ff */
[----:B------:R-:W-:-:S04]  /*97c0*/  IADD3 R13, P0, R6, R13, RZ ;  /* 0x0000000d060d7210 */ /* 0x000fc80007f1e0ff */
[----:B------:R-:W-:Y:S02]  /*97d0*/  LEA.HI.X.SX32 R6, R6, R10, 0x1, P0 ;  /* 0x0000000a06067211 */ /* 0x000fe400000f0eff */
[----:B------:R-:W-:-:S04]  /*97e0*/  LEA R2, P0, R13, c[0x0][0x200], 0x2 ;  /* 0x000080000d027a11 */ /* 0x000fc800078010ff */
[----:B------:R-:W-:-:S05]  /*97f0*/  LEA.HI.X R3, R13, c[0x0][0x204], R6, 0x2, P0 ;  /* 0x000081000d037a11 */ /* 0x000fca00000f1406 */
[----:B------:R-:W-:Y:S01]  /*9800*/  STG.E [R2.64], R5 ;  /* 0x0000000502007986 */ /* 0x000fe2000c101906 */
[----:B------:R-:W-:Y:S05]  /*9810*/  EXIT ;  /* 0x000000000000794d */ /* 0x000fea0003800000 */
.L_x_505:
        /* <DEDUP_REMOVED lines=14> */
.L_x_1402:


//--------------------- .text._ZN5flash16flash_fwd_kernelI23Flash_fwd_kernel_traitsILi128ELi64ELi64ELi4ELb0ELb0EN7cutlass10bfloat16_tE19Flash_kernel_traitsILi128ELi64ELi64ELi4ES3_EELb0ELb1ELb0ELb0ELb0ELb1ELb1ELb0EEEvNS_16Flash_fwd_paramsE --------------------------
	.section	.text._ZN5flash16flash_fwd_kernelI23Flash_fwd_kernel_traitsILi128ELi64ELi64ELi4ELb0ELb0EN7cutlass10bfloat16_tE19Flash_kernel_traitsILi128ELi64ELi64ELi4ES3_EELb0ELb1ELb0ELb0ELb0ELb1ELb1ELb0EEEvNS_16Flash_fwd_paramsE,"ax",@progbits
	.sectioninfo	@"SHI_REGISTERS=205"
	.align	128
        .global         _ZN5flash16flash_fwd_kernelI23Flash_fwd_kernel_traitsILi128ELi64ELi64ELi4ELb0ELb0EN7cutlass10bfloat16_tE19Flash_kernel_traitsILi128ELi64ELi64ELi4ES3_EELb0ELb1ELb0ELb0ELb0ELb1ELb1ELb0EEEvNS_16Flash_fwd_paramsE
        .type           _ZN5flash16flash_fwd_kernelI23Flash_fwd_kernel_traitsILi128ELi64ELi64ELi4ELb0ELb0EN7cutlass10bfloat16_tE19Flash_kernel_traitsILi128ELi64ELi64ELi4ES3_EELb0ELb1ELb0ELb0ELb0ELb1ELb1ELb0EEEvNS_16Flash_fwd_paramsE,@function
        .size           _ZN5flash16flash_fwd_kernelI23Flash_fwd_kernel_traitsILi128ELi64ELi64ELi4ELb0ELb0EN7cutlass10bfloat16_tE19Flash_kernel_traitsILi128ELi64ELi64ELi4ES3_EELb0ELb1ELb0ELb0ELb0ELb1ELb1ELb0EEEvNS_16Flash_fwd_paramsE,(.L_x_1403 - _ZN5flash16flash_fwd_kernelI23Flash_fwd_kernel_traitsILi128ELi64ELi64ELi4ELb0ELb0EN7cutlass10bfloat16_tE19Flash_kernel_traitsILi128ELi64ELi64ELi4ES3_EELb0ELb1ELb0ELb0ELb0ELb1ELb1ELb0EEEvNS_16Flash_fwd_paramsE)
        .other          _ZN5flash16flash_fwd_kernelI23Flash_fwd_kernel_traitsILi128ELi64ELi64ELi4ELb0ELb0EN7cutlass10bfloat16_tE19Flash_kernel_traitsILi128ELi64ELi64ELi4ES3_EELb0ELb1ELb0ELb0ELb0ELb1ELb1ELb0EEEvNS_16Flash_fwd_paramsE,@"STO_CUDA_ENTRY STV_DEFAULT"
_ZN5flash16flash_fwd_kernelI23Flash_fwd_kernel_traitsILi128ELi64ELi64ELi4ELb0ELb0EN7cutlass10bfloat16_tE19Flash_kernel_traitsILi128ELi64ELi64ELi4ES3_EELb0ELb1ELb0ELb0ELb0ELb1ELb1ELb0EEEvNS_16Flash_fwd_paramsE:
.text._ZN5flash16flash_fwd_kernelI23Flash_fwd_kernel_traitsILi128ELi64ELi64ELi4ELb0ELb0EN7cutlass10bfloat16_tE19Flash_kernel_traitsILi128ELi64ELi64ELi4ES3_EELb0ELb1ELb0ELb0ELb0ELb1ELb1ELb0EEEvNS_16Flash_fwd_paramsE:
        /* <DEDUP_REMOVED lines=34> */
.L_x_506:
[----:B-1-34-:R-:W-:Y:S02]  /*0220*/  MOV R4, c[0x0][0x218] ;  /* 0x0000860000047a02 */ /* 0x01afe40000000f00 */
.L_x_507:
        /* <DEDUP_REMOVED lines=48> */
.L_x_509:
[----:B------:R-:W-:Y:S01]  /*0530*/  IABS R5, c[0x0][0x1c8] ;  /* 0x0000720000057a13 */ /* 0x000fe20000000000 */
[----:B------:R-:W-:Y:S01]  /*0540*/  @P0 IMAD.IADD R7, R2, 0x1, R7 ;  /* 0x0000000102070824 */ /* 0x000fe200078e0207 */
[----:B------:R-:W-:Y:S02]  /*0550*/  SHF.R.S32.HI R13, RZ, 0x1f, R20 ;  /* 0x0000001fff0d7819 */ /* 0x000fe40000011414 */
        /* <DEDUP_REMOVED lines=20> */
[----:B------:R-:W-:-:S13]  /*06a0*/  ISETP.GE.U32.AND P3, PT, R4, R5, PT ;  /* 0x000000050400720c */ /* 0x000fda0003f66070 */
        /* <DEDUP_REMOVED lines=14> */
.L_x_510:
        /* <DEDUP_REMOVED lines=14> */
[----:B------:R-:W-:Y:S01]  /*0870*/  SHF.L.U64.HI R148, R116, R148, c[0x0][0x1a4] ;  /* 0x0000690074947619 */ /* 0x000fe20000010294 */
[C---:B------:R-:W-:Y:S01]  /*0880*/  IMAD.SHL.U32 R151, R26.reuse, 0x40, RZ ;  /* 0x000000401a977824 */ /* 0x040fe200078e00ff */
[C---:B------:R-:W-:Y:S01]  /*0890*/  IADD3 R156, R26.reuse, 0x10, RZ ;  /* 0x000000101a9c7810 */ /* 0x040fe20007ffe0ff */
[----:B------:R-:W-:Y:S01]  /*08a0*/  IMAD.SHL.U32 R162, R3, 0x8, RZ ;  /* 0x0000000803a27824 */ /* 0x000fe200078e00ff */
[----:B------:R-:W-:Y:S01]  /*08b0*/  IADD3 R154, R26, 0x20, RZ ;  /* 0x000000201a9a7810 */ /* 0x000fe20007ffe0ff */
[-C--:B------:R-:W-:Y:S01]  /*08c0*/  IMAD R5, R6, R126.reuse, RZ ;  /* 0x0000007e06057224 */ /* 0x080fe200078e02ff */
[----:B------:R-:W-:Y:S01]  /*08d0*/  ISETP.GE.AND P2, PT, R156, R147, PT ;  /* 0x000000939c00720c */ /* 0x000fe20003f46270 */
[----:B------:R-:W-:Y:S01]  /*08e0*/  IMAD R0, R148, R126, RZ ;  /* 0x0000007e94007224 */ /* 0x000fe200078e02ff */
[----:B------:R-:W-:Y:S01]  /*08f0*/  IADD3 R14, P0, R162, R14, RZ ;  /* 0x0000000ea20e7210 */ /* 0x000fe20007f1e0ff */
[----:B------:R-:W-:Y:S01]  /*0900*/  IMAD R13, R13, c[0x0][0x1a8], RZ ;  /* 0x00006a000d0d7a24 */ /* 0x000fe200078e02ff */
[----:B------:R-:W-:Y:S01]  /*0910*/  SHF.R.S32.HI R163, RZ, 0x1f, R162 ;  /* 0x0000001fffa37819 */ /* 0x000fe200000114a2 */
[C---:B------:R-:W-:Y:S01]  /*0920*/  IMAD R5, R8.reuse, R93, R5 ;  /* 0x0000005d08057224 */ /* 0x040fe200078e0205 */
[----:B------:R-:W-:Y:S01]  /*0930*/  LOP3.LUT R151, R151, 0x1c0, RZ, 0xc0, !PT ;  /* 0x000001c097977812 */ /* 0x000fe200078ec0ff */
[----:B------:R-:W-:Y:S01]  /*0940*/  IMAD R8, R8, R149, R0 ;  /* 0x0000009508087224 */ /* 0x000fe200078e0200 */
[----:B------:R-:W-:Y:S01]  /*0950*/  SHF.R.S32.HI R27, RZ, 0x1f, R26 ;  /* 0x0000001fff1b7819 */ /* 0x000fe2000001141a */
[----:B------:R-:W-:Y:S01]  /*0960*/  IMAD.X R15, R163, 0x1, R15, P0 ;  /* 0x00000001a30f7824 */ /* 0x000fe200000e060f */
[----:B------:R-:W-:Y:S01]  /*0970*/  LOP3.LUT R0, R151, 0x38, R162, 0xf8, !PT ;  /* 0x0000003897007812 */ /* 0x000fe200078ef8a2 */
[----:B------:R-:W-:Y:S01]  /*0980*/  IMAD R18, R20, c[0x0][0x1ac], R13 ;  /* 0x00006b0014127a24 */ /* 0x000fe200078e020d */
[----:B------:R-:W-:Y:S01]  /*0990*/  ISETP.GE.AND P1, PT, R154, R147, PT ;  /* 0x000000939a00720c */ /* 0x000fe20003f26270 */
[----:B------:R-:W-:Y:S01]  /*09a0*/  IMAD.WIDE.U32 R20, R20, c[0x0][0x1a8], R14 ;  /* 0x00006a0014147a25 */ /* 0x000fe200078e000e */
[----:B------:R-:W-:-:S02]  /*09b0*/  SHF.R.U32.HI R151, RZ, 0x3, R151 ;  /* 0x00000003ff977819 */ /* 0x000fc40000011697 */
[C---:B------:R-:W-:Y:S01]  /*09c0*/  IADD3 R152, R26.reuse, 0x30, RZ ;  /* 0x000000301a987810 */ /* 0x040fe20007ffe0ff */
[----:B------:R-:W-:Y:S01]  /*09d0*/  IMAD.WIDE R164, R165, 0x40, R26 ;  /* 0x00000040a5a47825 */ /* 0x000fe200078e021a */
[----:B------:R-:W-:Y:S02]  /*09e0*/  ISETP.GE.AND P3, PT, R26, R147, PT ;  /* 0x000000931a00720c */ /* 0x000fe40003f66270 */
[----:B------:R-:W-:Y:S01]  /*09f0*/  LOP3.LUT R151, R0, R151, RZ, 0x3c, !PT ;  /* 0x0000009700977212 */ /* 0x000fe200078e3cff */
[----:B------:R-:W-:Y:S01]  /*0a00*/  IMAD R13, R27, c[0x0][0x198], RZ ;  /* 0x000066001b0d7a24 */ /* 0x000fe200078e02ff */
[----:B------:R-:W-:Y:S01]  /*0a10*/  ISETP.GE.AND P0, PT, R152, R147, PT ;  /* 0x000000939800720c */ /* 0x000fe20003f06270 */
[----:B------:R-:W-:Y:S01]  /*0a20*/  IMAD.WIDE.U32 R14, R26, c[0x0][0x198], R162 ;  /* 0x000066001a0e7a25 */ /* 0x000fe200078e00a2 */
[----:B------:R-:W-:Y:S02]  /*0a30*/  @!P2 IADD3 R16, P5, R164, 0x10, RZ ;  /* 0x00000010a410a810 */ /* 0x000fe40007fbe0ff */
[----:B------:R-:W-:Y:S01]  /*0a40*/  LEA.HI R2, R97, R94, RZ, 0x6 ;  /* 0x0000005e61027211 */ /* 0x000fe200078f30ff */
[----:B------:R-:W-:Y:S01]  /*0a50*/  IMAD R0, R26, c[0x0][0x19c], R13 ;  /* 0x000067001a007a24 */ /* 0x000fe200078e020d */
[----:B------:R-:W-:Y:S01]  /*0a60*/  IADD3 R158, P4, R158, R14, RZ ;  /* 0x0000000e9e9e7210 */ /* 0x000fe20007f9e0ff */
[----:B------:R-:W-:Y:S01]  /*0a70*/  IMAD.IADD R19, R21, 0x1, R18 ;  /* 0x0000000115137824 */ /* 0x000fe200078e0212 */
[----:B------:R-:W-:Y:S01]  /*0a80*/  SHF.R.S32.HI R123, RZ, 0x1f, R118 ;  /* 0x0000001fff7b7819 */ /* 0x000fe20000011476 */
[----:B------:R-:W-:Y:S01]  /*0a90*/  @!P3 IMAD.MOV.U32 R18, RZ, RZ, R20 ;  /* 0x000000ffff12b224 */ /* 0x000fe200078e0014 */
[----:B------:R-:W-:Y:S01]  /*0aa0*/  IADD3.X R159, R9, R15, R0, P4, !PT ;  /* 0x0000000f099f7210 */ /* 0x000fe200027fe400 */
[----:B------:R-:W-:Y:S01]  /*0ab0*/  @!P2 IMAD.X R15, RZ, RZ, R165, P5 ;  /* 0x000000ffff0fa224 */ /* 0x000fe200028e06a5 */
[C---:B------:R-:W-:Y:S01]  /*0ac0*/  @!P1 IADD3 R12, P5, R164.reuse, 0x20, RZ ;  /* 0x00000020a40c9810 */ /* 0x040fe20007fbe0ff */
[----:B------:R-:W-:Y:S01]  /*0ad0*/  @!P3 IMAD R9, R165, c[0x0][0x190], RZ ;  /* 0x00006400a509ba24 */ /* 0x000fe200078e02ff */
[----:B------:R-:W-:Y:S01]  /*0ae0*/  @!P0 IADD3 R14, P4, R164, 0x30, RZ ;  /* 0x00000030a40e8810 */ /* 0x000fe20007f9e0ff */
[----:B------:R-:W-:-:S02]  /*0af0*/  IMAD.SHL.U32 R2, R2, 0x8, RZ ;  /* 0x0000000802027824 */ /* 0x000fc400078e00ff */
[----:B------:R-:W-:Y:S02]  /*0b00*/  @!P1 IMAD.X R13, RZ, RZ, R165, P5 ;  /* 0x000000ffff0d9224 */ /* 0x000fe400028e06a5 */
[--C-:B------:R-:W-:Y:S01]  /*0b10*/  @!P2 IMAD.MOV.U32 R29, RZ, RZ, R19.reuse ;  /* 0x000000ffff1da224 */ /* 0x100fe200078e0013 */
[----:B------:R-:W-:Y:S01]  /*0b20*/  LOP3.LUT R151, R151, 0xfffffe00, R2, 0xf8, !PT ;  /* 0xfffffe0097977812 */ /* 0x000fe200078ef802 */
[--C-:B------:R-:W-:Y:S02]  /*0b30*/  @!P1 IMAD.MOV.U32 R25, RZ, RZ, R19.reuse ;  /* 0x000000ffff199224 */ /* 0x100fe400078e0013 */
[----:B------:R-:W-:Y:S02]  /*0b40*/  @!P0 IMAD.MOV.U32 R21, RZ, RZ, R19 ;  /* 0x000000ffff158224 */ /* 0x000fe400078e0013 */
[C---:B------:R-:W-:Y:S02]  /*0b50*/  @!P3 IMAD R0, R164.reuse, c[0x0][0x194], R9 ;  /* 0x00006500a400ba24 */ /* 0x040fe400078e0209 */
[----:B------:R-:W-:-:S04]  /*0b60*/  @!P3 IMAD.WIDE.U32 R18, R164, c[0x0][0x190], R18 ;  /* 0x00006400a412ba25 */ /* 0x000fc800078e0012 */
[----:B------:R-:W-:Y:S02]  /*0b70*/  @!P1 IMAD R13, R13, c[0x0][0x190], RZ ;  /* 0x000064000d0d9a24 */ /* 0x000fe400078e02ff */
[----:B------:R-:W-:Y:S02]  /*0b80*/  @!P1 IMAD.MOV.U32 R24, RZ, RZ, R20 ;  /* 0x000000ffff189224 */ /* 0x000fe400078e0014 */
[----:B------:R-:W-:Y:S01]  /*0b90*/  @!P0 IMAD.X R9, RZ, RZ, R165, P4 ;  /* 0x000000ffff098224 */ /* 0x000fe200020e06a5 */
[----:B------:R-:W-:Y:S01]  /*0ba0*/  @!P3 LEA R30, P4, R18, c[0x0][0x160], 0x1 ;  /* 0x00005800121eba11 */ /* 0x000fe200078808ff */
[----:B------:R-:W-:Y:S02]  /*0bb0*/  @!P2 IMAD R15, R15, c[0x0][0x190], RZ ;  /* 0x000064000f0faa24 */ /* 0x000fe400078e02ff */
[----:B------:R-:W-:Y:S02]  /*0bc0*/  @!P3 IMAD.IADD R0, R19, 0x1, R0 ;  /* 0x000000011300b824 */ /* 0x000fe400078e0200 */
[----:B------:R-:W-:-:S02]  /*0bd0*/  @!P2 IMAD.MOV.U32 R28, RZ, RZ, R20 ;  /* 0x000000ffff1ca224 */ /* 0x000fc400078e0014 */
[----:B------:R-:W-:Y:S01]  /*0be0*/  @!P1 IMAD R2, R12, c[0x0][0x194], R13 ;  /* 0x000065000c029a24 */ /* 0x000fe200078e020d */
[----:B------:R-:W-:Y:S01]  /*0bf0*/  @!P3 LEA.HI.X R31, R18, c[0x0][0x164], R0, 0x1, P4 ;  /* 0x00005900121fba11 */ /* 0x000fe200020f0c00 */
[----:B------:R-:W-:Y:S02]  /*0c00*/  @!P0 IMAD R9, R9, c[0x0][0x190], RZ ;  /* 0x0000640009098a24 */ /* 0x000fe400078e02ff */
[----:B------:R-:W-:-:S04]  /*0c10*/  @!P1 IMAD.WIDE.U32 R12, R12, c[0x0][0x190], R24 ;  /* 0x000064000c0c9a25 */ /* 0x000fc800078e0018 */
[C---:B------:R-:W-:Y:S02]  /*0c20*/  @!P2 IMAD R4, R16.reuse, c[0x0][0x194], R15 ;  /* 0x000065001004aa24 */ /* 0x040fe400078e020f */
[----:B------:R-:W-:Y:S01]  /*0c30*/  @!P2 IMAD.WIDE.U32 R16, R16, c[0x0][0x190], R28 ;  /* 0x000064001010aa25 */ /* 0x000fe200078e001c */
[----:B------:R-:W-:-:S03]  /*0c40*/  @!P1 LEA R28, P4, R12, c[0x0][0x160], 0x1 ;  /* 0x000058000c1c9a11 */ /* 0x000fc600078808ff */
[----:B------:R-:W-:Y:S01]  /*0c50*/  @!P0 IMAD R0, R14, c[0x0][0x194], R9 ;  /* 0x000065000e008a24 */ /* 0x000fe200078e0209 */
[----:B------:R-:W-:Y:S01]  /*0c60*/  @!P2 LEA R18, P5, R16, c[0x0][0x160], 0x1 ;  /* 0x000058001012aa11 */ /* 0x000fe200078a08ff */
[----:B------:R-:W-:Y:S01]  /*0c70*/  @!P1 IMAD.IADD R2, R13, 0x1, R2 ;  /* 0x000000010d029824 */ /* 0x000fe200078e0202 */
[CC--:B------:R-:W-:Y:S01]  /*0c80*/  LEA.HI R13, R97.reuse, R94.reuse, RZ, 0x4 ;  /* 0x0000005e610d7211 */ /* 0x0c0fe200078f20ff */
[----:B------:R-:W-:Y:S01]  /*0c90*/  IMAD R9, R126, -0x40, R92 ;  /* 0xffffffc07e097824 */ /* 0x000fe200078e025c */
[----:B------:R-:W-:Y:S01]  /*0ca0*/  LEA.HI R97, R97, R94, RZ, 0x5 ;  /* 0x0000005e61617211 */ /* 0x000fe200078f28ff */
[----:B------:R-:W-:Y:S01]  /*0cb0*/  IMAD R161, R123, c[0x0][0x1b0], RZ ;  /* 0x00006c007ba17a24 */ /* 0x000fe200078e02ff */
[----:B------:R-:W-:Y:S01]  /*0cc0*/  @!P1 LEA.HI.X R29, R12, c[0x0][0x164], R2, 0x1, P4 ;  /* 0x000059000c1d9a11 */ /* 0x000fe200020f0c02 */
[----:B------:R-:W-:Y:S01]  /*0cd0*/  @!P2 IMAD.IADD R4, R17, 0x1, R4 ;  /* 0x000000011104a824 */ /* 0x000fe200078e0204 */
[----:B------:R-:W-:Y:S01]  /*0ce0*/  ISETP.GE.AND P4, PT, R156, R9, PT ;  /* 0x000000099c00720c */ /* 0x000fe20003f86270 */
[----:B------:R-:W-:Y:S01]  /*0cf0*/  @!P0 IMAD.WIDE.U32 R14, R14, c[0x0][0x190], R20 ;  /* 0x000064000e0e8a25 */ /* 0x000fe200078e0014 */
[----:B------:R-:W-:-:S02]  /*0d00*/  SHF.R.S32.HI R96, RZ, 0x5, R97 ;  /* 0x00000005ff607819 */ /* 0x000fc40000011461 */
[----:B------:R-:W-:Y:S01]  /*0d10*/  @!P2 LEA.HI.X R19, R16, c[0x0][0x164], R4, 0x1, P5 ;  /* 0x000059001013aa11 */ /* 0x000fe200028f0c04 */
[----:B------:R-:W-:Y:S01]  /*0d20*/  IMAD R161, R118, c[0x0][0x1b4], R161 ;  /* 0x00006d0076a17a24 */ /* 0x000fe200078e02a1 */
[----:B------:R-:W-:Y:S01]  /*0d30*/  @!P0 LEA R20, P5, R14, c[0x0][0x160], 0x1 ;  /* 0x000058000e148a11 */ /* 0x000fe200078a08ff */
[----:B------:R-:W-:Y:S01]  /*0d40*/  IMAD.WIDE.U32 R158, R118, c[0x0][0x1b0], R158 ;  /* 0x00006c00769e7a25 */ /* 0x000fe200078e009e */
[----:B------:R-:W-:-:S03]  /*0d50*/  SHF.R.S32.HI R4, RZ, 0x4, R13 ;  /* 0x00000004ff047819 */ /* 0x000fc6000001140d */
[----:B------:R-:W-:Y:S01]  /*0d60*/  @!P0 IMAD.IADD R0, R15, 0x1, R0 ;  /* 0x000000010f008824 */ /* 0x000fe200078e0200 */
[----:B------:R-:W-:Y:S01]  /*0d70*/  LEA.HI R10, R13, R4, RZ, 0x1 ;  /* 0x000000040d0a7211 */ /* 0x000fe200078f08ff */
[----:B------:R-:W-:Y:S01]  /*0d80*/  IMAD.IADD R161, R159, 0x1, R161 ;  /* 0x000000019fa17824 */ /* 0x000fe200078e02a1 */
[----:B------:R-:W-:Y:S01]  /*0d90*/  LOP3.LUT R13, R13, 0xfffffff0, RZ, 0xc0, !PT ;  /* 0xfffffff00d0d7812 */ /* 0x000fe200078ec0ff */
[----:B------:R-:W-:Y:S01]  /*0da0*/  IMAD.MOV.U32 R160, RZ, RZ, R158 ;  /* 0x000000ffffa07224 */ /* 0x000fe200078e009e */
[----:B------:R-:W-:Y:S01]  /*0db0*/  @!P0 LEA.HI.X R21, R14, c[0x0][0x164], R0, 0x1, P5 ;  /* 0x000059000e158a11 */ /* 0x000fe200028f0c00 */
[----:B------:R-:W-:Y:S01]  /*0dc0*/  IMAD R17, R27, c[0x0][0x1a0], RZ ;  /* 0x000068001b117a24 */ /* 0x000fe200078e02ff */
[----:B------:R-:W-:Y:S01]  /*0dd0*/  LOP3.LUT R10, R10, 0xfffffffe, RZ, 0xc0, !PT ;  /* 0xfffffffe0a0a7812 */ /* 0x000fe200078ec0ff */
[----:B------:R-:W-:-:S04]  /*0de0*/  IMAD.WIDE.U32 R24, R26, c[0x0][0x1a0], R162 ;  /* 0x000068001a187a25 */ /* 0x000fc800078e00a2 */
[----:B------:R-:W-:Y:S01]  /*0df0*/  IMAD.WIDE.U32 R14, R126, R93, R160 ;  /* 0x0000005d7e0e7225 */ /* 0x000fe200078e00a0 */
[----:B------:R-:W-:-:S03]  /*0e00*/  IADD3 R22, P6, R22, R24, RZ ;  /* 0x0000001816167210 */ /* 0x000fc60007fde0ff */
[----:B------:R-:W-:Y:S02]  /*0e10*/  IMAD R0, R26, c[0x0][0x1a4], R17 ;  /* 0x000069001a007a24 */ /* 0x000fe400078e0211 */
[----:B------:R-:W-:Y:S02]  /*0e20*/  IMAD.MOV.U32 R2, RZ, RZ, c[0x0][0x19c] ;  /* 0x00006700ff027624 */ /* 0x000fe400078e00ff */
[----:B------:R-:W-:Y:S01]  /*0e30*/  IMAD.IADD R15, R15, 0x1, R5 ;  /* 0x000000010f0f7824 */ /* 0x000fe200078e0205 */
[----:B------:R-:W-:Y:S01]  /*0e40*/  @!P4 LEA R5, P5, R7, R14, 0x4 ;  /* 0x0000000e0705c211 */ /* 0x000fe200078a20ff */
[----:B------:R-:W-:Y:S01]  /*0e50*/  IMAD.SHL.U32 R151, R151, 0x2, RZ ;  /* 0x0000000297977824 */ /* 0x000fe200078e00ff */
[----:B------:R-:W-:Y:S01]  /*0e60*/  IADD3.X R23, R11, R25, R0, P6, !PT ;  /* 0x000000190b177210 */ /* 0x000fe200037fe400 */
[C---:B------:R-:W-:Y:S01]  /*0e70*/  IMAD.WIDE.U32 R24, R7.reuse, 0x20, RZ ;  /* 0x0000002007187825 */ /* 0x040fe200078e00ff */
[----:B------:R-:W-:Y:S02]  /*0e80*/  @!P4 LEA.HI.X R0, R7, R15, R2, 0x4, P5 ;  /* 0x0000000f0700c211 */ /* 0x000fe400028f2402 */
[C---:B------:R-:W-:Y:S01]  /*0e90*/  @!P4 LEA R16, P5, R5.reuse, c[0x0][0x168], 0x1 ;  /* 0x00005a000510ca11 */ /* 0x040fe200078a08ff */
[----:B------:R-:W-:Y:S01]  /*0ea0*/  @!PT LDS RZ, [RZ] ;  /* 0x00000000fffff984 */ /* 0x000fe20000000800 */
[----:B------:R-:W-:Y:S01]  /*0eb0*/  @!PT LDS RZ, [RZ] ;  /* 0x00000000fffff984 */ /* 0x000fe20000000800 */
[----:B------:R-:W-:Y:S01]  /*0ec0*/  @!PT LDS RZ, [RZ] ;  /* 0x00000000fffff984 */ /* 0x000fe20000000800 */
[----:B------:R1:W-:Y:S01]  /*0ed0*/  @!P3 LDGSTS.E.BYPASS.LTC128B.128 [R151], [R30.64] ;  /* 0x000000001e97bfae */ /* 0x0003e2000b901d46 */
[----:B------:R-:W-:Y:S01]  /*0ee0*/  IMAD.IADD R10, R4, 0x1, -R10 ;  /* 0x00000001040a7824 */ /* 0x000fe200078e0a0a */
[-C--:B------:R-:W-:Y:S01]  /*0ef0*/  ISETP.GE.AND P6, PT, R26, R9.reuse, PT ;  /* 0x000000091a00720c */ /* 0x080fe20003fc6270 */
[----:B------:R-:W-:Y:S01]  /*0f00*/  IMAD.SHL.U32 R4, R2, 0x20, RZ ;  /* 0x0000002002047824 */ /* 0x000fe200078e00ff */
[----:B------:R-:W-:Y:S01]  /*0f10*/  @!P4 LEA.HI.X R17, R5, c[0x0][0x16c], R0, 0x1, P5 ;  /* 0x00005b000511ca11 */ /* 0x000fe200028f0c00 */
[----:B------:R1:W-:Y:S01]  /*0f20*/  @!P3 LDGSTS.E.BYPASS.LTC128B.128 [R151+0x2000], [R30.64+0x80] ;  /* 0x020000801e97bfae */ /* 0x0003e2000b901d46 */
[----:B------:R-:W-:Y:S01]  /*0f30*/  ISETP.GE.AND P5, PT, R26, R9, PT ;  /* 0x000000091a00720c */ /* 0x000fe20003fa6270 */
[----:B------:R-:W-:-:S02]  /*0f40*/  IMAD.IADD R13, R94, 0x1, -R13 ;  /* 0x000000015e0d7824 */ /* 0x000fc400078e0a0d */
[----:B------:R2:W-:Y:S01]  /*0f50*/  @!P2 LDGSTS.E.BYPASS.LTC128B.128 [R151+0x800], [R18.64] ;  /* 0x008000001297afae */ /* 0x0005e2000b901d46 */
[----:B------:R-:W-:Y:S02]  /*0f60*/  IMAD.SHL.U32 R145, R3, 0x40, RZ ;  /* 0x0000004003917824 */ /* 0x000fe400078e00ff */
[----:B------:R-:W-:Y:S01]  /*0f70*/  SHF.R.S32.HI R0, RZ, 0x1f, R13 ;  /* 0x0000001fff007819 */ /* 0x000fe2000001140d */
[----:B------:R2:W-:Y:S01]  /*0f80*/  @!P2 LDGSTS.E.BYPASS.LTC128B.128 [R151+0x2800], [R18.64+0x80] ;  /* 0x028000801297afae */ /* 0x0005e2000b901d46 */
[----:B------:R-:W-:Y:S01]  /*0f90*/  ISETP.GE.AND P2, PT, R154, R9, PT ;  /* 0x000000099a00720c */ /* 0x000fe20003f46270 */
[----:B------:R-:W-:Y:S01]  /*0fa0*/  IMAD R123, R123, c[0x0][0x1b8], RZ ;  /* 0x00006e007b7b7a24 */ /* 0x000fe200078e02ff */
[----:B------:R-:W-:Y:S01]  /*0fb0*/  LEA.HI R5, R0, R13, RZ, 0x3 ;  /* 0x0000000d00057211 */ /* 0x000fe200078f18ff */
[----:B------:R1:W-:Y:S01]  /*0fc0*/  @!P1 LDGSTS.E.BYPASS.LTC128B.128 [R151+0x1000], [R28.64] ;  /* 0x010000001c979fae */ /* 0x0003e2000b901d46 */
[----:B------:R-:W-:Y:S01]  /*0fd0*/  IMAD.SHL.U32 R12, R26, 0x8, RZ ;  /* 0x000000081a0c7824 */ /* 0x000fe200078e00ff */
[----:B------:R-:W-:Y:S01]  /*0fe0*/  LOP3.LUT R145, R145, 0x1c0, RZ, 0xc0, !PT ;  /* 0x000001c091917812 */ /* 0x000fe200078ec0ff */
[C---:B------:R-:W-:Y:S01]  /*0ff0*/  IMAD R123, R118.reuse, c[0x0][0x1bc], R123 ;  /* 0x00006f00767b7a24 */ /* 0x040fe200078e027b */
[----:B------:R1:W-:Y:S01]  /*1000*/  @!P1 LDGSTS.E.BYPASS.LTC128B.128 [R151+0x3000], [R28.64+0x80] ;  /* 0x030000801c979fae */ /* 0x0003e2000b901d46 */
[----:B------:R-:W-:Y:S01]  /*1010*/  LOP3.LUT R0, R5, 0xfffffff8, RZ, 0xc0, !PT ;  /* 0xfffffff805007812 */ /* 0x000fe200078ec0ff */
[----:B------:R-:W-:Y:S01]  /*1020*/  IMAD.WIDE.U32 R118, R118, c[0x0][0x1b8], R22 ;  /* 0x00006e0076767a25 */ /* 0x000fe200078e0016 */
[----:B------:R-:W-:Y:S01]  /*1030*/  LOP3.LUT R12, R145, 0x8, R12, 0xf8, !PT ;  /* 0x00000008910c7812 */ /* 0x000fe200078ef80c */
[----:B------:R3:W-:Y:S01]  /*1040*/  @!P0 LDGSTS.E.BYPASS.LTC128B.128 [R151+0x1800], [R20.64] ;  /* 0x0180000014978fae */ /* 0x0007e2000b901d46 */
[----:B------:R-:W-:Y:S01]  /*1050*/  SHF.R.U32.HI R145, RZ, 0x3, R145 ;  /* 0x00000003ff917819 */ /* 0x000fe20000011691 */
[----:B------:R-:W-:Y:S01]  /*1060*/  IMAD.IADD R0, R13, 0x1, -R0 ;  /* 0x000000010d007824 */ /* 0x000fe200078e0a00 */
[----:B------:R-:W-:Y:S01]  /*1070*/  @!P2 IADD3 R11, P3, R14, R24, RZ ;  /* 0x000000180e0ba210 */ /* 0x000fe20007f7e0ff */
[----:B------:R3:W-:Y:S01]  /*1080*/  @!P0 LDGSTS.E.BYPASS.LTC128B.128 [R151+0x3800], [R20.64+0x80] ;  /* 0x0380008014978fae */ /* 0x0007e2000b901d46 */
[----:B------:R-:W-:Y:S01]  /*1090*/  IMAD.IADD R123, R119, 0x1, R123 ;  /* 0x00000001777b7824 */ /* 0x000fe200078e027b */
[----:B------:R-:W-:Y:S01]  /*10a0*/  LOP3.LUT R145, R12, R145, RZ, 0x3c, !PT ;  /* 0x000000910c917212 */ /* 0x000fe200078e3cff */
[----:B------:R-:W-:Y:S01]  /*10b0*/  IMAD.MOV.U32 R122, RZ, RZ, R118 ;  /* 0x000000ffff7a7224 */ /* 0x000fe200078e0076 */
[----:B------:R-:W-:Y:S01]  /*10c0*/  @!P2 IADD3.X R4, R15, R25, R4, P3, !PT ;  /* 0x000000190f04a210 */ /* 0x000fe20001ffe404 */
[----:B------:R-:W-:Y:S01]  /*10d0*/  IMAD.SHL.U32 R12, R10, 0x8, RZ ;  /* 0x000000080a0c7824 */ /* 0x000fe200078e00ff */
[----:B------:R-:W-:Y:S01]  /*10e0*/  @!P2 LEA R24, P3, R11, c[0x0][0x168], 0x1 ;  /* 0x00005a000b18aa11 */ /* 0x000fe200078608ff */
[----:B------:R-:W-:-:S02]  /*10f0*/  IMAD.MOV.U32 R117, RZ, RZ, c[0x0][0x1a4] ;  /* 0x00006900ff757624 */ /* 0x000fc400078e00ff */
[----:B------:R-:W-:Y:S01]  /*1100*/  IMAD.SHL.U32 R95, R5, 0x40, RZ ;  /* 0x00000040055f7824 */ /* 0x000fe200078e00ff */
[----:B------:R-:W-:Y:S01]  /*1110*/  @!P2 LEA.HI.X R25, R11, c[0x0][0x16c], R4, 0x1, P3 ;  /* 0x00005b000b19aa11 */ /* 0x000fe200018f0c04 */
[----:B------:R-:W-:Y:S01]  /*1120*/  IMAD.SHL.U32 R4, R0, 0x40, RZ ;  /* 0x0000004000047824 */ /* 0x000fe200078e00ff */
[----:B--2---:R-:W-:Y:S01]  /*1130*/  @!P5 LEA R18, P1, R14, c[0x0][0x168], 0x1 ;  /* 0x00005a000e12da11 */ /* 0x004fe200078208ff */
[----:B------:R-:W-:Y:S01]  /*1140*/  IMAD R145, R10, 0x200, R145 ;  /* 0x000002000a917824 */ /* 0x000fe200078e0291 */
[-C--:B------:R-:W-:Y:S01]  /*1150*/  ISETP.GE.AND P3, PT, R152, R9.reuse, PT ;  /* 0x000000099800720c */ /* 0x080fe20003f66270 */
[----:B------:R-:W-:Y:S01]  /*1160*/  IMAD.SHL.U32 R125, R94, 0x2, RZ ;  /* 0x000000025e7d7824 */ /* 0x000fe200078e00ff */
[----:B------:R-:W-:Y:S01]  /*1170*/  @!P5 LEA.HI.X R19, R14, c[0x0][0x16c], R15, 0x1, P1 ;  /* 0x00005b000e13da11 */ /* 0x000fe200008f0c0f */
[----:B------:R-:W-:Y:S01]  /*1180*/  IMAD.SHL.U32 R145, R145, 0x2, RZ ;  /* 0x0000000291917824 */ /* 0x000fe200078e00ff */
[----:B------:R-:W-:Y:S02]  /*1190*/  ISETP.GE.AND P1, PT, R152, R9, PT ;  /* 0x000000099800720c */ /* 0x000fe40003f26270 */
[----:B------:R-:W-:Y:S01]  /*11a0*/  LOP3.LUT R13, R4, 0x1c0, RZ, 0xc0, !PT ;  /* 0x000001c0040d7812 */ /* 0x000fe200078ec0ff */
[----:B------:R2:W-:Y:S01]  /*11b0*/  @!P5 LDGSTS.E.BYPASS.LTC128B.128 [R151+0x4000], [R18.64] ;  /* 0x040000001297dfae */ /* 0x0005e2000b901d46 */
[----:B------:R-:W-:-:S02]  /*11c0*/  LOP3.LUT R95, R95, 0xfffffe00, RZ, 0xc0, !PT ;  /* 0xfffffe005f5f7812 */ /* 0x000fc400078ec0ff */
[----:B------:R-:W-:Y:S01]  /*11d0*/  LOP3.LUT R4, R13, 0x8, R12, 0xf8, !PT ;  /* 0x000000080d047812 */ /* 0x000fe200078ef80c */
[----:B------:R2:W-:Y:S01]  /*11e0*/  @!P5 LDGSTS.E.BYPASS.LTC128B.128 [R151+0x6000], [R18.64+0x80] ;  /* 0x060000801297dfae */ /* 0x0005e2000b901d46 */
[-C--:B------:R-:W-:Y:S01]  /*11f0*/  ISETP.GE.AND P5, PT, R156, R9.reuse, PT ;  /* 0x000000099c00720c */ /* 0x080fe20003fa6270 */
[----:B------:R-:W-:Y:S01]  /*1200*/  @!P3 IMAD R10, R117, 0x30, RZ ;  /* 0x00000030750ab824 */ /* 0x000fe200078e02ff */
[----:B------:R-:W-:Y:S01]  /*1210*/  SHF.R.U32.HI R13, RZ, 0x3, R13 ;  /* 0x00000003ff0d7819 */ /* 0x000fe2000001160d */
[----:B------:R4:W-:Y:S01]  /*1220*/  @!P4 LDGSTS.E.BYPASS.LTC128B.128 [R151+0x4800], [R16.64] ;  /* 0x048000001097cfae */ /* 0x0009e2000b901d46 */
[----:B------:R-:W-:Y:S01]  /*1230*/  IMAD R5, R96, 0x400, R95 ;  /* 0x0000040060057824 */ /* 0x000fe200078e025f */
[----:B------:R-:W-:Y:S01]  /*1240*/  IADD3 R143, R145, 0x4020, RZ ;  /* 0x00004020918f7810 */ /* 0x000fe20007ffe0ff */
[----:B------:R-:W-:Y:S01]  /*1250*/  @!P1 IMAD R11, R2, 0x30, RZ ;  /* 0x00000030020b9824 */ /* 0x000fe200078e02ff */
[----:B------:R4:W-:Y:S01]  /*1260*/  @!P4 LDGSTS.E.BYPASS.LTC128B.128 [R151+0x6800], [R16.64+0x80] ;  /* 0x068000801097cfae */ /* 0x0009e2000b901d46 */
[----:B------:R-:W-:Y:S01]  /*1270*/  @!P1 IMAD.WIDE.U32 R14, R7, 0x30, R14 ;  /* 0x00000030070e9825 */ /* 0x000fe200078e000e */
[----:B------:R-:W-:-:S02]  /*1280*/  ISETP.GE.AND P4, PT, R154, R9, PT ;  /* 0x000000099a00720c */ /* 0x000fc40003f86270 */
[----:B------:R5:W-:Y:S01]  /*1290*/  @!P2 LDGSTS.E.BYPASS.LTC128B.128 [R151+0x5000], [R24.64] ;  /* 0x050000001897afae */ /* 0x000be2000b901d46 */
[----:B------:R-:W-:Y:S01]  /*12a0*/  @!P1 IMAD.IADD R11, R15, 0x1, R11 ;  /* 0x000000010f0b9824 */ /* 0x000fe200078e020b */
[----:B---3--:R-:W-:Y:S01]  /*12b0*/  @!P1 LEA R20, P0, R14, c[0x0][0x168], 0x1 ;  /* 0x00005a000e149a11 */ /* 0x008fe200078008ff */
[----:B------:R-:W-:Y:S01]  /*12c0*/  IMAD.SHL.U32 R9, R117, 0x20, RZ ;  /* 0x0000002075097824 */ /* 0x000fe200078e00ff */
[----:B------:R5:W-:Y:S01]  /*12d0*/  @!P2 LDGSTS.E.BYPASS.LTC128B.128 [R151+0x7000], [R24.64+0x80] ;  /* 0x070000801897afae */ /* 0x000be2000b901d46 */
[----:B------:R-:W-:Y:S01]  /*12e0*/  LOP3.LUT R4, R4, R13, RZ, 0x3c, !PT ;  /* 0x0000000d04047212 */ /* 0x000fe200078e3cff */
[----:B------:R-:W-:Y:S01]  /*12f0*/  IMAD R96, R96, 0x10, R98 ;  /* 0x0000001060607824 */ /* 0x000fe200078e0262 */
[----:B------:R-:W-:Y:S01]  /*1300*/  @!P1 LEA.HI.X R21, R14, c[0x0][0x16c], R11, 0x1, P0 ;  /* 0x00005b000e159a11 */ /* 0x000fe200000f0c0b */
[----:B------:R-:W-:Y:S01]  /*1310*/  IMAD.WIDE.U32 R14, R116, 0x20, RZ ;  /* 0x00000020740e7825 */ /* 0x000fe200078e00ff */
[----:B------:R-:W-:-:S03]  /*1320*/  LOP3.LUT R125, R125, 0x6, RZ, 0xc0, !PT ;  /* 0x000000067d7d7812 */ /* 0x000fc600078ec0ff */
[----:B------:R3:W-:Y:S01]  /*1330*/  @!P1 LDGSTS.E.BYPASS.LTC128B.128 [R151+0x5800], [R20.64] ;  /* 0x0580000014979fae */ /* 0x0007e2000b901d46 */
[----:B------:R-:W-:Y:S02]  /*1340*/  IMAD.IADD R146, R4, 0x1, R5 ;  /* 0x0000000104927824 */ /* 0x000fe400078e0205 */
[----:B--2---:R-:W-:Y:S01]  /*1350*/  IMAD.WIDE.U32 R18, R126, R149, R122 ;  /* 0x000000957e127225 */ /* 0x004fe200078e007a */
[----:B------:R3:W-:Y:S03]  /*1360*/  @!P1 LDGSTS.E.BYPASS.LTC128B.128 [R151+0x7800], [R20.64+0x80] ;  /* 0x0780008014979fae */ /* 0x0007e6000b901d46 */
[----:B------:R-:W-:Y:S01]  /*1370*/  IMAD.IADD R19, R19, 0x1, R8 ;  /* 0x0000000113137824 */ /* 0x000fe200078e0208 */
[----:B------:R-:W0:Y:S01]  /*1380*/  LDGDEPBAR ;  /* 0x00000000000079af */ /* 0x000e220000000000 */
[----:B------:R-:W-:Y:S01]  /*1390*/  @!P5 LEA R12, P1, R116, R18, 0x4 ;  /* 0x00000012740cd211 */ /* 0x000fe200078220ff */
[----:B------:R-:W-:Y:S01]  /*13a0*/  IMAD.SHL.U32 R146, R146, 0x2, RZ ;  /* 0x0000000292927824 */ /* 0x000fe200078e00ff */
[C---:B----4-:R-:W-:Y:S01]  /*13b0*/  @!P6 LEA R16, P2, R18.reuse, c[0x0][0x170], 0x1 ;  /* 0x00005c001210ea11 */ /* 0x050fe200078408ff */
[----:B------:R-:W-:Y:S01]  /*13c0*/  IMAD.MOV.U32 R5, RZ, RZ, 0x10 ;  /* 0x00000010ff057424 */ /* 0x000fe200078e00ff */
[----:B------:R-:W-:Y:S01]  /*13d0*/  @!P4 IADD3 R8, P0, R18, R14, RZ ;  /* 0x0000000e1208c210 */ /* 0x000fe20007f1e0ff */
[----:B------:R-:W-:Y:S01]  /*13e0*/  IMAD.IADD R4, R95, 0x1, R4 ;  /* 0x000000015f047824 */ /* 0x000fe200078e0204 */
[----:B------:R-:W-:-:S02]  /*13f0*/  @!P5 LEA.HI.X R11, R116, R19, R117, 0x4, P1 ;  /* 0x00000013740bd211 */ /* 0x000fc400008f2475 */
[----:B------:R-:W-:Y:S02]  /*1400*/  @!P5 LEA R14, P1, R12, c[0x0][0x170], 0x1 ;  /* 0x00005c000c0eda11 */ /* 0x000fe400078208ff */
[----:B------:R-:W-:Y:S02]  /*1410*/  @!P4 IADD3.X R9, R19, R15, R9, P0, !PT ;  /* 0x0000000f1309c210 */ /* 0x000fe400007fe409 */
[----:B------:R-:W-:Y:S02]  /*1420*/  @!P6 LEA.HI.X R17, R18, c[0x0][0x174], R19, 0x1, P2 ;  /* 0x00005d001211ea11 */ /* 0x000fe400010f0c13 */
[----:B------:R-:W-:Y:S02]  /*1430*/  @!P5 LEA.HI.X R15, R12, c[0x0][0x174], R11, 0x1, P1 ;  /* 0x00005d000c0fda11 */ /* 0x000fe400008f0c0b */
[----:B-----5:R-:W-:-:S04]  /*1440*/  @!P4 LEA R24, P1, R8, c[0x0][0x170], 0x1 ;  /* 0x00005c000818ca11 */ /* 0x020fc800078208ff */
[----:B------:R-:W-:Y:S01]  /*1450*/  @!P4 LEA.HI.X R25, R8, c[0x0][0x174], R9, 0x1, P1 ;  /* 0x00005d000819ca11 */ /* 0x000fe200008f0c09 */
[----:B---3--:R-:W-:Y:S01]  /*1460*/  @!P3 IMAD.WIDE.U32 R20, R116, 0x30, R18 ;  /* 0x000000307414b825 */ /* 0x008fe200078e0012 */
        /* <DEDUP_REMOVED lines=10> */
[----:B------:R-:W-:Y:S01]  /*1510*/  IMAD R144, R5, 0x2, R146 ;  /* 0x0000000205907824 */ /* 0x000fe200078e0292 */
[----:B------:R-:W-:Y:S01]  /*1520*/  LOP3.LUT P0, RZ, R3, 0x4, RZ, 0xc0, !PT ;  /* 0x0000000403ff7812 */ /* 0x000fe2000780c0ff */
[----:B------:R-:W-:Y:S01]  /*1530*/  @P6 STS.128 [R151+0x8000], RZ ;  /* 0x008000ff97006388 */ /* 0x000fe20000000c00 */
[----:B------:R-:W-:Y:S01]  /*1540*/  IMAD.MOV.U32 R0, RZ, RZ, 0x20 ;  /* 0x00000020ff007424 */ /* 0x000fe200078e00ff */
[C---:B------:R-:W-:Y:S02]  /*1550*/  IADD3 R135, R143.reuse, 0x800, RZ ;  /* 0x000008008f877810 */ /* 0x040fe40007ffe0ff */
[----:B------:R-:W-:Y:S01]  /*1560*/  @P6 STS.128 [R151+0xa000], RZ ;  /* 0x00a000ff97006388 */ /* 0x000fe20000000c00 */
[----:B------:R-:W-:Y:S02]  /*1570*/  IADD3 R134, R143, 0x1000, RZ ;  /* 0x000010008f867810 */ /* 0x000fe40007ffe0ff */
[C---:B------:R-:W-:Y:S01]  /*1580*/  SEL R3, R0.reuse, 0xffffffe0, !P2 ;  /* 0xffffffe000037807 */ /* 0x040fe20005000000 */
[----:B------:R-:W-:Y:S01]  /*1590*/  @!PT LDS RZ, [RZ] ;  /* 0x00000000fffff984 */ /* 0x000fe20000000800 */
[----:B------:R-:W-:Y:S01]  /*15a0*/  @!PT LDS RZ, [RZ] ;  /* 0x00000000fffff984 */ /* 0x000fe20000000800 */
[----:B------:R-:W-:Y:S01]  /*15b0*/  @!PT LDS RZ, [RZ] ;  /* 0x00000000fffff984 */ /* 0x000fe20000000800 */
[----:B------:R2:W-:Y:S01]  /*15c0*/  @!P6 LDGSTS.E.BYPASS.LTC128B.128 [R151+0x8000], [R16.64] ;  /* 0x080000001097efae */ /* 0x0005e2000b901d46 */
[----:B------:R-:W-:-:S02]  /*15d0*/  SEL R0, R0, 0xffffffe0, !P0 ;  /* 0xffffffe000007807 */ /* 0x000fc40004000000 */
[----:B------:R-:W-:Y:S01]  /*15e0*/  IADD3 R133, R143, 0x1800, RZ ;  /* 0x000018008f857810 */ /* 0x000fe20007ffe0ff */
[----:B------:R2:W-:Y:S01]  /*15f0*/  @!P6 LDGSTS.E.BYPASS.LTC128B.128 [R151+0xa000], [R16.64+0x80] ;  /* 0x0a0000801097efae */ /* 0x0005e2000b901d46 */
[----:B------:R-:W-:Y:S01]  /*1600*/  IMAD R142, R3, 0x2, R146 ;  /* 0x00000002038e7824 */ /* 0x000fe200078e0292 */
[C---:B------:R-:W-:Y:S01]  /*1610*/  IADD3 R131, R143.reuse, 0x2000, RZ ;  /* 0x000020008f837810 */ /* 0x040fe20007ffe0ff */
[C---:B------:R-:W-:Y:S01]  /*1620*/  IMAD R139, R0.reuse, 0x2, R145 ;  /* 0x00000002008b7824 */ /* 0x040fe200078e0291 */
[----:B------:R-:W-:Y:S01]  /*1630*/  @P5 STS.128 [R151+0x8800], RZ ;  /* 0x008800ff97005388 */ /* 0x000fe20000000c00 */
[----:B------:R-:W-:Y:S01]  /*1640*/  IMAD R132, R0, 0x2, R143 ;  /* 0x0000000200847824 */ /* 0x000fe200078e028f */
[----:B------:R-:W-:Y:S01]  /*1650*/  IADD3 R130, R143, 0x2800, RZ ;  /* 0x000028008f827810 */ /* 0x000fe20007ffe0ff */
[----:B------:R-:W-:Y:S01]  /*1660*/  IMAD R141, R3, 0x2, R144 ;  /* 0x00000002038d7824 */ /* 0x000fe200078e0290 */
[----:B------:R-:W-:Y:S01]  /*1670*/  @P5 STS.128 [R151+0xa800], RZ ;  /* 0x00a800ff97005388 */ /* 0x000fe20000000c00 */
[----:B------:R-:W-:-:S02]  /*1680*/  IADD3 R129, R143, 0x3000, RZ ;  /* 0x000030008f817810 */ /* 0x000fc40007ffe0ff */
[----:B------:R-:W-:Y:S01]  /*1690*/  IADD3 R128, R143, 0x3800, RZ ;  /* 0x000038008f807810 */ /* 0x000fe20007ffe0ff */
        /* <DEDUP_REMOVED lines=19> */
[----:B---3--:R-:W-:Y:S04]  /*17d0*/  LDSM.16.M88.4 R12, [R146] ;  /* 0x00000000920c783b */ /* 0x008fe80000000200 */
[----:B------:R-:W2:Y:S04]  /*17e0*/  LDSM.16.M88.4 R20, [R145+0x4000] ;  /* 0x004000009114783b */ /* 0x000ea80000000200 */
[----:B------:R-:W-:Y:S04]  /*17f0*/  LDSM.16.M88.4 R56, [R144] ;  /* 0x000000009038783b */ /* 0x000fe80000000200 */
[----:B------:R-:W-:Y:S04]  /*1800*/  LDSM.16.M88.4 R32, [R143] ;  /* 0x000000008f20783b */ /* 0x000fe80000000200 */
[----:B------:R-:W1:Y:S04]  /*1810*/  LDSM.16.M88.4 R36, [R145+0x4800] ;  /* 0x004800009124783b */ /* 0x000e680000000200 */
[----:B------:R-:W3:Y:S04]  /*1820*/  LDSM.16.M88.4 R48, [R145+0x5000] ;  /* 0x005000009130783b */ /* 0x000ee80000000200 */
[----:B------:R-:W5:Y:S04]  /*1830*/  LDSM.16.M88.4 R8, [R145+0x5800] ;  /* 0x005800009108783b */ /* 0x000f680000000200 */
[----:B------:R-:W-:Y:S04]  /*1840*/  LDSM.16.M88.4 R64, [R142] ;  /* 0x000000008e40783b */ /* 0x000fe80000000200 */
[----:B------:R-:W3:Y:S04]  /*1850*/  LDSM.16.M88.4 R44, [R139+0x4000] ;  /* 0x004000008b2c783b */ /* 0x000ee80000000200 */
[----:B------:R-:W3:Y:S04]  /*1860*/  LDSM.16.M88.4 R72, [R143+0x800] ;  /* 0x000800008f48783b */ /* 0x000ee80000000200 */
[----:B----4-:R-:W4:Y:S01]  /*1870*/  LDSM.16.M88.4 R24, [R143+0x1000] ;  /* 0x001000008f18783b */ /* 0x010f220000000200 */
[C---:B--2---:R-:W-:Y:S03]  /*1880*/  HMMA.16816.F32.BF16 R16, R12.reuse, R20, RZ ;  /* 0x000000140c10723c */ /* 0x044fe600000418ff */
[----:B------:R-:W2:Y:S04]  /*1890*/  LDSM.16.M88.4 R60, [R143+0x1800] ;  /* 0x001800008f3c783b */ /* 0x000ea80000000200 */
[----:B------:R-:W-:Y:S01]  /*18a0*/  LDSM.16.M88.4 R76, [R141] ;  /* 0x000000008d4c783b */ /* 0x000fe20000000200 */
[C---:B------:R-:W-:Y:S03]  /*18b0*/  HMMA.16816.F32.BF16 R20, R12.reuse, R22, RZ ;  /* 0x000000160c14723c */ /* 0x040fe600000418ff */
[----:B------:R-:W-:Y:S04]  /*18c0*/  LDSM.16.M88.4 R40, [R139+0x5000] ;  /* 0x005000008b28783b */ /* 0x000fe80000000200 */
[----:B------:R-:W-:Y:S01]  /*18d0*/  LDSM.16.M88.4 R88, [R132+0x1000] ;  /* 0x001000008458783b */ /* 0x000fe20000000200 */
[----:B-1----:R-:W-:Y:S03]  /*18e0*/  HMMA.16816.F32.BF16 R28, R12, R36, RZ ;  /* 0x000000240c1c723c */ /* 0x002fe600000418ff */
[----:B------:R-:W-:Y:S04]  /*18f0*/  LDSM.16.M88.4 R84, [R143+0x2800] ;  /* 0x002800008f54783b */ /* 0x000fe80000000200 */
[----:B------:R-:W-:Y:S01]  /*1900*/  LDSM.16.M88.4 R80, [R132+0x2000] ;  /* 0x002000008450783b */ /* 0x000fe20000000200 */
[----:B------:R-:W-:Y:S03]  /*1910*/  HMMA.16816.F32.BF16 R16, R56, R32, R16 ;  /* 0x000000203810723c */ /* 0x000fe60000041810 */
[----:B------:R-:W0:Y:S05]  /*1920*/  LDGDEPBAR ;  /* 0x00000000000079af */ /* 0x000e2a0000000000 */
[----:B---3--:R-:W-:Y:S08]  /*1930*/  HMMA.16816.F32.BF16 R52, R12, R48, RZ ;  /* 0x000000300c34723c */ /* 0x008ff000000418ff */
[----:B------:R-:W-:Y:S01]  /*1940*/  HMMA.16816.F32.BF16 R20, R56, R34, R20 ;  /* 0x000000223814723c */ /* 0x000fe20000041814 */
[----:B------:R-:W1:Y:S07]  /*1950*/  LDSM.16.M88.4 R32, [R132] ;  /* 0x000000008420783b */ /* 0x000e6e0000000200 */
[C---:B------:R-:W-:Y:S08]  /*1960*/  HMMA.16816.F32.BF16 R36, R12.reuse, R38, RZ ;  /* 0x000000260c24723c */ /* 0x040ff000000418ff */
[C---:B------:R-:W-:Y:S08]  /*1970*/  HMMA.16816.F32.BF16 R48, R12.reuse, R50, RZ ;  /* 0x000000320c30723c */ /* 0x040ff000000418ff */
[C---:B-----5:R-:W-:Y:S08]  /*1980*/  HMMA.16816.F32.BF16 R68, R12.reuse, R8, RZ ;  /* 0x000000080c44723c */ /* 0x060ff000000418ff */
[----:B------:R-:W-:Y:S01]  /*1990*/  HMMA.16816.F32.BF16 R12, R12, R10, RZ ;  /* 0x0000000a0c0c723c */ /* 0x000fe200000418ff */
[----:B------:R-:W3:Y:S07]  /*19a0*/  LDSM.16.M88.4 R8, [R139+0x4800] ;  /* 0x004800008b08783b */ /* 0x000eee0000000200 */
[C---:B------:R-:W-:Y:S08]  /*19b0*/  HMMA.16816.F32.BF16 R16, R64.reuse, R44, R16 ;  /* 0x0000002c4010723c */ /* 0x040ff00000041810 */
[----:B------:R-:W-:Y:S01]  /*19c0*/  HMMA.16816.F32.BF16 R20, R64, R46, R20 ;  /* 0x0000002e4014723c */ /* 0x000fe20000041814 */
[----:B------:R-:W-:Y:S07]  /*19d0*/  LDSM.16.M88.4 R44, [R144+0x2000] ;  /* 0x00200000902c783b */ /* 0x000fee0000000200 */
[C---:B------:R-:W-:Y:S08]  /*19e0*/  HMMA.16816.F32.BF16 R28, R56.reuse, R72, R28 ;  /* 0x00000048381c723c */ /* 0x040ff0000004181c */
[C---:B------:R-:W-:Y:S01]  /*19f0*/  HMMA.16816.F32.BF16 R36, R56.reuse, R74, R36 ;  /* 0x0000004a3824723c */ /* 0x040fe20000041824 */
[----:B------:R-:W-:Y:S07]  /*1a00*/  LDSM.16.M88.4 R72, [R132+0x1800] ;  /* 0x001800008448783b */ /* 0x000fee0000000200 */
[C---:B----4-:R-:W-:Y:S08]  /*1a10*/  HMMA.16816.F32.BF16 R52, R56.reuse, R24, R52 ;  /* 0x000000183834723c */ /* 0x050ff00000041834 */
[C---:B------:R-:W-:Y:S01]  /*1a20*/  HMMA.16816.F32.BF16 R48, R56.reuse, R26, R48 ;  /* 0x0000001a3830723c */ /* 0x040fe20000041830 */
[----:B------:R-:W-:Y:S07]  /*1a30*/  LDSM.16.M88.4 R24, [R139+0x5800] ;  /* 0x005800008b18783b */ /* 0x000fee0000000200 */
[C---:B--2---:R-:W-:Y:S08]  /*1a40*/  HMMA.16816.F32.BF16 R68, R56.reuse, R60, R68 ;  /* 0x0000003c3844723c */ /* 0x044ff00000041844 */
[----:B------:R-:W-:Y:S01]  /*1a50*/  HMMA.16816.F32.BF16 R12, R56, R62, R12 ;  /* 0x0000003e380c723c */ /* 0x000fe2000004180c */
[----:B------:R-:W-:Y:S04]  /*1a60*/  LDSM.16.M88.4 R60, [R146+0x2000] ;  /* 0x00200000923c783b */ /* 0x000fe80000000200 */
[----:B------:R-:W2:Y:S03]  /*1a70*/  LDSM.16.M88.4 R56, [R145+0x6000] ;  /* 0x006000009138783b */ /* 0x000ea60000000200 */
[C---:B-1----:R-:W-:Y:S08]  /*1a80*/  HMMA.16816.F32.BF16 R16, R76.reuse, R32, R16 ;  /* 0x000000204c10723c */ /* 0x042ff00000041810 */
[----:B------:R-:W-:Y:S01]  /*1a90*/  HMMA.16816.F32.BF16 R20, R76, R34, R20 ;  /* 0x000000224c14723c */ /* 0x000fe20000041814 */
[----:B------:R-:W-:Y:S07]  /*1aa0*/  LDSM.16.M88.4 R32, [R145+0x6800] ;  /* 0x006800009120783b */ /* 0x000fee0000000200 */
[C---:B---3--:R-:W-:Y:S08]  /*1ab0*/  HMMA.16816.F32.BF16 R28, R64.reuse, R8, R28 ;  /* 0x00000008401c723c */ /* 0x048ff0000004181c */
[C---:B------:R-:W-:Y:S01]  /*1ac0*/  HMMA.16816.F32.BF16 R36, R64.reuse, R10, R36 ;  /* 0x0000000a4024723c */ /* 0x040fe20000041824 */
[----:B------:R-:W1:Y:S07]  /*1ad0*/  LDSM.16.M88.4 R8, [R132+0x800] ;  /* 0x000800008408783b */ /* 0x000e6e0000000200 */
[C---:B------:R-:W-:Y:S08]  /*1ae0*/  HMMA.16816.F32.BF16 R52, R64.reuse, R40, R52 ;  /* 0x000000284034723c */ /* 0x040ff00000041834 */
[----:B------:R-:W-:Y:S01]  /*1af0*/  HMMA.16816.F32.BF16 R48, R64, R42, R48 ;  /* 0x0000002a4030723c */ /* 0x000fe20000041830 */
[----:B------:R-:W3:Y:S07]  /*1b00*/  LDSM.16.M88.4 R40, [R143+0x2000] ;  /* 0x002000008f28783b */ /* 0x000eee0000000200 */
[C---:B--2---:R-:W-:Y:S08]  /*1b10*/  HMMA.16816.F32.BF16 R16, R60.reuse, R56, R16 ;  /* 0x000000383c10723c */ /* 0x044ff00000041810 */
[----:B------:R-:W-:Y:S01]  /*1b20*/  HMMA.16816.F32.BF16 R20, R60, R58, R20 ;  /* 0x0000003a3c14723c */ /* 0x000fe20000041814 */
[----:B------:R-:W-:Y:S07]  /*1b30*/  LDSM.16.M88.4 R56, [R145+0x7000] ;  /* 0x007000009138783b */ /* 0x000fee0000000200 */
[C---:B------:R-:W-:Y:S08]  /*1b40*/  HMMA.16816.F32.BF16 R68, R64.reuse, R24, R68 ;  /* 0x000000184044723c */ /* 0x040ff00000041844 */
[----:B------:R-:W-:Y:S01]  /*1b50*/  HMMA.16816.F32.BF16 R64, R64, R26, R12 ;  /* 0x0000001a4040723c */ /* 0x000fe2000004180c */
[----:B------:R-:W-:Y:S04]  /*1b60*/  LDSM.16.M88.4 R12, [R142+0x2000] ;  /* 0x002000008e0c783b */ /* 0x000fe80000000200 */
[----:B------:R-:W2:Y:S03]  /*1b70*/  LDSM.16.M88.4 R24, [R139+0x6000] ;  /* 0x006000008b18783b */ /* 0x000ea60000000200 */
[----:B-1----:R-:W-:Y:S08]  /*1b80*/  HMMA.16816.F32.BF16 R36, R76, R10, R36 ;  /* 0x0000000a4c24723c */ /* 0x002ff00000041824 */
[----:B---3--:R-:W-:Y:S08]  /*1b90*/  HMMA.16816.F32.BF16 R16, R44, R40, R16 ;  /* 0x000000282c10723c */ /* 0x008ff00000041810 */
[----:B------:R-:W-:Y:S01]  /*1ba0*/  HMMA.16816.F32.BF16 R28, R76, R8, R28 ;  /* 0x000000084c1c723c */ /* 0x000fe2000004181c */
[----:B------:R-:W1:Y:S07]  /*1bb0*/  LDSM.16.M88.4 R8, [R141+0x2000] ;  /* 0x002000008d08783b */ /* 0x000e6e0000000200 */
[----:B------:R-:W-:Y:S01]  /*1bc0*/  HMMA.16816.F32.BF16 R20, R44, R42, R20 ;  /* 0x0000002a2c14723c */ /* 0x000fe20000041814 */
[----:B------:R-:W3:Y:S07]  /*1bd0*/  LDSM.16.M88.4 R40, [R143+0x3000] ;  /* 0x003000008f28783b */ /* 0x000eee0000000200 */
[----:B------:R-:W-:Y:S08]  /*1be0*/  HMMA.16816.F32.BF16 R52, R76, R88, R52 ;  /* 0x000000584c34723c */ /* 0x000ff00000041834 */
[----:B------:R-:W-:Y:S08]  /*1bf0*/  HMMA.16816.F32.BF16 R36, R60, R34, R36 ;  /* 0x000000223c24723c */ /* 0x000ff00000041824 */
[----:B--2---:R-:W-:Y:S08]  /*1c00*/  HMMA.16816.F32.BF16 R16, R12, R24, R16 ;  /* 0x000000180c10723c */ /* 0x004ff00000041810 */
[----:B------:R-:W-:Y:S01]  /*1c10*/  HMMA.16816.F32.BF16 R28, R60, R32, R28 ;  /* 0x000000203c1c723c */ /* 0x000fe2000004181c */
[----:B------:R-:W2:Y:S07]  /*1c20*/  LDSM.16.M88.4 R32, [R139+0x6800] ;  /* 0x006800008b20783b */ /* 0x000eae0000000200 */
[----:B------:R-:W-:Y:S01]  /*1c30*/  HMMA.16816.F32.BF16 R20, R12, R26, R20 ;  /* 0x0000001a0c14723c */ /* 0x000fe20000041814 */
[----:B------:R-:W-:Y:S07]  /*1c40*/  LDSM.16.M88.4 R24, [R132+0x2800] ;  /* 0x002800008418783b */ /* 0x000fee0000000200 */
[----:B------:R-:W-:Y:S08]  /*1c50*/  HMMA.16816.F32.BF16 R52, R60, R56, R52 ;  /* 0x000000383c34723c */ /* 0x000ff00000041834 */
[----:B------:R-:W-:Y:S08]  /*1c60*/  HMMA.16816.F32.BF16 R36, R44, R86, R36 ;  /* 0x000000562c24723c */ /* 0x000ff00000041824 */
[----:B-1----:R-:W-:Y:S08]  /*1c70*/  HMMA.16816.F32.BF16 R16, R8, R80, R16 ;  /* 0x000000500810723c */ /* 0x002ff00000041810 */
[----:B------:R-:W-:Y:S01]  /*1c80*/  HMMA.16816.F32.BF16 R28, R44, R84, R28 ;  /* 0x000000542c1c723c */ /* 0x000fe2000004181c */
[----:B------:R-:W-:Y:S07]  /*1c90*/  LDSM.16.M88.4 R84, [R145+0x7800] ;  /* 0x007800009154783b */ /* 0x000fee0000000200 */
[----:B------:R-:W-:Y:S01]  /*1ca0*/  HMMA.16816.F32.BF16 R20, R8, R82, R20 ;  /* 0x000000520814723c */ /* 0x000fe20000041814 */
[----:B------:R-:W1:Y:S07]  /*1cb0*/  LDSM.16.M88.4 R80, [R139+0x7000] ;  /* 0x007000008b50783b */ /* 0x000e6e0000000200 */
[----:B---3--:R-:W-:Y:S01]  /*1cc0*/  HMMA.16816.F32.BF16 R52, R44, R40, R52 ;  /* 0x000000282c34723c */ /* 0x008fe20000041834 */
[----:B------:R-:W-:-:S02]  /*1cd0*/  FMUL.FTZ R17, R17, c[0x0][0x2ec] ;  /* 0x0000bb0011117a20 */ /* 0x000fc40000410000 */
[----:B------:R-:W-:Y:S02]  /*1ce0*/  FMUL.FTZ R18, R18, c[0x0][0x2ec] ;  /* 0x0000bb0012127a20 */ /* 0x000fe40000410000 */
[----:B------:R-:W-:-:S03]  /*1cf0*/  FMUL.FTZ R0, R16, c[0x0][0x2ec] ;  /* 0x0000bb0010007a20 */ /* 0x000fc60000410000 */
[----:B--2---:R-:W-:Y:S03]  /*1d00*/  HMMA.16816.F32.BF16 R36, R12, R34, R36 ;  /* 0x000000220c24723c */ /* 0x004fe60000041824 */
[----:B------:R-:W-:Y:S04]  /*1d10*/  MUFU.TANH R0, R0 ;  /* 0x0000000000007308 */ /* 0x000fe80000002400 */
[----:B------:R-:W-:Y:S01]  /*1d20*/  FMUL.FTZ R34, R19, c[0x0][0x2ec] ;  /* 0x0000bb0013227a20 */ /* 0x000fe20000410000 */
[----:B------:R-:W-:Y:S01]  /*1d30*/  HMMA.16816.F32.BF16 R48, R76, R90, R48 ;  /* 0x0000005a4c30723c */ /* 0x000fe20000041830 */
[----:B------:R-:W-:Y:S02]  /*1d40*/  FMUL.FTZ R20, R20, c[0x0][0x2ec] ;  /* 0x0000bb0014147a20 */ /* 0x000fe40000410000 */
[----:B------:R-:W-:-:S02]  /*1d50*/  FMUL.FTZ R21, R21, c[0x0][0x2ec] ;  /* 0x0000bb0015157a20 */ /* 0x000fc40000410000 */
[----:B------:R-:W-:Y:S01]  /*1d60*/  MUFU.TANH R35, R20 ;  /* 0x0000001400237308 */ /* 0x000fe20000002400 */
[----:B------:R-:W-:Y:S02]  /*1d70*/  FMUL.FTZ R41, R22, c[0x0][0x2ec] ;  /* 0x0000bb0016297a20 */ /* 0x000fe40000410000 */
[----:B------:R-:W-:Y:S01]  /*1d80*/  HMMA.16816.F32.BF16 R28, R12, R32, R28 ;  /* 0x000000200c1c723c */ /* 0x000fe2000004181c */
[----:B------:R-:W-:-:S04]  /*1d90*/  FMUL.FTZ R56, R23, c[0x0][0x2ec] ;  /* 0x0000bb0017387a20 */ /* 0x000fc80000410000 */
[----:B------:R-:W2:Y:S03]  /*1da0*/  MUFU.TANH R33, R17 ;  /* 0x0000001100217308 */ /* 0x000ea60000002400 */
[C---:B------:R-:W-:Y:S05]  /*1db0*/  HMMA.16816.F32.BF16 R68, R76.reuse, R72, R68 ;  /* 0x000000484c44723c */ /* 0x040fea0000041844 */
[----:B------:R3:W-:Y:S03]  /*1dc0*/  MUFU.TANH R32, R18 ;  /* 0x0000001200207308 */ /* 0x0007e60000002400 */
[----:B------:R-:W-:Y:S05]  /*1dd0*/  HMMA.16816.F32.BF16 R64, R76, R74, R64 ;  /* 0x0000004a4c40723c */ /* 0x000fea0000041840 */
[----:B------:R4:W-:Y:S03]  /*1de0*/  MUFU.TANH R40, R21 ;  /* 0x0000001500287308 */ /* 0x0009e60000002400 */
[----:B-1----:R-:W-:Y:S01]  /*1df0*/  HMMA.16816.F32.BF16 R52, R12, R80, R52 ;  /* 0x000000500c34723c */ /* 0x002fe20000041834 */
[----:B---3--:R-:W1:Y:S04]  /*1e00*/  LDSM.16.M88.4 R16, [R132+0x3000] ;  /* 0x003000008410783b */ /* 0x008e680000000200 */
[----:B------:R-:W3:Y:S03]  /*1e10*/  MUFU.TANH R41, R41 ;  /* 0x0000002900297308 */ /* 0x000ee60000002400 */
[----:B------:R-:W-:Y:S01]  /*1e20*/  HMMA.16816.F32.BF16 R36, R8, R26, R36 ;  /* 0x0000001a0824723c */ /* 0x000fe20000041824 */
[----:B----4-:R-:W4:Y:S04]  /*1e30*/  LDSM.16.M88.4 R20, [R143+0x3800] ;  /* 0x003800008f14783b */ /* 0x010f280000000200 */
[----:B------:R-:W5:Y:S03]  /*1e40*/  MUFU.TANH R34, R34 ;  /* 0x0000002200227308 */ /* 0x000f660000002400 */
[C---:B------:R-:W-:Y:S05]  /*1e50*/  HMMA.16816.F32.BF16 R48, R60.reuse, R58, R48 ;  /* 0x0000003a3c30723c */ /* 0x040fea0000041830 */
[----:B------:R-:W1:Y:S03]  /*1e60*/  MUFU.TANH R56, R56 ;  /* 0x0000003800387308 */ /* 0x000e660000002400 */
[----:B------:R-:W-:Y:S08]  /*1e70*/  HMMA.16816.F32.BF16 R68, R60, R84, R68 ;  /* 0x000000543c44723c */ /* 0x000ff00000041844 */
[----:B------:R-:W-:Y:S01]  /*1e80*/  HMMA.16816.F32.BF16 R28, R8, R24, R28 ;  /* 0x00000018081c723c */ /* 0x000fe2000004181c */
[----:B------:R-:W2:Y:S01]  /*1e90*/  LDSM.16.M88.4 R24, [R139+0x7800] ;  /* 0x007800008b18783b */ /* 0x000ea20000000200 */
[----:B------:R-:W-:-:S06]  /*1ea0*/  FMUL.FTZ R39, R39, c[0x0][0x2ec] ;  /* 0x0000bb0027277a20 */ /* 0x000fcc0000410000 */
[----:B------:R-:W-:Y:S08]  /*1eb0*/  HMMA.16816.F32.BF16 R64, R60, R86, R64 ;  /* 0x000000563c40723c */ /* 0x000ff00000041840 */
[----:B-1----:R-:W-:Y:S07]  /*1ec0*/  HMMA.16816.F32.BF16 R52, R8, R16, R52 ;  /* 0x000000100834723c */ /* 0x002fee0000041834 */
[----:B------:R-:W-:Y:S01]  /*1ed0*/  FMUL.FTZ R17, R37, c[0x0][0x2ec] ;  /* 0x0000bb0025117a20 */ /* 0x000fe20000410000 */
[----:B------:R-:W-:Y:S01]  /*1ee0*/  LOP3.LUT R37, R97, 0xffffffe0, RZ, 0xc0, !PT ;  /* 0xffffffe061257812 */ /* 0x000fe200078ec0ff */
[----:B------:R-:W-:Y:S01]  /*1ef0*/  HMMA.16816.F32.BF16 R48, R44, R42, R48 ;  /* 0x0000002a2c30723c */ /* 0x000fe20000041830 */
[----:B------:R-:W-:-:S02]  /*1f00*/  FMUL.FTZ R28, R28, c[0x0][0x2ec] ;  /* 0x0000bb001c1c7a20 */ /* 0x000fc40000410000 */
[----:B------:R-:W-:Y:S01]  /*1f10*/  FMUL.FTZ R30, R30, c[0x0][0x2ec] ;  /* 0x0000bb001e1e7a20 */ /* 0x000fe20000410000 */
[----:B------:R-:W-:Y:S01]  /*1f20*/  MUFU.TANH R17, R17 ;  /* 0x0000001100117308 */ /* 0x000fe20000002400 */
[----:B------:R-:W-:Y:S02]  /*1f30*/  IMAD.IADD R37, R94, 0x1, -R37 ;  /* 0x000000015e257824 */ /* 0x000fe400078e0a25 */
[----:B------:R-:W-:Y:S01]  /*1f40*/  FMUL.FTZ R31, R31, c[0x0][0x2ec] ;  /* 0x0000bb001f1f7a20 */ /* 0x000fe20000410000 */
[----:B----4-:R-:W-:Y:S01]  /*1f50*/  HMMA.16816.F32.BF16 R68, R44, R20, R68 ;  /* 0x000000142c44723c */ /* 0x010fe20000041844 */
[----:B------:R-:W-:Y:S02]  /*1f60*/  FMUL.FTZ R42, R36, c[0x0][0x2ec] ;  /* 0x0000bb00242a7a20 */ /* 0x000fe40000410000 */
[----:B------:R-:W-:Y:S01]  /*1f70*/  FMUL.FTZ R29, R29, c[0x0][0x2ec] ;  /* 0x0000bb001d1d7a20 */ /* 0x000fe20000410000 */
[----:B------:R-:W1:Y:S01]  /*1f80*/  MUFU.TANH R28, R28 ;  /* 0x0000001c001c7308 */ /* 0x000e620000002400 */
[----:B------:R-:W-:-:S02]  /*1f90*/  FMUL.FTZ R36, R38, c[0x0][0x2ec] ;  /* 0x0000bb0026247a20 */ /* 0x000fc40000410000 */
[----:B------:R-:W-:Y:S01]  /*1fa0*/  SHF.R.S32.HI R20, RZ, 0x1f, R37 ;  /* 0x0000001fff147819 */ /* 0x000fe20000011425 */
[----:B------:R-:W-:Y:S01]  /*1fb0*/  HMMA.16816.F32.BF16 R64, R44, R22, R64 ;  /* 0x000000162c40723c */ /* 0x000fe20000041840 */
[----:B------:R-:W-:Y:S02]  /*1fc0*/  FMUL.FTZ R52, R52, c[0x0][0x2ec] ;  /* 0x0000bb0034347a20 */ /* 0x000fe40000410000 */
[----:B------:R-:W-:Y:S01]  /*1fd0*/  LEA.HI R155, R20, R37, RZ, 0x2 ;  /* 0x00000025149b7211 */ /* 0x000fe200078f10ff */
[----:B------:R-:W4:Y:S01]  /*1fe0*/  MUFU.TANH R30, R30 ;  /* 0x0000001e001e7308 */ /* 0x000f220000002400 */
[----:B------:R-:W1:Y:S01]  /*1ff0*/  LDSM.16.M88.4 R20, [R132+0x3800] ;  /* 0x003800008414783b */ /* 0x000e620000000200 */
[----:B------:R-:W-:Y:S01]  /*2000*/  FMUL.FTZ R53, R53, c[0x0][0x2ec] ;  /* 0x0000bb0035357a20 */ /* 0x000fe20000410000 */
[----:B------:R-:W-:Y:S01]  /*2010*/  SHF.R.S32.HI R155, RZ, 0x2, R155 ;  /* 0x00000002ff9b7819 */ /* 0x000fe2000001149b */
[----:B------:R-:W-:Y:S01]  /*2020*/  HMMA.16816.F32.BF16 R48, R12, R82, R48 ;  /* 0x000000520c30723c */ /* 0x000fe20000041830 */
[----:B------:R-:W-:Y:S01]  /*2030*/  FMUL.FTZ R54, R54, c[0x0][0x2ec] ;  /* 0x0000bb0036367a20 */ /* 0x000fe20000410000 */
[----:B------:R-:W-:-:S04]  /*2040*/  DEPBAR.LE SB0, 0x0 ;  /* 0x000080000000791a */ /* 0x000fc80000000000 */
[----:B------:R-:W-:Y:S01]  /*2050*/  IADD3 R96, R96, 0x1, R155 ;  /* 0x0000000160607810 */ /* 0x000fe20007ffe09b */
[----:B------:R-:W1:Y:S01]  /*2060*/  MUFU.TANH R31, R31 ;  /* 0x0000001f001f7308 */ /* 0x000e620000002400 */
[----:B--2---:R-:W-:Y:S01]  /*2070*/  HMMA.16816.F32.BF16 R68, R12, R24, R68 ;  /* 0x000000180c44723c */ /* 0x004fe20000041844 */
[----:B------:R-:W-:-:S06]  /*2080*/  FMUL.FTZ R55, R55, c[0x0][0x2ec] ;  /* 0x0000bb0037377a20 */ /* 0x000fcc0000410000 */
[----:B------:R-:W2:Y:S01]  /*2090*/  MUFU.TANH R16, R42 ;  /* 0x0000002a00107308 */ /* 0x000ea20000002400 */
[----:B------:R-:W-:Y:S07]  /*20a0*/  HMMA.16816.F32.BF16 R64, R12, R26, R64 ;  /* 0x0000001a0c40723c */ /* 0x000fee0000041840 */
[----:B------:R-:W2:Y:S01]  /*20b0*/  MUFU.TANH R29, R29 ;  /* 0x0000001d001d7308 */ /* 0x000ea20000002400 */
[C---:B------:R-:W-:Y:S07]  /*20c0*/  HMMA.16816.F32.BF16 R48, R8.reuse, R18, R48 ;  /* 0x000000120830723c */ /* 0x040fee0000041830 */
[----:B------:R-:W-:Y:S01]  /*20d0*/  IADD3 R19, R92, R96, -R153 ;  /* 0x000000605c137210 */ /* 0x000fe20007ffe899 */
[----:B------:R-:W-:Y:S01]  /*20e0*/  IMAD R18, R126, 0x40, R125 ;  /* 0x000000407e127824 */ /* 0x000fe200078e027d */
[----:B------:R-:W2:Y:S02]  /*20f0*/  MUFU.TANH R36, R36 ;  /* 0x0000002400247308 */ /* 0x000ea40000002400 */
[----:B------:R-:W-:Y:S01]  /*2100*/  IADD3 R19, R19, c[0x0][0x2e8], RZ ;  /* 0x0000ba0013137a10 */ /* 0x000fe20007ffe0ff */
[----:B-1----:R-:W-:Y:S01]  /*2110*/  HMMA.16816.F32.BF16 R68, R8, R20, R68 ;  /* 0x000000140844723c */ /* 0x002fe20000041844 */
[----:B------:R-:W-:-:S02]  /*2120*/  IADD3 R24, R18, 0x8, RZ ;  /* 0x0000000812187810 */ /* 0x000fc40007ffe0ff */
[C---:B------:R-:W-:Y:S02]  /*2130*/  IADD3 R121, R19.reuse, 0x8, RZ ;  /* 0x0000000813797810 */ /* 0x040fe40007ffe0ff */
[----:B------:R-:W1:Y:S01]  /*2140*/  MUFU.TANH R37, R39 ;  /* 0x0000002700257308 */ /* 0x000e620000002400 */
[-C--:B------:R-:W-:Y:S02]  /*2150*/  IMNMX R124, R19, R92.reuse, PT ;  /* 0x0000005c137c7217 */ /* 0x080fe40003800200 */
[----:B------:R-:W-:Y:S01]  /*2160*/  IMNMX R121, R121, R92, PT ;  /* 0x0000005c79797217 */ /* 0x000fe20003800200 */
[----:B------:R-:W-:Y:S01]  /*2170*/  HMMA.16816.F32.BF16 R64, R8, R22, R64 ;  /* 0x000000160840723c */ /* 0x000fe20000041840 */
[C---:B------:R-:W-:Y:S02]  /*2180*/  IADD3 R19, R18.reuse, 0x1, RZ ;  /* 0x0000000112137810 */ /* 0x040fe40007ffe0ff */
[----:B------:R-:W-:Y:S01]  /*2190*/  IADD3 R12, R18, 0x10, RZ ;  /* 0x00000010120c7810 */ /* 0x000fe20007ffe0ff */
[----:B------:R-:W1:Y:S01]  /*21a0*/  MUFU.TANH R157, R52 ;  /* 0x00000034009d7308 */ /* 0x000e620000002400 */
[CC--:B------:R-:W-:Y:S01]  /*21b0*/  ISETP.GE.AND P6, PT, R19.reuse, R124.reuse, PT ;  /* 0x0000007c1300720c */ /* 0x0c0fe20003fc6270 */
[----:B------:R-:W-:Y:S01]  /*21c0*/  FMUL.FTZ R48, R48, c[0x0][0x2ec] ;  /* 0x0000bb0030307a20 */ /* 0x000fe20000410000 */
[-C--:B------:R-:W-:Y:S01]  /*21d0*/  ISETP.GE.AND P3, PT, R19, R121.reuse, PT ;  /* 0x000000791300720c */ /* 0x080fe20003f66270 */
[----:B------:R-:W-:Y:S01]  /*21e0*/  FMUL.FTZ R49, R49, c[0x0][0x2ec] ;  /* 0x0000bb0031317a20 */ /* 0x000fe20000410000 */
[----:B------:R-:W-:Y:S01]  /*21f0*/  IADD3 R19, R18, 0x9, RZ ;  /* 0x0000000912137810 */ /* 0x000fe20007ffe0ff */
[----:B------:R-:W-:Y:S01]  /*2200*/  FMUL.FTZ R50, R50, c[0x0][0x2ec] ;  /* 0x0000bb0032327a20 */ /* 0x000fe20000410000 */
[----:B------:R-:W-:Y:S01]  /*2210*/  FSEL R33, R33, -INF , !P6 ;  /* 0xff80000021217808 */ /* 0x000fe20007000000 */
[----:B------:R-:W1:Y:S01]  /*2220*/  MUFU.TANH R127, R48 ;  /* 0x00000030007f7308 */ /* 0x000e620000002400 */
[-C--:B------:R-:W-:Y:S01]  /*2230*/  ISETP.GE.AND P1, PT, R24, R121.reuse, PT ;  /* 0x000000791800720c */ /* 0x080fe20003f26270 */
[----:B------:R-:W-:Y:S01]  /*2240*/  FMUL.FTZ R51, R51, c[0x0][0x2ec] ;  /* 0x0000bb0033337a20 */ /* 0x000fe20000410000 */
[-C--:B------:R-:W-:Y:S01]  /*2250*/  ISETP.GE.AND P0, PT, R19, R124.reuse, PT ;  /* 0x0000007c1300720c */ /* 0x080fe20003f06270 */
[----:B------:R-:W-:Y:S01]  /*2260*/  FMUL.FTZ R71, R71, c[0x0][0x2ec] ;  /* 0x0000bb0047477a20 */ /* 0x000fe20000410000 */
[-C--:B------:R-:W-:Y:S01]  /*2270*/  ISETP.GE.AND P2, PT, R12, R124.reuse, PT ;  /* 0x0000007c0c00720c */ /* 0x080fe20003f46270 */
[----:B------:R-:W-:Y:S01]  /*2280*/  FMUL.FTZ R68, R68, c[0x0][0x2ec] ;  /* 0x0000bb0044447a20 */ /* 0x000fe20000410000 */
[-C--:B------:R-:W-:Y:S01]  /*2290*/  ISETP.GE.AND P6, PT, R12, R121.reuse, PT ;  /* 0x000000790c00720c */ /* 0x080fe20003fc6270 */
[----:B------:R-:W1:Y:S01]  /*22a0*/  MUFU.TANH R103, R71 ;  /* 0x0000004700677308 */ /* 0x000e620000002400 */
[----:B------:R-:W-:Y:S01]  /*22b0*/  IADD3 R12, R18, 0x18, RZ ;  /* 0x00000018120c7810 */ /* 0x000fe20007ffe0ff */
[----:B------:R-:W-:Y:S01]  /*22c0*/  FMUL.FTZ R69, R69, c[0x0][0x2ec] ;  /* 0x0000bb0045457a20 */ /* 0x000fe20000410000 */
[-C--:B------:R-:W-:Y:S01]  /*22d0*/  ISETP.GE.AND P4, PT, R24, R124.reuse, PT ;  /* 0x0000007c1800720c */ /* 0x080fe20003f86270 */
[----:B------:R-:W-:Y:S01]  /*22e0*/  FMUL.FTZ R70, R70, c[0x0][0x2ec] ;  /* 0x0000bb0046467a20 */ /* 0x000fe20000410000 */
[----:B------:R-:W-:Y:S01]  /*22f0*/  IADD3 R13, R18, 0x11, RZ ;  /* 0x00000011120d7810 */ /* 0x000fe20007ffe0ff */
[----:B------:R-:W-:Y:S01]  /*2300*/  FMUL.FTZ R64, R64, c[0x0][0x2ec] ;  /* 0x0000bb0040407a20 */ /* 0x000fe20000410000 */
[----:B---3--:R-:W-:Y:S01]  /*2310*/  FSEL R14, R41, -INF , !P1 ;  /* 0xff800000290e7808 */ /* 0x008fe20004800000 */
[----:B------:R-:W-:Y:S01]  /*2320*/  MUFU.TANH R113, R53 ;  /* 0x0000003500717308 */ /* 0x000fe20000002400 */
[----:B------:R-:W-:Y:S01]  /*2330*/  FSEL R15, R40, -INF , !P0 ;  /* 0xff800000280f7808 */ /* 0x000fe20004000000 */
[----:B------:R-:W-:Y:S01]  /*2340*/  FMUL.FTZ R65, R65, c[0x0][0x2ec] ;  /* 0x0000bb0041417a20 */ /* 0x000fe20000410000 */
[-C--:B------:R-:W-:Y:S01]  /*2350*/  ISETP.GE.AND P5, PT, R19, R121.reuse, PT ;  /* 0x000000791300720c */ /* 0x080fe20003fa6270 */
[----:B------:R-:W-:Y:S01]  /*2360*/  FMUL.FTZ R66, R66, c[0x0][0x2ec] ;  /* 0x0000bb0042427a20 */ /* 0x000fe20000410000 */
[C---:B------:R-:W-:Y:S01]  /*2370*/  ISETP.GE.AND P1, PT, R12.reuse, R124, PT ;  /* 0x0000007c0c00720c */ /* 0x040fe20003f26270 */
[----:B------:R-:W-:Y:S01]  /*2380*/  FMUL.FTZ R67, R67, c[0x0][0x2ec] ;  /* 0x0000bb0043437a20 */ /* 0x000fe20000410000 */
[----:B------:R-:W-:Y:S01]  /*2390*/  ISETP.GE.AND P0, PT, R12, R121, PT ;  /* 0x000000790c00720c */ /* 0x000fe20003f06270 */
[----:B------:R-:W3:Y:S01]  /*23a0*/  MUFU.TANH R174, R54 ;  /* 0x0000003600ae7308 */ /* 0x000ee20000002400 */
[----:B------:R-:W-:-:S02]  /*23b0*/  FSEL R19, R35, -INF , !P4 ;  /* 0xff80000023137808 */ /* 0x000fc40006000000 */
[C---:B------:R-:W-:Y:S02]  /*23c0*/  IADD3 R12, R18.reuse, 0x19, RZ ;  /* 0x00000019120c7810 */ /* 0x040fe40007ffe0ff */
[----:B------:R-:W-:Y:S02]  /*23d0*/  ISETP.GE.AND P4, PT, R13, R121, PT ;  /* 0x000000790d00720c */ /* 0x000fe40003f86270 */
[C---:B------:R-:W-:Y:S01]  /*23e0*/  IADD3 R20, R18.reuse, 0x20, RZ ;  /* 0x0000002012147810 */ /* 0x040fe20007ffe0ff */
[----:B------:R-:W1:Y:S01]  /*23f0*/  MUFU.TANH R172, R55 ;  /* 0x0000003700ac7308 */ /* 0x000e620000002400 */
[----:B------:R-:W-:Y:S02]  /*2400*/  IADD3 R11, R18, 0x21, RZ ;  /* 0x00000021120b7810 */ /* 0x000fe40007ffe0ff */
[----:B-----5:R-:W-:Y:S02]  /*2410*/  FSEL R34, R34, -INF , !P3 ;  /* 0xff80000022227808 */ /* 0x020fe40005800000 */
[----:B------:R-:W-:-:S02]  /*2420*/  FSEL R56, R56, -INF , !P5 ;  /* 0xff80000038387808 */ /* 0x000fc40006800000 */
[----:B------:R-:W-:Y:S01]  /*2430*/  FSEL R21, R28, -INF , !P2 ;  /* 0xff8000001c157808 */ /* 0x000fe20005000000 */
[----:B------:R-:W-:Y:S01]  /*2440*/  MUFU.TANH R115, R49 ;  /* 0x0000003100737308 */ /* 0x000fe20000002400 */
[-C--:B------:R-:W-:Y:S02]  /*2450*/  ISETP.GE.AND P3, PT, R13, R124.reuse, PT ;  /* 0x0000007c0d00720c */ /* 0x080fe40003f66270 */
[C---:B------:R-:W-:Y:S02]  /*2460*/  ISETP.GE.AND P5, PT, R12.reuse, R124, PT ;  /* 0x0000007c0c00720c */ /* 0x040fe40003fa6270 */
[----:B------:R-:W-:Y:S02]  /*2470*/  ISETP.GE.AND P2, PT, R12, R121, PT ;  /* 0x000000790c00720c */ /* 0x000fe40003f46270 */
[----:B----4-:R-:W-:Y:S01]  /*2480*/  FSEL R12, R30, -INF , !P6 ;  /* 0xff8000001e0c7808 */ /* 0x010fe20007000000 */
[----:B------:R-:W4:Y:S01]  /*2490*/  MUFU.TANH R170, R50 ;  /* 0x0000003200aa7308 */ /* 0x000f220000002400 */
[----:B------:R-:W-:-:S02]  /*24a0*/  FSEL R8, R31, -INF , !P4 ;  /* 0xff8000001f087808 */ /* 0x000fc40006000000 */
[----:B--2---:R-:W-:Y:S02]  /*24b0*/  FSEL R9, R16, -INF , !P1 ;  /* 0xff80000010097808 */ /* 0x004fe40004800000 */
[-C--:B------:R-:W-:Y:S02]  /*24c0*/  ISETP.GE.AND P6, PT, R20, R124.reuse, PT ;  /* 0x0000007c1400720c */ /* 0x080fe40003fc6270 */
[C---:B------:R-:W-:Y:S01]  /*24d0*/  ISETP.GE.AND P4, PT, R11.reuse, R124, PT ;  /* 0x0000007c0b00720c */ /* 0x040fe20003f86270 */
[----:B------:R-:W2:Y:S01]  /*24e0*/  MUFU.TANH R168, R51 ;  /* 0x0000003300a87308 */ /* 0x000ea20000002400 */
[----:B------:R-:W-:Y:S02]  /*24f0*/  ISETP.GE.AND P1, PT, R11, R121, PT ;  /* 0x000000790b00720c */ /* 0x000fe40003f26270 */
[C---:B------:R-:W-:Y:S02]  /*2500*/  IADD3 R10, R18.reuse, 0x28, RZ ;  /* 0x00000028120a7810 */ /* 0x040fe40007ffe0ff */
[----:B------:R-:W-:-:S02]  /*2510*/  IADD3 R11, R18, 0x29, RZ ;  /* 0x00000029120b7810 */ /* 0x000fc40007ffe0ff */
[----:B------:R-:W-:Y:S01]  /*2520*/  FSEL R13, R29, -INF , !P3 ;  /* 0xff8000001d0d7808 */ /* 0x000fe20005800000 */
[----:B------:R-:W5:Y:S01]  /*2530*/  MUFU.TANH R106, R68 ;  /* 0x00000044006a7308 */ /* 0x000f620000002400 */
[----:B------:R-:W-:Y:S02]  /*2540*/  ISETP.GE.AND P3, PT, R20, R121, PT ;  /* 0x000000791400720c */ /* 0x000fe40003f66270 */
[----:B------:R-:W-:Y:S02]  /*2550*/  FSEL R22, R36, -INF , !P0 ;  /* 0xff80000024167808 */ /* 0x000fe40004000000 */
[----:B-1----:R-:W-:Y:S02]  /*2560*/  FSEL R20, R37, -INF , !P2 ;  /* 0xff80000025147808 */ /* 0x002fe40005000000 */
[----:B------:R-:W-:Y:S01]  /*2570*/  FSEL R157, R157, -INF , !P6 ;  /* 0xff8000009d9d7808 */ /* 0x000fe20007000000 */
[----:B------:R-:W-:Y:S01]  /*2580*/  MUFU.TANH R105, R69 ;  /* 0x0000004500697308 */ /* 0x000fe20000002400 */
[----:B------:R-:W-:-:S02]  /*2590*/  ISETP.GE.AND P0, PT, R10, R124, PT ;  /* 0x0000007c0a00720c */ /* 0x000fc40003f06270 */
[C---:B------:R-:W-:Y:S02]  /*25a0*/  ISETP.GE.AND P2, PT, R11.reuse, R124, PT ;  /* 0x0000007c0b00720c */ /* 0x040fe40003f46270 */
[-C--:B------:R-:W-:Y:S02]  /*25b0*/  ISETP.GE.AND P6, PT, R11, R121.reuse, PT ;  /* 0x000000790b00720c */ /* 0x080fe40003fc6270 */
[----:B------:R-:W-:Y:S01]  /*25c0*/  IADD3 R11, R18, 0x31, RZ ;  /* 0x00000031120b7810 */ /* 0x000fe20007ffe0ff */
[----:B------:R-:W1:Y:S01]  /*25d0*/  MUFU.TANH R104, R70 ;  /* 0x0000004600687308 */ /* 0x000e620000002400 */
[----:B------:R-:W-:Y:S02]  /*25e0*/  FSEL R127, R127, -INF , !P0 ;  /* 0xff8000007f7f7808 */ /* 0x000fe40004000000 */
[----:B------:R-:W-:Y:S02]  /*25f0*/  FSEL R17, R17, -INF , !P5 ;  /* 0xff80000011117808 */ /* 0x000fe40006800000 */
[----:B------:R-:W-:-:S02]  /*2600*/  ISETP.GE.AND P0, PT, R11, R121, PT ;  /* 0x000000790b00720c */ /* 0x000fc40003f06270 */
[----:B------:R-:W-:Y:S01]  /*2610*/  ISETP.GE.AND P5, PT, R10, R121, PT ;  /* 0x000000790a00720c */ /* 0x000fe20003fa6270 */
[----:B------:R-:W1:Y:S01]  /*2620*/  MUFU.TANH R110, R64 ;  /* 0x00000040006e7308 */ /* 0x000e620000002400 */
[----:B------:R-:W-:Y:S02]  /*2630*/  IADD3 R10, R18, 0x30, RZ ;  /* 0x00000030120a7810 */ /* 0x000fe40007ffe0ff */
[----:B------:R-:W-:Y:S02]  /*2640*/  FSEL R103, R103, -INF , !P0 ;  /* 0xff80000067677808 */ /* 0x000fe40004000000 */
[----:B---3--:R-:W-:Y:S02]  /*2650*/  FSEL R174, R174, -INF , !P3 ;  /* 0xff800000aeae7808 */ /* 0x008fe40005800000 */
[----:B------:R-:W-:Y:S01]  /*2660*/  FSEL R113, R113, -INF , !P4 ;  /* 0xff80000071717808 */ /* 0x000fe20006000000 */
[----:B------:R-:W-:Y:S01]  /*2670*/  MUFU.TANH R109, R65 ;  /* 0x00000041006d7308 */ /* 0x000fe20000002400 */
[----:B------:R-:W-:-:S02]  /*2680*/  ISETP.GE.AND P0, PT, R120, 0x2, PT ;  /* 0x000000027800780c */ /* 0x000fc40003f06270 */
[CC--:B------:R-:W-:Y:S02]  /*2690*/  ISETP.GE.AND P3, PT, R10.reuse, R124.reuse, PT ;  /* 0x0000007c0a00720c */ /* 0x0c0fe40003f66270 */
[----:B------:R-:W-:Y:S02]  /*26a0*/  ISETP.GE.AND P4, PT, R10, R121, PT ;  /* 0x000000790a00720c */ /* 0x000fe40003f86270 */
[----:B------:R-:W-:Y:S01]  /*26b0*/  IADD3 R10, R18, 0x38, RZ ;  /* 0x00000038120a7810 */ /* 0x000fe20007ffe0ff */
[----:B------:R-:W3:Y:S01]  /*26c0*/  MUFU.TANH R108, R66 ;  /* 0x00000042006c7308 */ /* 0x000ee20000002400 */
[----:B------:R-:W-:Y:S02]  /*26d0*/  FSEL R172, R172, -INF , !P1 ;  /* 0xff800000acac7808 */ /* 0x000fe40004800000 */
[----:B----4-:R-:W-:Y:S02]  /*26e0*/  FSEL R170, R170, -INF , !P5 ;  /* 0xff800000aaaa7808 */ /* 0x010fe40006800000 */
[----:B------:R-:W-:Y:S01]  /*26f0*/  FSEL R115, R115, -INF , !P2 ;  /* 0xff80000073737808 */ /* 0x000fe20005000000 */
[----:B------:R-:W-:Y:S01]  /*2700*/  BAR.SYNC.DEFER_BLOCKING 0x0 ;  /* 0x0000000000007b1d */ /* 0x000fe20000010000 */
[----:B------:R-:W-:-:S02]  /*2710*/  ISETP.GE.AND P1, PT, R11, R124, PT ;  /* 0x0000007c0b00720c */ /* 0x000fc40003f26270 */
[C---:B------:R-:W-:Y:S02]  /*2720*/  ISETP.GE.AND P5, PT, R10.reuse, R124, PT ;  /* 0x0000007c0a00720c */ /* 0x040fe40003fa6270 */
[----:B------:R-:W-:Y:S01]  /*2730*/  ISETP.GE.AND P2, PT, R10, R121, PT ;  /* 0x000000790a00720c */ /* 0x000fe20003f46270 */
[----:B------:R-:W4:Y:S01]  /*2740*/  MUFU.TANH R107, R67 ;  /* 0x00000043006b7308 */ /* 0x000f220000002400 */
[----:B------:R-:W-:Y:S02]  /*2750*/  IADD3 R10, R18, 0x39, RZ ;  /* 0x00000039120a7810 */ /* 0x000fe40007ffe0ff */
[----:B--2---:R-:W-:Y:S02]  /*2760*/  FSEL R168, R168, -INF , !P6 ;  /* 0xff800000a8a87808 */ /* 0x004fe40007000000 */
[----:B-----5:R-:W-:Y:S02]  /*2770*/  FSEL R106, R106, -INF , !P3 ;  /* 0xff8000006a6a7808 */ /* 0x020fe40005800000 */
[----:B-1----:R-:W-:-:S02]  /*2780*/  FSEL R104, R104, -INF , !P4 ;  /* 0xff80000068687808 */ /* 0x002fc40006000000 */
[----:B------:R-:W-:Y:S02]  /*2790*/  FSEL R105, R105, -INF , !P1 ;  /* 0xff80000069697808 */ /* 0x000fe40004800000 */
[CC--:B------:R-:W-:Y:S02]  /*27a0*/  ISETP.GE.AND P6, PT, R18.reuse, R124.reuse, PT ;  /* 0x0000007c1200720c */ /* 0x0c0fe40003fc6270 */
[-C--:B------:R-:W-:Y:S02]  /*27b0*/  ISETP.GE.AND P3, PT, R18, R121.reuse, PT ;  /* 0x000000791200720c */ /* 0x080fe40003f66270 */
[C---:B------:R-:W-:Y:S02]  /*27c0*/  ISETP.GE.AND P4, PT, R10.reuse, R124, PT ;  /* 0x0000007c0a00720c */ /* 0x040fe40003f86270 */
[----:B------:R-:W-:Y:S02]  /*27d0*/  ISETP.GE.AND P1, PT, R10, R121, PT ;  /* 0x000000790a00720c */ /* 0x000fe40003f26270 */
[----:B------:R-:W-:-:S02]  /*27e0*/  FSEL R110, R110, -INF , !P5 ;  /* 0xff8000006e6e7808 */ /* 0x000fc40006800000 */
[----:B---3--:R-:W-:Y:S02]  /*27f0*/  FSEL R108, R108, -INF , !P2 ;  /* 0xff8000006c6c7808 */ /* 0x008fe40005000000 */
[----:B------:R-:W-:Y:S02]  /*2800*/  FSEL R0, R0, -INF , !P6 ;  /* 0xff80000000007808 */ /* 0x000fe40007000000 */
[----:B------:R-:W-:Y:S02]  /*2810*/  FSEL R32, R32, -INF , !P3 ;  /* 0xff80000020207808 */ /* 0x000fe40005800000 */
[----:B------:R-:W-:Y:S02]  /*2820*/  FSEL R109, R109, -INF , !P4 ;  /* 0xff8000006d6d7808 */ /* 0x000fe40006000000 */
[----:B----4-:R-:W-:Y:S01]  /*2830*/  FSEL R107, R107, -INF , !P1 ;  /* 0xff8000006b6b7808 */ /* 0x010fe20004800000 */
        /* <DEDUP_REMOVED lines=29> */
.L_x_511:
        /* <DEDUP_REMOVED lines=25> */
[----:B------:R-:W-:Y:S01]  /*2ba0*/  FMNMX.FTZ R2, R104, R7, !PT ;  /* 0x0000000768027209 */ /* 0x000fe20007810000 */
[----:B------:R-:W-:Y:S01]  /*2bb0*/  LDSM.16.MT88.4 R92, [R140+0x8000] ;  /* 0x008000008c5c783b */ /* 0x000fe20000004200 */
[----:B------:R-:W-:-:S02]  /*2bc0*/  FMNMX.FTZ R6, R110, R11, !PT ;  /* 0x0000000b6e067209 */ /* 0x000fc40007810000 */
[----:B------:R-:W-:Y:S01]  /*2bd0*/  FMNMX.FTZ R7, R103, R2, !PT ;  /* 0x0000000267077209 */ /* 0x000fe20007810000 */
[----:B------:R-:W-:Y:S01]  /*2be0*/  LDSM.16.MT88.4 R40, [R140+0xa000] ;  /* 0x00a000008c28783b */ /* 0x000fe20000004200 */
[----:B------:R-:W-:Y:S02]  /*2bf0*/  FMNMX.FTZ R6, R109, R6, !PT ;  /* 0x000000066d067209 */ /* 0x000fe40007810000 */
[----:B------:R-:W-:Y:S02]  /*2c00*/  FMNMX.FTZ R10, R108, R7, !PT ;  /* 0x000000076c0a7209 */ /* 0x000fe40007810000 */
[----:B------:R-:W-:Y:S01]  /*2c10*/  LEA R138, R5, R140, 0x1 ;  /* 0x0000008c058a7211 */ /* 0x000fe200078e08ff */
[----:B------:R-:W1:Y:S01]  /*2c20*/  SHFL.BFLY PT, R11, R6, 0x2, 0x1f ;  /* 0x0c401f00060b7f89 */ /* 0x000e6200000e0000 */
[----:B------:R-:W-:Y:S02]  /*2c30*/  FMNMX.FTZ R10, R107, R10, !PT ;  /* 0x0000000a6b0a7209 */ /* 0x000fe40007810000 */
[C---:B------:R-:W-:Y:S01]  /*2c40*/  LEA R137, R3.reuse, R140, 0x1 ;  /* 0x0000008c03897211 */ /* 0x040fe200078e08ff */
[----:B------:R-:W-:Y:S01]  /*2c50*/  LDSM.16.MT88.4 R84, [R138+0x8000] ;  /* 0x008000008a54783b */ /* 0x000fe20000004200 */
[----:B------:R-:W-:-:S03]  /*2c60*/  LEA R136, R3, R138, 0x1 ;  /* 0x0000008a03887211 */ /* 0x000fc600078e08ff */
[----:B------:R-:W2:Y:S04]  /*2c70*/  SHFL.BFLY PT, R7, R10, 0x2, 0x1f ;  /* 0x0c401f000a077f89 */ /* 0x000ea800000e0000 */
[----:B------:R-:W-:Y:S04]  /*2c80*/  LDSM.16.MT88.4 R76, [R137+0x8000] ;  /* 0x00800000894c783b */ /* 0x000fe80000004200 */
[----:B------:R-:W-:Y:S04]  /*2c90*/  LDSM.16.MT88.4 R68, [R136+0x8000] ;  /* 0x008000008844783b */ /* 0x000fe80000004200 */
[----:B------:R-:W-:Y:S01]  /*2ca0*/  LDSM.16.MT88.4 R48, [R138+0xa000] ;  /* 0x00a000008a30783b */ /* 0x000fe20000004200 */
[----:B-1----:R-:W-:-:S05]  /*2cb0*/  FMNMX.FTZ R11, R6, R11, !PT ;  /* 0x0000000b060b7209 */ /* 0x002fca0007810000 */
[----:B------:R-:W1:Y:S01]  /*2cc0*/  SHFL.BFLY PT, R2, R11, 0x1, 0x1f ;  /* 0x0c201f000b027f89 */ /* 0x000e6200000e0000 */
[----:B--2---:R-:W-:-:S05]  /*2cd0*/  FMNMX.FTZ R7, R10, R7, !PT ;  /* 0x000000070a077209 */ /* 0x004fca0007810000 */
[----:B------:R-:W2:Y:S01]  /*2ce0*/  SHFL.BFLY PT, R6, R7, 0x1, 0x1f ;  /* 0x0c201f0007067f89 */ /* 0x000ea200000e0000 */
[----:B-1----:R-:W-:-:S04]  /*2cf0*/  FMNMX.FTZ R2, R11, R2, !PT ;  /* 0x000000020b027209 */ /* 0x002fc80007810000 */
[C---:B------:R-:W-:Y:S01]  /*2d00*/  FSETP.NEU.FTZ.AND P1, PT, R2.reuse, -INF , PT ;  /* 0xff8000000200780b */ /* 0x040fe20003f3d000 */
[----:B------:R-:W-:-:S05]  /*2d10*/  FMUL.FTZ R112, R2, c[0x0][0x23c] ;  /* 0x00008f0002707a20 */ /* 0x000fca0000410000 */
[----:B------:R-:W-:-:S05]  /*2d20*/  FSEL R112, R112, RZ, P1 ;  /* 0x000000ff70707208 */ /* 0x000fca0000800000 */
[--C-:B------:R-:W-:Y:S01]  /*2d30*/  FFMA.FTZ R100, R0, c[0x0][0x23c], -R112.reuse ;  /* 0x00008f0000647a23 */ /* 0x100fe20000010870 */
[----:B--2---:R-:W-:Y:S01]  /*2d40*/  FMNMX.FTZ R0, R7, R6, !PT ;  /* 0x0000000607007209 */ /* 0x004fe20007810000 */
[--C-:B------:R-:W-:Y:S02]  /*2d50*/  FFMA.FTZ R35, R33, c[0x0][0x23c], -R112.reuse ;  /* 0x00008f0021237a23 */ /* 0x100fe40000010870 */
[--C-:B------:R-:W-:Y:S01]  /*2d60*/  FFMA.FTZ R33, R19, c[0x0][0x23c], -R112.reuse ;  /* 0x00008f0013217a23 */ /* 0x100fe20000010870 */
[C---:B------:R-:W-:Y:S01]  /*2d70*/  FSETP.NEU.FTZ.AND P1, PT, R0.reuse, -INF , PT ;  /* 0xff8000000000780b */ /* 0x040fe20003f3d000 */
[----:B------:R-:W-:Y:S01]  /*2d80*/  FMUL.FTZ R111, R0, c[0x0][0x23c] ;  /* 0x00008f00006f7a20 */ /* 0x000fe20000410000 */
[----:B------:R-:W-:Y:S01]  /*2d90*/  MUFU.EX2 R100, R100 ;  /* 0x0000006400647308 */ /* 0x000fe20000000800 */
[--C-:B------:R-:W-:Y:S02]  /*2da0*/  FFMA.FTZ R30, R15, c[0x0][0x23c], -R112.reuse ;  /* 0x00008f000f1e7a23 */ /* 0x100fe40000010870 */
[--C-:B------:R-:W-:Y:S01]  /*2db0*/  FFMA.FTZ R27, R9, c[0x0][0x23c], -R112.reuse ;  /* 0x00008f00091b7a23 */ /* 0x100fe20000010870 */
[----:B------:R-:W-:Y:S01]  /*2dc0*/  FSEL R111, R111, RZ, P1 ;  /* 0x000000ff6f6f7208 */ /* 0x000fe20000800000 */
[----:B------:R-:W-:-:S02]  /*2dd0*/  FFMA.FTZ R29, R21, c[0x0][0x23c], -R112 ;  /* 0x00008f00151d7a23 */ /* 0x000fc40000010870 */
[--C-:B------:R-:W-:Y:S01]  /*2de0*/  FFMA.FTZ R28, R13, c[0x0][0x23c], -R112.reuse ;  /* 0x00008f000d1c7a23 */ /* 0x100fe20000010870 */
[----:B------:R-:W1:Y:S01]  /*2df0*/  MUFU.EX2 R35, R35 ;  /* 0x0000002300237308 */ /* 0x000e620000000800 */
[--C-:B------:R-:W-:Y:S02]  /*2e00*/  FFMA.FTZ R101, R34, c[0x0][0x23c], -R111.reuse ;  /* 0x00008f0022657a23 */ /* 0x100fe4000001086f */
[--C-:B------:R-:W-:Y:S02]  /*2e10*/  FFMA.FTZ R102, R32, c[0x0][0x23c], -R111.reuse ;  /* 0x00008f0020667a23 */ /* 0x100fe4000001086f */
[--C-:B------:R-:W-:Y:S02]  /*2e20*/  FFMA.FTZ R34, R14, c[0x0][0x23c], -R111.reuse ;  /* 0x00008f000e227a23 */ /* 0x100fe4000001086f */
[--C-:B------:R-:W-:Y:S01]  /*2e30*/  FFMA.FTZ R31, R56, c[0x0][0x23c], -R111.reuse ;  /* 0x00008f00381f7a23 */ /* 0x100fe2000001086f */
[----:B------:R-:W-:Y:S01]  /*2e40*/  MUFU.EX2 R33, R33 ;  /* 0x0000002100217308 */ /* 0x000fe20000000800 */
[----:B------:R-:W-:Y:S01]  /*2e50*/  FFMA.FTZ R25, R8, c[0x0][0x23c], -R111 ;  /* 0x00008f0008197a23 */ /* 0x000fe2000001086f */
[----:B------:R-:W-:Y:S01]  /*2e60*/  LDSM.16.MT88.4 R56, [R137+0xa000] ;  /* 0x00a000008938783b */ /* 0x000fe20000004200 */
[----:B------:R-:W-:-:S02]  /*2e70*/  FFMA.FTZ R24, R17, c[0x0][0x23c], -R112 ;  /* 0x00008f0011187a23 */ /* 0x000fc40000010870 */
[--C-:B------:R-:W-:Y:S01]  /*2e80*/  FFMA.FTZ R32, R12, c[0x0][0x23c], -R111.reuse ;  /* 0x00008f000c207a23 */ /* 0x100fe2000001086f */
[----:B------:R-:W2:Y:S01]  /*2e90*/  LDSM.16.MT88.4 R8, [R138+0x8800] ;  /* 0x008800008a08783b */ /* 0x000ea20000004200 */
[--C-:B------:R-:W-:Y:S01]  /*2ea0*/  FFMA.FTZ R26, R22, c[0x0][0x23c], -R111.reuse ;  /* 0x00008f00161a7a23 */ /* 0x100fe2000001086f */
[----:B------:R-:W3:Y:S01]  /*2eb0*/  MUFU.EX2 R30, R30 ;  /* 0x0000001e001e7308 */ /* 0x000ee20000000800 */
[----:B-1----:R-:W-:Y:S01]  /*2ec0*/  F2FP.BF16.PACK_AB R64, R35, R100 ;  /* 0x000000642340723e */ /* 0x002fe200000010ff */
[----:B------:R-:W-:Y:S01]  /*2ed0*/  FFMA.FTZ R20, R20, c[0x0][0x23c], -R111 ;  /* 0x00008f0014147a23 */ /* 0x000fe2000001086f */
[----:B------:R-:W1:Y:S01]  /*2ee0*/  LDSM.16.MT88.4 R12, [R140+0x8800] ;  /* 0x008800008c0c783b */ /* 0x000e620000004200 */
[--C-:B------:R-:W-:Y:S02]  /*2ef0*/  FFMA.FTZ R166, R157, c[0x0][0x23c], -R112.reuse ;  /* 0x00008f009da67a23 */ /* 0x100fe40000010870 */
[--C-:B------:R-:W-:Y:S01]  /*2f00*/  FFMA.FTZ R113, R113, c[0x0][0x23c], -R112.reuse ;  /* 0x00008f0071717a23 */ /* 0x100fe20000010870 */
[----:B------:R-:W-:Y:S01]  /*2f10*/  LDSM.16.MT88.4 R16, [R137+0x8800] ;  /* 0x008800008910783b */ /* 0x000fe20000004200 */
[----:B------:R-:W-:Y:S01]  /*2f20*/  MUFU.EX2 R102, R102 ;  /* 0x0000006600667308 */ /* 0x000fe20000000800 */
[----:B------:R-:W-:-:S02]  /*2f30*/  FFMA.FTZ R114, R127, c[0x0][0x23c], -R112 ;  /* 0x00008f007f727a23 */ /* 0x000fc40000010870 */
[--C-:B------:R-:W-:Y:S02]  /*2f40*/  FFMA.FTZ R106, R106, c[0x0][0x23c], -R112.reuse ;  /* 0x00008f006a6a7a23 */ /* 0x100fe40000010870 */
[--C-:B------:R-:W-:Y:S02]  /*2f50*/  FFMA.FTZ R105, R105, c[0x0][0x23c], -R112.reuse ;  /* 0x00008f0069697a23 */ /* 0x100fe40000010870 */
[--C-:B------:R-:W-:Y:S01]  /*2f60*/  FFMA.FTZ R110, R110, c[0x0][0x23c], -R112.reuse ;  /* 0x00008f006e6e7a23 */ /* 0x100fe20000010870 */
[----:B------:R-:W4:Y:S01]  /*2f70*/  MUFU.EX2 R101, R101 ;  /* 0x0000006500657308 */ /* 0x000f220000000800 */
[----:B---3--:R-:W-:Y:S01]  /*2f80*/  F2FP.BF16.PACK_AB R66, R30, R33 ;  /* 0x000000211e42723e */ /* 0x008fe200000010ff */
[----:B------:R-:W-:Y:S02]  /*2f90*/  FFMA.FTZ R171, R109, c[0x0][0x23c], -R112 ;  /* 0x00008f006dab7a23 */ /* 0x000fe40000010870 */
[--C-:B------:R-:W-:Y:S02]  /*2fa0*/  FFMA.FTZ R104, R104, c[0x0][0x23c], -R111.reuse ;  /* 0x00008f0068687a23 */ /* 0x100fe4000001086f */
[----:B------:R-:W-:-:S02]  /*2fb0*/  FFMA.FTZ R103, R103, c[0x0][0x23c], -R111 ;  /* 0x00008f0067677a23 */ /* 0x000fc4000001086f */
[----:B------:R-:W-:Y:S01]  /*2fc0*/  MUFU.EX2 R34, R34 ;  /* 0x0000002200227308 */ /* 0x000fe20000000800 */
[----:B------:R-:W-:Y:S02]  /*2fd0*/  FFMA.FTZ R108, R108, c[0x0][0x23c], -R111 ;  /* 0x00008f006c6c7a23 */ /* 0x000fe4000001086f */
[----:B------:R-:W-:-:S04]  /*2fe0*/  FADD.FTZ R100, R100, R35 ;  /* 0x0000002364647221 */ /* 0x000fc80000010000 */
[----:B------:R-:W-:Y:S01]  /*2ff0*/  FADD.FTZ R33, R33, R100 ;  /* 0x0000006421217221 */ /* 0x000fe20000010000 */
[----:B------:R-:W3:Y:S01]  /*3000*/  MUFU.EX2 R31, R31 ;  /* 0x0000001f001f7308 */ /* 0x000ee20000000800 */
[----:B----4-:R-:W-:Y:S01]  /*3010*/  F2FP.BF16.PACK_AB R65, R101, R102 ;  /* 0x000000666541723e */ /* 0x010fe200000010ff */
[----:B------:R-:W-:Y:S02]  /*3020*/  FADD.FTZ R101, R102, R101 ;  /* 0x0000006566657221 */ /* 0x000fe40000010000 */
[----:B------:R-:W-:-:S04]  /*3030*/  FADD.FTZ R30, R30, R33 ;  /* 0x000000211e1e7221 */ /* 0x000fc80000010000 */
[----:B------:R-:W-:Y:S01]  /*3040*/  MUFU.EX2 R29, R29 ;  /* 0x0000001d001d7308 */ /* 0x000fe20000000800 */
[----:B---3--:R-:W-:-:S07]  /*3050*/  F2FP.BF16.PACK_AB R67, R31, R34 ;  /* 0x000000221f43723e */ /* 0x008fce00000010ff */
[----:B------:R-:W3:Y:S01]  /*3060*/  MUFU.EX2 R28, R28 ;  /* 0x0000001c001c7308 */ /* 0x000ee20000000800 */
[----:B------:R-:W-:-:S04]  /*3070*/  FADD.FTZ R34, R34, R101 ;  /* 0x0000006522227221 */ /* 0x000fc80000010000 */
[----:B------:R-:W-:Y:S01]  /*3080*/  FADD.FTZ R31, R31, R34 ;  /* 0x000000221f1f7221 */ /* 0x000fe20000010000 */
[C---:B------:R-:W-:Y:S02]  /*3090*/  HMMA.16816.F32.BF16 R88, R64.reuse, R84, RZ ;  /* 0x000000544058723c */ /* 0x040fe400000418ff */
[----:B------:R-:W-:Y:S06]  /*30a0*/  MUFU.EX2 R27, R27 ;  /* 0x0000001b001b7308 */ /* 0x000fec0000000800 */
[----:B------:R-:W-:Y:S02]  /*30b0*/  HMMA.16816.F32.BF16 R84, R64, R86, RZ ;  /* 0x000000564054723c */ /* 0x000fe400000418ff */
[----:B------:R-:W4:Y:S01]  /*30c0*/  MUFU.EX2 R24, R24 ;  /* 0x0000001800187308 */ /* 0x000f220000000800 */
[----:B---3--:R-:W-:Y:S01]  /*30d0*/  F2FP.BF16.PACK_AB R4, R28, R29 ;  /* 0x0000001d1c04723e */ /* 0x008fe200000010ff */
[----:B------:R-:W-:-:S04]  /*30e0*/  FADD.FTZ R29, R29, R30 ;  /* 0x0000001e1d1d7221 */ /* 0x000fc80000010000 */
[C---:B------:R-:W-:Y:S01]  /*30f0*/  HMMA.16816.F32.BF16 R96, R64.reuse, R92, RZ ;  /* 0x0000005c4060723c */ /* 0x040fe200000418ff */
[----:B------:R-:W-:Y:S01]  /*3100*/  FADD.FTZ R28, R28, R29 ;  /* 0x0000001d1c1c7221 */ /* 0x000fe20000010000 */
[----:B------:R-:W-:Y:S06]  /*3110*/  MUFU.EX2 R32, R32 ;  /* 0x0000002000207308 */ /* 0x000fec0000000800 */
[----:B------:R-:W-:Y:S02]  /*3120*/  HMMA.16816.F32.BF16 R92, R64, R94, RZ ;  /* 0x0000005e405c723c */ /* 0x000fe400000418ff */
[----:B------:R-:W3:Y:S01]  /*3130*/  MUFU.EX2 R25, R25 ;  /* 0x0000001900197308 */ /* 0x000ee20000000800 */
[----:B----4-:R-:W-:Y:S01]  /*3140*/  F2FP.BF16.PACK_AB R6, R24, R27 ;  /* 0x0000001b1806723e */ /* 0x010fe200000010ff */
[----:B------:R-:W-:-:S04]  /*3150*/  FADD.FTZ R27, R27, R28 ;  /* 0x0000001c1b1b7221 */ /* 0x000fc80000010000 */
[C---:B------:R-:W-:Y:S01]  /*3160*/  HMMA.16816.F32.BF16 R36, R64.reuse, R40, RZ ;  /* 0x000000284024723c */ /* 0x040fe200000418ff */
[----:B------:R-:W-:Y:S01]  /*3170*/  FADD.FTZ R27, R24, R27 ;  /* 0x0000001b181b7221 */ /* 0x000fe20000010000 */
        /* <DEDUP_REMOVED lines=8> */
[----:B------:R-:W-:Y:S01]  /*3200*/  HMMA.16816.F32.BF16 R76, R64, R78, RZ ;  /* 0x0000004e404c723c */ /* 0x000fe200000418ff */
[----:B----4-:R-:W-:Y:S01]  /*3210*/  F2FP.BF16.PACK_AB R7, R3, R26 ;  /* 0x0000001a0307723e */ /* 0x010fe200000010ff */
[----:B------:R-:W-:Y:S01]  /*3220*/  LDSM.16.MT88.4 R20, [R136+0x8800] ;  /* 0x008800008814783b */ /* 0x000fe20000004200 */
[----:B------:R-:W3:Y:S01]  /*3230*/  MUFU.EX2 R113, R113 ;  /* 0x0000007100717308 */ /* 0x000ee20000000800 */
[----:B------:R-:W-:-:S04]  /*3240*/  FADD.FTZ R26, R26, R25 ;  /* 0x000000191a1a7221 */ /* 0x000fc80000010000 */
[----:B------:R-:W-:Y:S01]  /*3250*/  HMMA.16816.F32.BF16 R72, R64, R68, RZ ;  /* 0x000000444048723c */ /* 0x000fe200000418ff */
[----:B------:R-:W-:Y:S02]  /*3260*/  FADD.FTZ R26, R3, R26 ;  /* 0x0000001a031a7221 */ /* 0x000fe40000010000 */
[----:B------:R-:W-:Y:S05]  /*3270*/  MUFU.EX2 R114, R114 ;  /* 0x0000007200727308 */ /* 0x000fea0000000800 */
[C---:B--2---:R-:W-:Y:S03]  /*3280*/  HMMA.16816.F32.BF16 R88, R4.reuse, R8, R88 ;  /* 0x000000080458723c */ /* 0x044fe60000041858 */
[----:B------:R-:W-:Y:S05]  /*3290*/  MUFU.EX2 R106, R106 ;  /* 0x0000006a006a7308 */ /* 0x000fea0000000800 */
[C---:B------:R-:W-:Y:S01]  /*32a0*/  HMMA.16816.F32.BF16 R84, R4.reuse, R10, R84 ;  /* 0x0000000a0454723c */ /* 0x040fe20000041854 */
[----:B------:R-:W2:Y:S02]  /*32b0*/  LDSM.16.MT88.4 R8, [R140+0xa800] ;  /* 0x00a800008c08783b */ /* 0x000ea40000004200 */
[----:B------:R-:W-:Y:S05]  /*32c0*/  MUFU.EX2 R105, R105 ;  /* 0x0000006900697308 */ /* 0x000fea0000000800 */
[C---:B-1----:R-:W-:Y:S03]  /*32d0*/  HMMA.16816.F32.BF16 R96, R4.reuse, R12, R96 ;  /* 0x0000000c0460723c */ /* 0x042fe60000041860 */
[----:B------:R-:W-:Y:S05]  /*32e0*/  MUFU.EX2 R110, R110 ;  /* 0x0000006e006e7308 */ /* 0x000fea0000000800 */
[----:B------:R-:W-:Y:S01]  /*32f0*/  HMMA.16816.F32.BF16 R92, R4, R14, R92 ;  /* 0x0000000e045c723c */ /* 0x000fe2000004185c */
[----:B------:R-:W1:Y:S02]  /*3300*/  LDSM.16.MT88.4 R12, [R136+0xa000] ;  /* 0x00a00000880c783b */ /* 0x000e640000004200 */
[----:B------:R-:W-:Y:S05]  /*3310*/  MUFU.EX2 R171, R171 ;  /* 0x000000ab00ab7308 */ /* 0x000fea0000000800 */
[C---:B------:R-:W-:Y:S03]  /*3320*/  HMMA.16816.F32.BF16 R44, R64.reuse, R48, RZ ;  /* 0x00000030402c723c */ /* 0x040fe600000418ff */
[----:B------:R-:W-:Y:S05]  /*3330*/  MUFU.EX2 R104, R104 ;  /* 0x0000006800687308 */ /* 0x000fea0000000800 */
[C---:B------:R-:W-:Y:S03]  /*3340*/  HMMA.16816.F32.BF16 R52, R64.reuse, R56, RZ ;  /* 0x000000384034723c */ /* 0x040fe600000418ff */
[----:B------:R-:W-:Y:S05]  /*3350*/  MUFU.EX2 R103, R103 ;  /* 0x0000006700677308 */ /* 0x000fea0000000800 */
[----:B------:R-:W-:Y:S08]  /*3360*/  HMMA.16816.F32.BF16 R68, R64, R70, RZ ;  /* 0x000000464044723c */ /* 0x000ff000000418ff */
[C---:B--2---:R-:W-:Y:S08]  /*3370*/  HMMA.16816.F32.BF16 R36, R4.reuse, R8, R36 ;  /* 0x000000080424723c */ /* 0x044ff00000041824 */
[----:B------:R-:W-:Y:S01]  /*3380*/  HMMA.16816.F32.BF16 R40, R4, R10, R40 ;  /* 0x0000000a0428723c */ /* 0x000fe20000041828 */
[----:B------:R-:W2:Y:S07]  /*3390*/  LDSM.16.MT88.4 R8, [R136+0xa800] ;  /* 0x00a800008808783b */ /* 0x000eae0000004200 */
[C---:B------:R-:W-:Y:S08]  /*33a0*/  HMMA.16816.F32.BF16 R48, R64.reuse, R50, RZ ;  /* 0x000000324030723c */ /* 0x040ff000000418ff */
[C---:B------:R-:W-:Y:S08]  /*33b0*/  HMMA.16816.F32.BF16 R56, R64.reuse, R58, RZ ;  /* 0x0000003a4038723c */ /* 0x040ff000000418ff */
[C---:B-1----:R-:W-:Y:S08]  /*33c0*/  HMMA.16816.F32.BF16 R60, R64.reuse, R12, RZ ;  /* 0x0000000c403c723c */ /* 0x042ff000000418ff */
[----:B------:R-:W-:Y:S01]  /*33d0*/  HMMA.16816.F32.BF16 R64, R64, R14, RZ ;  /* 0x0000000e4040723c */ /* 0x000fe200000418ff */
[----:B------:R-:W1:Y:S07]  /*33e0*/  LDSM.16.MT88.4 R12, [R137+0xa800] ;  /* 0x00a80000890c783b */ /* 0x000e6e0000004200 */
[C---:B------:R-:W-:Y:S08]  /*33f0*/  HMMA.16816.F32.BF16 R80, R4.reuse, R16, R80 ;  /* 0x000000100450723c */ /* 0x040ff00000041850 */
[C---:B------:R-:W-:Y:S01]  /*3400*/  HMMA.16816.F32.BF16 R76, R4.reuse, R18, R76 ;  /* 0x00000012044c723c */ /* 0x040fe2000004184c */
[----:B------:R-:W4:Y:S07]  /*3410*/  LDSM.16.MT88.4 R16, [R138+0xa800] ;  /* 0x00a800008a10783b */ /* 0x000f2e0000004200 */
[C---:B--2---:R-:W-:Y:S08]  /*3420*/  HMMA.16816.F32.BF16 R60, R4.reuse, R8, R60 ;  /* 0x00000008043c723c */ /* 0x044ff0000004183c */
[C---:B------:R-:W-:Y:S01]  /*3430*/  HMMA.16816.F32.BF16 R64, R4.reuse, R10, R64 ;  /* 0x0000000a0440723c */ /* 0x040fe20000041840 */
[----:B------:R-:W2:Y:S07]  /*3440*/  LDSM.16.MT88.4 R8, [R140+0x9000] ;  /* 0x009000008c08783b */ /* 0x000eae0000004200 */
[C---:B------:R-:W-:Y:S07]  /*3450*/  HMMA.16816.F32.BF16 R72, R4.reuse, R20, R72 ;  /* 0x000000140448723c */ /* 0x040fee0000041848 */
[----:B------:R-:W-:Y:S01]  /*3460*/  FFMA.FTZ R21, R115, c[0x0][0x23c], -R112 ;  /* 0x00008f0073157a23 */ /* 0x000fe20000010870 */
[----:B------:R-:W-:Y:S01]  /*3470*/  HMMA.16816.F32.BF16 R68, R4, R22, R68 ;  /* 0x000000160444723c */ /* 0x000fe20000041844 */
[----:B------:R-:W-:-:S02]  /*3480*/  FFMA.FTZ R115, R174, c[0x0][0x23c], -R111 ;  /* 0x00008f00ae737a23 */ /* 0x000fc4000001086f */
[--C-:B------:R-:W-:Y:S02]  /*3490*/  FFMA.FTZ R20, R168, c[0x0][0x23c], -R111.reuse ;  /* 0x00008f00a8147a23 */ /* 0x100fe4000001086f */
[----:B------:R-:W-:Y:S02]  /*34a0*/  MUFU.EX2 R21, R21 ;  /* 0x0000001500157308 */ /* 0x000fe40000000800 */
[--C-:B------:R-:W-:Y:S01]  /*34b0*/  FFMA.FTZ R22, R172, c[0x0][0x23c], -R111.reuse ;  /* 0x00008f00ac167a23 */ /* 0x100fe2000001086f */
[C---:B-1----:R-:W-:Y:S01]  /*34c0*/  HMMA.16816.F32.BF16 R52, R4.reuse, R12, R52 ;  /* 0x0000000c0434723c */ /* 0x042fe20000041834 */
[--C-:B------:R-:W-:Y:S02]  /*34d0*/  FFMA.FTZ R23, R170, c[0x0][0x23c], -R111.reuse ;  /* 0x00008f00aa177a23 */ /* 0x100fe4000001086f */
[----:B------:R-:W-:Y:S02]  /*34e0*/  FFMA.FTZ R170, R107, c[0x0][0x23c], -R111 ;  /* 0x00008f006baa7a23 */ /* 0x000fe4000001086f */
[----:B------:R-:W-:Y:S03]  /*34f0*/  MUFU.EX2 R115, R115 ;  /* 0x0000007300737308 */ /* 0x000fe60000000800 */
[C---:B----4-:R-:W-:Y:S05]  /*3500*/  HMMA.16816.F32.BF16 R44, R4.reuse, R16, R44 ;  /* 0x00000010042c723c */ /* 0x050fea000004182c */
[----:B------:R-:W1:Y:S03]  /*3510*/  MUFU.EX2 R22, R22 ;  /* 0x0000001600167308 */ /* 0x000e660000000800 */
[C---:B------:R-:W-:Y:S01]  /*3520*/  HMMA.16816.F32.BF16 R48, R4.reuse, R18, R48 ;  /* 0x000000120430723c */ /* 0x040fe20000041830 */
[----:B------:R-:W-:Y:S04]  /*3530*/  LDSM.16.MT88.4 R16, [R138+0x9000] ;  /* 0x009000008a10783b */ /* 0x000fe80000004200 */
[----:B------:R-:W-:Y:S03]  /*3540*/  MUFU.EX2 R23, R23 ;  /* 0x0000001700177308 */ /* 0x000fe60000000800 */
[----:B------:R-:W-:Y:S01]  /*3550*/  HMMA.16816.F32.BF16 R56, R4, R14, R56 ;  /* 0x0000000e0438723c */ /* 0x000fe20000041838 */
[----:B------:R-:W4:Y:S04]  /*3560*/  LDSM.16.MT88.4 R12, [R136+0x9000] ;  /* 0x00900000880c783b */ /* 0x000f280000004200 */
[----:B------:R-:W5:Y:S02]  /*3570*/  MUFU.EX2 R20, R20 ;  /* 0x0000001400147308 */ /* 0x000f640000000800 */
[----:B---3--:R-:W-:Y:S01]  /*3580*/  F2FP.BF16.PACK_AB R4, R113, R166 ;  /* 0x000000a67104723e */ /* 0x008fe200000010ff */
[----:B------:R-:W-:Y:S01]  /*3590*/  FADD.FTZ R166, R166, R27 ;  /* 0x0000001ba6a67221 */ /* 0x000fe20000010000 */
[C---:B-1----:R-:W-:Y:S01]  /*35a0*/  F2FP.BF16.PACK_AB R5, R22.reuse, R115 ;  /* 0x000000731605723e */ /* 0x042fe200000010ff */
[----:B------:R-:W-:Y:S01]  /*35b0*/  FADD.FTZ R115, R115, R26 ;  /* 0x0000001a73737221 */ /* 0x000fe20000010000 */
[----:B------:R-:W-:Y:S01]  /*35c0*/  F2FP.BF16.PACK_AB R6, R21, R114 ;  /* 0x000000721506723e */ /* 0x000fe200000010ff */
[----:B------:R-:W-:Y:S01]  /*35d0*/  FADD.FTZ R113, R113, R166 ;  /* 0x000000a671717221 */ /* 0x000fe20000010000 */
[----:B------:R-:W-:Y:S01]  /*35e0*/  MUFU.EX2 R107, R108 ;  /* 0x0000006c006b7308 */ /* 0x000fe20000000800 */
[----:B------:R-:W-:-:S02]  /*35f0*/  FADD.FTZ R22, R22, R115 ;  /* 0x0000007316167221 */ /* 0x000fc40000010000 */
[----:B------:R-:W-:-:S04]  /*3600*/  FADD.FTZ R114, R114, R113 ;  /* 0x0000007172727221 */ /* 0x000fc80000010000 */
[----:B------:R-:W-:Y:S01]  /*3610*/  FADD.FTZ R21, R21, R114 ;  /* 0x0000007215157221 */ /* 0x000fe20000010000 */
[----:B-----5:R-:W-:Y:S01]  /*3620*/  F2FP.BF16.PACK_AB R7, R20, R23 ;  /* 0x000000171407723e */ /* 0x020fe200000010ff */
[----:B------:R-:W1:Y:S01]  /*3630*/  MUFU.EX2 R170, R170 ;  /* 0x000000aa00aa7308 */ /* 0x000e620000000800 */
[----:B------:R-:W-:-:S04]  /*3640*/  FADD.FTZ R23, R23, R22 ;  /* 0x0000001617177221 */ /* 0x000fc80000010000 */
[----:B------:R-:W-:Y:S01]  /*3650*/  FADD.FTZ R23, R20, R23 ;  /* 0x0000001714177221 */ /* 0x000fe20000010000 */
[C---:B--2---:R-:W-:Y:S08]  /*3660*/  HMMA.16816.F32.BF16 R96, R4.reuse, R8, R96 ;  /* 0x000000080460723c */ /* 0x044ff00000041860 */
[C---:B------:R-:W-:Y:S01]  /*3670*/  HMMA.16816.F32.BF16 R92, R4.reuse, R10, R92 ;  /* 0x0000000a045c723c */ /* 0x040fe2000004185c */
[----:B------:R-:W2:Y:S07]  /*3680*/  LDSM.16.MT88.4 R8, [R137+0x9000] ;  /* 0x009000008908783b */ /* 0x000eae0000004200 */
[C---:B----4-:R-:W-:Y:S08]  /*3690*/  HMMA.16816.F32.BF16 R72, R4.reuse, R12, R72 ;  /* 0x0000000c0448723c */ /* 0x050ff00000041848 */
[C---:B------:R-:W-:Y:S01]  /*36a0*/  HMMA.16816.F32.BF16 R68, R4.reuse, R14, R68 ;  /* 0x0000000e0444723c */ /* 0x040fe20000041844 */
[----:B------:R-:W3:Y:S07]  /*36b0*/  LDSM.16.MT88.4 R12, [R137+0xb000] ;  /* 0x00b00000890c783b */ /* 0x000eee0000004200 */
[C---:B------:R-:W-:Y:S08]  /*36c0*/  HMMA.16816.F32.BF16 R88, R4.reuse, R16, R88 ;  /* 0x000000100458723c */ /* 0x040ff00000041858 */
[C---:B------:R-:W-:Y:S01]  /*36d0*/  HMMA.16816.F32.BF16 R84, R4.reuse, R18, R84 ;  /* 0x000000120454723c */ /* 0x040fe20000041854 */
[----:B------:R-:W4:Y:S07]  /*36e0*/  LDSM.16.MT88.4 R16, [R138+0xb000] ;  /* 0x00b000008a10783b */ /* 0x000f2e0000004200 */
[C---:B--2---:R-:W-:Y:S08]  /*36f0*/  HMMA.16816.F32.BF16 R80, R4.reuse, R8, R80 ;  /* 0x000000080450723c */ /* 0x044ff00000041850 */
[C---:B------:R-:W-:Y:S01]  /*3700*/  HMMA.16816.F32.BF16 R76, R4.reuse, R10, R76 ;  /* 0x0000000a044c723c */ /* 0x040fe2000004184c */
[----:B------:R-:W2:Y:S07]  /*3710*/  LDSM.16.MT88.4 R8, [R140+0xb000] ;  /* 0x00b000008c08783b */ /* 0x000eae0000004200 */
[C---:B---3--:R-:W-:Y:S08]  /*3720*/  HMMA.16816.F32.BF16 R52, R4.reuse, R12, R52 ;  /* 0x0000000c0434723c */ /* 0x048ff00000041834 */
[C---:B------:R-:W-:Y:S01]  /*3730*/  HMMA.16816.F32.BF16 R56, R4.reuse, R14, R56 ;  /* 0x0000000e0438723c */ /* 0x040fe20000041838 */
[----:B------:R-:W-:Y:S07]  /*3740*/  LDSM.16.MT88.4 R12, [R140+0x9800] ;  /* 0x009800008c0c783b */ /* 0x000fee0000004200 */
[C---:B----4-:R-:W-:Y:S08]  /*3750*/  HMMA.16816.F32.BF16 R44, R4.reuse, R16, R44 ;  /* 0x00000010042c723c */ /* 0x050ff0000004182c */
[C---:B------:R-:W-:Y:S01]  /*3760*/  HMMA.16816.F32.BF16 R48, R4.reuse, R18, R48 ;  /* 0x000000120430723c */ /* 0x040fe20000041830 */
[----:B------:R-:W-:Y:S07]  /*3770*/  LDSM.16.MT88.4 R16, [R137+0x9800] ;  /* 0x009800008910783b */ /* 0x000fee0000004200 */
[C---:B--2---:R-:W-:Y:S08]  /*3780*/  HMMA.16816.F32.BF16 R36, R4.reuse, R8, R36 ;  /* 0x000000080424723c */ /* 0x044ff00000041824 */
[C---:B------:R-:W-:Y:S01]  /*3790*/  HMMA.16816.F32.BF16 R40, R4.reuse, R10, R40 ;  /* 0x0000000a0428723c */ /* 0x040fe20000041828 */
[----:B------:R-:W2:Y:S07]  /*37a0*/  LDSM.16.MT88.4 R8, [R136+0xb000] ;  /* 0x00b000008808783b */ /* 0x000eae0000004200 */
        /* <DEDUP_REMOVED lines=9> */
[----:B-1----:R-:W-:Y:S01]  /*3840*/  F2FP.BF16.PACK_AB R7, R170, R107 ;  /* 0x0000006baa07723e */ /* 0x002fe200000010ff */
[----:B------:R-:W-:-:S02]  /*3850*/  FADD.FTZ R104, R103, R104 ;  /* 0x0000006867687221 */ /* 0x000fc40000010000 */
[----:B------:R-:W-:Y:S02]  /*3860*/  FADD.FTZ R110, R110, R105 ;  /* 0x000000696e6e7221 */ /* 0x000fe40000010000 */
[----:B------:R-:W-:Y:S02]  /*3870*/  FADD.FTZ R107, R107, R104 ;  /* 0x000000686b6b7221 */ /* 0x000fe40000010000 */
[----:B------:R-:W-:Y:S01]  /*3880*/  HMMA.16816.F32.BF16 R96, R4, R12, R96 ;  /* 0x0000000c0460723c */ /* 0x000fe20000041860 */
[----:B------:R-:W-:Y:S02]  /*3890*/  FADD.FTZ R171, R171, R110 ;  /* 0x0000006eabab7221 */ /* 0x000fe40000010000 */
[----:B------:R-:W-:-:S05]  /*38a0*/  FADD.FTZ R170, R170, R107 ;  /* 0x0000006baaaa7221 */ /* 0x000fca0000010000 */
[C---:B------:R-:W-:Y:S01]  /*38b0*/  HMMA.16816.F32.BF16 R92, R4.reuse, R14, R92 ;  /* 0x0000000e045c723c */ /* 0x040fe2000004185c */
[----:B------:R-:W1:Y:S07]  /*38c0*/  LDSM.16.MT88.4 R12, [R136+0x9800] ;  /* 0x00980000880c783b */ /* 0x000e6e0000004200 */
[C---:B------:R-:W-:Y:S08]  /*38d0*/  HMMA.16816.F32.BF16 R80, R4.reuse, R16, R80 ;  /* 0x000000100450723c */ /* 0x040ff00000041850 */
[C---:B--2---:R-:W-:Y:S08]  /*38e0*/  HMMA.16816.F32.BF16 R88, R4.reuse, R8, R88 ;  /* 0x000000080458723c */ /* 0x044ff00000041858 */
[C---:B------:R-:W-:Y:S01]  /*38f0*/  HMMA.16816.F32.BF16 R84, R4.reuse, R10, R84 ;  /* 0x0000000a0454723c */ /* 0x040fe20000041854 */
[----:B------:R-:W2:Y:S07]  /*3900*/  LDSM.16.MT88.4 R8, [R140+0xb800] ;  /* 0x00b800008c08783b */ /* 0x000eae0000004200 */
[C---:B------:R-:W-:Y:S01]  /*3910*/  HMMA.16816.F32.BF16 R76, R4.reuse, R18, R76 ;  /* 0x00000012044c723c */ /* 0x040fe2000004184c */
[----:B------:R-:W3:Y:S07]  /*3920*/  LDSM.16.MT88.4 R16, [R138+0xb800] ;  /* 0x00b800008a10783b */ /* 0x000eee0000004200 */
[C---:B-1----:R-:W-:Y:S08]  /*3930*/  HMMA.16816.F32.BF16 R72, R4.reuse, R12, R72 ;  /* 0x0000000c0448723c */ /* 0x042ff00000041848 */
[C---:B------:R-:W-:Y:S01]  /*3940*/  HMMA.16816.F32.BF16 R68, R4.reuse, R14, R68 ;  /* 0x0000000e0444723c */ /* 0x040fe20000041844 */
[----:B------:R-:W1:Y:S07]  /*3950*/  LDSM.16.MT88.4 R12, [R137+0xb800] ;  /* 0x00b80000890c783b */ /* 0x000e6e0000004200 */
[C---:B--2---:R-:W-:Y:S08]  /*3960*/  HMMA.16816.F32.BF16 R36, R4.reuse, R8, R36 ;  /* 0x000000080424723c */ /* 0x044ff00000041824 */
[C---:B------:R-:W-:Y:S01]  /*3970*/  HMMA.16816.F32.BF16 R40, R4.reuse, R10, R40 ;  /* 0x0000000a0428723c */ /* 0x040fe20000041828 */
[----:B------:R-:W2:Y:S07]  /*3980*/  LDSM.16.MT88.4 R8, [R136+0xb800] ;  /* 0x00b800008808783b */ /* 0x000eae0000004200 */
[C---:B---3--:R-:W-:Y:S08]  /*3990*/  HMMA.16816.F32.BF16 R44, R4.reuse, R16, R44 ;  /* 0x00000010042c723c */ /* 0x048ff0000004182c */
[C---:B------:R-:W-:Y:S08]  /*39a0*/  HMMA.16816.F32.BF16 R48, R4.reuse, R18, R48 ;  /* 0x000000120430723c */ /* 0x040ff00000041830 */
[C---:B-1----:R-:W-:Y:S08]  /*39b0*/  HMMA.16816.F32.BF16 R52, R4.reuse, R12, R52 ;  /* 0x0000000c0434723c */ /* 0x042ff00000041834 */
[C---:B------:R-:W-:Y:S08]  /*39c0*/  HMMA.16816.F32.BF16 R56, R4.reuse, R14, R56 ;  /* 0x0000000e0438723c */ /* 0x040ff00000041838 */
[C---:B--2---:R-:W-:Y:S08]  /*39d0*/  HMMA.16816.F32.BF16 R60, R4.reuse, R8, R60 ;  /* 0x00000008043c723c */ /* 0x044ff0000004183c */
        /* <DEDUP_REMOVED lines=15> */
[----:B------:R-:W-:-:S04]  /*3ad0*/  LEA R12, P1, R6, c[0x0][0x170], 0x1 ;  /* 0x00005c00060c7a11 */ /* 0x000fc800078208ff */
[----:B------:R-:W-:Y:S02]  /*3ae0*/  IADD3 R14, P0, R5, R12, RZ ;  /* 0x0000000c050e7210 */ /* 0x000fe40007f1e0ff */
[----:B------:R-:W-:Y:S02]  /*3af0*/  LEA.HI.X R13, R6, c[0x0][0x174], R3, 0x1, P1 ;  /* 0x00005d00060d7a11 */ /* 0x000fe400008f0c03 */
[----:B------:R-:W-:-:S03]  /*3b00*/  IADD3 R6, P1, R14, R5, RZ ;  /* 0x000000050e067210 */ /* 0x000fc60007f3e0ff */
[----:B------:R-:W-:Y:S01]  /*3b10*/  IMAD.X R15, R4, 0x1, R13, P0 ;  /* 0x00000001040f7824 */ /* 0x000fe200000e060d */
[----:B------:R-:W-:-:S03]  /*3b20*/  IADD3 R20, P0, R6, R5, RZ ;  /* 0x0000000506147210 */ /* 0x000fc60007f1e0ff */
[----:B------:R-:W-:-:S04]  /*3b30*/  IMAD.X R7, R15, 0x1, R4, P1 ;  /* 0x000000010f077824 */ /* 0x000fc800008e0604 */
[----:B------:R-:W-:Y:S01]  /*3b40*/  IMAD.X R21, R7, 0x1, R4, P0 ;  /* 0x0000000107157824 */ /* 0x000fe200000e0604 */
        /* <DEDUP_REMOVED lines=110> */
[----:B------:R-:W-:Y:S01]  /*4230*/  FMUL.FTZ R4, R4, c[0x0][0x2ec] ;  /* 0x0000bb0004047a20 */ /* 0x000fe20000410000 */
[C---:B-1----:R-:W-:Y:S01]  /*4240*/  HMMA.16816.F32.BF16 R12, R108.reuse, R100, R12 ;  /* 0x000000646c0c723c */ /* 0x042fe2000004180c */
[----:B------:R-:W-:Y:S02]  /*4250*/  FMUL.FTZ R5, R5, c[0x0][0x2ec] ;  /* 0x0000bb0005057a20 */ /* 0x000fe40000410000 */
[----:B------:R-:W-:Y:S01]  /*4260*/  MUFU.TANH R167, R4 ;  /* 0x0000000400a77308 */ /* 0x000fe20000002400 */
[----:B------:R-:W-:Y:S02]  /*4270*/  FMUL.FTZ R6, R6, c[0x0][0x2ec] ;  /* 0x0000bb0006067a20 */ /* 0x000fe40000410000 */
[----:B------:R-:W-:Y:S02]  /*4280*/  FMUL.FTZ R7, R7, c[0x0][0x2ec] ;  /* 0x0000bb0007077a20 */ /* 0x000fe40000410000 */
[----:B------:R-:W-:Y:S01]  /*4290*/  HMMA.16816.F32.BF16 R8, R108, R102, R8 ;  /* 0x000000666c08723c */ /* 0x000fe20000041808 */
[----:B------:R-:W1:Y:S01]  /*42a0*/  LDSM.16.M88.4 R100, [R132+0x3800] ;  /* 0x003800008464783b */ /* 0x000e620000000200 */
[----:B------:R-:W-:Y:S01]  /*42b0*/  FMUL.FTZ R32, R32, c[0x0][0x2ec] ;  /* 0x0000bb0020207a20 */ /* 0x000fe20000410000 */
[----:B------:R-:W-:Y:S01]  /*42c0*/  MUFU.TANH R157, R5 ;  /* 0x00000005009d7308 */ /* 0x000fe20000002400 */
[----:B------:R-:W-:Y:S01]  /*42d0*/  FMUL.FTZ R34, R34, c[0x0][0x2ec] ;  /* 0x0000bb0022227a20 */ /* 0x000fe20000410000 */
[----:B------:R-:W-:-:S04]  /*42e0*/  DEPBAR.LE SB0, 0x0 ;  /* 0x000080000000791a */ /* 0x000fc80000000000 */
[C---:B---3--:R-:W-:Y:S01]  /*42f0*/  HMMA.16816.F32.BF16 R28, R108.reuse, R104, R28 ;  /* 0x000000686c1c723c */ /* 0x048fe2000004181c */
[----:B------:R-:W-:Y:S01]  /*4300*/  FMUL.FTZ R35, R35, c[0x0][0x2ec] ;  /* 0x0000bb0023237a20 */ /* 0x000fe20000410000 */
[----:B------:R-:W-:Y:S05]  /*4310*/  MUFU.TANH R174, R6 ;  /* 0x0000000600ae7308 */ /* 0x000fea0000002400 */
[----:B------:R-:W-:Y:S01]  /*4320*/  FMUL.FTZ R3, R12, c[0x0][0x2ec] ;  /* 0x0000bb000c037a20 */ /* 0x000fe20000410000 */
[----:B------:R-:W-:Y:S01]  /*4330*/  HMMA.16816.F32.BF16 R24, R108, R106, R24 ;  /* 0x0000006a6c18723c */ /* 0x000fe20000041818 */
[----:B------:R-:W-:Y:S01]  /*4340*/  FMUL.FTZ R12, R14, c[0x0][0x2ec] ;  /* 0x0000bb000e0c7a20 */ /* 0x000fe20000410000 */
[----:B------:R-:W-:Y:S05]  /*4350*/  MUFU.TANH R188, R7 ;  /* 0x0000000700bc7308 */ /* 0x000fea0000002400 */
[----:B------:R-:W-:-:S02]  /*4360*/  FMUL.FTZ R10, R10, c[0x0][0x2ec] ;  /* 0x0000bb000a0a7a20 */ /* 0x000fc40000410000 */
[----:B------:R-:W-:Y:S01]  /*4370*/  FMUL.FTZ R8, R8, c[0x0][0x2ec] ;  /* 0x0000bb0008087a20 */ /* 0x000fe20000410000 */
[----:B------:R-:W-:Y:S01]  /*4380*/  MUFU.TANH R127, R32 ;  /* 0x00000020007f7308 */ /* 0x000fe20000002400 */
[----:B------:R-:W-:Y:S02]  /*4390*/  FMUL.FTZ R9, R9, c[0x0][0x2ec] ;  /* 0x0000bb0009097a20 */ /* 0x000fe40000410000 */
[----:B------:R-:W-:-:S03]  /*43a0*/  FMUL.FTZ R11, R11, c[0x0][0x2ec] ;  /* 0x0000bb000b0b7a20 */ /* 0x000fc60000410000 */
[----:B------:R-:W-:Y:S02]  /*43b0*/  FMUL.FTZ R28, R28, c[0x0][0x2ec] ;  /* 0x0000bb001c1c7a20 */ /* 0x000fe40000410000 */
[----:B------:R2:W-:Y:S01]  /*43c0*/  MUFU.TANH R14, R11 ;  /* 0x0000000b000e7308 */ /* 0x0005e20000002400 */
[----:B------:R-:W-:Y:S02]  /*43d0*/  FMUL.FTZ R31, R31, c[0x0][0x2ec] ;  /* 0x0000bb001f1f7a20 */ /* 0x000fe40000410000 */
[----:B------:R-:W-:Y:S02]  /*43e0*/  FMUL.FTZ R29, R29, c[0x0][0x2ec] ;  /* 0x0000bb001d1d7a20 */ /* 0x000fe40000410000 */
[----:B------:R-:W-:Y:S01]  /*43f0*/  FMUL.FTZ R30, R30, c[0x0][0x2ec] ;  /* 0x0000bb001e1e7a20 */ /* 0x000fe20000410000 */
[----:B-1----:R-:W-:Y:S01]  /*4400*/  HMMA.16816.F32.BF16 R20, R108, R100, R20 ;  /* 0x000000646c14723c */ /* 0x002fe20000041814 */
[----:B------:R-:W-:Y:S01]  /*4410*/  FMUL.FTZ R24, R24, c[0x0][0x2ec] ;  /* 0x0000bb0018187a20 */ /* 0x000fe20000410000 */
[----:B------:R-:W-:Y:S01]  /*4420*/  MUFU.TANH R168, R34 ;  /* 0x0000002200a87308 */ /* 0x000fe20000002400 */
[----:B------:R-:W-:-:S02]  /*4430*/  FMUL.FTZ R25, R25, c[0x0][0x2ec] ;  /* 0x0000bb0019197a20 */ /* 0x000fc40000410000 */
[----:B------:R-:W-:Y:S02]  /*4440*/  FMUL.FTZ R26, R26, c[0x0][0x2ec] ;  /* 0x0000bb001a1a7a20 */ /* 0x000fe40000410000 */
[----:B------:R-:W-:Y:S01]  /*4450*/  FMUL.FTZ R100, R13, c[0x0][0x2ec] ;  /* 0x0000bb000d647a20 */ /* 0x000fe20000410000 */
[----:B------:R-:W-:Y:S01]  /*4460*/  HMMA.16816.F32.BF16 R16, R108, R102, R16 ;  /* 0x000000666c10723c */ /* 0x000fe20000041810 */
[----:B------:R-:W-:Y:S01]  /*4470*/  FMUL.FTZ R101, R15, c[0x0][0x2ec] ;  /* 0x0000bb000f657a20 */ /* 0x000fe20000410000 */
[----:B------:R1:W3:Y:S01]  /*4480*/  MUFU.TANH R102, R10 ;  /* 0x0000000a00667308 */ /* 0x0002e20000002400 */
[----:B--2---:R-:W-:Y:S02]  /*4490*/  FMUL.FTZ R11, R33, c[0x0][0x2ec] ;  /* 0x0000bb00210b7a20 */ /* 0x004fe40000410000 */
[----:B------:R-:W-:-:S05]  /*44a0*/  FMUL.FTZ R27, R27, c[0x0][0x2ec] ;  /* 0x0000bb001b1b7a20 */ /* 0x000fca0000410000 */
[----:B------:R-:W-:Y:S06]  /*44b0*/  MUFU.TANH R100, R100 ;  /* 0x0000006400647308 */ /* 0x000fec0000002400 */
[----:B------:R-:W-:Y:S02]  /*44c0*/  FMUL.FTZ R23, R23, c[0x0][0x2ec] ;  /* 0x0000bb0017177a20 */ /* 0x000fe40000410000 */
[----:B-1----:R-:W-:Y:S01]  /*44d0*/  IMAD R10, R126, 0x40, R125 ;  /* 0x000000407e0a7824 */ /* 0x002fe200078e027d */
[----:B------:R-:W1:Y:S01]  /*44e0*/  MUFU.TANH R101, R101 ;  /* 0x0000006500657308 */ /* 0x000e620000002400 */
[----:B------:R-:W-:-:S02]  /*44f0*/  FMUL.FTZ R20, R20, c[0x0][0x2ec] ;  /* 0x0000bb0014147a20 */ /* 0x000fc40000410000 */
[----:B------:R-:W-:Y:S01]  /*4500*/  FMUL.FTZ R21, R21, c[0x0][0x2ec] ;  /* 0x0000bb0015157a20 */ /* 0x000fe20000410000 */
[----:B------:R-:W-:Y:S01]  /*4510*/  IADD3 R5, R10, 0x1, RZ ;  /* 0x000000010a057810 */ /* 0x000fe20007ffe0ff */
[----:B------:R-:W-:Y:S01]  /*4520*/  FMUL.FTZ R22, R22, c[0x0][0x2ec] ;  /* 0x0000bb0016167a20 */ /* 0x000fe20000410000 */
[----:B------:R-:W-:Y:S01]  /*4530*/  IADD3 R4, R10, 0x8, RZ ;  /* 0x000000080a047810 */ /* 0x000fe20007ffe0ff */
[----:B------:R-:W-:Y:S01]  /*4540*/  FMUL.FTZ R17, R17, c[0x0][0x2ec] ;  /* 0x0000bb0011117a20 */ /* 0x000fe20000410000 */
[----:B------:R1:W2:Y:S01]  /*4550*/  MUFU.TANH R15, R8 ;  /* 0x00000008000f7308 */ /* 0x0002a20000002400 */
[-C--:B------:R-:W-:Y:S01]  /*4560*/  ISETP.GE.AND P5, PT, R5, R124.reuse, PT ;  /* 0x0000007c0500720c */ /* 0x080fe20003fa6270 */
[----:B------:R-:W-:Y:S01]  /*4570*/  FMUL.FTZ R19, R19, c[0x0][0x2ec] ;  /* 0x0000bb0013137a20 */ /* 0x000fe20000410000 */
[C---:B------:R-:W-:Y:S02]  /*4580*/  ISETP.GE.AND P4, PT, R4.reuse, R124, PT ;  /* 0x0000007c0400720c */ /* 0x040fe40003f86270 */
[----:B------:R-:W-:-:S02]  /*4590*/  ISETP.GE.AND P1, PT, R4, R121, PT ;  /* 0x000000790400720c */ /* 0x000fc40003f26270 */
[----:B------:R-:W-:Y:S01]  /*45a0*/  IADD3 R4, R10, 0x10, RZ ;  /* 0x000000100a047810 */ /* 0x000fe20007ffe0ff */
[----:B------:R4:W5:Y:S01]  /*45b0*/  MUFU.TANH R13, R9 ;  /* 0x00000009000d7308 */ /* 0x0009620000002400 */
[----:B------:R-:W-:Y:S02]  /*45c0*/  ISETP.GE.AND P2, PT, R5, R121, PT ;  /* 0x000000790500720c */ /* 0x000fe40003f46270 */
[----:B------:R-:W-:Y:S02]  /*45d0*/  ISETP.GE.AND P3, PT, R4, R124, PT ;  /* 0x0000007c0400720c */ /* 0x000fe40003f66270 */
[----:B------:R-:W-:Y:S02]  /*45e0*/  IADD3 R5, R10, 0x9, RZ ;  /* 0x000000090a057810 */ /* 0x000fe40007ffe0ff */
[----:B---3--:R-:W-:Y:S01]  /*45f0*/  FSEL R6, R102, -INF , !P1 ;  /* 0xff80000066067808 */ /* 0x008fe20004800000 */
[----:B------:R-:W3:Y:S01]  /*4600*/  MUFU.TANH R186, R35 ;  /* 0x0000002300ba7308 */ /* 0x000ee20000002400 */
[----:B-1----:R-:W-:-:S02]  /*4610*/  FSEL R8, R101, -INF , !P2 ;  /* 0xff80000065087808 */ /* 0x002fc40005000000 */
[----:B--2---:R-:W-:Y:S02]  /*4620*/  FSEL R7, R15, -INF , !P4 ;  /* 0xff8000000f077808 */ /* 0x004fe40006000000 */
[C---:B------:R-:W-:Y:S02]  /*4630*/  ISETP.GE.AND P0, PT, R5.reuse, R124, PT ;  /* 0x0000007c0500720c */ /* 0x040fe40003f06270 */
[-C--:B------:R-:W-:Y:S01]  /*4640*/  ISETP.GE.AND P6, PT, R5, R121.reuse, PT ;  /* 0x000000790500720c */ /* 0x080fe20003fc6270 */
[----:B------:R-:W1:Y:S01]  /*4650*/  MUFU.TANH R169, R28 ;  /* 0x0000001c00a97308 */ /* 0x000e620000002400 */
[----:B----4-:R-:W-:Y:S02]  /*4660*/  FSEL R9, R100, -INF , !P5 ;  /* 0xff80000064097808 */ /* 0x010fe40006800000 */
[----:B------:R-:W-:Y:S02]  /*4670*/  ISETP.GE.AND P5, PT, R4, R121, PT ;  /* 0x000000790400720c */ /* 0x000fe40003fa6270 */
[----:B------:R-:W-:-:S02]  /*4680*/  IADD3 R4, R10, 0x11, RZ ;  /* 0x000000110a047810 */ /* 0x000fc40007ffe0ff */
[----:B-----5:R-:W-:Y:S01]  /*4690*/  FSEL R5, R13, -INF , !P0 ;  /* 0xff8000000d057808 */ /* 0x020fe20004000000 */
[----:B------:R-:W2:Y:S01]  /*46a0*/  MUFU.TANH R182, R31 ;  /* 0x0000001f00b67308 */ /* 0x000ea20000002400 */
[CC--:B------:R-:W-:Y:S02]  /*46b0*/  ISETP.GE.AND P2, PT, R4.reuse, R124.reuse, PT ;  /* 0x0000007c0400720c */ /* 0x0c0fe40003f46270 */
[----:B------:R-:W-:Y:S02]  /*46c0*/  ISETP.GE.AND P4, PT, R4, R121, PT ;  /* 0x000000790400720c */ /* 0x000fe40003f86270 */
[C---:B------:R-:W-:Y:S02]  /*46d0*/  IADD3 R4, R10.reuse, 0x18, RZ ;  /* 0x000000180a047810 */ /* 0x040fe40007ffe0ff */
[----:B------:R-:W-:Y:S01]  /*46e0*/  IADD3 R15, R10, 0x19, RZ ;  /* 0x000000190a0f7810 */ /* 0x000fe20007ffe0ff */
[----:B------:R-:W4:Y:S01]  /*46f0*/  MUFU.TANH R173, R24 ;  /* 0x0000001800ad7308 */ /* 0x000f220000002400 */
[----:B------:R-:W-:-:S02]  /*4700*/  ISETP.GE.AND P1, PT, R4, R124, PT ;  /* 0x0000007c0400720c */ /* 0x000fc40003f26270 */
[----:B------:R-:W-:Y:S02]  /*4710*/  ISETP.GE.AND P0, PT, R4, R121, PT ;  /* 0x000000790400720c */ /* 0x000fe40003f06270 */
[----:B------:R-:W-:Y:S02]  /*4720*/  FSEL R4, R14, -INF , !P6 ;  /* 0xff8000000e047808 */ /* 0x000fe40007000000 */
[C---:B------:R-:W-:Y:S01]  /*4730*/  IADD3 R14, R10.reuse, 0x20, RZ ;  /* 0x000000200a0e7810 */ /* 0x040fe20007ffe0ff */
[----:B------:R-:W5:Y:S01]  /*4740*/  MUFU.TANH R11, R11 ;  /* 0x0000000b000b7308 */ /* 0x000f620000002400 */
[----:B------:R-:W-:Y:S02]  /*4750*/  IADD3 R13, R10, 0x21, RZ ;  /* 0x000000210a0d7810 */ /* 0x000fe40007ffe0ff */
[----:B------:R-:W-:Y:S02]  /*4760*/  FSEL R167, R167, -INF , !P3 ;  /* 0xff800000a7a77808 */ /* 0x000fe40005800000 */
[----:B------:R-:W-:-:S02]  /*4770*/  FSEL R174, R174, -INF , !P5 ;  /* 0xff800000aeae7808 */ /* 0x000fc40006800000 */
[----:B------:R-:W-:Y:S01]  /*4780*/  FSEL R157, R157, -INF , !P2 ;  /* 0xff8000009d9d7808 */ /* 0x000fe20005000000 */
[----:B------:R-:W1:Y:S01]  /*4790*/  MUFU.TANH R114, R23 ;  /* 0x0000001700727308 */ /* 0x000e620000002400 */
[----:B------:R-:W-:Y:S02]  /*47a0*/  FSEL R188, R188, -INF , !P4 ;  /* 0xff800000bcbc7808 */ /* 0x000fe40006000000 */
[----:B------:R-:W-:Y:S02]  /*47b0*/  FSEL R127, R127, -INF , !P1 ;  /* 0xff8000007f7f7808 */ /* 0x000fe40004800000 */
[-C--:B------:R-:W-:Y:S02]  /*47c0*/  ISETP.GE.AND P3, PT, R15, R121.reuse, PT ;  /* 0x000000790f00720c */ /* 0x080fe40003f66270 */
[C---:B------:R-:W-:Y:S01]  /*47d0*/  ISETP.GE.AND P5, PT, R14.reuse, R124, PT ;  /* 0x0000007c0e00720c */ /* 0x040fe20003fa6270 */
[----:B------:R-:W-:Y:S01]  /*47e0*/  MUFU.TANH R175, R29 ;  /* 0x0000001d00af7308 */ /* 0x000fe20000002400 */
[----:B------:R-:W-:-:S02]  /*47f0*/  ISETP.GE.AND P2, PT, R14, R121, PT ;  /* 0x000000790e00720c */ /* 0x000fc40003f46270 */
[C---:B------:R-:W-:Y:S02]  /*4800*/  ISETP.GE.AND P4, PT, R13.reuse, R124, PT ;  /* 0x0000007c0d00720c */ /* 0x040fe40003f86270 */
[----:B------:R-:W-:Y:S02]  /*4810*/  ISETP.GE.AND P1, PT, R13, R121, PT ;  /* 0x000000790d00720c */ /* 0x000fe40003f26270 */
[C---:B------:R-:W-:Y:S01]  /*4820*/  IADD3 R14, R10.reuse, 0x28, RZ ;  /* 0x000000280a0e7810 */ /* 0x040fe20007ffe0ff */
[----:B------:R-:W2:Y:S01]  /*4830*/  MUFU.TANH R180, R30 ;  /* 0x0000001e00b47308 */ /* 0x000ea20000002400 */
[----:B------:R-:W-:Y:S02]  /*4840*/  IADD3 R13, R10, 0x29, RZ ;  /* 0x000000290a0d7810 */ /* 0x000fe40007ffe0ff */
[----:B------:R-:W-:Y:S02]  /*4850*/  FSEL R168, R168, -INF , !P0 ;  /* 0xff800000a8a87808 */ /* 0x000fe40004000000 */
[----:B---3--:R-:W-:-:S02]  /*4860*/  FSEL R186, R186, -INF , !P3 ;  /* 0xff800000baba7808 */ /* 0x008fc40005800000 */
[----:B-1----:R-:W-:Y:S01]  /*4870*/  FSEL R169, R169, -INF , !P5 ;  /* 0xff800000a9a97808 */ /* 0x002fe20006800000 */
[----:B------:R-:W-:Y:S01]  /*4880*/  MUFU.TANH R177, R25 ;  /* 0x0000001900b17308 */ /* 0x000fe20000002400 */
[-C--:B------:R-:W-:Y:S02]  /*4890*/  ISETP.GE.AND P0, PT, R14, R124.reuse, PT ;  /* 0x0000007c0e00720c */ /* 0x080fe40003f06270 */
[CC--:B------:R-:W-:Y:S02]  /*48a0*/  ISETP.GE.AND P3, PT, R13.reuse, R124.reuse, PT ;  /* 0x0000007c0d00720c */ /* 0x0c0fe40003f66270 */
[----:B------:R-:W-:Y:S02]  /*48b0*/  ISETP.GE.AND P5, PT, R13, R121, PT ;  /* 0x000000790d00720c */ /* 0x000fe40003fa6270 */
[----:B------:R-:W-:Y:S01]  /*48c0*/  ISETP.GE.AND P6, PT, R15, R124, PT ;  /* 0x0000007c0f00720c */ /* 0x000fe20003fc6270 */
[----:B------:R-:W1:Y:S01]  /*48d0*/  MUFU.TANH R184, R26 ;  /* 0x0000001a00b87308 */ /* 0x000e620000002400 */
[----:B------:R-:W-:-:S02]  /*48e0*/  IADD3 R13, R10, 0x31, RZ ;  /* 0x000000310a0d7810 */ /* 0x000fc40007ffe0ff */
[----:B--2---:R-:W-:Y:S02]  /*48f0*/  FSEL R182, R182, -INF , !P1 ;  /* 0xff800000b6b67808 */ /* 0x004fe40004800000 */
[----:B----4-:R-:W-:Y:S02]  /*4900*/  FSEL R173, R173, -INF , !P0 ;  /* 0xff800000adad7808 */ /* 0x010fe40004000000 */
[----:B-----5:R-:W-:Y:S01]  /*4910*/  FSEL R125, R11, -INF , !P6 ;  /* 0xff8000000b7d7808 */ /* 0x020fe20007000000 */
[----:B------:R-:W-:Y:S01]  /*4920*/  FMUL.FTZ R11, R16, c[0x0][0x2ec] ;  /* 0x0000bb00100b7a20 */ /* 0x000fe20000410000 */
[C---:B------:R-:W-:Y:S01]  /*4930*/  ISETP.GE.AND P1, PT, R13.reuse, R124, PT ;  /* 0x0000007c0d00720c */ /* 0x040fe20003f26270 */
[----:B------:R-:W2:Y:S01]  /*4940*/  MUFU.TANH R178, R27 ;  /* 0x0000001b00b27308 */ /* 0x000ea20000002400 */
[-C--:B------:R-:W-:Y:S01]  /*4950*/  ISETP.GE.AND P0, PT, R13, R121.reuse, PT ;  /* 0x000000790d00720c */ /* 0x080fe20003f06270 */
[----:B------:R-:W-:Y:S01]  /*4960*/  FMUL.FTZ R13, R18, c[0x0][0x2ec] ;  /* 0x0000bb00120d7a20 */ /* 0x000fe20000410000 */
[----:B------:R-:W-:-:S02]  /*4970*/  ISETP.GE.AND P6, PT, R14, R121, PT ;  /* 0x000000790e00720c */ /* 0x000fc40003fc6270 */
[----:B------:R-:W-:Y:S02]  /*4980*/  FSEL R114, R114, -INF , !P0 ;  /* 0xff80000072727808 */ /* 0x000fe40004000000 */
[----:B------:R-:W-:Y:S01]  /*4990*/  ISETP.NE.AND P0, PT, R120, 0x2, PT ;  /* 0x000000027800780c */ /* 0x000fe20003f05270 */
[----:B------:R-:W3:Y:S01]  /*49a0*/  MUFU.TANH R111, R20 ;  /* 0x00000014006f7308 */ /* 0x000ee20000002400 */
[----:B------:R-:W-:Y:S02]  /*49b0*/  IADD3 R14, R10, 0x30, RZ ;  /* 0x000000300a0e7810 */ /* 0x000fe40007ffe0ff */
[----:B------:R-:W-:Y:S02]  /*49c0*/  FSEL R180, R180, -INF , !P2 ;  /* 0xff800000b4b47808 */ /* 0x000fe40005000000 */
[----:B------:R-:W-:Y:S02]  /*49d0*/  FSEL R175, R175, -INF , !P4 ;  /* 0xff800000afaf7808 */ /* 0x000fe40006000000 */
[C---:B------:R-:W-:Y:S01]  /*49e0*/  ISETP.GE.AND P2, PT, R14.reuse, R124, PT ;  /* 0x0000007c0e00720c */ /* 0x040fe20003f46270 */
[----:B------:R-:W4:Y:S01]  /*49f0*/  MUFU.TANH R113, R21 ;  /* 0x0000001500717308 */ /* 0x000f220000002400 */
[----:B------:R-:W-:-:S02]  /*4a00*/  ISETP.GE.AND P4, PT, R14, R121, PT ;  /* 0x000000790e00720c */ /* 0x000fc40003f86270 */
[----:B-1----:R-:W-:Y:S02]  /*4a10*/  FSEL R184, R184, -INF , !P6 ;  /* 0xff800000b8b87808 */ /* 0x002fe40007000000 */
[----:B------:R-:W-:Y:S02]  /*4a20*/  FSEL R177, R177, -INF , !P3 ;  /* 0xff800000b1b17808 */ /* 0x000fe40005800000 */
[C---:B------:R-:W-:Y:S01]  /*4a30*/  ISETP.GE.AND P6, PT, R10.reuse, R124, PT ;  /* 0x0000007c0a00720c */ /* 0x040fe20003fc6270 */
[----:B------:R-:W1:Y:S01]  /*4a40*/  MUFU.TANH R112, R22 ;  /* 0x0000001600707308 */ /* 0x000e620000002400 */
[C---:B------:R-:W-:Y:S02]  /*4a50*/  ISETP.GE.AND P3, PT, R10.reuse, R121, PT ;  /* 0x000000790a00720c */ /* 0x040fe40003f66270 */
[C---:B------:R-:W-:Y:S02]  /*4a60*/  IADD3 R14, R10.reuse, 0x38, RZ ;  /* 0x000000380a0e7810 */ /* 0x040fe40007ffe0ff */
[----:B------:R-:W-:-:S02]  /*4a70*/  IADD3 R10, R10, 0x39, RZ ;  /* 0x000000390a0a7810 */ /* 0x000fc40007ffe0ff */
[----:B--2---:R-:W-:Y:S01]  /*4a80*/  FSEL R178, R178, -INF , !P5 ;  /* 0xff800000b2b27808 */ /* 0x004fe20006800000 */
[----:B------:R-:W2:Y:S01]  /*4a90*/  MUFU.TANH R3, R3 ;  /* 0x0000000300037308 */ /* 0x000ea20000002400 */
[----:B---3--:R-:W-:Y:S02]  /*4aa0*/  FSEL R111, R111, -INF , !P2 ;  /* 0xff8000006f6f7808 */ /* 0x008fe40005000000 */
[----:B----4-:R-:W-:Y:S02]  /*4ab0*/  FSEL R113, R113, -INF , !P1 ;  /* 0xff80000071717808 */ /* 0x010fe40004800000 */
[C---:B------:R-:W-:Y:S02]  /*4ac0*/  ISETP.GE.AND P5, PT, R14.reuse, R124, PT ;  /* 0x0000007c0e00720c */ /* 0x040fe40003fa6270 */
[----:B------:R-:W-:Y:S01]  /*4ad0*/  ISETP.GE.AND P2, PT, R14, R121, PT ;  /* 0x000000790e00720c */ /* 0x000fe20003f46270 */
[----:B------:R-:W3:Y:S01]  /*4ae0*/  MUFU.TANH R12, R12 ;  /* 0x0000000c000c7308 */ /* 0x000ee20000002400 */
[----:B-1----:R-:W-:-:S02]  /*4af0*/  FSEL R112, R112, -INF , !P4 ;  /* 0xff80000070707808 */ /* 0x002fc40006000000 */
[C---:B------:R-:W-:Y:S01]  /*4b00*/  ISETP.GE.AND P4, PT, R10.reuse, R124, PT ;  /* 0x0000007c0a00720c */ /* 0x040fe20003f86270 */
[----:B------:R-:W-:Y:S01]  /*4b10*/  BAR.SYNC.DEFER_BLOCKING 0x0 ;  /* 0x0000000000007b1d */ /* 0x000fe20000010000 */
[----:B------:R-:W-:Y:S02]  /*4b20*/  ISETP.GE.AND P1, PT, R10, R121, PT ;  /* 0x000000790a00720c */ /* 0x000fe40003f26270 */
[----:B--2---:R-:W-:-:S03]  /*4b30*/  FSEL R3, R3, -INF , !P6 ;  /* 0xff80000003037808 */ /* 0x004fc60007000000 */
[----:B------:R-:W1:Y:S01]  /*4b40*/  MUFU.TANH R11, R11 ;  /* 0x0000000b000b7308 */ /* 0x000e620000002400 */
[----:B---3--:R-:W-:-:S07]  /*4b50*/  FSEL R12, R12, -INF , !P3 ;  /* 0xff8000000c0c7808 */ /* 0x008fce0005800000 */
[----:B------:R-:W2:Y:S08]  /*4b60*/  MUFU.TANH R115, R17 ;  /* 0x0000001100737308 */ /* 0x000eb00000002400 */
[----:B------:R-:W3:Y:S01]  /*4b70*/  MUFU.TANH R13, R13 ;  /* 0x0000000d000d7308 */ /* 0x000ee20000002400 */
[----:B-1----:R-:W-:-:S07]  /*4b80*/  FSEL R121, R11, -INF , !P5 ;  /* 0xff8000000b797808 */ /* 0x002fce0006800000 */
[----:B------:R-:W1:Y:S01]  /*4b90*/  MUFU.TANH R100, R19 ;  /* 0x0000001300647308 */ /* 0x000e620000002400 */
[----:B--2---:R-:W-:Y:S02]  /*4ba0*/  FSEL R115, R115, -INF , !P4 ;  /* 0xff80000073737808 */ /* 0x004fe40006000000 */
[----:B---3--:R-:W-:Y:S02]  /*4bb0*/  FSEL R124, R13, -INF , !P2 ;  /* 0xff8000000d7c7808 */ /* 0x008fe40005000000 */
[----:B-1----:R-:W-:Y:S01]  /*4bc0*/  FSEL R100, R100, -INF , !P1 ;  /* 0xff80000064647808 */ /* 0x002fe20004800000 */
        /* <DEDUP_REMOVED lines=32> */
.L_x_513:
        /* <DEDUP_REMOVED lines=51> */
[----:B------:R-:W-:Y:S01]  /*5100*/  FSEL R5, R104, RZ, P1 ;  /* 0x000000ff68057208 */ /* 0x000fe20000800000 */
[----:B------:R-:W-:Y:S01]  /*5110*/  FFMA.FTZ R102, R9, c[0x0][0x23c], -R166 ;  /* 0x00008f0009667a23 */ /* 0x000fe200000108a6 */
[----:B------:R-:W-:Y:S01]  /*5120*/  FSEL R7, R3, RZ, P0 ;  /* 0x000000ff03077208 */ /* 0x000fe20000000000 */
[----:B------:R-:W-:Y:S01]  /*5130*/  MUFU.EX2 R108, R108 ;  /* 0x0000006c006c7308 */ /* 0x000fe20000000800 */
[----:B------:R-:W-:Y:S01]  /*5140*/  FSEL R103, R103, RZ, P0 ;  /* 0x000000ff67677208 */ /* 0x000fe20000000000 */
[----:B------:R-:W-:Y:S01]  /*5150*/  FADD.FTZ R5, R2, -R5 ;  /* 0x8000000502057221 */ /* 0x000fe20000010000 */
[----:B------:R-:W-:Y:S01]  /*5160*/  ISETP.GE.AND P0, PT, R120, 0x3, PT ;  /* 0x000000037800780c */ /* 0x000fe20003f06270 */
[----:B------:R-:W-:-:S02]  /*5170*/  FADD.FTZ R7, R0, -R7 ;  /* 0x8000000700077221 */ /* 0x000fc40000010000 */
[----:B------:R-:W-:Y:S02]  /*5180*/  FMUL.FTZ R110, R5, c[0x0][0x23c] ;  /* 0x00008f00056e7a20 */ /* 0x000fe40000410000 */
[----:B------:R-:W-:Y:S01]  /*5190*/  FMUL.FTZ R109, R7, c[0x0][0x23c] ;  /* 0x00008f00076d7a20 */ /* 0x000fe20000410000 */
[----:B------:R-:W-:Y:S01]  /*51a0*/  MUFU.EX2 R102, R102 ;  /* 0x0000006600667308 */ /* 0x000fe20000000800 */
[--C-:B------:R-:W-:Y:S02]  /*51b0*/  FFMA.FTZ R101, R12, c[0x0][0x23c], -R103.reuse ;  /* 0x00008f000c657a23 */ /* 0x100fe40000010867 */
[--C-:B------:R-:W-:Y:S02]  /*51c0*/  FFMA.FTZ R2, R8, c[0x0][0x23c], -R103.reuse ;  /* 0x00008f0008027a23 */ /* 0x100fe40000010867 */
[--C-:B------:R-:W-:Y:S01]  /*51d0*/  FFMA.FTZ R107, R6, c[0x0][0x23c], -R103.reuse ;  /* 0x00008f00066b7a23 */ /* 0x100fe20000010867 */
[----:B------:R-:W-:Y:S01]  /*51e0*/  LDSM.16.MT88.4 R8, [R140+0x8000] ;  /* 0x008000008c08783b */ /* 0x000fe20000004200 */
[----:B------:R-:W-:Y:S01]  /*51f0*/  FFMA.FTZ R0, R4, c[0x0][0x23c], -R103 ;  /* 0x00008f0004007a23 */ /* 0x000fe20000010867 */
[----:B------:R-:W1:Y:S01]  /*5200*/  MUFU.EX2 R110, R110 ;  /* 0x0000006e006e7308 */ /* 0x000e620000000800 */
[----:B------:R-:W-:-:S02]  /*5210*/  FFMA.FTZ R176, R167, c[0x0][0x23c], -R166 ;  /* 0x00008f00a7b07a23 */ /* 0x000fc400000108a6 */
[--C-:B------:R-:W-:Y:S02]  /*5220*/  FFMA.FTZ R172, R127, c[0x0][0x23c], -R166.reuse ;  /* 0x00008f007fac7a23 */ /* 0x100fe400000108a6 */
[--C-:B------:R-:W-:Y:S02]  /*5230*/  FFMA.FTZ R167, R157, c[0x0][0x23c], -R166.reuse ;  /* 0x00008f009da77a23 */ /* 0x100fe400000108a6 */
[----:B------:R-:W-:Y:S01]  /*5240*/  FFMA.FTZ R127, R125, c[0x0][0x23c], -R166 ;  /* 0x00008f007d7f7a23 */ /* 0x000fe200000108a6 */
[----:B------:R-:W2:Y:S01]  /*5250*/  MUFU.EX2 R109, R109 ;  /* 0x0000006d006d7308 */ /* 0x000ea20000000800 */
[--C-:B------:R-:W-:Y:S02]  /*5260*/  FFMA.FTZ R174, R174, c[0x0][0x23c], -R103.reuse ;  /* 0x00008f00aeae7a23 */ /* 0x100fe40000010867 */
[--C-:B------:R-:W-:Y:S02]  /*5270*/  FFMA.FTZ R157, R188, c[0x0][0x23c], -R103.reuse ;  /* 0x00008f00bc9d7a23 */ /* 0x100fe40000010867 */
[----:B------:R-:W-:-:S02]  /*5280*/  FFMA.FTZ R168, R168, c[0x0][0x23c], -R103 ;  /* 0x00008f00a8a87a23 */ /* 0x000fc40000010867 */
[----:B------:R-:W-:Y:S01]  /*5290*/  FFMA.FTZ R125, R186, c[0x0][0x23c], -R103 ;  /* 0x00008f00ba7d7a23 */ /* 0x000fe20000010867 */
[----:B------:R-:W-:Y:S01]  /*52a0*/  MUFU.EX2 R106, R106 ;  /* 0x0000006a006a7308 */ /* 0x000fe20000000800 */
[-C--:B-1----:R-:W-:Y:S02]  /*52b0*/  FMUL.FTZ R28, R72, R110.reuse ;  /* 0x0000006e481c7220 */ /* 0x082fe40000410000 */
[-C--:B------:R-:W-:Y:S02]  /*52c0*/  FMUL.FTZ R29, R73, R110.reuse ;  /* 0x0000006e491d7220 */ /* 0x080fe40000410000 */
[----:B------:R-:W-:Y:S01]  /*52d0*/  FMUL.FTZ R4, R96, R110 ;  /* 0x0000006e60047220 */ /* 0x000fe20000410000 */
[----:B------:R-:W-:Y:S01]  /*52e0*/  F2FP.BF16.PACK_AB R96, R102, R108 ;  /* 0x0000006c6660723e */ /* 0x000fe200000010ff */
[----:B------:R-:W-:Y:S01]  /*52f0*/  FMUL.FTZ R5, R97, R110 ;  /* 0x0000006e61057220 */ /* 0x000fe20000410000 */
[----:B------:R-:W1:Y:S01]  /*5300*/  MUFU.EX2 R105, R105 ;  /* 0x0000006900697308 */ /* 0x000e620000000800 */
[----:B--2---:R-:W-:-:S02]  /*5310*/  FMUL.FTZ R30, R74, R109 ;  /* 0x0000006d4a1e7220 */ /* 0x004fc40000410000 */
[-C--:B------:R-:W-:Y:S02]  /*5320*/  FMUL.FTZ R31, R75, R109.reuse ;  /* 0x0000006d4b1f7220 */ /* 0x080fe40000410000 */
[----:B------:R-:W2:Y:S01]  /*5330*/  LDSM.16.MT88.4 R72, [R140+0xa000] ;  /* 0x00a000008c48783b */ /* 0x000ea20000004200 */
[-C--:B------:R-:W-:Y:S02]  /*5340*/  FMUL.FTZ R6, R98, R109.reuse ;  /* 0x0000006d62067220 */ /* 0x080fe40000410000 */
[----:B------:R-:W-:Y:S01]  /*5350*/  MUFU.EX2 R101, R101 ;  /* 0x0000006500657308 */ /* 0x000fe20000000800 */
[----:B------:R-:W-:Y:S02]  /*5360*/  FMUL.FTZ R7, R99, R109 ;  /* 0x0000006d63077220 */ /* 0x000fe40000410000 */
[-C--:B------:R-:W-:Y:S02]  /*5370*/  FMUL.FTZ R68, R68, R110.reuse ;  /* 0x0000006e44447220 */ /* 0x080fe40000410000 */
[----:B------:R-:W-:-:S02]  /*5380*/  FMUL.FTZ R69, R69, R110 ;  /* 0x0000006e45457220 */ /* 0x000fc40000410000 */
[-C--:B------:R-:W-:Y:S01]  /*5390*/  FMUL.FTZ R70, R70, R109.reuse ;  /* 0x0000006d46467220 */ /* 0x080fe20000410000 */
[----:B------:R-:W3:Y:S01]  /*53a0*/  MUFU.EX2 R2, R2 ;  /* 0x0000000200027308 */ /* 0x000ee20000000800 */
[----:B-1----:R-:W-:Y:S01]  /*53b0*/  F2FP.BF16.PACK_AB R98, R105, R106 ;  /* 0x0000006a6962723e */ /* 0x002fe200000010ff */
[-C--:B------:R-:W-:Y:S02]  /*53c0*/  FMUL.FTZ R71, R71, R109.reuse ;  /* 0x0000006d47477220 */ /* 0x080fe40000410000 */
[-C--:B------:R-:W-:Y:S02]  /*53d0*/  FMUL.FTZ R36, R36, R110.reuse ;  /* 0x0000006e24247220 */ /* 0x080fe40000410000 */
[----:B------:R-:W-:Y:S02]  /*53e0*/  FMUL.FTZ R37, R37, R110 ;  /* 0x0000006e25257220 */ /* 0x000fe40000410000 */
[----:B------:R-:W-:Y:S01]  /*53f0*/  MUFU.EX2 R107, R107 ;  /* 0x0000006b006b7308 */ /* 0x000fe20000000800 */
[----:B------:R-:W-:-:S02]  /*5400*/  FMUL.FTZ R38, R38, R109 ;  /* 0x0000006d26267220 */ /* 0x000fc40000410000 */
[----:B------:R-:W-:Y:S02]  /*5410*/  FMUL.FTZ R39, R39, R109 ;  /* 0x0000006d27277220 */ /* 0x000fe40000410000 */
[-C--:B------:R-:W-:Y:S02]  /*5420*/  FMUL.FTZ R40, R40, R110.reuse ;  /* 0x0000006e28287220 */ /* 0x080fe40000410000 */
[-C--:B------:R-:W-:Y:S01]  /*5430*/  FMUL.FTZ R41, R41, R110.reuse ;  /* 0x0000006e29297220 */ /* 0x080fe20000410000 */
[----:B------:R-:W1:Y:S01]  /*5440*/  MUFU.EX2 R0, R0 ;  /* 0x0000000000007308 */ /* 0x000e620000000800 */
[----:B---3--:R-:W-:Y:S01]  /*5450*/  F2FP.BF16.PACK_AB R97, R2, R101 ;  /* 0x000000650261723e */ /* 0x008fe200000010ff */
[-C--:B------:R-:W-:Y:S02]  /*5460*/  FMUL.FTZ R42, R42, R109.reuse ;  /* 0x0000006d2a2a7220 */ /* 0x080fe40000410000 */
[----:B------:R-:W-:Y:S02]  /*5470*/  FMUL.FTZ R43, R43, R109 ;  /* 0x0000006d2b2b7220 */ /* 0x000fe40000410000 */
[----:B------:R-:W-:-:S02]  /*5480*/  FMUL.FTZ R44, R44, R110 ;  /* 0x0000006e2c2c7220 */ /* 0x000fc40000410000 */
[-C--:B------:R-:W-:Y:S01]  /*5490*/  FMUL.FTZ R45, R45, R110.reuse ;  /* 0x0000006e2d2d7220 */ /* 0x080fe20000410000 */
[----:B------:R-:W-:Y:S01]  /*54a0*/  MUFU.EX2 R176, R176 ;  /* 0x000000b000b07308 */ /* 0x000fe20000000800 */
[-C--:B------:R-:W-:Y:S02]  /*54b0*/  FMUL.FTZ R46, R46, R109.reuse ;  /* 0x0000006d2e2e7220 */ /* 0x080fe40000410000 */
[----:B------:R-:W-:Y:S02]  /*54c0*/  FMUL.FTZ R47, R47, R109 ;  /* 0x0000006d2f2f7220 */ /* 0x000fe40000410000 */
[-C--:B------:R-:W-:Y:S01]  /*54d0*/  FMUL.FTZ R48, R48, R110.reuse ;  /* 0x0000006e30307220 */ /* 0x080fe20000410000 */
[----:B-1----:R-:W-:Y:S01]  /*54e0*/  F2FP.BF16.PACK_AB R99, R0, R107 ;  /* 0x0000006b0063723e */ /* 0x002fe200000010ff */
[----:B------:R-:W-:Y:S01]  /*54f0*/  FMUL.FTZ R49, R49, R110 ;  /* 0x0000006e31317220 */ /* 0x000fe20000410000 */
[----:B------:R-:W1:Y:S01]  /*5500*/  MUFU.EX2 R167, R167 ;  /* 0x000000a700a77308 */ /* 0x000e620000000800 */
[----:B------:R-:W-:-:S02]  /*5510*/  FMUL.FTZ R50, R50, R109 ;  /* 0x0000006d32327220 */ /* 0x000fc40000410000 */
[-C--:B------:R-:W-:Y:S02]  /*5520*/  FMUL.FTZ R51, R51, R109.reuse ;  /* 0x0000006d33337220 */ /* 0x080fe40000410000 */
[C---:B------:R-:W-:Y:S01]  /*5530*/  HMMA.16816.F32.BF16 R28, R96.reuse, R32, R28 ;  /* 0x00000020601c723c */ /* 0x040fe2000004181c */
[-C--:B------:R-:W-:Y:S02]  /*5540*/  FMUL.FTZ R20, R80, R110.reuse ;  /* 0x0000006e50147220 */ /* 0x080fe40000410000 */
[-C--:B------:R-:W-:Y:S01]  /*5550*/  FMUL.FTZ R21, R81, R110.reuse ;  /* 0x0000006e51157220 */ /* 0x080fe20000410000 */
[----:B------:R-:W-:Y:S01]  /*5560*/  MUFU.EX2 R172, R172 ;  /* 0x000000ac00ac7308 */ /* 0x000fe20000000800 */
[-C--:B------:R-:W-:Y:S02]  /*5570*/  FMUL.FTZ R22, R82, R109.reuse ;  /* 0x0000006d52167220 */ /* 0x080fe40000410000 */
[----:B------:R-:W-:Y:S01]  /*5580*/  FMUL.FTZ R23, R83, R109 ;  /* 0x0000006d53177220 */ /* 0x000fe20000410000 */
[----:B------:R-:W-:Y:S01]  /*5590*/  HMMA.16816.F32.BF16 R32, R96, R34, R68 ;  /* 0x000000226020723c */ /* 0x000fe20000041844 */
[----:B------:R-:W3:Y:S01]  /*55a0*/  LDSM.16.MT88.4 R68, [R138+0xa000] ;  /* 0x00a000008a44783b */ /* 0x000ee20000004200 */
[----:B------:R-:W-:-:S02]  /*55b0*/  FMUL.FTZ R76, R76, R110 ;  /* 0x0000006e4c4c7220 */ /* 0x000fc40000410000 */
[-C--:B------:R-:W-:Y:S01]  /*55c0*/  FMUL.FTZ R77, R77, R110.reuse ;  /* 0x0000006e4d4d7220 */ /* 0x080fe20000410000 */
[----:B------:R-:W-:Y:S01]  /*55d0*/  MUFU.EX2 R127, R127 ;  /* 0x0000007f007f7308 */ /* 0x000fe20000000800 */
[-C--:B------:R-:W-:Y:S02]  /*55e0*/  FMUL.FTZ R78, R78, R109.reuse ;  /* 0x0000006d4e4e7220 */ /* 0x080fe40000410000 */
[C---:B--2---:R-:W-:Y:S01]  /*55f0*/  HMMA.16816.F32.BF16 R36, R96.reuse, R72, R36 ;  /* 0x000000486024723c */ /* 0x044fe20000041824 */
[-C--:B------:R-:W-:Y:S02]  /*5600*/  FMUL.FTZ R79, R79, R109.reuse ;  /* 0x0000006d4f4f7220 */ /* 0x080fe40000410000 */
[-C--:B------:R-:W-:Y:S02]  /*5610*/  FMUL.FTZ R52, R52, R110.reuse ;  /* 0x0000006e34347220 */ /* 0x080fe40000410000 */
[----:B------:R-:W-:Y:S01]  /*5620*/  FMUL.FTZ R53, R53, R110 ;  /* 0x0000006e35357220 */ /* 0x000fe20000410000 */
[----:B------:R-:W-:Y:S01]  /*5630*/  MUFU.EX2 R174, R174 ;  /* 0x000000ae00ae7308 */ /* 0x000fe20000000800 */
[-C--:B------:R-:W-:Y:S01]  /*5640*/  FMUL.FTZ R54, R54, R109.reuse ;  /* 0x0000006d36367220 */ /* 0x080fe20000410000 */
[----:B------:R-:W-:Y:S01]  /*5650*/  HMMA.16816.F32.BF16 R40, R96, R74, R40 ;  /* 0x0000004a6028723c */ /* 0x000fe20000041828 */
[----:B------:R-:W2:Y:S01]  /*5660*/  LDSM.16.MT88.4 R72, [R137+0xa000] ;  /* 0x00a000008948783b */ /* 0x000ea20000004200 */
[----:B------:R-:W-:-:S02]  /*5670*/  FMUL.FTZ R55, R55, R109 ;  /* 0x0000006d37377220 */ /* 0x000fc40000410000 */
[-C--:B------:R-:W-:Y:S02]  /*5680*/  FMUL.FTZ R56, R56, R110.reuse ;  /* 0x0000006e38387220 */ /* 0x080fe40000410000 */
[-C--:B------:R-:W-:Y:S01]  /*5690*/  FMUL.FTZ R57, R57, R110.reuse ;  /* 0x0000006e39397220 */ /* 0x080fe20000410000 */
[----:B------:R-:W4:Y:S01]  /*56a0*/  MUFU.EX2 R157, R157 ;  /* 0x0000009d009d7308 */ /* 0x000f220000000800 */
[-C--:B------:R-:W-:Y:S01]  /*56b0*/  FMUL.FTZ R58, R58, R109.reuse ;  /* 0x0000006d3a3a7220 */ /* 0x080fe20000410000 */
[C---:B------:R-:W-:Y:S01]  /*56c0*/  HMMA.16816.F32.BF16 R20, R96.reuse, R24, R20 ;  /* 0x000000186014723c */ /* 0x040fe20000041814 */
[-C--:B------:R-:W-:Y:S02]  /*56d0*/  FMUL.FTZ R59, R59, R109.reuse ;  /* 0x0000006d3b3b7220 */ /* 0x080fe40000410000 */
[-C--:B------:R-:W-:Y:S02]  /*56e0*/  FMUL.FTZ R12, R88, R110.reuse ;  /* 0x0000006e580c7220 */ /* 0x080fe40000410000 */
[----:B------:R-:W-:Y:S01]  /*56f0*/  FMUL.FTZ R13, R89, R110 ;  /* 0x0000006e590d7220 */ /* 0x000fe20000410000 */
[----:B------:R-:W-:Y:S01]  /*5700*/  MUFU.EX2 R168, R168 ;  /* 0x000000a800a87308 */ /* 0x000fe20000000800 */
[-C--:B------:R-:W-:Y:S01]  /*5710*/  FMUL.FTZ R14, R90, R109.reuse ;  /* 0x0000006d5a0e7220 */ /* 0x080fe20000410000 */
[----:B------:R-:W-:Y:S01]  /*5720*/  HMMA.16816.F32.BF16 R24, R96, R26, R76 ;  /* 0x0000001a6018723c */ /* 0x000fe2000004184c */
[----:B------:R-:W-:Y:S01]  /*5730*/  LDSM.16.MT88.4 R76, [R140+0x8800] ;  /* 0x008800008c4c783b */ /* 0x000fe20000004200 */
[----:B------:R-:W-:-:S02]  /*5740*/  FMUL.FTZ R15, R91, R109 ;  /* 0x0000006d5b0f7220 */ /* 0x000fc40000410000 */
[-C--:B------:R-:W-:Y:S02]  /*5750*/  FMUL.FTZ R92, R92, R110.reuse ;  /* 0x0000006e5c5c7220 */ /* 0x080fe40000410000 */
[-C--:B------:R-:W-:Y:S01]  /*5760*/  FMUL.FTZ R93, R93, R110.reuse ;  /* 0x0000006e5d5d7220 */ /* 0x080fe20000410000 */
[----:B------:R-:W5:Y:S01]  /*5770*/  MUFU.EX2 R125, R125 ;  /* 0x0000007d007d7308 */ /* 0x000f620000000800 */
[C---:B---3--:R-:W-:Y:S01]  /*5780*/  HMMA.16816.F32.BF16 R44, R96.reuse, R68, R44 ;  /* 0x00000044602c723c */ /* 0x048fe2000004182c */
[-C--:B------:R-:W-:Y:S02]  /*5790*/  FMUL.FTZ R94, R94, R109.reuse ;  /* 0x0000006d5e5e7220 */ /* 0x080fe40000410000 */
        /* <DEDUP_REMOVED lines=8> */
[C---:B--2---:R-:W-:Y:S01]  /*5820*/  HMMA.16816.F32.BF16 R52, R96.reuse, R72, R52 ;  /* 0x000000486034723c */ /* 0x044fe20000041834 */
[-C--:B------:R-:W-:Y:S02]  /*5830*/  FMUL.FTZ R61, R61, R110.reuse ;  /* 0x0000006e3d3d7220 */ /* 0x080fe40000410000 */
[-C--:B------:R-:W-:Y:S02]  /*5840*/  FMUL.FTZ R62, R62, R109.reuse ;  /* 0x0000006d3e3e7220 */ /* 0x080fe40000410000 */
[----:B------:R-:W-:Y:S02]  /*5850*/  FMUL.FTZ R63, R63, R109 ;  /* 0x0000006d3f3f7220 */ /* 0x000fe40000410000 */
[-C--:B------:R-:W-:Y:S01]  /*5860*/  FMUL.FTZ R64, R64, R110.reuse ;  /* 0x0000006e40407220 */ /* 0x080fe20000410000 */
[----:B------:R-:W-:Y:S01]  /*5870*/  HMMA.16816.F32.BF16 R56, R96, R74, R56 ;  /* 0x0000004a6038723c */ /* 0x000fe20000041838 */
[----:B------:R-:W2:Y:S01]  /*5880*/  LDSM.16.MT88.4 R72, [R138+0x8800] ;  /* 0x008800008a48783b */ /* 0x000ea20000004200 */
[----:B------:R-:W-:-:S02]  /*5890*/  FMUL.FTZ R65, R65, R110 ;  /* 0x0000006e41417220 */ /* 0x000fc40000410000 */
[-C--:B------:R-:W-:Y:S02]  /*58a0*/  FMUL.FTZ R66, R66, R109.reuse ;  /* 0x0000006d42427220 */ /* 0x080fe40000410000 */
[----:B------:R-:W-:Y:S02]  /*58b0*/  FMUL.FTZ R67, R67, R109 ;  /* 0x0000006d43437220 */ /* 0x000fe40000410000 */
[C---:B------:R-:W-:Y:S01]  /*58c0*/  HMMA.16816.F32.BF16 R4, R96.reuse, R8, R4 ;  /* 0x000000086004723c */ /* 0x040fe20000041804 */
[--C-:B------:R-:W-:Y:S02]  /*58d0*/  FFMA.FTZ R188, R169, c[0x0][0x23c], -R166.reuse ;  /* 0x00008f00a9bc7a23 */ /* 0x100fe400000108a6 */
[--C-:B------:R-:W-:Y:S02]  /*58e0*/  FFMA.FTZ R186, R173, c[0x0][0x23c], -R166.reuse ;  /* 0x00008f00adba7a23 */ /* 0x100fe400000108a6 */
[--C-:B------:R-:W-:Y:S02]  /*58f0*/  FFMA.FTZ R169, R177, c[0x0][0x23c], -R166.reuse ;  /* 0x00008f00b1a97a23 */ /* 0x100fe400000108a6 */
[--C-:B------:R-:W-:Y:S01]  /*5900*/  FFMA.FTZ R190, R180, c[0x0][0x23c], -R103.reuse ;  /* 0x00008f00b4be7a23 */ /* 0x100fe20000010867 */
[----:B------:R-:W-:Y:S01]  /*5910*/  HMMA.16816.F32.BF16 R12, R96, R16, R12 ;  /* 0x00000010600c723c */ /* 0x000fe2000004180c */
[----:B------:R-:W-:Y:S01]  /*5920*/  FFMA.FTZ R175, R175, c[0x0][0x23c], -R166 ;  /* 0x00008f00afaf7a23 */ /* 0x000fe200000108a6 */
[----:B------:R-:W-:Y:S01]  /*5930*/  MUFU.EX2 R188, R188 ;  /* 0x000000bc00bc7308 */ /* 0x000fe20000000800 */
[----:B------:R-:W-:-:S02]  /*5940*/  FFMA.FTZ R177, R182, c[0x0][0x23c], -R103 ;  /* 0x00008f00b6b17a23 */ /* 0x000fc40000010867 */
[--C-:B------:R-:W-:Y:S02]  /*5950*/  FFMA.FTZ R180, R184, c[0x0][0x23c], -R103.reuse ;  /* 0x00008f00b8b47a23 */ /* 0x100fe40000010867 */
[--C-:B------:R-:W-:Y:S01]  /*5960*/  FFMA.FTZ R173, R178, c[0x0][0x23c], -R103.reuse ;  /* 0x00008f00b2ad7a23 */ /* 0x100fe20000010867 */
[C---:B------:R-:W-:Y:S01]  /*5970*/  HMMA.16816.F32.BF16 R8, R96.reuse, R10, R92 ;  /* 0x0000000a6008723c */ /* 0x040fe2000004185c */
[----:B------:R-:W-:Y:S01]  /*5980*/  LDSM.16.MT88.4 R92, [R140+0x9800] ;  /* 0x009800008c5c783b */ /* 0x000fe20000004200 */
[----:B------:R-:W-:Y:S01]  /*5990*/  MUFU.EX2 R175, R175 ;  /* 0x000000af00af7308 */ /* 0x000fe20000000800 */
[--C-:B------:R-:W-:Y:S02]  /*59a0*/  FFMA.FTZ R178, R111, c[0x0][0x23c], -R166.reuse ;  /* 0x00008f006fb27a23 */ /* 0x100fe400000108a6 */
[--C-:B------:R-:W-:Y:S02]  /*59b0*/  FFMA.FTZ R113, R113, c[0x0][0x23c], -R166.reuse ;  /* 0x00008f0071717a23 */ /* 0x100fe400000108a6 */
[--C-:B------:R-:W-:Y:S01]  /*59c0*/  FFMA.FTZ R111, R121, c[0x0][0x23c], -R166.reuse ;  /* 0x00008f00796f7a23 */ /* 0x100fe200000108a6 */
[----:B------:R-:W-:Y:S01]  /*59d0*/  HMMA.16816.F32.BF16 R16, R96, R18, R84 ;  /* 0x000000126010723c */ /* 0x000fe20000041854 */
[----:B------:R-:W-:Y:S01]  /*59e0*/  FFMA.FTZ R166, R115, c[0x0][0x23c], -R166 ;  /* 0x00008f0073a67a23 */ /* 0x000fe200000108a6 */
[----:B------:R-:W-:Y:S01]  /*59f0*/  MUFU.EX2 R186, R186 ;  /* 0x000000ba00ba7308 */ /* 0x000fe20000000800 */
[--C-:B------:R-:W-:Y:S01]  /*5a00*/  FFMA.FTZ R115, R112, c[0x0][0x23c], -R103.reuse ;  /* 0x00008f0070737a23 */ /* 0x100fe20000010867 */
[----:B------:R-:W-:Y:S01]  /*5a10*/  LDSM.16.MT88.4 R84, [R138+0x9800] ;  /* 0x009800008a54783b */ /* 0x000fe20000004200 */
[----:B------:R-:W-:-:S02]  /*5a20*/  FFMA.FTZ R114, R114, c[0x0][0x23c], -R103 ;  /* 0x00008f0072727a23 */ /* 0x000fc40000010867 */
[--C-:B------:R-:W-:Y:S01]  /*5a30*/  FFMA.FTZ R112, R124, c[0x0][0x23c], -R103.reuse ;  /* 0x00008f007c707a23 */ /* 0x100fe20000010867 */
[C---:B---3--:R-:W-:Y:S01]  /*5a40*/  HMMA.16816.F32.BF16 R60, R96.reuse, R68, R60 ;  /* 0x00000044603c723c */ /* 0x048fe2000004183c */
[----:B------:R-:W-:Y:S01]  /*5a50*/  FFMA.FTZ R121, R100, c[0x0][0x23c], -R103 ;  /* 0x00008f0064797a23 */ /* 0x000fe20000010867 */
[----:B------:R-:W-:Y:S01]  /*5a60*/  MUFU.EX2 R169, R169 ;  /* 0x000000a900a97308 */ /* 0x000fe20000000800 */
[----:B------:R-:W-:Y:S02]  /*5a70*/  FFMA.FTZ R171, R171, R110, R108 ;  /* 0x0000006eabab7223 */ /* 0x000fe4000001006c */
[----:B------:R-:W-:Y:S02]  /*5a80*/  FFMA.FTZ R109, R170, R109, R101 ;  /* 0x0000006daa6d7223 */ /* 0x000fe40000010065 */
[----:B-1----:R-:W-:Y:S01]  /*5a90*/  F2FP.BF16.PACK_AB R68, R167, R176 ;  /* 0x000000b0a744723e */ /* 0x002fe200000010ff */
[----:B------:R-:W-:Y:S01]  /*5aa0*/  HMMA.16816.F32.BF16 R64, R96, R70, R64 ;  /* 0x000000466040723c */ /* 0x000fe20000041840 */
[----:B----4-:R-:W-:Y:S01]  /*5ab0*/  F2FP.BF16.PACK_AB R69, R157, R174 ;  /* 0x000000ae9d45723e */ /* 0x010fe200000010ff */
[----:B------:R-:W-:Y:S01]  /*5ac0*/  MUFU.EX2 R190, R190 ;  /* 0x000000be00be7308 */ /* 0x000fe20000000800 */
[----:B------:R-:W-:-:S02]  /*5ad0*/  FADD.FTZ R171, R102, R171 ;  /* 0x000000ab66ab7221 */ /* 0x000fc40000010000 */
[----:B------:R-:W-:Y:S02]  /*5ae0*/  FADD.FTZ R2, R2, R109 ;  /* 0x0000006d02027221 */ /* 0x000fe40000010000 */
[----:B------:R-:W-:Y:S01]  /*5af0*/  F2FP.BF16.PACK_AB R70, R127, R172 ;  /* 0x000000ac7f46723e */ /* 0x000fe200000010ff */
[----:B------:R-:W-:Y:S01]  /*5b00*/  FADD.FTZ R106, R106, R171 ;  /* 0x000000ab6a6a7221 */ /* 0x000fe20000010000 */
[----:B-----5:R-:W-:Y:S01]  /*5b10*/  F2FP.BF16.PACK_AB R71, R125, R168 ;  /* 0x000000a87d47723e */ /* 0x020fe200000010ff */
[----:B------:R-:W-:Y:S01]  /*5b20*/  MUFU.EX2 R177, R177 ;  /* 0x000000b100b17308 */ /* 0x000fe20000000800 */
[----:B------:R-:W-:Y:S01]  /*5b30*/  FADD.FTZ R107, R107, R2 ;  /* 0x000000026b6b7221 */ /* 0x000fe20000010000 */
[-C--:B------:R-:W-:Y:S01]  /*5b40*/  MOV R2, R104.reuse ;  /* 0x0000006800027202 */ /* 0x080fe20000000f00 */
[----:B------:R-:W-:Y:S01]  /*5b50*/  FADD.FTZ R105, R105, R106 ;  /* 0x0000006a69697221 */ /* 0x000fe20000010000 */
[----:B------:R-:W-:Y:S01]  /*5b60*/  @P0 MOV R2, R104 ;  /* 0x0000006800020202 */ /* 0x000fe20000000f00 */
[----:B------:R-:W-:Y:S01]  /*5b70*/  FADD.FTZ R107, R0, R107 ;  /* 0x0000006b006b7221 */ /* 0x000fe20000010000 */
[C---:B------:R-:W-:Y:S01]  /*5b80*/  HMMA.16816.F32.BF16 R4, R68.reuse, R76, R4 ;  /* 0x0000004c4404723c */ /* 0x040fe20000041804 */
[----:B------:R-:W-:Y:S01]  /*5b90*/  FADD.FTZ R176, R176, R105 ;  /* 0x00000069b0b07221 */ /* 0x000fe20000010000 */
[----:B------:R-:W-:Y:S01]  /*5ba0*/  MUFU.EX2 R180, R180 ;  /* 0x000000b400b47308 */ /* 0x000fe20000000800 */
[----:B------:R-:W-:Y:S01]  /*5bb0*/  FADD.FTZ R174, R174, R107 ;  /* 0x0000006baeae7221 */ /* 0x000fe20000010000 */
[-C--:B------:R-:W-:Y:S01]  /*5bc0*/  MOV R0, R3.reuse ;  /* 0x0000000300007202 */ /* 0x080fe20000000f00 */
[----:B------:R-:W-:Y:S01]  /*5bd0*/  FADD.FTZ R167, R167, R176 ;  /* 0x000000b0a7a77221 */ /* 0x000fe20000010000 */
[----:B------:R-:W-:Y:S01]  /*5be0*/  @P0 MOV R0, R3 ;  /* 0x0000000300000202 */ /* 0x000fe20000000f00 */
[----:B------:R-:W-:Y:S01]  /*5bf0*/  FADD.FTZ R157, R157, R174 ;  /* 0x000000ae9d9d7221 */ /* 0x000fe20000010000 */
[----:B------:R-:W-:Y:S01]  /*5c00*/  HMMA.16816.F32.BF16 R8, R68, R78, R8 ;  /* 0x0000004e4408723c */ /* 0x000fe20000041808 */
[----:B------:R-:W1:Y:S01]  /*5c10*/  LDSM.16.MT88.4 R76, [R137+0x8800] ;  /* 0x00880000894c783b */ /* 0x000e620000004200 */
[----:B------:R-:W-:Y:S01]  /*5c20*/  MUFU.EX2 R173, R173 ;  /* 0x000000ad00ad7308 */ /* 0x000fe20000000800 */
[----:B------:R-:W-:Y:S01]  /*5c30*/  FADD.FTZ R172, R172, R167 ;  /* 0x000000a7acac7221 */ /* 0x000fe20000010000 */
[----:B------:R-:W-:Y:S01]  /*5c40*/  @P0 IADD3 R167, R120, -0x3, RZ ;  /* 0xfffffffd78a70810 */ /* 0x000fe20007ffe0ff */
[----:B------:R-:W-:-:S02]  /*5c50*/  FADD.FTZ R168, R168, R157 ;  /* 0x0000009da8a87221 */ /* 0x000fc40000010000 */
[----:B------:R-:W-:Y:S01]  /*5c60*/  FADD.FTZ R127, R127, R172 ;  /* 0x000000ac7f7f7221 */ /* 0x000fe20000010000 */
[C---:B--2---:R-:W-:Y:S01]  /*5c70*/  HMMA.16816.F32.BF16 R12, R68.reuse, R72, R12 ;  /* 0x00000048440c723c */ /* 0x044fe2000004180c */
[----:B------:R-:W-:Y:S01]  /*5c80*/  FADD.FTZ R125, R125, R168 ;  /* 0x000000a87d7d7221 */ /* 0x000fe20000010000 */
[----:B------:R-:W-:Y:S06]  /*5c90*/  MUFU.EX2 R178, R178 ;  /* 0x000000b200b27308 */ /* 0x000fec0000000800 */
[C---:B------:R-:W-:Y:S01]  /*5ca0*/  HMMA.16816.F32.BF16 R16, R68.reuse, R74, R16 ;  /* 0x0000004a4410723c */ /* 0x040fe20000041810 */
[----:B------:R-:W2:Y:S01]  /*5cb0*/  LDSM.16.MT88.4 R72, [R136+0x8800] ;  /* 0x008800008848783b */ /* 0x000ea20000004200 */
[----:B------:R-:W3:Y:S08]  /*5cc0*/  MUFU.EX2 R113, R113 ;  /* 0x0000007100717308 */ /* 0x000ef00000000800 */
[----:B------:R-:W-:Y:S08]  /*5cd0*/  MUFU.EX2 R111, R111 ;  /* 0x0000006f006f7308 */ /* 0x000ff00000000800 */
[----:B------:R-:W4:Y:S01]  /*5ce0*/  MUFU.EX2 R166, R166 ;  /* 0x000000a600a67308 */ /* 0x000f220000000800 */
[----:B---3--:R-:W-:Y:S01]  /*5cf0*/  F2FP.BF16.PACK_AB R100, R113, R178 ;  /* 0x000000b27164723e */ /* 0x008fe200000010ff */
[C---:B-1----:R-:W-:Y:S06]  /*5d00*/  HMMA.16816.F32.BF16 R20, R68.reuse, R76, R20 ;  /* 0x0000004c4414723c */ /* 0x042fec0000041814 */
[----:B------:R-:W-:Y:S02]  /*5d10*/  MUFU.EX2 R115, R115 ;  /* 0x0000007300737308 */ /* 0x000fe40000000800 */
[C---:B------:R-:W-:Y:S01]  /*5d20*/  HMMA.16816.F32.BF16 R24, R68.reuse, R78, R24 ;  /* 0x0000004e4418723c */ /* 0x040fe20000041818 */
[----:B------:R-:W1:Y:S05]  /*5d30*/  LDSM.16.MT88.4 R76, [R140+0xa800] ;  /* 0x00a800008c4c783b */ /* 0x000e6a0000004200 */
[----:B------:R-:W3:Y:S01]  /*5d40*/  MUFU.EX2 R114, R114 ;  /* 0x0000007200727308 */ /* 0x000ee20000000800 */
[----:B----4-:R-:W-:Y:S01]  /*5d50*/  F2FP.BF16.PACK_AB R102, R166, R111 ;  /* 0x0000006fa666723e */ /* 0x010fe200000010ff */
[C---:B--2---:R-:W-:Y:S06]  /*5d60*/  HMMA.16816.F32.BF16 R28, R68.reuse, R72, R28 ;  /* 0x00000048441c723c */ /* 0x044fec000004181c */
[----:B------:R-:W-:Y:S02]  /*5d70*/  MUFU.EX2 R112, R112 ;  /* 0x0000007000707308 */ /* 0x000fe40000000800 */
[----:B------:R-:W-:Y:S01]  /*5d80*/  HMMA.16816.F32.BF16 R32, R68, R74, R32 ;  /* 0x0000004a4420723c */ /* 0x000fe20000041820 */
[----:B------:R-:W2:Y:S05]  /*5d90*/  LDSM.16.MT88.4 R72, [R138+0xa800] ;  /* 0x00a800008a48783b */ /* 0x000eaa0000004200 */
[----:B------:R-:W4:Y:S01]  /*5da0*/  MUFU.EX2 R121, R121 ;  /* 0x0000007900797308 */ /* 0x000f220000000800 */
[----:B---3--:R-:W-:-:S02]  /*5db0*/  F2FP.BF16.PACK_AB R101, R114, R115 ;  /* 0x000000737265723e */ /* 0x008fc400000010ff */
[----:B----4-:R-:W-:Y:S01]  /*5dc0*/  F2FP.BF16.PACK_AB R103, R121, R112 ;  /* 0x000000707967723e */ /* 0x010fe200000010ff */
[C---:B-1----:R-:W-:Y:S08]  /*5dd0*/  HMMA.16816.F32.BF16 R36, R68.reuse, R76, R36 ;  /* 0x0000004c4424723c */ /* 0x042ff00000041824 */
[C---:B------:R-:W-:Y:S01]  /*5de0*/  HMMA.16816.F32.BF16 R40, R68.reuse, R78, R40 ;  /* 0x0000004e4428723c */ /* 0x040fe20000041828 */
[----:B------:R-:W1:Y:S07]  /*5df0*/  LDSM.16.MT88.4 R76, [R137+0xa800] ;  /* 0x00a80000894c783b */ /* 0x000e6e0000004200 */
[C---:B--2---:R-:W-:Y:S08]  /*5e00*/  HMMA.16816.F32.BF16 R44, R68.reuse, R72, R44 ;  /* 0x00000048442c723c */ /* 0x044ff0000004182c */
[C---:B------:R-:W-:Y:S01]  /*5e10*/  HMMA.16816.F32.BF16 R48, R68.reuse, R74, R48 ;  /* 0x0000004a4430723c */ /* 0x040fe20000041830 */
[----:B------:R-:W2:Y:S07]  /*5e20*/  LDSM.16.MT88.4 R72, [R136+0xa800] ;  /* 0x00a800008848783b */ /* 0x000eae0000004200 */
        /* <DEDUP_REMOVED lines=16> */
[----:B------:R-:W-:Y:S02]  /*5f30*/  FADD.FTZ R169, R169, R186 ;  /* 0x000000baa9a97221 */ /* 0x000fe40000010000 */
[----:B------:R-:W-:Y:S02]  /*5f40*/  FADD.FTZ R180, R173, R180 ;  /* 0x000000b4adb47221 */ /* 0x000fe40000010000 */
[----:B------:R-:W-:Y:S01]  /*5f50*/  FADD.FTZ R178, R178, R169 ;  /* 0x000000a9b2b27221 */ /* 0x000fe20000010000 */
[----:B-1----:R-:W-:Y:S01]  /*5f60*/  HMMA.16816.F32.BF16 R4, R68, R76, R4 ;  /* 0x0000004c4404723c */ /* 0x002fe20000041804 */
[----:B------:R-:W-:-:S02]  /*5f70*/  FADD.FTZ R115, R115, R180 ;  /* 0x000000b473737221 */ /* 0x000fc40000010000 */
[----:B------:R-:W-:Y:S02]  /*5f80*/  FADD.FTZ R178, R113, R178 ;  /* 0x000000b271b27221 */ /* 0x000fe40000010000 */
[----:B------:R-:W-:Y:S02]  /*5f90*/  FADD.FTZ R115, R114, R115 ;  /* 0x0000007372737221 */ /* 0x000fe40000010000 */
[----:B------:R-:W-:Y:S01]  /*5fa0*/  FADD.FTZ R111, R111, R178 ;  /* 0x000000b26f6f7221 */ /* 0x000fe20000010000 */
[----:B------:R-:W-:Y:S01]  /*5fb0*/  HMMA.16816.F32.BF16 R8, R68, R78, R8 ;  /* 0x0000004e4408723c */ /* 0x000fe20000041808 */
[----:B------:R-:W1:Y:S01]  /*5fc0*/  LDSM.16.MT88.4 R76, [R137+0x9000] ;  /* 0x00900000894c783b */ /* 0x000e620000004200 */
[----:B------:R-:W-:Y:S02]  /*5fd0*/  FADD.FTZ R112, R112, R115 ;  /* 0x0000007370707221 */ /* 0x000fe40000010000 */
[----:B------:R-:W-:Y:S02]  /*5fe0*/  FADD.FTZ R171, R166, R111 ;  /* 0x0000006fa6ab7221 */ /* 0x000fe40000010000 */
[----:B------:R-:W-:-:S02]  /*5ff0*/  FADD.FTZ R170, R121, R112 ;  /* 0x0000007079aa7221 */ /* 0x000fc40000010000 */
[C---:B--2---:R-:W-:Y:S08]  /*6000*/  HMMA.16816.F32.BF16 R12, R68.reuse, R72, R12 ;  /* 0x00000048440c723c */ /* 0x044ff0000004180c */
[----:B------:R-:W-:Y:S01]  /*6010*/  HMMA.16816.F32.BF16 R16, R68, R74, R16 ;  /* 0x0000004a4410723c */ /* 0x000fe20000041810 */
[----:B------:R-:W2:Y:S07]  /*6020*/  LDSM.16.MT88.4 R72, [R136+0x9000] ;  /* 0x009000008848783b */ /* 0x000eae0000004200 */
[C---:B------:R-:W-:Y:S01]  /*6030*/  HMMA.16816.F32.BF16 R96, R100.reuse, R92, R4 ;  /* 0x0000005c6460723c */ /* 0x040fe20000041804 */
[----:B------:R-:W-:Y:S07]  /*6040*/  LDSM.16.MT88.4 R4, [R138+0xb800] ;  /* 0x00b800008a04783b */ /* 0x000fee0000004200 */
[C---:B------:R-:W-:Y:S01]  /*6050*/  HMMA.16816.F32.BF16 R92, R100.reuse, R94, R8 ;  /* 0x0000005e645c723c */ /* 0x040fe20000041808 */
[----:B------:R-:W-:Y:S07]  /*6060*/  LDSM.16.MT88.4 R8, [R140+0xb800] ;  /* 0x00b800008c08783b */ /* 0x000fee0000004200 */
[----:B------:R-:W-:Y:S01]  /*6070*/  HMMA.16816.F32.BF16 R88, R100, R84, R12 ;  /* 0x000000546458723c */ /* 0x000fe2000004180c */
[----:B------:R-:W-:Y:S07]  /*6080*/  LDSM.16.MT88.4 R12, [R137+0xb800] ;  /* 0x00b80000890c783b */ /* 0x000fee0000004200 */
[C---:B-1----:R-:W-:Y:S08]  /*6090*/  HMMA.16816.F32.BF16 R20, R68.reuse, R76, R20 ;  /* 0x0000004c4414723c */ /* 0x042ff00000041814 */
[C---:B------:R-:W-:Y:S01]  /*60a0*/  HMMA.16816.F32.BF16 R24, R68.reuse, R78, R24 ;  /* 0x0000004e4418723c */ /* 0x040fe20000041818 */
[----:B------:R-:W1:Y:S07]  /*60b0*/  LDSM.16.MT88.4 R76, [R140+0xb000] ;  /* 0x00b000008c4c783b */ /* 0x000e6e0000004200 */
[C---:B--2---:R-:W-:Y:S08]  /*60c0*/  HMMA.16816.F32.BF16 R28, R68.reuse, R72, R28 ;  /* 0x00000048441c723c */ /* 0x044ff0000004181c */
[----:B------:R-:W-:Y:S01]  /*60d0*/  HMMA.16816.F32.BF16 R32, R68, R74, R32 ;  /* 0x0000004a4420723c */ /* 0x000fe20000041820 */
[----:B------:R-:W2:Y:S07]  /*60e0*/  LDSM.16.MT88.4 R72, [R138+0xb000] ;  /* 0x00b000008a48783b */ /* 0x000eae0000004200 */
[----:B------:R-:W-:Y:S08]  /*60f0*/  HMMA.16816.F32.BF16 R84, R100, R86, R16 ;  /* 0x000000566454723c */ /* 0x000ff00000041810 */
[C---:B-1----:R-:W-:Y:S08]  /*6100*/  HMMA.16816.F32.BF16 R36, R68.reuse, R76, R36 ;  /* 0x0000004c4424723c */ /* 0x042ff00000041824 */
[C---:B------:R-:W-:Y:S01]  /*6110*/  HMMA.16816.F32.BF16 R40, R68.reuse, R78, R40 ;  /* 0x0000004e4428723c */ /* 0x040fe20000041828 */
[----:B------:R-:W1:Y:S07]  /*6120*/  LDSM.16.MT88.4 R76, [R137+0xb000] ;  /* 0x00b00000894c783b */ /* 0x000e6e0000004200 */
[C---:B--2---:R-:W-:Y:S08]  /*6130*/  HMMA.16816.F32.BF16 R44, R68.reuse, R72, R44 ;  /* 0x00000048442c723c */ /* 0x044ff0000004182c */
[----:B------:R-:W-:Y:S01]  /*6140*/  HMMA.16816.F32.BF16 R48, R68, R74, R48 ;  /* 0x0000004a4430723c */ /* 0x000fe20000041830 */
[----:B------:R-:W2:Y:S07]  /*6150*/  LDSM.16.MT88.4 R72, [R136+0xb000] ;  /* 0x00b000008848783b */ /* 0x000eae0000004200 */
[C---:B------:R-:W-:Y:S08]  /*6160*/  HMMA.16816.F32.BF16 R36, R100.reuse, R8, R36 ;  /* 0x000000086424723c */ /* 0x040ff00000041824 */
[C---:B------:R-:W-:Y:S01]  /*6170*/  HMMA.16816.F32.BF16 R40, R100.reuse, R10, R40 ;  /* 0x0000000a6428723c */ /* 0x040fe20000041828 */
[----:B------:R-:W-:Y:S07]  /*6180*/  LDSM.16.MT88.4 R8, [R136+0xb800] ;  /* 0x00b800008808783b */ /* 0x000fee0000004200 */
        /* <DEDUP_REMOVED lines=8> */
[C---:B------:R-:W-:Y:S08]  /*6210*/  HMMA.16816.F32.BF16 R52, R100.reuse, R12, R52 ;  /* 0x0000000c6434723c */ /* 0x040ff00000041834 */
[C---:B------:R-:W-:Y:S08]  /*6220*/  HMMA.16816.F32.BF16 R56, R100.reuse, R14, R56 ;  /* 0x0000000e6438723c */ /* 0x040ff00000041838 */
[C---:B-1----:R-:W-:Y:S08]  /*6230*/  HMMA.16816.F32.BF16 R80, R100.reuse, R76, R20 ;  /* 0x0000004c6450723c */ /* 0x042ff00000041814 */
[C---:B------:R-:W-:Y:S08]  /*6240*/  HMMA.16816.F32.BF16 R76, R100.reuse, R78, R24 ;  /* 0x0000004e644c723c */ /* 0x040ff00000041818 */
[C---:B--2---:R-:W-:Y:S08]  /*6250*/  HMMA.16816.F32.BF16 R72, R100.reuse, R68, R28 ;  /* 0x000000446448723c */ /* 0x044ff0000004181c */
[C---:B------:R-:W-:Y:S08]  /*6260*/  HMMA.16816.F32.BF16 R68, R100.reuse, R70, R32 ;  /* 0x000000466444723c */ /* 0x040ff00000041820 */
[C---:B------:R-:W-:Y:S08]  /*6270*/  HMMA.16816.F32.BF16 R60, R100.reuse, R8, R60 ;  /* 0x00000008643c723c */ /* 0x040ff0000004183c */
[----:B------:R-:W-:Y:S01]  /*6280*/  HMMA.16816.F32.BF16 R64, R100, R10, R64 ;  /* 0x0000000a6440723c */ /* 0x000fe20000041840 */
[----:B------:R-:W-:Y:S05]  /*6290*/  @!UPT UIADD3 URZ, URZ, URZ, URZ ;  /* 0x0000003f3f3ff290 */ /* 0x000fea000fffe03f */
[----:B------:R-:W-:Y:S11]  /*62a0*/  @P0 BRA `(.L_x_514) ;  /* 0x0000001000000947 */ /* 0x000ff60003800000 */
.L_x_512:
[----:B------:R-:W-:-:S07]  /*62b0*/  IADD3 R167, R126, -0x1, RZ ;  /* 0xffffffff7ea77810 */ /* 0x000fce0007ffe0ff */
.L_x_514:
        /* <DEDUP_REMOVED lines=12> */
.L_x_518:
        /* <DEDUP_REMOVED lines=29> */
.L_x_516:
[----:B------:R-:W-:Y:S04]  /*6550*/  DEPBAR.LE SB0, 0x0 ;  /* 0x000080000000791a */ /* 0x000fe80000000000 */
[----:B------:R-:W-:Y:S01]  /*6560*/  BAR.SYNC.DEFER_BLOCKING 0x0 ;  /* 0x0000000000007b1d */ /* 0x000fe20000010000 */
[----:B------:R-:W-:Y:S01]  /*6570*/  SHF.R.S32.HI R2, RZ, 0x1f, R167 ;  /* 0x0000001fff027819 */ /* 0x000fe200000114a7 */
[----:B------:R-:W-:Y:S02]  /*6580*/  IMAD R0, R148, R167, RZ ;  /* 0x000000a794007224 */ /* 0x000fe400078e02ff */
[-C--:B------:R-:W-:Y:S04]  /*6590*/  IMAD.WIDE.U32 R100, R167, R149.reuse, R168 ;  /* 0x00000095a7647225 */ /* 0x080fe800078e00a8 */
[----:B------:R-:W-:Y:S01]  /*65a0*/  IMAD R0, R2, R149, R0 ;  /* 0x0000009502007224 */ /* 0x000fe200078e0200 */
[----:B------:R-:W-:Y:S04]  /*65b0*/  LEA R172, P1, R100, c[0x0][0x170], 0x1 ;  /* 0x00005c0064ac7a11 */ /* 0x000fe800078208ff */
[----:B------:R-:W-:Y:S02]  /*65c0*/  IADD3 R0, R101, R0, RZ ;  /* 0x0000000065007210 */ /* 0x000fe40007ffe0ff */
[-C--:B------:R-:W-:Y:S02]  /*65d0*/  IADD3 R174, P0, R172, R157.reuse, RZ ;  /* 0x0000009dacae7210 */ /* 0x080fe40007f1e0ff */
[----:B------:R-:W-:Y:S02]  /*65e0*/  LEA.HI.X R173, R100, c[0x0][0x174], R0, 0x1, P1 ;  /* 0x00005d0064ad7a11 */ /* 0x000fe400008f0c00 */
[-C--:B------:R-:W-:Y:S02]  /*65f0*/  IADD3 R100, P1, R174, R157.reuse, RZ ;  /* 0x0000009dae647210 */ /* 0x080fe40007f3e0ff */
[-C--:B------:R-:W-:Y:S02]  /*6600*/  IADD3.X R175, R173, R166.reuse, RZ, P0, !PT ;  /* 0x000000a6adaf7210 */ /* 0x080fe400007fe4ff */
[----:B------:R-:W-:Y:S01]  /*6610*/  IADD3 R176, P0, R100, R157, RZ ;  /* 0x0000009d64b07210 */ /* 0x000fe20007f1e0ff */
[----:B------:R-:W-:Y:S01]  /*6620*/  @!PT LDS RZ, [RZ] ;  /* 0x00000000fffff984 */ /* 0x000fe20000000800 */
[----:B------:R-:W-:Y:S01]  /*6630*/  @!PT LDS RZ, [RZ] ;  /* 0x00000000fffff984 */ /* 0x000fe20000000800 */
[----:B------:R-:W-:Y:S01]  /*6640*/  @!PT LDS RZ, [RZ] ;  /* 0x00000000fffff984 */ /* 0x000fe20000000800 */
[----:B------:R1:W-:Y:S01]  /*6650*/  LDGSTS.E.BYPASS.LTC128B.128 [R151+0x8000], [R172.64] ;  /* 0x08000000ac977fae */ /* 0x0003e2000b901d46 */
[-C--:B------:R-:W-:Y:S04]  /*6660*/  IADD3.X R101, R175, R166.reuse, RZ, P1, !PT ;  /* 0x000000a6af657210 */ /* 0x080fe80000ffe4ff */
[----:B------:R-:W-:Y:S02]  /*6670*/  IADD3.X R177, R101, R166, RZ, P0, !PT ;  /* 0x000000a665b17210 */ /* 0x000fe400007fe4ff */
[----:B------:R1:W-:Y:S01]  /*6680*/  LDGSTS.E.BYPASS.LTC128B.128 [R151+0xa000], [R172.64+0x80] ;  /* 0x0a000080ac977fae */ /* 0x0003e2000b901d46 */
[----:B------:R-:W-:Y:S06]  /*6690*/  ISETP.GT.AND P0, PT, R167, RZ, PT ;  /* 0x000000ffa700720c */ /* 0x000fec0003f04270 */
[----:B------:R2:W-:Y:S07]  /*66a0*/  LDGSTS.E.BYPASS.LTC128B.128 [R151+0x8800], [R174.64] ;  /* 0x08800000ae977fae */ /* 0x0005ee000b901d46 */
[----:B------:R2:W-:Y:S07]  /*66b0*/  LDGSTS.E.BYPASS.LTC128B.128 [R151+0xa800], [R174.64+0x80] ;  /* 0x0a800080ae977fae */ /* 0x0005ee000b901d46 */
[----:B------:R3:W-:Y:S07]  /*66c0*/  LDGSTS.E.BYPASS.LTC128B.128 [R151+0x9000], [R100.64] ;  /* 0x0900000064977fae */ /* 0x0007ee000b901d46 */
[----:B------:R3:W-:Y:S07]  /*66d0*/  LDGSTS.E.BYPASS.LTC128B.128 [R151+0xb000], [R100.64+0x80] ;  /* 0x0b00008064977fae */ /* 0x0007ee000b901d46 */
[----:B------:R4:W-:Y:S07]  /*66e0*/  LDGSTS.E.BYPASS.LTC128B.128 [R151+0x9800], [R176.64] ;  /* 0x09800000b0977fae */ /* 0x0009ee000b901d46 */
[----:B------:R4:W-:Y:S07]  /*66f0*/  LDGSTS.E.BYPASS.LTC128B.128 [R151+0xb800], [R176.64+0x80] ;  /* 0x0b800080b0977fae */ /* 0x0009ee000b901d46 */
[----:B------:R-:W-:Y:S07]  /*6700*/  LDSM.16.M88.4 R104, [R146] ;  /* 0x000000009268783b */ /* 0x000fee0000000200 */
[----:B------:R-:W5:Y:S07]  /*6710*/  LDSM.16.M88.4 R108, [R145+0x4000] ;  /* 0x00400000916c783b */ /* 0x000f6e0000000200 */
[----:B------:R-:W1:Y:S07]  /*6720*/  LDSM.16.M88.4 R112, [R145+0x4800] ;  /* 0x004800009170783b */ /* 0x000e6e0000000200 */
[----:B------:R-:W1:Y:S07]  /*6730*/  LDSM.16.M88.4 R116, [R145+0x5000] ;  /* 0x005000009174783b */ /* 0x000e6e0000000200 */
[----:B------:R-:W0:Y:S07]  /*6740*/  LDGDEPBAR ;  /* 0x00000000000079af */ /* 0x000e2e0000000000 */
[----:B------:R-:W2:Y:S07]  /*6750*/  LDSM.16.M88.4 R120, [R145+0x5800] ;  /* 0x005800009178783b */ /* 0x000eae0000000200 */
[----:B------:R-:W-:Y:S01]  /*6760*/  LDSM.16.M88.4 R124, [R134] ;  /* 0x00000000867c783b */ /* 0x000fe20000000200 */
[C---:B-----5:R-:W-:Y:S08]  /*6770*/  HMMA.16816.F32.BF16 R4, R104.reuse, R108, RZ ;  /* 0x0000006c6804723c */ /* 0x060ff000000418ff */
[C---:B------:R-:W-:Y:S01]  /*6780*/  HMMA.16816.F32.BF16 R8, R104.reuse, R110, RZ ;  /* 0x0000006e6808723c */ /* 0x040fe200000418ff */
[----:B------:R-:W-:Y:S07]  /*6790*/  LDSM.16.M88.4 R108, [R144] ;  /* 0x00000000906c783b */ /* 0x000fee0000000200 */
[C---:B-1----:R-:W-:Y:S08]  /*67a0*/  HMMA.16816.F32.BF16 R12, R104.reuse, R112, RZ ;  /* 0x00000070680c723c */ /* 0x042ff000000418ff */
[C---:B------:R-:W-:Y:S01]  /*67b0*/  HMMA.16816.F32.BF16 R16, R104.reuse, R114, RZ ;  /* 0x000000726810723c */ /* 0x040fe200000418ff */
[----:B------:R-:W1:Y:S07]  /*67c0*/  LDSM.16.M88.4 R112, [R143] ;  /* 0x000000008f70783b */ /* 0x000e6e0000000200 */
[C---:B------:R-:W-:Y:S08]  /*67d0*/  HMMA.16816.F32.BF16 R20, R104.reuse, R116, RZ ;  /* 0x000000746814723c */ /* 0x040ff000000418ff */
[C---:B------:R-:W-:Y:S01]  /*67e0*/  HMMA.16816.F32.BF16 R24, R104.reuse, R118, RZ ;  /* 0x000000766818723c */ /* 0x040fe200000418ff */
[----:B------:R-:W5:Y:S07]  /*67f0*/  LDSM.16.M88.4 R116, [R135] ;  /* 0x000000008774783b */ /* 0x000f6e0000000200 */
[C---:B--2---:R-:W-:Y:S08]  /*6800*/  HMMA.16816.F32.BF16 R28, R104.reuse, R120, RZ ;  /* 0x00000078681c723c */ /* 0x044ff000000418ff */
[----:B------:R-:W-:Y:S01]  /*6810*/  HMMA.16816.F32.BF16 R32, R104, R122, RZ ;  /* 0x0000007a6820723c */ /* 0x000fe200000418ff */
[----:B------:R-:W2:Y:S07]  /*6820*/  LDSM.16.M88.4 R104, [R133] ;  /* 0x000000008568783b */ /* 0x000eae0000000200 */
[----:B------:R-:W-:Y:S01]  /*6830*/  LDSM.16.M88.4 R120, [R139+0x4800] ;  /* 0x004800008b78783b */ /* 0x000fe20000000200 */
[C---:B-1----:R-:W-:Y:S08]  /*6840*/  HMMA.16816.F32.BF16 R4, R108.reuse, R112, R4 ;  /* 0x000000706c04723c */ /* 0x042ff00000041804 */
[C---:B------:R-:W-:Y:S01]  /*6850*/  HMMA.16816.F32.BF16 R8, R108.reuse, R114, R8 ;  /* 0x000000726c08723c */ /* 0x040fe20000041808 */
[----:B------:R-:W-:Y:S07]  /*6860*/  LDSM.16.M88.4 R112, [R142] ;  /* 0x000000008e70783b */ /* 0x000fee0000000200 */
[C---:B-----5:R-:W-:Y:S08]  /*6870*/  HMMA.16816.F32.BF16 R12, R108.reuse, R116, R12 ;  /* 0x000000746c0c723c */ /* 0x060ff0000004180c */
[C---:B------:R-:W-:Y:S01]  /*6880*/  HMMA.16816.F32.BF16 R16, R108.reuse, R118, R16 ;  /* 0x000000766c10723c */ /* 0x040fe20000041810 */
[----:B------:R-:W1:Y:S07]  /*6890*/  LDSM.16.M88.4 R116, [R139+0x4000] ;  /* 0x004000008b74783b */ /* 0x000e6e0000000200 */
[C---:B------:R-:W-:Y:S08]  /*68a0*/  HMMA.16816.F32.BF16 R20, R108.reuse, R124, R20 ;  /* 0x0000007c6c14723c */ /* 0x040ff00000041814 */
[C---:B------:R-:W-:Y:S08]  /*68b0*/  HMMA.16816.F32.BF16 R24, R108.reuse, R126, R24 ;  /* 0x0000007e6c18723c */ /* 0x040ff00000041818 */
[C---:B--2---:R-:W-:Y:S08]  /*68c0*/  HMMA.16816.F32.BF16 R28, R108.reuse, R104, R28 ;  /* 0x000000686c1c723c */ /* 0x044ff0000004181c */
[----:B------:R-:W-:Y:S01]  /*68d0*/  HMMA.16816.F32.BF16 R32, R108, R106, R32 ;  /* 0x0000006a6c20723c */ /* 0x000fe20000041820 */
[----:B------:R-:W2:Y:S07]  /*68e0*/  LDSM.16.M88.4 R104, [R139+0x5000] ;  /* 0x005000008b68783b */ /* 0x000eae0000000200 */
[----:B------:R-:W5:Y:S01]  /*68f0*/  LDSM.16.M88.4 R108, [R139+0x5800] ;  /* 0x005800008b6c783b */ /* 0x000f620000000200 */
[C---:B-1----:R-:W-:Y:S08]  /*6900*/  HMMA.16816.F32.BF16 R4, R112.reuse, R116, R4 ;  /* 0x000000747004723c */ /* 0x042ff00000041804 */
[C---:B------:R-:W-:Y:S01]  /*6910*/  HMMA.16816.F32.BF16 R8, R112.reuse, R118, R8 ;  /* 0x000000767008723c */ /* 0x040fe20000041808 */
[----:B------:R-:W-:Y:S07]  /*6920*/  LDSM.16.M88.4 R116, [R132] ;  /* 0x000000008474783b */ /* 0x000fee0000000200 */
[C---:B------:R-:W-:Y:S08]  /*6930*/  HMMA.16816.F32.BF16 R12, R112.reuse, R120, R12 ;  /* 0x00000078700c723c */ /* 0x040ff0000004180c */
[C---:B------:R-:W-:Y:S01]  /*6940*/  HMMA.16816.F32.BF16 R16, R112.reuse, R122, R16 ;  /* 0x0000007a7010723c */ /* 0x040fe20000041810 */
[----:B------:R-:W-:Y:S07]  /*6950*/  LDSM.16.M88.4 R120, [R132+0x800] ;  /* 0x000800008478783b */ /* 0x000fee0000000200 */
[C---:B--2---:R-:W-:Y:S08]  /*6960*/  HMMA.16816.F32.BF16 R20, R112.reuse, R104, R20 ;  /* 0x000000687014723c */ /* 0x044ff00000041814 */
[C---:B------:R-:W-:Y:S01]  /*6970*/  HMMA.16816.F32.BF16 R24, R112.reuse, R106, R24 ;  /* 0x0000006a7018723c */ /* 0x040fe20000041818 */
[----:B------:R-:W1:Y:S07]  /*6980*/  LDSM.16.M88.4 R104, [R141] ;  /* 0x000000008d68783b */ /* 0x000e6e0000000200 */
[C---:B-----5:R-:W-:Y:S08]  /*6990*/  HMMA.16816.F32.BF16 R28, R112.reuse, R108, R28 ;  /* 0x0000006c701c723c */ /* 0x060ff0000004181c */
[----:B------:R-:W-:Y:S01]  /*69a0*/  HMMA.16816.F32.BF16 R32, R112, R110, R32 ;  /* 0x0000006e7020723c */ /* 0x000fe20000041820 */
[----:B------:R-:W2:Y:S07]  /*69b0*/  LDSM.16.M88.4 R108, [R132+0x1000] ;  /* 0x00100000846c783b */ /* 0x000eae0000000200 */
[----:B------:R-:W5:Y:S01]  /*69c0*/  LDSM.16.M88.4 R112, [R132+0x1800] ;  /* 0x001800008470783b */ /* 0x000f620000000200 */
[C---:B-1----:R-:W-:Y:S08]  /*69d0*/  HMMA.16816.F32.BF16 R4, R104.reuse, R116, R4 ;  /* 0x000000746804723c */ /* 0x042ff00000041804 */
[C---:B------:R-:W-:Y:S01]  /*69e0*/  HMMA.16816.F32.BF16 R8, R104.reuse, R118, R8 ;  /* 0x000000766808723c */ /* 0x040fe20000041808 */
[----:B------:R-:W-:Y:S07]  /*69f0*/  LDSM.16.M88.4 R116, [R145+0x6000] ;  /* 0x006000009174783b */ /* 0x000fee0000000200 */
[C---:B------:R-:W-:Y:S08]  /*6a00*/  HMMA.16816.F32.BF16 R12, R104.reuse, R120, R12 ;  /* 0x00000078680c723c */ /* 0x040ff0000004180c */
[C---:B------:R-:W-:Y:S01]  /*6a10*/  HMMA.16816.F32.BF16 R16, R104.reuse, R122, R16 ;  /* 0x0000007a6810723c */ /* 0x040fe20000041810 */
[----:B------:R-:W-:Y:S07]  /*6a20*/  LDSM.16.M88.4 R120, [R145+0x6800] ;  /* 0x006800009178783b */ /* 0x000fee0000000200 */
[C---:B--2---:R-:W-:Y:S08]  /*6a30*/  HMMA.16816.F32.BF16 R20, R104.reuse, R108, R20 ;  /* 0x0000006c6814723c */ /* 0x044ff00000041814 */
[C---:B------:R-:W-:Y:S01]  /*6a40*/  HMMA.16816.F32.BF16 R24, R104.reuse, R110, R24 ;  /* 0x0000006e6818723c */ /* 0x040fe20000041818 */
[----:B------:R-:W1:Y:S07]  /*6a50*/  LDSM.16.M88.4 R108, [R146+0x2000] ;  /* 0x00200000926c783b */ /* 0x000e6e0000000200 */
[C---:B-----5:R-:W-:Y:S08]  /*6a60*/  HMMA.16816.F32.BF16 R28, R104.reuse, R112, R28 ;  /* 0x00000070681c723c */ /* 0x060ff0000004181c */
        /* <DEDUP_REMOVED lines=8> */
[----:B------:R-:W-:Y:S07]  /*6af0*/  LDSM.16.M88.4 R120, [R130] ;  /* 0x000000008278783b */ /* 0x000fee0000000200 */
[C---:B--2---:R-:W-:Y:S08]  /*6b00*/  HMMA.16816.F32.BF16 R20, R108.reuse, R104, R20 ;  /* 0x000000686c14723c */ /* 0x044ff00000041814 */
[C---:B------:R-:W-:Y:S01]  /*6b10*/  HMMA.16816.F32.BF16 R24, R108.reuse, R106, R24 ;  /* 0x0000006a6c18723c */ /* 0x040fe20000041818 */
[----:B------:R-:W1:Y:S07]  /*6b20*/  LDSM.16.M88.4 R104, [R144+0x2000] ;  /* 0x002000009068783b */ /* 0x000e6e0000000200 */
[C---:B-----5:R-:W-:Y:S08]  /*6b30*/  HMMA.16816.F32.BF16 R28, R108.reuse, R112, R28 ;  /* 0x000000706c1c723c */ /* 0x060ff0000004181c */
[----:B------:R-:W-:Y:S01]  /*6b40*/  HMMA.16816.F32.BF16 R32, R108, R114, R32 ;  /* 0x000000726c20723c */ /* 0x000fe20000041820 */
[----:B------:R-:W2:Y:S07]  /*6b50*/  LDSM.16.M88.4 R108, [R129] ;  /* 0x00000000816c783b */ /* 0x000eae0000000200 */
[----:B------:R-:W5:Y:S01]  /*6b60*/  LDSM.16.M88.4 R112, [R128] ;  /* 0x000000008070783b */ /* 0x000f620000000200 */
        /* <DEDUP_REMOVED lines=18> */
[----:B------:R-:W1:Y:S07]  /*6c90*/  LDSM.16.M88.4 R120, [R132+0x2000] ;  /* 0x002000008478783b */ /* 0x000e6e0000000200 */
[C---:B--2---:R-:W-:Y:S08]  /*6ca0*/  HMMA.16816.F32.BF16 R20, R108.reuse, R104, R20 ;  /* 0x000000686c14723c */ /* 0x044ff00000041814 */
[C---:B------:R-:W-:Y:S01]  /*6cb0*/  HMMA.16816.F32.BF16 R24, R108.reuse, R106, R24 ;  /* 0x0000006a6c18723c */ /* 0x040fe20000041818 */
[----:B------:R-:W2:Y:S07]  /*6cc0*/  LDSM.16.M88.4 R104, [R132+0x2800] ;  /* 0x002800008468783b */ /* 0x000eae0000000200 */
[C---:B-----5:R-:W-:Y:S08]  /*6cd0*/  HMMA.16816.F32.BF16 R28, R108.reuse, R112, R28 ;  /* 0x000000706c1c723c */ /* 0x060ff0000004181c */
[----:B------:R-:W-:Y:S01]  /*6ce0*/  HMMA.16816.F32.BF16 R32, R108, R114, R32 ;  /* 0x000000726c20723c */ /* 0x000fe20000041820 */
[----:B------:R-:W5:Y:S07]  /*6cf0*/  LDSM.16.M88.4 R108, [R132+0x3000] ;  /* 0x00300000846c783b */ /* 0x000f6e0000000200 */
[C---:B-1----:R-:W-:Y:S08]  /*6d00*/  HMMA.16816.F32.BF16 R4, R116.reuse, R120, R4 ;  /* 0x000000787404723c */ /* 0x042ff00000041804 */
[C---:B------:R-:W-:Y:S08]  /*6d10*/  HMMA.16816.F32.BF16 R8, R116.reuse, R122, R8 ;  /* 0x0000007a7408723c */ /* 0x040ff00000041808 */
[C---:B--2---:R-:W-:Y:S08]  /*6d20*/  HMMA.16816.F32.BF16 R12, R116.reuse, R104, R12 ;  /* 0x00000068740c723c */ /* 0x044ff0000004180c */
[C---:B------:R-:W-:Y:S01]  /*6d30*/  HMMA.16816.F32.BF16 R16, R116.reuse, R106, R16 ;  /* 0x0000006a7410723c */ /* 0x040fe20000041810 */
[----:B------:R-:W1:Y:S01]  /*6d40*/  LDSM.16.M88.4 R104, [R132+0x3800] ;  /* 0x003800008468783b */ /* 0x000e620000000200 */
[----:B------:R-:W-:Y:S04]  /*6d50*/  DEPBAR.LE SB0, 0x0 ;  /* 0x000080000000791a */ /* 0x000fe80000000000 */
[----:B------:R-:W-:Y:S02]  /*6d60*/  FMUL.FTZ R200, R4, c[0x0][0x2ec] ;  /* 0x0000bb0004c87a20 */ /* 0x000fe40000410000 */
[C---:B-----5:R-:W-:Y:S04]  /*6d70*/  HMMA.16816.F32.BF16 R20, R116.reuse, R108, R20 ;  /* 0x0000006c7414723c */ /* 0x060fe80000041814 */
[----:B------:R-:W2:Y:S01]  /*6d80*/  MUFU.TANH R200, R200 ;  /* 0x000000c800c87308 */ /* 0x000ea20000002400 */
[----:B------:R-:W-:Y:S01]  /*6d90*/  BAR.SYNC.DEFER_BLOCKING 0x0 ;  /* 0x0000000000007b1d */ /* 0x000fe20000010000 */
[----:B------:R-:W-:Y:S02]  /*6da0*/  FMUL.FTZ R198, R5, c[0x0][0x2ec] ;  /* 0x0000bb0005c67a20 */ /* 0x000fe40000410000 */
[C---:B------:R-:W-:Y:S04]  /*6db0*/  HMMA.16816.F32.BF16 R24, R116.reuse, R110, R24 ;  /* 0x0000006e7418723c */ /* 0x040fe80000041818 */
[----:B------:R-:W-:Y:S02]  /*6dc0*/  FMUL.FTZ R196, R6, c[0x0][0x2ec] ;  /* 0x0000bb0006c47a20 */ /* 0x000fe40000410000 */
[----:B------:R-:W2:Y:S01]  /*6dd0*/  MUFU.TANH R198, R198 ;  /* 0x000000c600c67308 */ /* 0x000ea20000002400 */
[----:B------:R-:W-:Y:S02]  /*6de0*/  FMUL.FTZ R195, R7, c[0x0][0x2ec] ;  /* 0x0000bb0007c37a20 */ /* 0x000fe40000410000 */
[----:B------:R-:W-:Y:S03]  /*6df0*/  FMUL.FTZ R194, R8, c[0x0][0x2ec] ;  /* 0x0000bb0008c27a20 */ /* 0x000fe60000410000 */
[----:B------:R-:W-:Y:S02]  /*6e00*/  FMUL.FTZ R202, R9, c[0x0][0x2ec] ;  /* 0x0000bb0009ca7a20 */ /* 0x000fe40000410000 */
[----:B------:R-:W-:Y:S02]  /*6e10*/  FMUL.FTZ R199, R10, c[0x0][0x2ec] ;  /* 0x0000bb000ac77a20 */ /* 0x000fe40000410000 */
[----:B------:R-:W2:Y:S01]  /*6e20*/  MUFU.TANH R196, R196 ;  /* 0x000000c400c47308 */ /* 0x000ea20000002400 */
[----:B------:R-:W-:Y:S02]  /*6e30*/  FMUL.FTZ R197, R11, c[0x0][0x2ec] ;  /* 0x0000bb000bc57a20 */ /* 0x000fe40000410000 */
[----:B------:R-:W-:Y:S02]  /*6e40*/  FMUL.FTZ R192, R12, c[0x0][0x2ec] ;  /* 0x0000bb000cc07a20 */ /* 0x000fe40000410000 */
[----:B------:R-:W-:Y:S02]  /*6e50*/  FMUL.FTZ R190, R13, c[0x0][0x2ec] ;  /* 0x0000bb000dbe7a20 */ /* 0x000fe40000410000 */
[----:B------:R-:W-:Y:S01]  /*6e60*/  FMUL.FTZ R193, R14, c[0x0][0x2ec] ;  /* 0x0000bb000ec17a20 */ /* 0x000fe20000410000 */
[C---:B-1----:R-:W-:Y:S02]  /*6e70*/  HMMA.16816.F32.BF16 R28, R116.reuse, R104, R28 ;  /* 0x00000068741c723c */ /* 0x042fe4000004181c */
[----:B------:R-:W1:Y:S01]  /*6e80*/  MUFU.TANH R195, R195 ;  /* 0x000000c300c37308 */ /* 0x000e620000002400 */
[----:B------:R-:W-:Y:S02]  /*6e90*/  FMUL.FTZ R191, R15, c[0x0][0x2ec] ;  /* 0x0000bb000fbf7a20 */ /* 0x000fe40000410000 */
[----:B------:R-:W-:Y:S02]  /*6ea0*/  FMUL.FTZ R188, R16, c[0x0][0x2ec] ;  /* 0x0000bb0010bc7a20 */ /* 0x000fe40000410000 */
[----:B------:R-:W-:Y:S01]  /*6eb0*/  FMUL.FTZ R186, R17, c[0x0][0x2ec] ;  /* 0x0000bb0011ba7a20 */ /* 0x000fe20000410000 */
[----:B------:R-:W-:Y:S04]  /*6ec0*/  HMMA.16816.F32.BF16 R32, R116, R106, R32 ;  /* 0x0000006a7420723c */ /* 0x000fe80000041820 */
[----:B------:R-:W1:Y:S01]  /*6ed0*/  MUFU.TANH R194, R194 ;  /* 0x000000c200c27308 */ /* 0x000e620000002400 */
[----:B------:R-:W-:Y:S02]  /*6ee0*/  FMUL.FTZ R189, R18, c[0x0][0x2ec] ;  /* 0x0000bb0012bd7a20 */ /* 0x000fe40000410000 */
[----:B------:R-:W-:Y:S02]  /*6ef0*/  FMUL.FTZ R187, R19, c[0x0][0x2ec] ;  /* 0x0000bb0013bb7a20 */ /* 0x000fe40000410000 */
[----:B------:R-:W-:Y:S03]  /*6f00*/  FMUL.FTZ R178, R20, c[0x0][0x2ec] ;  /* 0x0000bb0014b27a20 */ /* 0x000fe60000410000 */
        /* <DEDUP_REMOVED lines=8> */
[----:B------:R-:W-:Y:S02]  /*6f90*/  FMUL.FTZ R179, R27, c[0x0][0x2ec] ;  /* 0x0000bb001bb37a20 */ /* 0x000fe40000410000 */
[----:B----4-:R-:W-:Y:S02]  /*6fa0*/  FMUL.FTZ R176, R28, c[0x0][0x2ec] ;  /* 0x0000bb001cb07a20 */ /* 0x010fe40000410000 */
[----:B------:R-:W-:Y:S02]  /*6fb0*/  FMUL.FTZ R177, R29, c[0x0][0x2ec] ;  /* 0x0000bb001db17a20 */ /* 0x000fe40000410000 */
[----:B------:R-:W-:Y:S02]  /*6fc0*/  FMUL.FTZ R173, R30, c[0x0][0x2ec] ;  /* 0x0000bb001ead7a20 */ /* 0x000fe40000410000 */
[----:B------:R-:W-:Y:S01]  /*6fd0*/  FMUL.FTZ R175, R31, c[0x0][0x2ec] ;  /* 0x0000bb001faf7a20 */ /* 0x000fe20000410000 */
[----:B------:R-:W4:Y:S01]  /*6fe0*/  MUFU.TANH R197, R197 ;  /* 0x000000c500c57308 */ /* 0x000f220000002400 */
[----:B------:R-:W-:Y:S02]  /*6ff0*/  FMUL.FTZ R172, R32, c[0x0][0x2ec] ;  /* 0x0000bb0020ac7a20 */ /* 0x000fe40000410000 */
[----:B------:R-:W-:Y:S02]  /*7000*/  FMUL.FTZ R174, R33, c[0x0][0x2ec] ;  /* 0x0000bb0021ae7a20 */ /* 0x000fe40000410000 */
[----:B------:R-:W-:Y:S02]  /*7010*/  FMUL.FTZ R102, R34, c[0x0][0x2ec] ;  /* 0x0000bb0022667a20 */ /* 0x000fe40000410000 */
[----:B------:R-:W-:Y:S03]  /*7020*/  FMUL.FTZ R35, R35, c[0x0][0x2ec] ;  /* 0x0000bb0023237a20 */ /* 0x000fe60000410000 */
        /* <DEDUP_REMOVED lines=23> */
[----:B---3--:R3:W1:Y:S02]  /*71a0*/  MUFU.TANH R101, R35 ;  /* 0x0000002300657308 */ /* 0x0086640000002400 */
[----:B-1234-:R-:W-:-:S05]  /*71b0*/  @P0 BRA `(.L_x_518) ;  /* 0xfffff1c000000947 */ /* 0x01efca000383ffff */
.L_x_517:
        /* <DEDUP_REMOVED lines=34> */
[----:B------:R-:W-:Y:S01]  /*73e0*/  LDSM.16.MT88.4 R12, [R140+0x8000] ;  /* 0x008000008c0c783b */ /* 0x000fe20000004200 */
[----:B------:R-:W-:Y:S07]  /*73f0*/  IADD3 R167, R167, -0x1, RZ ;  /* 0xffffffffa7a77810 */ /* 0x000fee0007ffe0ff */
[----:B------:R-:W-:Y:S08]  /*7400*/  SHFL.BFLY PT, R9, R6, 0x2, 0x1f ;  /* 0x0c401f0006097f89 */ /* 0x000ff000000e0000 */
[----:B------:R-:W1:Y:S02]  /*7410*/  SHFL.BFLY PT, R0, R7, 0x2, 0x1f ;  /* 0x0c401f0007007f89 */ /* 0x000e6400000e0000 */
[----:B-1----:R-:W-:Y:S02]  /*7420*/  FMNMX.FTZ R5, R7, R0, !PT ;  /* 0x0000000007057209 */ /* 0x002fe40007810000 */
[----:B------:R-:W-:Y:S04]  /*7430*/  FMNMX.FTZ R11, R6, R9, !PT ;  /* 0x00000009060b7209 */ /* 0x000fe80007810000 */
[----:B------:R-:W1:Y:S08]  /*7440*/  SHFL.BFLY PT, R0, R5, 0x1, 0x1f ;  /* 0x0c201f0005007f89 */ /* 0x000e7000000e0000 */
[----:B------:R-:W2:Y:S01]  /*7450*/  SHFL.BFLY PT, R2, R11, 0x1, 0x1f ;  /* 0x0c201f000b027f89 */ /* 0x000ea200000e0000 */
[----:B-1----:R-:W-:Y:S05]  /*7460*/  FMNMX.FTZ R0, R5, R0, !PT ;  /* 0x0000000005007209 */ /* 0x002fea0007810000 */
[----:B------:R-:W-:Y:S01]  /*7470*/  FMUL.FTZ R106, R0, c[0x0][0x23c] ;  /* 0x00008f00006a7a20 */ /* 0x000fe20000410000 */
[----:B--2---:R-:W-:Y:S04]  /*7480*/  FMNMX.FTZ R2, R11, R2, !PT ;  /* 0x000000020b027209 */ /* 0x004fe80007810000 */
[C---:B------:R-:W-:Y:S01]  /*7490*/  FSETP.NEU.FTZ.AND P1, PT, R2.reuse, -INF , PT ;  /* 0xff8000000200780b */ /* 0x040fe20003f3d000 */
[C---:B------:R-:W-:Y:S02]  /*74a0*/  FMUL.FTZ R107, R2.reuse, c[0x0][0x23c] ;  /* 0x00008f00026b7a20 */ /* 0x040fe40000410000 */
[----:B------:R-:W-:Y:S01]  /*74b0*/  FADD.FTZ R4, -R2, R103 ;  /* 0x0000006702047221 */ /* 0x000fe20000010100 */
[----:B------:R-:W-:Y:S02]  /*74c0*/  MOV R103, R2 ;  /* 0x0000000200677202 */ /* 0x000fe40000000f00 */
[----:B------:R-:W-:Y:S01]  /*74d0*/  FSEL R107, R107, RZ, P1 ;  /* 0x000000ff6b6b7208 */ /* 0x000fe20000800000 */
[----:B------:R-:W-:Y:S01]  /*74e0*/  FMUL.FTZ R100, R4, c[0x0][0x23c] ;  /* 0x00008f0004647a20 */ /* 0x000fe20000410000 */
[C---:B------:R-:W-:Y:S01]  /*74f0*/  FSETP.NEU.FTZ.AND P1, PT, R0.reuse, -INF , PT ;  /* 0xff8000000000780b */ /* 0x040fe20003f3d000 */
[----:B------:R-:W-:Y:S02]  /*7500*/  FADD.FTZ R4, -R0, R3 ;  /* 0x0000000300047221 */ /* 0x000fe40000010100 */
[--C-:B------:R-:W-:Y:S01]  /*7510*/  FFMA.FTZ R104, R200, c[0x0][0x23c], -R107.reuse ;  /* 0x00008f00c8687a23 */ /* 0x100fe2000001086b */
[----:B------:R-:W-:Y:S01]  /*7520*/  FSEL R106, R106, RZ, P1 ;  /* 0x000000ff6a6a7208 */ /* 0x000fe20000800000 */
[----:B------:R-:W-:Y:S01]  /*7530*/  FMUL.FTZ R3, R4, c[0x0][0x23c] ;  /* 0x00008f0004037a20 */ /* 0x000fe20000410000 */
[----:B------:R-:W1:Y:S01]  /*7540*/  MUFU.EX2 R100, R100 ;  /* 0x0000006400647308 */ /* 0x000e620000000800 */
        /* <DEDUP_REMOVED lines=13> */
[--C-:B------:R-:W-:Y:S02]  /*7620*/  FFMA.FTZ R126, R184, c[0x0][0x23c], -R107.reuse ;  /* 0x00008f00b87e7a23 */ /* 0x100fe4000001086b */
[C---:B-1----:R-:W-:Y:S02]  /*7630*/  FMUL.FTZ R4, R100.reuse, R96 ;  /* 0x0000006064047220 */ /* 0x042fe40000410000 */
[C---:B------:R-:W-:Y:S02]  /*7640*/  FMUL.FTZ R5, R100.reuse, R97 ;  /* 0x0000006164057220 */ /* 0x040fe40000410000 */
[C---:B------:R-:W-:Y:S01]  /*7650*/  FMUL.FTZ R8, R100.reuse, R92 ;  /* 0x0000005c64087220 */ /* 0x040fe20000410000 */
[----:B------:R-:W1:Y:S01]  /*7660*/  MUFU.EX2 R113, R113 ;  /* 0x0000007100717308 */ /* 0x000e620000000800 */
[C---:B------:R-:W-:Y:S02]  /*7670*/  FMUL.FTZ R9, R100.reuse, R93 ;  /* 0x0000005d64097220 */ /* 0x040fe40000410000 */
[C---:B------:R-:W-:Y:S02]  /*7680*/  FMUL.FTZ R16, R100.reuse, R84 ;  /* 0x0000005464107220 */ /* 0x040fe40000410000 */
[C---:B--2---:R-:W-:Y:S02]  /*7690*/  FMUL.FTZ R6, R3.reuse, R98 ;  /* 0x0000006203067220 */ /* 0x044fe40000410000 */
[C---:B------:R-:W-:Y:S02]  /*76a0*/  FMUL.FTZ R7, R3.reuse, R99 ;  /* 0x0000006303077220 */ /* 0x040fe40000410000 */
[C---:B------:R-:W-:Y:S01]  /*76b0*/  FMUL.FTZ R10, R3.reuse, R94 ;  /* 0x0000005e030a7220 */ /* 0x040fe20000410000 */
[----:B------:R-:W-:Y:S01]  /*76c0*/  MUFU.EX2 R105, R105 ;  /* 0x0000006900697308 */ /* 0x000fe20000000800 */
[C---:B------:R-:W-:Y:S02]  /*76d0*/  FMUL.FTZ R11, R3.reuse, R95 ;  /* 0x0000005f030b7220 */ /* 0x040fe40000410000 */
[C---:B------:R-:W-:Y:S01]  /*76e0*/  FMUL.FTZ R17, R100.reuse, R85 ;  /* 0x0000005564117220 */ /* 0x040fe20000410000 */
[----:B------:R-:W-:Y:S01]  /*76f0*/  LDSM.16.MT88.4 R92, [R140+0x9800] ;  /* 0x009800008c5c783b */ /* 0x000fe20000004200 */
[C---:B------:R-:W-:Y:S02]  /*7700*/  FMUL.FTZ R18, R3.reuse, R86 ;  /* 0x0000005603127220 */ /* 0x040fe40000410000 */
[C---:B------:R-:W-:Y:S02]  /*7710*/  FMUL.FTZ R19, R3.reuse, R87 ;  /* 0x0000005703137220 */ /* 0x040fe40000410000 */
[C---:B------:R-:W-:Y:S01]  /*7720*/  FMUL.FTZ R24, R100.reuse, R76 ;  /* 0x0000004c64187220 */ /* 0x040fe20000410000 */
[----:B------:R-:W2:Y:S01]  /*7730*/  MUFU.EX2 R110, R110 ;  /* 0x0000006e006e7308 */ /* 0x000ea20000000800 */
[C---:B------:R-:W-:Y:S01]  /*7740*/  FMUL.FTZ R25, R100.reuse, R77 ;  /* 0x0000004d64197220 */ /* 0x040fe20000410000 */
[----:B------:R-:W-:Y:S01]  /*7750*/  LDSM.16.MT88.4 R84, [R138+0x9800] ;  /* 0x009800008a54783b */ /* 0x000fe20000004200 */
[----:B------:R-:W-:Y:S01]  /*7760*/  FMUL.FTZ R26, R3, R78 ;  /* 0x0000004e031a7220 */ /* 0x000fe20000410000 */
[----:B-1----:R-:W-:Y:S01]  /*7770*/  F2FP.BF16.PACK_AB R96, R113, R104 ;  /* 0x000000687160723e */ /* 0x002fe200000010ff */
[C---:B------:R-:W-:Y:S02]  /*7780*/  FMUL.FTZ R27, R3.reuse, R79 ;  /* 0x0000004f031b7220 */ /* 0x040fe40000410000 */
[C---:B------:R-:W-:Y:S02]  /*7790*/  FMUL.FTZ R32, R100.reuse, R68 ;  /* 0x0000004464207220 */ /* 0x040fe40000410000 */
[C---:B------:R-:W-:Y:S01]  /*77a0*/  FMUL.FTZ R33, R100.reuse, R69 ;  /* 0x0000004564217220 */ /* 0x040fe20000410000 */
[----:B------:R-:W-:Y:S01]  /*77b0*/  MUFU.EX2 R112, R112 ;  /* 0x0000007000707308 */ /* 0x000fe20000000800 */
[----:B------:R-:W-:Y:S01]  /*77c0*/  LDSM.16.MT88.4 R76, [R140+0xa000] ;  /* 0x00a000008c4c783b */ /* 0x000fe20000004200 */
[C---:B------:R-:W-:Y:S02]  /*77d0*/  FMUL.FTZ R34, R3.reuse, R70 ;  /* 0x0000004603227220 */ /* 0x040fe40000410000 */
[C---:B------:R-:W-:Y:S02]  /*77e0*/  FMUL.FTZ R35, R3.reuse, R71 ;  /* 0x0000004703237220 */ /* 0x040fe40000410000 */
[C---:B------:R-:W-:Y:S02]  /*77f0*/  FMUL.FTZ R36, R100.reuse, R36 ;  /* 0x0000002464247220 */ /* 0x040fe40000410000 */
[----:B------:R-:W-:Y:S01]  /*7800*/  FMUL.FTZ R37, R100, R37 ;  /* 0x0000002564257220 */ /* 0x000fe20000410000 */
[----:B------:R-:W-:Y:S01]  /*7810*/  LDSM.16.MT88.4 R68, [R137+0xa000] ;  /* 0x00a000008944783b */ /* 0x000fe20000004200 */
[----:B------:R-:W1:Y:S01]  /*7820*/  MUFU.EX2 R111, R111 ;  /* 0x0000006f006f7308 */ /* 0x000e620000000800 */
[C---:B------:R-:W-:Y:S02]  /*7830*/  FMUL.FTZ R38, R3.reuse, R38 ;  /* 0x0000002603267220 */ /* 0x040fe40000410000 */
[C---:B------:R-:W-:Y:S01]  /*7840*/  FMUL.FTZ R39, R3.reuse, R39 ;  /* 0x0000002703277220 */ /* 0x040fe20000410000 */
        /* <DEDUP_REMOVED lines=9> */
[----:B------:R-:W-:Y:S01]  /*78e0*/  FMUL.FTZ R47, R3, R47 ;  /* 0x0000002f032f7220 */ /* 0x000fe20000410000 */
[----:B------:R-:W2:Y:S01]  /*78f0*/  MUFU.EX2 R108, R108 ;  /* 0x0000006c006c7308 */ /* 0x000ea20000000800 */
[C---:B------:R-:W-:Y:S02]  /*7900*/  FMUL.FTZ R48, R100.reuse, R48 ;  /* 0x0000003064307220 */ /* 0x040fe40000410000 */
[C---:B------:R-:W-:Y:S01]  /*7910*/  FMUL.FTZ R49, R100.reuse, R49 ;  /* 0x0000003164317220 */ /* 0x040fe20000410000 */
[----:B-1----:R-:W-:Y:S01]  /*7920*/  F2FP.BF16.PACK_AB R98, R111, R112 ;  /* 0x000000706f62723e */ /* 0x002fe200000010ff */
        /* <DEDUP_REMOVED lines=9> */
[----:B------:R-:W-:Y:S01]  /*79c0*/  MUFU.EX2 R122, R122 ;  /* 0x0000007a007a7308 */ /* 0x000fe20000000800 */
[C---:B------:R-:W-:Y:S02]  /*79d0*/  FMUL.FTZ R66, R3.reuse, R66 ;  /* 0x0000004203427220 */ /* 0x040fe40000410000 */
[C---:B------:R-:W-:Y:S01]  /*79e0*/  FMUL.FTZ R67, R3.reuse, R67 ;  /* 0x0000004303437220 */ /* 0x040fe20000410000 */
[----:B--2---:R-:W-:Y:S01]  /*79f0*/  F2FP.BF16.PACK_AB R99, R108, R109 ;  /* 0x0000006d6c63723e */ /* 0x004fe200000010ff */
[C---:B------:R-:W-:Y:S02]  /*7a00*/  FMUL.FTZ R52, R100.reuse, R52 ;  /* 0x0000003464347220 */ /* 0x040fe40000410000 */
[C---:B------:R-:W-:Y:S02]  /*7a10*/  FMUL.FTZ R53, R100.reuse, R53 ;  /* 0x0000003564357220 */ /* 0x040fe40000410000 */
[C---:B------:R-:W-:Y:S01]  /*7a20*/  FMUL.FTZ R54, R3.reuse, R54 ;  /* 0x0000003603367220 */ /* 0x040fe20000410000 */
[----:B------:R-:W-:Y:S01]  /*7a30*/  MUFU.EX2 R123, R123 ;  /* 0x0000007b007b7308 */ /* 0x000fe20000000800 */
[C---:B------:R-:W-:Y:S05]  /*7a40*/  HMMA.16816.F32.BF16 R4, R96.reuse, R12, R4 ;  /* 0x0000000c6004723c */ /* 0x040fea0000041804 */
[C---:B------:R-:W-:Y:S02]  /*7a50*/  FMUL.FTZ R55, R3.reuse, R55 ;  /* 0x0000003703377220 */ /* 0x040fe40000410000 */
[C---:B------:R-:W-:Y:S01]  /*7a60*/  FMUL.FTZ R12, R100.reuse, R88 ;  /* 0x00000058640c7220 */ /* 0x040fe20000410000 */
[C---:B------:R-:W-:Y:S01]  /*7a70*/  HMMA.16816.F32.BF16 R8, R96.reuse, R14, R8 ;  /* 0x0000000e6008723c */ /* 0x040fe20000041808 */
[----:B------:R-:W-:Y:S03]  /*7a80*/  MUFU.EX2 R124, R124 ;  /* 0x0000007c007c7308 */ /* 0x000fe60000000800 */
[C---:B------:R-:W-:Y:S02]  /*7a90*/  FMUL.FTZ R13, R100.reuse, R89 ;  /* 0x00000059640d7220 */ /* 0x040fe40000410000 */
[C---:B------:R-:W-:Y:S02]  /*7aa0*/  FMUL.FTZ R56, R100.reuse, R56 ;  /* 0x0000003864387220 */ /* 0x040fe40000410000 */
[C---:B------:R-:W-:Y:S03]  /*7ab0*/  FMUL.FTZ R14, R3.reuse, R90 ;  /* 0x0000005a030e7220 */ /* 0x040fe60000410000 */
[----:B------:R-:W-:Y:S01]  /*7ac0*/  MUFU.EX2 R126, R126 ;  /* 0x0000007e007e7308 */ /* 0x000fe20000000800 */
[C---:B------:R-:W-:Y:S02]  /*7ad0*/  FMUL.FTZ R15, R3.reuse, R91 ;  /* 0x0000005b030f7220 */ /* 0x040fe40000410000 */
[----:B------:R-:W1:Y:S01]  /*7ae0*/  LDSM.16.MT88.4 R88, [R136+0x8000] ;  /* 0x008000008858783b */ /* 0x000e620000004200 */
[----:B------:R-:W-:Y:S02]  /*7af0*/  FMUL.FTZ R57, R100, R57 ;  /* 0x0000003964397220 */ /* 0x000fe40000410000 */
[C---:B------:R-:W-:Y:S02]  /*7b00*/  FMUL.FTZ R58, R3.reuse, R58 ;  /* 0x0000003a033a7220 */ /* 0x040fe40000410000 */
[C---:B------:R-:W-:Y:S03]  /*7b10*/  HMMA.16816.F32.BF16 R12, R96.reuse, R20, R12 ;  /* 0x00000014600c723c */ /* 0x040fe6000004180c */
[----:B------:R-:W-:Y:S02]  /*7b20*/  FMUL.FTZ R59, R3, R59 ;  /* 0x0000003b033b7220 */ /* 0x000fe40000410000 */
[--C-:B------:R-:W-:Y:S02]  /*7b30*/  FFMA.FTZ R127, R182, c[0x0][0x23c], -R107.reuse ;  /* 0x00008f00b67f7a23 */ /* 0x100fe4000001086b */
[C---:B------:R-:W-:Y:S01]  /*7b40*/  FMUL.FTZ R20, R100.reuse, R80 ;  /* 0x0000005064147220 */ /* 0x040fe20000410000 */
[C---:B------:R-:W-:Y:S03]  /*7b50*/  HMMA.16816.F32.BF16 R16, R96.reuse, R22, R16 ;  /* 0x000000166010723c */ /* 0x040fe60000041810 */
[----:B------:R-:W-:Y:S01]  /*7b60*/  MUFU.EX2 R127, R127 ;  /* 0x0000007f007f7308 */ /* 0x000fe20000000800 */
[----:B------:R-:W-:Y:S02]  /*7b70*/  FMUL.FTZ R21, R100, R81 ;  /* 0x0000005164157220 */ /* 0x000fe40000410000 */
[--C-:B------:R-:W-:Y:S02]  /*7b80*/  FFMA.FTZ R178, R181, c[0x0][0x23c], -R106.reuse ;  /* 0x00008f00b5b27a23 */ /* 0x100fe4000001086a */
[C---:B------:R-:W-:Y:S04]  /*7b90*/  FMUL.FTZ R22, R3.reuse, R82 ;  /* 0x0000005203167220 */ /* 0x040fe80000410000 */
[----:B------:R-:W-:Y:S01]  /*7ba0*/  FMUL.FTZ R23, R3, R83 ;  /* 0x0000005303177220 */ /* 0x000fe20000410000 */
[----:B------:R-:W-:Y:S01]  /*7bb0*/  MUFU.EX2 R178, R178 ;  /* 0x000000b200b27308 */ /* 0x000fe20000000800 */
[----:B------:R-:W-:Y:S01]  /*7bc0*/  LDSM.16.MT88.4 R80, [R138+0x8800] ;  /* 0x008800008a50783b */ /* 0x000fe20000004200 */
[--C-:B------:R-:W-:Y:S02]  /*7bd0*/  FFMA.FTZ R179, R179, c[0x0][0x23c], -R106.reuse ;  /* 0x00008f00b3b37a23 */ /* 0x100fe4000001086a */
[--C-:B------:R-:W-:Y:S02]  /*7be0*/  FFMA.FTZ R115, R192, c[0x0][0x23c], -R107.reuse ;  /* 0x00008f00c0737a23 */ /* 0x100fe4000001086b */
[C---:B------:R-:W-:Y:S03]  /*7bf0*/  HMMA.16816.F32.BF16 R20, R96.reuse, R28, R20 ;  /* 0x0000001c6014723c */ /* 0x040fe60000041814 */
[----:B------:R-:W-:Y:S01]  /*7c00*/  FFMA.FTZ R114, R190, c[0x0][0x23c], -R107 ;  /* 0x00008f00be727a23 */ /* 0x000fe2000001086b */
[----:B------:R-:W-:Y:S01]  /*7c10*/  MUFU.EX2 R179, R179 ;  /* 0x000000b300b37308 */ /* 0x000fe20000000800 */
[--C-:B------:R-:W-:Y:S02]  /*7c20*/  FFMA.FTZ R116, R193, c[0x0][0x23c], -R106.reuse ;  /* 0x00008f00c1747a23 */ /* 0x100fe4000001086a */
[C---:B------:R-:W-:Y:S01]  /*7c30*/  FMUL.FTZ R28, R100.reuse, R72 ;  /* 0x00000048641c7220 */ /* 0x040fe20000410000 */
[C---:B------:R-:W-:Y:S04]  /*7c40*/  HMMA.16816.F32.BF16 R24, R96.reuse, R30, R24 ;  /* 0x0000001e6018723c */ /* 0x040fe80000041818 */
[C---:B------:R-:W-:Y:S02]  /*7c50*/  FMUL.FTZ R29, R100.reuse, R73 ;  /* 0x00000049641d7220 */ /* 0x040fe40000410000 */
[----:B------:R-:W-:Y:S01]  /*7c60*/  FFMA.FTZ R117, R191, c[0x0][0x23c], -R106 ;  /* 0x00008f00bf757a23 */ /* 0x000fe2000001086a */
[----:B------:R-:W-:Y:S01]  /*7c70*/  MUFU.EX2 R115, R115 ;  /* 0x0000007300737308 */ /* 0x000fe20000000800 */
[C---:B------:R-:W-:Y:S04]  /*7c80*/  FMUL.FTZ R30, R3.reuse, R74 ;  /* 0x0000004a031e7220 */ /* 0x040fe80000410000 */
[C---:B------:R-:W-:Y:S02]  /*7c90*/  FMUL.FTZ R31, R3.reuse, R75 ;  /* 0x0000004b031f7220 */ /* 0x040fe40000410000 */
[----:B------:R-:W2:Y:S01]  /*7ca0*/  LDSM.16.MT88.4 R72, [R138+0xa000] ;  /* 0x00a000008a48783b */ /* 0x000ea20000004200 */
[----:B------:R-:W-:Y:S02]  /*7cb0*/  FFMA.FTZ R100, R100, R171, R104 ;  /* 0x000000ab64647223 */ /* 0x000fe40000010068 */
[----:B------:R-:W3:Y:S01]  /*7cc0*/  MUFU.EX2 R114, R114 ;  /* 0x0000007200727308 */ /* 0x000ee20000000800 */
[----:B------:R-:W-:Y:S01]  /*7cd0*/  FFMA.FTZ R3, R3, R170, R105 ;  /* 0x000000aa03037223 */ /* 0x000fe20000010069 */
[C---:B-1----:R-:W-:Y:S03]  /*7ce0*/  HMMA.16816.F32.BF16 R28, R96.reuse, R88, R28 ;  /* 0x00000058601c723c */ /* 0x042fe6000004181c */
[--C-:B------:R-:W-:Y:S02]  /*7cf0*/  FFMA.FTZ R119, R188, c[0x0][0x23c], -R107.reuse ;  /* 0x00008f00bc777a23 */ /* 0x100fe4000001086b */
[--C-:B------:R-:W-:Y:S02]  /*7d00*/  FFMA.FTZ R118, R186, c[0x0][0x23c], -R107.reuse ;  /* 0x00008f00ba767a23 */ /* 0x100fe4000001086b */
[--C-:B------:R-:W-:Y:S01]  /*7d10*/  FFMA.FTZ R120, R189, c[0x0][0x23c], -R106.reuse ;  /* 0x00008f00bd787a23 */ /* 0x100fe2000001086a */
[C---:B------:R-:W-:Y:S01]  /*7d20*/  HMMA.16816.F32.BF16 R32, R96.reuse, R90, R32 ;  /* 0x0000005a6020723c */ /* 0x040fe20000041820 */
[----:B------:R-:W-:Y:S03]  /*7d30*/  MUFU.EX2 R116, R116 ;  /* 0x0000007400747308 */ /* 0x000fe60000000800 */
[--C-:B------:R-:W-:Y:S02]  /*7d40*/  FFMA.FTZ R121, R187, c[0x0][0x23c], -R106.reuse ;  /* 0x00008f00bb797a23 */ /* 0x100fe4000001086a */
[--C-:B------:R-:W-:Y:S02]  /*7d50*/  FFMA.FTZ R176, R176, c[0x0][0x23c], -R107.reuse ;  /* 0x00008f00b0b07a23 */ /* 0x100fe4000001086b */
[C---:B------:R-:W-:Y:S03]  /*7d60*/  HMMA.16816.F32.BF16 R36, R96.reuse, R76, R36 ;  /* 0x0000004c6024723c */ /* 0x040fe60000041824 */
[----:B------:R-:W1:Y:S01]  /*7d70*/  MUFU.EX2 R117, R117 ;  /* 0x0000007500757308 */ /* 0x000e620000000800 */
[--C-:B------:R-:W-:Y:S02]  /*7d80*/  FFMA.FTZ R177, R177, c[0x0][0x23c], -R107.reuse ;  /* 0x00008f00b1b17a23 */ /* 0x100fe4000001086b */
[--C-:B------:R-:W-:Y:S02]  /*7d90*/  FFMA.FTZ R173, R173, c[0x0][0x23c], -R106.reuse ;  /* 0x00008f00adad7a23 */ /* 0x100fe4000001086a */
[C---:B------:R-:W-:Y:S01]  /*7da0*/  HMMA.16816.F32.BF16 R40, R96.reuse, R78, R40 ;  /* 0x0000004e6028723c */ /* 0x040fe20000041828 */
[----:B------:R-:W4:Y:S03]  /*7db0*/  LDSM.16.MT88.4 R76, [R136+0xa000] ;  /* 0x00a00000884c783b */ /* 0x000f260000004200 */
[--C-:B------:R-:W-:Y:S01]  /*7dc0*/  FFMA.FTZ R180, R175, c[0x0][0x23c], -R106.reuse ;  /* 0x00008f00afb47a23 */ /* 0x100fe2000001086a */
[----:B------:R-:W-:Y:S01]  /*7dd0*/  MUFU.EX2 R119, R119 ;  /* 0x0000007700777308 */ /* 0x000fe20000000800 */
[--C-:B------:R-:W-:Y:S02]  /*7de0*/  FFMA.FTZ R172, R172, c[0x0][0x23c], -R107.reuse ;  /* 0x00008f00acac7a23 */ /* 0x100fe4000001086b */
[----:B------:R-:W-:Y:S01]  /*7df0*/  FFMA.FTZ R107, R174, c[0x0][0x23c], -R107 ;  /* 0x00008f00ae6b7a23 */ /* 0x000fe2000001086b */
[C---:B--2---:R-:W-:Y:S03]  /*7e00*/  HMMA.16816.F32.BF16 R44, R96.reuse, R72, R44 ;  /* 0x00000048602c723c */ /* 0x044fe6000004182c */
[--C-:B------:R-:W-:Y:S03]  /*7e10*/  FFMA.FTZ R102, R102, c[0x0][0x23c], -R106.reuse ;  /* 0x00008f0066667a23 */ /* 0x100fe6000001086a */
[----:B------:R-:W2:Y:S01]  /*7e20*/  MUFU.EX2 R118, R118 ;  /* 0x0000007600767308 */ /* 0x000ea20000000800 */
[----:B------:R-:W-:Y:S02]  /*7e30*/  FFMA.FTZ R106, R101, c[0x0][0x23c], -R106 ;  /* 0x00008f00656a7a23 */ /* 0x000fe4000001086a */
[----:B------:R-:W-:Y:S01]  /*7e40*/  FADD.FTZ R113, R113, R100 ;  /* 0x0000006471717221 */ /* 0x000fe20000010000 */
[C---:B------:R-:W-:Y:S01]  /*7e50*/  HMMA.16816.F32.BF16 R48, R96.reuse, R74, R48 ;  /* 0x0000004a6030723c */ /* 0x040fe20000041830 */
[----:B------:R-:W5:Y:S02]  /*7e60*/  LDSM.16.MT88.4 R72, [R140+0x8800] ;  /* 0x008800008c48783b */ /* 0x000f640000004200 */
[----:B------:R-:W-:Y:S03]  /*7e70*/  FADD.FTZ R110, R110, R3 ;  /* 0x000000036e6e7221 */ /* 0x000fe60000010000 */
[----:B------:R-:W-:Y:S01]  /*7e80*/  MUFU.EX2 R120, R120 ;  /* 0x0000007800787308 */ /* 0x000fe20000000800 */
[----:B------:R-:W-:Y:S01]  /*7e90*/  FADD.FTZ R112, R112, R113 ;  /* 0x0000007170707221 */ /* 0x000fe20000010000 */
[C---:B------:R-:W-:Y:S04]  /*7ea0*/  HMMA.16816.F32.BF16 R52, R96.reuse, R68, R52 ;  /* 0x000000446034723c */ /* 0x040fe80000041834 */
[----:B------:R-:W-:Y:S02]  /*7eb0*/  FADD.FTZ R3, R109, R110 ;  /* 0x0000006e6d037221 */ /* 0x000fe40000010000 */
[----:B------:R-:W-:Y:S01]  /*7ec0*/  FADD.FTZ R112, R111, R112 ;  /* 0x000000706f707221 */ /* 0x000fe20000010000 */
[----:B---3--:R-:W-:Y:S01]  /*7ed0*/  F2FP.BF16.PACK_AB R68, R114, R115 ;  /* 0x000000737244723e */ /* 0x008fe200000010ff */
[C---:B------:R-:W-:Y:S01]  /*7ee0*/  HMMA.16816.F32.BF16 R56, R96.reuse, R70, R56 ;  /* 0x000000466038723c */ /* 0x040fe20000041838 */
[----:B------:R-:W3:Y:S03]  /*7ef0*/  MUFU.EX2 R121, R121 ;  /* 0x0000007900797308 */ /* 0x000ee60000000800 */
[----:B-1----:R-:W-:Y:S01]  /*7f00*/  F2FP.BF16.PACK_AB R69, R117, R116 ;  /* 0x000000747545723e */ /* 0x002fe200000010ff */
[----:B------:R-:W-:Y:S02]  /*7f10*/  FADD.FTZ R3, R108, R3 ;  /* 0x000000036c037221 */ /* 0x000fe40000010000 */
[----:B--2---:R-:W-:Y:S01]  /*7f20*/  F2FP.BF16.PACK_AB R70, R118, R119 ;  /* 0x000000777646723e */ /* 0x004fe200000010ff */
[C---:B----4-:R-:W-:Y:S03]  /*7f30*/  HMMA.16816.F32.BF16 R60, R96.reuse, R76, R60 ;  /* 0x0000004c603c723c */ /* 0x050fe6000004183c */
[----:B------:R-:W-:Y:S01]  /*7f40*/  MUFU.EX2 R176, R176 ;  /* 0x000000b000b07308 */ /* 0x000fe20000000800 */
[----:B------:R-:W-:Y:S02]  /*7f50*/  FADD.FTZ R115, R115, R112 ;  /* 0x0000007073737221 */ /* 0x000fe40000010000 */
[----:B------:R-:W-:Y:S02]  /*7f60*/  FADD.FTZ R116, R116, R3 ;  /* 0x0000000374747221 */ /* 0x000fe40000010000 */
[----:B------:R-:W-:Y:S01]  /*7f70*/  HMMA.16816.F32.BF16 R64, R96, R78, R64 ;  /* 0x0000004e6040723c */ /* 0x000fe20000041840 */
[----:B------:R-:W1:Y:S03]  /*7f80*/  LDSM.16.MT88.4 R76, [R137+0x8800] ;  /* 0x00880000894c783b */ /* 0x000e660000004200 */
[----:B------:R-:W-:Y:S01]  /*7f90*/  FADD.FTZ R114, R114, R115 ;  /* 0x0000007372727221 */ /* 0x000fe20000010000 */
[----:B------:R-:W2:Y:S01]  /*7fa0*/  MUFU.EX2 R177, R177 ;  /* 0x000000b100b17308 */ /* 0x000ea20000000800 */
[----:B------:R-:W-:Y:S02]  /*7fb0*/  FADD.FTZ R117, R117, R116 ;  /* 0x0000007475757221 */ /* 0x000fe40000010000 */
[----:B------:R-:W-:Y:S01]  /*7fc0*/  FADD.FTZ R119, R119, R114 ;  /* 0x0000007277777221 */ /* 0x000fe20000010000 */
[----:B---3--:R-:W-:Y:S03]  /*7fd0*/  F2FP.BF16.PACK_AB R71, R121, R120 ;  /* 0x000000787947723e */ /* 0x008fe600000010ff */
[----:B------:R-:W-:Y:S03]  /*7fe0*/  FADD.FTZ R118, R118, R119 ;  /* 0x0000007776767221 */ /* 0x000fe60000010000 */
[----:B------:R-:W-:Y:S01]  /*7ff0*/  MUFU.EX2 R173, R173 ;  /* 0x000000ad00ad7308 */ /* 0x000fe20000000800 */
[C---:B-----5:R-:W-:Y:S08]  /*8000*/  HMMA.16816.F32.BF16 R4, R68.reuse, R72, R4 ;  /* 0x000000484404723c */ /* 0x060ff00000041804 */
[C---:B------:R-:W-:Y:S01]  /*8010*/  HMMA.16816.F32.BF16 R8, R68.reuse, R74, R8 ;  /* 0x0000004a4408723c */ /* 0x040fe20000041808 */
[----:B------:R-:W3:Y:S01]  /*8020*/  LDSM.16.MT88.4 R72, [R136+0x8800] ;  /* 0x008800008848783b */ /* 0x000ee20000004200 */
[----:B------:R-:W4:Y:S02]  /*8030*/  MUFU.EX2 R180, R180 ;  /* 0x000000b400b47308 */ /* 0x000f240000000800 */
[----:B--2---:R-:W-:Y:S04]  /*8040*/  F2FP.BF16.PACK_AB R104, R177, R176 ;  /* 0x000000b0b168723e */ /* 0x004fe800000010ff */
[C---:B------:R-:W-:Y:S04]  /*8050*/  HMMA.16816.F32.BF16 R12, R68.reuse, R80, R12 ;  /* 0x00000050440c723c */ /* 0x040fe8000004180c */
[----:B------:R-:W-:Y:S04]  /*8060*/  MUFU.EX2 R172, R172 ;  /* 0x000000ac00ac7308 */ /* 0x000fe80000000800 */
[C---:B------:R-:W-:Y:S01]  /*8070*/  HMMA.16816.F32.BF16 R16, R68.reuse, R82, R16 ;  /* 0x000000524410723c */ /* 0x040fe20000041810 */
[----:B------:R-:W2:Y:S05]  /*8080*/  LDSM.16.MT88.4 R80, [R140+0xa800] ;  /* 0x00a800008c50783b */ /* 0x000eaa0000004200 */
[----:B------:R-:W5:Y:S02]  /*8090*/  MUFU.EX2 R175, R107 ;  /* 0x0000006b00af7308 */ /* 0x000f640000000800 */
[C---:B-1----:R-:W-:Y:S04]  /*80a0*/  HMMA.16816.F32.BF16 R20, R68.reuse, R76, R20 ;  /* 0x0000004c4414723c */ /* 0x042fe80000041814 */
[----:B----4-:R-:W-:Y:S04]  /*80b0*/  F2FP.BF16.PACK_AB R105, R180, R173 ;  /* 0x000000adb469723e */ /* 0x010fe800000010ff */
[C---:B------:R-:W-:Y:S01]  /*80c0*/  HMMA.16816.F32.BF16 R24, R68.reuse, R78, R24 ;  /* 0x0000004e4418723c */ /* 0x040fe20000041818 */
[----:B------:R-:W1:Y:S01]  /*80d0*/  LDSM.16.MT88.4 R76, [R138+0xa800] ;  /* 0x00a800008a4c783b */ /* 0x000e620000004200 */
[----:B------:R-:W-:Y:S06]  /*80e0*/  MUFU.EX2 R102, R102 ;  /* 0x0000006600667308 */ /* 0x000fec0000000800 */
[C---:B---3--:R-:W-:Y:S04]  /*80f0*/  HMMA.16816.F32.BF16 R28, R68.reuse, R72, R28 ;  /* 0x00000048441c723c */ /* 0x048fe8000004181c */
[----:B------:R5:W3:Y:S04]  /*8100*/  MUFU.EX2 R101, R106 ;  /* 0x0000006a00657308 */ /* 0x000ae80000000800 */
[C---:B------:R-:W-:Y:S01]  /*8110*/  HMMA.16816.F32.BF16 R32, R68.reuse, R74, R32 ;  /* 0x0000004a4420723c */ /* 0x040fe20000041820 */
[----:B------:R-:W4:Y:S07]  /*8120*/  LDSM.16.MT88.4 R72, [R137+0xa800] ;  /* 0x00a800008948783b */ /* 0x000f2e0000004200 */
[C---:B--2---:R-:W-:Y:S08]  /*8130*/  HMMA.16816.F32.BF16 R36, R68.reuse, R80, R36 ;  /* 0x000000504424723c */ /* 0x044ff00000041824 */
[C---:B------:R-:W-:Y:S01]  /*8140*/  HMMA.16816.F32.BF16 R40, R68.reuse, R82, R40 ;  /* 0x000000524428723c */ /* 0x040fe20000041828 */
[----:B------:R-:W2:Y:S03]  /*8150*/  LDSM.16.MT88.4 R80, [R136+0xa800] ;  /* 0x00a800008850783b */ /* 0x000ea60000004200 */
[----:B-----5:R-:W-:Y:S02]  /*8160*/  F2FP.BF16.PACK_AB R106, R175, R172 ;  /* 0x000000acaf6a723e */ /* 0x020fe400000010ff */
[----:B---3--:R-:W-:Y:S02]  /*8170*/  F2FP.BF16.PACK_AB R107, R101, R102 ;  /* 0x00000066656b723e */ /* 0x008fe400000010ff */
[C---:B-1----:R-:W-:Y:S08]  /*8180*/  HMMA.16816.F32.BF16 R44, R68.reuse, R76, R44 ;  /* 0x0000004c442c723c */ /* 0x042ff0000004182c */
[C---:B------:R-:W-:Y:S01]  /*8190*/  HMMA.16816.F32.BF16 R48, R68.reuse, R78, R48 ;  /* 0x0000004e4430723c */ /* 0x040fe20000041830 */
[----:B------:R-:W-:Y:S07]  /*81a0*/  LDSM.16.MT88.4 R76, [R138+0x9000] ;  /* 0x009000008a4c783b */ /* 0x000fee0000004200 */
[C---:B----4-:R-:W-:Y:S08]  /*81b0*/  HMMA.16816.F32.BF16 R52, R68.reuse, R72, R52 ;  /* 0x000000484434723c */ /* 0x050ff00000041834 */
[C---:B------:R-:W-:Y:S01]  /*81c0*/  HMMA.16816.F32.BF16 R56, R68.reuse, R74, R56 ;  /* 0x0000004a4438723c */ /* 0x040fe20000041838 */
[----:B------:R-:W1:Y:S07]  /*81d0*/  LDSM.16.MT88.4 R72, [R140+0x9000] ;  /* 0x009000008c48783b */ /* 0x000e6e0000004200 */
[C---:B--2---:R-:W-:Y:S08]  /*81e0*/  HMMA.16816.F32.BF16 R60, R68.reuse, R80, R60 ;  /* 0x00000050443c723c */ /* 0x044ff0000004183c */
[----:B------:R-:W-:Y:S01]  /*81f0*/  HMMA.16816.F32.BF16 R64, R68, R82, R64 ;  /* 0x000000524440723c */ /* 0x000fe20000041840 */
[----:B------:R-:W2:Y:S06]  /*8200*/  LDSM.16.MT88.4 R80, [R137+0x9000] ;  /* 0x009000008950783b */ /* 0x000eac0000004200 */
[----:B------:R-:W-:Y:S01]  /*8210*/  F2FP.BF16.PACK_AB R68, R122, R125 ;  /* 0x0000007d7a44723e */ /* 0x000fe200000010ff */
[----:B------:R-:W-:Y:S01]  /*8220*/  FADD.FTZ R125, R125, R118 ;  /* 0x000000767d7d7221 */ /* 0x000fe20000010000 */
[----:B------:R-:W-:Y:S03]  /*8230*/  F2FP.BF16.PACK_AB R69, R124, R123 ;  /* 0x0000007b7c45723e */ /* 0x000fe600000010ff */
[----:B------:R-:W-:Y:S01]  /*8240*/  F2FP.BF16.PACK_AB R70, R127, R126 ;  /* 0x0000007e7f46723e */ /* 0x000fe200000010ff */
[----:B------:R-:W-:Y:S01]  /*8250*/  FADD.FTZ R125, R122, R125 ;  /* 0x0000007d7a7d7221 */ /* 0x000fe20000010000 */
[----:B------:R-:W-:Y:S03]  /*8260*/  F2FP.BF16.PACK_AB R71, R179, R178 ;  /* 0x000000b2b347723e */ /* 0x000fe600000010ff */
[----:B------:R-:W-:Y:S04]  /*8270*/  FADD.FTZ R126, R126, R125 ;  /* 0x0000007d7e7e7221 */ /* 0x000fe80000010000 */
[----:B------:R-:W-:Y:S01]  /*8280*/  FADD.FTZ R127, R127, R126 ;  /* 0x0000007e7f7f7221 */ /* 0x000fe20000010000 */
[C---:B-1----:R-:W-:Y:S03]  /*8290*/  HMMA.16816.F32.BF16 R4, R68.reuse, R72, R4 ;  /* 0x000000484404723c */ /* 0x042fe60000041804 */
[----:B------:R-:W-:Y:S04]  /*82a0*/  FADD.FTZ R176, R176, R127 ;  /* 0x0000007fb0b07221 */ /* 0x000fe80000010000 */
[----:B------:R-:W-:Y:S01]  /*82b0*/  FADD.FTZ R177, R177, R176 ;  /* 0x000000b0b1b17221 */ /* 0x000fe20000010000 */
[C---:B------:R-:W-:Y:S01]  /*82c0*/  HMMA.16816.F32.BF16 R8, R68.reuse, R74, R8 ;  /* 0x0000004a4408723c */ /* 0x040fe20000041808 */
[----:B------:R-:W1:Y:S03]  /*82d0*/  LDSM.16.MT88.4 R72, [R136+0x9000] ;  /* 0x009000008848783b */ /* 0x000e660000004200 */
[----:B------:R-:W-:Y:S04]  /*82e0*/  FADD.FTZ R172, R172, R177 ;  /* 0x000000b1acac7221 */ /* 0x000fe80000010000 */
[C---:B------:R-:W-:Y:S04]  /*82f0*/  HMMA.16816.F32.BF16 R12, R68.reuse, R76, R12 ;  /* 0x0000004c440c723c */ /* 0x040fe8000004180c */
[----:B------:R-:W-:Y:S04]  /*8300*/  FADD.FTZ R171, R175, R172 ;  /* 0x000000acafab7221 */ /* 0x000fe80000010000 */
[C---:B------:R-:W-:Y:S01]  /*8310*/  HMMA.16816.F32.BF16 R16, R68.reuse, R78, R16 ;  /* 0x0000004e4410723c */ /* 0x040fe20000041810 */
[----:B------:R-:W3:Y:S07]  /*8320*/  LDSM.16.MT88.4 R76, [R140+0xb000] ;  /* 0x00b000008c4c783b */ /* 0x000eee0000004200 */
[C---:B--2---:R-:W-:Y:S08]  /*8330*/  HMMA.16816.F32.BF16 R20, R68.reuse, R80, R20 ;  /* 0x000000504414723c */ /* 0x044ff00000041814 */
[C---:B------:R-:W-:Y:S01]  /*8340*/  HMMA.16816.F32.BF16 R24, R68.reuse, R82, R24 ;  /* 0x000000524418723c */ /* 0x040fe20000041818 */
[----:B------:R-:W-:Y:S07]  /*8350*/  LDSM.16.MT88.4 R80, [R137+0xb000] ;  /* 0x00b000008950783b */ /* 0x000fee0000004200 */
[C---:B-1----:R-:W-:Y:S08]  /*8360*/  HMMA.16816.F32.BF16 R28, R68.reuse, R72, R28 ;  /* 0x00000048441c723c */ /* 0x042ff0000004181c */
[C---:B------:R-:W-:Y:S01]  /*8370*/  HMMA.16816.F32.BF16 R32, R68.reuse, R74, R32 ;  /* 0x0000004a4420723c */ /* 0x040fe20000041820 */
[----:B------:R-:W1:Y:S07]  /*8380*/  LDSM.16.MT88.4 R72, [R138+0xb000] ;  /* 0x00b000008a48783b */ /* 0x000e6e0000004200 */
[C---:B---3--:R-:W-:Y:S08]  /*8390*/  HMMA.16816.F32.BF16 R36, R68.reuse, R76, R36 ;  /* 0x0000004c4424723c */ /* 0x048ff00000041824 */
[C---:B------:R-:W-:Y:S01]  /*83a0*/  HMMA.16816.F32.BF16 R40, R68.reuse, R78, R40 ;  /* 0x0000004e4428723c */ /* 0x040fe20000041828 */
[----:B------:R-:W2:Y:S07]  /*83b0*/  LDSM.16.MT88.4 R76, [R136+0xb000] ;  /* 0x00b00000884c783b */ /* 0x000eae0000004200 */
[C---:B-1----:R-:W-:Y:S08]  /*83c0*/  HMMA.16816.F32.BF16 R44, R68.reuse, R72, R44 ;  /* 0x00000048442c723c */ /* 0x042ff0000004182c */
[C---:B------:R-:W-:Y:S01]  /*83d0*/  HMMA.16816.F32.BF16 R48, R68.reuse, R74, R48 ;  /* 0x0000004a4430723c */ /* 0x040fe20000041830 */
[----:B------:R-:W1:Y:S07]  /*83e0*/  LDSM.16.MT88.4 R72, [R137+0x9800] ;  /* 0x009800008948783b */ /* 0x000e6e0000004200 */
[C---:B------:R-:W-:Y:S08]  /*83f0*/  HMMA.16816.F32.BF16 R52, R68.reuse, R80, R52 ;  /* 0x000000504434723c */ /* 0x040ff00000041834 */
[C---:B------:R-:W-:Y:S08]  /*8400*/  HMMA.16816.F32.BF16 R56, R68.reuse, R82, R56 ;  /* 0x000000524438723c */ /* 0x040ff00000041838 */
[C---:B--2---:R-:W-:Y:S08]  /*8410*/  HMMA.16816.F32.BF16 R60, R68.reuse, R76, R60 ;  /* 0x0000004c443c723c */ /* 0x044ff0000004183c */
[----:B------:R-:W-:Y:S01]  /*8420*/  HMMA.16816.F32.BF16 R64, R68, R78, R64 ;  /* 0x0000004e4440723c */ /* 0x000fe20000041840 */
[----:B------:R-:W2:Y:S07]  /*8430*/  LDSM.16.MT88.4 R68, [R136+0x9800] ;  /* 0x009800008844783b */ /* 0x000eae0000004200 */
[C---:B------:R-:W-:Y:S01]  /*8440*/  HMMA.16816.F32.BF16 R96, R104.reuse, R92, R4 ;  /* 0x0000005c6860723c */ /* 0x040fe20000041804 */
[----:B------:R-:W3:Y:S07]  /*8450*/  LDSM.16.MT88.4 R4, [R140+0xb800] ;  /* 0x00b800008c04783b */ /* 0x000eee0000004200 */
[C---:B------:R-:W-:Y:S01]  /*8460*/  HMMA.16816.F32.BF16 R92, R104.reuse, R94, R8 ;  /* 0x0000005e685c723c */ /* 0x040fe20000041808 */
[----:B------:R-:W4:Y:S07]  /*8470*/  LDSM.16.MT88.4 R8, [R138+0xb800] ;  /* 0x00b800008a08783b */ /* 0x000f2e0000004200 */
[C---:B------:R-:W-:Y:S01]  /*8480*/  HMMA.16816.F32.BF16 R88, R104.reuse, R84, R12 ;  /* 0x000000546858723c */ /* 0x040fe2000004180c */
[----:B------:R-:W5:Y:S07]  /*8490*/  LDSM.16.MT88.4 R12, [R137+0xb800] ;  /* 0x00b80000890c783b */ /* 0x000f6e0000004200 */
[C---:B------:R-:W-:Y:S08]  /*84a0*/  HMMA.16816.F32.BF16 R84, R104.reuse, R86, R16 ;  /* 0x000000566854723c */ /* 0x040ff00000041810 */
[C---:B-1----:R-:W-:Y:S08]  /*84b0*/  HMMA.16816.F32.BF16 R80, R104.reuse, R72, R20 ;  /* 0x000000486850723c */ /* 0x042ff00000041814 */
[C---:B------:R-:W-:Y:S08]  /*84c0*/  HMMA.16816.F32.BF16 R76, R104.reuse, R74, R24 ;  /* 0x0000004a684c723c */ /* 0x040ff00000041818 */
[C---:B--2---:R-:W-:Y:S08]  /*84d0*/  HMMA.16816.F32.BF16 R72, R104.reuse, R68, R28 ;  /* 0x000000446848723c */ /* 0x044ff0000004181c */
[C---:B------:R-:W-:Y:S08]  /*84e0*/  HMMA.16816.F32.BF16 R68, R104.reuse, R70, R32 ;  /* 0x000000466844723c */ /* 0x040ff00000041820 */
[C---:B---3--:R-:W-:Y:S08]  /*84f0*/  HMMA.16816.F32.BF16 R36, R104.reuse, R4, R36 ;  /* 0x000000046824723c */ /* 0x048ff00000041824 */
[C---:B------:R-:W-:Y:S01]  /*8500*/  HMMA.16816.F32.BF16 R40, R104.reuse, R6, R40 ;  /* 0x000000066828723c */ /* 0x040fe20000041828 */
[----:B------:R-:W1:Y:S07]  /*8510*/  LDSM.16.MT88.4 R4, [R136+0xb800] ;  /* 0x00b800008804783b */ /* 0x000e6e0000004200 */
[C---:B----4-:R-:W-:Y:S07]  /*8520*/  HMMA.16816.F32.BF16 R44, R104.reuse, R8, R44 ;  /* 0x00000008682c723c */ /* 0x050fee000004182c */
[----:B------:R-:W-:Y:S01]  /*8530*/  FADD.FTZ R8, R120, R117 ;  /* 0x0000007578087221 */ /* 0x000fe20000010000 */
[C---:B------:R-:W-:Y:S04]  /*8540*/  HMMA.16816.F32.BF16 R48, R104.reuse, R10, R48 ;  /* 0x0000000a6830723c */ /* 0x040fe80000041830 */
[----:B------:R-:W-:Y:S04]  /*8550*/  FADD.FTZ R8, R121, R8 ;  /* 0x0000000879087221 */ /* 0x000fe80000010000 */
[C---:B-----5:R-:W-:Y:S04]  /*8560*/  HMMA.16816.F32.BF16 R52, R104.reuse, R12, R52 ;  /* 0x0000000c6834723c */ /* 0x060fe80000041834 */
[----:B------:R-:W-:Y:S04]  /*8570*/  FADD.FTZ R3, R123, R8 ;  /* 0x000000087b037221 */ /* 0x000fe80000010000 */
[C---:B------:R-:W-:Y:S04]  /*8580*/  HMMA.16816.F32.BF16 R56, R104.reuse, R14, R56 ;  /* 0x0000000e6838723c */ /* 0x040fe80000041838 */
[----:B------:R-:W-:Y:S04]  /*8590*/  FADD.FTZ R3, R124, R3 ;  /* 0x000000037c037221 */ /* 0x000fe80000010000 */
[C---:B-1----:R-:W-:Y:S07]  /*85a0*/  HMMA.16816.F32.BF16 R60, R104.reuse, R4, R60 ;  /* 0x00000004683c723c */ /* 0x042fee000004183c */
[----:B------:R-:W-:Y:S01]  /*85b0*/  FADD.FTZ R4, R178, R3 ;  /* 0x00000003b2047221 */ /* 0x000fe20000010000 */
[----:B------:R-:W-:Y:S04]  /*85c0*/  HMMA.16816.F32.BF16 R64, R104, R6, R64 ;  /* 0x000000066840723c */ /* 0x000fe80000041840 */
[----:B------:R-:W-:Y:S01]  /*85d0*/  FADD.FTZ R4, R179, R4 ;  /* 0x00000004b3047221 */ /* 0x000fe20000010000 */
[----:B------:R-:W-:Y:S03]  /*85e0*/  MOV R3, R0 ;  /* 0x0000000000037202 */ /* 0x000fe60000000f00 */
[----:B------:R-:W-:Y:S04]  /*85f0*/  FADD.FTZ R173, R173, R4 ;  /* 0x00000004adad7221 */ /* 0x000fe80000010000 */
[----:B------:R-:W-:Y:S04]  /*8600*/  FADD.FTZ R173, R180, R173 ;  /* 0x000000adb4ad7221 */ /* 0x000fe80000010000 */
[----:B------:R-:W-:Y:S04]  /*8610*/  FADD.FTZ R102, R102, R173 ;  /* 0x000000ad66667221 */ /* 0x000fe80000010000 */
[----:B------:R-:W-:Y:S01]  /*8620*/  FADD.FTZ R170, R101, R102 ;  /* 0x0000006665aa7221 */ /* 0x000fe20000010000 */
[----:B------:R-:W-:-:S05]  /*8630*/  @P0 BRA `(.L_x_516) ;  /* 0xffffdf1000000947 */ /* 0x000fca000383ffff */
.L_x_515:
        /* <DEDUP_REMOVED lines=162> */
[----:B------:R-:W-:Y:S04]  /*9060*/  STS [R17+0x400], R86 ;  /* 0x0004005611007388 */ /* 0x000fe80000000800 */
[----:B------:R-:W-:Y:S02]  /*9070*/  STS [R19], R80 ;  /* 0x0000005013007388 */ /* 0x000fe40000000800 */
[----:B------:R-:W-:-:S02]  /*9080*/  @P1 IMAD.MOV.U32 R45, RZ, RZ, 0x1 ;  /* 0x00000001ff2d1424 */ /* 0x000fc400078e00ff */
[----:B------:R-:W-:Y:S04]  /*9090*/  STS [R19+0x400], R82 ;  /* 0x0004005213007388 */ /* 0x000fe80000000800 */
[----:B------:R-:W-:Y:S04]  /*90a0*/  STS [R21], R76 ;  /* 0x0000004c15007388 */ /* 0x000fe80000000800 */
[----:B------:R-:W-:Y:S04]  /*90b0*/  STS [R21+0x400], R78 ;  /* 0x0004004e15007388 */ /* 0x000fe80000000800 */
[----:B------:R-:W1:Y:S04]  /*90c0*/  S2R R10, SR_CTAID.Y ;  /* 0x00000000000a7919 */ /* 0x000e680000002600 */
[----:B------:R-:W-:Y:S04]  /*90d0*/  STS [R23], R72 ;  /* 0x0000004817007388 */ /* 0x000fe80000000800 */
[----:B------:R-:W-:Y:S04]  /*90e0*/  STS [R23+0x400], R74 ;  /* 0x0004004a17007388 */ /* 0x000fe80000000800 */
[----:B------:R-:W-:Y:S04]  /*90f0*/  STS [R25], R68 ;  /* 0x0000004419007388 */ /* 0x000fe80000000800 */
[----:B------:R-:W-:Y:S04]  /*9100*/  STS [R25+0x400], R70 ;  /* 0x0004004619007388 */ /* 0x000fe80000000800 */
[----:B------:R-:W-:Y:S04]  /*9110*/  STS [R13+0x2000], R36 ;  /* 0x002000240d007388 */ /* 0x000fe80000000800 */
[----:B------:R2:W-:Y:S01]  /*9120*/  STS [R13+0x2400], R38 ;  /* 0x002400260d007388 */ /* 0x0005e20000000800 */
[----:B-1----:R-:W-:-:S03]  /*9130*/  @!P3 IMAD R47, R10, c[0x0][0x214], RZ ;  /* 0x000085000a2fba24 */ /* 0x002fc600078e02ff */
[----:B------:R-:W-:Y:S02]  /*9140*/  STS [R11+0x2000], R40 ;  /* 0x002000280b007388 */ /* 0x000fe40000000800 */
[----:B------:R-:W-:Y:S02]  /*9150*/  @!P3 SEL R47, R47, R150, !P0 ;  /* 0x000000962f2fb207 */ /* 0x000fe40004000000 */
[----:B------:R1:W-:Y:S04]  /*9160*/  STS [R11+0x2400], R42 ;  /* 0x0024002a0b007388 */ /* 0x0003e80000000800 */
[----:B------:R-:W-:Y:S04]  /*9170*/  STS [R15+0x2000], R44 ;  /* 0x0020002c0f007388 */ /* 0x000fe80000000800 */
[----:B------:R3:W-:Y:S04]  /*9180*/  STS [R15+0x2400], R46 ;  /* 0x0024002e0f007388 */ /* 0x0007e80000000800 */
[----:B------:R4:W-:Y:S04]  /*9190*/  STS [R17+0x2000], R48 ;  /* 0x0020003011007388 */ /* 0x0009e80000000800 */
[----:B------:R5:W-:Y:S01]  /*91a0*/  STS [R17+0x2400], R50 ;  /* 0x0024003211007388 */ /* 0x000be20000000800 */
[----:B--2---:R-:W-:-:S03]  /*91b0*/  @P1 MOV R13, c[0x0][0x210] ;  /* 0x00008400000d1a02 */ /* 0x004fc60000000f00 */
[----:B------:R2:W-:Y:S04]  /*91c0*/  STS [R19+0x2000], R52 ;  /* 0x0020003413007388 */ /* 0x0005e80000000800 */
[----:B------:R2:W-:Y:S01]  /*91d0*/  STS [R19+0x2400], R54 ;  /* 0x0024003613007388 */ /* 0x0005e20000000800 */
[----:B-1----:R-:W-:-:S03]  /*91e0*/  @!P1 MOV R11, c[0x0][0x214] ;  /* 0x00008500000b9a02 */ /* 0x002fc60000000f00 */
[----:B------:R2:W-:Y:S04]  /*91f0*/  STS [R21+0x2000], R56 ;  /* 0x0020003815007388 */ /* 0x0005e80000000800 */
[----:B------:R2:W-:Y:S01]  /*9200*/  STS [R21+0x2400], R58 ;  /* 0x0024003a15007388 */ /* 0x0005e20000000800 */
[----:B---3--:R-:W-:Y:S01]  /*9210*/  @P1 IMAD R46, R13, c[0x0][0x214], RZ ;  /* 0x000085000d2e1a24 */ /* 0x008fe200078e02ff */
[----:B------:R-:W-:Y:S02]  /*9220*/  @!P0 SHF.R.S32.HI R13, RZ, 0x1f, R10 ;  /* 0x0000001fff0d8819 */ /* 0x000fe4000001140a */
[----:B------:R2:W-:Y:S01]  /*9230*/  STS [R23+0x2000], R60 ;  /* 0x0020003c17007388 */ /* 0x0005e20000000800 */
[----:B----4-:R-:W-:Y:S02]  /*9240*/  LOP3.LUT R48, R9, 0xffffffe0, RZ, 0xc0, !PT ;  /* 0xffffffe009307812 */ /* 0x010fe400078ec0ff */
[----:B------:R-:W-:Y:S01]  /*9250*/  @!P0 IMAD R13, R13, c[0x0][0x1e0], RZ ;  /* 0x000078000d0d8a24 */ /* 0x000fe200078e02ff */
[----:B------:R2:W-:Y:S01]  /*9260*/  STS [R23+0x2400], R62 ;  /* 0x0024003e17007388 */ /* 0x0005e20000000800 */
[----:B------:R-:W-:Y:S01]  /*9270*/  @!P1 SEL R46, R11, c[0x0][0x234], !P2 ;  /* 0x00008d000b2e9a07 */ /* 0x000fe20005000000 */
[----:B-----5:R-:W-:Y:S01]  /*9280*/  @!P0 IMAD.WIDE.U32 R50, R10, c[0x0][0x1e0], RZ ;  /* 0x000078000a328a25 */ /* 0x020fe200078e00ff */
[----:B------:R-:W-:Y:S01]  /*9290*/  IADD3 R48, -R48, R3, RZ ;  /* 0x0000000330307210 */ /* 0x000fe20007ffe1ff */
[----:B------:R2:W-:Y:S01]  /*92a0*/  STS [R25+0x2000], R64 ;  /* 0x0020004019007388 */ /* 0x0005e20000000800 */
[----:B------:R-:W-:Y:S01]  /*92b0*/  SHF.R.S32.HI R3, RZ, 0x1f, R8 ;  /* 0x0000001fff037819 */ /* 0x000fe20000011408 */
[----:B------:R-:W-:Y:S01]  /*92c0*/  @!P0 IMAD R9, R10, c[0x0][0x1e4], R13 ;  /* 0x000079000a098a24 */ /* 0x000fe200078e020d */
[----:B------:R-:W-:Y:S01]  /*92d0*/  @!P0 MOV R6, R50 ;  /* 0x0000003200068202 */ /* 0x000fe20000000f00 */
[----:B------:R2:W-:Y:S01]  /*92e0*/  STS [R25+0x2400], R66 ;  /* 0x0024004219007388 */ /* 0x0005e20000000800 */
[----:B------:R-:W-:Y:S01]  /*92f0*/  @!P1 IMAD R45, R46, c[0x0][0x1c0], RZ ;  /* 0x000070002e2d9a24 */ /* 0x000fe200078e02ff */
[----:B------:R-:W-:-:S02]  /*9300*/  LEA.HI R3, R3, R8, RZ, 0x2 ;  /* 0x0000000803037211 */ /* 0x000fc400078f10ff */
[----:B------:R-:W-:Y:S01]  /*9310*/  BAR.SYNC.DEFER_BLOCKING 0x0 ;  /* 0x0000000000007b1d */ /* 0x000fe20000010000 */
[----:B------:R-:W-:Y:S01]  /*9320*/  @!P0 IADD3 R7, R51, R9, RZ ;  /* 0x0000000933078210 */ /* 0x000fe20007ffe0ff */
[----:B------:R-:W-:Y:S01]  /*9330*/  IMAD R45, R10, R45, RZ ;  /* 0x0000002d0a2d7224 */ /* 0x000fe200078e02ff */
[----:B------:R-:W-:Y:S01]  /*9340*/  LOP3.LUT P0, RZ, R48, 0x3, RZ, 0xc0, !PT ;  /* 0x0000000330ff7812 */ /* 0x000fe2000780c0ff */
[----:B------:R-:W-:Y:S01]  /*9350*/  @P1 IMAD.MOV.U32 R9, RZ, RZ, c[0x0][0x210] ;  /* 0x00008400ff091624 */ /* 0x000fe200078e00ff */
[----:B------:R-:W-:Y:S01]  /*9360*/  @!P1 MOV R9, 0x1 ;  /* 0x0000000100099802 */ /* 0x000fe20000000f00 */
[----:B------:R-:W1:Y:S01]  /*9370*/  S2R R44, SR_CTAID.X ;  /* 0x00000000002c7919 */ /* 0x000e620000002500 */
[----:B------:R-:W-:Y:S01]  /*9380*/  SEL R45, R45, RZ, P3 ;  /* 0x000000ff2d2d7207 */ /* 0x000fe20001800000 */
[----:B------:R-:W-:Y:S01]  /*9390*/  CS2R R50, SRZ ;  /* 0x0000000000327805 */ /* 0x000fe2000001ff00 */
[----:B------:R-:W-:Y:S01]  /*93a0*/  LOP3.LUT R3, R3, 0xffffffc, RZ, 0xc0, !PT ;  /* 0x0ffffffc03037812 */ /* 0x000fe200078ec0ff */
[----:B------:R-:W3:Y:S01]  /*93b0*/  S2R R11, SR_CTAID.Z ;  /* 0x00000000000b7919 */ /* 0x000ee20000002700 */
[----:B------:R-:W-:-:S02]  /*93c0*/  @!P3 MOV R50, R47 ;  /* 0x0000002f0032b202 */ /* 0x000fc40000000f00 */
[----:B------:R-:W-:Y:S01]  /*93d0*/  @!P3 SHF.R.S32.HI R51, RZ, 0x1f, R47 ;  /* 0x0000001fff33b819 */ /* 0x000fe2000001142f */
[----:B------:R-:W-:Y:S01]  /*93e0*/  @P4 FMUL.FTZ R47, R4, 0.69314718246459960938 ;  /* 0x3f317218042f4820 */ /* 0x000fe20000410000 */
[----:B------:R-:W-:Y:S01]  /*93f0*/  IADD3 R8, R8, -R3, RZ ;  /* 0x8000000308087210 */ /* 0x000fe20007ffe0ff */
[----:B------:R-:W-:Y:S02]  /*9400*/  IMAD.MOV.U32 R3, RZ, RZ, 0x7f800000 ;  /* 0x7f800000ff037424 */ /* 0x000fe400078e00ff */
[----:B------:R-:W-:Y:S01]  /*9410*/  @P5 FFMA.FTZ R3, R2, c[0x0][0x238], R5 ;  /* 0x00008e0002035a23 */ /* 0x000fe20000010005 */
[----:B------:R-:W-:Y:S01]  /*9420*/  LEA R8, R8, R155, 0x4 ;  /* 0x0000009b08087211 */ /* 0x000fe200078e20ff */
[----:B------:R2:W4:Y:S04]  /*9430*/  LDS.128 R36, [R151] ;  /* 0x0000000097247984 */ /* 0x0005280000000c00 */
[----:B------:R2:W2:Y:S01]  /*9440*/  LDS.128 R32, [R151+0x800] ;  /* 0x0008000097207984 */ /* 0x0004a20000000c00 */
[----:B-1----:R-:W-:-:S03]  /*9450*/  IMAD R10, R44, R9, RZ ;  /* 0x000000092c0a7224 */ /* 0x002fc600078e02ff */
[----:B------:R1:W1:Y:S01]  /*9460*/  LDS.128 R28, [R151+0x1000] ;  /* 0x00100000971c7984 */ /* 0x0002620000000c00 */
[----:B---3--:R-:W-:Y:S01]  /*9470*/  IMAD R45, R11, R46, R45 ;  /* 0x0000002e0b2d7224 */ /* 0x008fe200078e022d */
        /* <DEDUP_REMOVED lines=29> */
.L_x_520:
[----:B------:R-:W-:Y:S05]  /*9650*/  BSYNC B0 ;  /* 0x0000000000007941 */ /* 0x000fea0003800000 */
.L_x_519:
[----:B---3--:R-:W3:Y:S01]  /*9660*/  S2R R3, SR_TID.X ;  /* 0x0000000000037919 */ /* 0x008ee20000002100 */
        /* <DEDUP_REMOVED lines=8> */
[----:B---3--:R-:W-:-:S04]  /*96f0*/  SHF.R.S32.HI R0, RZ, 0x1f, R3 ;  /* 0x0000001fff007819 */ /* 0x008fc80000011403 */
        /* <DEDUP_REMOVED lines=13> */
.L_x_522:
[----:B------:R-:W-:Y:S05]  /*97d0*/  BSYNC B0 ;  /* 0x0000000000007941 */ /* 0x000fea0003800000 */
.L_x_521:
[----:B------:R-:W-:Y:S01]  /*97e0*/  ISETP.GE.AND P0, PT, R156, R147, PT ;  /* 0x000000939c00720c */ /* 0x000fe20003f06270 */
[----:B------:R-:W-:-:S12]  /*97f0*/  BSSY B0, `(.L_x_523) ;  /* 0x000000e000007945 */ /* 0x000fd80003800000 */
[----:B------:R-:W-:Y:S05]  /*9800*/  @P0 BRA `(.L_x_524) ;  /* 0x000000c000000947 */ /* 0x000fea0003800000 */
[----:B---3--:R-:W-:Y:S01]  /*9810*/  IADD3 R2, P0, R164, 0x10, RZ ;  /* 0x00000010a4027810 */ /* 0x008fe20007f1e0ff */
        /* <DEDUP_REMOVED lines=9> */
[----:B--2---:R2:W-:Y:S04]  /*98b0*/  STG.E.128 [R2.64], R32 ;  /* 0x0000002002007986 */ /* 0x0045e8000c101d06 */
[----:B-1----:R2:W-:Y:S02]  /*98c0*/  STG.E.128 [R2.64+0x80], R16 ;  /* 0x0000801002007986 */ /* 0x0025e4000c101d06 */
.L_x_524:
[----:B------:R-:W-:Y:S05]  /*98d0*/  BSYNC B0 ;  /* 0x0000000000007941 */ /* 0x000fea0003800000 */
.L_x_523:
[----:B------:R-:W-:Y:S01]  /*98e0*/  ISETP.GE.AND P0, PT, R154, R147, PT ;  /* 0x000000939a00720c */ /* 0x000fe20003f06270 */
[----:B------:R-:W-:-:S12]  /*98f0*/  BSSY B0, `(.L_x_525) ;  /* 0x000000e000007945 */ /* 0x000fd80003800000 */
[----:B------:R-:W-:Y:S05]  /*9900*/  @P0 BRA `(.L_x_526) ;  /* 0x000000c000000947 */ /* 0x000fea0003800000 */
[----:B--23--:R-:W-:Y:S01]  /*9910*/  IADD3 R2, P0, R164, 0x20, RZ ;  /* 0x00000020a4027810 */ /* 0x00cfe20007f1e0ff */
        /* <DEDUP_REMOVED lines=11> */
.L_x_526:
[----:B------:R-:W-:Y:S05]  /*99d0*/  BSYNC B0 ;  /* 0x0000000000007941 */ /* 0x000fea0003800000 */
.L_x_525:
[----:B------:R-:W-:-:S13]  /*99e0*/  ISETP.GE.AND P0, PT, R152, R147, PT ;  /* 0x000000939800720c */ /* 0x000fda0003f06270 */
[----:B------:R-:W-:Y:S05]  /*99f0*/  @P0 EXIT ;  /* 0x000000000000094d */ /* 0x000fea0003800000 */
[----:B------:R-:W-:Y:S02]  /*9a00*/  IADD3 R0, P0, R164, 0x30, RZ ;  /* 0x00000030a4007810 */ /* 0x000fe40007f1e0ff */
[----:B------:R-:W-:Y:S02]  /*9a10*/  MOV R5, R7 ;  /* 0x0000000700057202 */ /* 0x000fe40000000f00 */
[----:B------:R-:W-:-:S03]  /*9a20*/  IADD3.X R164, RZ, R165, RZ, P0, !PT ;  /* 0x000000a5ffa47210 */ /* 0x000fc600007fe4ff */
[----:B------:R-:W-:-:S04]  /*9a30*/  IMAD.WIDE.U32 R4, R0, c[0x0][0x1e8], R4 ;  /* 0x00007a0000047a25 */ /* 0x000fc800078e0004 */
[----:B-123--:R-:W-:Y:S01]  /*9a40*/  IMAD R3, R164, c[0x0][0x1e8], RZ ;  /* 0x00007a00a4037a24 */ /* 0x00efe200078e02ff */
[----:B------:R-:W-:-:S03]  /*9a50*/  LEA R2, P0, R4, c[0x0][0x1d0], 0x1 ;  /* 0x0000740004027a11 */ /* 0x000fc600078008ff */
[----:B------:R-:W-:-:S05]  /*9a60*/  IMAD R3, R0, c[0x0][0x1ec], R3 ;  /* 0x00007b0000037a24 */ /* 0x000fca00078e0203 */
[----:B------:R-:W-:-:S04]  /*9a70*/  IADD3 R3, R5, R3, RZ ;  /* 0x0000000305037210 */ /* 0x000fc80007ffe0ff */
[----:B------:R-:W-:-:S05]  /*9a80*/  LEA.HI.X R3, R4, c[0x0][0x1d4], R3, 0x1, P0 ;  /* 0x0000750004037a11 */ /* 0x000fca00000f0c03 */
[----:B------:R-:W-:Y:S04]  /*9a90*/  STG.E.128 [R2.64], R24 ;  /* 0x0000001802007986 */ /* 0x000fe8000c101d06 */
[----:B------:R-:W-:Y:S01]  /*9aa0*/  STG.E.128 [R2.64+0x80], R40 ;  /* 0x0000802802007986 */ /* 0x000fe2000c101d06 */
[----:B------:R-:W-:Y:S05]  /*9ab0*/  EXIT ;  /* 0x000000000000794d */ /* 0x000fea0003800000 */
.L_x_508:
        /* <DEDUP_REMOVED lines=63> */
.L_x_528:
[----:B------:R-:W-:Y:S05]  /*9eb0*/  BSYNC B0 ;  /* 0x0000000000007941 */ /* 0x000fea0003800000 */
.L_x_527:
        /* <DEDUP_REMOVED lines=16> */
.L_x_530:
[----:B------:R-:W-:Y:S05]  /*9fc0*/  BSYNC B0 ;  /* 0x0000000000007941 */ /* 0x000fea0003800000 */
.L_x_529:
        /* <DEDUP_REMOVED lines=16> */
.L_x_532:
[----:B------:R-:W-:Y:S05]  /*a0d0*/  BSYNC B0 ;  /* 0x0000000000007941 */ /* 0x000fea0003800000 */
.L_x_531:
        /* <DEDUP_REMOVED lines=16> */
.L_x_534:
[----:B------:R-:W-:Y:S05]  /*a1e0*/  BSYNC B0 ;  /* 0x0000000000007941 */ /* 0x000fea0003800000 */
.L_x_533:
        /* <DEDUP_REMOVED lines=35> */
.L_x_535:
        /* <DEDUP_REMOVED lines=14> */
.L_x_1403:


//--------------------- .text._ZN5flash16flash_fwd_kernelI23Flash_fwd_kernel_traitsILi128ELi64ELi64ELi4ELb0ELb0EN7cutlass10bfloat16_tE19Flash_kernel_traitsILi128ELi64ELi64ELi4ES3_EELb0ELb1ELb0ELb0ELb0ELb0ELb0ELb0EEEvNS_16Flash_fwd_paramsE --------------------------
	.section	.text._ZN5flash16flash_fwd_kernelI23Flash_fwd_kernel_traitsILi128ELi64ELi64ELi4ELb0ELb0EN7cutlass10bfloat16_tE19Flash_kernel_traitsILi128ELi64ELi64ELi4ES3_EELb0ELb1ELb0ELb0ELb0ELb0ELb0ELb0EEEvNS_16Flash_fwd_paramsE,"ax",@progbits
	.sectioninfo	@"SHI_REGISTERS=190"
	.align	128
        .global         _ZN5flash16flash_fwd_kernelI23Flash_fwd_kernel_traitsILi128ELi64ELi64ELi4ELb0ELb0EN7cutlass10bfloat16_tE19Flash_kernel_traitsILi128ELi64ELi64ELi4ES3_EELb0ELb1ELb0ELb0ELb0ELb0ELb0ELb0EEEvNS_16Flash_fwd_paramsE
        .type           _ZN5flash16flash_fwd_kernelI23Flash_fwd_kernel_traitsILi128ELi64ELi64ELi4ELb0ELb0EN7cutlass10bfloat16_tE19Flash_kernel_traitsILi128ELi64ELi64ELi4ES3_EELb0ELb1ELb0ELb0ELb0ELb0ELb0ELb0EEEvNS_16Flash_fwd_paramsE,@function
        .size           _ZN5flash16flash_fwd_kernelI23Flash_fwd_kernel_traitsILi128ELi64ELi64ELi4ELb0ELb0EN7cutlass10bfloat16_tE19Flash_kernel_traitsILi128ELi64ELi64ELi4ES3_EELb0ELb1ELb0ELb0ELb0ELb0ELb0ELb0EEEvNS_16Flash_fwd_paramsE,(.L_x_1404 - _ZN5flash16flash_fwd_kernelI23Flash_fwd_kernel_traitsILi128ELi64ELi64ELi4ELb0ELb0EN7cutlass10bfloat16_tE19Flash_kernel_traitsILi128ELi64ELi64ELi4ES3_EELb0ELb1ELb0ELb0ELb0ELb0ELb0ELb0EEEvNS_16Flash_fwd_paramsE)
        .other          _ZN5flash16flash_fwd_kernelI23Flash_fwd_kernel_traitsILi128ELi64ELi64ELi4ELb0ELb0EN7cutlass10bfloat16_tE19Flash_kernel_traitsILi128ELi64ELi64ELi4ES3_EELb0ELb1ELb0ELb0ELb0ELb0ELb0ELb0EEEvNS_16Flash_fwd_paramsE,@"STO_CUDA_ENTRY STV_DEFAULT"
_ZN5flash16flash_fwd_kernelI23Flash_fwd_kernel_traitsILi128ELi64ELi64ELi4ELb0ELb0EN7cutlass10bfloat16_tE19Flash_kernel_traitsILi128ELi64ELi64ELi4ES3_EELb0ELb1ELb0ELb0ELb0ELb0ELb0ELb0EEEvNS_16Flash_fwd_paramsE:
.text._ZN5flash16flash_fwd_kernelI23Flash_fwd_kernel_traitsILi128ELi64ELi64ELi4ELb0ELb0EN7cutlass10bfloat16_tE19Flash_kernel_traitsILi128ELi64ELi64ELi4ES3_EELb0ELb1ELb0ELb0ELb0ELb0ELb0ELb0EEEvNS_16Flash_fwd_paramsE:
        /* <DEDUP_REMOVED lines=24> */
[----:B------:R-:W4:Y:S01]  /*0180*/  S2R R26, SR_CTAID.Z ;  /* 0x00000000001a7919 */ /* 0x000f220000002700 */
[----:B------:R-:W-:Y:S01]  /*0190*/  ISETP.NE.AND.EX P0, PT, RZ, c[0x0][0x24c], PT, P0 ;  /* 0x00009300ff007a0c */ /* 0x000fe20003f05300 */
[----:B--2---:R-:W-:Y:S02]  /*01a0*/  @P2 IMAD.IADD R157, R157, 0x1, -R152 ;  /* 0x000000019d9d2824 */ /* 0x004fe400078e0a98 */
[----:B------:R-:W-:-:S10]  /*01b0*/  @!P2 IMAD.MOV.U32 R157, RZ, RZ, c[0x0][0x214] ;  /* 0x00008500ff9da624 */ /* 0x000fd400078e00ff */
[----:B------:R-:W-:Y:S05]  /*01c0*/  @!P0 BRA `(.L_x_536) ;  /* 0x0000004000008947 */ /* 0x000fea0003800000 */
[----:B-1-34-:R-:W2:Y:S02]  /*01d0*/  @P3 LDG.E R2, [R6.64+0x4] ;  /* 0x0000040606023981 */ /* 0x01aea4000c1e1900 */
[----:B--2--5:R-:W-:-:S06]  /*01e0*/  @P3 IADD3 R2, R2, -R9, RZ ;  /* 0x8000000902023210 */ /* 0x024fcc0007ffe0ff */
[----:B------:R1:W5:Y:S01]  /*01f0*/  @!P3 LDG.E R2, [R6.64] ;  /* 0x000000060602b981 */ /* 0x000362000c1e1900 */
[----:B------:R-:W-:Y:S05]  /*0200*/  BRA `(.L_x_537) ;  /* 0x0000001000007947 */ /* 0x000fea0003800000 */
.L_x_536:
[----:B-1-34-:R-:W-:Y:S02]  /*0210*/  MOV R2, c[0x0][0x218] ;  /* 0x0000860000027a02 */ /* 0x01afe40000000f00 */
.L_x_537:
        /* <DEDUP_REMOVED lines=12> */
[----:B------:R-:W-:Y:S01]  /*02e0*/  IADD3 R3, -R157, 0x7f, R18 ;  /* 0x0000007f9d037810 */ /* 0x000fe20007ffe112 */
[----:B------:R-:W1:Y:S01]  /*02f0*/  S2R R92, SR_TID.X ;  /* 0x00000000005c7919 */ /* 0x000e620000002100 */
        /* <DEDUP_REMOVED lines=11> */
[----:B-1----:R-:W-:Y:S02]  /*03b0*/  ISETP.NE.AND P1, PT, R152, -0x1, PT ;  /* 0xffffffff9800780c */ /* 0x002fe40003f25270 */
        /* <DEDUP_REMOVED lines=23> */
.L_x_539:
[----:B------:R-:W-:Y:S01]  /*0530*/  IABS R5, c[0x0][0x1c8] ;  /* 0x0000720000057a13 */ /* 0x000fe20000000000 */
[----:B------:R-:W-:Y:S01]  /*0540*/  IMAD.MOV.U32 R12, RZ, RZ, RZ ;  /* 0x000000ffff0c7224 */ /* 0x000fe200078e00ff */
[----:B------:R-:W-:Y:S02]  /*0550*/  SHF.R.S32.HI R33, RZ, 0x1f, R26 ;  /* 0x0000001fff217819 */ /* 0x000fe4000001141a */
[----:B------:R-:W1:Y:S08]  /*0560*/  I2F.RP R6, R5 ;  /* 0x0000000500067306 */ /* 0x000e700000209400 */
[----:B-1----:R-:W1:Y:S02]  /*0570*/  MUFU.RCP R13, R6 ;  /* 0x00000006000d7308 */ /* 0x002e640000001000 */
[----:B-1----:R-:W-:-:S06]  /*0580*/  IADD3 R13, R13, 0xffffffe, RZ ;  /* 0x0ffffffe0d0d7810 */ /* 0x002fcc0007ffe0ff */
[----:B------:R-:W1:Y:S02]  /*0590*/  F2I.FTZ.U32.TRUNC.NTZ R13, R13 ;  /* 0x0000000d000d7305 */ /* 0x000e64000021f000 */
[----:B-1----:R-:W-:-:S04]  /*05a0*/  IMAD.MOV R2, RZ, RZ, -R13 ;  /* 0x000000ffff027224 */ /* 0x002fc800078e0a0d */
[----:B------:R-:W-:Y:S01]  /*05b0*/  IMAD R3, R2, R5, RZ ;  /* 0x0000000502037224 */ /* 0x000fe200078e02ff */
[----:B------:R-:W-:-:S03]  /*05c0*/  IABS R2, R26 ;  /* 0x0000001a00027213 */ /* 0x000fc60000000000 */
[----:B------:R-:W-:-:S04]  /*05d0*/  IMAD.HI.U32 R12, R13, R3, R12 ;  /* 0x000000030d0c7227 */ /* 0x000fc800078e000c */
[----:B------:R-:W-:-:S04]  /*05e0*/  IMAD.MOV.U32 R3, RZ, RZ, R2 ;  /* 0x000000ffff037224 */ /* 0x000fc800078e0002 */
[----:B------:R-:W-:-:S04]  /*05f0*/  IMAD.HI.U32 R102, R12, R3, RZ ;  /* 0x000000030c667227 */ /* 0x000fc800078e00ff */
[----:B------:R-:W-:-:S04]  /*0600*/  IMAD.MOV R2, RZ, RZ, -R102 ;  /* 0x000000ffff027224 */ /* 0x000fc800078e0a66 */
[----:B------:R-:W-:Y:S02]  /*0610*/  IMAD R2, R5, R2, R3 ;  /* 0x0000000205027224 */ /* 0x000fe400078e0203 */
[----:B------:R-:W-:-:S03]  /*0620*/  @P0 IMAD.IADD R3, R4, 0x1, R9 ;  /* 0x0000000104030824 */ /* 0x000fc600078e0209 */
[----:B------:R-:W-:Y:S01]  /*0630*/  ISETP.GT.U32.AND P2, PT, R5, R2, PT ;  /* 0x000000020500720c */ /* 0x000fe20003f44070 */
[----:B------:R-:W-:-:S04]  /*0640*/  @P0 IMAD.WIDE.U32 R8, R3, c[0x0][0x1a0], RZ ;  /* 0x0000680003080a25 */ /* 0x000fc800078e00ff */
[----:B------:R-:W-:-:S08]  /*0650*/  @P0 IMAD R3, R3, c[0x0][0x1a4], R9 ;  /* 0x0000690003030a24 */ /* 0x000fd000078e0209 */
[-C--:B------:R-:W-:Y:S02]  /*0660*/  @!P2 IADD3 R2, R2, -R5.reuse, RZ ;  /* 0x800000050202a210 */ /* 0x080fe40007ffe0ff */
[----:B------:R-:W-:Y:S02]  /*0670*/  @!P2 IADD3 R102, R102, 0x1, RZ ;  /* 0x000000016666a810 */ /* 0x000fe40007ffe0ff */
[----:B------:R-:W-:Y:S02]  /*0680*/  ISETP.GE.U32.AND P3, PT, R2, R5, PT ;  /* 0x000000050200720c */ /* 0x000fe40003f66070 */
[----:B------:R-:W-:Y:S02]  /*0690*/  LOP3.LUT R2, R26, c[0x0][0x1c8], RZ, 0x3c, !PT ;  /* 0x000072001a027a12 */ /* 0x000fe400078e3cff */
[----:B------:R-:W-:Y:S02]  /*06a0*/  ISETP.NE.AND P2, PT, RZ, c[0x0][0x1c8], PT ;  /* 0x00007200ff007a0c */ /* 0x000fe40003f45270 */
[----:B------:R-:W-:-:S02]  /*06b0*/  ISETP.GE.AND P1, PT, R2, RZ, PT ;  /* 0x000000ff0200720c */ /* 0x000fc40003f26270 */
[----:B------:R-:W-:-:S05]  /*06c0*/  @P0 MOV R2, R8 ;  /* 0x0000000800020202 */ /* 0x000fca0000000f00 */
[----:B------:R-:W-:-:S06]  /*06d0*/  @P3 IADD3 R102, R102, 0x1, RZ ;  /* 0x0000000166663810 */ /* 0x000fcc0007ffe0ff */
        /* <DEDUP_REMOVED lines=13> */
.L_x_540:
[----:B------:R-:W-:Y:S01]  /*07b0*/  SHF.R.S32.HI R5, RZ, 0x1f, R92 ;  /* 0x0000001fff057819 */ /* 0x000fe2000001145c */
[----:B------:R-:W-:Y:S01]  /*07c0*/  IMAD R33, R33, c[0x0][0x1a8], RZ ;  /* 0x00006a0021217a24 */ /* 0x000fe200078e02ff */
[----:B------:R-:W-:Y:S01]  /*07d0*/  SHF.R.S32.HI R129, RZ, 0x1f, R102 ;  /* 0x0000001fff817819 */ /* 0x000fe20000011466 */
[----:B------:R-:W-:Y:S01]  /*07e0*/  IMAD.MOV.U32 R8, RZ, RZ, 0x10 ;  /* 0x00000010ff087424 */ /* 0x000fe200078e00ff */
[CC--:B------:R-:W-:Y:S01]  /*07f0*/  LEA.HI R9, R5.reuse, R92.reuse, RZ, 0x3 ;  /* 0x0000005c05097211 */ /* 0x0c0fe200078f18ff */
[----:B------:R-:W-:Y:S01]  /*0800*/  IMAD R33, R26, c[0x0][0x1ac], R33 ;  /* 0x00006b001a217a24 */ /* 0x000fe200078e0221 */
[-C--:B------:R-:W-:Y:S01]  /*0810*/  LEA.HI R15, R5, R92.reuse, RZ, 0x4 ;  /* 0x0000005c050f7211 */ /* 0x080fe200078f20ff */
[C---:B------:R-:W-:Y:S01]  /*0820*/  IMAD R163, R129.reuse, c[0x0][0x1b0], RZ ;  /* 0x00006c0081a37a24 */ /* 0x040fe200078e02ff */
[----:B------:R-:W-:Y:S01]  /*0830*/  SHF.R.S32.HI R24, RZ, 0x3, R9 ;  /* 0x00000003ff187819 */ /* 0x000fe20000011409 */
[----:B------:R-:W-:Y:S01]  /*0840*/  IMAD R129, R129, c[0x0][0x1b8], RZ ;  /* 0x00006e0081817a24 */ /* 0x000fe200078e02ff */
[----:B------:R-:W-:Y:S01]  /*0850*/  LOP3.LUT R9, R9, 0xfffffff8, RZ, 0xc0, !PT ;  /* 0xfffffff809097812 */ /* 0x000fe200078ec0ff */
[----:B------:R-:W-:Y:S01]  /*0860*/  IMAD R163, R102, c[0x0][0x1b4], R163 ;  /* 0x00006d0066a37a24 */ /* 0x000fe200078e02a3 */
[----:B------:R-:W-:Y:S01]  /*0870*/  LOP3.LUT R19, R15, 0xfffffff0, RZ, 0xc0, !PT ;  /* 0xfffffff00f137812 */ /* 0x000fe200078ec0ff */
[----:B------:R-:W-:Y:S01]  /*0880*/  IMAD.SHL.U32 R155, R24, 0x40, RZ ;  /* 0x00000040189b7824 */ /* 0x000fe200078e00ff */
[-C--:B------:R-:W-:Y:S01]  /*0890*/  LEA.HI R0, R5, R92.reuse, RZ, 0x6 ;  /* 0x0000005c05007211 */ /* 0x080fe200078f30ff */
[C---:B------:R-:W-:Y:S01]  /*08a0*/  IMAD.IADD R9, R92.reuse, 0x1, -R9 ;  /* 0x000000015c097824 */ /* 0x040fe200078e0a09 */
[----:B------:R-:W-:Y:S01]  /*08b0*/  SHF.R.S32.HI R25, RZ, 0x1f, R24 ;  /* 0x0000001fff197819 */ /* 0x000fe20000011418 */
[----:B------:R-:W-:Y:S01]  /*08c0*/  IMAD.IADD R19, R92, 0x1, -R19 ;  /* 0x000000015c137824 */ /* 0x000fe200078e0a13 */
[----:B------:R-:W-:Y:S01]  /*08d0*/  LOP3.LUT R155, R155, 0x1c0, RZ, 0xc0, !PT ;  /* 0x000001c09b9b7812 */ /* 0x000fe200078ec0ff */
[----:B------:R-:W-:Y:S01]  /*08e0*/  IMAD.SHL.U32 R164, R9, 0x8, RZ ;  /* 0x0000000809a47824 */ /* 0x000fe200078e00ff */
[----:B------:R-:W-:Y:S01]  /*08f0*/  LEA.HI R16, R5, R92, RZ, 0x5 ;  /* 0x0000005c05107211 */ /* 0x000fe200078f28ff */
[----:B------:R-:W-:Y:S01]  /*0900*/  IMAD.SHL.U32 R0, R0, 0x8, RZ ;  /* 0x0000000800007824 */ /* 0x000fe200078e00ff */
[----:B------:R-:W-:Y:S01]  /*0910*/  SHF.R.S32.HI R6, RZ, 0x1f, R19 ;  /* 0x0000001fff067819 */ /* 0x000fe20000011413 */
[----:B------:R-:W-:Y:S01]  /*0920*/  IMAD.IADD R5, R157, 0x1, -R18 ;  /* 0x000000019d057824 */ /* 0x000fe200078e0a12 */
[----:B------:R-:W-:Y:S01]  /*0930*/  LOP3.LUT R4, R155, 0x38, R164, 0xf8, !PT ;  /* 0x000000389b047812 */ /* 0x000fe200078ef8a4 */
[----:B------:R-:W-:Y:S01]  /*0940*/  IMAD R129, R102, c[0x0][0x1bc], R129 ;  /* 0x00006f0066817a24 */ /* 0x000fe200078e0281 */
[----:B------:R-:W-:Y:S01]  /*0950*/  SHF.R.U32.HI R155, RZ, 0x3, R155 ;  /* 0x00000003ff9b7819 */ /* 0x000fe2000001169b */
[----:B------:R-:W-:Y:S01]  /*0960*/  BSSY B0, `(.L_x_541) ;  /* 0x000003b000007945 */ /* 0x000fe20003800000 */
[----:B------:R-:W-:Y:S01]  /*0970*/  LEA.HI R13, R6, R19, RZ, 0x3 ;  /* 0x00000013060d7211 */ /* 0x000fe200078f18ff */
[----:B------:R-:W-:Y:S01]  /*0980*/  IMAD.WIDE R166, R167, 0x40, R24 ;  /* 0x00000040a7a67825 */ /* 0x000fe200078e0218 */
[----:B------:R-:W-:-:S02]  /*0990*/  LOP3.LUT R155, R4, R155, RZ, 0x3c, !PT ;  /* 0x0000009b049b7212 */ /* 0x000fc400078e3cff */
[----:B------:R-:W-:Y:S02]  /*09a0*/  LOP3.LUT R4, R13, 0xfffffff8, RZ, 0xc0, !PT ;  /* 0xfffffff80d047812 */ /* 0x000fe400078ec0ff */
[C---:B------:R-:W-:Y:S02]  /*09b0*/  IADD3 R28, P0, R164.reuse, R28, RZ ;  /* 0x0000001ca41c7210 */ /* 0x040fe40007f1e0ff */
[----:B------:R-:W-:Y:S01]  /*09c0*/  SHF.R.S32.HI R165, RZ, 0x1f, R164 ;  /* 0x0000001fffa57819 */ /* 0x000fe200000114a4 */
[----:B------:R-:W-:Y:S01]  /*09d0*/  IMAD.IADD R4, R19, 0x1, -R4 ;  /* 0x0000000113047824 */ /* 0x000fe200078e0a04 */
[----:B------:R-:W-:Y:S01]  /*09e0*/  LOP3.LUT R155, R155, 0xfffffe00, R0, 0xf8, !PT ;  /* 0xfffffe009b9b7812 */ /* 0x000fe200078ef800 */
[----:B------:R-:W-:Y:S01]  /*09f0*/  IMAD R19, R25, c[0x0][0x198], RZ ;  /* 0x0000660019137a24 */ /* 0x000fe200078e02ff */
[----:B------:R-:W-:Y:S01]  /*0a00*/  IADD3 R156, R164, 0x40, RZ ;  /* 0x00000040a49c7810 */ /* 0x000fe20007ffe0ff */
[----:B------:R-:W-:Y:S02]  /*0a10*/  IMAD.X R29, R165, 0x1, R17, P0 ;  /* 0x00000001a51d7824 */ /* 0x000fe400000e0611 */
[----:B------:R-:W-:-:S04]  /*0a20*/  IMAD.WIDE.U32 R22, R24, c[0x0][0x198], R164 ;  /* 0x0000660018167a25 */ /* 0x000fc800078e00a4 */
[----:B------:R-:W-:Y:S01]  /*0a30*/  IMAD R17, R25, c[0x0][0x1a0], RZ ;  /* 0x0000680019117a24 */ /* 0x000fe200078e02ff */
[----:B------:R-:W-:Y:S01]  /*0a40*/  IADD3 R158, P1, R158, R22, RZ ;  /* 0x000000169e9e7210 */ /* 0x000fe20007f3e0ff */
[----:B------:R-:W-:-:S04]  /*0a50*/  IMAD.WIDE.U32 R20, R24, c[0x0][0x1a0], R164 ;  /* 0x0000680018147a25 */ /* 0x000fc800078e00a4 */
[----:B------:R-:W-:Y:S01]  /*0a60*/  IMAD R6, R24, c[0x0][0x19c], R19 ;  /* 0x0000670018067a24 */ /* 0x000fe200078e0213 */
[----:B------:R-:W-:Y:S01]  /*0a70*/  IADD3 R2, P0, R2, R20, RZ ;  /* 0x0000001402027210 */ /* 0x000fe20007f1e0ff */
[----:B------:R-:W-:Y:S02]  /*0a80*/  IMAD R0, R24, c[0x0][0x1a4], R17 ;  /* 0x0000690018007a24 */ /* 0x000fe400078e0211 */
[----:B------:R-:W-:Y:S01]  /*0a90*/  IMAD.WIDE.U32 R26, R26, c[0x0][0x1a8], R28 ;  /* 0x00006a001a1a7a25 */ /* 0x000fe200078e001c */
[----:B------:R-:W-:Y:S02]  /*0aa0*/  IADD3.X R159, R7, R23, R6, P1, !PT ;  /* 0x00000017079f7210 */ /* 0x000fe40000ffe406 */
[----:B------:R-:W-:Y:S01]  /*0ab0*/  IADD3.X R3, R3, R21, R0, P0, !PT ;  /* 0x0000001503037210 */ /* 0x000fe200007fe400 */
[----:B------:R-:W-:Y:S01]  /*0ac0*/  IMAD.SHL.U32 R155, R155, 0x2, RZ ;  /* 0x000000029b9b7824 */ /* 0x000fe200078e00ff */
[----:B------:R-:W-:Y:S01]  /*0ad0*/  R2P PR, R4, 0x6 ;  /* 0x0000000604007804 */ /* 0x000fe20000000000 */
[----:B------:R-:W-:Y:S01]  /*0ae0*/  IMAD.WIDE.U32 R158, R102, c[0x0][0x1b0], R158 ;  /* 0x00006c00669e7a25 */ /* 0x000fe200078e009e */
[----:B------:R-:W-:-:S02]  /*0af0*/  ISETP.GE.AND P0, PT, R24, R5, PT ;  /* 0x000000051800720c */ /* 0x000fc40003f06270 */
[----:B------:R-:W-:Y:S01]  /*0b00*/  LOP3.LUT R21, R16, 0xffffffe0, RZ, 0xc0, !PT ;  /* 0xffffffe010157812 */ /* 0x000fe200078ec0ff */
[----:B------:R-:W-:Y:S01]  /*0b10*/  IMAD.WIDE.U32 R102, R102, c[0x0][0x1b8], R2 ;  /* 0x00006e0066667a25 */ /* 0x000fe200078e0002 */
[----:B------:R-:W-:Y:S02]  /*0b20*/  SHF.R.S32.HI R16, RZ, 0x5, R16 ;  /* 0x00000005ff107819 */ /* 0x000fe40000011410 */
[----:B------:R-:W-:Y:S01]  /*0b30*/  SEL R2, R8, 0xfffffff0, !P1 ;  /* 0xfffffff008027807 */ /* 0x000fe20004800000 */
[----:B------:R-:W-:Y:S02]  /*0b40*/  IMAD.MOV.U32 R3, RZ, RZ, 0x20 ;  /* 0x00000020ff037424 */ /* 0x000fe400078e00ff */
[----:B------:R-:W-:Y:S02]  /*0b50*/  IMAD.IADD R21, R92, 0x1, -R21 ;  /* 0x000000015c157824 */ /* 0x000fe400078e0a15 */
[----:B------:R-:W-:Y:S01]  /*0b60*/  IMAD.IADD R33, R27, 0x1, R33 ;  /* 0x000000011b217824 */ /* 0x000fe200078e0221 */
[----:B------:R-:W-:Y:S01]  /*0b70*/  SEL R0, R3, 0xffffffe0, !P2 ;  /* 0xffffffe003007807 */ /* 0x000fe20005000000 */
[----:B------:R-:W-:-:S02]  /*0b80*/  IMAD.IADD R163, R159, 0x1, R163 ;  /* 0x000000019fa37824 */ /* 0x000fc400078e02a3 */
[----:B------:R-:W-:Y:S01]  /*0b90*/  IMAD.IADD R129, R103, 0x1, R129 ;  /* 0x0000000167817824 */ /* 0x000fe200078e0281 */
[----:B------:R-:W-:Y:S05]  /*0ba0*/  @P0 BRA `(.L_x_542) ;  /* 0x0000016000000947 */ /* 0x000fea0003800000 */
[----:B------:R-:W-:Y:S01]  /*0bb0*/  ISETP.GE.AND P2, PT, R164, c[0x0][0x220], PT ;  /* 0x00008800a4007a0c */ /* 0x000fe20003f46270 */
[----:B------:R-:W-:Y:S01]  /*0bc0*/  IMAD R7, R167, c[0x0][0x190], RZ ;  /* 0x00006400a7077a24 */ /* 0x000fe200078e02ff */
[----:B------:R-:W-:Y:S01]  /*0bd0*/  ISETP.GE.AND P1, PT, R156, c[0x0][0x220], PT ;  /* 0x000088009c007a0c */ /* 0x000fe20003f26270 */
[----:B------:R-:W-:Y:S02]  /*0be0*/  IMAD.MOV.U32 R32, RZ, RZ, R26 ;  /* 0x000000ffff207224 */ /* 0x000fe400078e001a */
        /* <DEDUP_REMOVED lines=18> */
.L_x_542:
[----:B------:R-:W-:Y:S05]  /*0d10*/  BSYNC B0 ;  /* 0x0000000000007941 */ /* 0x000fea0003800000 */
.L_x_541:
[----:B------:R-:W-:Y:S01]  /*0d20*/  IADD3 R14, R24, 0x10, RZ ;  /* 0x00000010180e7810 */ /* 0x000fe20007ffe0ff */
[----:B------:R-:W-:Y:S03]  /*0d30*/  BSSY B0, `(.L_x_543) ;  /* 0x000001c000007945 */ /* 0x000fe60003800000 */
[----:B------:R-:W-:-:S13]  /*0d40*/  ISETP.GE.AND P0, PT, R14, R5, PT ;  /* 0x000000050e00720c */ /* 0x000fda0003f06270 */
[----:B------:R-:W-:Y:S05]  /*0d50*/  @P0 BRA `(.L_x_544) ;  /* 0x0000019000000947 */ /* 0x000fea0003800000 */
[----:B------:R-:W-:Y:S01]  /*0d60*/  IADD3 R7, P0, R166, 0x10, RZ ;  /* 0x00000010a6077810 */ /* 0x000fe20007f1e0ff */
[----:B------:R-:W-:Y:S01]  /*0d70*/  IMAD.MOV.U32 R22, RZ, RZ, R26 ;  /* 0x000000ffff167224 */ /* 0x000fe200078e001a */
[----:B------:R-:W-:Y:S02]  /*0d80*/  ISETP.GE.AND P1, PT, R164, c[0x0][0x220], PT ;  /* 0x00008800a4007a0c */ /* 0x000fe40003f26270 */
[----:B------:R-:W-:Y:S01]  /*0d90*/  MOV R23, R33 ;  /* 0x0000002100177202 */ /* 0x000fe20000000f00 */
[----:B------:R-:W-:Y:S01]  /*0da0*/  IMAD.X R6, RZ, RZ, R167, P0 ;  /* 0x000000ffff067224 */ /* 0x000fe200000e06a7 */
[----:B------:R-:W-:-:S03]  /*0db0*/  ISETP.GE.AND P0, PT, R156, c[0x0][0x220], PT ;  /* 0x000088009c007a0c */ /* 0x000fc60003f06270 */
[----:B------:R-:W-:Y:S02]  /*0dc0*/  IMAD R6, R6, c[0x0][0x190], RZ ;  /* 0x0000640006067a24 */ /* 0x000fe400078e02ff */
[----:B------:R-:W-:-:S04]  /*0dd0*/  IMAD.WIDE.U32 R22, R7, c[0x0][0x190], R22 ;  /* 0x0000640007167a25 */ /* 0x000fc800078e0016 */
[----:B------:R-:W-:Y:S01]  /*0de0*/  IMAD R6, R7, c[0x0][0x194], R6 ;  /* 0x0000650007067a24 */ /* 0x000fe200078e0206 */
[----:B-1----:R-:W-:Y:S01]  /*0df0*/  @!P1 LEA R28, P2, R22, c[0x0][0x160], 0x1 ;  /* 0x00005800161c9a11 */ /* 0x002fe200078408ff */
        /* <DEDUP_REMOVED lines=15> */
.L_x_544:
[----:B------:R-:W-:Y:S05]  /*0ef0*/  BSYNC B0 ;  /* 0x0000000000007941 */ /* 0x000fea0003800000 */
.L_x_543:
        /* <DEDUP_REMOVED lines=29> */
.L_x_546:
[----:B------:R-:W-:Y:S05]  /*10d0*/  BSYNC B0 ;  /* 0x0000000000007941 */ /* 0x000fea0003800000 */
.L_x_545:
[----:B------:R-:W-:Y:S01]  /*10e0*/  IADD3 R10, R24, 0x30, RZ ;  /* 0x00000030180a7810 */ /* 0x000fe20007ffe0ff */
[----:B------:R-:W-:Y:S01]  /*10f0*/  IMAD.MOV.U32 R22, RZ, RZ, c[0x0][0x198] ;  /* 0x00006600ff167624 */ /* 0x000fe200078e00ff */
[----:B------:R-:W-:Y:S01]  /*1100*/  BSSY B0, `(.L_x_547) ;  /* 0x000001e000007945 */ /* 0x000fe20003800000 */
[----:B------:R-:W-:Y:S01]  /*1110*/  IMAD.MOV.U32 R17, RZ, RZ, 0x6 ;  /* 0x00000006ff117424 */ /* 0x000fe200078e00ff */
[----:B------:R-:W-:Y:S01]  /*1120*/  ISETP.GE.AND P0, PT, R10, R5, PT ;  /* 0x000000050a00720c */ /* 0x000fe20003f06270 */
[----:B-1----:R-:W-:-:S03]  /*1130*/  IMAD.SHL.U32 R29, R22, 0x40, RZ ;  /* 0x00000040161d7824 */ /* 0x002fc600078e00ff */
[----:B------:R-:W-:-:S09]  /*1140*/  SHF.L.U64.HI R7, R22, R17, c[0x0][0x19c] ;  /* 0x0000670016077619 */ /* 0x000fd20000010211 */
        /* <DEDUP_REMOVED lines=25> */
.L_x_548:
[----:B------:R-:W-:Y:S05]  /*12e0*/  BSYNC B0 ;  /* 0x0000000000007941 */ /* 0x000fea0003800000 */
.L_x_547:
[----:B------:R-:W-:Y:S01]  /*12f0*/  IADD3 R28, R101, -0x1, RZ ;  /* 0xffffffff651c7810 */ /* 0x000fe20007ffe0ff */
[----:B------:R-:W-:Y:S01]  /*1300*/  BSSY B0, `(.L_x_549) ;  /* 0x000001b000007945 */ /* 0x000fe20003800000 */
[----:B------:R-:W-:Y:S02]  /*1310*/  MOV R162, R158 ;  /* 0x0000009e00a27202 */ /* 0x000fe40000000f00 */
[----:B------:R-:W-:Y:S01]  /*1320*/  SHF.R.S32.HI R20, RZ, 0x1f, R28 ;  /* 0x0000001fff147819 */ /* 0x000fe2000001141c */
[C---:B------:R-:W-:Y:S02]  /*1330*/  IMAD R5, R28.reuse, -0x40, R30 ;  /* 0xffffffc01c057824 */ /* 0x040fe400078e021e */
[----:B-1----:R-:W-:Y:S02]  /*1340*/  IMAD R33, R7, R28, RZ ;  /* 0x0000001c07217224 */ /* 0x002fe400078e02ff */
[----:B------:R-:W-:Y:S01]  /*1350*/  IMAD.WIDE.U32 R26, R28, R29, R162 ;  /* 0x0000001d1c1a7225 */ /* 0x000fe200078e00a2 */
[----:B------:R-:W-:-:S03]  /*1360*/  ISETP.GE.AND P0, PT, R24, R5, PT ;  /* 0x000000051800720c */ /* 0x000fc60003f06270 */
[----:B------:R-:W-:-:S05]  /*1370*/  IMAD R33, R20, R29, R33 ;  /* 0x0000001d14217224 */ /* 0x000fca00078e0221 */
[----:B------:R-:W-:-:S05]  /*1380*/  IADD3 R33, R27, R33, RZ ;  /* 0x000000211b217210 */ /* 0x000fca0007ffe0ff */
        /* <DEDUP_REMOVED lines=18> */
.L_x_550:
[----:B------:R-:W-:Y:S05]  /*14b0*/  BSYNC B0 ;  /* 0x0000000000007941 */ /* 0x000fea0003800000 */
.L_x_549:
[----:B------:R-:W-:Y:S01]  /*14c0*/  ISETP.GE.AND P0, PT, R14, R5, PT ;  /* 0x000000050e00720c */ /* 0x000fe20003f06270 */
[----:B------:R-:W-:Y:S01]  /*14d0*/  BSSY B0, `(.L_x_551) ;  /* 0x0000017000007945 */ /* 0x000fe20003800000 */
[C---:B------:R-:W-:Y:S01]  /*14e0*/  SHF.L.U64.HI R148, R22.reuse, R11, c[0x0][0x19c] ;  /* 0x0000670016947619 */ /* 0x040fe2000001020b */
[----:B------:R-:W-:-:S10]  /*14f0*/  IMAD.SHL.U32 R149, R22, 0x10, RZ ;  /* 0x0000001016957824 */ /* 0x000fd400078e00ff */
[----:B------:R-:W-:Y:S05]  /*1500*/  @P0 BRA `(.L_x_552) ;  /* 0x0000013000000947 */ /* 0x000fea0003800000 */
[----:B------:R-:W-:Y:S02]  /*1510*/  ISETP.GE.AND P1, PT, R164, c[0x0][0x220], PT ;  /* 0x00008800a4007a0c */ /* 0x000fe40003f26270 */
[----:B------:R-:W-:Y:S02]  /*1520*/  IADD3 R19, P2, R149, R26, RZ ;  /* 0x0000001a95137210 */ /* 0x000fe40007f5e0ff */
[----:B------:R-:W-:-:S03]  /*1530*/  ISETP.GE.AND P0, PT, R156, c[0x0][0x220], PT ;  /* 0x000088009c007a0c */ /* 0x000fc60003f06270 */
[----:B------:R-:W-:-:S06]  /*1540*/  IMAD.X R6, R148, 0x1, R33, P2 ;  /* 0x0000000194067824 */ /* 0x000fcc00010e0621 */
        /* <DEDUP_REMOVED lines=15> */
.L_x_552:
[----:B------:R-:W-:Y:S05]  /*1640*/  BSYNC B0 ;  /* 0x0000000000007941 */ /* 0x000fea0003800000 */
.L_x_551:
[----:B------:R-:W-:Y:S01]  /*1650*/  ISETP.GE.AND P0, PT, R12, R5, PT ;  /* 0x000000050c00720c */ /* 0x000fe20003f06270 */
[----:B------:R-:W-:-:S12]  /*1660*/  BSSY B0, `(.L_x_553) ;  /* 0x0000016000007945 */ /* 0x000fd80003800000 */
[----:B------:R-:W-:Y:S05]  /*1670*/  @P0 BRA `(.L_x_554) ;  /* 0x0000014000000947 */ /* 0x000fea0003800000 */
[----:B------:R-:W-:Y:S01]  /*1680*/  ISETP.GE.AND P1, PT, R164, c[0x0][0x220], PT ;  /* 0x00008800a4007a0c */ /* 0x000fe20003f26270 */
[----:B------:R-:W-:Y:S01]  /*1690*/  IMAD.MOV.U32 R23, RZ, RZ, c[0x0][0x19c] ;  /* 0x00006700ff177624 */ /* 0x000fe200078e00ff */
[----:B------:R-:W-:Y:S02]  /*16a0*/  LEA R19, P2, R22, R26, 0x5 ;  /* 0x0000001a16137211 */ /* 0x000fe400078428ff */
[----:B------:R-:W-:Y:S02]  /*16b0*/  ISETP.GE.AND P0, PT, R156, c[0x0][0x220], PT ;  /* 0x000088009c007a0c */ /* 0x000fe40003f06270 */
[----:B------:R-:W-:-:S07]  /*16c0*/  LEA.HI.X R6, R22, R33, R23, 0x5, P2 ;  /* 0x0000002116067211 */ /* 0x000fce00010f2c17 */
        /* <DEDUP_REMOVED lines=15> */
.L_x_554:
[----:B------:R-:W-:Y:S05]  /*17c0*/  BSYNC B0 ;  /* 0x0000000000007941 */ /* 0x000fea0003800000 */
.L_x_553:
[----:B------:R-:W-:Y:S01]  /*17d0*/  ISETP.GE.AND P0, PT, R10, R5, PT ;  /* 0x000000050a00720c */ /* 0x000fe20003f06270 */
[----:B------:R-:W-:Y:S01]  /*17e0*/  IMAD.MOV.U32 R6, RZ, RZ, c[0x0][0x1a0] ;  /* 0x00006800ff067624 */ /* 0x000fe200078e00ff */
[----:B------:R-:W-:Y:S03]  /*17f0*/  BSSY B0, `(.L_x_555) ;  /* 0x000001a000007945 */ /* 0x000fe60003800000 */
[C---:B------:R-:W-:Y:S01]  /*1800*/  IMAD.SHL.U32 R151, R6.reuse, 0x40, RZ ;  /* 0x0000004006977824 */ /* 0x040fe200078e00ff */
[----:B------:R-:W-:-:S07]  /*1810*/  SHF.L.U64.HI R150, R6, R17, c[0x0][0x1a4] ;  /* 0x0000690006967619 */ /* 0x000fce0000010211 */
[----:B------:R-:W-:Y:S05]  /*1820*/  @P0 BRA `(.L_x_556) ;  /* 0x0000016000000947 */ /* 0x000fea0003800000 */
[----:B------:R-:W-:Y:S01]  /*1830*/  ISETP.GE.AND P1, PT, R164, c[0x0][0x220], PT ;  /* 0x00008800a4007a0c */ /* 0x000fe20003f26270 */
[----:B------:R-:W-:Y:S01]  /*1840*/  IMAD.MOV.U32 R32, RZ, RZ, R26 ;  /* 0x000000ffff207224 */ /* 0x000fe200078e001a */
[----:B------:R-:W-:Y:S01]  /*1850*/  ULDC UR4, c[0x0][0x19c] ;  /* 0x0000670000047ab9 */ /* 0x000fe20000000800 */
[----:B------:R-:W-:Y:S01]  /*1860*/  ISETP.GE.AND P0, PT, R156, c[0x0][0x220], PT ;  /* 0x000088009c007a0c */ /* 0x000fe20003f06270 */
[----:B------:R-:W-:Y:S01]  /*1870*/  UIMAD UR4, UR4, 0x30, URZ ;  /* 0x00000030040478a4 */ /* 0x000fe2000f8e023f */
[----:B------:R-:W-:-:S05]  /*1880*/  IMAD.WIDE.U32 R32, R22, 0x30, R32 ;  /* 0x0000003016207825 */ /* 0x000fca00078e0020 */
[----:B------:R-:W-:-:S03]  /*1890*/  IADD3 R17, R33, UR4, RZ ;  /* 0x0000000421117c10 */ /* 0x000fc6000fffe0ff */
        /* <DEDUP_REMOVED lines=9> */
[----:B--2---:R-:W-:-:S04]  /*1930*/  LEA R22, P0, R32, c[0x0][0x168], 0x1 ;  /* 0x00005a0020167a11 */ /* 0x004fc800078008ff */
[----:B------:R-:W-:-:S05]  /*1940*/  LEA.HI.X R23, R32, c[0x0][0x16c], R17, 0x1, P0 ;  /* 0x00005b0020177a11 */ /* 0x000fca00000f0c11 */
[----:B------:R-:W-:Y:S01]  /*1950*/  @!PT LDS RZ, [RZ] ;  /* 0x00000000fffff984 */ /* 0x000fe20000000800 */
[----:B------:R-:W-:Y:S01]  /*1960*/  @!PT LDS RZ, [RZ] ;  /* 0x00000000fffff984 */ /* 0x000fe20000000800 */
[----:B------:R-:W-:Y:S01]  /*1970*/  @!PT LDS RZ, [RZ] ;  /* 0x00000000fffff984 */ /* 0x000fe20000000800 */
[----:B------:R2:W-:Y:S04]  /*1980*/  LDGSTS.E.BYPASS.LTC128B.128 [R155+0x7800], [R22.64+0x80] ;  /* 0x07800080169b7fae */ /* 0x0005e8000b901d46 */
.L_x_556:
[----:B------:R-:W-:Y:S05]  /*1990*/  BSYNC B0 ;  /* 0x0000000000007941 */ /* 0x000fea0003800000 */
.L_x_555:
[----:B------:R-:W0:Y:S01]  /*19a0*/  LDGDEPBAR ;  /* 0x00000000000079af */ /* 0x000e220000000000 */
[----:B--2---:R-:W-:Y:S01]  /*19b0*/  SHF.R.S32.HI R22, RZ, 0x4, R15 ;  /* 0x00000004ff167819 */ /* 0x004fe2000001140f */
[----:B------:R-:W-:Y:S01]  /*19c0*/  IMAD.SHL.U32 R146, R9, 0x40, RZ ;  /* 0x0000004009927824 */ /* 0x000fe200078e00ff */
[----:B------:R-:W-:Y:S01]  /*19d0*/  ISETP.GE.AND P0, PT, R24, R5, PT ;  /* 0x000000051800720c */ /* 0x000fe20003f06270 */
[----:B------:R-:W-:Y:S01]  /*19e0*/  IMAD.SHL.U32 R4, R4, 0x40, RZ ;  /* 0x0000004004047824 */ /* 0x000fe200078e00ff */
[----:B------:R-:W-:Y:S01]  /*19f0*/  LEA.HI R17, R15, R22, RZ, 0x1 ;  /* 0x000000160f117211 */ /* 0x000fe200078f08ff */
[----:B------:R-:W-:Y:S01]  /*1a00*/  IMAD.SHL.U32 R19, R24, 0x8, RZ ;  /* 0x0000000818137824 */ /* 0x000fe200078e00ff */
[----:B------:R-:W-:Y:S01]  /*1a10*/  SHF.R.S32.HI R154, RZ, 0x1f, R21 ;  /* 0x0000001fff9a7819 */ /* 0x000fe20000011415 */
[----:B------:R-:W-:Y:S01]  /*1a20*/  IMAD.SHL.U32 R13, R13, 0x40, RZ ;  /* 0x000000400d0d7824 */ /* 0x000fe200078e00ff */
[----:B------:R-:W-:Y:S01]  /*1a30*/  LOP3.LUT R17, R17, 0xfffffffe, RZ, 0xc0, !PT ;  /* 0xfffffffe11117812 */ /* 0x000fe200078ec0ff */
[----:B------:R-:W-:Y:S01]  /*1a40*/  IMAD R31, R16, 0x10, R18 ;  /* 0x00000010101f7824 */ /* 0x000fe200078e0212 */
[----:B------:R-:W-:Y:S01]  /*1a50*/  LOP3.LUT R146, R146, 0x1c0, RZ, 0xc0, !PT ;  /* 0x000001c092927812 */ /* 0x000fe200078ec0ff */
[----:B------:R-:W-:Y:S01]  /*1a60*/  IMAD.MOV.U32 R128, RZ, RZ, R102 ;  /* 0x000000ffff807224 */ /* 0x000fe200078e0066 */
[----:B------:R-:W-:Y:S01]  /*1a70*/  LOP3.LUT R4, R4, 0x1c0, RZ, 0xc0, !PT ;  /* 0x000001c004047812 */ /* 0x000fe200078ec0ff */
[----:B------:R-:W-:Y:S01]  /*1a80*/  IMAD.IADD R17, R22, 0x1, -R17 ;  /* 0x0000000116117824 */ /* 0x000fe200078e0a11 */
[----:B------:R-:W-:Y:S01]  /*1a90*/  SHF.R.S32.HI R153, RZ, 0x1f, R16 ;  /* 0x0000001fff997819 */ /* 0x000fe20000011410 */
[----:B------:R-:W-:Y:S01]  /*1aa0*/  IMAD.SHL.U32 R92, R92, 0x2, RZ ;  /* 0x000000025c5c7824 */ /* 0x000fe200078e00ff */
[----:B------:R-:W-:Y:S01]  /*1ab0*/  LEA.HI R154, R154, R21, RZ, 0x2 ;  /* 0x000000159a9a7211 */ /* 0x000fe200078f10ff */
[----:B------:R-:W-:Y:S01]  /*1ac0*/  IMAD.SHL.U32 R15, R17, 0x8, RZ ;  /* 0x00000008110f7824 */ /* 0x000fe200078e00ff */
[----:B------:R-:W-:Y:S01]  /*1ad0*/  LOP3.LUT R19, R146, 0x8, R19, 0xf8, !PT ;  /* 0x0000000892137812 */ /* 0x000fe200078ef813 */
[----:B------:R-:W-:Y:S01]  /*1ae0*/  BSSY B0, `(.L_x_557) ;  /* 0x000002e000007945 */ /* 0x000fe20003800000 */
[----:B------:R-:W-:-:S02]  /*1af0*/  SHF.R.U32.HI R146, RZ, 0x3, R146 ;  /* 0x00000003ff927819 */ /* 0x000fc40000011692 */
[----:B------:R-:W-:Y:S01]  /*1b00*/  LOP3.LUT R15, R4, 0x8, R15, 0xf8, !PT ;  /* 0x00000008040f7812 */ /* 0x000fe200078ef80f */
[----:B------:R-:W-:-:S04]  /*1b10*/  DEPBAR.LE SB0, 0x0 ;  /* 0x000080000000791a */ /* 0x000fc80000000000 */
[----:B------:R-:W-:Y:S01]  /*1b20*/  BAR.SYNC.DEFER_BLOCKING 0x0 ;  /* 0x0000000000007b1d */ /* 0x000fe20000010000 */
[----:B------:R-:W-:Y:S02]  /*1b30*/  LEA.HI R153, R153, R16, RZ, 0x2 ;  /* 0x0000001099997211 */ /* 0x000fe400078f10ff */
[----:B------:R-:W-:Y:S02]  /*1b40*/  SHF.R.U32.HI R4, RZ, 0x3, R4 ;  /* 0x00000003ff047819 */ /* 0x000fe40000011604 */
[----:B------:R-:W-:Y:S02]  /*1b50*/  LOP3.LUT R13, R13, 0xfffffe00, RZ, 0xc0, !PT ;  /* 0xfffffe000d0d7812 */ /* 0x000fe400078ec0ff */
[----:B------:R-:W-:Y:S02]  /*1b60*/  SHF.R.S32.HI R154, RZ, 0x2, R154 ;  /* 0x00000002ff9a7819 */ /* 0x000fe4000001149a */
[----:B------:R-:W-:Y:S01]  /*1b70*/  LOP3.LUT R146, R19, R146, RZ, 0x3c, !PT ;  /* 0x0000009213927212 */ /* 0x000fe200078e3cff */
[----:B------:R-:W-:Y:S01]  /*1b80*/  IMAD R19, R150, R28, RZ ;  /* 0x0000001c96137224 */ /* 0x000fe200078e02ff */
[----:B------:R-:W-:Y:S01]  /*1b90*/  LOP3.LUT R153, R153, 0xfffffffc, RZ, 0xc0, !PT ;  /* 0xfffffffc99997812 */ /* 0x000fe200078ec0ff */
[C---:B------:R-:W-:Y:S01]  /*1ba0*/  IMAD R147, R16.reuse, 0x400, R13 ;  /* 0x0000040010937824 */ /* 0x040fe200078e020d */
[----:B------:R-:W-:Y:S01]  /*1bb0*/  LOP3.LUT R4, R15, R4, RZ, 0x3c, !PT ;  /* 0x000000040f047212 */ /* 0x000fe200078e3cff */
[----:B------:R-:W-:Y:S01]  /*1bc0*/  IMAD R146, R17, 0x200, R146 ;  /* 0x0000020011927824 */ /* 0x000fe200078e0292 */
[----:B------:R-:W-:Y:S01]  /*1bd0*/  IADD3 R31, R31, 0x1, R154 ;  /* 0x000000011f1f7810 */ /* 0x000fe20007ffe09a */
[----:B------:R-:W-:Y:S01]  /*1be0*/  IMAD.IADD R153, R16, 0x1, -R153 ;  /* 0x0000000110997824 */ /* 0x000fe200078e0a99 */
[----:B------:R-:W-:Y:S01]  /*1bf0*/  LOP3.LUT R92, R92, 0x6, RZ, 0xc0, !PT ;  /* 0x000000065c5c7812 */ /* 0x000fe200078ec0ff */
[----:B------:R-:W-:Y:S01]  /*1c00*/  IMAD R19, R20, R151, R19 ;  /* 0x0000009714137224 */ /* 0x000fe200078e0213 */
[----:B------:R-:W-:Y:S01]  /*1c10*/  IADD3 R31, R30, R31, -R157 ;  /* 0x0000001f1e1f7210 */ /* 0x000fe20007ffe89d */
[----:B------:R-:W-:-:S03]  /*1c20*/  IMAD.WIDE.U32 R16, R28, R151, R128 ;  /* 0x000000971c107225 */ /* 0x000fc600078e0080 */
[----:B------:R-:W-:Y:S01]  /*1c30*/  IADD3 R31, R31, c[0x0][0x2e8], RZ ;  /* 0x0000ba001f1f7a10 */ /* 0x000fe20007ffe0ff */
[----:B------:R2:W-:Y:S01]  /*1c40*/  @P0 STS.128 [R155+0x8000], RZ ;  /* 0x008000ff9b000388 */ /* 0x0005e20000000c00 */
[C---:B------:R-:W-:Y:S01]  /*1c50*/  IMAD.IADD R147, R4.reuse, 0x1, R147 ;  /* 0x0000000104937824 */ /* 0x040fe200078e0293 */
[----:B------:R-:W-:Y:S01]  /*1c60*/  LOP3.LUT R4, R4, R13, RZ, 0xfc, !PT ;  /* 0x0000000d04047212 */ /* 0x000fe200078efcff */
[----:B------:R-:W-:Y:S01]  /*1c70*/  IMAD.IADD R19, R17, 0x1, R19 ;  /* 0x0000000111137824 */ /* 0x000fe200078e0213 */
[----:B------:R2:W-:Y:S01]  /*1c80*/  @P0 STS.128 [R155+0xa000], RZ ;  /* 0x00a000ff9b000388 */ /* 0x0005e20000000c00 */
[----:B------:R-:W-:Y:S01]  /*1c90*/  IMAD.SHL.U32 R147, R147, 0x2, RZ ;  /* 0x0000000293937824 */ /* 0x000fe200078e00ff */
        /* <DEDUP_REMOVED lines=18> */
.L_x_558:
[----:B------:R-:W-:Y:S05]  /*1dc0*/  BSYNC B0 ;  /* 0x0000000000007941 */ /* 0x000fea0003800000 */
.L_x_557:
[----:B------:R-:W-:Y:S01]  /*1dd0*/  ISETP.GE.AND P0, PT, R14, R5, PT ;  /* 0x000000050e00720c */ /* 0x000fe20003f06270 */
[----:B------:R-:W-:Y:S01]  /*1de0*/  BSSY B0, `(.L_x_559) ;  /* 0x0000019000007945 */ /* 0x000fe20003800000 */
[C---:B------:R-:W-:Y:S01]  /*1df0*/  SHF.L.U64.HI R160, R6.reuse, R11, c[0x0][0x1a4] ;  /* 0x0000690006a07619 */ /* 0x040fe2000001020b */
[----:B------:R-:W-:-:S10]  /*1e00*/  IMAD.SHL.U32 R161, R6, 0x10, RZ ;  /* 0x0000001006a17824 */ /* 0x000fd400078e00ff */
[----:B------:R4:W-:Y:S04]  /*1e10*/  @P0 STS.128 [R155+0x8800], RZ ;  /* 0x008800ff9b000388 */ /* 0x0009e80000000c00 */
[----:B------:R4:W-:Y:S01]  /*1e20*/  @P0 STS.128 [R155+0xa800], RZ ;  /* 0x00a800ff9b000388 */ /* 0x0009e20000000c00 */
[----:B------:R-:W-:Y:S05]  /*1e30*/  @P0 BRA `(.L_x_560) ;  /* 0x0000013000000947 */ /* 0x000fea0003800000 */
[----:B------:R-:W-:Y:S02]  /*1e40*/  ISETP.GE.AND P1, PT, R164, c[0x0][0x220], PT ;  /* 0x00008800a4007a0c */ /* 0x000fe40003f26270 */
[----:B------:R-:W-:Y:S02]  /*1e50*/  IADD3 R14, P2, R161, R16, RZ ;  /* 0x00000010a10e7210 */ /* 0x000fe40007f5e0ff */
[----:B------:R-:W-:-:S03]  /*1e60*/  ISETP.GE.AND P0, PT, R156, c[0x0][0x220], PT ;  /* 0x000088009c007a0c */ /* 0x000fc60003f06270 */
[----:B------:R-:W-:-:S06]  /*1e70*/  IMAD.X R11, R160, 0x1, R19, P2 ;  /* 0x00000001a00b7824 */ /* 0x000fcc00010e0613 */
[C---:B---3--:R-:W-:Y:S01]  /*1e80*/  @!P1 LEA R20, P2, R14.reuse, c[0x0][0x170], 0x1 ;  /* 0x00005c000e149a11 */ /* 0x048fe200078408ff */
        /* <DEDUP_REMOVED lines=14> */
.L_x_560:
[----:B------:R-:W-:Y:S05]  /*1f70*/  BSYNC B0 ;  /* 0x0000000000007941 */ /* 0x000fea0003800000 */
.L_x_559:
[----:B------:R-:W-:Y:S01]  /*1f80*/  ISETP.GE.AND P0, PT, R12, R5, PT ;  /* 0x000000050c00720c */ /* 0x000fe20003f06270 */
[----:B------:R-:W-:-:S12]  /*1f90*/  BSSY B0, `(.L_x_561) ;  /* 0x0000018000007945 */ /* 0x000fd80003800000 */
[----:B------:R1:W-:Y:S04]  /*1fa0*/  @P0 STS.128 [R155+0x9000], RZ ;  /* 0x009000ff9b000388 */ /* 0x0003e80000000c00 */
[----:B------:R1:W-:Y:S01]  /*1fb0*/  @P0 STS.128 [R155+0xb000], RZ ;  /* 0x00b000ff9b000388 */ /* 0x0003e20000000c00 */
[----:B------:R-:W-:Y:S05]  /*1fc0*/  @P0 BRA `(.L_x_562) ;  /* 0x0000014000000947 */ /* 0x000fea0003800000 */
[----:B------:R-:W-:Y:S01]  /*1fd0*/  ISETP.GE.AND P1, PT, R164, c[0x0][0x220], PT ;  /* 0x00008800a4007a0c */ /* 0x000fe20003f26270 */
[----:B------:R-:W-:Y:S01]  /*1fe0*/  IMAD.MOV.U32 R11, RZ, RZ, c[0x0][0x1a4] ;  /* 0x00006900ff0b7624 */ /* 0x000fe200078e00ff */
[----:B------:R-:W-:Y:S02]  /*1ff0*/  LEA R12, P2, R6, R16, 0x5 ;  /* 0x00000010060c7211 */ /* 0x000fe400078428ff */
[----:B------:R-:W-:Y:S02]  /*2000*/  ISETP.GE.AND P0, PT, R156, c[0x0][0x220], PT ;  /* 0x000088009c007a0c */ /* 0x000fe40003f06270 */
[----:B------:R-:W-:-:S07]  /*2010*/  LEA.HI.X R11, R6, R19, R11, 0x5, P2 ;  /* 0x00000013060b7211 */ /* 0x000fce00010f2c0b */
        /* <DEDUP_REMOVED lines=15> */
.L_x_562:
[----:B------:R-:W-:Y:S05]  /*2110*/  BSYNC B0 ;  /* 0x0000000000007941 */ /* 0x000fea0003800000 */
.L_x_561:
[----:B------:R-:W-:Y:S01]  /*2120*/  ISETP.GE.AND P0, PT, R10, R5, PT ;  /* 0x000000050a00720c */ /* 0x000fe20003f06270 */
[----:B------:R-:W-:Y:S03]  /*2130*/  BSSY B0, `(.L_x_563) ;  /* 0x000001d000007945 */ /* 0x000fe60003800000 */
[----:B------:R-:W-:-:S05]  /*2140*/  R2P PR, R9, 0x6 ;  /* 0x0000000609007804 */ /* 0x000fca0000000000 */
[----:B------:R-:W-:Y:S02]  /*2150*/  SEL R5, R8, 0xfffffff0, !P1 ;  /* 0xfffffff008057807 */ /* 0x000fe40004800000 */
[----:B------:R-:W-:Y:S02]  /*2160*/  SEL R3, R3, 0xffffffe0, !P2 ;  /* 0xffffffe003037807 */ /* 0x000fe40005000000 */
[----:B------:R1:W-:Y:S04]  /*2170*/  @P0 STS.128 [R155+0x9800], RZ ;  /* 0x009800ff9b000388 */ /* 0x0003e80000000c00 */
[----:B------:R1:W-:Y:S01]  /*2180*/  @P0 STS.128 [R155+0xb800], RZ ;  /* 0x00b800ff9b000388 */ /* 0x0003e20000000c00 */
        /* <DEDUP_REMOVED lines=23> */
.L_x_564:
[----:B------:R-:W-:Y:S05]  /*2300*/  BSYNC B0 ;  /* 0x0000000000007941 */ /* 0x000fea0003800000 */
.L_x_563:
[----:B------:R-:W-:Y:S01]  /*2310*/  IMAD.SHL.U32 R146, R146, 0x2, RZ ;  /* 0x0000000292927824 */ /* 0x000fe200078e00ff */
[----:B------:R-:W-:Y:S01]  /*2320*/  LDSM.16.M88.4 R16, [R147] ;  /* 0x000000009310783b */ /* 0x000fe20000000200 */
[--C-:B------:R-:W-:Y:S01]  /*2330*/  IMAD R145, R2, 0x2, R147.reuse ;  /* 0x0000000202917824 */ /* 0x100fe200078e0293 */
[----:B------:R-:W-:Y:S01]  /*2340*/  IMNMX R131, R31, R30, PT ;  /* 0x0000001e1f837217 */ /* 0x000fe20003800200 */
[--C-:B------:R-:W-:Y:S01]  /*2350*/  IMAD R93, R5, 0x2, R146.reuse ;  /* 0x00000002055d7824 */ /* 0x100fe200078e0292 */
[----:B------:R-:W5:Y:S01]  /*2360*/  LDSM.16.M88.4 R44, [R146+0x4000] ;  /* 0x00400000922c783b */ /* 0x000f620000000200 */
[----:B------:R-:W-:Y:S01]  /*2370*/  IMAD R143, R0, 0x2, R147 ;  /* 0x00000002008f7824 */ /* 0x000fe200078e0293 */
[----:B------:R-:W-:Y:S01]  /*2380*/  IADD3 R6, R146, 0x4000, RZ ;  /* 0x0000400092067810 */ /* 0x000fe20007ffe0ff */
[----:B------:R-:W-:Y:S01]  /*2390*/  IMAD R139, R3, 0x2, R146 ;  /* 0x00000002038b7824 */ /* 0x000fe200078e0292 */
[----:B------:R-:W1:Y:S01]  /*23a0*/  LDSM.16.M88.4 R36, [R146+0x4800] ;  /* 0x004800009224783b */ /* 0x000e620000000200 */
[----:B------:R-:W-:-:S02]  /*23b0*/  IMAD R142, R0, 0x2, R145 ;  /* 0x00000002008e7824 */ /* 0x000fc400078e0291 */
[----:B------:R-:W-:Y:S01]  /*23c0*/  IMAD R144, R5, 0x2, R6 ;  /* 0x0000000205907824 */ /* 0x000fe200078e0206 */
[----:B------:R-:W2:Y:S01]  /*23d0*/  LDSM.16.M88.4 R24, [R146+0x5000] ;  /* 0x005000009218783b */ /* 0x000ea20000000200 */
[----:B------:R-:W-:Y:S02]  /*23e0*/  IMAD R92, R28, 0x40, R92 ;  /* 0x000000401c5c7824 */ /* 0x000fe400078e025c */
[----:B------:R-:W-:Y:S01]  /*23f0*/  IMAD R141, R3, 0x2, R144 ;  /* 0x00000002038d7824 */ /* 0x000fe200078e0290 */
[----:B------:R-:W3:Y:S01]  /*2400*/  LDSM.16.M88.4 R68, [R146+0x5800] ;  /* 0x005800009244783b */ /* 0x000ee20000000200 */
[----:B------:R-:W-:Y:S02]  /*2410*/  IADD3 R3, R31, 0x8, RZ ;  /* 0x000000081f037810 */ /* 0x000fe40007ffe0ff */
[----:B------:R-:W-:Y:S01]  /*2420*/  IADD3 R5, R92, 0x1, RZ ;  /* 0x000000015c057810 */ /* 0x000fe20007ffe0ff */
[----:B------:R-:W-:Y:S01]  /*2430*/  LDSM.16.M88.4 R60, [R145] ;  /* 0x00000000913c783b */ /* 0x000fe20000000200 */
[----:B------:R-:W-:-:S02]  /*2440*/  IMNMX R130, R3, R30, PT ;  /* 0x0000001e03827217 */ /* 0x000fc40003800200 */
[C---:B------:R-:W-:Y:S01]  /*2450*/  IADD3 R3, R92.reuse, 0x8, RZ ;  /* 0x000000085c037810 */ /* 0x040fe20007ffe0ff */
[----:B------:R-:W4:Y:S01]  /*2460*/  LDSM.16.M88.4 R88, [R93+0x4000] ;  /* 0x004000005d58783b */ /* 0x000f220000000200 */
[CC--:B------:R-:W-:Y:S02]  /*2470*/  ISETP.GE.AND P3, PT, R5.reuse, R131.reuse, PT ;  /* 0x000000830500720c */ /* 0x0c0fe40003f66270 */
[----:B------:R-:W-:Y:S01]  /*2480*/  ISETP.GE.AND P4, PT, R5, R130, PT ;  /* 0x000000820500720c */ /* 0x000fe20003f86270 */
[----:B------:R-:W2:Y:S01]  /*2490*/  LDSM.16.M88.4 R56, [R93+0x4800] ;  /* 0x004800005d38783b */ /* 0x000ea20000000200 */
[C---:B------:R-:W-:Y:S02]  /*24a0*/  IADD3 R6, R92.reuse, 0x9, RZ ;  /* 0x000000095c067810 */ /* 0x040fe40007ffe0ff */
[----:B------:R-:W-:Y:S01]  /*24b0*/  IADD3 R5, R92, 0x10, RZ ;  /* 0x000000105c057810 */ /* 0x000fe20007ffe0ff */
[----:B------:R-:W2:Y:S01]  /*24c0*/  LDSM.16.M88.4 R52, [R93+0x5000] ;  /* 0x005000005d34783b */ /* 0x000ea20000000200 */
[----:B------:R-:W-:-:S02]  /*24d0*/  ISETP.GE.AND P5, PT, R3, R131, PT ;  /* 0x000000830300720c */ /* 0x000fc40003fa6270 */
[-C--:B------:R-:W-:Y:S01]  /*24e0*/  ISETP.GE.AND P0, PT, R3, R130.reuse, PT ;  /* 0x000000820300720c */ /* 0x080fe20003f06270 */
[----:B-1----:R-:W-:Y:S01]  /*24f0*/  LDSM.16.M88.4 R12, [R143] ;  /* 0x000000008f0c783b */ /* 0x002fe20000000200 */
[----:B------:R-:W-:Y:S02]  /*2500*/  IADD3 R3, R92, 0x11, RZ ;  /* 0x000000115c037810 */ /* 0x000fe40007ffe0ff */
[CC--:B------:R-:W-:Y:S01]  /*2510*/  ISETP.GE.AND P2, PT, R6.reuse, R131.reuse, PT ;  /* 0x000000830600720c */ /* 0x0c0fe20003f46270 */
[----:B------:R-:W1:Y:S01]  /*2520*/  LDSM.16.M88.4 R8, [R139+0x4000] ;  /* 0x004000008b08783b */ /* 0x000e620000000200 */
[----:B------:R-:W-:Y:S02]  /*2530*/  ISETP.GE.AND P1, PT, R5, R131, PT ;  /* 0x000000830500720c */ /* 0x000fe40003f26270 */
[----:B------:R-:W-:Y:S01]  /*2540*/  ISETP.GE.AND P6, PT, R6, R130, PT ;  /* 0x000000820600720c */ /* 0x000fe20003fc6270 */
[C---:B-----5:R-:W-:Y:S01]  /*2550*/  HMMA.16816.F32.BF16 R64, R16.reuse, R44, RZ ;  /* 0x0000002c1040723c */ /* 0x060fe200000418ff */
[----:B------:R-:W5:Y:S04]  /*2560*/  LDSM.16.M88.4 R48, [R93+0x5800] ;  /* 0x005800005d30783b */ /* 0x000f680000000200 */
[----:B------:R-:W-:Y:S03]  /*2570*/  LDSM.16.M88.4 R84, [R139+0x5000] ;  /* 0x005000008b54783b */ /* 0x000fe60000000200 */
[C---:B------:R-:W-:Y:S01]  /*2580*/  HMMA.16816.F32.BF16 R44, R16.reuse, R46, RZ ;  /* 0x0000002e102c723c */ /* 0x040fe200000418ff */
[----:B------:R-:W-:Y:S04]  /*2590*/  LDSM.16.M88.4 R76, [R142] ;  /* 0x000000008e4c783b */ /* 0x000fe80000000200 */
[----:B------:R-:W-:Y:S03]  /*25a0*/  LDSM.16.M88.4 R72, [R141] ;  /* 0x000000008d48783b */ /* 0x000fe60000000200 */
[C---:B------:R-:W-:Y:S01]  /*25b0*/  HMMA.16816.F32.BF16 R40, R16.reuse, R36, RZ ;  /* 0x000000241028723c */ /* 0x040fe200000418ff */
[----:B------:R-:W-:Y:S04]  /*25c0*/  LDSM.16.M88.4 R80, [R139+0x5800] ;  /* 0x005800008b50783b */ /* 0x000fe80000000200 */
[----:B------:R-:W0:Y:S03]  /*25d0*/  LDGDEPBAR ;  /* 0x00000000000079af */ /* 0x000e260000000000 */
[C---:B------:R-:W-:Y:S08]  /*25e0*/  HMMA.16816.F32.BF16 R36, R16.reuse, R38, RZ ;  /* 0x000000261024723c */ /* 0x040ff000000418ff */
[C---:B--2---:R-:W-:Y:S08]  /*25f0*/  HMMA.16816.F32.BF16 R32, R16.reuse, R24, RZ ;  /* 0x000000181020723c */ /* 0x044ff000000418ff */
[C---:B------:R-:W-:Y:S08]  /*2600*/  HMMA.16816.F32.BF16 R24, R16.reuse, R26, RZ ;  /* 0x0000001a1018723c */ /* 0x040ff000000418ff */
[C---:B---3--:R-:W-:Y:S08]  /*2610*/  HMMA.16816.F32.BF16 R20, R16.reuse, R68, RZ ;  /* 0x000000441014723c */ /* 0x048ff000000418ff */
[----:B------:R-:W-:Y:S01]  /*2620*/  HMMA.16816.F32.BF16 R16, R16, R70, RZ ;  /* 0x000000461010723c */ /* 0x000fe200000418ff */
[----:B------:R-:W2:Y:S07]  /*2630*/  LDSM.16.M88.4 R68, [R139+0x4800] ;  /* 0x004800008b44783b */ /* 0x000eae0000000200 */
[C---:B----4-:R-:W-:Y:S08]  /*2640*/  HMMA.16816.F32.BF16 R64, R60.reuse, R88, R64 ;  /* 0x000000583c40723c */ /* 0x050ff00000041840 */
[C---:B------:R-:W-:Y:S01]  /*2650*/  HMMA.16816.F32.BF16 R44, R60.reuse, R90, R44 ;  /* 0x0000005a3c2c723c */ /* 0x040fe2000004182c */
[----:B------:R-:W3:Y:S07]  /*2660*/  LDSM.16.M88.4 R88, [R141+0x800] ;  /* 0x000800008d58783b */ /* 0x000eee0000000200 */
[C---:B------:R-:W-:Y:S08]  /*2670*/  HMMA.16816.F32.BF16 R40, R60.reuse, R56, R40 ;  /* 0x000000383c28723c */ /* 0x040ff00000041828 */
[C---:B------:R-:W-:Y:S01]  /*2680*/  HMMA.16816.F32.BF16 R36, R60.reuse, R58, R36 ;  /* 0x0000003a3c24723c */ /* 0x040fe20000041824 */
[----:B------:R-:W-:Y:S07]  /*2690*/  LDSM.16.M88.4 R56, [R141+0x1800] ;  /* 0x001800008d38783b */ /* 0x000fee0000000200 */
[C---:B------:R-:W-:Y:S08]  /*26a0*/  HMMA.16816.F32.BF16 R32, R60.reuse, R52, R32 ;  /* 0x000000343c20723c */ /* 0x040ff00000041820 */
[----:B------:R-:W-:Y:S01]  /*26b0*/  HMMA.16816.F32.BF16 R24, R60, R54, R24 ;  /* 0x000000363c18723c */ /* 0x000fe20000041818 */
[----:B------:R-:W-:Y:S07]  /*26c0*/  LDSM.16.M88.4 R52, [R147+0x2000] ;  /* 0x002000009334783b */ /* 0x000fee0000000200 */
[C---:B-1----:R-:W-:Y:S08]  /*26d0*/  HMMA.16816.F32.BF16 R64, R12.reuse, R8, R64 ;  /* 0x000000080c40723c */ /* 0x042ff00000041840 */
[----:B------:R-:W-:Y:S01]  /*26e0*/  HMMA.16816.F32.BF16 R44, R12, R10, R44 ;  /* 0x0000000a0c2c723c */ /* 0x000fe2000004182c */
[----:B------:R-:W-:Y:S07]  /*26f0*/  LDSM.16.M88.4 R8, [R93+0x6000] ;  /* 0x006000005d08783b */ /* 0x000fee0000000200 */
[C---:B-----5:R-:W-:Y:S08]  /*2700*/  HMMA.16816.F32.BF16 R20, R60.reuse, R48, R20 ;  /* 0x000000303c14723c */ /* 0x060ff00000041814 */
[----:B------:R-:W-:Y:S01]  /*2710*/  HMMA.16816.F32.BF16 R16, R60, R50, R16 ;  /* 0x000000323c10723c */ /* 0x000fe20000041810 */
[----:B------:R-:W1:Y:S04]  /*2720*/  LDSM.16.M88.4 R60, [R141+0x1000] ;  /* 0x001000008d3c783b */ /* 0x000e680000000200 */
[----:B------:R-:W4:Y:S03]  /*2730*/  LDSM.16.M88.4 R48, [R146+0x6000] ;  /* 0x006000009230783b */ /* 0x000f260000000200 */
[C---:B--2---:R-:W-:Y:S08]  /*2740*/  HMMA.16816.F32.BF16 R40, R12.reuse, R68, R40 ;  /* 0x000000440c28723c */ /* 0x044ff00000041828 */
[C---:B------:R-:W-:Y:S01]  /*2750*/  HMMA.16816.F32.BF16 R36, R12.reuse, R70, R36 ;  /* 0x000000460c24723c */ /* 0x040fe20000041824 */
[----:B------:R-:W-:Y:S07]  /*2760*/  LDSM.16.M88.4 R68, [R146+0x7800] ;  /* 0x007800009244783b */ /* 0x000fee0000000200 */
[C---:B------:R-:W-:Y:S08]  /*2770*/  HMMA.16816.F32.BF16 R32, R12.reuse, R84, R32 ;  /* 0x000000540c20723c */ /* 0x040ff00000041820 */
[----:B------:R-:W-:Y:S01]  /*2780*/  HMMA.16816.F32.BF16 R24, R12, R86, R24 ;  /* 0x000000560c18723c */ /* 0x000fe20000041818 */
[----:B------:R-:W2:Y:S07]  /*2790*/  LDSM.16.M88.4 R84, [R146+0x6800] ;  /* 0x006800009254783b */ /* 0x000eae0000000200 */
[C---:B------:R-:W-:Y:S08]  /*27a0*/  HMMA.16816.F32.BF16 R64, R76.reuse, R72, R64 ;  /* 0x000000484c40723c */ /* 0x040ff00000041840 */
[----:B------:R-:W-:Y:S01]  /*27b0*/  HMMA.16816.F32.BF16 R44, R76, R74, R44 ;  /* 0x0000004a4c2c723c */ /* 0x000fe2000004182c */
[----:B------:R-:W-:Y:S07]  /*27c0*/  LDSM.16.M88.4 R72, [R93+0x7800] ;  /* 0x007800005d48783b */ /* 0x000fee0000000200 */
        /* <DEDUP_REMOVED lines=8> */
[----:B------:R-:W-:Y:S01]  /*2850*/  HMMA.16816.F32.BF16 R24, R76, R62, R24 ;  /* 0x0000003e4c18723c */ /* 0x000fe20000041818 */
[----:B------:R-:W-:Y:S07]  /*2860*/  LDSM.16.M88.4 R60, [R143+0x2000] ;  /* 0x002000008f3c783b */ /* 0x000fee0000000200 */
[C---:B----4-:R-:W-:Y:S08]  /*2870*/  HMMA.16816.F32.BF16 R64, R52.reuse, R48, R64 ;  /* 0x000000303440723c */ /* 0x050ff00000041840 */
[----:B------:R-:W-:Y:S01]  /*2880*/  HMMA.16816.F32.BF16 R44, R52, R50, R44 ;  /* 0x00000032342c723c */ /* 0x000fe2000004182c */
[----:B------:R-:W-:Y:S07]  /*2890*/  LDSM.16.M88.4 R48, [R142+0x2000] ;  /* 0x002000008e30783b */ /* 0x000fee0000000200 */
[C---:B------:R-:W-:Y:S08]  /*28a0*/  HMMA.16816.F32.BF16 R20, R76.reuse, R56, R20 ;  /* 0x000000384c14723c */ /* 0x040ff00000041814 */
[----:B------:R-:W-:Y:S01]  /*28b0*/  HMMA.16816.F32.BF16 R16, R76, R58, R16 ;  /* 0x0000003a4c10723c */ /* 0x000fe20000041810 */
[----:B------:R-:W1:Y:S04]  /*28c0*/  LDSM.16.M88.4 R76, [R93+0x7000] ;  /* 0x007000005d4c783b */ /* 0x000e680000000200 */
[----:B------:R-:W4:Y:S03]  /*28d0*/  LDSM.16.M88.4 R56, [R139+0x6000] ;  /* 0x006000008b38783b */ /* 0x000f260000000200 */
[C---:B--2---:R-:W-:Y:S08]  /*28e0*/  HMMA.16816.F32.BF16 R40, R52.reuse, R84, R40 ;  /* 0x000000543428723c */ /* 0x044ff00000041828 */
[C---:B------:R-:W-:Y:S01]  /*28f0*/  HMMA.16816.F32.BF16 R36, R52.reuse, R86, R36 ;  /* 0x000000563424723c */ /* 0x040fe20000041824 */
[----:B------:R-:W2:Y:S07]  /*2900*/  LDSM.16.M88.4 R84, [R139+0x6800] ;  /* 0x006800008b54783b */ /* 0x000eae0000000200 */
[C---:B-----5:R-:W-:Y:S08]  /*2910*/  HMMA.16816.F32.BF16 R32, R52.reuse, R80, R32 ;  /* 0x000000503420723c */ /* 0x060ff00000041820 */
[----:B------:R-:W-:Y:S01]  /*2920*/  HMMA.16816.F32.BF16 R24, R52, R82, R24 ;  /* 0x000000523418723c */ /* 0x000fe20000041818 */
[----:B------:R-:W5:Y:S07]  /*2930*/  LDSM.16.M88.4 R80, [R139+0x7000] ;  /* 0x007000008b50783b */ /* 0x000f6e0000000200 */
[C---:B------:R-:W-:Y:S08]  /*2940*/  HMMA.16816.F32.BF16 R64, R12.reuse, R8, R64 ;  /* 0x000000080c40723c */ /* 0x040ff00000041840 */
[----:B------:R-:W-:Y:S01]  /*2950*/  HMMA.16816.F32.BF16 R44, R12, R10, R44 ;  /* 0x0000000a0c2c723c */ /* 0x000fe2000004182c */
[----:B------:R-:W-:Y:S07]  /*2960*/  LDSM.16.M88.4 R8, [R141+0x2800] ;  /* 0x002800008d08783b */ /* 0x000fee0000000200 */
[C---:B------:R-:W-:Y:S08]  /*2970*/  HMMA.16816.F32.BF16 R20, R52.reuse, R68, R20 ;  /* 0x000000443414723c */ /* 0x040ff00000041814 */
[----:B------:R-:W-:Y:S01]  /*2980*/  HMMA.16816.F32.BF16 R16, R52, R70, R16 ;  /* 0x000000463410723c */ /* 0x000fe20000041810 */
[----:B------:R-:W2:Y:S04]  /*2990*/  LDSM.16.M88.4 R52, [R141+0x2000] ;  /* 0x002000008d34783b */ /* 0x000ea80000000200 */
[----:B------:R-:W2:Y:S03]  /*29a0*/  LDSM.16.M88.4 R68, [R139+0x7800] ;  /* 0x007800008b44783b */ /* 0x000ea60000000200 */
[C---:B---3--:R-:W-:Y:S08]  /*29b0*/  HMMA.16816.F32.BF16 R40, R12.reuse, R88, R40 ;  /* 0x000000580c28723c */ /* 0x048ff00000041828 */
[C---:B------:R-:W-:Y:S08]  /*29c0*/  HMMA.16816.F32.BF16 R36, R12.reuse, R90, R36 ;  /* 0x0000005a0c24723c */ /* 0x040ff00000041824 */
[C---:B-1----:R-:W-:Y:S08]  /*29d0*/  HMMA.16816.F32.BF16 R32, R12.reuse, R76, R32 ;  /* 0x0000004c0c20723c */ /* 0x042ff00000041820 */
[----:B------:R-:W-:Y:S08]  /*29e0*/  HMMA.16816.F32.BF16 R24, R12, R78, R24 ;  /* 0x0000004e0c18723c */ /* 0x000ff00000041818 */
[C---:B----4-:R-:W-:Y:S08]  /*29f0*/  HMMA.16816.F32.BF16 R64, R60.reuse, R56, R64 ;  /* 0x000000383c40723c */ /* 0x050ff00000041840 */
[----:B------:R-:W-:Y:S08]  /*2a00*/  HMMA.16816.F32.BF16 R44, R60, R58, R44 ;  /* 0x0000003a3c2c723c */ /* 0x000ff0000004182c */
[C---:B------:R-:W-:Y:S08]  /*2a10*/  HMMA.16816.F32.BF16 R20, R12.reuse, R72, R20 ;  /* 0x000000480c14723c */ /* 0x040ff00000041814 */
[----:B------:R-:W-:Y:S01]  /*2a20*/  HMMA.16816.F32.BF16 R16, R12, R74, R16 ;  /* 0x0000004a0c10723c */ /* 0x000fe20000041810 */
[----:B------:R-:W1:Y:S07]  /*2a30*/  LDSM.16.M88.4 R12, [R141+0x3000] ;  /* 0x003000008d0c783b */ /* 0x000e6e0000000200 */
[C---:B--2---:R-:W-:Y:S08]  /*2a40*/  HMMA.16816.F32.BF16 R40, R60.reuse, R84, R40 ;  /* 0x000000543c28723c */ /* 0x044ff00000041828 */
[C---:B------:R-:W-:Y:S08]  /*2a50*/  HMMA.16816.F32.BF16 R36, R60.reuse, R86, R36 ;  /* 0x000000563c24723c */ /* 0x040ff00000041824 */
[C---:B-----5:R-:W-:Y:S08]  /*2a60*/  HMMA.16816.F32.BF16 R32, R60.reuse, R80, R32 ;  /* 0x000000503c20723c */ /* 0x060ff00000041820 */
[----:B------:R-:W-:Y:S08]  /*2a70*/  HMMA.16816.F32.BF16 R24, R60, R82, R24 ;  /* 0x000000523c18723c */ /* 0x000ff00000041818 */
[C---:B------:R-:W-:Y:S08]  /*2a80*/  HMMA.16816.F32.BF16 R64, R48.reuse, R52, R64 ;  /* 0x000000343040723c */ /* 0x040ff00000041840 */
[----:B------:R-:W-:Y:S01]  /*2a90*/  HMMA.16816.F32.BF16 R44, R48, R54, R44 ;  /* 0x00000036302c723c */ /* 0x000fe2000004182c */
[----:B------:R-:W2:Y:S01]  /*2aa0*/  LDSM.16.M88.4 R52, [R141+0x3800] ;  /* 0x003800008d34783b */ /* 0x000ea20000000200 */
[----:B------:R-:W-:-:S06]  /*2ab0*/  DEPBAR.LE SB0, 0x0 ;  /* 0x000080000000791a */ /* 0x000fcc0000000000 */
[----:B------:R-:W-:Y:S07]  /*2ac0*/  HMMA.16816.F32.BF16 R40, R48, R8, R40 ;  /* 0x000000083028723c */ /* 0x000fee0000041828 */
[----:B------:R-:W-:Y:S01]  /*2ad0*/  IADD3 R8, R92, 0x20, RZ ;  /* 0x000000205c087810 */ /* 0x000fe20007ffe0ff */
[----:B------:R-:W-:Y:S01]  /*2ae0*/  HMMA.16816.F32.BF16 R20, R60, R68, R20 ;  /* 0x000000443c14723c */ /* 0x000fe20000041814 */
[----:B------:R-:W-:Y:S02]  /*2af0*/  FSEL R65, R65, -INF , !P3 ;  /* 0xff80000041417808 */ /* 0x000fe40005800000 */
[----:B------:R-:W-:-:S02]  /*2b00*/  ISETP.GE.AND P3, PT, R5, R130, PT ;  /* 0x000000820500720c */ /* 0x000fc40003f66270 */
[----:B------:R-:W-:Y:S02]  /*2b10*/  IADD3 R5, R92, 0x18, RZ ;  /* 0x000000185c057810 */ /* 0x000fe40007ffe0ff */
[----:B------:R-:W-:Y:S01]  /*2b20*/  FSEL R56, R67, -INF , !P4 ;  /* 0xff80000043387808 */ /* 0x000fe20006000000 */
[C---:B------:R-:W-:Y:S01]  /*2b30*/  HMMA.16816.F32.BF16 R36, R48.reuse, R10, R36 ;  /* 0x0000000a3024723c */ /* 0x040fe20000041824 */
[----:B------:R-:W-:Y:S02]  /*2b40*/  ISETP.GE.AND P4, PT, R3, R131, PT ;  /* 0x000000830300720c */ /* 0x000fe40003f86270 */
[----:B------:R-:W-:Y:S02]  /*2b50*/  FSEL R45, R45, -INF , !P2 ;  /* 0xff8000002d2d7808 */ /* 0x000fe40005000000 */
[----:B------:R-:W-:Y:S02]  /*2b60*/  FSEL R6, R46, -INF , !P0 ;  /* 0xff8000002e067808 */ /* 0x000fe40004000000 */
[----:B------:R-:W-:Y:S01]  /*2b70*/  ISETP.GE.AND P2, PT, R5, R130, PT ;  /* 0x000000820500720c */ /* 0x000fe20003f46270 */
[----:B-1----:R-:W-:Y:S01]  /*2b80*/  HMMA.16816.F32.BF16 R32, R48, R12, R32 ;  /* 0x0000000c3020723c */ /* 0x002fe20000041820 */
[----:B------:R-:W-:-:S02]  /*2b90*/  FSEL R72, R42, -INF , !P3 ;  /* 0xff8000002a487808 */ /* 0x000fc40005800000 */
[----:B------:R-:W-:Y:S02]  /*2ba0*/  FSEL R31, R44, -INF , !P5 ;  /* 0xff8000002c1f7808 */ /* 0x000fe40006800000 */
[-C--:B------:R-:W-:Y:S02]  /*2bb0*/  ISETP.GE.AND P0, PT, R5, R131.reuse, PT ;  /* 0x000000830500720c */ /* 0x080fe40003f06270 */
[----:B------:R-:W-:Y:S01]  /*2bc0*/  ISETP.GE.AND P3, PT, R8, R131, PT ;  /* 0x000000830800720c */ /* 0x000fe20003f66270 */
[----:B------:R-:W-:Y:S01]  /*2bd0*/  HMMA.16816.F32.BF16 R16, R60, R70, R16 ;  /* 0x000000463c10723c */ /* 0x000fe20000041810 */
[----:B------:R-:W-:Y:S02]  /*2be0*/  IADD3 R10, R92, 0x28, RZ ;  /* 0x000000285c0a7810 */ /* 0x000fe40007ffe0ff */
[----:B------:R-:W-:Y:S02]  /*2bf0*/  ISETP.GE.AND P5, PT, R3, R130, PT ;  /* 0x000000820300720c */ /* 0x000fe40003fa6270 */
[----:B------:R-:W-:-:S02]  /*2c00*/  FSEL R5, R41, -INF , !P4 ;  /* 0xff80000029057808 */ /* 0x000fc40006000000 */
[----:B------:R-:W-:Y:S01]  /*2c10*/  IADD3 R3, R92, 0x19, RZ ;  /* 0x000000195c037810 */ /* 0x000fe20007ffe0ff */
[C---:B------:R-:W-:Y:S01]  /*2c20*/  HMMA.16816.F32.BF16 R24, R48.reuse, R14, R24 ;  /* 0x0000000e3018723c */ /* 0x040fe20000041818 */
[----:B------:R-:W-:Y:S02]  /*2c30*/  ISETP.GE.AND P4, PT, R8, R130, PT ;  /* 0x000000820800720c */ /* 0x000fe40003f86270 */
[----:B------:R-:W-:Y:S02]  /*2c40*/  FSEL R8, R38, -INF , !P2 ;  /* 0xff80000026087808 */ /* 0x000fe40005000000 */
[----:B------:R-:W-:Y:S02]  /*2c50*/  ISETP.GE.AND P2, PT, R10, R131, PT ;  /* 0x000000830a00720c */ /* 0x000fe40003f46270 */
[----:B------:R-:W-:Y:S01]  /*2c60*/  IADD3 R14, R92, 0x29, RZ ;  /* 0x000000295c0e7810 */ /* 0x000fe20007ffe0ff */
[----:B--2---:R-:W-:Y:S01]  /*2c70*/  HMMA.16816.F32.BF16 R20, R48, R52, R20 ;  /* 0x000000343014723c */ /* 0x004fe20000041814 */
[----:B------:R-:W-:-:S02]  /*2c80*/  FSEL R117, R32, -INF , !P3 ;  /* 0xff80000020757808 */ /* 0x000fc40005800000 */
[----:B------:R-:W-:Y:S02]  /*2c90*/  FSEL R58, R47, -INF , !P6 ;  /* 0xff8000002f3a7808 */ /* 0x000fe40007000000 */
[----:B------:R-:W-:Y:S02]  /*2ca0*/  FSEL R13, R40, -INF , !P1 ;  /* 0xff800000280d7808 */ /* 0x000fe40004800000 */
[-C--:B------:R-:W-:Y:S01]  /*2cb0*/  ISETP.GE.AND P3, PT, R14, R130.reuse, PT ;  /* 0x000000820e00720c */ /* 0x080fe20003f66270 */
[----:B------:R-:W-:Y:S01]  /*2cc0*/  HMMA.16816.F32.BF16 R16, R48, R54, R16 ;  /* 0x000000363010723c */ /* 0x000fe20000041810 */
[----:B------:R-:W-:Y:S01]  /*2cd0*/  BAR.SYNC.DEFER_BLOCKING 0x0 ;  /* 0x0000000000007b1d */ /* 0x000fe20000010000 */
[C---:B------:R-:W-:Y:S02]  /*2ce0*/  ISETP.GE.AND P6, PT, R3.reuse, R131, PT ;  /* 0x000000830300720c */ /* 0x040fe40003fc6270 */
[----:B------:R-:W-:Y:S02]  /*2cf0*/  ISETP.GE.AND P1, PT, R3, R130, PT ;  /* 0x000000820300720c */ /* 0x000fe40003f26270 */
[----:B------:R-:W-:-:S02]  /*2d00*/  IADD3 R3, R92, 0x21, RZ ;  /* 0x000000215c037810 */ /* 0x000fc40007ffe0ff */
[----:B------:R-:W-:Y:S02]  /*2d10*/  FSEL R123, R24, -INF , !P2 ;  /* 0xff800000187b7808 */ /* 0x000fe40005000000 */
[----:B------:R-:W-:Y:S02]  /*2d20*/  FSEL R24, R27, -INF , !P3 ;  /* 0xff8000001b187808 */ /* 0x000fe40005800000 */
[----:B------:R-:W-:Y:S02]  /*2d30*/  FSEL R12, R43, -INF , !P5 ;  /* 0xff8000002b0c7808 */ /* 0x000fe40006800000 */
[----:B------:R-:W-:Y:S02]  /*2d40*/  FSEL R11, R36, -INF , !P0 ;  /* 0xff800000240b7808 */ /* 0x000fe40004000000 */
[-C--:B------:R-:W-:Y:S02]  /*2d50*/  ISETP.GE.AND P3, PT, R92, R131.reuse, PT ;  /* 0x000000835c00720c */ /* 0x080fe40003f66270 */
[----:B------:R-:W-:-:S02]  /*2d60*/  ISETP.GE.AND P5, PT, R3, R131, PT ;  /* 0x000000830300720c */ /* 0x000fc40003fa6270 */
[----:B------:R-:W-:Y:S02]  /*2d70*/  ISETP.GE.AND P0, PT, R3, R130, PT ;  /* 0x000000820300720c */ /* 0x000fe40003f06270 */
[----:B------:R-:W-:Y:S02]  /*2d80*/  IADD3 R3, R92, 0x30, RZ ;  /* 0x000000305c037810 */ /* 0x000fe40007ffe0ff */
[----:B------:R-:W-:Y:S02]  /*2d90*/  FSEL R64, R64, -INF , !P3 ;  /* 0xff80000040407808 */ /* 0x000fe40005800000 */
[----:B------:R-:W-:Y:S02]  /*2da0*/  FSEL R126, R34, -INF , !P4 ;  /* 0xff800000227e7808 */ /* 0x000fe40006000000 */
[----:B------:R-:W-:Y:S02]  /*2db0*/  FSEL R115, R33, -INF , !P5 ;  /* 0xff80000021737808 */ /* 0x000fe40006800000 */
[----:B------:R-:W-:-:S02]  /*2dc0*/  ISETP.GE.AND P3, PT, R101, 0x2, PT ;  /* 0x000000026500780c */ /* 0x000fc40003f66270 */
[C---:B------:R-:W-:Y:S02]  /*2dd0*/  ISETP.GE.AND P4, PT, R3.reuse, R131, PT ;  /* 0x000000830300720c */ /* 0x040fe40003f86270 */
[-C--:B------:R-:W-:Y:S02]  /*2de0*/  ISETP.GE.AND P5, PT, R3, R130.reuse, PT ;  /* 0x000000820300720c */ /* 0x080fe40003fa6270 */
[----:B------:R-:W-:Y:S02]  /*2df0*/  IADD3 R3, R92, 0x31, RZ ;  /* 0x000000315c037810 */ /* 0x000fe40007ffe0ff */
[----:B------:R-:W-:Y:S02]  /*2e00*/  FSEL R9, R37, -INF , !P6 ;  /* 0xff80000025097808 */ /* 0x000fe40007000000 */
[----:B------:R-:W-:Y:S02]  /*2e10*/  ISETP.GE.AND P6, PT, R10, R130, PT ;  /* 0x000000820a00720c */ /* 0x000fe40003fc6270 */
[----:B------:R-:W-:-:S02]  /*2e20*/  FSEL R10, R39, -INF , !P1 ;  /* 0xff800000270a7808 */ /* 0x000fc40004800000 */
[----:B------:R-:W-:Y:S02]  /*2e30*/  FSEL R134, R35, -INF , !P0 ;  /* 0xff80000023867808 */ /* 0x000fe40004000000 */
[-C--:B------:R-:W-:Y:S02]  /*2e40*/  ISETP.GE.AND P1, PT, R14, R131.reuse, PT ;  /* 0x000000830e00720c */ /* 0x080fe40003f26270 */
[C---:B------:R-:W-:Y:S02]  /*2e50*/  ISETP.GE.AND P0, PT, R3.reuse, R131, PT ;  /* 0x000000830300720c */ /* 0x040fe40003f06270 */
[----:B------:R-:W-:Y:S02]  /*2e60*/  ISETP.GE.AND P2, PT, R3, R130, PT ;  /* 0x000000820300720c */ /* 0x000fe40003f46270 */
[C---:B------:R-:W-:Y:S02]  /*2e70*/  IADD3 R14, R92.reuse, 0x38, RZ ;  /* 0x000000385c0e7810 */ /* 0x040fe40007ffe0ff */
        /* <DEDUP_REMOVED lines=19> */
[----:B------:R-:W-:Y:S01]  /*2fb0*/  BSSY B0, `(.L_x_566) ;  /* 0x0000047000007945 */ /* 0x000fe20003800000 */
[----:B------:R-:W-:Y:S02]  /*2fc0*/  ISETP.GE.AND P2, PT, R164, c[0x0][0x220], PT ;  /* 0x00008800a4007a0c */ /* 0x000fe40003f46270 */
[----:B------:R-:W-:Y:S01]  /*2fd0*/  ISETP.GE.AND P1, PT, R156, c[0x0][0x220], PT ;  /* 0x000088009c007a0c */ /* 0x000fe20003f26270 */
[----:B------:R-:W-:Y:S01]  /*2fe0*/  IMAD R7, R7, R16, RZ ;  /* 0x0000001007077224 */ /* 0x000fe200078e02ff */
[----:B------:R-:W-:Y:S01]  /*2ff0*/  SHF.R.S32.HI R14, RZ, 0x1f, R16 ;  /* 0x0000001fff0e7819 */ /* 0x000fe20000011410 */
[----:B------:R-:W-:-:S04]  /*3000*/  IMAD.WIDE.U32 R18, R16, R29, R162 ;  /* 0x0000001d10127225 */ /* 0x000fc800078e00a2 */
[----:B------:R-:W-:Y:S01]  /*3010*/  IMAD R7, R14, R29, R7 ;  /* 0x0000001d0e077224 */ /* 0x000fe200078e0207 */
[----:B------:R-:W-:-:S03]  /*3020*/  IADD3 R16, P0, R149, R18, RZ ;  /* 0x0000001295107210 */ /* 0x000fc60007f1e0ff */
[----:B------:R-:W-:Y:S01]  /*3030*/  IMAD.IADD R7, R19, 0x1, R7 ;  /* 0x0000000113077824 */ /* 0x000fe200078e0207 */
[C---:B------:R-:W-:Y:S01]  /*3040*/  @!P2 LEA R32, P5, R18.reuse, c[0x0][0x168], 0x1 ;  /* 0x00005a001220aa11 */ /* 0x040fe200078a08ff */
[----:B------:R1:W-:Y:S01]  /*3050*/  @P2 STS.128 [R155+0x4000], RZ ;  /* 0x004000ff9b002388 */ /* 0x0003e20000000c00 */
[C---:B------:R-:W-:Y:S02]  /*3060*/  @!P1 LEA R34, P4, R18.reuse, c[0x0][0x168], 0x1 ;  /* 0x00005a0012229a11 */ /* 0x040fe400078808ff */
[C-C-:B------:R-:W-:Y:S02]  /*3070*/  @!P2 LEA.HI.X R33, R18.reuse, c[0x0][0x16c], R7.reuse, 0x1, P5 ;  /* 0x00005b001221aa11 */ /* 0x140fe400028f0c07 */
[--C-:B------:R-:W-:Y:S01]  /*3080*/  @!P1 LEA.HI.X R35, R18, c[0x0][0x16c], R7.reuse, 0x1, P4 ;  /* 0x00005b0012239a11 */ /* 0x100fe200020f0c07 */
[----:B------:R-:W-:Y:S01]  /*3090*/  IMAD.X R7, R148, 0x1, R7, P0 ;  /* 0x0000000194077824 */ /* 0x000fe200000e0607 */
[----:B------:R-:W-:Y:S01]  /*30a0*/  @!P2 LEA R18, P5, R16, c[0x0][0x168], 0x1 ;  /* 0x00005a001012aa11 */ /* 0x000fe200078a08ff */
[----:B------:R-:W-:Y:S01]  /*30b0*/  @!PT LDS RZ, [RZ] ;  /* 0x00000000fffff984 */ /* 0x000fe20000000800 */
[----:B------:R-:W-:Y:S01]  /*30c0*/  @!PT LDS RZ, [RZ] ;  /* 0x00000000fffff984 */ /* 0x000fe20000000800 */
[----:B------:R-:W-:Y:S01]  /*30d0*/  @!PT LDS RZ, [RZ] ;  /* 0x00000000fffff984 */ /* 0x000fe20000000800 */
[----:B------:R2:W-:Y:S01]  /*30e0*/  @!P2 LDGSTS.E.BYPASS.LTC128B.128 [R155+0x4000], [R32.64] ;  /* 0x04000000209bafae */ /* 0x0005e2000b901d46 */
[----:B------:R-:W-:-:S02]  /*30f0*/  IADD3 R14, P4, R149, R16, RZ ;  /* 0x00000010950e7210 */ /* 0x000fc40007f9e0ff */
[C---:B------:R-:W-:Y:S01]  /*3100*/  @!P1 LEA R20, P0, R16.reuse, c[0x0][0x168], 0x1 ;  /* 0x00005a0010149a11 */ /* 0x040fe200078008ff */
[----:B------:R1:W-:Y:S01]  /*3110*/  @P1 STS.128 [R155+0x6000], RZ ;  /* 0x006000ff9b001388 */ /* 0x0003e20000000c00 */
[C-C-:B------:R-:W-:Y:S02]  /*3120*/  @!P2 LEA.HI.X R19, R16.reuse, c[0x0][0x16c], R7.reuse, 0x1, P5 ;  /* 0x00005b001013aa11 */ /* 0x140fe400028f0c07 */
[--C-:B------:R-:W-:Y:S01]  /*3130*/  @!P1 LEA.HI.X R21, R16, c[0x0][0x16c], R7.reuse, 0x1, P0 ;  /* 0x00005b0010159a11 */ /* 0x100fe200000f0c07 */
[----:B------:R-:W-:Y:S01]  /*3140*/  IMAD.X R7, R148, 0x1, R7, P4 ;  /* 0x0000000194077824 */ /* 0x000fe200020e0607 */
[C---:B------:R-:W-:Y:S01]  /*3150*/  @!P2 LEA R22, P6, R14.reuse, c[0x0][0x168], 0x1 ;  /* 0x00005a000e16aa11 */ /* 0x040fe200078c08ff */
[----:B------:R-:W-:Y:S01]  /*3160*/  @!PT LDS RZ, [RZ] ;  /* 0x00000000fffff984 */ /* 0x000fe20000000800 */
[----:B------:R-:W-:Y:S01]  /*3170*/  @!PT LDS RZ, [RZ] ;  /* 0x00000000fffff984 */ /* 0x000fe20000000800 */
[----:B------:R-:W-:Y:S01]  /*3180*/  @!PT LDS RZ, [RZ] ;  /* 0x00000000fffff984 */ /* 0x000fe20000000800 */
[----:B------:R1:W-:Y:S01]  /*3190*/  @!P1 LDGSTS.E.BYPASS.LTC128B.128 [R155+0x6000], [R34.64+0x80] ;  /* 0x06000080229b9fae */ /* 0x0003e2000b901d46 */
[----:B------:R-:W-:Y:S02]  /*31a0*/  IADD3 R3, P5, R149, R14, RZ ;  /* 0x0000000e95037210 */ /* 0x000fe40007fbe0ff */
[C---:B------:R-:W-:Y:S01]  /*31b0*/  @!P1 LEA R16, P0, R14.reuse, c[0x0][0x168], 0x1 ;  /* 0x00005a000e109a11 */ /* 0x040fe200078008ff */
[----:B------:R1:W-:Y:S01]  /*31c0*/  @P2 STS.128 [R155+0x4800], RZ ;  /* 0x004800ff9b002388 */ /* 0x0003e20000000c00 */
[----:B------:R-:W-:-:S02]  /*31d0*/  @!P2 LEA.HI.X R23, R14, c[0x0][0x16c], R7, 0x1, P6 ;  /* 0x00005b000e17aa11 */ /* 0x000fc400030f0c07 */
[--C-:B------:R-:W-:Y:S01]  /*31e0*/  @!P1 LEA.HI.X R17, R14, c[0x0][0x16c], R7.reuse, 0x1, P0 ;  /* 0x00005b000e119a11 */ /* 0x100fe200000f0c07 */
[----:B------:R-:W-:Y:S01]  /*31f0*/  IMAD.X R14, R148, 0x1, R7, P5 ;  /* 0x00000001940e7824 */ /* 0x000fe200028e0607 */
[----:B------:R-:W-:Y:S01]  /*3200*/  @!PT LDS RZ, [RZ] ;  /* 0x00000000fffff984 */ /* 0x000fe20000000800 */
[----:B------:R-:W-:Y:S01]  /*3210*/  @!PT LDS RZ, [RZ] ;  /* 0x00000000fffff984 */ /* 0x000fe20000000800 */
[----:B------:R-:W-:Y:S01]  /*3220*/  @!PT LDS RZ, [RZ] ;  /* 0x00000000fffff984 */ /* 0x000fe20000000800 */
[----:B------:R1:W-:Y:S04]  /*3230*/  @!P2 LDGSTS.E.BYPASS.LTC128B.128 [R155+0x4800], [R18.64] ;  /* 0x04800000129bafae */ /* 0x0003e8000b901d46 */
[----:B------:R1:W-:Y:S01]  /*3240*/  @P1 STS.128 [R155+0x6800], RZ ;  /* 0x006800ff9b001388 */ /* 0x0003e20000000c00 */
[----:B--2---:R-:W-:-:S03]  /*3250*/  @!P2 LEA R32, P4, R3, c[0x0][0x168], 0x1 ;  /* 0x00005a000320aa11 */ /* 0x004fc600078808ff */
[----:B------:R-:W-:Y:S01]  /*3260*/  @!PT LDS RZ, [RZ] ;  /* 0x00000000fffff984 */ /* 0x000fe20000000800 */
[----:B------:R-:W-:Y:S01]  /*3270*/  @!PT LDS RZ, [RZ] ;  /* 0x00000000fffff984 */ /* 0x000fe20000000800 */
[----:B------:R-:W-:Y:S01]  /*3280*/  @!PT LDS RZ, [RZ] ;  /* 0x00000000fffff984 */ /* 0x000fe20000000800 */
[----:B------:R1:W-:Y:S01]  /*3290*/  @!P1 LDGSTS.E.BYPASS.LTC128B.128 [R155+0x6800], [R20.64+0x80] ;  /* 0x06800080149b9fae */ /* 0x0003e2000b901d46 */
[----:B------:R-:W-:-:S03]  /*32a0*/  @!P2 LEA.HI.X R33, R3, c[0x0][0x16c], R14, 0x1, P4 ;  /* 0x00005b000321aa11 */ /* 0x000fc600020f0c0e */
        /* <DEDUP_REMOVED lines=23> */
.L_x_567:
[----:B------:R-:W-:Y:S05]  /*3420*/  BSYNC B0 ;  /* 0x0000000000007941 */ /* 0x000fea0003800000 */
.L_x_566:
[----:B------:R-:W0:Y:S02]  /*3430*/  LDGDEPBAR ;  /* 0x00000000000079af */ /* 0x000e240000000000 */
.L_x_565:
        /* <DEDUP_REMOVED lines=26> */
[----:B-1----:R-:W-:Y:S02]  /*35e0*/  FMNMX.FTZ R16, R122, R3, !PT ;  /* 0x000000037a107209 */ /* 0x002fe40007810000 */
[----:B------:R-:W-:Y:S02]  /*35f0*/  FMNMX.FTZ R15, R112, R15, !PT ;  /* 0x0000000f700f7209 */ /* 0x000fe40007810000 */
[----:B------:R-:W-:Y:S02]  /*3600*/  FMNMX.FTZ R16, R121, R16, !PT ;  /* 0x0000001079107209 */ /* 0x000fe40007810000 */
[----:B------:R-:W-:-:S02]  /*3610*/  FMNMX.FTZ R15, R110, R15, !PT ;  /* 0x0000000f6e0f7209 */ /* 0x000fc40007810000 */
[----:B------:R-:W-:Y:S01]  /*3620*/  SHF.L.U32 R140, R4, 0x1, RZ ;  /* 0x00000001048c7819 */ /* 0x000fe200000006ff */
[----:B------:R-:W1:Y:S03]  /*3630*/  SHFL.BFLY PT, R7, R16, 0x2, 0x1f ;  /* 0x0c401f0010077f89 */ /* 0x000e6600000e0000 */
[-C--:B------:R-:W-:Y:S01]  /*3640*/  LEA R138, R2, R140.reuse, 0x1 ;  /* 0x0000008c028a7211 */ /* 0x080fe200078e08ff */
[----:B------:R-:W2:Y:S01]  /*3650*/  SHFL.BFLY PT, R14, R15, 0x2, 0x1f ;  /* 0x0c401f000f0e7f89 */ /* 0x000ea200000e0000 */
[C---:B------:R-:W-:Y:S02]  /*3660*/  LEA R137, R0.reuse, R140, 0x1 ;  /* 0x0000008c00897211 */ /* 0x040fe400078e08ff */
[----:B------:R-:W-:Y:S01]  /*3670*/  LEA R136, R0, R138, 0x1 ;  /* 0x0000008a00887211 */ /* 0x000fe200078e08ff */
        /* <DEDUP_REMOVED lines=9> */
[----:B------:R-:W-:Y:S04]  /*3710*/  LDSM.16.MT88.4 R80, [R137+0xa000] ;  /* 0x00a000008950783b */ /* 0x000fe80000004200 */
[----:B------:R-:W-:Y:S04]  /*3720*/  LDSM.16.MT88.4 R16, [R140+0x8800] ;  /* 0x008800008c10783b */ /* 0x000fe80000004200 */
[----:B------:R-:W-:Y:S01]  /*3730*/  LDSM.16.MT88.4 R20, [R136+0x8800] ;  /* 0x008800008814783b */ /* 0x000fe20000004200 */
        /* <DEDUP_REMOVED lines=9> */
[----:B------:R-:W1:Y:S01]  /*37d0*/  LDSM.16.MT88.4 R44, [R138+0x8000] ;  /* 0x008000008a2c783b */ /* 0x000e620000004200 */
[--C-:B------:R-:W-:Y:S02]  /*37e0*/  FFMA.FTZ R107, R64, c[0x0][0x23c], -R124.reuse ;  /* 0x00008f00406b7a23 */ /* 0x100fe4000001087c */
[--C-:B------:R-:W-:Y:S01]  /*37f0*/  FFMA.FTZ R34, R65, c[0x0][0x23c], -R124.reuse ;  /* 0x00008f0041227a23 */ /* 0x100fe2000001087c */
[----:B------:R-:W-:Y:S01]  /*3800*/  MUFU.EX2 R30, R30 ;  /* 0x0000001e001e7308 */ /* 0x000fe20000000800 */
[----:B------:R-:W-:Y:S02]  /*3810*/  FFMA.FTZ R105, R31, c[0x0][0x23c], -R124 ;  /* 0x00008f001f697a23 */ /* 0x000fe4000001087c */
[--C-:B------:R-:W-:Y:S02]  /*3820*/  FFMA.FTZ R109, R66, c[0x0][0x23c], -R113.reuse ;  /* 0x00008f00426d7a23 */ /* 0x100fe40000010871 */
[----:B------:R-:W-:-:S02]  /*3830*/  FFMA.FTZ R106, R56, c[0x0][0x23c], -R113 ;  /* 0x00008f00386a7a23 */ /* 0x000fc40000010871 */
[--C-:B------:R-:W-:Y:S01]  /*3840*/  FFMA.FTZ R104, R6, c[0x0][0x23c], -R113.reuse ;  /* 0x00008f0006687a23 */ /* 0x100fe20000010871 */
[----:B------:R-:W-:Y:S01]  /*3850*/  MUFU.EX2 R107, R107 ;  /* 0x0000006b006b7308 */ /* 0x000fe20000000800 */
[--C-:B------:R-:W-:Y:S02]  /*3860*/  FFMA.FTZ R33, R58, c[0x0][0x23c], -R113.reuse ;  /* 0x00008f003a217a23 */ /* 0x100fe40000010871 */
[--C-:B------:R-:W-:Y:S02]  /*3870*/  FFMA.FTZ R2, R5, c[0x0][0x23c], -R124.reuse ;  /* 0x00008f0005027a23 */ /* 0x100fe4000001087c */
[----:B------:R-:W2:Y:S01]  /*3880*/  LDSM.16.MT88.4 R4, [R136+0xa000] ;  /* 0x00a000008804783b */ /* 0x000ea20000004200 */
[----:B------:R-:W-:Y:S02]  /*3890*/  FFMA.FTZ R35, R13, c[0x0][0x23c], -R124 ;  /* 0x00008f000d237a23 */ /* 0x000fe4000001087c */
[----:B------:R-:W3:Y:S01]  /*38a0*/  MUFU.EX2 R34, R34 ;  /* 0x0000002200227308 */ /* 0x000ee20000000800 */
[----:B------:R-:W-:-:S02]  /*38b0*/  FFMA.FTZ R32, R12, c[0x0][0x23c], -R113 ;  /* 0x00008f000c207a23 */ /* 0x000fc40000010871 */
[----:B------:R-:W4:Y:S01]  /*38c0*/  LDSM.16.MT88.4 R12, [R138+0x8800] ;  /* 0x008800008a0c783b */ /* 0x000f220000004200 */
[--C-:B------:R-:W-:Y:S02]  /*38d0*/  FFMA.FTZ R29, R11, c[0x0][0x23c], -R124.reuse ;  /* 0x00008f000b1d7a23 */ /* 0x100fe4000001087c */
[----:B------:R-:W-:Y:S02]  /*38e0*/  FFMA.FTZ R0, R9, c[0x0][0x23c], -R124 ;  /* 0x00008f0009007a23 */ /* 0x000fe4000001087c */
[----:B------:R-:W5:Y:S01]  /*38f0*/  MUFU.EX2 R105, R105 ;  /* 0x0000006900697308 */ /* 0x000f620000000800 */
[--C-:B------:R-:W-:Y:S02]  /*3900*/  FFMA.FTZ R108, R8, c[0x0][0x23c], -R113.reuse ;  /* 0x00008f00086c7a23 */ /* 0x100fe40000010871 */
[--C-:B------:R-:W-:Y:S02]  /*3910*/  FFMA.FTZ R31, R10, c[0x0][0x23c], -R113.reuse ;  /* 0x00008f000a1f7a23 */ /* 0x100fe40000010871 */
[----:B------:R-:W1:Y:S01]  /*3920*/  LDSM.16.MT88.4 R8, [R137+0x8800] ;  /* 0x008800008908783b */ /* 0x000e620000004200 */
[----:B------:R-:W-:-:S02]  /*3930*/  FFMA.FTZ R111, R72, c[0x0][0x23c], -R113 ;  /* 0x00008f00486f7a23 */ /* 0x000fc40000010871 */
[----:B------:R-:W-:Y:S01]  /*3940*/  MUFU.EX2 R109, R109 ;  /* 0x0000006d006d7308 */ /* 0x000fe20000000800 */
[----:B---3--:R-:W-:Y:S01]  /*3950*/  F2FP.BF16.PACK_AB R84, R34, R107 ;  /* 0x0000006b2254723e */ /* 0x008fe200000010ff */
[--C-:B------:R-:W-:Y:S02]  /*3960*/  FFMA.FTZ R114, R117, c[0x0][0x23c], -R124.reuse ;  /* 0x00008f0075727a23 */ /* 0x100fe4000001087c */
[--C-:B------:R-:W-:Y:S02]  /*3970*/  FFMA.FTZ R117, R115, c[0x0][0x23c], -R124.reuse ;  /* 0x00008f0073757a23 */ /* 0x100fe4000001087c */
[----:B------:R-:W-:Y:S02]  /*3980*/  FFMA.FTZ R115, R123, c[0x0][0x23c], -R124 ;  /* 0x00008f007b737a23 */ /* 0x000fe4000001087c */
[----:B------:R-:W3:Y:S01]  /*3990*/  MUFU.EX2 R106, R106 ;  /* 0x0000006a006a7308 */ /* 0x000ee20000000800 */
[----:B-----5:R-:W-:Y:S01]  /*39a0*/  F2FP.BF16.PACK_AB R86, R30, R105 ;  /* 0x000000691e56723e */ /* 0x020fe200000010ff */
[----:B------:R-:W-:-:S02]  /*39b0*/  FFMA.FTZ R132, R126, c[0x0][0x23c], -R113 ;  /* 0x00008f007e847a23 */ /* 0x000fc40000010871 */
[--C-:B------:R-:W-:Y:S02]  /*39c0*/  FFMA.FTZ R118, R25, c[0x0][0x23c], -R124.reuse ;  /* 0x00008f0019767a23 */ /* 0x100fe4000001087c */
[--C-:B------:R-:W-:Y:S02]  /*39d0*/  FFMA.FTZ R125, R134, c[0x0][0x23c], -R113.reuse ;  /* 0x00008f00867d7a23 */ /* 0x100fe40000010871 */
[----:B------:R-:W-:Y:S01]  /*39e0*/  MUFU.EX2 R104, R104 ;  /* 0x0000006800687308 */ /* 0x000fe20000000800 */
[--C-:B------:R-:W-:Y:S02]  /*39f0*/  FFMA.FTZ R126, R26, c[0x0][0x23c], -R113.reuse ;  /* 0x00008f001a7e7a23 */ /* 0x100fe40000010871 */
[----:B------:R-:W-:Y:S02]  /*3a00*/  FFMA.FTZ R123, R24, c[0x0][0x23c], -R113 ;  /* 0x00008f00187b7a23 */ /* 0x000fe40000010871 */
[----:B------:R-:W-:Y:S01]  /*3a10*/  LDSM.16.MT88.4 R24, [R138+0x9000] ;  /* 0x009000008a18783b */ /* 0x000fe20000004200 */
[----:B------:R-:W-:-:S02]  /*3a20*/  FFMA.FTZ R171, R121, c[0x0][0x23c], -R124 ;  /* 0x00008f0079ab7a23 */ /* 0x000fc4000001087c */
[----:B------:R-:W5:Y:S01]  /*3a30*/  MUFU.EX2 R33, R33 ;  /* 0x0000002100217308 */ /* 0x000f620000000800 */
[----:B---3--:R-:W-:Y:S01]  /*3a40*/  F2FP.BF16.PACK_AB R85, R106, R109 ;  /* 0x0000006d6a55723e */ /* 0x008fe200000010ff */
[--C-:B------:R-:W-:Y:S02]  /*3a50*/  FFMA.FTZ R116, R116, c[0x0][0x23c], -R113.reuse ;  /* 0x00008f0074747a23 */ /* 0x100fe40000010871 */
[--C-:B------:R-:W-:Y:S02]  /*3a60*/  FFMA.FTZ R112, R112, c[0x0][0x23c], -R113.reuse ;  /* 0x00008f0070707a23 */ /* 0x100fe40000010871 */
[----:B------:R-:W-:Y:S02]  /*3a70*/  FFMA.FTZ R169, R110, c[0x0][0x23c], -R113 ;  /* 0x00008f006ea97a23 */ /* 0x000fe40000010871 */
[----:B------:R-:W-:Y:S01]  /*3a80*/  MUFU.EX2 R35, R35 ;  /* 0x0000002300237308 */ /* 0x000fe20000000800 */
[----:B------:R-:W-:Y:S02]  /*3a90*/  FADD.FTZ R34, R107, R34 ;  /* 0x000000226b227221 */ /* 0x000fe40000010000 */
[----:B------:R-:W-:-:S02]  /*3aa0*/  FADD.FTZ R109, R109, R106 ;  /* 0x0000006a6d6d7221 */ /* 0x000fc40000010000 */
[----:B------:R-:W-:Y:S01]  /*3ab0*/  FADD.FTZ R105, R105, R34 ;  /* 0x0000002269697221 */ /* 0x000fe20000010000 */
[C---:B-----5:R-:W-:Y:S02]  /*3ac0*/  F2FP.BF16.PACK_AB R87, R33.reuse, R104 ;  /* 0x000000682157723e */ /* 0x060fe400000010ff */
[----:B------:R-:W3:Y:S01]  /*3ad0*/  MUFU.EX2 R2, R2 ;  /* 0x0000000200027308 */ /* 0x000ee20000000800 */
[----:B------:R-:W-:Y:S02]  /*3ae0*/  FADD.FTZ R104, R104, R109 ;  /* 0x0000006d68687221 */ /* 0x000fe40000010000 */
[----:B------:R-:W-:Y:S02]  /*3af0*/  FADD.FTZ R30, R30, R105 ;  /* 0x000000691e1e7221 */ /* 0x000fe40000010000 */
[----:B------:R-:W-:Y:S01]  /*3b00*/  FADD.FTZ R104, R33, R104 ;  /* 0x0000006821687221 */ /* 0x000fe20000010000 */
[C---:B-1----:R-:W-:Y:S02]  /*3b10*/  HMMA.16816.F32.BF16 R40, R84.reuse, R44, RZ ;  /* 0x0000002c5428723c */ /* 0x042fe400000418ff */
        /* <DEDUP_REMOVED lines=26> */
[----:B------:R-:W4:Y:S06]  /*3cc0*/  MUFU.EX2 R123, R123 ;  /* 0x0000007b007b7308 */ /* 0x000f2c0000000800 */
[C---:B--2---:R-:W-:Y:S02]  /*3cd0*/  HMMA.16816.F32.BF16 R88, R84.reuse, R4, RZ ;  /* 0x000000045458723c */ /* 0x044fe400000418ff */
[----:B------:R-:W-:Y:S05]  /*3ce0*/  MUFU.EX2 R171, R171 ;  /* 0x000000ab00ab7308 */ /* 0x000fea0000000800 */
[----:B---3--:R-:W-:Y:S01]  /*3cf0*/  F2FP.BF16.PACK_AB R4, R2, R35 ;  /* 0x000000230204723e */ /* 0x008fe200000010ff */
[----:B------:R-:W-:Y:S01]  /*3d00*/  HMMA.16816.F32.BF16 R84, R84, R6, RZ ;  /* 0x000000065454723c */ /* 0x000fe200000418ff */
[----:B-1----:R-:W-:Y:S01]  /*3d10*/  F2FP.BF16.PACK_AB R5, R32, R111 ;  /* 0x0000006f2005723e */ /* 0x002fe200000010ff */
[----:B------:R-:W-:Y:S01]  /*3d20*/  MUFU.EX2 R116, R116 ;  /* 0x0000007400747308 */ /* 0x000fe20000000800 */
[----:B------:R-:W-:-:S02]  /*3d30*/  FADD.FTZ R35, R35, R30 ;  /* 0x0000001e23237221 */ /* 0x000fc40000010000 */
[----:B------:R-:W-:Y:S02]  /*3d40*/  FADD.FTZ R111, R111, R104 ;  /* 0x000000686f6f7221 */ /* 0x000fe40000010000 */
[----:B------:R-:W-:Y:S01]  /*3d50*/  F2FP.BF16.PACK_AB R6, R0, R29 ;  /* 0x0000001d0006723e */ /* 0x000fe200000010ff */
[----:B------:R-:W-:Y:S01]  /*3d60*/  FADD.FTZ R2, R2, R35 ;  /* 0x0000002302027221 */ /* 0x000fe20000010000 */
[----:B-----5:R-:W-:Y:S01]  /*3d70*/  F2FP.BF16.PACK_AB R7, R31, R108 ;  /* 0x0000006c1f07723e */ /* 0x020fe200000010ff */
        /* <DEDUP_REMOVED lines=9> */
[----:B------:R-:W1:Y:S07]  /*3e10*/  LDSM.16.MT88.4 R12, [R138+0xa800] ;  /* 0x00a800008a0c783b */ /* 0x000e6e0000004200 */
[C---:B------:R-:W-:Y:S08]  /*3e20*/  HMMA.16816.F32.BF16 R48, R4.reuse, R8, R48 ;  /* 0x000000080430723c */ /* 0x040ff00000041830 */
[C---:B------:R-:W-:Y:S01]  /*3e30*/  HMMA.16816.F32.BF16 R52, R4.reuse, R10, R52 ;  /* 0x0000000a0434723c */ /* 0x040fe20000041834 */
[----:B------:R-:W2:Y:S07]  /*3e40*/  LDSM.16.MT88.4 R8, [R137+0xa800] ;  /* 0x00a800008908783b */ /* 0x000eae0000004200 */
[C---:B------:R-:W-:Y:S08]  /*3e50*/  HMMA.16816.F32.BF16 R96, R4.reuse, R16, R96 ;  /* 0x000000100460723c */ /* 0x040ff00000041860 */
[C---:B------:R-:W-:Y:S01]  /*3e60*/  HMMA.16816.F32.BF16 R36, R4.reuse, R18, R36 ;  /* 0x000000120424723c */ /* 0x040fe20000041824 */
[----:B------:R-:W3:Y:S07]  /*3e70*/  LDSM.16.MT88.4 R16, [R140+0xa800] ;  /* 0x00a800008c10783b */ /* 0x000eee0000004200 */
[C---:B------:R-:W-:Y:S08]  /*3e80*/  HMMA.16816.F32.BF16 R56, R4.reuse, R20, R56 ;  /* 0x000000140438723c */ /* 0x040ff00000041838 */
[C---:B-1----:R-:W-:Y:S08]  /*3e90*/  HMMA.16816.F32.BF16 R72, R4.reuse, R12, R72 ;  /* 0x0000000c0448723c */ /* 0x042ff00000041848 */
[C---:B------:R-:W-:Y:S01]  /*3ea0*/  HMMA.16816.F32.BF16 R92, R4.reuse, R14, R92 ;  /* 0x0000000e045c723c */ /* 0x040fe2000004185c */
[----:B------:R-:W1:Y:S07]  /*3eb0*/  LDSM.16.MT88.4 R12, [R136+0xa800] ;  /* 0x00a80000880c783b */ /* 0x000e6e0000004200 */
[C---:B--2---:R-:W-:Y:S08]  /*3ec0*/  HMMA.16816.F32.BF16 R76, R4.reuse, R8, R76 ;  /* 0x00000008044c723c */ /* 0x044ff0000004184c */
[C---:B------:R-:W-:Y:S01]  /*3ed0*/  HMMA.16816.F32.BF16 R80, R4.reuse, R10, R80 ;  /* 0x0000000a0450723c */ /* 0x040fe20000041850 */
[----:B------:R-:W2:Y:S07]  /*3ee0*/  LDSM.16.MT88.4 R8, [R140+0x9000] ;  /* 0x009000008c08783b */ /* 0x000eae0000004200 */
[C---:B------:R-:W-:Y:S01]  /*3ef0*/  HMMA.16816.F32.BF16 R60, R4.reuse, R22, R60 ;  /* 0x00000016043c723c */ /* 0x040fe2000004183c */
[----:B------:R-:W4:Y:S07]  /*3f00*/  LDSM.16.MT88.4 R20, [R137+0x9000] ;  /* 0x009000008914783b */ /* 0x000f2e0000004200 */
        /* <DEDUP_REMOVED lines=16> */
[----:B--2---:R-:W-:Y:S01]  /*4010*/  HMMA.16816.F32.BF16 R96, R4, R8, R96 ;  /* 0x000000080460723c */ /* 0x004fe20000041860 */
[----:B------:R-:W-:Y:S02]  /*4020*/  FADD.FTZ R115, R118, R115 ;  /* 0x0000007376737221 */ /* 0x000fe40000010000 */
[----:B------:R-:W-:-:S05]  /*4030*/  FADD.FTZ R126, R123, R126 ;  /* 0x0000007e7b7e7221 */ /* 0x000fca0000010000 */
[C---:B------:R-:W-:Y:S01]  /*4040*/  HMMA.16816.F32.BF16 R36, R4.reuse, R10, R36 ;  /* 0x0000000a0424723c */ /* 0x040fe20000041824 */
[----:B------:R-:W2:Y:S07]  /*4050*/  LDSM.16.MT88.4 R8, [R136+0x9000] ;  /* 0x009000008808783b */ /* 0x000eae0000004200 */
[C---:B----4-:R-:W-:Y:S08]  /*4060*/  HMMA.16816.F32.BF16 R48, R4.reuse, R20, R48 ;  /* 0x000000140430723c */ /* 0x050ff00000041830 */
[C---:B------:R-:W-:Y:S01]  /*4070*/  HMMA.16816.F32.BF16 R52, R4.reuse, R22, R52 ;  /* 0x000000160434723c */ /* 0x040fe20000041834 */
[----:B------:R-:W3:Y:S07]  /*4080*/  LDSM.16.MT88.4 R20, [R136+0xb000] ;  /* 0x00b000008814783b */ /* 0x000eee0000004200 */
[C---:B-1----:R-:W-:Y:S08]  /*4090*/  HMMA.16816.F32.BF16 R72, R4.reuse, R12, R72 ;  /* 0x0000000c0448723c */ /* 0x042ff00000041848 */
[C---:B------:R-:W-:Y:S01]  /*40a0*/  HMMA.16816.F32.BF16 R92, R4.reuse, R14, R92 ;  /* 0x0000000e045c723c */ /* 0x040fe2000004185c */
[----:B------:R-:W-:Y:S07]  /*40b0*/  LDSM.16.MT88.4 R12, [R140+0x9800] ;  /* 0x009800008c0c783b */ /* 0x000fee0000004200 */
[C---:B------:R-:W-:Y:S07]  /*40c0*/  HMMA.16816.F32.BF16 R40, R4.reuse, R24, R40 ;  /* 0x000000180428723c */ /* 0x040fee0000041828 */
[--C-:B------:R-:W-:Y:S01]  /*40d0*/  FFMA.FTZ R24, R127, c[0x0][0x23c], -R124.reuse ;  /* 0x00008f007f187a23 */ /* 0x100fe2000001087c */
[----:B--2---:R-:W-:Y:S01]  /*40e0*/  HMMA.16816.F32.BF16 R56, R4, R8, R56 ;  /* 0x000000080438723c */ /* 0x004fe20000041838 */
[----:B------:R-:W-:-:S04]  /*40f0*/  FFMA.FTZ R25, R119, c[0x0][0x23c], -R124 ;  /* 0x00008f0077197a23 */ /* 0x000fc8000001087c */
[----:B------:R-:W-:Y:S03]  /*4100*/  MUFU.EX2 R24, R24 ;  /* 0x0000001800187308 */ /* 0x000fe60000000800 */
[C---:B------:R-:W-:Y:S01]  /*4110*/  HMMA.16816.F32.BF16 R60, R4.reuse, R10, R60 ;  /* 0x0000000a043c723c */ /* 0x040fe2000004183c */
[----:B------:R-:W1:Y:S04]  /*4120*/  LDSM.16.MT88.4 R8, [R137+0xb000] ;  /* 0x00b000008908783b */ /* 0x000e680000004200 */
[----:B------:R-:W2:Y:S03]  /*4130*/  MUFU.EX2 R25, R25 ;  /* 0x0000001900197308 */ /* 0x000ea60000000800 */
[C---:B------:R-:W-:Y:S07]  /*4140*/  HMMA.16816.F32.BF16 R44, R4.reuse, R26, R44 ;  /* 0x0000001a042c723c */ /* 0x040fee000004182c */
[----:B------:R-:W-:Y:S01]  /*4150*/  FFMA.FTZ R26, R122, c[0x0][0x23c], -R124 ;  /* 0x00008f007a1a7a23 */ /* 0x000fe2000001087c */
[----:B------:R-:W-:Y:S01]  /*4160*/  HMMA.16816.F32.BF16 R64, R4, R16, R64 ;  /* 0x000000100440723c */ /* 0x000fe20000041840 */
[----:B------:R-:W-:-:S04]  /*4170*/  FFMA.FTZ R27, R120, c[0x0][0x23c], -R113 ;  /* 0x00008f00781b7a23 */ /* 0x000fc80000010871 */
[----:B------:R-:W-:Y:S03]  /*4180*/  MUFU.EX2 R26, R26 ;  /* 0x0000001a001a7308 */ /* 0x000fe60000000800 */
[C---:B------:R-:W-:Y:S01]  /*4190*/  HMMA.16816.F32.BF16 R68, R4.reuse, R18, R68 ;  /* 0x000000120444723c */ /* 0x040fe20000041844 */
[----:B------:R-:W4:Y:S04]  /*41a0*/  LDSM.16.MT88.4 R16, [R137+0x9800] ;  /* 0x009800008910783b */ /* 0x000f280000004200 */
[----:B------:R-:W5:Y:S03]  /*41b0*/  MUFU.EX2 R27, R27 ;  /* 0x0000001b001b7308 */ /* 0x000f660000000800 */
[C---:B---3--:R-:W-:Y:S08]  /*41c0*/  HMMA.16816.F32.BF16 R88, R4.reuse, R20, R88 ;  /* 0x000000140458723c */ /* 0x048ff00000041858 */
[C---:B------:R-:W-:Y:S08]  /*41d0*/  HMMA.16816.F32.BF16 R84, R4.reuse, R22, R84 ;  /* 0x000000160454723c */ /* 0x040ff00000041854 */
[C---:B-1----:R-:W-:Y:S08]  /*41e0*/  HMMA.16816.F32.BF16 R76, R4.reuse, R8, R76 ;  /* 0x00000008044c723c */ /* 0x042ff0000004184c */
[----:B------:R-:W-:Y:S01]  /*41f0*/  HMMA.16816.F32.BF16 R80, R4, R10, R80 ;  /* 0x0000000a0450723c */ /* 0x000fe20000041850 */
[----:B------:R-:W1:Y:S06]  /*4200*/  LDSM.16.MT88.4 R8, [R138+0x9800] ;  /* 0x009800008a08783b */ /* 0x000e6c0000004200 */
[----:B--2---:R-:W-:Y:S01]  /*4210*/  F2FP.BF16.PACK_AB R4, R25, R24 ;  /* 0x000000181904723e */ /* 0x004fe200000010ff */
[----:B------:R-:W-:Y:S01]  /*4220*/  FADD.FTZ R24, R24, R115 ;  /* 0x0000007318187221 */ /* 0x000fe20000010000 */
[C---:B-----5:R-:W-:Y:S01]  /*4230*/  F2FP.BF16.PACK_AB R5, R116.reuse, R27 ;  /* 0x0000001b7405723e */ /* 0x060fe200000010ff */
        /* <DEDUP_REMOVED lines=12> */
[C---:B----4-:R-:W-:Y:S08]  /*4300*/  HMMA.16816.F32.BF16 R48, R4.reuse, R16, R48 ;  /* 0x000000100430723c */ /* 0x050ff00000041830 */
        /* <DEDUP_REMOVED lines=20> */
[----:B------:R-:W-:-:S04]  /*4450*/  DEPBAR.LE SB0, 0x0 ;  /* 0x000080000000791a */ /* 0x000fc80000000000 */
[----:B------:R-:W-:Y:S01]  /*4460*/  BAR.SYNC.DEFER_BLOCKING 0x0 ;  /* 0x0000000000007b1d */ /* 0x000fe20000010000 */
[----:B------:R-:W-:Y:S01]  /*4470*/  ISETP.GE.AND P2, PT, R164, c[0x0][0x220], PT ;  /* 0x00008800a4007a0c */ /* 0x000fe20003f46270 */
[----:B------:R-:W-:Y:S01]  /*4480*/  IMAD R2, R150, R0, RZ ;  /* 0x0000000096027224 */ /* 0x000fe200078e02ff */
[----:B------:R-:W-:Y:S01]  /*4490*/  ISETP.GE.AND P1, PT, R156, c[0x0][0x220], PT ;  /* 0x000088009c007a0c */ /* 0x000fe20003f26270 */
[----:B------:R-:W-:Y:S01]  /*44a0*/  IMAD.MOV.U32 R4, RZ, RZ, R102 ;  /* 0x000000ffff047224 */ /* 0x000fe200078e0066 */
[----:B------:R-:W-:Y:S01]  /*44b0*/  SHF.R.S32.HI R7, RZ, 0x1f, R0 ;  /* 0x0000001fff077819 */ /* 0x000fe20000011400 */
[----:B------:R-:W-:-:S04]  /*44c0*/  IMAD.MOV.U32 R5, RZ, RZ, R129 ;  /* 0x000000ffff057224 */ /* 0x000fc800078e0081 */
[----:B------:R-:W-:-:S04]  /*44d0*/  IMAD.WIDE.U32 R4, R0, R151, R4 ;  /* 0x0000009700047225 */ /* 0x000fc800078e0004 */
[----:B------:R-:W-:Y:S01]  /*44e0*/  IMAD R7, R7, R151, R2 ;  /* 0x0000009707077224 */ /* 0x000fe200078e0202 */
[C---:B------:R-:W-:Y:S02]  /*44f0*/  @!P2 LEA R16, P4, R4.reuse, c[0x0][0x170], 0x1 ;  /* 0x00005c000410aa11 */ /* 0x040fe400078808ff */
[----:B------:R-:W-:Y:S01]  /*4500*/  @!P1 LEA R10, P3, R4, c[0x0][0x170], 0x1 ;  /* 0x00005c00040a9a11 */ /* 0x000fe200078608ff */
[----:B------:R-:W-:Y:S01]  /*4510*/  IMAD.IADD R7, R5, 0x1, R7 ;  /* 0x0000000105077824 */ /* 0x000fe200078e0207 */
[----:B------:R-:W-:-:S04]  /*4520*/  IADD3 R2, P0, R161, R4, RZ ;  /* 0x00000004a1027210 */ /* 0x000fc80007f1e0ff */
[C-C-:B------:R-:W-:Y:S01]  /*4530*/  @!P2 LEA.HI.X R17, R4.reuse, c[0x0][0x174], R7.reuse, 0x1, P4 ;  /* 0x00005d000411aa11 */ /* 0x140fe200020f0c07 */
[----:B------:R-:W-:Y:S01]  /*4540*/  @P2 STS.128 [R155+0x8000], RZ ;  /* 0x008000ff9b002388 */ /* 0x000fe20000000c00 */
[--C-:B------:R-:W-:Y:S01]  /*4550*/  @!P1 LEA.HI.X R11, R4, c[0x0][0x174], R7.reuse, 0x1, P3 ;  /* 0x00005d00040b9a11 */ /* 0x100fe200018f0c07 */
[----:B------:R-:W-:Y:S01]  /*4560*/  IMAD.X R7, R160, 0x1, R7, P0 ;  /* 0x00000001a0077824 */ /* 0x000fe200000e0607 */
[C---:B------:R-:W-:Y:S01]  /*4570*/  @!P2 LEA R12, P5, R2.reuse, c[0x0][0x170], 0x1 ;  /* 0x00005c00020caa11 */ /* 0x040fe200078a08ff */
[----:B------:R-:W-:Y:S01]  /*4580*/  @!PT LDS RZ, [RZ] ;  /* 0x00000000fffff984 */ /* 0x000fe20000000800 */
[----:B------:R-:W-:Y:S01]  /*4590*/  @!PT LDS RZ, [RZ] ;  /* 0x00000000fffff984 */ /* 0x000fe20000000800 */
[----:B------:R-:W-:Y:S01]  /*45a0*/  @!PT LDS RZ, [RZ] ;  /* 0x00000000fffff984 */ /* 0x000fe20000000800 */
[----:B------:R1:W-:Y:S01]  /*45b0*/  @!P2 LDGSTS.E.BYPASS.LTC128B.128 [R155+0x8000], [R16.64] ;  /* 0x08000000109bafae */ /* 0x0003e2000b901d46 */
[C---:B------:R-:W-:Y:S02]  /*45c0*/  @!P1 LEA R8, P3, R2.reuse, c[0x0][0x170], 0x1 ;  /* 0x00005c0002089a11 */ /* 0x040fe400078608ff */
[----:B------:R-:W-:Y:S01]  /*45d0*/  IADD3 R4, P4, R161, R2, RZ ;  /* 0x00000002a1047210 */ /* 0x000fe20007f9e0ff */
[----:B------:R-:W-:Y:S01]  /*45e0*/  @P1 STS.128 [R155+0xa000], RZ ;  /* 0x00a000ff9b001388 */ /* 0x000fe20000000c00 */
[----:B------:R-:W-:-:S02]  /*45f0*/  @!P2 LEA.HI.X R13, R2, c[0x0][0x174], R7, 0x1, P5 ;  /* 0x00005d00020daa11 */ /* 0x000fc400028f0c07 */
[----:B------:R-:W-:Y:S01]  /*4600*/  IADD3 R5, P0, R161, R4, RZ ;  /* 0x00000004a1057210 */ /* 0x000fe20007f1e0ff */
[----:B------:R-:W-:Y:S01]  /*4610*/  @!PT LDS RZ, [RZ] ;  /* 0x00000000fffff984 */ /* 0x000fe20000000800 */
[----:B------:R-:W-:Y:S01]  /*4620*/  @!PT LDS RZ, [RZ] ;  /* 0x00000000fffff984 */ /* 0x000fe20000000800 */
[----:B------:R-:W-:Y:S01]  /*4630*/  @!PT LDS RZ, [RZ] ;  /* 0x00000000fffff984 */ /* 0x000fe20000000800 */
[----:B------:R2:W-:Y:S01]  /*4640*/  @!P1 LDGSTS.E.BYPASS.LTC128B.128 [R155+0xa000], [R10.64+0x80] ;  /* 0x0a0000800a9b9fae */ /* 0x0005e2000b901d46 */
[--C-:B------:R-:W-:Y:S01]  /*4650*/  @!P1 LEA.HI.X R9, R2, c[0x0][0x174], R7.reuse, 0x1, P3 ;  /* 0x00005d0002099a11 */ /* 0x100fe200018f0c07 */
[----:B------:R-:W-:Y:S01]  /*4660*/  IMAD.X R7, R160, 0x1, R7, P4 ;  /* 0x00000001a0077824 */ /* 0x000fe200020e0607 */
[C---:B------:R-:W-:Y:S01]  /*4670*/  @!P2 LEA R22, P5, R4.reuse, c[0x0][0x170], 0x1 ;  /* 0x00005c000416aa11 */ /* 0x040fe200078a08ff */
[----:B------:R-:W-:Y:S01]  /*4680*/  @P2 STS.128 [R155+0x8800], RZ ;  /* 0x008800ff9b002388 */ /* 0x000fe20000000c00 */
[----:B------:R-:W-:Y:S01]  /*4690*/  @!P1 LEA R14, P3, R4, c[0x0][0x170], 0x1 ;  /* 0x00005c00040e9a11 */ /* 0x000fe200078608ff */
[--C-:B------:R-:W-:Y:S01]  /*46a0*/  IMAD.X R2, R160, 0x1, R7.reuse, P0 ;  /* 0x00000001a0027824 */ /* 0x100fe200000e0607 */
[----:B------:R-:W-:Y:S01]  /*46b0*/  @!P2 LEA R20, P4, R5, c[0x0][0x170], 0x1 ;  /* 0x00005c000514aa11 */ /* 0x000fe200078808ff */
[----:B------:R-:W-:Y:S01]  /*46c0*/  @!PT LDS RZ, [RZ] ;  /* 0x00000000fffff984 */ /* 0x000fe20000000800 */
[----:B------:R-:W-:Y:S01]  /*46d0*/  @!PT LDS RZ, [RZ] ;  /* 0x00000000fffff984 */ /* 0x000fe20000000800 */
[----:B------:R-:W-:Y:S01]  /*46e0*/  @!PT LDS RZ, [RZ] ;  /* 0x00000000fffff984 */ /* 0x000fe20000000800 */
[----:B------:R3:W-:Y:S01]  /*46f0*/  @!P2 LDGSTS.E.BYPASS.LTC128B.128 [R155+0x8800], [R12.64] ;  /* 0x088000000c9bafae */ /* 0x0007e2000b901d46 */
[----:B------:R-:W-:-:S02]  /*4700*/  @!P2 LEA.HI.X R23, R4, c[0x0][0x174], R7, 0x1, P5 ;  /* 0x00005d000417aa11 */ /* 0x000fc400028f0c07 */
[C---:B------:R-:W-:Y:S01]  /*4710*/  @!P1 LEA R6, P0, R5.reuse, c[0x0][0x170], 0x1 ;  /* 0x00005c0005069a11 */ /* 0x040fe200078008ff */
[----:B------:R-:W-:Y:S01]  /*4720*/  @P1 STS.128 [R155+0xa800], RZ ;  /* 0x00a800ff9b001388 */ /* 0x000fe20000000c00 */
[----:B------:R-:W-:Y:S02]  /*4730*/  @!P1 LEA.HI.X R15, R4, c[0x0][0x174], R7, 0x1, P3 ;  /* 0x00005d00040f9a11 */ /* 0x000fe400018f0c07 */
[C-C-:B------:R-:W-:Y:S01]  /*4740*/  @!P2 LEA.HI.X R21, R5.reuse, c[0x0][0x174], R2.reuse, 0x1, P4 ;  /* 0x00005d000515aa11 */ /* 0x140fe200020f0c02 */
        /* <DEDUP_REMOVED lines=26> */
[----:B------:R-:W3:Y:S04]  /*48f0*/  LDSM.16.M88.4 R24, [R146+0x4000] ;  /* 0x004000009218783b */ /* 0x000ee80000000200 */
[----:B-1----:R-:W4:Y:S04]  /*4900*/  LDSM.16.M88.4 R16, [R146+0x4800] ;  /* 0x004800009210783b */ /* 0x002f280000000200 */
[----:B--2---:R-:W1:Y:S04]  /*4910*/  LDSM.16.M88.4 R8, [R146+0x5000] ;  /* 0x005000009208783b */ /* 0x004e680000000200 */
[----:B------:R-:W5:Y:S04]  /*4920*/  LDSM.16.M88.4 R124, [R146+0x5800] ;  /* 0x00580000927c783b */ /* 0x000f680000000200 */
[----:B------:R-:W-:Y:S04]  /*4930*/  LDSM.16.M88.4 R116, [R145] ;  /* 0x000000009174783b */ /* 0x000fe80000000200 */
[----:B------:R-:W2:Y:S04]  /*4940*/  LDSM.16.M88.4 R112, [R144] ;  /* 0x000000009070783b */ /* 0x000ea80000000200 */
[----:B------:R-:W2:Y:S04]  /*4950*/  LDSM.16.M88.4 R108, [R144+0x800] ;  /* 0x00080000906c783b */ /* 0x000ea80000000200 */
[----:B------:R-:W2:Y:S04]  /*4960*/  LDSM.16.M88.4 R104, [R144+0x1000] ;  /* 0x001000009068783b */ /* 0x000ea80000000200 */
[----:B------:R-:W2:Y:S04]  /*4970*/  LDSM.16.M88.4 R32, [R144+0x1800] ;  /* 0x001800009020783b */ /* 0x000ea80000000200 */
[----:B------:R-:W5:Y:S01]  /*4980*/  S2R R2, SR_TID.X ;  /* 0x0000000000027919 */ /* 0x000f620000002100 */
[C---:B---3--:R-:W-:Y:S03]  /*4990*/  HMMA.16816.F32.BF16 R28, R120.reuse, R24, RZ ;  /* 0x00000018781c723c */ /* 0x048fe600000418ff */
[----:B------:R-:W0:Y:S05]  /*49a0*/  LDGDEPBAR ;  /* 0x00000000000079af */ /* 0x000e2a0000000000 */
[C---:B----4-:R-:W-:Y:S08]  /*49b0*/  HMMA.16816.F32.BF16 R20, R120.reuse, R16, RZ ;  /* 0x000000107814723c */ /* 0x050ff000000418ff */
[----:B-1----:R-:W-:Y:S01]  /*49c0*/  HMMA.16816.F32.BF16 R12, R120, R8, RZ ;  /* 0x00000008780c723c */ /* 0x002fe200000418ff */
[----:B-----5:R-:W-:-:S07]  /*49d0*/  IMAD.SHL.U32 R2, R2, 0x2, RZ ;  /* 0x0000000202027824 */ /* 0x020fce00078e00ff */
[C---:B------:R-:W-:Y:S08]  /*49e0*/  HMMA.16816.F32.BF16 R24, R120.reuse, R26, RZ ;  /* 0x0000001a7818723c */ /* 0x040ff000000418ff */
[C---:B------:R-:W-:Y:S08]  /*49f0*/  HMMA.16816.F32.BF16 R16, R120.reuse, R18, RZ ;  /* 0x000000127810723c */ /* 0x040ff000000418ff */
[C---:B------:R-:W-:Y:S08]  /*4a00*/  HMMA.16816.F32.BF16 R8, R120.reuse, R10, RZ ;  /* 0x0000000a7808723c */ /* 0x040ff000000418ff */
[C---:B------:R-:W-:Y:S08]  /*4a10*/  HMMA.16816.F32.BF16 R4, R120.reuse, R124, RZ ;  /* 0x0000007c7804723c */ /* 0x040ff000000418ff */
[----:B------:R-:W-:Y:S08]  /*4a20*/  HMMA.16816.F32.BF16 R120, R120, R126, RZ ;  /* 0x0000007e7878723c */ /* 0x000ff000000418ff */
[C---:B--2---:R-:W-:Y:S08]  /*4a30*/  HMMA.16816.F32.BF16 R28, R116.reuse, R112, R28 ;  /* 0x00000070741c723c */ /* 0x044ff0000004181c */
[C---:B------:R-:W-:Y:S01]  /*4a40*/  HMMA.16816.F32.BF16 R24, R116.reuse, R114, R24 ;  /* 0x000000727418723c */ /* 0x040fe20000041818 */
[----:B------:R-:W-:Y:S07]  /*4a50*/  LDSM.16.M88.4 R112, [R139+0x4000] ;  /* 0x004000008b70783b */ /* 0x000fee0000000200 */
[C---:B------:R-:W-:Y:S08]  /*4a60*/  HMMA.16816.F32.BF16 R20, R116.reuse, R108, R20 ;  /* 0x0000006c7414723c */ /* 0x040ff00000041814 */
[C---:B------:R-:W-:Y:S01]  /*4a70*/  HMMA.16816.F32.BF16 R16, R116.reuse, R110, R16 ;  /* 0x0000006e7410723c */ /* 0x040fe20000041810 */
[----:B------:R-:W-:Y:S07]  /*4a80*/  LDSM.16.M88.4 R108, [R139+0x4800] ;  /* 0x004800008b6c783b */ /* 0x000fee0000000200 */
[C---:B------:R-:W-:Y:S08]  /*4a90*/  HMMA.16816.F32.BF16 R12, R116.reuse, R104, R12 ;  /* 0x00000068740c723c */ /* 0x040ff0000004180c */
[C---:B------:R-:W-:Y:S01]  /*4aa0*/  HMMA.16816.F32.BF16 R8, R116.reuse, R106, R8 ;  /* 0x0000006a7408723c */ /* 0x040fe20000041808 */
[----:B------:R-:W-:Y:S07]  /*4ab0*/  LDSM.16.M88.4 R104, [R139+0x5000] ;  /* 0x005000008b68783b */ /* 0x000fee0000000200 */
[C---:B------:R-:W-:Y:S08]  /*4ac0*/  HMMA.16816.F32.BF16 R4, R116.reuse, R32, R4 ;  /* 0x000000207404723c */ /* 0x040ff00000041804 */
[----:B------:R-:W-:Y:S01]  /*4ad0*/  HMMA.16816.F32.BF16 R120, R116, R34, R120 ;  /* 0x000000227478723c */ /* 0x000fe20000041878 */
[----:B------:R-:W1:Y:S04]  /*4ae0*/  LDSM.16.M88.4 R116, [R143] ;  /* 0x000000008f74783b */ /* 0x000e680000000200 */
[----:B------:R-:W2:Y:S03]  /*4af0*/  LDSM.16.M88.4 R32, [R139+0x5800] ;  /* 0x005800008b20783b */ /* 0x000ea60000000200 */
[C---:B-1----:R-:W-:Y:S08]  /*4b00*/  HMMA.16816.F32.BF16 R28, R116.reuse, R112, R28 ;  /* 0x00000070741c723c */ /* 0x042ff0000004181c */
[C---:B------:R-:W-:Y:S01]  /*4b10*/  HMMA.16816.F32.BF16 R24, R116.reuse, R114, R24 ;  /* 0x000000727418723c */ /* 0x040fe20000041818 */
[----:B------:R-:W-:Y:S07]  /*4b20*/  LDSM.16.M88.4 R112, [R141] ;  /* 0x000000008d70783b */ /* 0x000fee0000000200 */
[C---:B------:R-:W-:Y:S08]  /*4b30*/  HMMA.16816.F32.BF16 R20, R116.reuse, R108, R20 ;  /* 0x0000006c7414723c */ /* 0x040ff00000041814 */
[C---:B------:R-:W-:Y:S01]  /*4b40*/  HMMA.16816.F32.BF16 R16, R116.reuse, R110, R16 ;  /* 0x0000006e7410723c */ /* 0x040fe20000041810 */
[----:B------:R-:W-:Y:S07]  /*4b50*/  LDSM.16.M88.4 R108, [R141+0x800] ;  /* 0x000800008d6c783b */ /* 0x000fee0000000200 */
[C---:B------:R-:W-:Y:S08]  /*4b60*/  HMMA.16816.F32.BF16 R12, R116.reuse, R104, R12 ;  /* 0x00000068740c723c */ /* 0x040ff0000004180c */
[C---:B------:R-:W-:Y:S01]  /*4b70*/  HMMA.16816.F32.BF16 R8, R116.reuse, R106, R8 ;  /* 0x0000006a7408723c */ /* 0x040fe20000041808 */
[----:B------:R-:W-:Y:S07]  /*4b80*/  LDSM.16.M88.4 R104, [R141+0x1000] ;  /* 0x001000008d68783b */ /* 0x000fee0000000200 */
[C---:B--2---:R-:W-:Y:S08]  /*4b90*/  HMMA.16816.F32.BF16 R4, R116.reuse, R32, R4 ;  /* 0x000000207404723c */ /* 0x044ff00000041804 */
[----:B------:R-:W-:Y:S01]  /*4ba0*/  HMMA.16816.F32.BF16 R120, R116, R34, R120 ;  /* 0x000000227478723c */ /* 0x000fe20000041878 */
[----:B------:R-:W1:Y:S04]  /*4bb0*/  LDSM.16.M88.4 R116, [R142] ;  /* 0x000000008e74783b */ /* 0x000e680000000200 */
[----:B------:R-:W2:Y:S03]  /*4bc0*/  LDSM.16.M88.4 R32, [R141+0x1800] ;  /* 0x001800008d20783b */ /* 0x000ea60000000200 */
[C---:B-1----:R-:W-:Y:S08]  /*4bd0*/  HMMA.16816.F32.BF16 R28, R116.reuse, R112, R28 ;  /* 0x00000070741c723c */ /* 0x042ff0000004181c */
        /* <DEDUP_REMOVED lines=10> */
[----:B------:R-:W1:Y:S04]  /*4c80*/  LDSM.16.M88.4 R116, [R147+0x2000] ;  /* 0x002000009374783b */ /* 0x000e680000000200 */
        /* <DEDUP_REMOVED lines=32> */
[----:B------:R-:W1:Y:S07]  /*4e90*/  LDSM.16.M88.4 R104, [R141+0x2800] ;  /* 0x002800008d68783b */ /* 0x000e6e0000000200 */
[C---:B------:R-:W-:Y:S08]  /*4ea0*/  HMMA.16816.F32.BF16 R20, R116.reuse, R108, R20 ;  /* 0x0000006c7414723c */ /* 0x040ff00000041814 */
[C---:B------:R-:W-:Y:S01]  /*4eb0*/  HMMA.16816.F32.BF16 R16, R116.reuse, R110, R16 ;  /* 0x0000006e7410723c */ /* 0x040fe20000041810 */
[----:B------:R-:W3:Y:S07]  /*4ec0*/  LDSM.16.M88.4 R108, [R141+0x2000] ;  /* 0x002000008d6c783b */ /* 0x000eee0000000200 */
[C---:B--2---:R-:W-:Y:S08]  /*4ed0*/  HMMA.16816.F32.BF16 R4, R116.reuse, R32, R4 ;  /* 0x000000207404723c */ /* 0x044ff00000041804 */
[----:B------:R-:W-:Y:S01]  /*4ee0*/  HMMA.16816.F32.BF16 R120, R116, R34, R120 ;  /* 0x000000227478723c */ /* 0x000fe20000041878 */
[----:B------:R-:W2:Y:S07]  /*4ef0*/  LDSM.16.M88.4 R32, [R141+0x3000] ;  /* 0x003000008d20783b */ /* 0x000eae0000000200 */
[C---:B-1----:R-:W-:Y:S07]  /*4f00*/  HMMA.16816.F32.BF16 R20, R112.reuse, R104, R20 ;  /* 0x000000687014723c */ /* 0x042fee0000041814 */
[----:B------:R-:W-:Y:S01]  /*4f10*/  LOP3.LUT R105, R2, 0x6, RZ, 0xc0, !PT ;  /* 0x0000000602697812 */ /* 0x000fe200078ec0ff */
[----:B------:R-:W-:Y:S04]  /*4f20*/  HMMA.16816.F32.BF16 R16, R112, R106, R16 ;  /* 0x0000006a7010723c */ /* 0x000fe80000041810 */
[----:B------:R-:W-:-:S04]  /*4f30*/  IMAD R2, R0, 0x40, R105 ;  /* 0x0000004000027824 */ /* 0x000fc800078e0269 */
[----:B---3--:R-:W-:Y:S01]  /*4f40*/  HMMA.16816.F32.BF16 R28, R112, R108, R28 ;  /* 0x0000006c701c723c */ /* 0x008fe2000004181c */
[----:B------:R-:W-:-:S04]  /*4f50*/  IADD3 R104, R2, 0x1, RZ ;  /* 0x0000000102687810 */ /* 0x000fc80007ffe0ff */
[C---:B------:R-:W-:Y:S02]  /*4f60*/  ISETP.GE.AND P6, PT, R104.reuse, R131, PT ;  /* 0x000000836800720c */ /* 0x040fe40003fc6270 */
[----:B------:R-:W-:Y:S01]  /*4f70*/  ISETP.GE.AND P3, PT, R104, R130, PT ;  /* 0x000000826800720c */ /* 0x000fe20003f66270 */
[----:B------:R-:W-:Y:S01]  /*4f80*/  HMMA.16816.F32.BF16 R24, R112, R110, R24 ;  /* 0x0000006e7018723c */ /* 0x000fe20000041818 */
[----:B------:R-:W1:Y:S01]  /*4f90*/  LDSM.16.M88.4 R104, [R141+0x3800] ;  /* 0x003800008d68783b */ /* 0x000e620000000200 */
[----:B------:R-:W-:Y:S01]  /*4fa0*/  IADD3 R108, R2, 0x10, RZ ;  /* 0x00000010026c7810 */ /* 0x000fe20007ffe0ff */
[----:B------:R-:W-:-:S05]  /*4fb0*/  DEPBAR.LE SB0, 0x0 ;  /* 0x000080000000791a */ /* 0x000fca0000000000 */
[C---:B--2---:R-:W-:Y:S07]  /*4fc0*/  HMMA.16816.F32.BF16 R12, R112.reuse, R32, R12 ;  /* 0x00000020700c723c */ /* 0x044fee000004180c */
[C---:B------:R-:W-:Y:S01]  /*4fd0*/  IADD3 R32, R2.reuse, 0x8, RZ ;  /* 0x0000000802207810 */ /* 0x040fe20007ffe0ff */
[----:B------:R-:W-:Y:S01]  /*4fe0*/  HMMA.16816.F32.BF16 R8, R112, R34, R8 ;  /* 0x000000227008723c */ /* 0x000fe20000041808 */
[----:B------:R-:W-:Y:S01]  /*4ff0*/  IADD3 R33, R2, 0x9, RZ ;  /* 0x0000000902217810 */ /* 0x000fe20007ffe0ff */
[----:B------:R-:W-:Y:S01]  /*5000*/  BAR.SYNC.DEFER_BLOCKING 0x0 ;  /* 0x0000000000007b1d */ /* 0x000fe20000010000 */
[----:B------:R-:W-:-:S02]  /*5010*/  ISETP.GE.AND P5, PT, R32, R131, PT ;  /* 0x000000832000720c */ /* 0x000fc40003fa6270 */
[-C--:B------:R-:W-:Y:S02]  /*5020*/  ISETP.GE.AND P0, PT, R32, R130.reuse, PT ;  /* 0x000000822000720c */ /* 0x080fe40003f06270 */
[----:B------:R-:W-:Y:S02]  /*5030*/  FSEL R32, R29, -INF , !P6 ;  /* 0xff8000001d207808 */ /* 0x000fe40007000000 */
[C---:B------:R-:W-:Y:S02]  /*5040*/  ISETP.GE.AND P4, PT, R33.reuse, R131, PT ;  /* 0x000000832100720c */ /* 0x040fe40003f86270 */
        /* <DEDUP_REMOVED lines=8> */
[----:B-1----:R-:W-:Y:S01]  /*50d0*/  HMMA.16816.F32.BF16 R4, R112, R104, R4 ;  /* 0x000000687004723c */ /* 0x002fe20000041804 */
[----:B------:R-:W-:-:S02]  /*50e0*/  ISETP.GE.AND P5, PT, R108, R130, PT ;  /* 0x000000826c00720c */ /* 0x000fc40003fa6270 */
[----:B------:R-:W-:Y:S02]  /*50f0*/  ISETP.GE.AND P4, PT, R33, R130, PT ;  /* 0x000000822100720c */ /* 0x000fe40003f86270 */
[----:B------:R-:W-:Y:S02]  /*5100*/  IADD3 R24, R2, 0x19, RZ ;  /* 0x0000001902187810 */ /* 0x000fe40007ffe0ff */
[----:B------:R-:W-:Y:S01]  /*5110*/  FSEL R109, R27, -INF , !P6 ;  /* 0xff8000001b6d7808 */ /* 0x000fe20007000000 */
[----:B------:R-:W-:Y:S01]  /*5120*/  HMMA.16816.F32.BF16 R120, R112, R106, R120 ;  /* 0x0000006a7078723c */ /* 0x000fe20000041878 */
[-C--:B------:R-:W-:Y:S02]  /*5130*/  ISETP.GE.AND P0, PT, R33, R131.reuse, PT ;  /* 0x000000832100720c */ /* 0x080fe40003f06270 */
[----:B------:R-:W-:Y:S02]  /*5140*/  ISETP.GE.AND P6, PT, R31, R131, PT ;  /* 0x000000831f00720c */ /* 0x000fe40003fc6270 */
[----:B------:R-:W-:-:S02]  /*5150*/  FSEL R110, R20, -INF , !P3 ;  /* 0xff800000146e7808 */ /* 0x000fc40005800000 */
[----:B------:R-:W-:Y:S02]  /*5160*/  ISETP.GE.AND P3, PT, R31, R130, PT ;  /* 0x000000821f00720c */ /* 0x000fe40003f66270 */
[----:B------:R-:W-:Y:S02]  /*5170*/  FSEL R133, R22, -INF , !P5 ;  /* 0xff80000016857808 */ /* 0x000fe40006800000 */
[----:B------:R-:W-:Y:S02]  /*5180*/  IADD3 R20, R2, 0x20, RZ ;  /* 0x0000002002147810 */ /* 0x000fe40007ffe0ff */
[----:B------:R-:W-:Y:S02]  /*5190*/  FSEL R135, R23, -INF , !P4 ;  /* 0xff80000017877808 */ /* 0x000fe40006000000 */
[----:B------:R-:W-:Y:S02]  /*51a0*/  ISETP.GE.AND P5, PT, R24, R131, PT ;  /* 0x000000831800720c */ /* 0x000fe40003fa6270 */
[----:B------:R-:W-:-:S02]  /*51b0*/  IADD3 R23, R2, 0x21, RZ ;  /* 0x0000002102177810 */ /* 0x000fc40007ffe0ff */
[----:B------:R-:W-:Y:S02]  /*51c0*/  FSEL R108, R21, -INF , !P0 ;  /* 0xff800000156c7808 */ /* 0x000fe40004000000 */
[----:B------:R-:W-:Y:S02]  /*51d0*/  FSEL R22, R16, -INF , !P6 ;  /* 0xff80000010167808 */ /* 0x000fe40007000000 */
[CC--:B------:R-:W-:Y:S02]  /*51e0*/  ISETP.GE.AND P4, PT, R20.reuse, R131.reuse, PT ;  /* 0x000000831400720c */ /* 0x0c0fe40003f86270 */
[----:B------:R-:W-:Y:S02]  /*51f0*/  ISETP.GE.AND P6, PT, R20, R130, PT ;  /* 0x000000821400720c */ /* 0x000fe40003fc6270 */
[----:B------:R-:W-:Y:S02]  /*5200*/  FSEL R21, R18, -INF , !P3 ;  /* 0xff80000012157808 */ /* 0x000fe40005800000 */
[----:B------:R-:W-:-:S02]  /*5210*/  ISETP.GE.AND P3, PT, R23, R131, PT ;  /* 0x000000831700720c */ /* 0x000fc40003f66270 */
[----:B------:R-:W-:Y:S02]  /*5220*/  FSEL R20, R17, -INF , !P5 ;  /* 0xff80000011147808 */ /* 0x000fe40006800000 */
[----:B------:R-:W-:Y:S02]  /*5230*/  IADD3 R17, R2, 0x29, RZ ;  /* 0x0000002902117810 */ /* 0x000fe40007ffe0ff */
[----:B------:R-:W-:Y:S02]  /*5240*/  FSEL R116, R13, -INF , !P3 ;  /* 0xff8000000d747808 */ /* 0x000fe40005800000 */
[-C--:B------:R-:W-:Y:S02]  /*5250*/  ISETP.GE.AND P3, PT, R17, R130.reuse, PT ;  /* 0x000000821100720c */ /* 0x080fe40003f66270 */
[-C--:B------:R-:W-:Y:S02]  /*5260*/  ISETP.GE.AND P0, PT, R24, R130.reuse, PT ;  /* 0x000000821800720c */ /* 0x080fe40003f06270 */
[----:B------:R-:W-:-:S02]  /*5270*/  ISETP.GE.AND P5, PT, R23, R130, PT ;  /* 0x000000821700720c */ /* 0x000fc40003fa6270 */
[----:B------:R-:W-:Y:S02]  /*5280*/  IADD3 R16, R2, 0x28, RZ ;  /* 0x0000002802107810 */ /* 0x000fe40007ffe0ff */
[----:B------:R-:W-:Y:S02]  /*5290*/  FSEL R118, R12, -INF , !P4 ;  /* 0xff8000000c767808 */ /* 0x000fe40006000000 */
[C---:B------:R-:W-:Y:S02]  /*52a0*/  IADD3 R12, R2.reuse, 0x30, RZ ;  /* 0x00000030020c7810 */ /* 0x040fe40007ffe0ff */
[----:B------:R-:W-:Y:S02]  /*52b0*/  FSEL R119, R11, -INF , !P3 ;  /* 0xff8000000b777808 */ /* 0x000fe40005800000 */
[----:B------:R-:W-:Y:S02]  /*52c0*/  FSEL R23, R19, -INF , !P0 ;  /* 0xff80000013177808 */ /* 0x000fe40004000000 */
[----:B------:R-:W-:-:S02]  /*52d0*/  ISETP.GE.AND P3, PT, R2, R131, PT ;  /* 0x000000830200720c */ /* 0x000fc40003f66270 */
[-C--:B------:R-:W-:Y:S02]  /*52e0*/  ISETP.GE.AND P0, PT, R16, R131.reuse, PT ;  /* 0x000000831000720c */ /* 0x080fe40003f06270 */
[----:B------:R-:W-:Y:S02]  /*52f0*/  FSEL R127, R15, -INF , !P5 ;  /* 0xff8000000f7f7808 */ /* 0x000fe40006800000 */
[----:B------:R-:W-:Y:S02]  /*5300*/  ISETP.GE.AND P5, PT, R12, R131, PT ;  /* 0x000000830c00720c */ /* 0x000fe40003fa6270 */
[----:B------:R-:W-:Y:S02]  /*5310*/  FSEL R28, R28, -INF , !P3 ;  /* 0xff8000001c1c7808 */ /* 0x000fe40005800000 */
[----:B------:R-:W-:Y:S02]  /*5320*/  FSEL R125, R14, -INF , !P6 ;  /* 0xff8000000e7d7808 */ /* 0x000fe40007000000 */
[----:B------:R-:W-:-:S02]  /*5330*/  FSEL R124, R8, -INF , !P0 ;  /* 0xff800000087c7808 */ /* 0x000fc40004000000 */
[----:B------:R-:W-:Y:S02]  /*5340*/  ISETP.GE.AND P3, PT, R101, 0x3, PT ;  /* 0x000000036500780c */ /* 0x000fe40003f66270 */
[-C--:B------:R-:W-:Y:S02]  /*5350*/  ISETP.GE.AND P4, PT, R16, R130.reuse, PT ;  /* 0x000000821000720c */ /* 0x080fe40003f86270 */
[----:B------:R-:W-:Y:S02]  /*5360*/  ISETP.GE.AND P6, PT, R17, R131, PT ;  /* 0x000000831100720c */ /* 0x000fe40003fc6270 */
[----:B------:R-:W-:Y:S02]  /*5370*/  ISETP.GE.AND P0, PT, R12, R130, PT ;  /* 0x000000820c00720c */ /* 0x000fe40003f06270 */
[----:B------:R-:W-:Y:S02]  /*5380*/  FSEL R105, R4, -INF , !P5 ;  /* 0xff80000004697808 */ /* 0x000fe40006800000 */
[----:B------:R-:W-:-:S02]  /*5390*/  IADD3 R13, R2, 0x31, RZ ;  /* 0x00000031020d7810 */ /* 0x000fc40007ffe0ff */
[----:B------:R-:W-:Y:S02]  /*53a0*/  IADD3 R4, R2, 0x38, RZ ;  /* 0x0000003802047810 */ /* 0x000fe40007ffe0ff */
[----:B------:R-:W-:Y:S02]  /*53b0*/  FSEL R117, R10, -INF , !P4 ;  /* 0xff8000000a757808 */ /* 0x000fe40006000000 */
[----:B------:R-:W-:Y:S02]  /*53c0*/  FSEL R114, R9, -INF , !P6 ;  /* 0xff80000009727808 */ /* 0x000fe40007000000 */
[----:B------:R-:W-:Y:S02]  /*53d0*/  FSEL R35, R6, -INF , !P0 ;  /* 0xff80000006237808 */ /* 0x000fe40004000000 */
[C---:B------:R-:W-:Y:S02]  /*53e0*/  ISETP.GE.AND P4, PT, R13.reuse, R131, PT ;  /* 0x000000830d00720c */ /* 0x040fe40003f86270 */
[----:B------:R-:W-:-:S02]  /*53f0*/  ISETP.GE.AND P6, PT, R13, R130, PT ;  /* 0x000000820d00720c */ /* 0x000fc40003fc6270 */
[----:B------:R-:W-:Y:S02]  /*5400*/  ISETP.GE.AND P5, PT, R2, R130, PT ;  /* 0x000000820200720c */ /* 0x000fe40003fa6270 */
[----:B------:R-:W-:Y:S02]  /*5410*/  ISETP.GE.AND P0, PT, R4, R131, PT ;  /* 0x000000830400720c */ /* 0x000fe40003f06270 */
[----:B------:R-:W-:Y:S02]  /*5420*/  IADD3 R2, R2, 0x39, RZ ;  /* 0x0000003902027810 */ /* 0x000fe40007ffe0ff */
[----:B------:R-:W-:Y:S02]  /*5430*/  FSEL R106, R5, -INF , !P4 ;  /* 0xff800000056a7808 */ /* 0x000fe40006000000 */
[----:B------:R-:W-:Y:S02]  /*5440*/  FSEL R33, R7, -INF , !P6 ;  /* 0xff80000007217808 */ /* 0x000fe40007000000 */
[----:B------:R-:W-:-:S02]  /*5450*/  FSEL R120, R120, -INF , !P0 ;  /* 0xff80000078787808 */ /* 0x000fc40004000000 */
[-C--:B------:R-:W-:Y:S02]  /*5460*/  ISETP.GE.AND P4, PT, R4, R130.reuse, PT ;  /* 0x000000820400720c */ /* 0x080fe40003f86270 */
[C---:B------:R-:W-:Y:S02]  /*5470*/  ISETP.GE.AND P6, PT, R2.reuse, R131, PT ;  /* 0x000000830200720c */ /* 0x040fe40003fc6270 */
[----:B------:R-:W-:Y:S02]  /*5480*/  ISETP.GE.AND P0, PT, R2, R130, PT ;  /* 0x000000820200720c */ /* 0x000fe40003f06270 */
[----:B------:R-:W-:Y:S02]  /*5490*/  FSEL R30, R30, -INF , !P5 ;  /* 0xff8000001e1e7808 */ /* 0x000fe40006800000 */
[----:B------:R-:W-:Y:S02]  /*54a0*/  FSEL R122, R122, -INF , !P4 ;  /* 0xff8000007a7a7808 */ /* 0x000fe40006000000 */
[----:B------:R-:W-:-:S02]  /*54b0*/  FSEL R121, R121, -INF , !P6 ;  /* 0xff80000079797808 */ /* 0x000fc40007000000 */
[----:B------:R-:W-:Y:S01]  /*54c0*/  FSEL R123, R123, -INF , !P0 ;  /* 0xff8000007b7b7808 */ /* 0x000fe20004000000 */
[----:B------:R-:W-:Y:S05]  /*54d0*/  @!P3 BRA `(.L_x_569) ;  /* 0x000004a00000b947 */ /* 0x000fea0003800000 */
[----:B------:R-:W-:Y:S01]  /*54e0*/  IADD3 R5, R101, -0x3, RZ ;  /* 0xfffffffd65057810 */ /* 0x000fe20007ffe0ff */
[----:B------:R1:W-:Y:S01]  /*54f0*/  @P2 STS.128 [R155+0x4000], RZ ;  /* 0x004000ff9b002388 */ /* 0x0003e20000000c00 */
[----:B------:R-:W-:Y:S02]  /*5500*/  BSSY B0, `(.L_x_570) ;  /* 0x0000046000007945 */ /* 0x000fe40003800000 */
[----:B------:R-:W-:Y:S01]  /*5510*/  SHF.R.S32.HI R4, RZ, 0x1f, R5 ;  /* 0x0000001fff047819 */ /* 0x000fe20000011405 */
[----:B------:R-:W-:-:S04]  /*5520*/  IMAD.WIDE.U32 R6, R5, c[0x0][0x198], RZ ;  /* 0x0000660005067a25 */ /* 0x000fc800078e00ff */
[----:B------:R-:W-:Y:S01]  /*5530*/  IMAD R4, R4, c[0x0][0x198], RZ ;  /* 0x0000660004047a24 */ /* 0x000fe200078e02ff */
[----:B------:R-:W-:-:S03]  /*5540*/  LEA R2, P0, R6, R158, 0x6 ;  /* 0x0000009e06027211 */ /* 0x000fc600078030ff */
[----:B------:R-:W-:Y:S01]  /*5550*/  IMAD R4, R5, c[0x0][0x19c], R4 ;  /* 0x0000670005047a24 */ /* 0x000fe200078e0204 */
[C---:B------:R-:W-:Y:S02]  /*5560*/  @!P2 LEA R14, P5, R2.reuse, c[0x0][0x168], 0x1 ;  /* 0x00005a00020eaa11 */ /* 0x040fe400078a08ff */
[----:B------:R-:W-:Y:S01]  /*5570*/  @!P1 LEA R16, P4, R2, c[0x0][0x168], 0x1 ;  /* 0x00005a0002109a11 */ /* 0x000fe200078808ff */
[----:B------:R-:W-:-:S05]  /*5580*/  IMAD.IADD R5, R7, 0x1, R4 ;  /* 0x0000000107057824 */ /* 0x000fca00078e0204 */
[----:B------:R-:W-:Y:S02]  /*5590*/  LEA.HI.X R5, R6, R163, R5, 0x6, P0 ;  /* 0x000000a306057211 */ /* 0x000fe400000f3405 */
[C---:B------:R-:W-:Y:S02]  /*55a0*/  IADD3 R6, P0, R149.reuse, R2, RZ ;  /* 0x0000000295067210 */ /* 0x040fe40007f1e0ff */
        /* <DEDUP_REMOVED lines=59> */
.L_x_571:
[----:B------:R-:W-:Y:S05]  /*5960*/  BSYNC B0 ;  /* 0x0000000000007941 */ /* 0x000fea0003800000 */
.L_x_570:
[----:B------:R-:W0:Y:S02]  /*5970*/  LDGDEPBAR ;  /* 0x00000000000079af */ /* 0x000e240000000000 */
.L_x_569:
[----:B--2---:R-:W-:Y:S01]  /*5980*/  FMNMX.FTZ R5, R100, R28, !PT ;  /* 0x0000001c64057209 */ /* 0x004fe20007810000 */
[----:B-1----:R-:W-:Y:S01]  /*5990*/  LDSM.16.MT88.4 R8, [R140+0x8000] ;  /* 0x008000008c08783b */ /* 0x002fe20000004200 */
[----:B------:R-:W-:Y:S02]  /*59a0*/  FMNMX.FTZ R2, R3, R30, !PT ;  /* 0x0000001e03027209 */ /* 0x000fe40007810000 */
[----:B------:R-:W-:Y:S01]  /*59b0*/  FMNMX.FTZ R5, R32, R5, !PT ;  /* 0x0000000520057209 */ /* 0x000fe20007810000 */
[----:B------:R-:W-:Y:S01]  /*59c0*/  LDSM.16.MT88.4 R12, [R138+0x8000] ;  /* 0x008000008a0c783b */ /* 0x000fe20000004200 */
[----:B------:R-:W-:Y:S02]  /*59d0*/  FMNMX.FTZ R2, R29, R2, !PT ;  /* 0x000000021d027209 */ /* 0x000fe40007810000 */
[----:B------:R-:W-:Y:S01]  /*59e0*/  FMNMX.FTZ R5, R126, R5, !PT ;  /* 0x000000057e057209 */ /* 0x000fe20007810000 */
[----:B------:R-:W-:Y:S01]  /*59f0*/  LDSM.16.MT88.4 R16, [R136+0xa000] ;  /* 0x00a000008810783b */ /* 0x000fe20000004200 */
        /* <DEDUP_REMOVED lines=22> */
[----:B------:R-:W-:Y:S02]  /*5b60*/  @P3 IADD3 R168, R101, -0x3, RZ ;  /* 0xfffffffd65a83810 */ /* 0x000fe40007ffe0ff */
[----:B------:R-:W-:Y:S02]  /*5b70*/  FMNMX.FTZ R6, R120, R5, !PT ;  /* 0x0000000578067209 */ /* 0x000fe40007810000 */
[----:B------:R-:W-:-:S02]  /*5b80*/  FMNMX.FTZ R5, R33, R2, !PT ;  /* 0x0000000221057209 */ /* 0x000fc40007810000 */
[----:B------:R-:W-:Y:S02]  /*5b90*/  FMNMX.FTZ R6, R121, R6, !PT ;  /* 0x0000000679067209 */ /* 0x000fe40007810000 */
[----:B------:R-:W-:-:S03]  /*5ba0*/  FMNMX.FTZ R4, R122, R5, !PT ;  /* 0x000000057a047209 */ /* 0x000fc60007810000 */
[----:B------:R-:W1:Y:S01]  /*5bb0*/  SHFL.BFLY PT, R7, R6, 0x2, 0x1f ;  /* 0x0c401f0006077f89 */ /* 0x000e6200000e0000 */
[----:B------:R-:W-:-:S05]  /*5bc0*/  FMNMX.FTZ R4, R123, R4, !PT ;  /* 0x000000047b047209 */ /* 0x000fca0007810000 */
[----:B------:R-:W2:Y:S01]  /*5bd0*/  SHFL.BFLY PT, R5, R4, 0x2, 0x1f ;  /* 0x0c401f0004057f89 */ /* 0x000ea200000e0000 */
[----:B-1----:R-:W-:-:S05]  /*5be0*/  FMNMX.FTZ R7, R6, R7, !PT ;  /* 0x0000000706077209 */ /* 0x002fca0007810000 */
[----:B------:R-:W1:Y:S01]  /*5bf0*/  SHFL.BFLY PT, R24, R7, 0x1, 0x1f ;  /* 0x0c201f0007187f89 */ /* 0x000e6200000e0000 */
[----:B--2---:R-:W-:-:S05]  /*5c00*/  FMNMX.FTZ R5, R4, R5, !PT ;  /* 0x0000000504057209 */ /* 0x004fca0007810000 */
[----:B------:R-:W2:Y:S01]  /*5c10*/  SHFL.BFLY PT, R2, R5, 0x1, 0x1f ;  /* 0x0c201f0005027f89 */ /* 0x000ea200000e0000 */
[----:B-1----:R-:W-:-:S04]  /*5c20*/  FMNMX.FTZ R24, R7, R24, !PT ;  /* 0x0000001807187209 */ /* 0x002fc80007810000 */
[C---:B------:R-:W-:Y:S01]  /*5c30*/  FSETP.NEU.FTZ.AND P1, PT, R24.reuse, -INF , PT ;  /* 0xff8000001800780b */ /* 0x040fe20003f3d000 */
[C---:B------:R-:W-:Y:S01]  /*5c40*/  FMUL.FTZ R107, R24.reuse, c[0x0][0x23c] ;  /* 0x00008f00186b7a20 */ /* 0x040fe20000410000 */
[----:B--2---:R-:W-:Y:S02]  /*5c50*/  FMNMX.FTZ R2, R5, R2, !PT ;  /* 0x0000000205027209 */ /* 0x004fe40007810000 */
[----:B------:R-:W-:Y:S02]  /*5c60*/  FSEL R5, R24, RZ, P1 ;  /* 0x000000ff18057208 */ /* 0x000fe40000800000 */
[C---:B------:R-:W-:Y:S01]  /*5c70*/  FSETP.NEU.FTZ.AND P0, PT, R2.reuse, -INF , PT ;  /* 0xff8000000200780b */ /* 0x040fe20003f1d000 */
[----:B------:R-:W-:Y:S01]  /*5c80*/  FMUL.FTZ R104, R2, c[0x0][0x23c] ;  /* 0x00008f0002687a20 */ /* 0x000fe20000410000 */
[----:B------:R-:W-:Y:S01]  /*5c90*/  FSEL R107, R107, RZ, P1 ;  /* 0x000000ff6b6b7208 */ /* 0x000fe20000800000 */
[----:B------:R-:W-:Y:S01]  /*5ca0*/  FADD.FTZ R34, R100, -R5 ;  /* 0x8000000564227221 */ /* 0x000fe20000010000 */
[----:B------:R-:W-:-:S02]  /*5cb0*/  FSEL R4, R2, RZ, P0 ;  /* 0x000000ff02047208 */ /* 0x000fc40000000000 */
[----:B------:R-:W-:Y:S01]  /*5cc0*/  FSEL R104, R104, RZ, P0 ;  /* 0x000000ff68687208 */ /* 0x000fe20000000000 */
[--C-:B------:R-:W-:Y:S02]  /*5cd0*/  FFMA.FTZ R31, R28, c[0x0][0x23c], -R107.reuse ;  /* 0x00008f001c1f7a23 */ /* 0x100fe4000001086b */
[----:B------:R-:W-:Y:S02]  /*5ce0*/  FADD.FTZ R3, R3, -R4 ;  /* 0x8000000403037221 */ /* 0x000fe40000010000 */
[--C-:B------:R-:W-:Y:S02]  /*5cf0*/  FFMA.FTZ R28, R32, c[0x0][0x23c], -R107.reuse ;  /* 0x00008f00201c7a23 */ /* 0x100fe4000001086b */
[--C-:B------:R-:W-:Y:S01]  /*5d00*/  FFMA.FTZ R32, R30, c[0x0][0x23c], -R104.reuse ;  /* 0x00008f001e207a23 */ /* 0x100fe20000010868 */
[----:B------:R-:W-:Y:S01]  /*5d10*/  MUFU.EX2 R31, R31 ;  /* 0x0000001f001f7308 */ /* 0x000fe20000000800 */
[----:B------:R-:W-:Y:S02]  /*5d20*/  FFMA.FTZ R25, R29, c[0x0][0x23c], -R104 ;  /* 0x00008f001d197a23 */ /* 0x000fe40000010868 */
[----:B------:R-:W-:-:S02]  /*5d30*/  FFMA.FTZ R27, R126, c[0x0][0x23c], -R107 ;  /* 0x00008f007e1b7a23 */ /* 0x000fc4000001086b */
[--C-:B------:R-:W-:Y:S02]  /*5d40*/  FFMA.FTZ R26, R26, c[0x0][0x23c], -R107.reuse ;  /* 0x00008f001a1a7a23 */ /* 0x100fe4000001086b */
[--C-:B------:R-:W-:Y:S01]  /*5d50*/  FFMA.FTZ R29, R111, c[0x0][0x23c], -R104.reuse ;  /* 0x00008f006f1d7a23 */ /* 0x100fe20000010868 */
[----:B------:R-:W1:Y:S01]  /*5d60*/  MUFU.EX2 R28, R28 ;  /* 0x0000001c001c7308 */ /* 0x000e620000000800 */
[----:B------:R-:W-:Y:S02]  /*5d70*/  FMUL.FTZ R34, R34, c[0x0][0x23c] ;  /* 0x00008f0022227a20 */ /* 0x000fe40000410000 */
[----:B------:R-:W-:Y:S02]  /*5d80*/  FMUL.FTZ R3, R3, c[0x0][0x23c] ;  /* 0x00008f0003037a20 */ /* 0x000fe40000410000 */
[----:B------:R-:W-:Y:S02]  /*5d90*/  FFMA.FTZ R30, R109, c[0x0][0x23c], -R104 ;  /* 0x00008f006d1e7a23 */ /* 0x000fe40000010868 */
[--C-:B------:R-:W-:Y:S01]  /*5da0*/  FFMA.FTZ R100, R110, c[0x0][0x23c], -R107.reuse ;  /* 0x00008f006e647a23 */ /* 0x100fe2000001086b */
[----:B------:R-:W-:Y:S01]  /*5db0*/  MUFU.EX2 R27, R27 ;  /* 0x0000001b001b7308 */ /* 0x000fe20000000800 */
[----:B------:R-:W-:-:S02]  /*5dc0*/  FFMA.FTZ R109, R108, c[0x0][0x23c], -R107 ;  /* 0x00008f006c6d7a23 */ /* 0x000fc4000001086b */
[--C-:B------:R-:W-:Y:S02]  /*5dd0*/  FFMA.FTZ R108, R22, c[0x0][0x23c], -R107.reuse ;  /* 0x00008f00166c7a23 */ /* 0x100fe4000001086b */
[----:B------:R-:W-:Y:S02]  /*5de0*/  FFMA.FTZ R111, R20, c[0x0][0x23c], -R107 ;  /* 0x00008f00146f7a23 */ /* 0x000fe4000001086b */
[--C-:B------:R-:W-:Y:S01]  /*5df0*/  FFMA.FTZ R110, R133, c[0x0][0x23c], -R104.reuse ;  /* 0x00008f00856e7a23 */ /* 0x100fe20000010868 */
[----:B------:R-:W2:Y:S01]  /*5e00*/  MUFU.EX2 R26, R26 ;  /* 0x0000001a001a7308 */ /* 0x000ea20000000800 */
[----:B-1----:R-:W-:Y:S01]  /*5e10*/  F2FP.BF16.PACK_AB R4, R28, R31 ;  /* 0x0000001f1c04723e */ /* 0x002fe200000010ff */
[--C-:B------:R-:W-:Y:S02]  /*5e20*/  FFMA.FTZ R115, R135, c[0x0][0x23c], -R104.reuse ;  /* 0x00008f0087737a23 */ /* 0x100fe40000010868 */
[--C-:B------:R-:W-:Y:S02]  /*5e30*/  FFMA.FTZ R113, R21, c[0x0][0x23c], -R104.reuse ;  /* 0x00008f0015717a23 */ /* 0x100fe40000010868 */
[----:B------:R-:W-:-:S02]  /*5e40*/  FFMA.FTZ R112, R23, c[0x0][0x23c], -R104 ;  /* 0x00008f0017707a23 */ /* 0x000fc40000010868 */
[----:B------:R-:W-:Y:S01]  /*5e50*/  MUFU.EX2 R32, R32 ;  /* 0x0000002000207308 */ /* 0x000fe20000000800 */
[----:B------:R-:W-:Y:S01]  /*5e60*/  LDSM.16.MT88.4 R20, [R137+0x8800] ;  /* 0x008800008914783b */ /* 0x000fe20000004200 */
[--C-:B------:R-:W-:Y:S02]  /*5e70*/  FFMA.FTZ R131, R116, c[0x0][0x23c], -R107.reuse ;  /* 0x00008f0074837a23 */ /* 0x100fe4000001086b */
[--C-:B------:R-:W-:Y:S02]  /*5e80*/  FFMA.FTZ R133, R114, c[0x0][0x23c], -R107.reuse ;  /* 0x00008f0072857a23 */ /* 0x100fe4000001086b */
[----:B------:R-:W-:Y:S02]  /*5e90*/  FFMA.FTZ R116, R124, c[0x0][0x23c], -R107 ;  /* 0x00008f007c747a23 */ /* 0x000fe4000001086b */
[----:B------:R-:W1:Y:S01]  /*5ea0*/  MUFU.EX2 R25, R25 ;  /* 0x0000001900197308 */ /* 0x000e620000000800 */
[----:B--2---:R-:W-:Y:S01]  /*5eb0*/  F2FP.BF16.PACK_AB R6, R26, R27 ;  /* 0x0000001b1a06723e */ /* 0x004fe200000010ff */
        /* <DEDUP_REMOVED lines=8> */
[----:B------:R-:W2:Y:S01]  /*5f40*/  MUFU.EX2 R34, R34 ;  /* 0x0000002200227308 */ /* 0x000ea20000000800 */
[----:B-1----:R-:W-:Y:S01]  /*5f50*/  F2FP.BF16.PACK_AB R5, R25, R32 ;  /* 0x000000201905723e */ /* 0x002fe200000010ff */
[----:B------:R-:W-:-:S02]  /*5f60*/  FFMA.FTZ R126, R33, c[0x0][0x23c], -R104 ;  /* 0x00008f00217e7a23 */ /* 0x000fc40000010868 */
[--C-:B------:R-:W-:Y:S02]  /*5f70*/  FFMA.FTZ R35, R35, c[0x0][0x23c], -R104.reuse ;  /* 0x00008f0023237a23 */ /* 0x100fe40000010868 */
[--C-:B------:R-:W-:Y:S02]  /*5f80*/  FFMA.FTZ R33, R122, c[0x0][0x23c], -R104.reuse ;  /* 0x00008f007a217a23 */ /* 0x100fe40000010868 */
[----:B------:R-:W1:Y:S01]  /*5f90*/  MUFU.EX2 R3, R3 ;  /* 0x0000000300037308 */ /* 0x000e620000000800 */
[----:B------:R-:W-:-:S07]  /*5fa0*/  FFMA.FTZ R104, R123, c[0x0][0x23c], -R104 ;  /* 0x00008f007b687a23 */ /* 0x000fce0000010868 */
[----:B------:R-:W3:Y:S01]  /*5fb0*/  MUFU.EX2 R30, R30 ;  /* 0x0000001e001e7308 */ /* 0x000ee20000000800 */
[-C--:B--2---:R-:W-:Y:S02]  /*5fc0*/  FMUL.FTZ R96, R96, R34.reuse ;  /* 0x0000002260607220 */ /* 0x084fe40000410000 */
[-C--:B------:R-:W-:Y:S02]  /*5fd0*/  FMUL.FTZ R97, R97, R34.reuse ;  /* 0x0000002261617220 */ /* 0x080fe40000410000 */
[-C--:B------:R-:W-:Y:S02]  /*5fe0*/  FMUL.FTZ R36, R36, R34.reuse ;  /* 0x0000002224247220 */ /* 0x080fe40000410000 */
[----:B------:R-:W-:Y:S01]  /*5ff0*/  FMUL.FTZ R37, R37, R34 ;  /* 0x0000002225257220 */ /* 0x000fe20000410000 */
[----:B------:R-:W-:Y:S01]  /*6000*/  MUFU.EX2 R100, R100 ;  /* 0x0000006400647308 */ /* 0x000fe20000000800 */
[-C--:B-1----:R-:W-:Y:S02]  /*6010*/  FMUL.FTZ R98, R98, R3.reuse ;  /* 0x0000000362627220 */ /* 0x082fe40000410000 */
[----:B------:R-:W-:-:S02]  /*6020*/  FMUL.FTZ R99, R99, R3 ;  /* 0x0000000363637220 */ /* 0x000fc40000410000 */
[-C--:B------:R-:W-:Y:S02]  /*6030*/  FMUL.FTZ R38, R38, R3.reuse ;  /* 0x0000000326267220 */ /* 0x080fe40000410000 */
[----:B------:R-:W-:Y:S01]  /*6040*/  FMUL.FTZ R39, R39, R3 ;  /* 0x0000000327277220 */ /* 0x000fe20000410000 */
[----:B---3--:R-:W-:Y:S01]  /*6050*/  F2FP.BF16.PACK_AB R7, R30, R29 ;  /* 0x0000001d1e07723e */ /* 0x008fe200000010ff */
[-C--:B------:R-:W-:Y:S01]  /*6060*/  FMUL.FTZ R40, R40, R34.reuse ;  /* 0x0000002228287220 */ /* 0x080fe20000410000 */
[----:B------:R-:W1:Y:S01]  /*6070*/  MUFU.EX2 R109, R109 ;  /* 0x0000006d006d7308 */ /* 0x000e620000000800 */
[----:B------:R-:W-:Y:S02]  /*6080*/  FMUL.FTZ R41, R41, R34 ;  /* 0x0000002229297220 */ /* 0x000fe40000410000 */
[-C--:B------:R-:W-:Y:S02]  /*6090*/  FMUL.FTZ R42, R42, R3.reuse ;  /* 0x000000032a2a7220 */ /* 0x080fe40000410000 */
[----:B------:R-:W-:Y:S01]  /*60a0*/  HMMA.16816.F32.BF16 R96, R4, R8, R96 ;  /* 0x000000080460723c */ /* 0x000fe20000041860 */
[----:B------:R-:W-:-:S02]  /*60b0*/  FMUL.FTZ R43, R43, R3 ;  /* 0x000000032b2b7220 */ /* 0x000fc40000410000 */
[-C--:B------:R-:W-:Y:S01]  /*60c0*/  FMUL.FTZ R44, R44, R34.reuse ;  /* 0x000000222c2c7220 */ /* 0x080fe20000410000 */
[----:B------:R-:W-:Y:S01]  /*60d0*/  MUFU.EX2 R108, R108 ;  /* 0x0000006c006c7308 */ /* 0x000fe20000000800 */
[-C--:B------:R-:W-:Y:S02]  /*60e0*/  FMUL.FTZ R45, R45, R34.reuse ;  /* 0x000000222d2d7220 */ /* 0x080fe40000410000 */
[-C--:B------:R-:W-:Y:S01]  /*60f0*/  FMUL.FTZ R46, R46, R3.reuse ;  /* 0x000000032e2e7220 */ /* 0x080fe20000410000 */
[----:B------:R-:W-:Y:S01]  /*6100*/  HMMA.16816.F32.BF16 R36, R4, R10, R36 ;  /* 0x0000000a0424723c */ /* 0x000fe20000041824 */
[----:B------:R-:W2:Y:S01]  /*6110*/  LDSM.16.MT88.4 R8, [R137+0x8000] ;  /* 0x008000008908783b */ /* 0x000ea20000004200 */
[----:B------:R-:W-:Y:S02]  /*6120*/  FMUL.FTZ R47, R47, R3 ;  /* 0x000000032f2f7220 */ /* 0x000fe40000410000 */
[-C--:B------:R-:W-:Y:S01]  /*6130*/  FMUL.FTZ R48, R48, R34.reuse ;  /* 0x0000002230307220 */ /* 0x080fe20000410000 */
[----:B------:R-:W-:Y:S01]  /*6140*/  MUFU.EX2 R111, R111 ;  /* 0x0000006f006f7308 */ /* 0x000fe20000000800 */
[----:B------:R-:W-:-:S02]  /*6150*/  FMUL.FTZ R49, R49, R34 ;  /* 0x0000002231317220 */ /* 0x000fc40000410000 */
[C---:B------:R-:W-:Y:S01]  /*6160*/  HMMA.16816.F32.BF16 R40, R4.reuse, R12, R40 ;  /* 0x0000000c0428723c */ /* 0x040fe20000041828 */
[-C--:B------:R-:W-:Y:S02]  /*6170*/  FMUL.FTZ R50, R50, R3.reuse ;  /* 0x0000000332327220 */ /* 0x080fe40000410000 */
[-C--:B------:R-:W-:Y:S02]  /*6180*/  FMUL.FTZ R51, R51, R3.reuse ;  /* 0x0000000333337220 */ /* 0x080fe40000410000 */
[-C--:B------:R-:W-:Y:S01]  /*6190*/  FMUL.FTZ R52, R52, R34.reuse ;  /* 0x0000002234347220 */ /* 0x080fe20000410000 */
[----:B------:R-:W-:Y:S01]  /*61a0*/  MUFU.EX2 R110, R110 ;  /* 0x0000006e006e7308 */ /* 0x000fe20000000800 */
[----:B------:R-:W-:Y:S01]  /*61b0*/  FMUL.FTZ R53, R53, R34 ;  /* 0x0000002235357220 */ /* 0x000fe20000410000 */
[----:B------:R-:W-:Y:S01]  /*61c0*/  HMMA.16816.F32.BF16 R44, R4, R14, R44 ;  /* 0x0000000e042c723c */ /* 0x000fe2000004182c */
[----:B------:R-:W3:Y:S01]  /*61d0*/  LDSM.16.MT88.4 R12, [R136+0x8000] ;  /* 0x00800000880c783b */ /* 0x000ee20000004200 */
[----:B------:R-:W-:-:S02]  /*61e0*/  FMUL.FTZ R54, R54, R3 ;  /* 0x0000000336367220 */ /* 0x000fc40000410000 */
[-C--:B------:R-:W-:Y:S02]  /*61f0*/  FMUL.FTZ R55, R55, R3.reuse ;  /* 0x0000000337377220 */ /* 0x080fe40000410000 */
[-C--:B------:R-:W-:Y:S01]  /*6200*/  FMUL.FTZ R56, R56, R34.reuse ;  /* 0x0000002238387220 */ /* 0x080fe20000410000 */
[----:B------:R-:W4:Y:S01]  /*6210*/  MUFU.EX2 R115, R115 ;  /* 0x0000007300737308 */ /* 0x000f220000000800 */
[-C--:B------:R-:W-:Y:S02]  /*6220*/  FMUL.FTZ R57, R57, R34.reuse ;  /* 0x0000002239397220 */ /* 0x080fe40000410000 */
[-C--:B------:R-:W-:Y:S02]  /*6230*/  FMUL.FTZ R58, R58, R3.reuse ;  /* 0x000000033a3a7220 */ /* 0x080fe40000410000 */
[----:B------:R-:W-:Y:S02]  /*6240*/  FMUL.FTZ R59, R59, R3 ;  /* 0x000000033b3b7220 */ /* 0x000fe40000410000 */
[-C--:B------:R-:W-:Y:S01]  /*6250*/  FMUL.FTZ R60, R60, R34.reuse ;  /* 0x000000223c3c7220 */ /* 0x080fe20000410000 */
[----:B------:R-:W-:Y:S01]  /*6260*/  MUFU.EX2 R113, R113 ;  /* 0x0000007100717308 */ /* 0x000fe20000000800 */
[----:B------:R-:W-:-:S02]  /*6270*/  FMUL.FTZ R61, R61, R34 ;  /* 0x000000223d3d7220 */ /* 0x000fc40000410000 */
[-C--:B------:R-:W-:Y:S02]  /*6280*/  FMUL.FTZ R62, R62, R3.reuse ;  /* 0x000000033e3e7220 */ /* 0x080fe40000410000 */
[-C--:B------:R-:W-:Y:S02]  /*6290*/  FMUL.FTZ R63, R63, R3.reuse ;  /* 0x000000033f3f7220 */ /* 0x080fe40000410000 */
[-C--:B------:R-:W-:Y:S01]  /*62a0*/  FMUL.FTZ R64, R64, R34.reuse ;  /* 0x0000002240407220 */ /* 0x080fe20000410000 */
[----:B------:R-:W5:Y:S01]  /*62b0*/  MUFU.EX2 R112, R112 ;  /* 0x0000007000707308 */ /* 0x000f620000000800 */
[----:B------:R-:W-:Y:S01]  /*62c0*/  FMUL.FTZ R65, R65, R34 ;  /* 0x0000002241417220 */ /* 0x000fe20000410000 */
[----:B--2---:R-:W-:Y:S01]  /*62d0*/  HMMA.16816.F32.BF16 R48, R4, R8, R48 ;  /* 0x000000080430723c */ /* 0x004fe20000041830 */
[-C--:B------:R-:W-:Y:S02]  /*62e0*/  FMUL.FTZ R66, R66, R3.reuse ;  /* 0x0000000342427220 */ /* 0x080fe40000410000 */
[----:B------:R-:W-:-:S02]  /*62f0*/  FMUL.FTZ R67, R67, R3 ;  /* 0x0000000343437220 */ /* 0x000fc40000410000 */
[-C--:B------:R-:W-:Y:S01]  /*6300*/  FMUL.FTZ R68, R68, R34.reuse ;  /* 0x0000002244447220 */ /* 0x080fe20000410000 */
[----:B------:R-:W-:Y:S01]  /*6310*/  MUFU.EX2 R118, R118 ;  /* 0x0000007600767308 */ /* 0x000fe20000000800 */
[-C--:B------:R-:W-:Y:S01]  /*6320*/  FMUL.FTZ R69, R69, R34.reuse ;  /* 0x0000002245457220 */ /* 0x080fe20000410000 */
[C---:B------:R-:W-:Y:S01]  /*6330*/  HMMA.16816.F32.BF16 R52, R4.reuse, R10, R52 ;  /* 0x0000000a0434723c */ /* 0x040fe20000041834 */
[----:B------:R-:W2:Y:S01]  /*6340*/  LDSM.16.MT88.4 R8, [R140+0xa000] ;  /* 0x00a000008c08783b */ /* 0x000ea20000004200 */
[-C--:B------:R-:W-:Y:S02]  /*6350*/  FMUL.FTZ R70, R70, R3.reuse ;  /* 0x0000000346467220 */ /* 0x080fe40000410000 */
[----:B------:R-:W-:Y:S02]  /*6360*/  FMUL.FTZ R71, R71, R3 ;  /* 0x0000000347477220 */ /* 0x000fe40000410000 */
[-C--:B------:R-:W-:Y:S01]  /*6370*/  FMUL.FTZ R72, R72, R34.reuse ;  /* 0x0000002248487220 */ /* 0x080fe20000410000 */
[----:B------:R-:W1:Y:S01]  /*6380*/  MUFU.EX2 R131, R131 ;  /* 0x0000008300837308 */ /* 0x000e620000000800 */
[----:B---3--:R-:W-:Y:S01]  /*6390*/  HMMA.16816.F32.BF16 R56, R4, R12, R56 ;  /* 0x0000000c0438723c */ /* 0x008fe20000041838 */
[----:B------:R-:W-:-:S02]  /*63a0*/  FMUL.FTZ R73, R73, R34 ;  /* 0x0000002249497220 */ /* 0x000fc40000410000 */
[-C--:B------:R-:W-:Y:S02]  /*63b0*/  FMUL.FTZ R74, R74, R3.reuse ;  /* 0x000000034a4a7220 */ /* 0x080fe40000410000 */
[-C--:B------:R-:W-:Y:S02]  /*63c0*/  FMUL.FTZ R75, R75, R3.reuse ;  /* 0x000000034b4b7220 */ /* 0x080fe40000410000 */
[-C--:B------:R-:W-:Y:S01]  /*63d0*/  FMUL.FTZ R92, R92, R34.reuse ;  /* 0x000000225c5c7220 */ /* 0x080fe20000410000 */
[----:B------:R-:W-:Y:S01]  /*63e0*/  HMMA.16816.F32.BF16 R60, R4, R14, R60 ;  /* 0x0000000e043c723c */ /* 0x000fe2000004183c */
[----:B------:R-:W3:Y:S01]  /*63f0*/  LDSM.16.MT88.4 R12, [R138+0xa000] ;  /* 0x00a000008a0c783b */ /* 0x000ee20000004200 */
[----:B------:R-:W-:Y:S01]  /*6400*/  FMUL.FTZ R93, R93, R34 ;  /* 0x000000225d5d7220 */ /* 0x000fe20000410000 */
[----:B------:R-:W-:Y:S01]  /*6410*/  MUFU.EX2 R116, R116 ;  /* 0x0000007400747308 */ /* 0x000fe20000000800 */
[-C--:B------:R-:W-:Y:S02]  /*6420*/  FMUL.FTZ R94, R94, R3.reuse ;  /* 0x000000035e5e7220 */ /* 0x080fe40000410000 */
[----:B------:R-:W-:-:S02]  /*6430*/  FMUL.FTZ R95, R95, R3 ;  /* 0x000000035f5f7220 */ /* 0x000fc40000410000 */
[-C--:B------:R-:W-:Y:S02]  /*6440*/  FMUL.FTZ R76, R76, R34.reuse ;  /* 0x000000224c4c7220 */ /* 0x080fe40000410000 */
[-C--:B------:R-:W-:Y:S01]  /*6450*/  FMUL.FTZ R77, R77, R34.reuse ;  /* 0x000000224d4d7220 */ /* 0x080fe20000410000 */
[----:B------:R-:W-:Y:S01]  /*6460*/  MUFU.EX2 R133, R133 ;  /* 0x0000008500857308 */ /* 0x000fe20000000800 */
[-C--:B------:R-:W-:Y:S02]  /*6470*/  FMUL.FTZ R78, R78, R3.reuse ;  /* 0x000000034e4e7220 */ /* 0x080fe40000410000 */
[-C--:B------:R-:W-:Y:S02]  /*6480*/  FMUL.FTZ R79, R79, R3.reuse ;  /* 0x000000034f4f7220 */ /* 0x080fe40000410000 */
[-C--:B------:R-:W-:Y:S02]  /*6490*/  FMUL.FTZ R80, R80, R34.reuse ;  /* 0x0000002250507220 */ /* 0x080fe40000410000 */
[----:B------:R-:W-:Y:S01]  /*64a0*/  FMUL.FTZ R81, R81, R34 ;  /* 0x0000002251517220 */ /* 0x000fe20000410000 */
[----:B------:R-:W-:Y:S01]  /*64b0*/  MUFU.EX2 R114, R114 ;  /* 0x0000007200727308 */ /* 0x000fe20000000800 */
[----:B------:R-:W-:-:S02]  /*64c0*/  FMUL.FTZ R82, R82, R3 ;  /* 0x0000000352527220 */ /* 0x000fc40000410000 */
[-C--:B------:R-:W-:Y:S02]  /*64d0*/  FMUL.FTZ R83, R83, R3.reuse ;  /* 0x0000000353537220 */ /* 0x080fe40000410000 */
[-C--:B------:R-:W-:Y:S01]  /*64e0*/  FMUL.FTZ R88, R88, R34.reuse ;  /* 0x0000002258587220 */ /* 0x080fe20000410000 */
[C---:B--2---:R-:W-:Y:S01]  /*64f0*/  HMMA.16816.F32.BF16 R64, R4.reuse, R8, R64 ;  /* 0x000000080440723c */ /* 0x044fe20000041840 */
[-C--:B------:R-:W-:Y:S01]  /*6500*/  FMUL.FTZ R89, R89, R34.reuse ;  /* 0x0000002259597220 */ /* 0x080fe20000410000 */
[----:B------:R-:W2:Y:S01]  /*6510*/  MUFU.EX2 R125, R125 ;  /* 0x0000007d007d7308 */ /* 0x000ea20000000800 */
[-C--:B------:R-:W-:Y:S02]  /*6520*/  FMUL.FTZ R90, R90, R3.reuse ;  /* 0x000000035a5a7220 */ /* 0x080fe40000410000 */
[-C--:B------:R-:W-:Y:S02]  /*6530*/  FMUL.FTZ R91, R91, R3.reuse ;  /* 0x000000035b5b7220 */ /* 0x080fe40000410000 */
[-C--:B------:R-:W-:Y:S01]  /*6540*/  FMUL.FTZ R84, R84, R34.reuse ;  /* 0x0000002254547220 */ /* 0x080fe20000410000 */
[----:B------:R-:W-:Y:S01]  /*6550*/  HMMA.16816.F32.BF16 R68, R4, R10, R68 ;  /* 0x0000000a0444723c */ /* 0x000fe20000041844 */
[----:B------:R-:W1:Y:S01]  /*6560*/  LDSM.16.MT88.4 R8, [R137+0xa000] ;  /* 0x00a000008908783b */ /* 0x000e620000004200 */
[----:B------:R-:W-:Y:S01]  /*6570*/  FMUL.FTZ R85, R85, R34 ;  /* 0x0000002255557220 */ /* 0x000fe20000410000 */
[----:B------:R-:W-:Y:S01]  /*6580*/  MUFU.EX2 R117, R117 ;  /* 0x0000007500757308 */ /* 0x000fe20000000800 */
[----:B------:R-:W-:-:S02]  /*6590*/  FMUL.FTZ R86, R86, R3 ;  /* 0x0000000356567220 */ /* 0x000fc40000410000 */
[-C--:B------:R-:W-:Y:S02]  /*65a0*/  FMUL.FTZ R87, R87, R3.reuse ;  /* 0x0000000357577220 */ /* 0x080fe40000410000 */
[C---:B---3--:R-:W-:Y:S01]  /*65b0*/  HMMA.16816.F32.BF16 R72, R4.reuse, R12, R72 ;  /* 0x0000000c0448723c */ /* 0x048fe20000041848 */
[----:B------:R-:W-:Y:S02]  /*65c0*/  FFMA.FTZ R31, R171, R34, R31 ;  /* 0x00000022ab1f7223 */ /* 0x000fe4000001001f */
[----:B------:R-:W3:Y:S01]  /*65d0*/  MUFU.EX2 R124, R124 ;  /* 0x0000007c007c7308 */ /* 0x000ee20000000800 */
[----:B------:R-:W-:Y:S02]  /*65e0*/  FFMA.FTZ R32, R169, R3, R32 ;  /* 0x00000003a9207223 */ /* 0x000fe40000010020 */
[----:B------:R-:W-:Y:S02]  /*65f0*/  FADD.FTZ R28, R28, R31 ;  /* 0x0000001f1c1c7221 */ /* 0x000fe40000010000 */
[----:B------:R-:W-:Y:S01]  /*6600*/  HMMA.16816.F32.BF16 R92, R4, R14, R92 ;  /* 0x0000000e045c723c */ /* 0x000fe2000004185c */
[----:B------:R-:W2:Y:S01]  /*6610*/  LDSM.16.MT88.4 R12, [R140+0x8800] ;  /* 0x008800008c0c783b */ /* 0x000ea20000004200 */
[----:B------:R-:W-:Y:S01]  /*6620*/  FADD.FTZ R32, R25, R32 ;  /* 0x0000002019207221 */ /* 0x000fe20000010000 */
[----:B------:R-:W-:Y:S01]  /*6630*/  MUFU.EX2 R105, R105 ;  /* 0x0000006900697308 */ /* 0x000fe20000000800 */
[----:B------:R-:W-:Y:S01]  /*6640*/  FADD.FTZ R3, R27, R28 ;  /* 0x0000001c1b037221 */ /* 0x000fe20000010000 */
[----:B------:R-:W-:-:S03]  /*6650*/  MOV R28, R0 ;  /* 0x00000000001c7202 */ /* 0x000fc60000000f00 */
[C---:B------:R-:W-:Y:S01]  /*6660*/  HMMA.16816.F32.BF16 R88, R4.reuse, R16, R88 ;  /* 0x000000100458723c */ /* 0x040fe20000041858 */
[----:B------:R-:W-:Y:S02]  /*6670*/  FADD.FTZ R3, R26, R3 ;  /* 0x000000031a037221 */ /* 0x000fe40000010000 */
[----:B------:R-:W2:Y:S05]  /*6680*/  MUFU.EX2 R106, R106 ;  /* 0x0000006a006a7308 */ /* 0x000eaa0000000800 */
[C---:B------:R-:W-:Y:S01]  /*6690*/  HMMA.16816.F32.BF16 R84, R4.reuse, R18, R84 ;  /* 0x000000120454723c */ /* 0x040fe20000041854 */
[----:B------:R-:W3:Y:S02]  /*66a0*/  LDSM.16.MT88.4 R16, [R136+0x8800] ;  /* 0x008800008810783b */ /* 0x000ee40000004200 */
[----:B------:R-:W-:Y:S05]  /*66b0*/  MUFU.EX2 R35, R35 ;  /* 0x0000002300237308 */ /* 0x000fea0000000800 */
[C---:B-1----:R-:W-:Y:S03]  /*66c0*/  HMMA.16816.F32.BF16 R76, R4.reuse, R8, R76 ;  /* 0x00000008044c723c */ /* 0x042fe6000004184c */
[----:B------:R-:W1:Y:S05]  /*66d0*/  MUFU.EX2 R126, R126 ;  /* 0x0000007e007e7308 */ /* 0x000e6a0000000800 */
[----:B------:R-:W-:Y:S01]  /*66e0*/  HMMA.16816.F32.BF16 R80, R4, R10, R80 ;  /* 0x0000000a0450723c */ /* 0x000fe20000041850 */
[----:B------:R-:W1:Y:S02]  /*66f0*/  LDSM.16.MT88.4 R8, [R138+0x8800] ;  /* 0x008800008a08783b */ /* 0x000e640000004200 */
[----:B------:R-:W-:Y:S04]  /*6700*/  MUFU.EX2 R33, R33 ;  /* 0x0000002100217308 */ /* 0x000fe80000000800 */
[----:B------:R-:W-:Y:S01]  /*6710*/  F2FP.BF16.PACK_AB R4, R109, R100 ;  /* 0x000000646d04723e */ /* 0x000fe200000010ff */
[----:B------:R-:W-:Y:S01]  /*6720*/  FADD.FTZ R100, R100, R3 ;  /* 0x0000000364647221 */ /* 0x000fe20000010000 */
[----:B----4-:R-:W-:-:S02]  /*6730*/  F2FP.BF16.PACK_AB R5, R115, R110 ;  /* 0x0000006e7305723e */ /* 0x010fc400000010ff */
[----:B------:R-:W-:Y:S01]  /*6740*/  F2FP.BF16.PACK_AB R6, R111, R108 ;  /* 0x0000006c6f06723e */ /* 0x000fe200000010ff */
[----:B------:R-:W-:Y:S01]  /*6750*/  FADD.FTZ R109, R109, R100 ;  /* 0x000000646d6d7221 */ /* 0x000fe20000010000 */
[----:B-----5:R-:W-:Y:S02]  /*6760*/  F2FP.BF16.PACK_AB R7, R112, R113 ;  /* 0x000000717007723e */ /* 0x020fe400000010ff */
[-C--:B------:R-:W-:Y:S01]  /*6770*/  MOV R100, R24.reuse ;  /* 0x0000001800647202 */ /* 0x080fe20000000f00 */
[----:B------:R-:W-:Y:S01]  /*6780*/  FADD.FTZ R108, R108, R109 ;  /* 0x0000006d6c6c7221 */ /* 0x000fe20000010000 */
[----:B------:R-:W-:-:S03]  /*6790*/  @P3 MOV R100, R24 ;  /* 0x0000001800643202 */ /* 0x000fc60000000f00 */
[----:B--2---:R-:W-:Y:S01]  /*67a0*/  HMMA.16816.F32.BF16 R96, R4, R12, R96 ;  /* 0x0000000c0460723c */ /* 0x004fe20000041860 */
[----:B------:R-:W-:-:S07]  /*67b0*/  FADD.FTZ R111, R111, R108 ;  /* 0x0000006c6f6f7221 */ /* 0x000fce0000010000 */
[C---:B------:R-:W-:Y:S01]  /*67c0*/  HMMA.16816.F32.BF16 R36, R4.reuse, R14, R36 ;  /* 0x0000000e0424723c */ /* 0x040fe20000041824 */
[----:B------:R-:W2:Y:S07]  /*67d0*/  LDSM.16.MT88.4 R12, [R140+0xa800] ;  /* 0x00a800008c0c783b */ /* 0x000eae0000004200 */
[C---:B---3--:R-:W-:Y:S08]  /*67e0*/  HMMA.16816.F32.BF16 R56, R4.reuse, R16, R56 ;  /* 0x000000100438723c */ /* 0x048ff00000041838 */
[C---:B-1----:R-:W-:Y:S08]  /*67f0*/  HMMA.16816.F32.BF16 R40, R4.reuse, R8, R40 ;  /* 0x000000080428723c */ /* 0x042ff00000041828 */
[C---:B------:R-:W-:Y:S01]  /*6800*/  HMMA.16816.F32.BF16 R44, R4.reuse, R10, R44 ;  /* 0x0000000a042c723c */ /* 0x040fe2000004182c */
[----:B------:R-:W1:Y:S07]  /*6810*/  LDSM.16.MT88.4 R8, [R138+0xa800] ;  /* 0x00a800008a08783b */ /* 0x000e6e0000004200 */
[C---:B------:R-:W-:Y:S01]  /*6820*/  HMMA.16816.F32.BF16 R60, R4.reuse, R18, R60 ;  /* 0x00000012043c723c */ /* 0x040fe2000004183c */
[----:B------:R-:W3:Y:S07]  /*6830*/  LDSM.16.MT88.4 R16, [R137+0xa800] ;  /* 0x00a800008910783b */ /* 0x000eee0000004200 */
[C---:B------:R-:W-:Y:S08]  /*6840*/  HMMA.16816.F32.BF16 R48, R4.reuse, R20, R48 ;  /* 0x000000140430723c */ /* 0x040ff00000041830 */
[C---:B--2---:R-:W-:Y:S08]  /*6850*/  HMMA.16816.F32.BF16 R64, R4.reuse, R12, R64 ;  /* 0x0000000c0440723c */ /* 0x044ff00000041840 */
[C---:B------:R-:W-:Y:S01]  /*6860*/  HMMA.16816.F32.BF16 R68, R4.reuse, R14, R68 ;  /* 0x0000000e0444723c */ /* 0x040fe20000041844 */
[----:B------:R-:W2:Y:S07]  /*6870*/  LDSM.16.MT88.4 R12, [R136+0xa800] ;  /* 0x00a80000880c783b */ /* 0x000eae0000004200 */
[C---:B------:R-:W-:Y:S01]  /*6880*/  HMMA.16816.F32.BF16 R52, R4.reuse, R22, R52 ;  /* 0x000000160434723c */ /* 0x040fe20000041834 */
[----:B------:R-:W-:Y:S07]  /*6890*/  LDSM.16.MT88.4 R20, [R136+0xb000] ;  /* 0x00b000008814783b */ /* 0x000fee0000004200 */
[C---:B-1----:R-:W-:Y:S08]  /*68a0*/  HMMA.16816.F32.BF16 R72, R4.reuse, R8, R72 ;  /* 0x000000080448723c */ /* 0x042ff00000041848 */
[C---:B------:R-:W-:Y:S01]  /*68b0*/  HMMA.16816.F32.BF16 R92, R4.reuse, R10, R92 ;  /* 0x0000000a045c723c */ /* 0x040fe2000004185c */
[----:B------:R-:W1:Y:S07]  /*68c0*/  LDSM.16.MT88.4 R8, [R137+0x9000] ;  /* 0x009000008908783b */ /* 0x000e6e0000004200 */
[C---:B---3--:R-:W-:Y:S08]  /*68d0*/  HMMA.16816.F32.BF16 R76, R4.reuse, R16, R76 ;  /* 0x00000010044c723c */ /* 0x048ff0000004184c */
[C---:B------:R-:W-:Y:S01]  /*68e0*/  HMMA.16816.F32.BF16 R80, R4.reuse, R18, R80 ;  /* 0x000000120450723c */ /* 0x040fe20000041850 */
[----:B------:R-:W3:Y:S07]  /*68f0*/  LDSM.16.MT88.4 R16, [R140+0x9000] ;  /* 0x009000008c10783b */ /* 0x000eee0000004200 */
[C---:B--2---:R-:W-:Y:S08]  /*6900*/  HMMA.16816.F32.BF16 R88, R4.reuse, R12, R88 ;  /* 0x0000000c0458723c */ /* 0x044ff00000041858 */
[----:B------:R-:W-:Y:S01]  /*6910*/  HMMA.16816.F32.BF16 R84, R4, R14, R84 ;  /* 0x0000000e0454723c */ /* 0x000fe20000041854 */
[----:B------:R-:W2:Y:S06]  /*6920*/  LDSM.16.MT88.4 R12, [R138+0x9000] ;  /* 0x009000008a0c783b */ /* 0x000eac0000004200 */
[----:B------:R-:W-:Y:S01]  /*6930*/  F2FP.BF16.PACK_AB R4, R131, R118 ;  /* 0x000000768304723e */ /* 0x000fe200000010ff */
[----:B------:R-:W-:Y:S01]  /*6940*/  FADD.FTZ R118, R118, R111 ;  /* 0x0000006f76767221 */ /* 0x000fe20000010000 */
[----:B------:R-:W-:-:S02]  /*6950*/  F2FP.BF16.PACK_AB R5, R125, R114 ;  /* 0x000000727d05723e */ /* 0x000fc400000010ff */
[----:B------:R-:W-:Y:S01]  /*6960*/  F2FP.BF16.PACK_AB R6, R133, R116 ;  /* 0x000000748506723e */ /* 0x000fe200000010ff */
[----:B------:R-:W-:Y:S01]  /*6970*/  FADD.FTZ R131, R131, R118 ;  /* 0x0000007683837221 */ /* 0x000fe20000010000 */
[----:B------:R-:W-:-:S03]  /*6980*/  F2FP.BF16.PACK_AB R7, R124, R117 ;  /* 0x000000757c07723e */ /* 0x000fc600000010ff */
[----:B------:R-:W-:-:S04]  /*6990*/  FADD.FTZ R116, R116, R131 ;  /* 0x0000008374747221 */ /* 0x000fc80000010000 */
[C---:B-1----:R-:W-:Y:S08]  /*69a0*/  HMMA.16816.F32.BF16 R48, R4.reuse, R8, R48 ;  /* 0x000000080430723c */ /* 0x042ff00000041830 */
[C---:B------:R-:W-:Y:S01]  /*69b0*/  HMMA.16816.F32.BF16 R52, R4.reuse, R10, R52 ;  /* 0x0000000a0434723c */ /* 0x040fe20000041834 */
[----:B------:R-:W1:Y:S07]  /*69c0*/  LDSM.16.MT88.4 R8, [R138+0xb000] ;  /* 0x00b000008a08783b */ /* 0x000e6e0000004200 */
[C---:B---3--:R-:W-:Y:S08]  /*69d0*/  HMMA.16816.F32.BF16 R96, R4.reuse, R16, R96 ;  /* 0x000000100460723c */ /* 0x048ff00000041860 */
[C---:B--2---:R-:W-:Y:S08]  /*69e0*/  HMMA.16816.F32.BF16 R40, R4.reuse, R12, R40 ;  /* 0x0000000c0428723c */ /* 0x044ff00000041828 */
[C---:B------:R-:W-:Y:S01]  /*69f0*/  HMMA.16816.F32.BF16 R44, R4.reuse, R14, R44 ;  /* 0x0000000e042c723c */ /* 0x040fe2000004182c */
[----:B------:R-:W2:Y:S07]  /*6a00*/  LDSM.16.MT88.4 R12, [R140+0xb000] ;  /* 0x00b000008c0c783b */ /* 0x000eae0000004200 */
[C---:B------:R-:W-:Y:S01]  /*6a10*/  HMMA.16816.F32.BF16 R36, R4.reuse, R18, R36 ;  /* 0x000000120424723c */ /* 0x040fe20000041824 */
[----:B------:R-:W3:Y:S07]  /*6a20*/  LDSM.16.MT88.4 R16, [R136+0x9000] ;  /* 0x009000008810783b */ /* 0x000eee0000004200 */
[C---:B------:R-:W-:Y:S01]  /*6a30*/  HMMA.16816.F32.BF16 R88, R4.reuse, R20, R88 ;  /* 0x000000140458723c */ /* 0x040fe20000041858 */
[----:B------:R-:W-:Y:S07]  /*6a40*/  MUFU.EX2 R20, R104 ;  /* 0x0000006800147308 */ /* 0x000fee0000000800 */
[C---:B-1----:R-:W-:Y:S07]  /*6a50*/  HMMA.16816.F32.BF16 R72, R4.reuse, R8, R72 ;  /* 0x000000080448723c */ /* 0x042fee0000041848 */
[--C-:B------:R-:W-:Y:S01]  /*6a60*/  FFMA.FTZ R8, R120, c[0x0][0x23c], -R107.reuse ;  /* 0x00008f0078087a23 */ /* 0x100fe2000001086b */
[----:B------:R-:W-:Y:S01]  /*6a70*/  HMMA.16816.F32.BF16 R92, R4, R10, R92 ;  /* 0x0000000a045c723c */ /* 0x000fe2000004185c */
[----:B------:R-:W-:-:S02]  /*6a80*/  FFMA.FTZ R120, R121, c[0x0][0x23c], -R107 ;  /* 0x00008f0079787a23 */ /* 0x000fc4000001086b */
[----:B------:R1:W-:Y:S05]  /*6a90*/  MUFU.EX2 R107, R8 ;  /* 0x00000008006b7308 */ /* 0x0003ea0000000800 */
[C---:B------:R-:W-:Y:S03]  /*6aa0*/  HMMA.16816.F32.BF16 R84, R4.reuse, R22, R84 ;  /* 0x000000160454723c */ /* 0x040fe60000041854 */
[----:B------:R-:W4:Y:S05]  /*6ab0*/  MUFU.EX2 R120, R120 ;  /* 0x0000007800787308 */ /* 0x000f2a0000000800 */
[C---:B--2---:R-:W-:Y:S01]  /*6ac0*/  HMMA.16816.F32.BF16 R64, R4.reuse, R12, R64 ;  /* 0x0000000c0440723c */ /* 0x044fe20000041840 */
[----:B-1----:R-:W-:Y:S07]  /*6ad0*/  LDSM.16.MT88.4 R8, [R137+0x9800] ;  /* 0x009800008908783b */ /* 0x002fee0000004200 */
[C---:B------:R-:W-:Y:S01]  /*6ae0*/  HMMA.16816.F32.BF16 R68, R4.reuse, R14, R68 ;  /* 0x0000000e0444723c */ /* 0x040fe20000041844 */
[----:B------:R-:W1:Y:S07]  /*6af0*/  LDSM.16.MT88.4 R12, [R137+0xb000] ;  /* 0x00b00000890c783b */ /* 0x000e6e0000004200 */
[C---:B---3--:R-:W-:Y:S08]  /*6b00*/  HMMA.16816.F32.BF16 R56, R4.reuse, R16, R56 ;  /* 0x000000100438723c */ /* 0x048ff00000041838 */
[C---:B------:R-:W-:Y:S01]  /*6b10*/  HMMA.16816.F32.BF16 R60, R4.reuse, R18, R60 ;  /* 0x00000012043c723c */ /* 0x040fe2000004183c */
[----:B------:R-:W2:Y:S07]  /*6b20*/  LDSM.16.MT88.4 R16, [R140+0x9800] ;  /* 0x009800008c10783b */ /* 0x000eae0000004200 */
[C---:B-1----:R-:W-:Y:S08]  /*6b30*/  HMMA.16816.F32.BF16 R76, R4.reuse, R12, R76 ;  /* 0x0000000c044c723c */ /* 0x042ff0000004184c */
[----:B------:R-:W-:Y:S01]  /*6b40*/  HMMA.16816.F32.BF16 R80, R4, R14, R80 ;  /* 0x0000000e0450723c */ /* 0x000fe20000041850 */
[----:B------:R-:W1:Y:S06]  /*6b50*/  LDSM.16.MT88.4 R12, [R138+0x9800] ;  /* 0x009800008a0c783b */ /* 0x000e6c0000004200 */
[----:B------:R-:W-:-:S02]  /*6b60*/  F2FP.BF16.PACK_AB R4, R106, R105 ;  /* 0x000000696a04723e */ /* 0x000fc400000010ff */
[----:B------:R-:W-:Y:S02]  /*6b70*/  F2FP.BF16.PACK_AB R5, R126, R35 ;  /* 0x000000237e05723e */ /* 0x000fe400000010ff */
[----:B----4-:R-:W-:Y:S02]  /*6b80*/  F2FP.BF16.PACK_AB R6, R120, R107 ;  /* 0x0000006b7806723e */ /* 0x010fe400000010ff */
[----:B------:R-:W-:-:S07]  /*6b90*/  F2FP.BF16.PACK_AB R7, R20, R33 ;  /* 0x000000211407723e */ /* 0x000fce00000010ff */
[C---:B------:R-:W-:Y:S08]  /*6ba0*/  HMMA.16816.F32.BF16 R48, R4.reuse, R8, R48 ;  /* 0x000000080430723c */ /* 0x040ff00000041830 */
        /* <DEDUP_REMOVED lines=8> */
[C---:B---3--:R-:W-:Y:S07]  /*6c30*/  HMMA.16816.F32.BF16 R72, R4.reuse, R8, R72 ;  /* 0x000000080448723c */ /* 0x048fee0000041848 */
[----:B------:R-:W-:Y:S01]  /*6c40*/  FADD.FTZ R9, R29, R32 ;  /* 0x000000201d097221 */ /* 0x000fe20000010000 */
[----:B------:R-:W-:Y:S03]  /*6c50*/  HMMA.16816.F32.BF16 R92, R4, R10, R92 ;  /* 0x0000000a045c723c */ /* 0x000fe6000004185c */
[----:B------:R-:W-:-:S04]  /*6c60*/  FADD.FTZ R9, R30, R9 ;  /* 0x000000091e097221 */ /* 0x000fc80000010000 */
[----:B------:R-:W-:Y:S01]  /*6c70*/  FADD.FTZ R8, R110, R9 ;  /* 0x000000096e087221 */ /* 0x000fe20000010000 */
[----:B--2---:R-:W-:Y:S03]  /*6c80*/  HMMA.16816.F32.BF16 R56, R4, R16, R56 ;  /* 0x000000100438723c */ /* 0x004fe60000041838 */
[----:B------:R-:W-:-:S04]  /*6c90*/  FADD.FTZ R8, R115, R8 ;  /* 0x0000000873087221 */ /* 0x000fc80000010000 */
[----:B------:R-:W-:Y:S01]  /*6ca0*/  FADD.FTZ R3, R113, R8 ;  /* 0x0000000871037221 */ /* 0x000fe20000010000 */
[----:B------:R-:W-:Y:S01]  /*6cb0*/  HMMA.16816.F32.BF16 R60, R4, R18, R60 ;  /* 0x00000012043c723c */ /* 0x000fe2000004183c */
[----:B------:R-:W2:Y:S02]  /*6cc0*/  LDSM.16.MT88.4 R16, [R137+0xb800] ;  /* 0x00b800008910783b */ /* 0x000ea40000004200 */
[----:B------:R-:W-:-:S04]  /*6cd0*/  FADD.FTZ R3, R112, R3 ;  /* 0x0000000370037221 */ /* 0x000fc80000010000 */
[----:B------:R-:W-:Y:S01]  /*6ce0*/  FADD.FTZ R8, R114, R3 ;  /* 0x0000000372087221 */ /* 0x000fe20000010000 */
[----:B-1----:R-:W-:Y:S01]  /*6cf0*/  HMMA.16816.F32.BF16 R64, R4, R12, R64 ;  /* 0x0000000c0440723c */ /* 0x002fe20000041840 */
[-C--:B------:R-:W-:Y:S02]  /*6d00*/  MOV R3, R2.reuse ;  /* 0x0000000200037202 */ /* 0x080fe40000000f00 */
[----:B------:R-:W-:Y:S01]  /*6d10*/  FADD.FTZ R8, R125, R8 ;  /* 0x000000087d087221 */ /* 0x000fe20000010000 */
[----:B------:R-:W-:-:S03]  /*6d20*/  @P3 MOV R3, R2 ;  /* 0x0000000200033202 */ /* 0x000fc60000000f00 */
[----:B------:R-:W-:Y:S01]  /*6d30*/  FADD.FTZ R117, R117, R8 ;  /* 0x0000000875757221 */ /* 0x000fe20000010000 */
[----:B------:R-:W-:Y:S01]  /*6d40*/  HMMA.16816.F32.BF16 R68, R4, R14, R68 ;  /* 0x0000000e0444723c */ /* 0x000fe20000041844 */
[----:B------:R-:W1:Y:S01]  /*6d50*/  LDSM.16.MT88.4 R12, [R136+0xb800] ;  /* 0x00b80000880c783b */ /* 0x000e620000004200 */
        /* <DEDUP_REMOVED lines=10> */
[C---:B--2---:R-:W-:Y:S08]  /*6e00*/  HMMA.16816.F32.BF16 R76, R4.reuse, R16, R76 ;  /* 0x00000010044c723c */ /* 0x044ff0000004184c */
[C---:B------:R-:W-:Y:S08]  /*6e10*/  HMMA.16816.F32.BF16 R80, R4.reuse, R18, R80 ;  /* 0x000000120450723c */ /* 0x040ff00000041850 */
[C---:B-1----:R-:W-:Y:S08]  /*6e20*/  HMMA.16816.F32.BF16 R88, R4.reuse, R12, R88 ;  /* 0x0000000c0458723c */ /* 0x042ff00000041858 */
[----:B------:R-:W-:Y:S01]  /*6e30*/  HMMA.16816.F32.BF16 R84, R4, R14, R84 ;  /* 0x0000000e0454723c */ /* 0x000fe20000041854 */
[----:B------:R-:W-:Y:S05]  /*6e40*/  @!UPT UIADD3 URZ, URZ, URZ, URZ ;  /* 0x0000003f3f3ff290 */ /* 0x000fea000fffe03f */
[----:B------:R-:W-:Y:S11]  /*6e50*/  @P3 BRA `(.L_x_572) ;  /* 0x0000001000003947 */ /* 0x000ff60003800000 */
.L_x_568:
[----:B------:R-:W-:-:S07]  /*6e60*/  IADD3 R168, R28, -0x1, RZ ;  /* 0xffffffff1ca87810 */ /* 0x000fce0007ffe0ff */
.L_x_572:
[----:B------:R-:W-:-:S13]  /*6e70*/  ISETP.GE.AND P0, PT, R168, RZ, PT ;  /* 0x000000ffa800720c */ /* 0x000fda0003f06270 */
[----:B------:R-:W-:Y:S05]  /*6e80*/  @!P0 BRA `(.L_x_573) ;  /* 0x0000249000008947 */ /* 0x000fea0003800000 */
[----:B------:R-:W-:Y:S01]  /*6e90*/  IMAD.MOV.U32 R0, RZ, RZ, R3 ;  /* 0x000000ffff007224 */ /* 0x000fe200078e0003 */
[----:B------:R-:W-:Y:S01]  /*6ea0*/  ISETP.GE.AND P3, PT, R164, c[0x0][0x220], PT ;  /* 0x00008800a4007a0c */ /* 0x000fe20003f66270 */
[----:B------:R-:W-:Y:S01]  /*6eb0*/  IMAD.MOV.U32 R101, RZ, RZ, R100 ;  /* 0x000000ffff657224 */ /* 0x000fe200078e0064 */
[----:B------:R-:W-:Y:S01]  /*6ec0*/  ISETP.GE.AND P2, PT, R156, c[0x0][0x220], PT ;  /* 0x000088009c007a0c */ /* 0x000fe20003f46270 */
[----:B------:R-:W-:Y:S01]  /*6ed0*/  IMAD.MOV.U32 R173, RZ, RZ, R129 ;  /* 0x000000ffffad7224 */ /* 0x000fe200078e0081 */
[----:B------:R-:W-:Y:S01]  /*6ee0*/  MOV R172, R102 ;  /* 0x0000006600ac7202 */ /* 0x000fe20000000f00 */
[----:B------:R-:W-:Y:S05]  /*6ef0*/  BRA `(.L_x_574) ;  /* 0x0000048000007947 */ /* 0x000fea0003800000 */
.L_x_576:
[----:B------:R1:W-:Y:S01]  /*6f00*/  @P3 STS.128 [R155+0x4000], RZ ;  /* 0x004000ff9b003388 */ /* 0x0003e20000000c00 */
[----:B------:R-:W-:Y:S04]  /*6f10*/  IADD3 R2, R168, -0x1, RZ ;  /* 0xffffffffa8027810 */ /* 0x000fe80007ffe0ff */
[----:B------:R-:W-:Y:S01]  /*6f20*/  SHF.R.S32.HI R103, RZ, 0x1f, R2 ;  /* 0x0000001fff677819 */ /* 0x000fe20000011402 */
[----:B------:R-:W-:Y:S04]  /*6f30*/  IMAD.WIDE.U32 R104, R2, c[0x0][0x198], RZ ;  /* 0x0000660002687a25 */ /* 0x000fe800078e00ff */
[----:B------:R-:W-:Y:S01]  /*6f40*/  IMAD R103, R103, c[0x0][0x198], RZ ;  /* 0x0000660067677a24 */ /* 0x000fe200078e02ff */
[----:B------:R-:W-:Y:S03]  /*6f50*/  LEA R102, P1, R104, R158, 0x6 ;  /* 0x0000009e68667211 */ /* 0x000fe600078230ff */
[----:B------:R-:W-:Y:S01]  /*6f60*/  IMAD R103, R2, c[0x0][0x19c], R103 ;  /* 0x0000670002677a24 */ /* 0x000fe200078e0267 */
[----:B------:R-:W-:Y:S02]  /*6f70*/  @!P3 LEA R116, P6, R102, c[0x0][0x168], 0x1 ;  /* 0x00005a006674ba11 */ /* 0x000fe400078c08ff */
[----:B------:R-:W-:Y:S01]  /*6f80*/  IADD3 R2, P0, R149, R102, RZ ;  /* 0x0000006695027210 */ /* 0x000fe20007f1e0ff */
[----:B------:R-:W-:Y:S03]  /*6f90*/  IMAD.IADD R103, R105, 0x1, R103 ;  /* 0x0000000169677824 */ /* 0x000fe600078e0267 */
[C---:B------:R-:W-:Y:S02]  /*6fa0*/  IADD3 R100, P5, R149.reuse, R2, RZ ;  /* 0x0000000295647210 */ /* 0x040fe40007fbe0ff */
[----:B------:R-:W-:Y:S02]  /*6fb0*/  LEA.HI.X R103, R104, R163, R103, 0x6, P1 ;  /* 0x000000a368677211 */ /* 0x000fe400008f3467 */
[C---:B------:R-:W-:Y:S02]  /*6fc0*/  @!P2 LEA R104, P1, R102.reuse, c[0x0][0x168], 0x1 ;  /* 0x00005a006668aa11 */ /* 0x040fe400078208ff */
[C-C-:B------:R-:W-:Y:S02]  /*6fd0*/  @!P3 LEA.HI.X R117, R102.reuse, c[0x0][0x16c], R103.reuse, 0x1, P6 ;  /* 0x00005b006675ba11 */ /* 0x140fe400030f0c67 */
        /* <DEDUP_REMOVED lines=8> */
[C-C-:B------:R-:W-:Y:S01]  /*7060*/  @!P3 LEA.HI.X R107, R2.reuse, c[0x0][0x16c], R103.reuse, 0x1, P6 ;  /* 0x00005b00026bba11 */ /* 0x140fe200030f0c67 */
[----:B------:R1:W-:Y:S01]  /*7070*/  @P2 STS.128 [R155+0x6000], RZ ;  /* 0x006000ff9b002388 */ /* 0x0003e20000000c00 */
[--C-:B------:R-:W-:Y:S01]  /*7080*/  @!P2 LEA.HI.X R109, R2, c[0x0][0x16c], R103.reuse, 0x1, P1 ;  /* 0x00005b00026daa11 */ /* 0x100fe200008f0c67 */
[----:B------:R-:W-:Y:S01]  /*7090*/  IMAD.X R103, R148, 0x1, R103, P5 ;  /* 0x0000000194677824 */ /* 0x000fe200028e0667 */
[C---:B------:R-:W-:Y:S01]  /*70a0*/  @!P3 LEA R114, P6, R100.reuse, c[0x0][0x168], 0x1 ;  /* 0x00005a006472ba11 */ /* 0x040fe200078c08ff */
[----:B------:R-:W-:Y:S01]  /*70b0*/  @!PT LDS RZ, [RZ] ;  /* 0x00000000fffff984 */ /* 0x000fe20000000800 */
[----:B------:R-:W-:Y:S01]  /*70c0*/  @!PT LDS RZ, [RZ] ;  /* 0x00000000fffff984 */ /* 0x000fe20000000800 */
[----:B------:R-:W-:Y:S01]  /*70d0*/  @!PT LDS RZ, [RZ] ;  /* 0x00000000fffff984 */ /* 0x000fe20000000800 */
[----:B------:R1:W-:Y:S01]  /*70e0*/  @!P2 LDGSTS.E.BYPASS.LTC128B.128 [R155+0x6000], [R104.64+0x80] ;  /* 0x06000080689bafae */ /* 0x0003e2000b901d46 */
[C---:B------:R-:W-:Y:S02]  /*70f0*/  @!P2 LEA R110, P1, R100.reuse, c[0x0][0x168], 0x1 ;  /* 0x00005a00646eaa11 */ /* 0x040fe400078208ff */
[C-C-:B------:R-:W-:Y:S01]  /*7100*/  @!P3 LEA.HI.X R115, R100.reuse, c[0x0][0x16c], R103.reuse, 0x1, P6 ;  /* 0x00005b006473ba11 */ /* 0x140fe200030f0c67 */
[----:B------:R1:W-:Y:S01]  /*7110*/  @P3 STS.128 [R155+0x4800], RZ ;  /* 0x004800ff9b003388 */ /* 0x0003e20000000c00 */
[--C-:B------:R-:W-:Y:S02]  /*7120*/  @!P2 LEA.HI.X R111, R100, c[0x0][0x16c], R103.reuse, 0x1, P1 ;  /* 0x00005b00646faa11 */ /* 0x100fe400008f0c67 */
[----:B------:R-:W-:Y:S01]  /*7130*/  IADD3 R3, P0, R149, R100, RZ ;  /* 0x0000006495037210 */ /* 0x000fe20007f1e0ff */
[----:B------:R-:W-:Y:S01]  /*7140*/  @!PT LDS RZ, [RZ] ;  /* 0x00000000fffff984 */ /* 0x000fe20000000800 */
[----:B------:R-:W-:Y:S01]  /*7150*/  @!PT LDS RZ, [RZ] ;  /* 0x00000000fffff984 */ /* 0x000fe20000000800 */
[----:B------:R-:W-:Y:S01]  /*7160*/  @!PT LDS RZ, [RZ] ;  /* 0x00000000fffff984 */ /* 0x000fe20000000800 */
[----:B------:R1:W-:Y:S03]  /*7170*/  @!P3 LDGSTS.E.BYPASS.LTC128B.128 [R155+0x4800], [R106.64] ;  /* 0x048000006a9bbfae */ /* 0x0003e6000b901d46 */
[C---:B------:R-:W-:Y:S01]  /*7180*/  @!P3 LEA R112, P5, R3.reuse, c[0x0][0x168], 0x1 ;  /* 0x00005a000370ba11 */ /* 0x040fe200078a08ff */
[----:B------:R1:W-:Y:S01]  /*7190*/  @P2 STS.128 [R155+0x6800], RZ ;  /* 0x006800ff9b002388 */ /* 0x0003e20000000c00 */
[----:B------:R-:W-:Y:S01]  /*71a0*/  IMAD.X R2, R148, 0x1, R103, P0 ;  /* 0x0000000194027824 */ /* 0x000fe200000e0667 */
[C---:B------:R-:W-:Y:S02]  /*71b0*/  @!P2 LEA R102, P0, R3.reuse, c[0x0][0x168], 0x1 ;  /* 0x00005a000366aa11 */ /* 0x040fe400078008ff */
[----:B------:R-:W-:Y:S01]  /*71c0*/  @!PT LDS RZ, [RZ] ;  /* 0x00000000fffff984 */ /* 0x000fe20000000800 */
[----:B------:R-:W-:Y:S01]  /*71d0*/  @!PT LDS RZ, [RZ] ;  /* 0x00000000fffff984 */ /* 0x000fe20000000800 */
[----:B------:R-:W-:Y:S01]  /*71e0*/  @!PT LDS RZ, [RZ] ;  /* 0x00000000fffff984 */ /* 0x000fe20000000800 */
[----:B------:R1:W-:Y:S02]  /*71f0*/  @!P2 LDGSTS.E.BYPASS.LTC128B.128 [R155+0x6800], [R108.64+0x80] ;  /* 0x068000806c9bafae */ /* 0x0003e4000b901d46 */
[C-C-:B------:R-:W-:Y:S02]  /*7200*/  @!P3 LEA.HI.X R113, R3.reuse, c[0x0][0x16c], R2.reuse, 0x1, P5 ;  /* 0x00005b000371ba11 */ /* 0x140fe400028f0c02 */
[----:B------:R1:W-:Y:S01]  /*7210*/  @P3 STS.128 [R155+0x5000], RZ ;  /* 0x005000ff9b003388 */ /* 0x0003e20000000c00 */
[----:B------:R-:W-:Y:S03]  /*7220*/  @!P2 LEA.HI.X R103, R3, c[0x0][0x16c], R2, 0x1, P0 ;  /* 0x00005b000367aa11 */ /* 0x000fe600000f0c02 */
        /* <DEDUP_REMOVED lines=21> */
.L_x_574:
[----:B------:R-:W-:Y:S04]  /*7380*/  DEPBAR.LE SB0, 0x0 ;  /* 0x000080000000791a */ /* 0x000fe80000000000 */
[----:B------:R-:W-:Y:S01]  /*7390*/  BAR.SYNC.DEFER_BLOCKING 0x0 ;  /* 0x0000000000007b1d */ /* 0x000fe20000010000 */
[----:B------:R-:W-:Y:S01]  /*73a0*/  SHF.R.S32.HI R2, RZ, 0x1f, R168 ;  /* 0x0000001fff027819 */ /* 0x000fe200000114a8 */
[----:B------:R-:W-:Y:S02]  /*73b0*/  IMAD R103, R150, R168, RZ ;  /* 0x000000a896677224 */ /* 0x000fe400078e02ff */
[-C--:B------:R-:W-:Y:S04]  /*73c0*/  IMAD.WIDE.U32 R174, R168, R151.reuse, R172 ;  /* 0x00000097a8ae7225 */ /* 0x080fe800078e00ac */
[----:B------:R-:W-:Y:S01]  /*73d0*/  IMAD R103, R2, R151, R103 ;  /* 0x0000009702677224 */ /* 0x000fe200078e0267 */
[C---:B------:R-:W-:Y:S02]  /*73e0*/  @!P3 LEA R186, P4, R174.reuse, c[0x0][0x170], 0x1 ;  /* 0x00005c00aebaba11 */ /* 0x040fe400078808ff */
[C---:B------:R-:W-:Y:S01]  /*73f0*/  @!P2 LEA R176, P1, R174.reuse, c[0x0][0x170], 0x1 ;  /* 0x00005c00aeb0aa11 */ /* 0x040fe200078208ff */
[----:B------:R-:W-:Y:S01]  /*7400*/  IMAD.IADD R103, R175, 0x1, R103 ;  /* 0x00000001af677824 */ /* 0x000fe200078e0267 */
[C---:B------:R-:W-:Y:S04]  /*7410*/  IADD3 R2, P0, R161.reuse, R174, RZ ;  /* 0x000000aea1027210 */ /* 0x040fe80007f1e0ff */
[C-C-:B------:R-:W-:Y:S02]  /*7420*/  @!P3 LEA.HI.X R187, R174.reuse, c[0x0][0x174], R103.reuse, 0x1, P4 ;  /* 0x00005d00aebbba11 */ /* 0x140fe400020f0c67 */
[--C-:B------:R-:W-:Y:S01]  /*7430*/  @!P2 LEA.HI.X R177, R174, c[0x0][0x174], R103.reuse, 0x1, P1 ;  /* 0x00005d00aeb1aa11 */ /* 0x100fe200008f0c67 */
[----:B------:R-:W-:Y:S01]  /*7440*/  IMAD.X R103, R160, 0x1, R103, P0 ;  /* 0x00000001a0677824 */ /* 0x000fe200000e0667 */
[C---:B------:R-:W-:Y:S02]  /*7450*/  @!P3 LEA R178, P5, R2.reuse, c[0x0][0x170], 0x1 ;  /* 0x00005c0002b2ba11 */ /* 0x040fe400078a08ff */
[C---:B------:R-:W-:Y:S01]  /*7460*/  @!P2 LEA R174, P1, R2.reuse, c[0x0][0x170], 0x1 ;  /* 0x00005c0002aeaa11 */ /* 0x040fe200078208ff */
[----:B------:R-:W-:Y:S01]  /*7470*/  @P3 STS.128 [R155+0x8000], RZ ;  /* 0x008000ff9b003388 */ /* 0x000fe20000000c00 */
[C-C-:B------:R-:W-:Y:S02]  /*7480*/  @!P3 LEA.HI.X R179, R2.reuse, c[0x0][0x174], R103.reuse, 0x1, P5 ;  /* 0x00005d0002b3ba11 */ /* 0x140fe400028f0c67 */
[C---:B------:R-:W-:Y:S01]  /*7490*/  IADD3 R100, P4, R161.reuse, R2, RZ ;  /* 0x00000002a1647210 */ /* 0x040fe20007f9e0ff */
[----:B------:R-:W-:Y:S01]  /*74a0*/  @!PT LDS RZ, [RZ] ;  /* 0x00000000fffff984 */ /* 0x000fe20000000800 */
[----:B------:R-:W-:Y:S01]  /*74b0*/  @!PT LDS RZ, [RZ] ;  /* 0x00000000fffff984 */ /* 0x000fe20000000800 */
[----:B------:R-:W-:Y:S01]  /*74c0*/  @!PT LDS RZ, [RZ] ;  /* 0x00000000fffff984 */ /* 0x000fe20000000800 */
[----:B------:R1:W-:Y:S01]  /*74d0*/  @!P3 LDGSTS.E.BYPASS.LTC128B.128 [R155+0x8000], [R186.64] ;  /* 0x08000000ba9bbfae */ /* 0x0003e2000b901d46 */
[--C-:B------:R-:W-:Y:S02]  /*74e0*/  @!P2 LEA.HI.X R175, R2, c[0x0][0x174], R103.reuse, 0x1, P1 ;  /* 0x00005d0002afaa11 */ /* 0x100fe400008f0c67 */
[----:B------:R-:W-:Y:S01]  /*74f0*/  @!P3 LEA R184, P5, R100, c[0x0][0x170], 0x1 ;  /* 0x00005c0064b8ba11 */ /* 0x000fe200078a08ff */
[----:B------:R-:W-:Y:S01]  /*7500*/  @P2 STS.128 [R155+0xa000], RZ ;  /* 0x00a000ff9b002388 */ /* 0x000fe20000000c00 */
[----:B------:R-:W-:Y:S01]  /*7510*/  IMAD.X R103, R160, 0x1, R103, P4 ;  /* 0x00000001a0677824 */ /* 0x000fe200020e0667 */
[C---:B------:R-:W-:Y:S02]  /*7520*/  @!P2 LEA R180, P1, R100.reuse, c[0x0][0x170], 0x1 ;  /* 0x00005c0064b4aa11 */ /* 0x040fe400078208ff */
[----:B------:R-:W-:Y:S01]  /*7530*/  @!PT LDS RZ, [RZ] ;  /* 0x00000000fffff984 */ /* 0x000fe20000000800 */
[----:B------:R-:W-:Y:S01]  /*7540*/  @!PT LDS RZ, [RZ] ;  /* 0x00000000fffff984 */ /* 0x000fe20000000800 */
[----:B------:R-:W-:Y:S01]  /*7550*/  @!PT LDS RZ, [RZ] ;  /* 0x00000000fffff984 */ /* 0x000fe20000000800 */
[----:B------:R1:W-:Y:S01]  /*7560*/  @!P2 LDGSTS.E.BYPASS.LTC128B.128 [R155+0xa000], [R176.64+0x80] ;  /* 0x0a000080b09bafae */ /* 0x0003e2000b901d46 */
[----:B------:R-:W-:Y:S02]  /*7570*/  IADD3 R3, P0, R161, R100, RZ ;  /* 0x00000064a1037210 */ /* 0x000fe40007f1e0ff */
        /* <DEDUP_REMOVED lines=11> */
[----:B------:R-:W-:Y:S01]  /*7630*/  @P2 STS.128 [R155+0xa800], RZ ;  /* 0x00a800ff9b002388 */ /* 0x000fe20000000c00 */
[----:B------:R-:W-:Y:S02]  /*7640*/  @!P2 LEA.HI.X R103, R3, c[0x0][0x174], R2, 0x1, P0 ;  /* 0x00005d000367aa11 */ /* 0x000fe400000f0c02 */
[----:B------:R-:W-:Y:S01]  /*7650*/  ISETP.GT.AND P4, PT, R168, RZ, PT ;  /* 0x000000ffa800720c */ /* 0x000fe20003f84270 */
        /* <DEDUP_REMOVED lines=25> */
[----:B------:R-:W2:Y:S04]  /*77f0*/  LDSM.16.M88.4 R108, [R146+0x4000] ;  /* 0x00400000926c783b */ /* 0x000ea80000000200 */
[----:B------:R-:W3:Y:S04]  /*7800*/  LDSM.16.M88.4 R112, [R146+0x4800] ;  /* 0x004800009270783b */ /* 0x000ee80000000200 */
[----:B------:R-:W4:Y:S04]  /*7810*/  LDSM.16.M88.4 R116, [R146+0x5000] ;  /* 0x005000009274783b */ /* 0x000f280000000200 */
[----:B------:R-:W0:Y:S04]  /*7820*/  LDGDEPBAR ;  /* 0x00000000000079af */ /* 0x000e280000000000 */
[----:B------:R-:W5:Y:S04]  /*7830*/  LDSM.16.M88.4 R120, [R146+0x5800] ;  /* 0x005800009278783b */ /* 0x000f680000000200 */
[----:B------:R-:W-:Y:S04]  /*7840*/  LDSM.16.M88.4 R124, [R145] ;  /* 0x00000000917c783b */ /* 0x000fe80000000200 */
[----:B------:R-:W1:Y:S04]  /*7850*/  LDSM.16.M88.4 R128, [R144] ;  /* 0x000000009080783b */ /* 0x000e680000000200 */
[----:B------:R-:W1:Y:S01]  /*7860*/  LDSM.16.M88.4 R132, [R144+0x800] ;  /* 0x000800009084783b */ /* 0x000e620000000200 */
[C---:B--2---:R-:W-:Y:S08]  /*7870*/  HMMA.16816.F32.BF16 R4, R104.reuse, R108, RZ ;  /* 0x0000006c6804723c */ /* 0x044ff000000418ff */
[C---:B------:R-:W-:Y:S01]  /*7880*/  HMMA.16816.F32.BF16 R8, R104.reuse, R110, RZ ;  /* 0x0000006e6808723c */ /* 0x040fe200000418ff */
[----:B------:R-:W2:Y:S07]  /*7890*/  LDSM.16.M88.4 R108, [R144+0x1000] ;  /* 0x00100000906c783b */ /* 0x000eae0000000200 */
[C---:B---3--:R-:W-:Y:S08]  /*78a0*/  HMMA.16816.F32.BF16 R12, R104.reuse, R112, RZ ;  /* 0x00000070680c723c */ /* 0x048ff000000418ff */
[C---:B------:R-:W-:Y:S01]  /*78b0*/  HMMA.16816.F32.BF16 R16, R104.reuse, R114, RZ ;  /* 0x000000726810723c */ /* 0x040fe200000418ff */
[----:B------:R-:W3:Y:S07]  /*78c0*/  LDSM.16.M88.4 R112, [R144+0x1800] ;  /* 0x001800009070783b */ /* 0x000eee0000000200 */
[C---:B----4-:R-:W-:Y:S08]  /*78d0*/  HMMA.16816.F32.BF16 R20, R104.reuse, R116, RZ ;  /* 0x000000746814723c */ /* 0x050ff000000418ff */
[C---:B------:R-:W-:Y:S01]  /*78e0*/  HMMA.16816.F32.BF16 R24, R104.reuse, R118, RZ ;  /* 0x000000766818723c */ /* 0x040fe200000418ff */
[----:B------:R-:W-:Y:S07]  /*78f0*/  LDSM.16.M88.4 R116, [R139+0x4000] ;  /* 0x004000008b74783b */ /* 0x000fee0000000200 */
[C---:B-----5:R-:W-:Y:S08]  /*7900*/  HMMA.16816.F32.BF16 R28, R104.reuse, R120, RZ ;  /* 0x00000078681c723c */ /* 0x060ff000000418ff */
[----:B------:R-:W-:Y:S01]  /*7910*/  HMMA.16816.F32.BF16 R32, R104, R122, RZ ;  /* 0x0000007a6820723c */ /* 0x000fe200000418ff */
[----:B------:R-:W4:Y:S04]  /*7920*/  LDSM.16.M88.4 R104, [R143] ;  /* 0x000000008f68783b */ /* 0x000f280000000200 */
[----:B------:R-:W5:Y:S03]  /*7930*/  LDSM.16.M88.4 R120, [R139+0x4800] ;  /* 0x004800008b78783b */ /* 0x000f660000000200 */
[C---:B-1----:R-:W-:Y:S08]  /*7940*/  HMMA.16816.F32.BF16 R4, R124.reuse, R128, R4 ;  /* 0x000000807c04723c */ /* 0x042ff00000041804 */
[C---:B------:R-:W-:Y:S01]  /*7950*/  HMMA.16816.F32.BF16 R8, R124.reuse, R130, R8 ;  /* 0x000000827c08723c */ /* 0x040fe20000041808 */
[----:B------:R-:W1:Y:S07]  /*7960*/  LDSM.16.M88.4 R128, [R139+0x5000] ;  /* 0x005000008b80783b */ /* 0x000e6e0000000200 */
[C---:B------:R-:W-:Y:S08]  /*7970*/  HMMA.16816.F32.BF16 R12, R124.reuse, R132, R12 ;  /* 0x000000847c0c723c */ /* 0x040ff0000004180c */
[C---:B------:R-:W-:Y:S08]  /*7980*/  HMMA.16816.F32.BF16 R16, R124.reuse, R134, R16 ;  /* 0x000000867c10723c */ /* 0x040ff00000041810 */
[C---:B--2---:R-:W-:Y:S08]  /*7990*/  HMMA.16816.F32.BF16 R20, R124.reuse, R108, R20 ;  /* 0x0000006c7c14723c */ /* 0x044ff00000041814 */
[C---:B------:R-:W-:Y:S01]  /*79a0*/  HMMA.16816.F32.BF16 R24, R124.reuse, R110, R24 ;  /* 0x0000006e7c18723c */ /* 0x040fe20000041818 */
[----:B------:R-:W2:Y:S07]  /*79b0*/  LDSM.16.M88.4 R108, [R139+0x5800] ;  /* 0x005800008b6c783b */ /* 0x000eae0000000200 */
[C---:B---3--:R-:W-:Y:S08]  /*79c0*/  HMMA.16816.F32.BF16 R28, R124.reuse, R112, R28 ;  /* 0x000000707c1c723c */ /* 0x048ff0000004181c */
[----:B------:R-:W-:Y:S01]  /*79d0*/  HMMA.16816.F32.BF16 R32, R124, R114, R32 ;  /* 0x000000727c20723c */ /* 0x000fe20000041820 */
[----:B------:R-:W-:Y:S04]  /*79e0*/  LDSM.16.M88.4 R112, [R142] ;  /* 0x000000008e70783b */ /* 0x000fe80000000200 */
[----:B------:R-:W-:Y:S03]  /*79f0*/  LDSM.16.M88.4 R124, [R141+0x800] ;  /* 0x000800008d7c783b */ /* 0x000fe60000000200 */
[C---:B----4-:R-:W-:Y:S08]  /*7a00*/  HMMA.16816.F32.BF16 R4, R104.reuse, R116, R4 ;  /* 0x000000746804723c */ /* 0x050ff00000041804 */
[C---:B------:R-:W-:Y:S01]  /*7a10*/  HMMA.16816.F32.BF16 R8, R104.reuse, R118, R8 ;  /* 0x000000766808723c */ /* 0x040fe20000041808 */
[----:B------:R-:W3:Y:S07]  /*7a20*/  LDSM.16.M88.4 R116, [R141] ;  /* 0x000000008d74783b */ /* 0x000eee0000000200 */
[C---:B-----5:R-:W-:Y:S08]  /*7a30*/  HMMA.16816.F32.BF16 R12, R104.reuse, R120, R12 ;  /* 0x00000078680c723c */ /* 0x060ff0000004180c */
[C---:B------:R-:W-:Y:S01]  /*7a40*/  HMMA.16816.F32.BF16 R16, R104.reuse, R122, R16 ;  /* 0x0000007a6810723c */ /* 0x040fe20000041810 */
[----:B------:R-:W4:Y:S07]  /*7a50*/  LDSM.16.M88.4 R120, [R141+0x1000] ;  /* 0x001000008d78783b */ /* 0x000f2e0000000200 */
[C---:B-1----:R-:W-:Y:S08]  /*7a60*/  HMMA.16816.F32.BF16 R20, R104.reuse, R128, R20 ;  /* 0x000000806814723c */ /* 0x042ff00000041814 */
[C---:B------:R-:W-:Y:S01]  /*7a70*/  HMMA.16816.F32.BF16 R24, R104.reuse, R130, R24 ;  /* 0x000000826818723c */ /* 0x040fe20000041818 */
[----:B------:R-:W1:Y:S07]  /*7a80*/  LDSM.16.M88.4 R128, [R141+0x1800] ;  /* 0x001800008d80783b */ /* 0x000e6e0000000200 */
[C---:B--2---:R-:W-:Y:S08]  /*7a90*/  HMMA.16816.F32.BF16 R28, R104.reuse, R108, R28 ;  /* 0x0000006c681c723c */ /* 0x044ff0000004181c */
[----:B------:R-:W-:Y:S01]  /*7aa0*/  HMMA.16816.F32.BF16 R32, R104, R110, R32 ;  /* 0x0000006e6820723c */ /* 0x000fe20000041820 */
[----:B------:R-:W-:Y:S04]  /*7ab0*/  LDSM.16.M88.4 R104, [R147+0x2000] ;  /* 0x002000009368783b */ /* 0x000fe80000000200 */
[----:B------:R-:W2:Y:S03]  /*7ac0*/  LDSM.16.M88.4 R108, [R146+0x6000] ;  /* 0x00600000926c783b */ /* 0x000ea60000000200 */
        /* <DEDUP_REMOVED lines=8> */
[----:B------:R-:W4:Y:S07]  /*7b50*/  LDSM.16.M88.4 R120, [R146+0x7800] ;  /* 0x007800009278783b */ /* 0x000f2e0000000200 */
[C---:B-1----:R-:W-:Y:S08]  /*7b60*/  HMMA.16816.F32.BF16 R28, R112.reuse, R128, R28 ;  /* 0x00000080701c723c */ /* 0x042ff0000004181c */
[----:B------:R-:W-:Y:S01]  /*7b70*/  HMMA.16816.F32.BF16 R32, R112, R130, R32 ;  /* 0x000000827020723c */ /* 0x000fe20000041820 */
[----:B------:R-:W-:Y:S04]  /*7b80*/  LDSM.16.M88.4 R112, [R144+0x2000] ;  /* 0x002000009070783b */ /* 0x000fe80000000200 */
[----:B------:R-:W-:Y:S03]  /*7b90*/  LDSM.16.M88.4 R128, [R144+0x3000] ;  /* 0x003000009080783b */ /* 0x000fe60000000200 */
[C---:B--2---:R-:W-:Y:S08]  /*7ba0*/  HMMA.16816.F32.BF16 R4, R104.reuse, R108, R4 ;  /* 0x0000006c6804723c */ /* 0x044ff00000041804 */
[C---:B------:R-:W-:Y:S01]  /*7bb0*/  HMMA.16816.F32.BF16 R8, R104.reuse, R110, R8 ;  /* 0x0000006e6808723c */ /* 0x040fe20000041808 */
[----:B------:R-:W1:Y:S07]  /*7bc0*/  LDSM.16.M88.4 R108, [R145+0x2000] ;  /* 0x00200000916c783b */ /* 0x000e6e0000000200 */
[C---:B---3--:R-:W-:Y:S08]  /*7bd0*/  HMMA.16816.F32.BF16 R12, R104.reuse, R116, R12 ;  /* 0x00000074680c723c */ /* 0x048ff0000004180c */
[C---:B------:R-:W-:Y:S01]  /*7be0*/  HMMA.16816.F32.BF16 R16, R104.reuse, R118, R16 ;  /* 0x000000766810723c */ /* 0x040fe20000041810 */
[----:B------:R-:W2:Y:S07]  /*7bf0*/  LDSM.16.M88.4 R116, [R144+0x2800] ;  /* 0x002800009074783b */ /* 0x000eae0000000200 */
[C---:B-----5:R-:W-:Y:S08]  /*7c00*/  HMMA.16816.F32.BF16 R20, R104.reuse, R124, R20 ;  /* 0x0000007c6814723c */ /* 0x060ff00000041814 */
[C---:B------:R-:W-:Y:S01]  /*7c10*/  HMMA.16816.F32.BF16 R24, R104.reuse, R126, R24 ;  /* 0x0000007e6818723c */ /* 0x040fe20000041818 */
[----:B------:R-:W3:Y:S07]  /*7c20*/  LDSM.16.M88.4 R124, [R144+0x3800] ;  /* 0x00380000907c783b */ /* 0x000eee0000000200 */
[C---:B----4-:R-:W-:Y:S08]  /*7c30*/  HMMA.16816.F32.BF16 R28, R104.reuse, R120, R28 ;  /* 0x00000078681c723c */ /* 0x050ff0000004181c */
[----:B------:R-:W-:Y:S01]  /*7c40*/  HMMA.16816.F32.BF16 R32, R104, R122, R32 ;  /* 0x0000007a6820723c */ /* 0x000fe20000041820 */
[----:B------:R-:W-:Y:S04]  /*7c50*/  LDSM.16.M88.4 R104, [R143+0x2000] ;  /* 0x002000008f68783b */ /* 0x000fe80000000200 */
[----:B------:R-:W-:Y:S03]  /*7c60*/  LDSM.16.M88.4 R120, [R139+0x7000] ;  /* 0x007000008b78783b */ /* 0x000fe60000000200 */
[C---:B-1----:R-:W-:Y:S08]  /*7c70*/  HMMA.16816.F32.BF16 R4, R108.reuse, R112, R4 ;  /* 0x000000706c04723c */ /* 0x042ff00000041804 */
[C---:B------:R-:W-:Y:S01]  /*7c80*/  HMMA.16816.F32.BF16 R8, R108.reuse, R114, R8 ;  /* 0x000000726c08723c */ /* 0x040fe20000041808 */
[----:B------:R-:W1:Y:S07]  /*7c90*/  LDSM.16.M88.4 R112, [R139+0x6000] ;  /* 0x006000008b70783b */ /* 0x000e6e0000000200 */
[C---:B--2---:R-:W-:Y:S08]  /*7ca0*/  HMMA.16816.F32.BF16 R12, R108.reuse, R116, R12 ;  /* 0x000000746c0c723c */ /* 0x044ff0000004180c */
[C---:B------:R-:W-:Y:S01]  /*7cb0*/  HMMA.16816.F32.BF16 R16, R108.reuse, R118, R16 ;  /* 0x000000766c10723c */ /* 0x040fe20000041810 */
[----:B------:R-:W2:Y:S07]  /*7cc0*/  LDSM.16.M88.4 R116, [R139+0x6800] ;  /* 0x006800008b74783b */ /* 0x000eae0000000200 */
[C---:B------:R-:W-:Y:S08]  /*7cd0*/  HMMA.16816.F32.BF16 R20, R108.reuse, R128, R20 ;  /* 0x000000806c14723c */ /* 0x040ff00000041814 */
[C---:B------:R-:W-:Y:S01]  /*7ce0*/  HMMA.16816.F32.BF16 R24, R108.reuse, R130, R24 ;  /* 0x000000826c18723c */ /* 0x040fe20000041818 */
[----:B------:R-:W4:Y:S07]  /*7cf0*/  LDSM.16.M88.4 R128, [R139+0x7800] ;  /* 0x007800008b80783b */ /* 0x000f2e0000000200 */
[C---:B---3--:R-:W-:Y:S08]  /*7d00*/  HMMA.16816.F32.BF16 R28, R108.reuse, R124, R28 ;  /* 0x0000007c6c1c723c */ /* 0x048ff0000004181c */
        /* <DEDUP_REMOVED lines=11> */
[----:B------:R-:W3:Y:S01]  /*7dc0*/  LDSM.16.M88.4 R120, [R141+0x3000] ;  /* 0x003000008d78783b */ /* 0x000ee20000000200 */
[----:B------:R-:W-:Y:S04]  /*7dd0*/  DEPBAR.LE SB0, 0x0 ;  /* 0x000080000000791a */ /* 0x000fe80000000000 */
[----:B------:R-:W-:Y:S02]  /*7de0*/  BAR.SYNC.DEFER_BLOCKING 0x0 ;  /* 0x0000000000007b1d */ /* 0x000fe40000010000 */
[C---:B----4-:R-:W-:Y:S08]  /*7df0*/  HMMA.16816.F32.BF16 R28, R104.reuse, R128, R28 ;  /* 0x00000080681c723c */ /* 0x050ff0000004181c */
[----:B------:R-:W-:Y:S08]  /*7e00*/  HMMA.16816.F32.BF16 R32, R104, R130, R32 ;  /* 0x000000826820723c */ /* 0x000ff00000041820 */
[C---:B-1----:R-:W-:Y:S08]  /*7e10*/  HMMA.16816.F32.BF16 R4, R108.reuse, R112, R4 ;  /* 0x000000706c04723c */ /* 0x042ff00000041804 */
[C---:B------:R-:W-:Y:S08]  /*7e20*/  HMMA.16816.F32.BF16 R8, R108.reuse, R114, R8 ;  /* 0x000000726c08723c */ /* 0x040ff00000041808 */
[C---:B--2---:R-:W-:Y:S08]  /*7e30*/  HMMA.16816.F32.BF16 R12, R108.reuse, R116, R12 ;  /* 0x000000746c0c723c */ /* 0x044ff0000004180c */
[C---:B------:R-:W-:Y:S08]  /*7e40*/  HMMA.16816.F32.BF16 R16, R108.reuse, R118, R16 ;  /* 0x000000766c10723c */ /* 0x040ff00000041810 */
[C---:B---3--:R-:W-:Y:S08]  /*7e50*/  HMMA.16816.F32.BF16 R20, R108.reuse, R120, R20 ;  /* 0x000000786c14723c */ /* 0x048ff00000041814 */
[C---:B------:R-:W-:Y:S08]  /*7e60*/  HMMA.16816.F32.BF16 R24, R108.reuse, R122, R24 ;  /* 0x0000007a6c18723c */ /* 0x040ff00000041818 */
[C---:B------:R-:W-:Y:S08]  /*7e70*/  HMMA.16816.F32.BF16 R28, R108.reuse, R124, R28 ;  /* 0x0000007c6c1c723c */ /* 0x040ff0000004181c */
[----:B------:R-:W-:Y:S01]  /*7e80*/  HMMA.16816.F32.BF16 R32, R108, R126, R32 ;  /* 0x0000007e6c20723c */ /* 0x000fe20000041820 */
[----:B------:R-:W-:-:S07]  /*7e90*/  @P4 BRA `(.L_x_576) ;  /* 0xfffff06000004947 */ /* 0x000fce000383ffff */
.L_x_575:
[----:B------:R-:W-:Y:S01]  /*7ea0*/  FMNMX.FTZ R2, R4, R101, !PT ;  /* 0x0000006504027209 */ /* 0x000fe20007810000 */
[----:B-1----:R-:W-:Y:S01]  /*7eb0*/  LDSM.16.MT88.4 R108, [R138+0x8000] ;  /* 0x008000008a6c783b */ /* 0x002fe20000004200 */
        /* <DEDUP_REMOVED lines=87> */
[--C-:B------:R-:W-:Y:S02]  /*8430*/  FFMA.FTZ R132, R27, c[0x0][0x23c], -R119.reuse ;  /* 0x00008f001b847a23 */ /* 0x100fe40000010877 */
        /* <DEDUP_REMOVED lines=32> */
[C---:B------:R-:W-:Y:S01]  /*8640*/  FMUL.FTZ R12, R2.reuse, R92 ;  /* 0x0000005c020c7220 */ /* 0x040fe20000410000 */
[----:B------:R-:W-:Y:S01]  /*8650*/  MUFU.EX2 R130, R130 ;  /* 0x0000008200827308 */ /* 0x000fe20000000800 */
[--C-:B------:R-:W-:Y:S02]  /*8660*/  FFMA.FTZ R121, R13, c[0x0][0x23c], -R122.reuse ;  /* 0x00008f000d797a23 */ /* 0x100fe4000001087a */
[----:B------:R-:W-:Y:S01]  /*8670*/  FMUL.FTZ R13, R2, R93 ;  /* 0x0000005d020d7220 */ /* 0x000fe20000410000 */
[----:B---3--:R-:W-:Y:S01]  /*8680*/  F2FP.BF16.PACK_AB R99, R118, R117 ;  /* 0x000000757663723e */ /* 0x008fe200000010ff */
[--C-:B------:R-:W-:Y:S02]  /*8690*/  FFMA.FTZ R123, R14, c[0x0][0x23c], -R119.reuse ;  /* 0x00008f000e7b7a23 */ /* 0x100fe40000010877 */
[C---:B------:R-:W-:Y:S02]  /*86a0*/  FMUL.FTZ R14, R0.reuse, R94 ;  /* 0x0000005e000e7220 */ /* 0x040fe40000410000 */
[--C-:B------:R-:W-:Y:S01]  /*86b0*/  FFMA.FTZ R124, R15, c[0x0][0x23c], -R119.reuse ;  /* 0x00008f000f7c7a23 */ /* 0x100fe20000010877 */
[----:B------:R-:W-:Y:S01]  /*86c0*/  MUFU.EX2 R120, R120 ;  /* 0x0000007800787308 */ /* 0x000fe20000000800 */
[C---:B-1----:R-:W-:Y:S05]  /*86d0*/  HMMA.16816.F32.BF16 R8, R96.reuse, R104, R8 ;  /* 0x000000686008723c */ /* 0x042fea0000041808 */
[----:B------:R-:W-:Y:S02]  /*86e0*/  FMUL.FTZ R15, R0, R95 ;  /* 0x0000005f000f7220 */ /* 0x000fe40000410000 */
[----:B------:R-:W-:Y:S01]  /*86f0*/  LDSM.16.MT88.4 R92, [R136+0xa000] ;  /* 0x00a00000885c783b */ /* 0x000fe20000004200 */
[C---:B------:R-:W-:Y:S01]  /*8700*/  HMMA.16816.F32.BF16 R36, R96.reuse, R106, R36 ;  /* 0x0000006a6024723c */ /* 0x040fe20000041824 */
[----:B------:R-:W1:Y:S03]  /*8710*/  MUFU.EX2 R121, R121 ;  /* 0x0000007900797308 */ /* 0x000e660000000800 */
[C---:B------:R-:W-:Y:S02]  /*8720*/  FMUL.FTZ R72, R2.reuse, R72 ;  /* 0x0000004802487220 */ /* 0x040fe40000410000 */
[----:B------:R-:W-:Y:S01]  /*8730*/  FMUL.FTZ R73, R2, R73 ;  /* 0x0000004902497220 */ /* 0x000fe20000410000 */
[----:B------:R-:W2:Y:S01]  /*8740*/  LDSM.16.MT88.4 R104, [R136+0x8000] ;  /* 0x008000008868783b */ /* 0x000ea20000004200 */
[C---:B------:R-:W-:Y:S03]  /*8750*/  HMMA.16816.F32.BF16 R40, R96.reuse, R108, R40 ;  /* 0x0000006c6028723c */ /* 0x040fe60000041828 */
[----:B------:R-:W-:Y:S01]  /*8760*/  MUFU.EX2 R123, R123 ;  /* 0x0000007b007b7308 */ /* 0x000fe20000000800 */
[C---:B------:R-:W-:Y:S02]  /*8770*/  FMUL.FTZ R74, R0.reuse, R74 ;  /* 0x0000004a004a7220 */ /* 0x040fe40000410000 */
[----:B------:R-:W-:Y:S02]  /*8780*/  FMUL.FTZ R75, R0, R75 ;  /* 0x0000004b004b7220 */ /* 0x000fe40000410000 */
[C---:B------:R-:W-:Y:S01]  /*8790*/  HMMA.16816.F32.BF16 R44, R96.reuse, R110, R44 ;  /* 0x0000006e602c723c */ /* 0x040fe2000004182c */
[----:B------:R-:W3:Y:S03]  /*87a0*/  LDSM.16.MT88.4 R108, [R140+0xa000] ;  /* 0x00a000008c6c783b */ /* 0x000ee60000004200 */
[C---:B------:R-:W-:Y:S01]  /*87b0*/  FMUL.FTZ R76, R2.reuse, R76 ;  /* 0x0000004c024c7220 */ /* 0x040fe20000410000 */
[----:B------:R-:W4:Y:S01]  /*87c0*/  MUFU.EX2 R124, R124 ;  /* 0x0000007c007c7308 */ /* 0x000f220000000800 */
[----:B------:R-:W-:Y:S02]  /*87d0*/  FMUL.FTZ R77, R2, R77 ;  /* 0x0000004d024d7220 */ /* 0x000fe40000410000 */
[C---:B------:R-:W-:Y:S04]  /*87e0*/  HMMA.16816.F32.BF16 R48, R96.reuse, R112, R48 ;  /* 0x000000706030723c */ /* 0x040fe80000041830 */
[C---:B------:R-:W-:Y:S02]  /*87f0*/  FMUL.FTZ R78, R0.reuse, R78 ;  /* 0x0000004e004e7220 */ /* 0x040fe40000410000 */
[----:B------:R-:W-:Y:S01]  /*8800*/  FMUL.FTZ R79, R0, R79 ;  /* 0x0000004f004f7220 */ /* 0x000fe20000410000 */
[----:B------:R-:W-:Y:S01]  /*8810*/  MUFU.EX2 R131, R131 ;  /* 0x0000008300837308 */ /* 0x000fe20000000800 */
[C---:B------:R-:W-:Y:S01]  /*8820*/  HMMA.16816.F32.BF16 R52, R96.reuse, R114, R52 ;  /* 0x000000726034723c */ /* 0x040fe20000041834 */
[----:B------:R-:W5:Y:S03]  /*8830*/  LDSM.16.MT88.4 R112, [R138+0xa000] ;  /* 0x00a000008a70783b */ /* 0x000f660000004200 */
[--C-:B------:R-:W-:Y:S02]  /*8840*/  FFMA.FTZ R125, R16, c[0x0][0x23c], -R122.reuse ;  /* 0x00008f00107d7a23 */ /* 0x100fe4000001087a */
[----:B------:R-:W-:Y:S02]  /*8850*/  FFMA.FTZ R126, R17, c[0x0][0x23c], -R122 ;  /* 0x00008f00117e7a23 */ /* 0x000fe4000001087a */
[--C-:B------:R-:W-:Y:S01]  /*8860*/  FFMA.FTZ R127, R18, c[0x0][0x23c], -R119.reuse ;  /* 0x00008f00127f7a23 */ /* 0x100fe20000010877 */
[----:B------:R-:W-:Y:S03]  /*8870*/  MUFU.EX2 R132, R132 ;  /* 0x0000008400847308 */ /* 0x000fe60000000800 */
[----:B------:R-:W-:Y:S02]  /*8880*/  FFMA.FTZ R128, R19, c[0x0][0x23c], -R119 ;  /* 0x00008f0013807a23 */ /* 0x000fe40000010877 */
[C---:B------:R-:W-:Y:S01]  /*8890*/  FMUL.FTZ R80, R2.reuse, R80 ;  /* 0x0000005002507220 */ /* 0x040fe20000410000 */
[C---:B--2---:R-:W-:Y:S03]  /*88a0*/  HMMA.16816.F32.BF16 R56, R96.reuse, R104, R56 ;  /* 0x000000686038723c */ /* 0x044fe60000041838 */
[----:B------:R-:W-:Y:S01]  /*88b0*/  FMUL.FTZ R81, R2, R81 ;  /* 0x0000005102517220 */ /* 0x000fe20000410000 */
[----:B------:R-:W-:Y:S01]  /*88c0*/  MUFU.EX2 R125, R125 ;  /* 0x0000007d007d7308 */ /* 0x000fe20000000800 */
[C---:B------:R-:W-:Y:S02]  /*88d0*/  FMUL.FTZ R82, R0.reuse, R82 ;  /* 0x0000005200527220 */ /* 0x040fe40000410000 */
[----:B------:R-:W-:Y:S01]  /*88e0*/  FMUL.FTZ R83, R0, R83 ;  /* 0x0000005300537220 */ /* 0x000fe20000410000 */
[C---:B------:R-:W-:Y:S01]  /*88f0*/  HMMA.16816.F32.BF16 R60, R96.reuse, R106, R60 ;  /* 0x0000006a603c723c */ /* 0x040fe2000004183c */
[----:B------:R-:W2:Y:S03]  /*8900*/  LDSM.16.MT88.4 R104, [R137+0xa000] ;  /* 0x00a000008968783b */ /* 0x000ea60000004200 */
[C---:B------:R-:W-:Y:S01]  /*8910*/  FMUL.FTZ R16, R2.reuse, R88 ;  /* 0x0000005802107220 */ /* 0x040fe20000410000 */
[----:B-1----:R-:W-:Y:S01]  /*8920*/  F2FP.BF16.PACK_AB R88, R121, R120 ;  /* 0x000000787958723e */ /* 0x002fe200000010ff */
[----:B------:R-:W1:Y:S01]  /*8930*/  MUFU.EX2 R126, R126 ;  /* 0x0000007e007e7308 */ /* 0x000e620000000800 */
[----:B------:R-:W-:Y:S01]  /*8940*/  FMUL.FTZ R17, R2, R89 ;  /* 0x0000005902117220 */ /* 0x000fe20000410000 */
[C---:B---3--:R-:W-:Y:S04]  /*8950*/  HMMA.16816.F32.BF16 R64, R96.reuse, R108, R64 ;  /* 0x0000006c6040723c */ /* 0x048fe80000041840 */
[----:B----4-:R-:W-:Y:S01]  /*8960*/  F2FP.BF16.PACK_AB R89, R124, R123 ;  /* 0x0000007b7c59723e */ /* 0x010fe200000010ff */
[C---:B------:R-:W-:Y:S02]  /*8970*/  FMUL.FTZ R18, R0.reuse, R90 ;  /* 0x0000005a00127220 */ /* 0x040fe40000410000 */
[----:B------:R-:W-:Y:S01]  /*8980*/  FMUL.FTZ R19, R0, R91 ;  /* 0x0000005b00137220 */ /* 0x000fe20000410000 */
[C---:B------:R-:W-:Y:S01]  /*8990*/  HMMA.16816.F32.BF16 R68, R96.reuse, R110, R68 ;  /* 0x0000006e6044723c */ /* 0x040fe20000041844 */
[----:B------:R-:W3:Y:S01]  /*89a0*/  LDSM.16.MT88.4 R108, [R140+0x8800] ;  /* 0x008800008c6c783b */ /* 0x000ee20000004200 */
[----:B------:R-:W-:Y:S02]  /*89b0*/  MUFU.EX2 R127, R127 ;  /* 0x0000007f007f7308 */ /* 0x000fe40000000800 */
[C---:B------:R-:W-:Y:S02]  /*89c0*/  FMUL.FTZ R84, R2.reuse, R84 ;  /* 0x0000005402547220 */ /* 0x040fe40000410000 */
[----:B------:R-:W-:Y:S02]  /*89d0*/  FMUL.FTZ R85, R2, R85 ;  /* 0x0000005502557220 */ /* 0x000fe40000410000 */
[C---:B-----5:R-:W-:Y:S04]  /*89e0*/  HMMA.16816.F32.BF16 R72, R96.reuse, R112, R72 ;  /* 0x000000706048723c */ /* 0x060fe80000041848 */
[----:B------:R-:W4:Y:S01]  /*89f0*/  MUFU.EX2 R128, R128 ;  /* 0x0000008000807308 */ /* 0x000f220000000800 */
[----:B------:R-:W-:Y:S01]  /*8a00*/  FMUL.FTZ R86, R0, R86 ;  /* 0x0000005600567220 */ /* 0x000fe20000410000 */
[----:B-1----:R-:W-:Y:S01]  /*8a10*/  F2FP.BF16.PACK_AB R90, R126, R125 ;  /* 0x0000007d7e5a723e */ /* 0x002fe200000010ff */
[----:B------:R-:W-:Y:S01]  /*8a20*/  FMUL.FTZ R87, R0, R87 ;  /* 0x0000005700577220 */ /* 0x000fe20000410000 */
[C---:B------:R-:W-:Y:S01]  /*8a30*/  HMMA.16816.F32.BF16 R12, R96.reuse, R114, R12 ;  /* 0x00000072600c723c */ /* 0x040fe2000004180c */
[----:B------:R-:W-:Y:S03]  /*8a40*/  LDSM.16.MT88.4 R112, [R137+0x8800] ;  /* 0x008800008970783b */ /* 0x000fe60000004200 */
[----:B------:R-:W-:Y:S02]  /*8a50*/  FFMA.FTZ R116, R2, R171, R116 ;  /* 0x000000ab02747223 */ /* 0x000fe40000010074 */
[----:B------:R-:W-:Y:S02]  /*8a60*/  FFMA.FTZ R6, R0, R169, R6 ;  /* 0x000000a900067223 */ /* 0x000fe40000010006 */
[----:B------:R-:W-:Y:S01]  /*8a70*/  FADD.FTZ R5, R5, R116 ;  /* 0x0000007405057221 */ /* 0x000fe20000010000 */
[C---:B--2---:R-:W-:Y:S03]  /*8a80*/  HMMA.16816.F32.BF16 R76, R96.reuse, R104, R76 ;  /* 0x00000068604c723c */ /* 0x044fe6000004184c */
[----:B------:R-:W-:Y:S02]  /*8a90*/  FADD.FTZ R6, R7, R6 ;  /* 0x0000000607067221 */ /* 0x000fe40000010000 */
[----:B------:R-:W-:Y:S02]  /*8aa0*/  FADD.FTZ R102, R102, R5 ;  /* 0x0000000566667221 */ /* 0x000fe40000010000 */
[----:B------:R-:W-:Y:S01]  /*8ab0*/  FADD.FTZ R117, R117, R6 ;  /* 0x0000000675757221 */ /* 0x000fe20000010000 */
[C---:B------:R-:W-:Y:S01]  /*8ac0*/  HMMA.16816.F32.BF16 R80, R96.reuse, R106, R80 ;  /* 0x0000006a6050723c */ /* 0x040fe20000041850 */
[----:B------:R-:W1:Y:S03]  /*8ad0*/  LDSM.16.MT88.4 R104, [R138+0x8800] ;  /* 0x008800008a68783b */ /* 0x000e660000004200 */
[----:B----4-:R-:W-:Y:S01]  /*8ae0*/  F2FP.BF16.PACK_AB R91, R128, R127 ;  /* 0x0000007f805b723e */ /* 0x010fe200000010ff */
[----:B------:R-:W-:Y:S02]  /*8af0*/  FADD.FTZ R103, R103, R102 ;  /* 0x0000006667677221 */ /* 0x000fe40000010000 */
[----:B------:R-:W-:Y:S01]  /*8b00*/  FADD.FTZ R118, R118, R117 ;  /* 0x0000007576767221 */ /* 0x000fe20000010000 */
[C---:B------:R-:W-:Y:S04]  /*8b10*/  HMMA.16816.F32.BF16 R16, R96.reuse, R92, R16 ;  /* 0x0000005c6010723c */ /* 0x040fe80000041810 */
[----:B------:R-:W-:Y:S02]  /*8b20*/  FADD.FTZ R120, R120, R103 ;  /* 0x0000006778787221 */ /* 0x000fe40000010000 */
[----:B------:R-:W-:Y:S02]  /*8b30*/  FADD.FTZ R123, R123, R118 ;  /* 0x000000767b7b7221 */ /* 0x000fe40000010000 */
[----:B------:R-:W-:Y:S01]  /*8b40*/  HMMA.16816.F32.BF16 R84, R96, R94, R84 ;  /* 0x0000005e6054723c */ /* 0x000fe20000041854 */
[----:B------:R-:W2:Y:S03]  /*8b50*/  LDSM.16.MT88.4 R92, [R136+0x8800] ;  /* 0x00880000885c783b */ /* 0x000ea60000004200 */
[----:B------:R-:W-:Y:S02]  /*8b60*/  FADD.FTZ R120, R121, R120 ;  /* 0x0000007879787221 */ /* 0x000fe40000010000 */
[----:B------:R-:W-:Y:S02]  /*8b70*/  FADD.FTZ R124, R124, R123 ;  /* 0x0000007b7c7c7221 */ /* 0x000fe40000010000 */
[C---:B---3--:R-:W-:Y:S01]  /*8b80*/  HMMA.16816.F32.BF16 R8, R88.reuse, R108, R8 ;  /* 0x0000006c5808723c */ /* 0x048fe20000041808 */
[----:B------:R-:W3:Y:S04]  /*8b90*/  LDSM.16.MT88.4 R96, [R140+0xa800] ;  /* 0x00a800008c60783b */ /* 0x000ee80000004200 */
[----:B------:R-:W-:Y:S02]  /*8ba0*/  FADD.FTZ R125, R125, R120 ;  /* 0x000000787d7d7221 */ /* 0x000fe40000010000 */
[----:B------:R-:W-:Y:S01]  /*8bb0*/  FADD.FTZ R5, R127, R124 ;  /* 0x0000007c7f057221 */ /* 0x000fe20000010000 */
[C---:B------:R-:W-:Y:S01]  /*8bc0*/  HMMA.16816.F32.BF16 R36, R88.reuse, R110, R36 ;  /* 0x0000006e5824723c */ /* 0x040fe20000041824 */
[----:B------:R-:W-:Y:S03]  /*8bd0*/  LDSM.16.MT88.4 R108, [R138+0x9000] ;  /* 0x009000008a6c783b */ /* 0x000fe60000004200 */
[----:B------:R-:W-:Y:S02]  /*8be0*/  FADD.FTZ R126, R126, R125 ;  /* 0x0000007d7e7e7221 */ /* 0x000fe40000010000 */
[----:B------:R-:W-:Y:S02]  /*8bf0*/  FADD.FTZ R5, R128, R5 ;  /* 0x0000000580057221 */ /* 0x000fe40000010000 */
[C---:B-1----:R-:W-:Y:S08]  /*8c00*/  HMMA.16816.F32.BF16 R40, R88.reuse, R104, R40 ;  /* 0x000000685828723c */ /* 0x042ff00000041828 */
[C---:B------:R-:W-:Y:S01]  /*8c10*/  HMMA.16816.F32.BF16 R44, R88.reuse, R106, R44 ;  /* 0x0000006a582c723c */ /* 0x040fe2000004182c */
[----:B------:R-:W1:Y:S07]  /*8c20*/  LDSM.16.MT88.4 R104, [R138+0xa800] ;  /* 0x00a800008a68783b */ /* 0x000e6e0000004200 */
[C---:B------:R-:W-:Y:S07]  /*8c30*/  HMMA.16816.F32.BF16 R48, R88.reuse, R112, R48 ;  /* 0x000000705830723c */ /* 0x040fee0000041830 */
[--C-:B------:R-:W-:Y:S01]  /*8c40*/  FFMA.FTZ R112, R22, c[0x0][0x23c], -R119.reuse ;  /* 0x00008f0016707a23 */ /* 0x100fe20000010877 */
[C---:B------:R-:W-:Y:S04]  /*8c50*/  HMMA.16816.F32.BF16 R52, R88.reuse, R114, R52 ;  /* 0x000000725834723c */ /* 0x040fe80000041834 */
[----:B------:R-:W-:Y:S01]  /*8c60*/  FFMA.FTZ R113, R23, c[0x0][0x23c], -R119 ;  /* 0x00008f0017717a23 */ /* 0x000fe20000010877 */
[----:B------:R-:W4:Y:S01]  /*8c70*/  MUFU.EX2 R112, R112 ;  /* 0x0000007000707308 */ /* 0x000f220000000800 */
[----:B------:R-:W5:Y:S01]  /*8c80*/  LDSM.16.MT88.4 R20, [R137+0xa800] ;  /* 0x00a800008914783b */ /* 0x000f620000004200 */
[--C-:B------:R-:W-:Y:S01]  /*8c90*/  FFMA.FTZ R114, R24, c[0x0][0x23c], -R122.reuse ;  /* 0x00008f0018727a23 */ /* 0x100fe2000001087a */
[C---:B--2---:R-:W-:Y:S04]  /*8ca0*/  HMMA.16816.F32.BF16 R56, R88.reuse, R92, R56 ;  /* 0x0000005c5838723c */ /* 0x044fe80000041838 */
[----:B------:R-:W-:Y:S02]  /*8cb0*/  FFMA.FTZ R115, R25, c[0x0][0x23c], -R122 ;  /* 0x00008f0019737a23 */ /* 0x000fe4000001087a */
[----:B------:R-:W-:Y:S01]  /*8cc0*/  LDSM.16.MT88.4 R24, [R137+0x9000] ;  /* 0x009000008918783b */ /* 0x000fe20000004200 */
[----:B------:R-:W2:Y:S01]  /*8cd0*/  MUFU.EX2 R113, R113 ;  /* 0x0000007100717308 */ /* 0x000ea20000000800 */
[C---:B------:R-:W-:Y:S06]  /*8ce0*/  HMMA.16816.F32.BF16 R60, R88.reuse, R94, R60 ;  /* 0x0000005e583c723c */ /* 0x040fec000004183c */
[----:B------:R-:W5:Y:S02]  /*8cf0*/  LDSM.16.MT88.4 R92, [R136+0xa800] ;  /* 0x00a80000885c783b */ /* 0x000f640000004200 */
[C---:B---3--:R-:W-:Y:S01]  /*8d00*/  HMMA.16816.F32.BF16 R64, R88.reuse, R96, R64 ;  /* 0x000000605840723c */ /* 0x048fe20000041840 */
[----:B------:R-:W-:Y:S03]  /*8d10*/  MUFU.EX2 R114, R114 ;  /* 0x0000007200727308 */ /* 0x000fe60000000800 */
[----:B----4-:R-:W-:Y:S04]  /*8d20*/  FADD.FTZ R0, R112, R5 ;  /* 0x0000000570007221 */ /* 0x010fe80000010000 */
[C---:B------:R-:W-:Y:S01]  /*8d30*/  HMMA.16816.F32.BF16 R68, R88.reuse, R98, R68 ;  /* 0x000000625844723c */ /* 0x040fe20000041844 */
[----:B------:R-:W3:Y:S02]  /*8d40*/  LDSM.16.MT88.4 R96, [R140+0x9000] ;  /* 0x009000008c60783b */ /* 0x000ee40000004200 */
[----:B------:R-:W4:Y:S01]  /*8d50*/  MUFU.EX2 R115, R115 ;  /* 0x0000007300737308 */ /* 0x000f220000000800 */
[----:B--2---:R-:W-:Y:S04]  /*8d60*/  FADD.FTZ R0, R113, R0 ;  /* 0x0000000071007221 */ /* 0x004fe80000010000 */
[C---:B-1----:R-:W-:Y:S04]  /*8d70*/  HMMA.16816.F32.BF16 R72, R88.reuse, R104, R72 ;  /* 0x000000685848723c */ /* 0x042fe80000041848 */
[----:B------:R-:W-:Y:S01]  /*8d80*/  FADD.FTZ R5, R131, R0 ;  /* 0x0000000083057221 */ /* 0x000fe20000010000 */
[----:B------:R-:W-:Y:S03]  /*8d90*/  MOV R0, R3 ;  /* 0x0000000300007202 */ /* 0x000fe60000000f00 */
[C---:B------:R-:W-:Y:S01]  /*8da0*/  HMMA.16816.F32.BF16 R12, R88.reuse, R106, R12 ;  /* 0x0000006a580c723c */ /* 0x040fe2000004180c */
[----:B------:R-:W1:Y:S03]  /*8db0*/  LDSM.16.MT88.4 R104, [R136+0x9000] ;  /* 0x009000008868783b */ /* 0x000e660000004200 */
[----:B------:R-:W-:Y:S04]  /*8dc0*/  FADD.FTZ R5, R132, R5 ;  /* 0x0000000584057221 */ /* 0x000fe80000010000 */
[C---:B-----5:R-:W-:Y:S07]  /*8dd0*/  HMMA.16816.F32.BF16 R76, R88.reuse, R20, R76 ;  /* 0x00000014584c723c */ /* 0x060fee000004184c */
[----:B------:R-:W-:Y:S01]  /*8de0*/  F2FP.BF16.PACK_AB R20, R130, R129 ;  /* 0x000000818214723e */ /* 0x000fe200000010ff */
[C---:B------:R-:W-:Y:S04]  /*8df0*/  HMMA.16816.F32.BF16 R80, R88.reuse, R22, R80 ;  /* 0x000000165850723c */ /* 0x040fe80000041850 */
[----:B------:R-:W-:Y:S01]  /*8e00*/  F2FP.BF16.PACK_AB R21, R113, R112 ;  /* 0x000000707115723e */ /* 0x000fe200000010ff */
[----:B------:R-:W-:Y:S02]  /*8e10*/  FADD.FTZ R129, R129, R126 ;  /* 0x0000007e81817221 */ /* 0x000fe40000010000 */
[C---:B----4-:R-:W-:Y:S01]  /*8e20*/  F2FP.BF16.PACK_AB R22, R115.reuse, R114 ;  /* 0x000000727316723e */ /* 0x050fe200000010ff */
[C---:B------:R-:W-:Y:S04]  /*8e30*/  HMMA.16816.F32.BF16 R16, R88.reuse, R92, R16 ;  /* 0x0000005c5810723c */ /* 0x040fe80000041810 */
[----:B------:R-:W-:Y:S01]  /*8e40*/  F2FP.BF16.PACK_AB R23, R132, R131 ;  /* 0x000000838417723e */ /* 0x000fe200000010ff */
[----:B------:R-:W-:Y:S03]  /*8e50*/  FADD.FTZ R129, R130, R129 ;  /* 0x0000008182817221 */ /* 0x000fe60000010000 */
[----:B------:R-:W-:Y:S01]  /*8e60*/  HMMA.16816.F32.BF16 R84, R88, R94, R84 ;  /* 0x0000005e5854723c */ /* 0x000fe20000041854 */
[----:B------:R-:W2:Y:S03]  /*8e70*/  LDSM.16.MT88.4 R88, [R140+0xb000] ;  /* 0x00b000008c58783b */ /* 0x000ea60000004200 */
[----:B------:R-:W-:Y:S04]  /*8e80*/  FADD.FTZ R114, R114, R129 ;  /* 0x0000008172727221 */ /* 0x000fe80000010000 */
[C---:B---3--:R-:W-:Y:S01]  /*8e90*/  HMMA.16816.F32.BF16 R8, R20.reuse, R96, R8 ;  /* 0x000000601408723c */ /* 0x048fe20000041808 */
[----:B------:R-:W3:Y:S04]  /*8ea0*/  LDSM.16.MT88.4 R92, [R138+0xb000] ;  /* 0x00b000008a5c783b */ /* 0x000ee80000004200 */
[----:B------:R-:W-:Y:S02]  /*8eb0*/  FADD.FTZ R115, R115, R114 ;  /* 0x0000007273737221 */ /* 0x000fe40000010000 */
[--C-:B------:R-:W-:Y:S01]  /*8ec0*/  FFMA.FTZ R96, R31, c[0x0][0x23c], -R119.reuse ;  /* 0x00008f001f607a23 */ /* 0x100fe20000010877 */
[C---:B------:R-:W-:Y:S08]  /*8ed0*/  HMMA.16816.F32.BF16 R36, R20.reuse, R98, R36 ;  /* 0x000000621424723c */ /* 0x040ff00000041824 */
[C---:B------:R-:W-:Y:S07]  /*8ee0*/  HMMA.16816.F32.BF16 R40, R20.reuse, R108, R40 ;  /* 0x0000006c1428723c */ /* 0x040fee0000041828 */
[--C-:B------:R-:W-:Y:S01]  /*8ef0*/  FFMA.FTZ R108, R28, c[0x0][0x23c], -R122.reuse ;  /* 0x00008f001c6c7a23 */ /* 0x100fe2000001087a */
[C---:B------:R-:W-:Y:S04]  /*8f00*/  HMMA.16816.F32.BF16 R44, R20.reuse, R110, R44 ;  /* 0x0000006e142c723c */ /* 0x040fe8000004182c */
[--C-:B------:R-:W-:Y:S01]  /*8f10*/  FFMA.FTZ R109, R29, c[0x0][0x23c], -R122.reuse ;  /* 0x00008f001d6d7a23 */ /* 0x100fe2000001087a */
[----:B------:R-:W-:Y:S02]  /*8f20*/  MUFU.EX2 R108, R108 ;  /* 0x0000006c006c7308 */ /* 0x000fe40000000800 */
[--C-:B------:R-:W-:Y:S01]  /*8f30*/  FFMA.FTZ R110, R30, c[0x0][0x23c], -R119.reuse ;  /* 0x00008f001e6e7a23 */ /* 0x100fe20000010877 */
[C---:B------:R-:W-:Y:S01]  /*8f40*/  HMMA.16816.F32.BF16 R48, R20.reuse, R24, R48 ;  /* 0x000000181430723c */ /* 0x040fe20000041830 */
[----:B------:R-:W-:Y:S06]  /*8f50*/  LDSM.16.MT88.4 R28, [R136+0xb000] ;  /* 0x00b00000881c783b */ /* 0x000fec0000004200 */
[----:B------:R-:W4:Y:S01]  /*8f60*/  MUFU.EX2 R109, R109 ;  /* 0x0000006d006d7308 */ /* 0x000f220000000800 */
[C---:B------:R-:W-:Y:S01]  /*8f70*/  HMMA.16816.F32.BF16 R52, R20.reuse, R26, R52 ;  /* 0x0000001a1434723c */ /* 0x040fe20000041834 */
[----:B------:R-:W5:Y:S07]  /*8f80*/  LDSM.16.MT88.4 R24, [R137+0xb000] ;  /* 0x00b000008918783b */ /* 0x000f6e0000004200 */
[C---:B-1----:R-:W-:Y:S01]  /*8f90*/  HMMA.16816.F32.BF16 R56, R20.reuse, R104, R56 ;  /* 0x000000681438723c */ /* 0x042fe20000041838 */
[----:B------:R-:W-:Y:S06]  /*8fa0*/  MUFU.EX2 R105, R96 ;  /* 0x0000006000697308 */ /* 0x000fec0000000800 */
[--C-:B------:R-:W-:Y:S01]  /*8fb0*/  FFMA.FTZ R104, R32, c[0x0][0x23c], -R122.reuse ;  /* 0x00008f0020687a23 */ /* 0x100fe2000001087a */
[C---:B------:R-:W-:Y:S03]  /*8fc0*/  HMMA.16816.F32.BF16 R60, R20.reuse, R106, R60 ;  /* 0x0000006a143c723c */ /* 0x040fe6000004183c */
[----:B------:R-:W1:Y:S01]  /*8fd0*/  MUFU.EX2 R110, R110 ;  /* 0x0000006e006e7308 */ /* 0x000e620000000800 */
[----:B------:R-:W-:Y:S03]  /*8fe0*/  FFMA.FTZ R122, R33, c[0x0][0x23c], -R122 ;  /* 0x00008f00217a7a23 */ /* 0x000fe6000001087a */
[--C-:B------:R-:W-:Y:S01]  /*8ff0*/  FFMA.FTZ R106, R34, c[0x0][0x23c], -R119.reuse ;  /* 0x00008f00226a7a23 */ /* 0x100fe20000010877 */
[C---:B--2---:R-:W-:Y:S04]  /*9000*/  HMMA.16816.F32.BF16 R64, R20.reuse, R88, R64 ;  /* 0x000000581440723c */ /* 0x044fe80000041840 */
[----:B------:R-:W-:Y:S01]  /*9010*/  FFMA.FTZ R119, R35, c[0x0][0x23c], -R119 ;  /* 0x00008f0023777a23 */ /* 0x000fe20000010877 */
[----:B------:R-:W-:Y:S01]  /*9020*/  MUFU.EX2 R104, R104 ;  /* 0x0000006800687308 */ /* 0x000fe20000000800 */
[----:B------:R-:W-:Y:S02]  /*9030*/  LDSM.16.MT88.4 R32, [R138+0x9800] ;  /* 0x009800008a20783b */ /* 0x000fe40000004200 */
[C---:B------:R-:W-:Y:S06]  /*9040*/  HMMA.16816.F32.BF16 R68, R20.reuse, R90, R68 ;  /* 0x0000005a1444723c */ /* 0x040fec0000041844 */
[----:B------:R-:W2:Y:S01]  /*9050*/  LDSM.16.MT88.4 R88, [R140+0x9800] ;  /* 0x009800008c58783b */ /* 0x000ea20000004200 */
[----:B------:R-:W1:Y:S01]  /*9060*/  MUFU.EX2 R107, R122 ;  /* 0x0000007a006b7308 */ /* 0x000e620000000800 */
[C---:B---3--:R-:W-:Y:S08]  /*9070*/  HMMA.16816.F32.BF16 R72, R20.reuse, R92, R72 ;  /* 0x0000005c1448723c */ /* 0x048ff00000041848 */
[C---:B------:R-:W-:Y:S01]  /*9080*/  HMMA.16816.F32.BF16 R12, R20.reuse, R94, R12 ;  /* 0x0000005e140c723c */ /* 0x040fe2000004180c */
[----:B------:R-:W-:Y:S01]  /*9090*/  LDSM.16.MT88.4 R92, [R140+0xb800] ;  /* 0x00b800008c5c783b */ /* 0x000fe20000004200 */
[----:B------:R-:W-:Y:S06]  /*90a0*/  MUFU.EX2 R106, R106 ;  /* 0x0000006a006a7308 */ /* 0x000fec0000000800 */
[C---:B-----5:R-:W-:Y:S04]  /*90b0*/  HMMA.16816.F32.BF16 R76, R20.reuse, R24, R76 ;  /* 0x00000018144c723c */ /* 0x060fe8000004184c */
[----:B------:R-:W3:Y:S04]  /*90c0*/  MUFU.EX2 R119, R119 ;  /* 0x0000007700777308 */ /* 0x000ee80000000800 */
[C---:B------:R-:W-:Y:S01]  /*90d0*/  HMMA.16816.F32.BF16 R80, R20.reuse, R26, R80 ;  /* 0x0000001a1450723c */ /* 0x040fe20000041850 */
[----:B------:R-:W5:Y:S07]  /*90e0*/  LDSM.16.MT88.4 R24, [R137+0x9800] ;  /* 0x009800008918783b */ /* 0x000f6e0000004200 */
[C---:B------:R-:W-:Y:S08]  /*90f0*/  HMMA.16816.F32.BF16 R16, R20.reuse, R28, R16 ;  /* 0x0000001c1410723c */ /* 0x040ff00000041810 */
[----:B------:R-:W-:Y:S01]  /*9100*/  HMMA.16816.F32.BF16 R84, R20, R30, R84 ;  /* 0x0000001e1454723c */ /* 0x000fe20000041854 */
[----:B------:R-:W5:Y:S06]  /*9110*/  LDSM.16.MT88.4 R28, [R136+0x9800] ;  /* 0x00980000881c783b */ /* 0x000f6c0000004200 */
[----:B----4-:R-:W-:Y:S01]  /*9120*/  F2FP.BF16.PACK_AB R20, R109, R108 ;  /* 0x0000006c6d14723e */ /* 0x010fe200000010ff */
[----:B------:R-:W-:Y:S01]  /*9130*/  FADD.FTZ R108, R108, R115 ;  /* 0x000000736c6c7221 */ /* 0x000fe20000010000 */
[----:B-1----:R-:W-:Y:S03]  /*9140*/  F2FP.BF16.PACK_AB R21, R105, R110 ;  /* 0x0000006e6915723e */ /* 0x002fe600000010ff */
[----:B------:R-:W-:Y:S01]  /*9150*/  F2FP.BF16.PACK_AB R22, R107, R104 ;  /* 0x000000686b16723e */ /* 0x000fe200000010ff */
[----:B------:R-:W-:Y:S01]  /*9160*/  FADD.FTZ R110, R110, R5 ;  /* 0x000000056e6e7221 */ /* 0x000fe20000010000 */
[----:B---3--:R-:W-:Y:S01]  /*9170*/  F2FP.BF16.PACK_AB R23, R119, R106 ;  /* 0x0000006a7717723e */ /* 0x008fe200000010ff */
[----:B------:R-:W-:Y:S02]  /*9180*/  FADD.FTZ R109, R109, R108 ;  /* 0x0000006c6d6d7221 */ /* 0x000fe40000010000 */
[----:B------:R-:W-:Y:S02]  /*9190*/  FADD.FTZ R105, R105, R110 ;  /* 0x0000006e69697221 */ /* 0x000fe40000010000 */
[----:B------:R-:W-:Y:S02]  /*91a0*/  FADD.FTZ R104, R104, R109 ;  /* 0x0000006d68687221 */ /* 0x000fe40000010000 */
[C---:B--2---:R-:W-:Y:S01]  /*91b0*/  HMMA.16816.F32.BF16 R96, R20.reuse, R88, R8 ;  /* 0x000000581460723c */ /* 0x044fe20000041808 */
[----:B------:R-:W1:Y:S02]  /*91c0*/  LDSM.16.MT88.4 R8, [R138+0xb800] ;  /* 0x00b800008a08783b */ /* 0x000e640000004200 */
[----:B------:R-:W-:Y:S02]  /*91d0*/  FADD.FTZ R106, R106, R105 ;  /* 0x000000696a6a7221 */ /* 0x000fe40000010000 */
[----:B------:R-:W-:Y:S02]  /*91e0*/  FADD.FTZ R171, R107, R104 ;  /* 0x000000686bab7221 */ /* 0x000fe40000010000 */
[----:B------:R-:W-:Y:S01]  /*91f0*/  FADD.FTZ R169, R119, R106 ;  /* 0x0000006a77a97221 */ /* 0x000fe20000010000 */
[C---:B------:R-:W-:Y:S08]  /*9200*/  HMMA.16816.F32.BF16 R36, R20.reuse, R90, R36 ;  /* 0x0000005a1424723c */ /* 0x040ff00000041824 */
[C---:B------:R-:W-:Y:S08]  /*9210*/  HMMA.16816.F32.BF16 R40, R20.reuse, R32, R40 ;  /* 0x000000201428723c */ /* 0x040ff00000041828 */
[C---:B------:R-:W-:Y:S01]  /*9220*/  HMMA.16816.F32.BF16 R44, R20.reuse, R34, R44 ;  /* 0x00000022142c723c */ /* 0x040fe2000004182c */
[----:B------:R-:W2:Y:S07]  /*9230*/  LDSM.16.MT88.4 R32, [R137+0xb800] ;  /* 0x00b800008920783b */ /* 0x000eae0000004200 */
[C---:B-----5:R-:W-:Y:S08]  /*9240*/  HMMA.16816.F32.BF16 R48, R20.reuse, R24, R48 ;  /* 0x000000181430723c */ /* 0x060ff00000041830 */
[C---:B------:R-:W-:Y:S01]  /*9250*/  HMMA.16816.F32.BF16 R52, R20.reuse, R26, R52 ;  /* 0x0000001a1434723c */ /* 0x040fe20000041834 */
[----:B------:R-:W3:Y:S07]  /*9260*/  LDSM.16.MT88.4 R24, [R136+0xb800] ;  /* 0x00b800008818783b */ /* 0x000eee0000004200 */
[C---:B------:R-:W-:Y:S08]  /*9270*/  HMMA.16816.F32.BF16 R56, R20.reuse, R28, R56 ;  /* 0x0000001c1438723c */ /* 0x040ff00000041838 */
[C---:B------:R-:W-:Y:S08]  /*9280*/  HMMA.16816.F32.BF16 R60, R20.reuse, R30, R60 ;  /* 0x0000001e143c723c */ /* 0x040ff0000004183c */
[C---:B------:R-:W-:Y:S08]  /*9290*/  HMMA.16816.F32.BF16 R64, R20.reuse, R92, R64 ;  /* 0x0000005c1440723c */ /* 0x040ff00000041840 */
[C---:B------:R-:W-:Y:S08]  /*92a0*/  HMMA.16816.F32.BF16 R68, R20.reuse, R94, R68 ;  /* 0x0000005e1444723c */ /* 0x040ff00000041844 */
[C---:B-1----:R-:W-:Y:S08]  /*92b0*/  HMMA.16816.F32.BF16 R72, R20.reuse, R8, R72 ;  /* 0x000000081448723c */ /* 0x042ff00000041848 */
[C---:B------:R-:W-:Y:S08]  /*92c0*/  HMMA.16816.F32.BF16 R92, R20.reuse, R10, R12 ;  /* 0x0000000a145c723c */ /* 0x040ff0000004180c */
[C---:B--2---:R-:W-:Y:S08]  /*92d0*/  HMMA.16816.F32.BF16 R76, R20.reuse, R32, R76 ;  /* 0x00000020144c723c */ /* 0x044ff0000004184c */
[C---:B------:R-:W-:Y:S08]  /*92e0*/  HMMA.16816.F32.BF16 R80, R20.reuse, R34, R80 ;  /* 0x000000221450723c */ /* 0x040ff00000041850 */
[C---:B---3--:R-:W-:Y:S08]  /*92f0*/  HMMA.16816.F32.BF16 R88, R20.reuse, R24, R16 ;  /* 0x000000181458723c */ /* 0x048ff00000041810 */
[----:B------:R-:W-:Y:S01]  /*9300*/  HMMA.16816.F32.BF16 R84, R20, R26, R84 ;  /* 0x0000001a1454723c */ /* 0x000fe20000041854 */
[----:B------:R-:W-:-:S07]  /*9310*/  @P4 BRA `(.L_x_574) ;  /* 0xffffe06000004947 */ /* 0x000fce000383ffff */
.L_x_573:
[----:B------:R-:W1:Y:S01]  /*9320*/  SHFL.BFLY PT, R2, R171, 0x2, 0x1f ;  /* 0x0c401f00ab027f89 */ /* 0x000e6200000e0000 */
[----:B------:R-:W-:Y:S01]  /*9330*/  MOV R8, 0x3f800000 ;  /* 0x3f80000000087802 */ /* 0x000fe20000000f00 */
[----:B------:R-:W-:Y:S01]  /*9340*/  IMAD.MOV.U32 R13, RZ, RZ, 0x3f800000 ;  /* 0x3f800000ff0d7424 */ /* 0x000fe200078e00ff */
[----:B------:R-:W-:Y:S01]  /*9350*/  ISETP.NE.AND P0, PT, R152, -0x1, PT ;  /* 0xffffffff9800780c */ /* 0x000fe20003f05270 */
[----:B------:R-:W2:Y:S01]  /*9360*/  SHFL.BFLY PT, R0, R169, 0x2, 0x1f ;  /* 0x0c401f00a9007f89 */ /* 0x000ea200000e0000 */
[----:B------:R-:W-:Y:S01]  /*9370*/  BSSY B0, `(.L_x_577) ;  /* 0x00000f9000007945 */ /* 0x000fe20003800000 */
[----:B------:R-:W-:-:S02]  /*9380*/  LEA R12, R153, R154, 0x4 ;  /* 0x0000009a990c7211 */ /* 0x000fc400078e20ff */
[----:B------:R-:W3:Y:S08]  /*9390*/  S2R R5, SR_TID.X ;  /* 0x0000000000057919 */ /* 0x000ef00000002100 */
[----:B------:R-:W-:-:S04]  /*93a0*/  @P0 IMAD.WIDE.U32 R16, R152, c[0x0][0x1e8], RZ ;  /* 0x00007a0098100a25 */ /* 0x000fc800078e00ff */
[----:B------:R-:W-:Y:S01]  /*93b0*/  @P0 IMAD R10, R152, c[0x0][0x1ec], R17 ;  /* 0x00007b00980a0a24 */ /* 0x000fe200078e0211 */
[----:B------:R-:W-:Y:S01]  /*93c0*/  @P0 MOV R11, R16 ;  /* 0x00000010000b0202 */ /* 0x000fe20000000f00 */
[----:B-1----:R-:W-:Y:S02]  /*93d0*/  FADD.FTZ R7, R2, R171 ;  /* 0x000000ab02077221 */ /* 0x002fe40000010000 */
[----:B--2---:R-:W-:-:S03]  /*93e0*/  FADD.FTZ R9, R0, R169 ;  /* 0x000000a900097221 */ /* 0x004fc60000010000 */
[----:B------:R-:W1:Y:S01]  /*93f0*/  SHFL.BFLY PT, R6, R7, 0x1, 0x1f ;  /* 0x0c201f0007067f89 */ /* 0x000e6200000e0000 */
[----:B---3--:R-:W-:-:S03]  /*9400*/  SHF.R.S32.HI R2, RZ, 0x1f, R5 ;  /* 0x0000001fff027819 */ /* 0x008fc60000011405 */
[----:B------:R-:W2:Y:S01]  /*9410*/  SHFL.BFLY PT, R4, R9, 0x1, 0x1f ;  /* 0x0c201f0009047f89 */ /* 0x000ea200000e0000 */
[CC--:B------:R-:W-:Y:S01]  /*9420*/  LEA.HI R0, R2.reuse, R5.reuse, RZ, 0x5 ;  /* 0x0000000502007211 */ /* 0x0c0fe200078f28ff */
[----:B-1----:R-:W-:Y:S01]  /*9430*/  FADD.FTZ R6, R7, R6 ;  /* 0x0000000607067221 */ /* 0x002fe20000010000 */
[----:B------:R-:W-:Y:S01]  /*9440*/  LEA.HI R7, R2, R5, RZ, 0x2 ;  /* 0x0000000502077211 */ /* 0x000fe200078f10ff */
[----:B--2---:R-:W-:-:S03]  /*9450*/  FADD.FTZ R4, R9, R4 ;  /* 0x0000000409047221 */ /* 0x004fc60000010000 */
[----:B------:R-:W-:Y:S02]  /*9460*/  FSETP.NE.FTZ.AND P4, PT, R6, RZ, PT ;  /* 0x000000ff0600720b */ /* 0x000fe40003f95000 */
[----:B------:R-:W-:Y:S02]  /*9470*/  LOP3.LUT R14, R7, 0x3ffffffc, RZ, 0xc0, !PT ;  /* 0x3ffffffc070e7812 */ /* 0x000fe400078ec0ff */
[----:B------:R-:W-:Y:S02]  /*9480*/  FSETP.NE.FTZ.AND P3, PT, R4, RZ, PT ;  /* 0x000000ff0400720b */ /* 0x000fe40003f75000 */
[----:B------:R-:W-:Y:S02]  /*9490*/  SHF.R.S32.HI R9, RZ, 0x5, R0 ;  /* 0x00000005ff097819 */ /* 0x000fe40000011400 */
[----:B------:R-:W-:Y:S02]  /*94a0*/  IADD3 R14, -R14, R5, RZ ;  /* 0x000000050e0e7210 */ /* 0x000fe40007ffe1ff */
[----:B------:R-:W-:-:S02]  /*94b0*/  LOP3.LUT R0, R0, 0xffffffe0, RZ, 0xc0, !PT ;  /* 0xffffffe000007812 */ /* 0x000fc400078ec0ff */
[----:B------:R-:W-:Y:S01]  /*94c0*/  LEA R9, R9, R14, 0x9 ;  /* 0x0000000e09097211 */ /* 0x000fe200078e48ff */
[----:B------:R-:W1:Y:S02]  /*94d0*/  @P4 MUFU.RCP R8, R6 ;  /* 0x0000000600084308 */ /* 0x000e640000001000 */
[----:B------:R-:W-:-:S06]  /*94e0*/  IMAD.IADD R0, R5, 0x1, -R0 ;  /* 0x0000000105007824 */ /* 0x000fcc00078e0a00 */
[----:B------:R-:W2:Y:S01]  /*94f0*/  @P3 MUFU.RCP R13, R4 ;  /* 0x00000004000d3308 */ /* 0x000ea20000001000 */
[----:B-1----:R-:W-:-:S07]  /*9500*/  FMUL.FTZ R96, R8, R96 ;  /* 0x0000006008607220 */ /* 0x002fce0000410000 */
[----:B------:R-:W1:Y:S01]  /*9510*/  @P4 MUFU.LG2 R6, R6 ;  /* 0x0000000600064308 */ /* 0x000e620000000c00 */
        /* <DEDUP_REMOVED lines=46> */
[--C-:B------:R-:W-:Y:S01]  /*9800*/  SHF.R.S32.HI R8, RZ, 0x2, R7.reuse ;  /* 0x00000002ff087819 */ /* 0x100fe20000011407 */
[C---:B--2---:R-:W-:Y:S01]  /*9810*/  FMUL.FTZ R99, R13.reuse, R99 ;  /* 0x000000630d637220 */ /* 0x044fe20000410000 */
[----:B------:R-:W-:Y:S01]  /*9820*/  SHF.R.S32.HI R7, RZ, 0x1f, R7 ;  /* 0x0000001fff077819 */ /* 0x000fe20000011407 */
[----:B------:R-:W-:Y:S01]  /*9830*/  FMUL.FTZ R98, R13, R98 ;  /* 0x000000620d627220 */ /* 0x000fe20000410000 */
[----:B------:R-:W-:Y:S01]  /*9840*/  F2FP.BF16.PACK_AB R88, R89, R88 ;  /* 0x000000585958723e */ /* 0x000fe200000010ff */
[----:B------:R-:W-:Y:S01]  /*9850*/  FMUL.FTZ R39, R13, R39 ;  /* 0x000000270d277220 */ /* 0x000fe20000410000 */
[----:B------:R-:W-:Y:S01]  /*9860*/  LEA.HI R7, R7, R8, RZ, 0x3 ;  /* 0x0000000807077211 */ /* 0x000fe200078f18ff */
[----:B------:R-:W-:Y:S01]  /*9870*/  FMUL.FTZ R38, R13, R38 ;  /* 0x000000260d267220 */ /* 0x000fe20000410000 */
[----:B------:R-:W-:Y:S01]  /*9880*/  F2FP.BF16.PACK_AB R98, R99, R98 ;  /* 0x000000626362723e */ /* 0x000fe200000010ff */
        /* <DEDUP_REMOVED lines=8> */
[----:B------:R-:W-:-:S02]  /*9910*/  FMUL.FTZ R46, R13, R46 ;  /* 0x0000002e0d2e7220 */ /* 0x000fc40000410000 */
[----:B------:R-:W-:Y:S01]  /*9920*/  FMUL.FTZ R51, R13, R51 ;  /* 0x000000330d337220 */ /* 0x000fe20000410000 */
[----:B------:R-:W-:Y:S01]  /*9930*/  SHF.L.U32 R8, R7, 0x6, RZ ;  /* 0x0000000607087819 */ /* 0x000fe200000006ff */
[----:B------:R-:W-:Y:S01]  /*9940*/  FMUL.FTZ R50, R13, R50 ;  /* 0x000000320d327220 */ /* 0x000fe20000410000 */
[----:B------:R-:W-:Y:S01]  /*9950*/  F2FP.BF16.PACK_AB R46, R47, R46 ;  /* 0x0000002e2f2e723e */ /* 0x000fe200000010ff */
[C---:B------:R-:W-:Y:S01]  /*9960*/  FMUL.FTZ R55, R13.reuse, R55 ;  /* 0x000000370d377220 */ /* 0x040fe20000410000 */
[----:B------:R-:W-:Y:S01]  /*9970*/  LOP3.LUT R8, R8, 0x1c0, RZ, 0xc0, !PT ;  /* 0x000001c008087812 */ /* 0x000fe200078ec0ff */
[----:B------:R-:W-:Y:S01]  /*9980*/  FMUL.FTZ R54, R13, R54 ;  /* 0x000000360d367220 */ /* 0x000fe20000410000 */
[----:B------:R-:W-:Y:S01]  /*9990*/  F2FP.BF16.PACK_AB R50, R51, R50 ;  /* 0x000000323332723e */ /* 0x000fe200000010ff */
[C---:B------:R-:W-:Y:S01]  /*99a0*/  FMUL.FTZ R59, R13.reuse, R59 ;  /* 0x0000003b0d3b7220 */ /* 0x040fe20000410000 */
[----:B------:R-:W-:Y:S01]  /*99b0*/  LEA.HI R8, R8, R8, RZ, 0x1d ;  /* 0x0000000808087211 */ /* 0x000fe200078fe8ff */
[----:B------:R-:W-:Y:S01]  /*99c0*/  FMUL.FTZ R58, R13, R58 ;  /* 0x0000003a0d3a7220 */ /* 0x000fe20000410000 */
[----:B------:R-:W-:Y:S01]  /*99d0*/  F2FP.BF16.PACK_AB R54, R55, R54 ;  /* 0x000000363736723e */ /* 0x000fe200000010ff */
[----:B------:R-:W-:Y:S01]  /*99e0*/  FMUL.FTZ R63, R13, R63 ;  /* 0x0000003f0d3f7220 */ /* 0x000fe20000410000 */
[----:B------:R-:W-:Y:S01]  /*99f0*/  LEA R8, R9, R8, 0x1 ;  /* 0x0000000809087211 */ /* 0x000fe200078e08ff */
[----:B------:R-:W-:Y:S01]  /*9a00*/  FMUL.FTZ R62, R13, R62 ;  /* 0x0000003e0d3e7220 */ /* 0x000fe20000410000 */
[----:B------:R-:W-:Y:S01]  /*9a10*/  F2FP.BF16.PACK_AB R58, R59, R58 ;  /* 0x0000003a3b3a723e */ /* 0x000fe200000010ff */
[C---:B------:R-:W-:Y:S01]  /*9a20*/  FMUL.FTZ R67, R13.reuse, R67 ;  /* 0x000000430d437220 */ /* 0x040fe20000410000 */
[----:B------:R-:W-:Y:S01]  /*9a30*/  SHF.L.U32 R9, R8, 0x1, RZ ;  /* 0x0000000108097819 */ /* 0x000fe200000006ff */
[C---:B------:R-:W-:Y:S01]  /*9a40*/  FMUL.FTZ R66, R13.reuse, R66 ;  /* 0x000000420d427220 */ /* 0x040fe20000410000 */
[----:B------:R-:W2:Y:S01]  /*9a50*/  LDC.U8 R8, c[0x0][0x329] ;  /* 0x0000ca40ff087b82 */ /* 0x000ea20000000000 */
[----:B------:R-:W-:Y:S01]  /*9a60*/  FMUL.FTZ R71, R13, R71 ;  /* 0x000000470d477220 */ /* 0x000fe20000410000 */
        /* <DEDUP_REMOVED lines=22> */
[----:B------:R-:W-:Y:S01]  /*9bd0*/  LOP3.LUT R13, R7, 0x1, RZ, 0xc0, !PT ;  /* 0x00000001070d7812 */ /* 0x000fe200078ec0ff */
[----:B-1----:R-:W-:Y:S01]  /*9be0*/  @P4 FMUL.FTZ R51, R6, 0.69314718246459960938 ;  /* 0x3f31721806334820 */ /* 0x002fe20000410000 */
[----:B------:R-:W-:Y:S01]  /*9bf0*/  F2FP.BF16.PACK_AB R90, R91, R90 ;  /* 0x0000005a5b5a723e */ /* 0x000fe200000010ff */
[----:B---3--:R-:W-:Y:S01]  /*9c00*/  @P3 FMUL.FTZ R4, R4, 0.69314718246459960938 ;  /* 0x3f31721804043820 */ /* 0x008fe20000410000 */
[----:B------:R-:W-:Y:S02]  /*9c10*/  ISETP.NE.U32.AND P5, PT, R13, 0x1, PT ;  /* 0x000000010d00780c */ /* 0x000fe40003fa5070 */
[----:B------:R-:W-:Y:S02]  /*9c20*/  IADD3 R13, R9, -0x10, RZ ;  /* 0xfffffff0090d7810 */ /* 0x000fe40007ffe0ff */
[----:B------:R-:W-:Y:S01]  /*9c30*/  R2P PR, R7, 0x6 ;  /* 0x0000000607007804 */ /* 0x000fe20000000000 */
[----:B------:R-:W-:Y:S01]  /*9c40*/  IMAD.MOV.U32 R7, RZ, RZ, 0x20 ;  /* 0x00000020ff077424 */ /* 0x000fe200078e00ff */
[----:B------:R-:W-:-:S04]  /*9c50*/  F2FP.BF16.PACK_AB R86, R87, R86 ;  /* 0x000000565756723e */ /* 0x000fc800000010ff */
[----:B------:R-:W-:Y:S02]  /*9c60*/  SEL R14, R7, 0xffffffe0, !P1 ;  /* 0xffffffe0070e7807 */ /* 0x000fe40004800000 */
[----:B------:R-:W-:Y:S02]  /*9c70*/  MOV R7, 0x40 ;  /* 0x0000004000077802 */ /* 0x000fe40000000f00 */
[----:B------:R-:W-:Y:S02]  /*9c80*/  @P5 IADD3 R13, R9, 0x10, RZ ;  /* 0x00000010090d5810 */ /* 0x000fe40007ffe0ff */
[----:B------:R-:W-:Y:S02]  /*9c90*/  SEL R16, R7, 0xffffffc0, !P2 ;  /* 0xffffffc007107807 */ /* 0x000fe40005000000 */
[C---:B------:R-:W-:Y:S01]  /*9ca0*/  IADD3 R15, R9.reuse, R14, RZ ;  /* 0x0000000e090f7210 */ /* 0x040fe20007ffe0ff */
[----:B------:R-:W-:Y:S01]  /*9cb0*/  STS [R13], R36 ;  /* 0x000000240d007388 */ /* 0x000fe20000000800 */
[-C--:B------:R-:W-:Y:S01]  /*9cc0*/  IADD3 R17, R14, R13.reuse, RZ ;  /* 0x0000000d0e117210 */ /* 0x080fe20007ffe0ff */
[----:B------:R-:W-:Y:S01]  /*9cd0*/  IMAD.IADD R19, R9, 0x1, R16 ;  /* 0x0000000109137824 */ /* 0x000fe200078e0210 */
[----:B------:R-:W-:Y:S01]  /*9ce0*/  IADD3 R23, R16, R13, RZ ;  /* 0x0000000d10177210 */ /* 0x000fe20007ffe0ff */
[----:B------:R-:W-:Y:S01]  /*9cf0*/  STS [R13+0x400], R38 ;  /* 0x000400260d007388 */ /* 0x000fe20000000800 */
[-C--:B------:R-:W-:Y:S01]  /*9d00*/  IADD3 R21, R15, R16.reuse, RZ ;  /* 0x000000100f157210 */ /* 0x080fe20007ffe0ff */
[----:B------:R-:W1:Y:S01]  /*9d10*/  LDC.U8 R14, c[0x0][0x328] ;  /* 0x0000ca00ff0e7b82 */ /* 0x000e620000000000 */
[----:B------:R-:W-:Y:S01]  /*9d20*/  IADD3 R25, R17, R16, RZ ;  /* 0x0000001011197210 */ /* 0x000fe20007ffe0ff */
[----:B------:R-:W-:Y:S01]  /*9d30*/  STS [R15], R40 ;  /* 0x000000280f007388 */ /* 0x000fe20000000800 */
[----:B--2---:R-:W-:-:S03]  /*9d40*/  ISETP.NE.AND P2, PT, R8, RZ, PT ;  /* 0x000000ff0800720c */ /* 0x004fc60003f45270 */
[----:B------:R-:W-:Y:S04]  /*9d50*/  STS [R15+0x400], R42 ;  /* 0x0004002a0f007388 */ /* 0x000fe80000000800 */
[----:B------:R-:W-:Y:S04]  /*9d60*/  STS [R17], R44 ;  /* 0x0000002c11007388 */ /* 0x000fe80000000800 */
[----:B------:R-:W-:Y:S02]  /*9d70*/  STS [R17+0x400], R46 ;  /* 0x0004002e11007388 */ /* 0x000fe40000000800 */
[----:B------:R-:W-:-:S02]  /*9d80*/  @P2 MOV R49, c[0x0][0x210] ;  /* 0x0000840000312a02 */ /* 0x000fc40000000f00 */
[----:B------:R2:W-:Y:S01]  /*9d90*/  STS [R19], R48 ;  /* 0x0000003013007388 */ /* 0x0005e20000000800 */
[----:B------:R-:W-:-:S03]  /*9da0*/  @!P2 MOV R49, 0x1 ;  /* 0x000000010031a802 */ /* 0x000fc60000000f00 */
[----:B------:R-:W-:Y:S01]  /*9db0*/  STS [R19+0x400], R50 ;  /* 0x0004003213007388 */ /* 0x000fe20000000800 */
[----:B-1----:R-:W-:Y:S01]  /*9dc0*/  ISETP.NE.AND P5, PT, R14, RZ, PT ;  /* 0x000000ff0e00720c */ /* 0x002fe20003fa5270 */
[----:B------:R-:W-:Y:S02]  /*9dd0*/  @P2 IMAD.MOV.U32 R14, RZ, RZ, c[0x0][0x210] ;  /* 0x00008400ff0e2624 */ /* 0x000fe400078e00ff */
[----:B------:R1:W-:Y:S01]  /*9de0*/  STS [R23], R52 ;  /* 0x0000003417007388 */ /* 0x0003e20000000800 */
[----:B------:R-:W-:Y:S01]  /*9df0*/  ISETP.NE.OR P1, PT, R8, RZ, !P5 ;  /* 0x000000ff0800720c */ /* 0x000fe20006f25670 */
[----:B------:R-:W-:Y:S02]  /*9e00*/  @P2 IMAD R14, R14, c[0x0][0x214], RZ ;  /* 0x000085000e0e2a24 */ /* 0x000fe400078e02ff */
[----:B------:R-:W-:Y:S01]  /*9e10*/  STS [R23+0x400], R54 ;  /* 0x0004003617007388 */ /* 0x000fe20000000800 */
[----:B------:R-:W-:-:S03]  /*9e20*/  @!P2 MOV R8, c[0x0][0x214] ;  /* 0x000085000008aa02 */ /* 0x000fc60000000f00 */
[----:B------:R-:W-:Y:S01]  /*9e30*/  STS [R21], R56 ;  /* 0x0000003815007388 */ /* 0x000fe20000000800 */
[----:B------:R-:W-:Y:S02]  /*9e40*/  @!P2 SEL R14, R8, c[0x0][0x234], !P5 ;  /* 0x00008d00080eaa07 */ /* 0x000fe40006800000 */
[----:B------:R-:W-:Y:S01]  /*9e50*/  LOP3.LUT P5, RZ, R0, 0x3, RZ, 0xc0, !PT ;  /* 0x0000000300ff7812 */ /* 0x000fe200078ac0ff */
[----:B------:R-:W-:Y:S04]  /*9e60*/  STS [R21+0x400], R58 ;  /* 0x0004003a15007388 */ /* 0x000fe80000000800 */
[----:B------:R-:W-:Y:S01]  /*9e70*/  STS [R25], R60 ;  /* 0x0000003c19007388 */ /* 0x000fe20000000800 */
[----:B--2---:R-:W-:Y:S01]  /*9e80*/  @P2 MOV R48, 0x1 ;  /* 0x0000000100302802 */ /* 0x004fe20000000f00 */
[----:B------:R-:W-:-:S02]  /*9e90*/  @!P2 IMAD R48, R14, c[0x0][0x1c0], RZ ;  /* 0x000070000e30aa24 */ /* 0x000fc400078e02ff */
[----:B------:R-:W-:Y:S04]  /*9ea0*/  STS [R25+0x400], R62 ;  /* 0x0004003e19007388 */ /* 0x000fe80000000800 */
[----:B------:R-:W-:Y:S01]  /*9eb0*/  STS [R9+0x2000], R64 ;  /* 0x0020004009007388 */ /* 0x000fe20000000800 */
[----:B-1----:R-:W-:-:S03]  /*9ec0*/  CS2R R52, SRZ ;  /* 0x0000000000347805 */ /* 0x002fc6000001ff00 */
[----:B------:R1:W-:Y:S04]  /*9ed0*/  STS [R9+0x2400], R66 ;  /* 0x0024004209007388 */ /* 0x0003e80000000800 */
[----:B------:R-:W-:Y:S04]  /*9ee0*/  STS [R13+0x2000], R68 ;  /* 0x002000440d007388 */ /* 0x000fe80000000800 */
[----:B------:R-:W-:Y:S04]  /*9ef0*/  STS [R13+0x2400], R70 ;  /* 0x002400460d007388 */ /* 0x000fe80000000800 */
[----:B------:R-:W-:Y:S04]  /*9f00*/  STS [R15+0x2000], R72 ;  /* 0x002000480f007388 */ /* 0x000fe80000000800 */
        /* <DEDUP_REMOVED lines=12> */
[----:B------:R-:W4:Y:S04]  /*9fd0*/  S2R R7, SR_CTAID.Y ;  /* 0x0000000000077919 */ /* 0x000f280000002600 */
[----:B------:R-:W5:Y:S04]  /*9fe0*/  S2R R8, SR_CTAID.X ;  /* 0x0000000000087919 */ /* 0x000f680000002500 */
[----:B-1----:R-:W1:Y:S04]  /*9ff0*/  S2R R9, SR_CTAID.Z ;  /* 0x0000000000097919 */ /* 0x002e680000002700 */
[----:B------:R3:W3:Y:S04]  /*a000*/  LDS.128 R40, [R155] ;  /* 0x000000009b287984 */ /* 0x0006e80000000c00 */
[----:B------:R3:W3:Y:S01]  /*a010*/  LDS.128 R36, [R155+0x800] ;  /* 0x000800009b247984 */ /* 0x0006e20000000c00 */
[----:B----4-:R-:W-:Y:S01]  /*a020*/  IMAD R48, R7, R48, RZ ;  /* 0x0000003007307224 */ /* 0x010fe200078e02ff */
[----:B--2---:R-:W-:-:S02]  /*a030*/  @!P0 SHF.R.S32.HI R15, RZ, 0x1f, R7 ;  /* 0x0000001fff0f8819 */ /* 0x004fc40000011407 */
[----:B------:R2:W4:Y:S01]  /*a040*/  LDS.128 R32, [R155+0x1000] ;  /* 0x001000009b207984 */ /* 0x0005220000000c00 */
[----:B------:R-:W-:Y:S01]  /*a050*/  @!P1 IMAD R13, R7, c[0x0][0x214], RZ ;  /* 0x00008500070d9a24 */ /* 0x000fe200078e02ff */
[----:B------:R-:W-:Y:S02]  /*a060*/  SEL R48, R48, RZ, P1 ;  /* 0x000000ff30307207 */ /* 0x000fe40000800000 */
[----:B------:R2:W2:Y:S01]  /*a070*/  LDS.128 R28, [R155+0x1800] ;  /* 0x001800009b1c7984 */ /* 0x0004a20000000c00 */
[----:B-----5:R-:W-:Y:S01]  /*a080*/  IMAD R0, R8, R49, RZ ;  /* 0x0000003108007224 */ /* 0x020fe200078e02ff */
[----:B------:R-:W-:Y:S01]  /*a090*/  @!P1 SEL R13, R13, R152, !P0 ;  /* 0x000000980d0d9207 */ /* 0x000fe20004000000 */
[----:B------:R-:W-:Y:S01]  /*a0a0*/  @!P0 IMAD R50, R15, c[0x0][0x1e0], RZ ;  /* 0x000078000f328a24 */ /* 0x000fe200078e02ff */
[----:B------:R2:W2:Y:S01]  /*a0b0*/  LDS.128 R24, [R155+0x2000] ;  /* 0x002000009b187984 */ /* 0x0004a20000000c00 */
[----:B-1----:R-:W-:Y:S01]  /*a0c0*/  IMAD R48, R9, R14, R48 ;  /* 0x0000000e09307224 */ /* 0x002fe200078e0230 */
[----:B------:R-:W-:Y:S01]  /*a0d0*/  @!P1 MOV R52, R13 ;  /* 0x0000000d00349202 */ /* 0x000fe20000000f00 */
[C---:B------:R-:W-:Y:S01]  /*a0e0*/  @!P0 IMAD R50, R7.reuse, c[0x0][0x1e4], R50 ;  /* 0x0000790007328a24 */ /* 0x040fe200078e0232 */
[----:B------:R1:W1:Y:S01]  /*a0f0*/  LDS.128 R20, [R155+0x2800] ;  /* 0x002800009b147984 */ /* 0x0002620000000c00 */
[----:B------:R-:W-:Y:S01]  /*a100*/  SHF.L.U32 R15, R0, 0x6, RZ ;  /* 0x00000006000f7819 */ /* 0x000fe200000006ff */
[----:B------:R-:W-:Y:S01]  /*a110*/  @!P0 IMAD.WIDE.U32 R54, R7, c[0x0][0x1e0], RZ ;  /* 0x0000780007368a25 */ /* 0x000fe200078e00ff */
[----:B------:R-:W-:Y:S01]  /*a120*/  @!P1 SHF.R.S32.HI R53, RZ, 0x1f, R13 ;  /* 0x0000001fff359819 */ /* 0x000fe2000001140d */
[----:B------:R1:W1:Y:S01]  /*a130*/  LDS.128 R16, [R155+0x3000] ;  /* 0x003000009b107984 */ /* 0x0002620000000c00 */
[--C-:B------:R-:W-:Y:S01]  /*a140*/  IADD3 R0, P2, P1, R15, R52, R48.reuse ;  /* 0x000000340f007210 */ /* 0x100fe2000795e030 */
[----:B------:R-:W-:Y:S01]  /*a150*/  IMAD.MOV.U32 R13, RZ, RZ, 0x7f800000 ;  /* 0x7f800000ff0d7424 */ /* 0x000fe200078e00ff */
[----:B------:R-:W-:Y:S01]  /*a160*/  SHF.R.S32.HI R15, RZ, 0x1f, R15 ;  /* 0x0000001fff0f7819 */ /* 0x000fe2000001140f */
[----:B------:R1:W1:Y:S01]  /*a170*/  LDS.128 R44, [R155+0x3800] ;  /* 0x003800009b2c7984 */ /* 0x0002620000000c00 */
[----:B------:R-:W-:Y:S01]  /*a180*/  SHF.R.S32.HI R48, RZ, 0x1f, R48 ;  /* 0x0000001fff307819 */ /* 0x000fe20000011430 */
[----:B------:R-:W-:Y:S01]  /*a190*/  @P3 FFMA.FTZ R13, R3, c[0x0][0x238], R4 ;  /* 0x00008e00030d3a23 */ /* 0x000fe20000010004 */
[----:B------:R-:W-:Y:S01]  /*a1a0*/  MOV R7, 0x7f800000 ;  /* 0x7f80000000077802 */ /* 0x000fe20000000f00 */
[----:B------:R-:W-:Y:S01]  /*a1b0*/  @P4 FFMA.FTZ R7, R100, c[0x0][0x238], R51 ;  /* 0x00008e0064074a23 */ /* 0x000fe20000010033 */
[----:B------:R-:W-:-:S02]  /*a1c0*/  @!P0 MOV R11, R54 ;  /* 0x00000036000b8202 */ /* 0x000fc40000000f00 */
[----:B------:R-:W-:Y:S02]  /*a1d0*/  @!P0 IADD3 R10, R55, R50, RZ ;  /* 0x00000032370a8210 */ /* 0x000fe40007ffe0ff */
[----:B------:R-:W-:Y:S01]  /*a1e0*/  IADD3.X R15, R15, R53, R48, P2, P1 ;  /* 0x000000350f0f7210 */ /* 0x000fe200017e2430 */
        /* <DEDUP_REMOVED lines=17> */
.L_x_578:
[----:B------:R-:W-:Y:S05]  /*a300*/  BSYNC B0 ;  /* 0x0000000000007941 */ /* 0x000fea0003800000 */
.L_x_577:
[----:B------:R-:W-:Y:S01]  /*a310*/  IADD3 R4, P0, R164, R11, RZ ;  /* 0x0000000ba4047210 */ /* 0x000fe20007f1e0ff */
[----:B------:R-:W-:Y:S01]  /*a320*/  IMAD R8, R8, -0x40, R157 ;  /* 0xffffffc008087824 */ /* 0x000fe200078e029d */
[----:B------:R-:W-:Y:S01]  /*a330*/  SHF.R.S32.HI R3, RZ, 0x1f, R164 ;  /* 0x0000001fff037819 */ /* 0x000fe200000114a4 */
[----:B------:R-:W-:Y:S01]  /*a340*/  BSSY B0, `(.L_x_579) ;  /* 0x0000016000007945 */ /* 0x000fe20003800000 */
[----:B------:R-:W-:Y:S02]  /*a350*/  LEA.HI R2, R2, R5, RZ, 0x3 ;  /* 0x0000000502027211 */ /* 0x000fe400078f18ff */
[----:B------:R-:W-:Y:S01]  /*a360*/  SHF.R.S32.HI R0, RZ, 0x1f, R9 ;  /* 0x0000001fff007819 */ /* 0x000fe20000011409 */
[----:B------:R-:W-:Y:S01]  /*a370*/  IMAD.X R5, R3, 0x1, R10, P0 ;  /* 0x0000000103057824 */ /* 0x000fe200000e060a */
[----:B------:R-:W-:-:S03]  /*a380*/  SHF.R.S32.HI R3, RZ, 0x3, R2 ;  /* 0x00000003ff037819 */ /* 0x000fc60000011402 */
[----:B------:R-:W-:Y:S01]  /*a390*/  IMAD R0, R0, c[0x0][0x1f0], RZ ;  /* 0x00007c0000007a24 */ /* 0x000fe200078e02ff */
[----:B------:R-:W-:Y:S01]  /*a3a0*/  ISETP.GE.AND P0, PT, R3, R8, PT ;  /* 0x000000080300720c */ /* 0x000fe20003f06270 */
[----:B------:R-:W-:-:S04]  /*a3b0*/  IMAD.WIDE.U32 R4, R9, c[0x0][0x1f0], R4 ;  /* 0x00007c0009047a25 */ /* 0x000fc800078e0004 */
[----:B------:R-:W-:-:S04]  /*a3c0*/  IMAD R0, R9, c[0x0][0x1f4], R0 ;  /* 0x00007d0009007a24 */ /* 0x000fc800078e0200 */
[----:B----4-:R-:W-:-:S04]  /*a3d0*/  IMAD.IADD R7, R5, 0x1, R0 ;  /* 0x0000000105077824 */ /* 0x010fc800078e0200 */
[----:B------:R-:W-:Y:S05]  /*a3e0*/  @P0 BRA `(.L_x_580) ;  /* 0x000000b000000947 */ /* 0x000fea0003800000 */
        /* <DEDUP_REMOVED lines=9> */
[----:B---3--:R3:W-:Y:S04]  /*a480*/  @!P2 STG.E.128 [R12.64], R40 ;  /* 0x000000280c00a986 */ /* 0x0087e8000c101d06 */
[----:B--2---:R3:W-:Y:S02]  /*a490*/  @!P1 STG.E.128 [R12.64+0x80], R24 ;  /* 0x000080180c009986 */ /* 0x0047e4000c101d06 */
.L_x_580:
[----:B------:R-:W-:Y:S05]  /*a4a0*/  BSYNC B0 ;  /* 0x0000000000007941 */ /* 0x000fea0003800000 */
.L_x_579:
[----:B------:R-:W-:Y:S01]  /*a4b0*/  LEA.HI.SX32 R3, R2, 0x10, 0x1d ;  /* 0x0000001002037811 */ /* 0x000fe200078feaff */
[----:B------:R-:W-:Y:S03]  /*a4c0*/  BSSY B0, `(.L_x_581) ;  /* 0x0000011000007945 */ /* 0x000fe60003800000 */
[----:B------:R-:W-:-:S13]  /*a4d0*/  ISETP.GE.AND P0, PT, R3, R8, PT ;  /* 0x000000080300720c */ /* 0x000fda0003f06270 */
[----:B------:R-:W-:Y:S05]  /*a4e0*/  @P0 BRA `(.L_x_582) ;  /* 0x000000e000000947 */ /* 0x000fea0003800000 */
[----:B------:R-:W-:Y:S01]  /*a4f0*/  IADD3 R3, P0, R166, 0x10, RZ ;  /* 0x00000010a6037810 */ /* 0x000fe20007f1e0ff */
[----:B------:R-:W-:Y:S01]  /*a500*/  IMAD.MOV.U32 R10, RZ, RZ, R4 ;  /* 0x000000ffff0a7224 */ /* 0x000fe200078e0004 */
[----:B------:R-:W-:Y:S02]  /*a510*/  MOV R11, R7 ;  /* 0x00000007000b7202 */ /* 0x000fe40000000f00 */
[----:B------:R-:W-:Y:S01]  /*a520*/  ISETP.GE.AND P1, PT, R164, c[0x0][0x220], PT ;  /* 0x00008800a4007a0c */ /* 0x000fe20003f26270 */
[----:B------:R-:W-:Y:S01]  /*a530*/  IMAD.X R0, RZ, RZ, R167, P0 ;  /* 0x000000ffff007224 */ /* 0x000fe200000e06a7 */
[----:B------:R-:W-:Y:S01]  /*a540*/  ISETP.GE.AND P0, PT, R156, c[0x0][0x220], PT ;  /* 0x000088009c007a0c */ /* 0x000fe20003f06270 */
[----:B------:R-:W-:-:S04]  /*a550*/  IMAD.WIDE.U32 R10, R3, c[0x0][0x1e8], R10 ;  /* 0x00007a00030a7a25 */ /* 0x000fc800078e000a */
[----:B------:R-:W-:Y:S01]  /*a560*/  IMAD R0, R0, c[0x0][0x1e8], RZ ;  /* 0x00007a0000007a24 */ /* 0x000fe200078e02ff */
[----:B---3--:R-:W-:-:S03]  /*a570*/  LEA R12, P2, R10, c[0x0][0x1d0], 0x1 ;  /* 0x000074000a0c7a11 */ /* 0x008fc600078408ff */
[----:B------:R-:W-:-:S04]  /*a580*/  IMAD R0, R3, c[0x0][0x1ec], R0 ;  /* 0x00007b0003007a24 */ /* 0x000fc800078e0200 */
[----:B------:R-:W-:-:S05]  /*a590*/  IMAD.IADD R0, R11, 0x1, R0 ;  /* 0x000000010b007824 */ /* 0x000fca00078e0200 */
[----:B------:R-:W-:-:S05]  /*a5a0*/  LEA.HI.X R13, R10, c[0x0][0x1d4], R0, 0x1, P2 ;  /* 0x000075000a0d7a11 */ /* 0x000fca00010f0c00 */
[----:B------:R3:W-:Y:S04]  /*a5b0*/  @!P1 STG.E.128 [R12.64], R36 ;  /* 0x000000240c009986 */ /* 0x0007e8000c101d06 */
[----:B-1----:R3:W-:Y:S02]  /*a5c0*/  @!P0 STG.E.128 [R12.64+0x80], R20 ;  /* 0x000080140c008986 */ /* 0x0027e4000c101d06 */
.L_x_582:
[----:B------:R-:W-:Y:S05]  /*a5d0*/  BSYNC B0 ;  /* 0x0000000000007941 */ /* 0x000fea0003800000 */
.L_x_581:
        /* <DEDUP_REMOVED lines=18> */
.L_x_584:
[----:B------:R-:W-:Y:S05]  /*a700*/  BSYNC B0 ;  /* 0x0000000000007941 */ /* 0x000fea0003800000 */
.L_x_583:
[----:B------:R-:W-:-:S04]  /*a710*/  LEA.HI.SX32 R3, R2, 0x30, 0x1d ;  /* 0x0000003002037811 */ /* 0x000fc800078feaff */
[----:B------:R-:W-:-:S13]  /*a720*/  ISETP.GE.AND P0, PT, R3, R8, PT ;  /* 0x000000080300720c */ /* 0x000fda0003f06270 */
[----:B------:R-:W-:Y:S05]  /*a730*/  @P0 EXIT ;  /* 0x000000000000094d */ /* 0x000fea0003800000 */
[----:B------:R-:W-:Y:S02]  /*a740*/  IADD3 R0, P0, R166, 0x30, RZ ;  /* 0x00000030a6007810 */ /* 0x000fe40007f1e0ff */
        /* <DEDUP_REMOVED lines=9> */
[----:B--2---:R2:W-:Y:S01]  /*a7e0*/  @!P0 STG.E.128 [R2.64], R28 ;  /* 0x0000001c02008986 */ /* 0x0045e2000c101d06 */
[----:B------:R-:W-:-:S13]  /*a7f0*/  ISETP.GE.AND P0, PT, R156, c[0x0][0x220], PT ;  /* 0x000088009c007a0c */ /* 0x000fda0003f06270 */
[----:B------:R-:W-:Y:S05]  /*a800*/  @P0 EXIT ;  /* 0x000000000000094d */ /* 0x000fea0003800000 */
[----:B-1----:R-:W-:Y:S01]  /*a810*/  STG.E.128 [R2.64+0x80], R44 ;  /* 0x0000802c02007986 */ /* 0x002fe2000c101d06 */
[----:B------:R-:W-:Y:S05]  /*a820*/  EXIT ;  /* 0x000000000000794d */ /* 0x000fea0003800000 */
.L_x_538:
[----:B-1----:R-:W1:Y:S01]  /*a830*/  LDC.U8 R2, c[0x0][0x329] ;  /* 0x0000ca40ff027b82 */ /* 0x002e620000000000 */
[----:B------:R-:W-:Y:S01]  /*a840*/  ISETP.NE.AND P4, PT, R152, -0x1, PT ;  /* 0xffffffff9800780c */ /* 0x000fe20003f85270 */
[----:B------:R-:W-:Y:S01]  /*a850*/  BSSY B0, `(.L_x_585) ;  /* 0x0000040000007945 */ /* 0x000fe20003800000 */
[----:B------:R-:W-:-:S05]  /*a860*/  IADD3 R157, -R18, R157, RZ ;  /* 0x0000009d129d7210 */ /* 0x000fca0007ffe1ff */
[----:B------:R-:W2:Y:S06]  /*a870*/  LDC.U8 R3, c[0x0][0x328] ;  /* 0x0000ca00ff037b82 */ /* 0x000eac0000000000 */
[----:B------:R-:W-:Y:S01]  /*a880*/  @!P4 SHF.R.S32.HI R13, RZ, 0x1f, R0 ;  /* 0x0000001fff0dc819 */ /* 0x000fe20000011400 */
[----:B------:R-:W-:-:S04]  /*a890*/  @P4 IMAD.WIDE.U32 R14, R152, c[0x0][0x1e8], RZ ;  /* 0x00007a00980e4a25 */ /* 0x000fc800078e00ff */
[----:B------:R-:W-:Y:S02]  /*a8a0*/  @!P4 IMAD R13, R13, c[0x0][0x1e0], RZ ;  /* 0x000078000d0dca24 */ /* 0x000fe400078e02ff */
[----:B------:R-:W-:Y:S02]  /*a8b0*/  @P4 IMAD R5, R152, c[0x0][0x1ec], R15 ;  /* 0x00007b0098054a24 */ /* 0x000fe400078e020f */
[----:B------:R-:W-:Y:S01]  /*a8c0*/  @!P4 IMAD.WIDE.U32 R8, R0, c[0x0][0x1e0], RZ ;  /* 0x000078000008ca25 */ /* 0x000fe200078e00ff */
[----:B-1----:R-:W-:-:S04]  /*a8d0*/  ISETP.NE.AND P1, PT, R2, RZ, PT ;  /* 0x000000ff0200720c */ /* 0x002fc80003f25270 */
[----:B------:R-:W-:Y:S02]  /*a8e0*/  @!P4 MOV R14, R8 ;  /* 0x00000008000ec202 */ /* 0x000fe40000000f00 */
[----:B--2---:R-:W-:Y:S02]  /*a8f0*/  ISETP.NE.AND P3, PT, R3, RZ, PT ;  /* 0x000000ff0300720c */ /* 0x004fe40003f65270 */
[----:B------:R-:W-:Y:S02]  /*a900*/  SHF.R.S32.HI R3, RZ, 0x1f, R92 ;  /* 0x0000001fff037819 */ /* 0x000fe4000001145c */
[----:B------:R-:W-:-:S03]  /*a910*/  ISETP.NE.OR P2, PT, R2, RZ, !P3 ;  /* 0x000000ff0200720c */ /* 0x000fc60005f45670 */
[----:B------:R-:W-:Y:S01]  /*a920*/  @P1 IMAD.MOV.U32 R11, RZ, RZ, c[0x0][0x210] ;  /* 0x00008400ff0b1624 */ /* 0x000fe200078e00ff */
[----:B------:R-:W-:Y:S01]  /*a930*/  LEA.HI R4, R3, R92, RZ, 0x3 ;  /* 0x0000005c03047211 */ /* 0x000fe200078f18ff */
[----:B------:R-:W-:Y:S01]  /*a940*/  @!P1 IMAD.MOV.U32 R2, RZ, RZ, c[0x0][0x214] ;  /* 0x00008500ff029624 */ /* 0x000fe200078e00ff */
[----:B------:R-:W-:Y:S01]  /*a950*/  ISETP.NE.OR P0, PT, R152, -0x1, P2 ;  /* 0xffffffff9800780c */ /* 0x000fe20001705670 */
[----:B------:R-:W-:Y:S01]  /*a960*/  @P1 IMAD R11, R11, c[0x0][0x214], RZ ;  /* 0x000085000b0b1a24 */ /* 0x000fe200078e02ff */
[----:B------:R-:W-:Y:S01]  /*a970*/  LOP3.LUT R3, R4, 0xfffffff8, RZ, 0xc0, !PT ;  /* 0xfffffff804037812 */ /* 0x000fe200078ec0ff */
[----:B------:R-:W-:Y:S01]  /*a980*/  @P1 IMAD.MOV.U32 R7, RZ, RZ, 0x1 ;  /* 0x00000001ff071424 */ /* 0x000fe200078e00ff */
[----:B------:R-:W-:Y:S01]  /*a990*/  @!P1 SEL R11, R2, c[0x0][0x234], !P3 ;  /* 0x00008d00020b9a07 */ /* 0x000fe20005800000 */
[----:B------:R-:W-:Y:S01]  /*a9a0*/  @!P4 IMAD R2, R0, c[0x0][0x1e4], R13 ;  /* 0x000079000002ca24 */ /* 0x000fe200078e020d */
[----:B------:R-:W-:Y:S01]  /*a9b0*/  SHF.R.S32.HI R4, RZ, 0x3, R4 ;  /* 0x00000003ff047819 */ /* 0x000fe20000011404 */
[----:B------:R-:W-:Y:S01]  /*a9c0*/  IMAD.IADD R92, R92, 0x1, -R3 ;  /* 0x000000015c5c7824 */ /* 0x000fe200078e0a03 */
[----:B------:R-:W-:Y:S01]  /*a9d0*/  @P1 MOV R3, c[0x0][0x210] ;  /* 0x0000840000031a02 */ /* 0x000fe20000000f00 */
[----:B------:R-:W-:Y:S01]  /*a9e0*/  @!P1 IMAD R7, R11, c[0x0][0x1c0], RZ ;  /* 0x000070000b079a24 */ /* 0x000fe200078e02ff */
[----:B------:R-:W-:Y:S01]  /*a9f0*/  SHF.R.S32.HI R13, RZ, 0x1f, R26 ;  /* 0x0000001fff0d7819 */ /* 0x000fe2000001141a */
[----:B------:R-:W-:-:S02]  /*aa00*/  @!P4 IMAD.IADD R5, R9, 0x1, R2 ;  /* 0x000000010905c824 */ /* 0x000fc400078e0202 */
[C---:B------:R-:W-:Y:S02]  /*aa10*/  @!P0 IMAD R152, R0.reuse, c[0x0][0x214], RZ ;  /* 0x0000850000988a24 */ /* 0x040fe400078e02ff */
[----:B------:R-:W-:Y:S02]  /*aa20*/  IMAD R0, R0, R7, RZ ;  /* 0x0000000700007224 */ /* 0x000fe400078e02ff */
[----:B------:R-:W-:Y:S01]  /*aa30*/  CS2R R6, SRZ ;  /* 0x0000000000067805 */ /* 0x000fe2000001ff00 */
[----:B------:R-:W-:Y:S01]  /*aa40*/  @!P1 IMAD.MOV.U32 R3, RZ, RZ, 0x1 ;  /* 0x00000001ff039424 */ /* 0x000fe200078e00ff */
[--C-:B------:R-:W-:Y:S01]  /*aa50*/  @!P2 SHF.R.S32.HI R7, RZ, 0x1f, R152.reuse ;  /* 0x0000001fff07a819 */ /* 0x100fe20000011498 */
[----:B------:R-:W-:Y:S01]  /*aa60*/  @!P2 IMAD.MOV.U32 R6, RZ, RZ, R152 ;  /* 0x000000ffff06a224 */ /* 0x000fe200078e0098 */
[----:B------:R-:W-:Y:S01]  /*aa70*/  SEL R2, R0, RZ, P2 ;  /* 0x000000ff00027207 */ /* 0x000fe20001000000 */
[----:B------:R-:W-:Y:S01]  /*aa80*/  IMAD.SHL.U32 R0, R92, 0x8, RZ ;  /* 0x000000085c007824 */ /* 0x000fe200078e00ff */
[----:B------:R-:W-:Y:S01]  /*aa90*/  ISETP.GE.AND P2, PT, R4, R157, PT ;  /* 0x0000009d0400720c */ /* 0x000fe20003f46270 */
[----:B------:R-:W-:-:S02]  /*aaa0*/  IMAD R13, R13, c[0x0][0x1f0], RZ ;  /* 0x00007c000d0d7a24 */ /* 0x000fc400078e02ff */
[----:B------:R-:W-:Y:S01]  /*aab0*/  IMAD R11, R26, R11, R2 ;  /* 0x0000000b1a0b7224 */ /* 0x000fe200078e0202 */
[----:B------:R-:W-:Y:S01]  /*aac0*/  IADD3 R14, P0, R0, R14, RZ ;  /* 0x0000000e000e7210 */ /* 0x000fe20007f1e0ff */
[----:B------:R-:W-:Y:S02]  /*aad0*/  IMAD R2, R18, R3, RZ ;  /* 0x0000000312027224 */ /* 0x000fe400078e02ff */
[----:B------:R-:W-:Y:S01]  /*aae0*/  IMAD R13, R26, c[0x0][0x1f4], R13 ;  /* 0x00007d001a0d7a24 */ /* 0x000fe200078e020d */
[----:B------:R-:W-:Y:S02]  /*aaf0*/  LEA.HI.X.SX32 R15, R0, R5, 0x1, P0 ;  /* 0x00000005000f7211 */ /* 0x000fe400000f0eff */
[----:B------:R-:W-:Y:S02]  /*ab00*/  SHF.R.S32.HI R9, RZ, 0x1f, R2 ;  /* 0x0000001fff097819 */ /* 0x000fe40000011402 */
[----:B------:R-:W-:Y:S01]  /*ab10*/  IADD3 R2, P1, P0, R2, R6, R11 ;  /* 0x0000000602027210 */ /* 0x000fe2000783e00b */
[----:B------:R-:W-:Y:S01]  /*ab20*/  IMAD.WIDE.U32 R26, R26, c[0x0][0x1f0], R14 ;  /* 0x00007c001a1a7a25 */ /* 0x000fe200078e000e */
[----:B------:R-:W-:-:S02]  /*ab30*/  SHF.R.S32.HI R5, RZ, 0x1f, R4 ;  /* 0x0000001fff057819 */ /* 0x000fc40000011404 */
[----:B------:R-:W-:Y:S01]  /*ab40*/  SHF.R.S32.HI R6, RZ, 0x1f, R11 ;  /* 0x0000001fff067819 */ /* 0x000fe2000001140b */
[----:B------:R-:W-:Y:S02]  /*ab50*/  IMAD.IADD R13, R13, 0x1, R27 ;  /* 0x000000010d0d7824 */ /* 0x000fe400078e021b */
[----:B------:R-:W-:Y:S01]  /*ab60*/  IMAD.WIDE R14, R167, 0x40, R4 ;  /* 0x00000040a70e7825 */ /* 0x000fe200078e0204 */
[----:B------:R-:W-:Y:S02]  /*ab70*/  IADD3.X R9, R9, R7, R6, P1, P0 ;  /* 0x0000000709097210 */ /* 0x000fe40000fe0406 */
[----:B------:R-:W-:Y:S01]  /*ab80*/  IADD3 R7, R0, 0x40, RZ ;  /* 0x0000004000077810 */ /* 0x000fe20007ffe0ff */
[----:B------:R-:W-:Y:S05]  /*ab90*/  @P2 BRA `(.L_x_586) ;  /* 0x000000b000002947 */ /* 0x000fea0003800000 */
[----:B------:R-:W-:Y:S01]  /*aba0*/  IMAD R11, R15, c[0x0][0x1e8], RZ ;  /* 0x00007a000f0b7a24 */ /* 0x000fe200078e02ff */
[----:B------:R-:W-:Y:S01]  /*abb0*/  ISETP.GE.AND P1, PT, R0, c[0x0][0x220], PT ;  /* 0x0000880000007a0c */ /* 0x000fe20003f26270 */
[----:B------:R-:W-:Y:S01]  /*abc0*/  IMAD.MOV.U32 R12, RZ, RZ, R26 ;  /* 0x000000ffff0c7224 */ /* 0x000fe200078e001a */
[----:B------:R-:W-:Y:S01]  /*abd0*/  ISETP.GE.AND P0, PT, R7, c[0x0][0x220], PT ;  /* 0x0000880007007a0c */ /* 0x000fe20003f06270 */
[----:B------:R-:W-:-:S02]  /*abe0*/  IMAD R6, R14, c[0x0][0x1ec], R11 ;  /* 0x00007b000e067a24 */ /* 0x000fc400078e020b */
[----:B------:R-:W-:-:S05]  /*abf0*/  IMAD.WIDE.U32 R16, R14, c[0x0][0x1e8], R12 ;  /* 0x00007a000e107a25 */ /* 0x000fca00078e000c */
[----:B------:R-:W-:Y:S02]  /*ac00*/  IADD3 R6, R17, R6, RZ ;  /* 0x0000000611067210 */ /* 0x000fe40007ffe0ff */
[----:B------:R-:W-:-:S04]  /*ac10*/  LEA R10, P2, R16, c[0x0][0x1d0], 0x1 ;  /* 0x00007400100a7a11 */ /* 0x000fc800078408ff */
[----:B------:R-:W-:-:S05]  /*ac20*/  LEA.HI.X R11, R16, c[0x0][0x1d4], R6, 0x1, P2 ;  /* 0x00007500100b7a11 */ /* 0x000fca00010f0c06 */
[----:B------:R1:W-:Y:S04]  /*ac30*/  @!P1 STG.E.128 [R10.64], RZ ;  /* 0x000000ff0a009986 */ /* 0x0003e8000c101d06 */
[----:B------:R1:W-:Y:S02]  /*ac40*/  @!P0 STG.E.128 [R10.64+0x80], RZ ;  /* 0x000080ff0a008986 */ /* 0x0003e4000c101d06 */
.L_x_586:
[----:B------:R-:W-:Y:S05]  /*ac50*/  BSYNC B0 ;  /* 0x0000000000007941 */ /* 0x000fea0003800000 */
.L_x_585:
[----:B-1----:R-:W-:Y:S01]  /*ac60*/  IADD3 R10, R4, 0x10, RZ ;  /* 0x00000010040a7810 */ /* 0x002fe20007ffe0ff */
        /* <DEDUP_REMOVED lines=17> */
.L_x_588:
[----:B------:R-:W-:Y:S05]  /*ad80*/  BSYNC B0 ;  /* 0x0000000000007941 */ /* 0x000fea0003800000 */
.L_x_587:
[----:B------:R-:W-:Y:S01]  /*ad90*/  IADD3 R8, R4, 0x20, RZ ;  /* 0x0000002004087810 */ /* 0x000fe20007ffe0ff */
        /* <DEDUP_REMOVED lines=11> */
[----:B-1----:R-:W-:-:S03]  /*ae50*/  LEA R18, P2, R16, c[0x0][0x1d0], 0x1 ;  /* 0x0000740010127a11 */ /* 0x002fc600078408ff */
[----:B------:R-:W-:-:S04]  /*ae60*/  IMAD R6, R11, c[0x0][0x1ec], R6 ;  /* 0x00007b000b067a24 */ /* 0x000fc800078e0206 */
[----:B------:R-:W-:-:S05]  /*ae70*/  IMAD.IADD R6, R17, 0x1, R6 ;  /* 0x0000000111067824 */ /* 0x000fca00078e0206 */
[----:B------:R-:W-:-:S05]  /*ae80*/  LEA.HI.X R19, R16, c[0x0][0x1d4], R6, 0x1, P2 ;  /* 0x0000750010137a11 */ /* 0x000fca00010f0c06 */
[----:B------:R1:W-:Y:S04]  /*ae90*/  @!P1 STG.E.128 [R18.64], RZ ;  /* 0x000000ff12009986 */ /* 0x0003e8000c101d06 */
[----:B------:R1:W-:Y:S02]  /*aea0*/  @!P0 STG.E.128 [R18.64+0x80], RZ ;  /* 0x000080ff12008986 */ /* 0x0003e4000c101d06 */
.L_x_590:
[----:B------:R-:W-:Y:S05]  /*aeb0*/  BSYNC B0 ;  /* 0x0000000000007941 */ /* 0x000fea0003800000 */
.L_x_589:
[----:B------:R-:W-:Y:S01]  /*aec0*/  IADD3 R6, R4, 0x30, RZ ;  /* 0x0000003004067810 */ /* 0x000fe20007ffe0ff */
[----:B------:R-:W-:Y:S03]  /*aed0*/  BSSY B0, `(.L_x_591) ;  /* 0x0000011000007945 */ /* 0x000fe60003800000 */
[----:B------:R-:W-:-:S13]  /*aee0*/  ISETP.GE.AND P0, PT, R6, R157, PT ;  /* 0x0000009d0600720c */ /* 0x000fda0003f06270 */
[----:B------:R-:W-:Y:S05]  /*aef0*/  @P0 BRA `(.L_x_592) ;  /* 0x000000e000000947 */ /* 0x000fea0003800000 */
[----:B------:R-:W-:Y:S01]  /*af00*/  IADD3 R12, P0, R14, 0x30, RZ ;  /* 0x000000300e0c7810 */ /* 0x000fe20007f1e0ff */
[----:B------:R-:W-:Y:S01]  /*af10*/  IMAD.MOV.U32 R14, RZ, RZ, R26 ;  /* 0x000000ffff0e7224 */ /* 0x000fe200078e001a */
[----:B------:R-:W-:-:S03]  /*af20*/  ISETP.GE.AND P1, PT, R0, c[0x0][0x220], PT ;  /* 0x0000880000007a0c */ /* 0x000fc60003f26270 */
[----:B------:R-:W-:Y:S01]  /*af30*/  IMAD.X R11, RZ, RZ, R15, P0 ;  /* 0x000000ffff0b7224 */ /* 0x000fe200000e060f */
[----:B------:R-:W-:Y:S02]  /*af40*/  MOV R15, R13 ;  /* 0x0000000d000f7202 */ /* 0x000fe40000000f00 */
[----:B------:R-:W-:Y:S01]  /*af50*/  ISETP.GE.AND P0, PT, R7, c[0x0][0x220], PT ;  /* 0x0000880007007a0c */ /* 0x000fe20003f06270 */
[----:B------:R-:W-:Y:S02]  /*af60*/  IMAD R11, R11, c[0x0][0x1e8], RZ ;  /* 0x00007a000b0b7a24 */ /* 0x000fe400078e02ff */
[----:B------:R-:W-:-:S04]  /*af70*/  IMAD.WIDE.U32 R14, R12, c[0x0][0x1e8], R14 ;  /* 0x00007a000c0e7a25 */ /* 0x000fc800078e000e */
[----:B------:R-:W-:Y:S01]  /*af80*/  IMAD R11, R12, c[0x0][0x1ec], R11 ;  /* 0x00007b000c0b7a24 */ /* 0x000fe200078e020b */
[----:B------:R-:W-:-:S03]  /*af90*/  LEA R12, P2, R14, c[0x0][0x1d0], 0x1 ;  /* 0x000074000e0c7a11 */ /* 0x000fc600078408ff */
[----:B------:R-:W-:-:S05]  /*afa0*/  IMAD.IADD R11, R15, 0x1, R11 ;  /* 0x000000010f0b7824 */ /* 0x000fca00078e020b */
[----:B------:R-:W-:-:S05]  /*afb0*/  LEA.HI.X R13, R14, c[0x0][0x1d4], R11, 0x1, P2 ;  /* 0x000075000e0d7a11 */ /* 0x000fca00010f0c0b */
[----:B------:R2:W-:Y:S04]  /*afc0*/  @!P1 STG.E.128 [R12.64], RZ ;  /* 0x000000ff0c009986 */ /* 0x0005e8000c101d06 */
[----:B------:R2:W-:Y:S02]  /*afd0*/  @!P0 STG.E.128 [R12.64+0x80], RZ ;  /* 0x000080ff0c008986 */ /* 0x0005e4000c101d06 */
.L_x_592:
[----:B------:R-:W-:Y:S05]  /*afe0*/  BSYNC B0 ;  /* 0x0000000000007941 */ /* 0x000fea0003800000 */
.L_x_591:
[----:B------:R-:W-:-:S04]  /*aff0*/  ISETP.NE.AND P6, PT, R92, RZ, PT ;  /* 0x000000ff5c00720c */ /* 0x000fc80003fc5270 */
[-C--:B------:R-:W-:Y:S02]  /*b000*/  ISETP.GE.OR P5, PT, R4, R157.reuse, P6 ;  /* 0x0000009d0400720c */ /* 0x080fe400037a6670 */
[-C--:B------:R-:W-:Y:S02]  /*b010*/  ISETP.GE.OR P4, PT, R10, R157.reuse, P6 ;  /* 0x0000009d0a00720c */ /* 0x080fe40003786670 */
[-C--:B------:R-:W-:Y:S02]  /*b020*/  ISETP.GE.OR P3, PT, R8, R157.reuse, P6 ;  /* 0x0000009d0800720c */ /* 0x080fe40003766670 */
[----:B------:R-:W-:-:S07]  /*b030*/  ISETP.GE.OR P6, PT, R6, R157, P6 ;  /* 0x0000009d0600720c */ /* 0x000fce00037c6670 */
[-C--:B------:R-:W-:Y:S02]  /*b040*/  @!P5 IMAD R11, R4, R3.reuse, RZ ;  /* 0x00000003040bd224 */ /* 0x080fe400078e02ff */
[-C--:B------:R-:W-:Y:S02]  /*b050*/  @!P4 IMAD R0, R10, R3.reuse, RZ ;  /* 0x000000030a00c224 */ /* 0x080fe400078e02ff */
[----:B------:R-:W-:Y:S01]  /*b060*/  @!P3 IMAD R4, R8, R3, RZ ;  /* 0x000000030804b224 */ /* 0x000fe200078e02ff */
[CC--:B------:R-:W-:Y:S02]  /*b070*/  @!P5 IADD3 R10, P0, R11.reuse, R2.reuse, RZ ;  /* 0x000000020b0ad210 */ /* 0x0c0fe40007f1e0ff */
[----:B------:R-:W-:Y:S02]  /*b080*/  @!P4 IADD3 R5, P1, R0, R2, RZ ;  /* 0x000000020005c210 */ /* 0x000fe40007f3e0ff */
[----:B------:R-:W-:Y:S02]  /*b090*/  @!P5 LEA.HI.X.SX32 R11, R11, R9, 0x1, P0 ;  /* 0x000000090b0bd211 */ /* 0x000fe400000f0eff */
[----:B------:R-:W-:-:S02]  /*b0a0*/  @!P5 LEA R14, P2, R10, c[0x0][0x200], 0x2 ;  /* 0x000080000a0eda11 */ /* 0x000fc400078410ff */
[----:B------:R-:W-:Y:S02]  /*b0b0*/  @!P3 IADD3 R7, P0, R4, R2, RZ ;  /* 0x000000020407b210 */ /* 0x000fe40007f1e0ff */
[-C--:B------:R-:W-:Y:S02]  /*b0c0*/  @!P4 LEA.HI.X.SX32 R0, R0, R9.reuse, 0x1, P1 ;  /* 0x000000090000c211 */ /* 0x080fe400008f0eff */
[----:B------:R-:W-:Y:S02]  /*b0d0*/  @!P5 LEA.HI.X R15, R10, c[0x0][0x204], R11, 0x2, P2 ;  /* 0x000081000a0fda11 */ /* 0x000fe400010f140b */
[----:B--2---:R-:W-:Y:S02]  /*b0e0*/  @!P4 LEA R12, P1, R5, c[0x0][0x200], 0x2 ;  /* 0x00008000050cca11 */ /* 0x004fe400078210ff */
[----:B------:R-:W-:Y:S02]  /*b0f0*/  @!P3 LEA.HI.X.SX32 R4, R4, R9, 0x1, P0 ;  /* 0x000000090404b211 */ /* 0x000fe400000f0eff */
[----:B------:R-:W-:-:S02]  /*b100*/  @!P3 LEA R10, P0, R7, c[0x0][0x200], 0x2 ;  /* 0x00008000070aba11 */ /* 0x000fc400078010ff */
[----:B------:R-:W-:Y:S01]  /*b110*/  @!P4 LEA.HI.X R13, R5, c[0x0][0x204], R0, 0x2, P1 ;  /* 0x00008100050dca11 */ /* 0x000fe200008f1400 */
[----:B------:R-:W-:Y:S01]  /*b120*/  @!P5 IMAD.MOV.U32 R0, RZ, RZ, 0x7f800000 ;  /* 0x7f800000ff00d424 */ /* 0x000fe200078e00ff */
[----:B------:R-:W-:Y:S01]  /*b130*/  @!P3 LEA.HI.X R11, R7, c[0x0][0x204], R4, 0x2, P0 ;  /* 0x00008100070bba11 */ /* 0x000fe200000f1404 */
[----:B------:R-:W-:Y:S02]  /*b140*/  @!P4 IMAD.MOV.U32 R7, RZ, RZ, 0x7f800000 ;  /* 0x7f800000ff07c424 */ /* 0x000fe400078e00ff */
[----:B------:R-:W-:Y:S01]  /*b150*/  @!P3 IMAD.MOV.U32 R5, RZ, RZ, 0x7f800000 ;  /* 0x7f800000ff05b424 */ /* 0x000fe200078e00ff */
[----:B------:R2:W-:Y:S04]  /*b160*/  @!P5 STG.E [R14.64], R0 ;  /* 0x000000000e00d986 */ /* 0x0005e8000c101906 */
[----:B------:R2:W-:Y:S04]  /*b170*/  @!P4 STG.E [R12.64], R7 ;  /* 0x000000070c00c986 */ /* 0x0005e8000c101906 */
[----:B------:R2:W-:Y:S01]  /*b180*/  @!P3 STG.E [R10.64], R5 ;  /* 0x000000050a00b986 */ /* 0x0005e2000c101906 */
[----:B------:R-:W-:Y:S05]  /*b190*/  @P6 EXIT ;  /* 0x000000000000694d */ /* 0x000fea0003800000 */
[----:B------:R-:W-:-:S05]  /*b1a0*/  IMAD R3, R6, R3, RZ ;  /* 0x0000000306037224 */ /* 0x000fca00078e02ff */
[----:B------:R-:W-:-:S04]  /*b1b0*/  IADD3 R2, P0, R3, R2, RZ ;  /* 0x0000000203027210 */ /* 0x000fc80007f1e0ff */
[----:B------:R-:W-:Y:S02]  /*b1c0*/  LEA.HI.X.SX32 R3, R3, R9, 0x1, P0 ;  /* 0x0000000903037211 */ /* 0x000fe400000f0eff */
[----:B------:R-:W-:-:S04]  /*b1d0*/  LEA R4, P0, R2, c[0x0][0x200], 0x2 ;  /* 0x0000800002047a11 */ /* 0x000fc800078010ff */
[----:B--2---:R-:W-:Y:S01]  /*b1e0*/  LEA.HI.X R5, R2, c[0x0][0x204], R3, 0x2, P0 ;  /* 0x0000810002057a11 */ /* 0x004fe200000f1403 */
[----:B------:R-:W-:-:S05]  /*b1f0*/  IMAD.MOV.U32 R3, RZ, RZ, 0x7f800000 ;  /* 0x7f800000ff037424 */ /* 0x000fca00078e00ff */
[----:B------:R-:W-:Y:S01]  /*b200*/  STG.E [R4.64], R3 ;  /* 0x0000000304007986 */ /* 0x000fe2000c101906 */
[----:B------:R-:W-:Y:S05]  /*b210*/  EXIT ;  /* 0x000000000000794d */ /* 0x000fea0003800000 */
.L_x_593:
        /* <DEDUP_REMOVED lines=14> */
.L_x_1404:


//--------------------- .text._ZN5flash16flash_fwd_kernelI23Flash_fwd_kernel_traitsILi128ELi64ELi64ELi4ELb0ELb0EN7cutlass10bfloat16_tE19Flash_kernel_traitsILi128ELi64ELi64ELi4ES3_EELb0ELb1ELb0ELb0ELb0ELb0ELb1ELb0EEEvNS_16Flash_fwd_paramsE --------------------------
	.section	.text._ZN5flash16flash_fwd_kernelI23Flash_fwd_kernel_traitsILi128ELi64ELi64ELi4ELb0ELb0EN7cutlass10bfloat16_tE19Flash_kernel_traitsILi128ELi64ELi64ELi4ES3_EELb0ELb1ELb0ELb0ELb0ELb0ELb1ELb0EEEvNS_16Flash_fwd_paramsE,"ax",@progbits
	.sectioninfo	@"SHI_REGISTERS=205"
	.align	128
        .global         _ZN5flash16flash_fwd_kernelI23Flash_fwd_kernel_traitsILi128ELi64ELi64ELi4ELb0ELb0EN7cutlass10bfloat16_tE19Flash_kernel_traitsILi128ELi64ELi64ELi4ES3_EELb0ELb1ELb0ELb0ELb0ELb0ELb1ELb0EEEvNS_16Flash_fwd_paramsE
        .type           _ZN5flash16flash_fwd_kernelI23Flash_fwd_kernel_traitsILi128ELi64ELi64ELi4ELb0ELb0EN7cutlass10bfloat16_tE19Flash_kernel_traitsILi128ELi64ELi64ELi4ES3_EELb0ELb1ELb0ELb0ELb0ELb0ELb1ELb0EEEvNS_16Flash_fwd_paramsE,@function
        .size           _ZN5flash16flash_fwd_kernelI23Flash_fwd_kernel_traitsILi128ELi64ELi64ELi4ELb0ELb0EN7cutlass10bfloat16_tE19Flash_kernel_traitsILi128ELi64ELi64ELi4ES3_EELb0ELb1ELb0ELb0ELb0ELb0ELb1ELb0EEEvNS_16Flash_fwd_paramsE,(.L_x_1405 - _ZN5flash16flash_fwd_kernelI23Flash_fwd_kernel_traitsILi128ELi64ELi64ELi4ELb0ELb0EN7cutlass10bfloat16_tE19Flash_kernel_traitsILi128ELi64ELi64ELi4ES3_EELb0ELb1ELb0ELb0ELb0ELb0ELb1ELb0EEEvNS_16Flash_fwd_paramsE)
        .other          _ZN5flash16flash_fwd_kernelI23Flash_fwd_kernel_traitsILi128ELi64ELi64ELi4ELb0ELb0EN7cutlass10bfloat16_tE19Flash_kernel_traitsILi128ELi64ELi64ELi4ES3_EELb0ELb1ELb0ELb0ELb0ELb0ELb1ELb0EEEvNS_16Flash_fwd_paramsE,@"STO_CUDA_ENTRY STV_DEFAULT"
_ZN5flash16flash_fwd_kernelI23Flash_fwd_kernel_traitsILi128ELi64ELi64ELi4ELb0ELb0EN7cutlass10bfloat16_tE19Flash_kernel_traitsILi128ELi64ELi64ELi4ES3_EELb0ELb1ELb0ELb0ELb0ELb0ELb1ELb0EEEvNS_16Flash_fwd_paramsE:
.text._ZN5flash16flash_fwd_kernelI23Flash_fwd_kernel_traitsILi128ELi64ELi64ELi4ELb0ELb0EN7cutlass10bfloat16_tE19Flash_kernel_traitsILi128ELi64ELi64ELi4ES3_EELb0ELb1ELb0ELb0ELb0ELb0ELb1ELb0EEEvNS_16Flash_fwd_paramsE:
        /* <DEDUP_REMOVED lines=33> */
.L_x_594:
[----:B-1-34-:R-:W-:Y:S02]  /*0210*/  MOV R2, c[0x0][0x218] ;  /* 0x0000860000027a02 */ /* 0x01afe40000000f00 */
.L_x_595:
        /* <DEDUP_REMOVED lines=49> */
.L_x_597:
        /* <DEDUP_REMOVED lines=40> */
.L_x_598:
        /* <DEDUP_REMOVED lines=86> */
.L_x_600:
[----:B------:R-:W-:Y:S05]  /*0d10*/  BSYNC B0 ;  /* 0x0000000000007941 */ /* 0x000fea0003800000 */
.L_x_599:
        /* <DEDUP_REMOVED lines=29> */
.L_x_602:
[----:B------:R-:W-:Y:S05]  /*0ef0*/  BSYNC B0 ;  /* 0x0000000000007941 */ /* 0x000fea0003800000 */
.L_x_601:
        /* <DEDUP_REMOVED lines=29> */
.L_x_604:
[----:B------:R-:W-:Y:S05]  /*10d0*/  BSYNC B0 ;  /* 0x0000000000007941 */ /* 0x000fea0003800000 */
.L_x_603:
        /* <DEDUP_REMOVED lines=32> */
.L_x_606:
[----:B------:R-:W-:Y:S05]  /*12e0*/  BSYNC B0 ;  /* 0x0000000000007941 */ /* 0x000fea0003800000 */
.L_x_605:
        /* <DEDUP_REMOVED lines=28> */
.L_x_608:
[----:B------:R-:W-:Y:S05]  /*14b0*/  BSYNC B0 ;  /* 0x0000000000007941 */ /* 0x000fea0003800000 */
.L_x_607:
        /* <DEDUP_REMOVED lines=24> */
.L_x_610:
[----:B------:R-:W-:Y:S05]  /*1640*/  BSYNC B0 ;  /* 0x0000000000007941 */ /* 0x000fea0003800000 */
.L_x_609:
        /* <DEDUP_REMOVED lines=23> */
.L_x_612:
[----:B------:R-:W-:Y:S05]  /*17c0*/  BSYNC B0 ;  /* 0x0000000000007941 */ /* 0x000fea0003800000 */
.L_x_611:
        /* <DEDUP_REMOVED lines=28> */
.L_x_614:
[----:B------:R-:W-:Y:S05]  /*1990*/  BSYNC B0 ;  /* 0x0000000000007941 */ /* 0x000fea0003800000 */
.L_x_613:
        /* <DEDUP_REMOVED lines=66> */
.L_x_616:
[----:B------:R-:W-:Y:S05]  /*1dc0*/  BSYNC B0 ;  /* 0x0000000000007941 */ /* 0x000fea0003800000 */
.L_x_615:
        /* <DEDUP_REMOVED lines=26> */
.L_x_618:
[----:B------:R-:W-:Y:S05]  /*1f70*/  BSYNC B0 ;  /* 0x0000000000007941 */ /* 0x000fea0003800000 */
.L_x_617:
        /* <DEDUP_REMOVED lines=25> */
.L_x_620:
[----:B------:R-:W-:Y:S05]  /*2110*/  BSYNC B0 ;  /* 0x0000000000007941 */ /* 0x000fea0003800000 */
.L_x_619:
        /* <DEDUP_REMOVED lines=30> */
.L_x_622:
[----:B------:R-:W-:Y:S05]  /*2300*/  BSYNC B0 ;  /* 0x0000000000007941 */ /* 0x000fea0003800000 */
.L_x_621:
        /* <DEDUP_REMOVED lines=15> */
[----:B-1----:R-:W1:Y:S04]  /*2400*/  LDSM.16.M88.4 R8, [R146+0x5800] ;  /* 0x005800009208783b */ /* 0x002e680000000200 */
[----:B---3--:R-:W-:Y:S04]  /*2410*/  LDSM.16.M88.4 R20, [R145] ;  /* 0x000000009114783b */ /* 0x008fe80000000200 */
[----:B------:R-:W3:Y:S04]  /*2420*/  LDSM.16.M88.4 R16, [R102+0x4000] ;  /* 0x004000006610783b */ /* 0x000ee80000000200 */
[----:B------:R-:W-:Y:S04]  /*2430*/  LDSM.16.M88.4 R44, [R139+0x4000] ;  /* 0x004000008b2c783b */ /* 0x000fe80000000200 */
[----:B------:R-:W4:Y:S04]  /*2440*/  LDSM.16.M88.4 R36, [R102+0x4800] ;  /* 0x004800006624783b */ /* 0x000f280000000200 */
[----:B------:R-:W1:Y:S04]  /*2450*/  LDSM.16.M88.4 R12, [R102+0x5000] ;  /* 0x00500000660c783b */ /* 0x000e680000000200 */
[----:B------:R-:W-:Y:S01]  /*2460*/  LDSM.16.M88.4 R80, [R142] ;  /* 0x000000008e50783b */ /* 0x000fe20000000200 */
[C---:B-----5:R-:W-:Y:S03]  /*2470*/  HMMA.16816.F32.BF16 R32, R84.reuse, R24, RZ ;  /* 0x000000185420723c */ /* 0x060fe600000418ff */
[----:B------:R-:W-:Y:S04]  /*2480*/  LDSM.16.M88.4 R48, [R102+0x5800] ;  /* 0x005800006630783b */ /* 0x000fe80000000200 */
[----:B------:R-:W-:Y:S01]  /*2490*/  LDSM.16.M88.4 R60, [R147+0x2000] ;  /* 0x00200000933c783b */ /* 0x000fe20000000200 */
[C---:B------:R-:W-:Y:S03]  /*24a0*/  HMMA.16816.F32.BF16 R40, R84.reuse, R52, RZ ;  /* 0x000000345428723c */ /* 0x040fe600000418ff */
[----:B------:R-:W-:Y:S04]  /*24b0*/  LDSM.16.M88.4 R96, [R141+0x800] ;  /* 0x000800008d60783b */ /* 0x000fe80000000200 */
[----:B------:R-:W-:Y:S01]  /*24c0*/  LDSM.16.M88.4 R56, [R102+0x6000] ;  /* 0x006000006638783b */ /* 0x000fe20000000200 */
[C---:B--2---:R-:W-:Y:S03]  /*24d0*/  HMMA.16816.F32.BF16 R72, R84.reuse, R68, RZ ;  /* 0x000000445448723c */ /* 0x044fe600000418ff */
[----:B------:R-:W-:Y:S04]  /*24e0*/  LDSM.16.M88.4 R76, [R141+0x1000] ;  /* 0x001000008d4c783b */ /* 0x000fe80000000200 */
[----:B------:R-:W-:Y:S01]  /*24f0*/  LDSM.16.M88.4 R88, [R146+0x6800] ;  /* 0x006800009258783b */ /* 0x000fe20000000200 */
[C---:B------:R-:W-:Y:S03]  /*2500*/  HMMA.16816.F32.BF16 R24, R84.reuse, R26, RZ ;  /* 0x0000001a5418723c */ /* 0x040fe600000418ff */
[----:B------:R-:W-:Y:S04]  /*2510*/  LDSM.16.M88.4 R92, [R139+0x5800] ;  /* 0x005800008b5c783b */ /* 0x000fe80000000200 */
[----:B------:R-:W0:Y:S01]  /*2520*/  LDGDEPBAR ;  /* 0x00000000000079af */ /* 0x000e220000000000 */
[C---:B------:R-:W-:Y:S08]  /*2530*/  HMMA.16816.F32.BF16 R52, R84.reuse, R54, RZ ;  /* 0x000000365434723c */ /* 0x040ff000000418ff */
[C---:B------:R-:W-:Y:S08]  /*2540*/  HMMA.16816.F32.BF16 R68, R84.reuse, R70, RZ ;  /* 0x000000465444723c */ /* 0x040ff000000418ff */
[C---:B-1----:R-:W-:Y:S08]  /*2550*/  HMMA.16816.F32.BF16 R64, R84.reuse, R8, RZ ;  /* 0x000000085440723c */ /* 0x042ff000000418ff */
[----:B------:R-:W-:Y:S01]  /*2560*/  HMMA.16816.F32.BF16 R84, R84, R10, RZ ;  /* 0x0000000a5454723c */ /* 0x000fe200000418ff */
[----:B------:R-:W1:Y:S07]  /*2570*/  LDSM.16.M88.4 R8, [R143] ;  /* 0x000000008f08783b */ /* 0x000e6e0000000200 */
[C---:B---3--:R-:W-:Y:S08]  /*2580*/  HMMA.16816.F32.BF16 R32, R20.reuse, R16, R32 ;  /* 0x000000101420723c */ /* 0x048ff00000041820 */
[C---:B------:R-:W-:Y:S01]  /*2590*/  HMMA.16816.F32.BF16 R24, R20.reuse, R18, R24 ;  /* 0x000000121418723c */ /* 0x040fe20000041818 */
[----:B------:R-:W2:Y:S07]  /*25a0*/  LDSM.16.M88.4 R16, [R141] ;  /* 0x000000008d10783b */ /* 0x000eae0000000200 */
[C---:B----4-:R-:W-:Y:S08]  /*25b0*/  HMMA.16816.F32.BF16 R40, R20.reuse, R36, R40 ;  /* 0x000000241428723c */ /* 0x050ff00000041828 */
[C---:B------:R-:W-:Y:S01]  /*25c0*/  HMMA.16816.F32.BF16 R52, R20.reuse, R38, R52 ;  /* 0x000000261434723c */ /* 0x040fe20000041834 */
[----:B------:R-:W3:Y:S07]  /*25d0*/  LDSM.16.M88.4 R36, [R139+0x4800] ;  /* 0x004800008b24783b */ /* 0x000eee0000000200 */
[----:B------:R-:W-:Y:S08]  /*25e0*/  HMMA.16816.F32.BF16 R72, R20, R12, R72 ;  /* 0x0000000c1448723c */ /* 0x000ff00000041848 */
[C---:B-1----:R-:W-:Y:S08]  /*25f0*/  HMMA.16816.F32.BF16 R32, R8.reuse, R44, R32 ;  /* 0x0000002c0820723c */ /* 0x042ff00000041820 */
[----:B------:R-:W-:Y:S01]  /*2600*/  HMMA.16816.F32.BF16 R24, R8, R46, R24 ;  /* 0x0000002e0818723c */ /* 0x000fe20000041818 */
[----:B------:R-:W-:Y:S07]  /*2610*/  LDSM.16.M88.4 R44, [R102+0x6800] ;  /* 0x00680000662c783b */ /* 0x000fee0000000200 */
[----:B------:R-:W-:Y:S01]  /*2620*/  HMMA.16816.F32.BF16 R68, R20, R14, R68 ;  /* 0x0000000e1444723c */ /* 0x000fe20000041844 */
[----:B------:R-:W1:Y:S07]  /*2630*/  LDSM.16.M88.4 R12, [R146+0x6000] ;  /* 0x00600000920c783b */ /* 0x000e6e0000000200 */
[----:B--2---:R-:W-:Y:S08]  /*2640*/  HMMA.16816.F32.BF16 R32, R80, R16, R32 ;  /* 0x000000105020723c */ /* 0x004ff00000041820 */
[C---:B------:R-:W-:Y:S08]  /*2650*/  HMMA.16816.F32.BF16 R64, R20.reuse, R48, R64 ;  /* 0x000000301440723c */ /* 0x040ff00000041840 */
[----:B------:R-:W-:Y:S01]  /*2660*/  HMMA.16816.F32.BF16 R84, R20, R50, R84 ;  /* 0x000000321454723c */ /* 0x000fe20000041854 */
[----:B------:R-:W2:Y:S04]  /*2670*/  LDSM.16.M88.4 R20, [R139+0x5000] ;  /* 0x005000008b14783b */ /* 0x000ea80000000200 */
[----:B------:R-:W4:Y:S03]  /*2680*/  LDSM.16.M88.4 R48, [R145+0x2000] ;  /* 0x002000009130783b */ /* 0x000f260000000200 */
[----:B------:R-:W-:Y:S01]  /*2690*/  HMMA.16816.F32.BF16 R24, R80, R18, R24 ;  /* 0x000000125018723c */ /* 0x000fe20000041818 */
[----:B------:R-:W-:Y:S07]  /*26a0*/  LDSM.16.M88.4 R16, [R143+0x2000] ;  /* 0x002000008f10783b */ /* 0x000fee0000000200 */
[C---:B---3--:R-:W-:Y:S08]  /*26b0*/  HMMA.16816.F32.BF16 R40, R8.reuse, R36, R40 ;  /* 0x000000240828723c */ /* 0x048ff00000041828 */
[----:B------:R-:W-:Y:S01]  /*26c0*/  HMMA.16816.F32.BF16 R52, R8, R38, R52 ;  /* 0x000000260834723c */ /* 0x000fe20000041834 */
[----:B------:R-:W3:Y:S07]  /*26d0*/  LDSM.16.M88.4 R36, [R139+0x6000] ;  /* 0x006000008b24783b */ /* 0x000eee0000000200 */
[C---:B-1----:R-:W-:Y:S08]  /*26e0*/  HMMA.16816.F32.BF16 R32, R60.reuse, R12, R32 ;  /* 0x0000000c3c20723c */ /* 0x042ff00000041820 */
[----:B------:R-:W-:Y:S01]  /*26f0*/  HMMA.16816.F32.BF16 R24, R60, R14, R24 ;  /* 0x0000000e3c18723c */ /* 0x000fe20000041818 */
[----:B------:R-:W-:Y:S07]  /*2700*/  LDSM.16.M88.4 R12, [R142+0x2000] ;  /* 0x002000008e0c783b */ /* 0x000fee0000000200 */
[----:B--2---:R-:W-:Y:S08]  /*2710*/  HMMA.16816.F32.BF16 R72, R8, R20, R72 ;  /* 0x000000140848723c */ /* 0x004ff00000041848 */
[----:B------:R-:W-:Y:S08]  /*2720*/  HMMA.16816.F32.BF16 R40, R80, R96, R40 ;  /* 0x000000605028723c */ /* 0x000ff00000041828 */
[----:B----4-:R-:W-:Y:S08]  /*2730*/  HMMA.16816.F32.BF16 R32, R48, R56, R32 ;  /* 0x000000383020723c */ /* 0x010ff00000041820 */
[----:B------:R-:W-:Y:S08]  /*2740*/  HMMA.16816.F32.BF16 R52, R80, R98, R52 ;  /* 0x000000625034723c */ /* 0x000ff00000041834 */
[----:B------:R-:W-:Y:S01]  /*2750*/  HMMA.16816.F32.BF16 R24, R48, R58, R24 ;  /* 0x0000003a3018723c */ /* 0x000fe20000041818 */
[----:B------:R-:W1:Y:S07]  /*2760*/  LDSM.16.M88.4 R56, [R146+0x7000] ;  /* 0x007000009238783b */ /* 0x000e6e0000000200 */
[----:B------:R-:W-:Y:S01]  /*2770*/  HMMA.16816.F32.BF16 R68, R8, R22, R68 ;  /* 0x000000160844723c */ /* 0x000fe20000041844 */
[----:B------:R-:W2:Y:S07]  /*2780*/  LDSM.16.M88.4 R20, [R141+0x2000] ;  /* 0x002000008d14783b */ /* 0x000eae0000000200 */
[----:B------:R-:W-:Y:S08]  /*2790*/  HMMA.16816.F32.BF16 R72, R80, R76, R72 ;  /* 0x0000004c5048723c */ /* 0x000ff00000041848 */
[----:B------:R-:W-:Y:S08]  /*27a0*/  HMMA.16816.F32.BF16 R40, R60, R88, R40 ;  /* 0x000000583c28723c */ /* 0x000ff00000041828 */
[----:B---3--:R-:W-:Y:S08]  /*27b0*/  HMMA.16816.F32.BF16 R32, R16, R36, R32 ;  /* 0x000000241020723c */ /* 0x008ff00000041820 */
[----:B------:R-:W-:Y:S01]  /*27c0*/  HMMA.16816.F32.BF16 R52, R60, R90, R52 ;  /* 0x0000005a3c34723c */ /* 0x000fe20000041834 */
[----:B------:R-:W3:Y:S07]  /*27d0*/  LDSM.16.M88.4 R88, [R141+0x1800] ;  /* 0x001800008d58783b */ /* 0x000eee0000000200 */
[----:B------:R-:W-:Y:S01]  /*27e0*/  HMMA.16816.F32.BF16 R24, R16, R38, R24 ;  /* 0x000000261018723c */ /* 0x000fe20000041818 */
[----:B------:R-:W4:Y:S07]  /*27f0*/  LDSM.16.M88.4 R36, [R102+0x7000] ;  /* 0x007000006624783b */ /* 0x000f2e0000000200 */
[----:B------:R-:W-:Y:S08]  /*2800*/  HMMA.16816.F32.BF16 R64, R8, R92, R64 ;  /* 0x0000005c0840723c */ /* 0x000ff00000041840 */
[----:B------:R-:W-:Y:S01]  /*2810*/  HMMA.16816.F32.BF16 R76, R80, R78, R68 ;  /* 0x0000004e504c723c */ /* 0x000fe20000041844 */
[----:B------:R-:W-:Y:S07]  /*2820*/  LDSM.16.M88.4 R68, [R141+0x2800] ;  /* 0x002800008d44783b */ /* 0x000fee0000000200 */
[----:B-1----:R-:W-:Y:S08]  /*2830*/  HMMA.16816.F32.BF16 R72, R60, R56, R72 ;  /* 0x000000383c48723c */ /* 0x002ff00000041848 */
[----:B------:R-:W-:Y:S08]  /*2840*/  HMMA.16816.F32.BF16 R40, R48, R44, R40 ;  /* 0x0000002c3028723c */ /* 0x000ff00000041828 */
[----:B--2---:R-:W-:Y:S08]  /*2850*/  HMMA.16816.F32.BF16 R32, R12, R20, R32 ;  /* 0x000000140c20723c */ /* 0x004ff00000041820 */
[----:B------:R-:W-:Y:S01]  /*2860*/  HMMA.16816.F32.BF16 R52, R48, R46, R52 ;  /* 0x0000002e3034723c */ /* 0x000fe20000041834 */
[----:B------:R-:W1:Y:S07]  /*2870*/  LDSM.16.M88.4 R44, [R146+0x7800] ;  /* 0x00780000922c783b */ /* 0x000e6e0000000200 */
[----:B------:R-:W-:Y:S01]  /*2880*/  HMMA.16816.F32.BF16 R84, R8, R94, R84 ;  /* 0x0000005e0854723c */ /* 0x000fe20000041854 */
[----:B------:R-:W2:Y:S07]  /*2890*/  LDSM.16.M88.4 R8, [R139+0x6800] ;  /* 0x006800008b08783b */ /* 0x000eae0000000200 */
[----:B---3--:R-:W-:Y:S01]  /*28a0*/  HMMA.16816.F32.BF16 R64, R80, R88, R64 ;  /* 0x000000585040723c */ /* 0x008fe20000041840 */
[----:B------:R-:W-:-:S02]  /*28b0*/  FMUL.FTZ R3, R32, c[0x0][0x2ec] ;  /* 0x0000bb0020037a20 */ /* 0x000fc40000410000 */
[----:B------:R-:W-:Y:S02]  /*28c0*/  FMUL.FTZ R6, R33, c[0x0][0x2ec] ;  /* 0x0000bb0021067a20 */ /* 0x000fe40000410000 */
[----:B------:R-:W-:Y:S02]  /*28d0*/  FMUL.FTZ R5, R34, c[0x0][0x2ec] ;  /* 0x0000bb0022057a20 */ /* 0x000fe40000410000 */
[----:B------:R-:W-:Y:S01]  /*28e0*/  MUFU.TANH R3, R3 ;  /* 0x0000000300037308 */ /* 0x000fe20000002400 */
[----:B------:R-:W-:Y:S01]  /*28f0*/  HMMA.16816.F32.BF16 R24, R12, R22, R24 ;  /* 0x000000160c18723c */ /* 0x000fe20000041818 */
[----:B------:R-:W-:Y:S06]  /*2900*/  LDSM.16.M88.4 R20, [R139+0x7000] ;  /* 0x007000008b14783b */ /* 0x000fec0000000200 */
[----:B------:R-:W3:Y:S01]  /*2910*/  MUFU.TANH R6, R6 ;  /* 0x0000000600067308 */ /* 0x000ee20000002400 */
[----:B------:R-:W-:Y:S07]  /*2920*/  HMMA.16816.F32.BF16 R76, R60, R58, R76 ;  /* 0x0000003a3c4c723c */ /* 0x000fee000004184c */
[----:B------:R-:W-:Y:S01]  /*2930*/  MUFU.TANH R5, R5 ;  /* 0x0000000500057308 */ /* 0x000fe20000002400 */
[----:B----4-:R-:W-:Y:S07]  /*2940*/  HMMA.16816.F32.BF16 R72, R48, R36, R72 ;  /* 0x000000243048723c */ /* 0x010fee0000041848 */
[----:B------:R-:W-:Y:S01]  /*2950*/  FMUL.FTZ R36, R35, c[0x0][0x2ec] ;  /* 0x0000bb0023247a20 */ /* 0x000fe20000410000 */
[----:B------:R-:W-:Y:S01]  /*2960*/  HMMA.16816.F32.BF16 R84, R80, R90, R84 ;  /* 0x0000005a5054723c */ /* 0x000fe20000041854 */
[----:B------:R-:W4:Y:S01]  /*2970*/  LDSM.16.M88.4 R32, [R102+0x7800] ;  /* 0x007800006620783b */ /* 0x000f220000000200 */
[----:B------:R-:W-:-:S02]  /*2980*/  FMUL.FTZ R24, R24, c[0x0][0x2ec] ;  /* 0x0000bb0018187a20 */ /* 0x000fc40000410000 */
[----:B------:R-:W-:Y:S01]  /*2990*/  FMUL.FTZ R25, R25, c[0x0][0x2ec] ;  /* 0x0000bb0019197a20 */ /* 0x000fe20000410000 */
[----:B------:R-:W5:Y:S01]  /*29a0*/  MUFU.TANH R36, R36 ;  /* 0x0000002400247308 */ /* 0x000f620000002400 */
[----:B------:R-:W-:Y:S02]  /*29b0*/  FMUL.FTZ R26, R26, c[0x0][0x2ec] ;  /* 0x0000bb001a1a7a20 */ /* 0x000fe40000410000 */
[----:B-1----:R-:W-:Y:S05]  /*29c0*/  HMMA.16816.F32.BF16 R64, R60, R44, R64 ;  /* 0x0000002c3c40723c */ /* 0x002fea0000041840 */
[----:B------:R-:W1:Y:S03]  /*29d0*/  MUFU.TANH R37, R24 ;  /* 0x0000001800257308 */ /* 0x000e660000002400 */
[----:B------:R-:W-:Y:S05]  /*29e0*/  HMMA.16816.F32.BF16 R76, R48, R38, R76 ;  /* 0x00000026304c723c */ /* 0x000fea000004184c */
[----:B------:R-:W-:Y:S02]  /*29f0*/  MUFU.TANH R56, R25 ;  /* 0x0000001900387308 */ /* 0x000fe40000002400 */
[----:B------:R-:W-:Y:S01]  /*2a00*/  FMUL.FTZ R39, R27, c[0x0][0x2ec] ;  /* 0x0000bb001b277a20 */ /* 0x000fe20000410000 */
[----:B------:R-:W-:Y:S05]  /*2a10*/  HMMA.16816.F32.BF16 R84, R60, R46, R84 ;  /* 0x0000002e3c54723c */ /* 0x000fea0000041854 */
[----:B------:R1:W1:Y:S03]  /*2a20*/  MUFU.TANH R38, R26 ;  /* 0x0000001a00267308 */ /* 0x0002660000002400 */
[C---:B--2---:R-:W-:Y:S05]  /*2a30*/  HMMA.16816.F32.BF16 R40, R16.reuse, R8, R40 ;  /* 0x000000081028723c */ /* 0x044fea0000041828 */
[----:B------:R-:W2:Y:S03]  /*2a40*/  MUFU.TANH R39, R39 ;  /* 0x0000002700277308 */ /* 0x000ea60000002400 */
[----:B------:R-:W-:Y:S01]  /*2a50*/  HMMA.16816.F32.BF16 R52, R16, R10, R52 ;  /* 0x0000000a1034723c */ /* 0x000fe20000041834 */
[----:B------:R-:W-:Y:S04]  /*2a60*/  LDSM.16.M88.4 R8, [R141+0x3000] ;  /* 0x003000008d08783b */ /* 0x000fe80000000200 */
[----:B-1----:R-:W1:Y:S03]  /*2a70*/  LDSM.16.M88.4 R24, [R139+0x7800] ;  /* 0x007800008b18783b */ /* 0x002e660000000200 */
[----:B----4-:R-:W-:Y:S08]  /*2a80*/  HMMA.16816.F32.BF16 R64, R48, R32, R64 ;  /* 0x000000203040723c */ /* 0x010ff00000041840 */
[C---:B------:R-:W-:Y:S08]  /*2a90*/  HMMA.16816.F32.BF16 R72, R16.reuse, R20, R72 ;  /* 0x000000141048723c */ /* 0x040ff00000041848 */
[----:B------:R-:W-:Y:S01]  /*2aa0*/  HMMA.16816.F32.BF16 R76, R16, R22, R76 ;  /* 0x00000016104c723c */ /* 0x000fe2000004184c */
[----:B------:R-:W4:Y:S01]  /*2ab0*/  LDSM.16.M88.4 R20, [R141+0x3800] ;  /* 0x003800008d14783b */ /* 0x000f220000000200 */
[----:B------:R-:W-:-:S06]  /*2ac0*/  DEPBAR.LE SB0, 0x0 ;  /* 0x000080000000791a */ /* 0x000fcc0000000000 */
[----:B------:R-:W-:Y:S08]  /*2ad0*/  HMMA.16816.F32.BF16 R84, R48, R34, R84 ;  /* 0x000000223054723c */ /* 0x000ff00000041854 */
[----:B------:R-:W-:Y:S08]  /*2ae0*/  HMMA.16816.F32.BF16 R40, R12, R68, R40 ;  /* 0x000000440c28723c */ /* 0x000ff00000041828 */
[----:B-1----:R-:W-:Y:S08]  /*2af0*/  HMMA.16816.F32.BF16 R64, R16, R24, R64 ;  /* 0x000000181040723c */ /* 0x002ff00000041840 */
[----:B------:R-:W-:Y:S08]  /*2b00*/  HMMA.16816.F32.BF16 R52, R12, R70, R52 ;  /* 0x000000460c34723c */ /* 0x000ff00000041834 */
[----:B------:R-:W-:Y:S01]  /*2b10*/  HMMA.16816.F32.BF16 R84, R16, R26, R84 ;  /* 0x0000001a1054723c */ /* 0x000fe20000041854 */
[----:B------:R-:W-:-:S02]  /*2b20*/  FMUL.FTZ R40, R40, c[0x0][0x2ec] ;  /* 0x0000bb0028287a20 */ /* 0x000fc40000410000 */
[----:B------:R-:W-:Y:S02]  /*2b30*/  FMUL.FTZ R41, R41, c[0x0][0x2ec] ;  /* 0x0000bb0029297a20 */ /* 0x000fe40000410000 */
[----:B------:R-:W-:Y:S02]  /*2b40*/  FMUL.FTZ R42, R42, c[0x0][0x2ec] ;  /* 0x0000bb002a2a7a20 */ /* 0x000fe40000410000 */
[----:B------:R-:W-:Y:S01]  /*2b50*/  FMUL.FTZ R43, R43, c[0x0][0x2ec] ;  /* 0x0000bb002b2b7a20 */ /* 0x000fe20000410000 */
[----:B------:R-:W-:Y:S01]  /*2b60*/  HMMA.16816.F32.BF16 R76, R12, R10, R76 ;  /* 0x0000000a0c4c723c */ /* 0x000fe2000004184c */
[----:B------:R-:W1:Y:S01]  /*2b70*/  MUFU.TANH R40, R40 ;  /* 0x0000002800287308 */ /* 0x000e620000002400 */
[----:B------:R-:W-:-:S05]  /*2b80*/  IADD3 R18, R100, 0x31, RZ ;  /* 0x0000003164127810 */ /* 0x000fca0007ffe0ff */
[----:B------:R-:W-:Y:S01]  /*2b90*/  IADD3 R11, R31, 0x8, RZ ;  /* 0x000000081f0b7810 */ /* 0x000fe20007ffe0ff */
[C---:B------:R-:W-:Y:S01]  /*2ba0*/  HMMA.16816.F32.BF16 R72, R12.reuse, R8, R72 ;  /* 0x000000080c48723c */ /* 0x040fe20000041848 */
[----:B------:R-:W-:Y:S01]  /*2bb0*/  IADD3 R10, R100, 0x1, RZ ;  /* 0x00000001640a7810 */ /* 0x000fe20007ffe0ff */
[----:B------:R-:W-:Y:S01]  /*2bc0*/  MUFU.TANH R41, R41 ;  /* 0x0000002900297308 */ /* 0x000fe20000002400 */
[----:B------:R-:W-:Y:S01]  /*2bd0*/  IMNMX R102, R11, R30, PT ;  /* 0x0000001e0b667217 */ /* 0x000fe20003800200 */
[----:B------:R-:W-:Y:S01]  /*2be0*/  FMUL.FTZ R32, R54, c[0x0][0x2ec] ;  /* 0x0000bb0036207a20 */ /* 0x000fe20000410000 */
[C---:B------:R-:W-:Y:S01]  /*2bf0*/  ISETP.GE.AND P6, PT, R10.reuse, R103, PT ;  /* 0x000000670a00720c */ /* 0x040fe20003fc6270 */
[----:B------:R-:W-:Y:S01]  /*2c00*/  FMUL.FTZ R33, R55, c[0x0][0x2ec] ;  /* 0x0000bb0037217a20 */ /* 0x000fe20000410000 */
[----:B------:R-:W-:Y:S01]  /*2c10*/  ISETP.GE.AND P2, PT, R10, R102, PT ;  /* 0x000000660a00720c */ /* 0x000fe20003f46270 */
[----:B----4-:R-:W-:Y:S01]  /*2c20*/  HMMA.16816.F32.BF16 R64, R12, R20, R64 ;  /* 0x000000140c40723c */ /* 0x010fe20000041840 */
[----:B------:R-:W-:Y:S01]  /*2c30*/  FMUL.FTZ R8, R52, c[0x0][0x2ec] ;  /* 0x0000bb0034087a20 */ /* 0x000fe20000410000 */
[----:B------:R-:W4:Y:S01]  /*2c40*/  MUFU.TANH R42, R42 ;  /* 0x0000002a002a7308 */ /* 0x000f220000002400 */
[----:B------:R-:W-:Y:S01]  /*2c50*/  IADD3 R10, R100, 0x8, RZ ;  /* 0x00000008640a7810 */ /* 0x000fe20007ffe0ff */
[----:B------:R-:W-:Y:S01]  /*2c60*/  FMUL.FTZ R9, R53, c[0x0][0x2ec] ;  /* 0x0000bb0035097a20 */ /* 0x000fe20000410000 */
[----:B---3--:R-:W-:-:S02]  /*2c70*/  FSEL R19, R6, -INF , !P6 ;  /* 0xff80000006137808 */ /* 0x008fc40007000000 */
[-C--:B------:R-:W-:Y:S01]  /*2c80*/  ISETP.GE.AND P4, PT, R10, R103.reuse, PT ;  /* 0x000000670a00720c */ /* 0x080fe20003f86270 */
[----:B------:R-:W-:Y:S01]  /*2c90*/  HMMA.16816.F32.BF16 R84, R12, R22, R84 ;  /* 0x000000160c54723c */ /* 0x000fe20000041854 */
[----:B------:R-:W-:Y:S01]  /*2ca0*/  FMUL.FTZ R24, R76, c[0x0][0x2ec] ;  /* 0x0000bb004c187a20 */ /* 0x000fe20000410000 */
[----:B------:R-:W3:Y:S01]  /*2cb0*/  MUFU.TANH R8, R8 ;  /* 0x0000000800087308 */ /* 0x000ee20000002400 */
[C---:B------:R-:W-:Y:S01]  /*2cc0*/  IADD3 R11, R100.reuse, 0x9, RZ ;  /* 0x00000009640b7810 */ /* 0x040fe20007ffe0ff */
[----:B------:R-:W-:Y:S01]  /*2cd0*/  FMUL.FTZ R25, R77, c[0x0][0x2ec] ;  /* 0x0000bb004d197a20 */ /* 0x000fe20000410000 */
[----:B------:R-:W-:Y:S01]  /*2ce0*/  IADD3 R6, R100, 0x11, RZ ;  /* 0x0000001164067810 */ /* 0x000fe20007ffe0ff */
[----:B------:R-:W-:Y:S01]  /*2cf0*/  FMUL.FTZ R26, R78, c[0x0][0x2ec] ;  /* 0x0000bb004e1a7a20 */ /* 0x000fe20000410000 */
[-C--:B------:R-:W-:Y:S01]  /*2d00*/  ISETP.GE.AND P0, PT, R10, R102.reuse, PT ;  /* 0x000000660a00720c */ /* 0x080fe20003f06270 */
[----:B------:R-:W-:Y:S01]  /*2d10*/  FMUL.FTZ R72, R72, c[0x0][0x2ec] ;  /* 0x0000bb0048487a20 */ /* 0x000fe20000410000 */
[----:B------:R-:W-:Y:S01]  /*2d20*/  IADD3 R10, R100, 0x10, RZ ;  /* 0x00000010640a7810 */ /* 0x000fe20007ffe0ff */
[----:B------:R-:W1:Y:S01]  /*2d30*/  MUFU.TANH R43, R43 ;  /* 0x0000002b002b7308 */ /* 0x000e620000002400 */
[----:B-----5:R-:W-:Y:S01]  /*2d40*/  FSEL R36, R36, -INF , !P2 ;  /* 0xff80000024247808 */ /* 0x020fe20005000000 */
[----:B------:R-:W-:Y:S01]  /*2d50*/  FMUL.FTZ R73, R73, c[0x0][0x2ec] ;  /* 0x0000bb0049497a20 */ /* 0x000fe20000410000 */
[----:B------:R-:W-:Y:S01]  /*2d60*/  FSEL R37, R37, -INF , !P4 ;  /* 0xff80000025257808 */ /* 0x000fe20006000000 */
[----:B------:R-:W-:Y:S01]  /*2d70*/  FMUL.FTZ R74, R74, c[0x0][0x2ec] ;  /* 0x0000bb004a4a7a20 */ /* 0x000fe20000410000 */
[-C--:B------:R-:W-:Y:S01]  /*2d80*/  ISETP.GE.AND P3, PT, R11, R103.reuse, PT ;  /* 0x000000670b00720c */ /* 0x080fe20003f66270 */
[----:B------:R-:W-:Y:S01]  /*2d90*/  FMUL.FTZ R67, R67, c[0x0][0x2ec] ;  /* 0x0000bb0043437a20 */ /* 0x000fe20000410000 */
[CC--:B------:R-:W-:Y:S01]  /*2da0*/  ISETP.GE.AND P2, PT, R6.reuse, R103.reuse, PT ;  /* 0x000000670600720c */ /* 0x0c0fe20003f46270 */
[----:B------:R-:W5:Y:S01]  /*2db0*/  MUFU.TANH R32, R32 ;  /* 0x0000002000207308 */ /* 0x000f620000002400 */
[-C--:B------:R-:W-:Y:S01]  /*2dc0*/  ISETP.GE.AND P4, PT, R6, R102.reuse, PT ;  /* 0x000000660600720c */ /* 0x080fe20003f86270 */
[----:B------:R-:W-:Y:S01]  /*2dd0*/  FMUL.FTZ R75, R75, c[0x0][0x2ec] ;  /* 0x0000bb004b4b7a20 */ /* 0x000fe20000410000 */
[----:B------:R-:W-:Y:S01]  /*2de0*/  IADD3 R6, R100, 0x18, RZ ;  /* 0x0000001864067810 */ /* 0x000fe20007ffe0ff */
[----:B------:R-:W-:Y:S01]  /*2df0*/  FMUL.FTZ R16, R79, c[0x0][0x2ec] ;  /* 0x0000bb004f107a20 */ /* 0x000fe20000410000 */
[-C--:B------:R-:W-:Y:S01]  /*2e00*/  ISETP.GE.AND P5, PT, R11, R102.reuse, PT ;  /* 0x000000660b00720c */ /* 0x080fe20003fa6270 */
[----:B------:R-:W-:Y:S01]  /*2e10*/  FMUL.FTZ R64, R64, c[0x0][0x2ec] ;  /* 0x0000bb0040407a20 */ /* 0x000fe20000410000 */
[CC--:B------:R-:W-:Y:S01]  /*2e20*/  ISETP.GE.AND P1, PT, R10.reuse, R103.reuse, PT ;  /* 0x000000670a00720c */ /* 0x0c0fe20003f26270 */
[----:B------:R-:W1:Y:S01]  /*2e30*/  MUFU.TANH R9, R9 ;  /* 0x0000000900097308 */ /* 0x000e620000002400 */
[-C--:B------:R-:W-:Y:S01]  /*2e40*/  ISETP.GE.AND P6, PT, R10, R102.reuse, PT ;  /* 0x000000660a00720c */ /* 0x080fe20003fc6270 */
[----:B------:R-:W-:Y:S01]  /*2e50*/  FMUL.FTZ R65, R65, c[0x0][0x2ec] ;  /* 0x0000bb0041417a20 */ /* 0x000fe20000410000 */
[----:B------:R-:W-:Y:S01]  /*2e60*/  IADD3 R10, R100, 0x19, RZ ;  /* 0x00000019640a7810 */ /* 0x000fe20007ffe0ff */
[----:B------:R-:W-:Y:S01]  /*2e70*/  FMUL.FTZ R66, R66, c[0x0][0x2ec] ;  /* 0x0000bb0042427a20 */ /* 0x000fe20000410000 */
[----:B------:R-:W-:Y:S01]  /*2e80*/  FSEL R38, R38, -INF , !P0 ;  /* 0xff80000026267808 */ /* 0x000fe20004000000 */
[----:B------:R-:W-:Y:S01]  /*2e90*/  FMUL.FTZ R84, R84, c[0x0][0x2ec] ;  /* 0x0000bb0054547a20 */ /* 0x000fe20000410000 */
[----:B------:R-:W-:Y:S01]  /*2ea0*/  FSEL R21, R56, -INF , !P3 ;  /* 0xff80000038157808 */ /* 0x000fe20005800000 */
[----:B------:R-:W3:Y:S01]  /*2eb0*/  MUFU.TANH R24, R24 ;  /* 0x0000001800187308 */ /* 0x000ee20000002400 */
[----:B------:R-:W-:Y:S01]  /*2ec0*/  IADD3 R11, R100, 0x20, RZ ;  /* 0x00000020640b7810 */ /* 0x000fe20007ffe0ff */
[----:B------:R-:W-:Y:S01]  /*2ed0*/  FMUL.FTZ R85, R85, c[0x0][0x2ec] ;  /* 0x0000bb0055557a20 */ /* 0x000fe20000410000 */
[----:B------:R-:W-:Y:S01]  /*2ee0*/  ISETP.GE.AND P0, PT, R6, R103, PT ;  /* 0x000000670600720c */ /* 0x000fe20003f06270 */
[----:B------:R-:W-:Y:S01]  /*2ef0*/  FMUL.FTZ R86, R86, c[0x0][0x2ec] ;  /* 0x0000bb0056567a20 */ /* 0x000fe20000410000 */
[----:B------:R-:W-:Y:S01]  /*2f00*/  ISETP.GE.AND P3, PT, R6, R102, PT ;  /* 0x000000660600720c */ /* 0x000fe20003f66270 */
[----:B------:R-:W-:Y:S01]  /*2f10*/  FMUL.FTZ R87, R87, c[0x0][0x2ec] ;  /* 0x0000bb0057577a20 */ /* 0x000fe20000410000 */
[----:B--2---:R-:W-:Y:S01]  /*2f20*/  FSEL R6, R39, -INF , !P5 ;  /* 0xff80000027067808 */ /* 0x004fe20006800000 */
[----:B------:R-:W2:Y:S01]  /*2f30*/  MUFU.TANH R33, R33 ;  /* 0x0000002100217308 */ /* 0x000ea20000002400 */
[----:B-1----:R-:W-:-:S02]  /*2f40*/  FSEL R17, R40, -INF , !P1 ;  /* 0xff80000028117808 */ /* 0x002fc40004800000 */
[CC--:B------:R-:W-:Y:S02]  /*2f50*/  ISETP.GE.AND P5, PT, R10.reuse, R103.reuse, PT ;  /* 0x000000670a00720c */ /* 0x0c0fe40003fa6270 */
[----:B------:R-:W-:Y:S02]  /*2f60*/  ISETP.GE.AND P1, PT, R10, R102, PT ;  /* 0x000000660a00720c */ /* 0x000fe40003f26270 */
[----:B----4-:R-:W-:Y:S01]  /*2f70*/  FSEL R14, R42, -INF , !P6 ;  /* 0xff8000002a0e7808 */ /* 0x010fe20007000000 */
[----:B------:R-:W1:Y:S01]  /*2f80*/  MUFU.TANH R117, R72 ;  /* 0x0000004800757308 */ /* 0x000e620000002400 */
[----:B------:R-:W-:Y:S02]  /*2f90*/  FSEL R13, R41, -INF , !P2 ;  /* 0xff800000290d7808 */ /* 0x000fe40005000000 */
[----:B------:R-:W-:Y:S02]  /*2fa0*/  IADD3 R10, R100, 0x21, RZ ;  /* 0x00000021640a7810 */ /* 0x000fe40007ffe0ff */
[----:B------:R-:W-:-:S02]  /*2fb0*/  ISETP.GE.AND P6, PT, R11, R103, PT ;  /* 0x000000670b00720c */ /* 0x000fc40003fc6270 */
[-C--:B------:R-:W-:Y:S01]  /*2fc0*/  ISETP.GE.AND P2, PT, R11, R102.reuse, PT ;  /* 0x000000660b00720c */ /* 0x080fe20003f46270 */
[----:B------:R-:W4:Y:S01]  /*2fd0*/  MUFU.TANH R116, R67 ;  /* 0x0000004300747308 */ /* 0x000f220000002400 */
[----:B---3--:R-:W-:Y:S02]  /*2fe0*/  FSEL R11, R8, -INF , !P0 ;  /* 0xff800000080b7808 */ /* 0x008fe40004000000 */
[----:B------:R-:W-:Y:S02]  /*2ff0*/  IADD3 R8, R100, 0x28, RZ ;  /* 0x0000002864087810 */ /* 0x000fe40007ffe0ff */
[----:B------:R-:W-:Y:S02]  /*3000*/  FSEL R12, R43, -INF , !P4 ;  /* 0xff8000002b0c7808 */ /* 0x000fe40006000000 */
[C---:B------:R-:W-:Y:S01]  /*3010*/  ISETP.GE.AND P4, PT, R10.reuse, R103, PT ;  /* 0x000000670a00720c */ /* 0x040fe20003f86270 */
[----:B------:R-:W-:Y:S01]  /*3020*/  MUFU.TANH R115, R73 ;  /* 0x0000004900737308 */ /* 0x000fe20000002400 */
[----:B------:R-:W-:-:S02]  /*3030*/  ISETP.GE.AND P0, PT, R10, R102, PT ;  /* 0x000000660a00720c */ /* 0x000fc40003f06270 */
[----:B-----5:R-:W-:Y:S02]  /*3040*/  FSEL R10, R32, -INF , !P3 ;  /* 0xff800000200a7808 */ /* 0x020fe40005800000 */
[----:B------:R-:W-:Y:S02]  /*3050*/  ISETP.GE.AND P3, PT, R8, R103, PT ;  /* 0x000000670800720c */ /* 0x000fe40003f66270 */
[----:B------:R-:W-:Y:S01]  /*3060*/  IADD3 R15, R100, 0x29, RZ ;  /* 0x00000029640f7810 */ /* 0x000fe20007ffe0ff */
[----:B------:R-:W3:Y:S01]  /*3070*/  MUFU.TANH R132, R74 ;  /* 0x0000004a00847308 */ /* 0x000ee20000002400 */
[----:B------:R-:W-:Y:S02]  /*3080*/  FSEL R9, R9, -INF , !P5 ;  /* 0xff80000009097808 */ /* 0x000fe40006800000 */
[----:B------:R-:W-:Y:S02]  /*3090*/  ISETP.GE.AND P5, PT, R8, R102, PT ;  /* 0x000000660800720c */ /* 0x000fe40003fa6270 */
[----:B------:R-:W-:-:S02]  /*30a0*/  FSEL R27, R24, -INF , !P3 ;  /* 0xff800000181b7808 */ /* 0x000fc40005800000 */
[----:B--2---:R-:W-:Y:S01]  /*30b0*/  FSEL R8, R33, -INF , !P1 ;  /* 0xff80000021087808 */ /* 0x004fe20004800000 */
[----:B------:R-:W2:Y:S01]  /*30c0*/  MUFU.TANH R126, R75 ;  /* 0x0000004b007e7308 */ /* 0x000ea20000002400 */
[----:B-1----:R-:W-:Y:S02]  /*30d0*/  FSEL R117, R117, -INF , !P6 ;  /* 0xff80000075757808 */ /* 0x002fe40007000000 */
[-C--:B------:R-:W-:Y:S02]  /*30e0*/  ISETP.GE.AND P3, PT, R18, R102.reuse, PT ;  /* 0x000000661200720c */ /* 0x080fe40003f66270 */
[C---:B------:R-:W-:Y:S02]  /*30f0*/  ISETP.GE.AND P1, PT, R15.reuse, R103, PT ;  /* 0x000000670f00720c */ /* 0x040fe40003f26270 */
[----:B------:R-:W-:Y:S01]  /*3100*/  ISETP.GE.AND P6, PT, R15, R102, PT ;  /* 0x000000660f00720c */ /* 0x000fe20003fc6270 */
[----:B------:R-:W1:Y:S01]  /*3110*/  MUFU.TANH R25, R25 ;  /* 0x0000001900197308 */ /* 0x000e620000002400 */
[----:B------:R-:W-:-:S02]  /*3120*/  IADD3 R15, R100, 0x30, RZ ;  /* 0x00000030640f7810 */ /* 0x000fc40007ffe0ff */
[----:B----4-:R-:W-:Y:S02]  /*3130*/  FSEL R116, R116, -INF , !P3 ;  /* 0xff80000074747808 */ /* 0x010fe40005800000 */
[----:B---3--:R-:W-:Y:S02]  /*3140*/  FSEL R132, R132, -INF , !P2 ;  /* 0xff80000084847808 */ /* 0x008fe40005000000 */
[----:B------:R-:W-:Y:S01]  /*3150*/  FSEL R115, R115, -INF , !P4 ;  /* 0xff80000073737808 */ /* 0x000fe20006000000 */
[----:B------:R-:W3:Y:S01]  /*3160*/  MUFU.TANH R26, R26 ;  /* 0x0000001a001a7308 */ /* 0x000ee20000002400 */
[----:B------:R-:W-:Y:S02]  /*3170*/  ISETP.GE.AND P3, PT, R101, 0x2, PT ;  /* 0x000000026500780c */ /* 0x000fe40003f66270 */
[C---:B------:R-:W-:Y:S02]  /*3180*/  ISETP.GE.AND P2, PT, R15.reuse, R103, PT ;  /* 0x000000670f00720c */ /* 0x040fe40003f46270 */
[----:B------:R-:W-:-:S02]  /*3190*/  ISETP.GE.AND P4, PT, R15, R102, PT ;  /* 0x000000660f00720c */ /* 0x000fc40003f86270 */
[----:B------:R-:W-:Y:S01]  /*31a0*/  IADD3 R15, R100, 0x38, RZ ;  /* 0x00000038640f7810 */ /* 0x000fe20007ffe0ff */
[----:B------:R-:W4:Y:S01]  /*31b0*/  MUFU.TANH R16, R16 ;  /* 0x0000001000107308 */ /* 0x000f220000002400 */
[----:B--2---:R-:W-:Y:S02]  /*31c0*/  FSEL R126, R126, -INF , !P0 ;  /* 0xff8000007e7e7808 */ /* 0x004fe40004000000 */
[----:B-1----:R-:W-:Y:S02]  /*31d0*/  FSEL R25, R25, -INF , !P1 ;  /* 0xff80000019197808 */ /* 0x002fe40004800000 */
[----:B------:R-:W-:Y:S02]  /*31e0*/  ISETP.GE.AND P0, PT, R18, R103, PT ;  /* 0x000000671200720c */ /* 0x000fe40003f06270 */
[----:B------:R-:W-:Y:S01]  /*31f0*/  ISETP.GE.AND P1, PT, R15, R102, PT ;  /* 0x000000660f00720c */ /* 0x000fe20003f26270 */
[----:B------:R-:W1:Y:S01]  /*3200*/  MUFU.TANH R127, R64 ;  /* 0x00000040007f7308 */ /* 0x000e620000002400 */
[----:B---3--:R-:W-:-:S02]  /*3210*/  FSEL R26, R26, -INF , !P5 ;  /* 0xff8000001a1a7808 */ /* 0x008fc40006800000 */
[----:B------:R-:W-:Y:S02]  /*3220*/  ISETP.GE.AND P5, PT, R15, R103, PT ;  /* 0x000000670f00720c */ /* 0x000fe40003fa6270 */
[----:B------:R-:W-:-:S03]  /*3230*/  IADD3 R15, R100, 0x39, RZ ;  /* 0x00000039640f7810 */ /* 0x000fc60007ffe0ff */
[----:B------:R-:W2:Y:S01]  /*3240*/  MUFU.TANH R122, R65 ;  /* 0x00000041007a7308 */ /* 0x000ea20000002400 */
[----:B----4-:R-:W-:Y:S02]  /*3250*/  FSEL R24, R16, -INF , !P6 ;  /* 0xff80000010187808 */ /* 0x010fe40007000000 */
[----:B------:R-:W-:-:S04]  /*3260*/  ISETP.GE.AND P6, PT, R100, R103, PT ;  /* 0x000000676400720c */ /* 0x000fc80003fc6270 */
[----:B------:R-:W-:Y:S01]  /*3270*/  FSEL R3, R3, -INF , !P6 ;  /* 0xff80000003037808 */ /* 0x000fe20007000000 */
[----:B------:R-:W3:Y:S01]  /*3280*/  MUFU.TANH R120, R66 ;  /* 0x0000004200787308 */ /* 0x000ee20000002400 */
[----:B-1----:R-:W-:Y:S01]  /*3290*/  FSEL R127, R127, -INF , !P2 ;  /* 0xff8000007f7f7808 */ /* 0x002fe20005000000 */
[----:B------:R-:W-:Y:S01]  /*32a0*/  BAR.SYNC.DEFER_BLOCKING 0x0 ;  /* 0x0000000000007b1d */ /* 0x000fe20000010000 */
[----:B------:R-:W-:-:S04]  /*32b0*/  ISETP.GE.AND P2, PT, R100, R102, PT ;  /* 0x000000666400720c */ /* 0x000fc80003f46270 */
[----:B------:R-:W-:Y:S01]  /*32c0*/  FSEL R5, R5, -INF , !P2 ;  /* 0xff80000005057808 */ /* 0x000fe20005000000 */
[----:B------:R-:W1:Y:S01]  /*32d0*/  MUFU.TANH R121, R84 ;  /* 0x0000005400797308 */ /* 0x000e620000002400 */
[----:B--2---:R-:W-:Y:S02]  /*32e0*/  FSEL R122, R122, -INF , !P0 ;  /* 0xff8000007a7a7808 */ /* 0x004fe40004000000 */
[----:B------:R-:W-:-:S05]  /*32f0*/  ISETP.GE.AND P0, PT, R15, R102, PT ;  /* 0x000000660f00720c */ /* 0x000fca0003f06270 */
[----:B------:R-:W2:Y:S01]  /*3300*/  MUFU.TANH R119, R85 ;  /* 0x0000005500777308 */ /* 0x000ea20000002400 */
[----:B---3--:R-:W-:Y:S02]  /*3310*/  FSEL R120, R120, -INF , !P4 ;  /* 0xff80000078787808 */ /* 0x008fe40006000000 */
[----:B------:R-:W-:-:S05]  /*3320*/  ISETP.GE.AND P4, PT, R15, R103, PT ;  /* 0x000000670f00720c */ /* 0x000fca0003f86270 */
        /* <DEDUP_REMOVED lines=40> */
[----:B------:R-:W-:Y:S01]  /*35b0*/  @!P2 LEA.HI.X R33, R16, c[0x0][0x16c], R15, 0x1, P6 ;  /* 0x00005b001021aa11 */ /* 0x000fe200030f0c0f */
[----:B------:R1:W-:Y:S01]  /*35c0*/  @P2 STS.128 [R155+0x4800], RZ ;  /* 0x004800ff9b002388 */ /* 0x0003e20000000c00 */
[----:B------:R-:W-:-:S03]  /*35d0*/  @!P2 LEA R40, P4, R7, c[0x0][0x168], 0x1 ;  /* 0x00005a000728aa11 */ /* 0x000fc600078808ff */
        /* <DEDUP_REMOVED lines=8> */
[----:B------:R1:W-:Y:S01]  /*3660*/  @!P1 LDGSTS.E.BYPASS.LTC128B.128 [R155+0x6800], [R30.64+0x80] ;  /* 0x068000801e9b9fae */ /* 0x0003e2000b901d46 */
[----:B--2---:R-:W-:-:S03]  /*3670*/  @!P1 LEA R34, P0, R16, c[0x0][0x168], 0x1 ;  /* 0x00005a0010229a11 */ /* 0x004fc600078008ff */
[----:B------:R1:W-:Y:S01]  /*3680*/  @P2 STS.128 [R155+0x5000], RZ ;  /* 0x005000ff9b002388 */ /* 0x0003e20000000c00 */
[--C-:B------:R-:W-:Y:S01]  /*3690*/  @!P1 LEA.HI.X R35, R16, c[0x0][0x16c], R15.reuse, 0x1, P0 ;  /* 0x00005b0010239a11 */ /* 0x100fe200000f0c0f */
[----:B------:R-:W-:Y:S02]  /*36a0*/  IMAD.X R16, R148, 0x1, R15, P5 ;  /* 0x0000000194107824 */ /* 0x000fe400028e060f */
        /* <DEDUP_REMOVED lines=23> */
.L_x_625:
[----:B------:R-:W-:Y:S05]  /*3820*/  BSYNC B0 ;  /* 0x0000000000007941 */ /* 0x000fea0003800000 */
.L_x_624:
[----:B------:R-:W0:Y:S02]  /*3830*/  LDGDEPBAR ;  /* 0x00000000000079af */ /* 0x000e240000000000 */
.L_x_623:
[----:B------:R-:W-:Y:S02]  /*3840*/  FMNMX.FTZ R16, R3, R19, !PT ;  /* 0x0000001303107209 */ /* 0x000fe40007810000 */
[----:B-1----:R-:W-:Y:S02]  /*3850*/  FMNMX.FTZ R23, R5, R36, !PT ;  /* 0x0000002405177209 */ /* 0x002fe40007810000 */
        /* <DEDUP_REMOVED lines=43> */
[----:B------:R-:W3:Y:S04]  /*3b10*/  LDSM.16.MT88.4 R48, [R138+0xa000] ;  /* 0x00a000008a30783b */ /* 0x000ee80000004200 */
[----:B------:R-:W4:Y:S01]  /*3b20*/  LDSM.16.MT88.4 R56, [R137+0xa000] ;  /* 0x00a000008938783b */ /* 0x000f220000004200 */
        /* <DEDUP_REMOVED lines=14> */
[--C-:B------:R-:W-:Y:S01]  /*3c10*/  FFMA.FTZ R29, R11, c[0x0][0x23c], -R124.reuse ;  /* 0x00008f000b1d7a23 */ /* 0x100fe2000001087c */
[----:B------:R-:W-:Y:S01]  /*3c20*/  LDSM.16.MT88.4 R20, [R136+0x8800] ;  /* 0x008800008814783b */ /* 0x000fe20000004200 */
[----:B------:R-:W-:Y:S01]  /*3c30*/  FFMA.FTZ R0, R9, c[0x0][0x23c], -R124 ;  /* 0x00008f0009007a23 */ /* 0x000fe2000001087c */
[----:B------:R-:W1:Y:S01]  /*3c40*/  MUFU.EX2 R34, R34 ;  /* 0x0000002200227308 */ /* 0x000e620000000800 */
[----:B------:R-:W-:-:S02]  /*3c50*/  FFMA.FTZ R109, R5, c[0x0][0x23c], -R113 ;  /* 0x00008f00056d7a23 */ /* 0x000fc40000010871 */
[--C-:B------:R-:W-:Y:S02]  /*3c60*/  FFMA.FTZ R106, R36, c[0x0][0x23c], -R113.reuse ;  /* 0x00008f00246a7a23 */ /* 0x100fe40000010871 */
[--C-:B------:R-:W-:Y:S02]  /*3c70*/  FFMA.FTZ R104, R38, c[0x0][0x23c], -R113.reuse ;  /* 0x00008f0026687a23 */ /* 0x100fe40000010871 */
[--C-:B------:R-:W-:Y:S01]  /*3c80*/  FFMA.FTZ R33, R6, c[0x0][0x23c], -R113.reuse ;  /* 0x00008f0006217a23 */ /* 0x100fe20000010871 */
[----:B------:R-:W-:Y:S01]  /*3c90*/  MUFU.EX2 R105, R105 ;  /* 0x0000006900697308 */ /* 0x000fe20000000800 */
[----:B------:R-:W2:Y:S01]  /*3ca0*/  LDSM.16.MT88.4 R4, [R136+0xa000] ;  /* 0x00a000008804783b */ /* 0x000ea20000004200 */
[--C-:B------:R-:W-:Y:S02]  /*3cb0*/  FFMA.FTZ R111, R14, c[0x0][0x23c], -R113.reuse ;  /* 0x00008f000e6f7a23 */ /* 0x100fe40000010871 */
[--C-:B------:R-:W-:Y:S02]  /*3cc0*/  FFMA.FTZ R32, R12, c[0x0][0x23c], -R113.reuse ;  /* 0x00008f000c207a23 */ /* 0x100fe40000010871 */
[----:B------:R-:W5:Y:S01]  /*3cd0*/  LDSM.16.MT88.4 R12, [R138+0x8800] ;  /* 0x008800008a0c783b */ /* 0x000f620000004200 */
[--C-:B------:R-:W-:Y:S01]  /*3ce0*/  FFMA.FTZ R108, R10, c[0x0][0x23c], -R113.reuse ;  /* 0x00008f000a6c7a23 */ /* 0x100fe20000010871 */
[----:B------:R-:W3:Y:S01]  /*3cf0*/  MUFU.EX2 R30, R30 ;  /* 0x0000001e001e7308 */ /* 0x000ee20000000800 */
[----:B------:R-:W-:Y:S01]  /*3d00*/  FFMA.FTZ R31, R8, c[0x0][0x23c], -R113 ;  /* 0x00008f00081f7a23 */ /* 0x000fe20000010871 */
[----:B-1----:R-:W-:Y:S01]  /*3d10*/  F2FP.BF16.PACK_AB R64, R34, R107 ;  /* 0x0000006b2240723e */ /* 0x002fe200000010ff */
[----:B------:R-:W1:Y:S01]  /*3d20*/  LDSM.16.MT88.4 R8, [R137+0x8800] ;  /* 0x008800008908783b */ /* 0x000e620000004200 */
[----:B------:R-:W-:-:S02]  /*3d30*/  FFMA.FTZ R35, R17, c[0x0][0x23c], -R124 ;  /* 0x00008f0011237a23 */ /* 0x000fc4000001087c */
[--C-:B------:R-:W-:Y:S01]  /*3d40*/  FFMA.FTZ R114, R117, c[0x0][0x23c], -R124.reuse ;  /* 0x00008f0075727a23 */ /* 0x100fe2000001087c */
[----:B------:R-:W1:Y:S01]  /*3d50*/  LDSM.16.MT88.4 R16, [R140+0x8800] ;  /* 0x008800008c10783b */ /* 0x000e620000004200 */
[----:B------:R-:W-:Y:S01]  /*3d60*/  MUFU.EX2 R109, R109 ;  /* 0x0000006d006d7308 */ /* 0x000fe20000000800 */
[--C-:B------:R-:W-:Y:S02]  /*3d70*/  FFMA.FTZ R117, R115, c[0x0][0x23c], -R124.reuse ;  /* 0x00008f0073757a23 */ /* 0x100fe4000001087c */
[--C-:B------:R-:W-:Y:S02]  /*3d80*/  FFMA.FTZ R125, R126, c[0x0][0x23c], -R113.reuse ;  /* 0x00008f007e7d7a23 */ /* 0x100fe40000010871 */
[--C-:B------:R-:W-:Y:S02]  /*3d90*/  FFMA.FTZ R115, R27, c[0x0][0x23c], -R124.reuse ;  /* 0x00008f001b737a23 */ /* 0x100fe4000001087c */
[----:B------:R-:W-:Y:S01]  /*3da0*/  FFMA.FTZ R118, R25, c[0x0][0x23c], -R124 ;  /* 0x00008f0019767a23 */ /* 0x000fe2000001087c */
[----:B------:R-:W2:Y:S01]  /*3db0*/  MUFU.EX2 R106, R106 ;  /* 0x0000006a006a7308 */ /* 0x000ea20000000800 */
[----:B---3--:R-:W-:Y:S01]  /*3dc0*/  F2FP.BF16.PACK_AB R66, R30, R105 ;  /* 0x000000691e42723e */ /* 0x008fe200000010ff */
[----:B------:R-:W-:-:S02]  /*3dd0*/  FFMA.FTZ R132, R132, c[0x0][0x23c], -R113 ;  /* 0x00008f0084847a23 */ /* 0x000fc40000010871 */
[--C-:B------:R-:W-:Y:S02]  /*3de0*/  FFMA.FTZ R126, R26, c[0x0][0x23c], -R113.reuse ;  /* 0x00008f001a7e7a23 */ /* 0x100fe40000010871 */
[--C-:B------:R-:W-:Y:S02]  /*3df0*/  FFMA.FTZ R123, R24, c[0x0][0x23c], -R113.reuse ;  /* 0x00008f00187b7a23 */ /* 0x100fe40000010871 */
[----:B------:R-:W-:Y:S01]  /*3e00*/  MUFU.EX2 R104, R104 ;  /* 0x0000006800687308 */ /* 0x000fe20000000800 */
[----:B------:R-:W-:Y:S01]  /*3e10*/  LDSM.16.MT88.4 R24, [R138+0x9000] ;  /* 0x009000008a18783b */ /* 0x000fe20000004200 */
[----:B------:R-:W-:Y:S02]  /*3e20*/  FFMA.FTZ R171, R119, c[0x0][0x23c], -R124 ;  /* 0x00008f0077ab7a23 */ /* 0x000fe4000001087c */
[--C-:B------:R-:W-:Y:S02]  /*3e30*/  FFMA.FTZ R116, R116, c[0x0][0x23c], -R113.reuse ;  /* 0x00008f0074747a23 */ /* 0x100fe40000010871 */
[----:B------:R-:W-:-:S02]  /*3e40*/  FFMA.FTZ R112, R112, c[0x0][0x23c], -R113 ;  /* 0x00008f0070707a23 */ /* 0x000fc40000010871 */
[----:B------:R-:W3:Y:S01]  /*3e50*/  MUFU.EX2 R33, R33 ;  /* 0x0000002100217308 */ /* 0x000ee20000000800 */
[----:B--2---:R-:W-:Y:S01]  /*3e60*/  F2FP.BF16.PACK_AB R65, R106, R109 ;  /* 0x0000006d6a41723e */ /* 0x004fe200000010ff */
[----:B------:R-:W-:Y:S02]  /*3e70*/  FFMA.FTZ R169, R110, c[0x0][0x23c], -R113 ;  /* 0x00008f006ea97a23 */ /* 0x000fe40000010871 */
[----:B------:R-:W-:Y:S02]  /*3e80*/  FADD.FTZ R34, R107, R34 ;  /* 0x000000226b227221 */ /* 0x000fe40000010000 */
[----:B------:R-:W-:Y:S02]  /*3e90*/  FADD.FTZ R109, R109, R106 ;  /* 0x0000006a6d6d7221 */ /* 0x000fe40000010000 */
[----:B------:R-:W-:Y:S01]  /*3ea0*/  MUFU.EX2 R35, R35 ;  /* 0x0000002300237308 */ /* 0x000fe20000000800 */
[----:B------:R-:W-:-:S04]  /*3eb0*/  FADD.FTZ R105, R105, R34 ;  /* 0x0000002269697221 */ /* 0x000fc80000010000 */
[----:B------:R-:W-:Y:S01]  /*3ec0*/  FADD.FTZ R30, R30, R105 ;  /* 0x000000691e1e7221 */ /* 0x000fe20000010000 */
[----:B---3--:R-:W-:Y:S02]  /*3ed0*/  F2FP.BF16.PACK_AB R67, R33, R104 ;  /* 0x000000682143723e */ /* 0x008fe400000010ff */
[----:B------:R-:W2:Y:S01]  /*3ee0*/  MUFU.EX2 R2, R2 ;  /* 0x0000000200027308 */ /* 0x000ea20000000800 */
        /* <DEDUP_REMOVED lines=18> */
[C---:B----4-:R-:W-:Y:S02]  /*4010*/  HMMA.16816.F32.BF16 R52, R64.reuse, R56, RZ ;  /* 0x000000384034723c */ /* 0x050fe400000418ff */
[----:B------:R-:W-:Y:S06]  /*4020*/  MUFU.EX2 R115, R115 ;  /* 0x0000007300737308 */ /* 0x000fec0000000800 */
[C---:B------:R-:W-:Y:S02]  /*4030*/  HMMA.16816.F32.BF16 R92, R64.reuse, R94, RZ ;  /* 0x0000005e405c723c */ /* 0x040fe400000418ff */
[----:B------:R-:W-:Y:S06]  /*4040*/  MUFU.EX2 R118, R118 ;  /* 0x0000007600767308 */ /* 0x000fec0000000800 */
[C---:B------:R-:W-:Y:S02]  /*4050*/  HMMA.16816.F32.BF16 R68, R64.reuse, R70, RZ ;  /* 0x000000464044723c */ /* 0x040fe400000418ff */
[----:B------:R-:W-:Y:S06]  /*4060*/  MUFU.EX2 R132, R132 ;  /* 0x0000008400847308 */ /* 0x000fec0000000800 */
[C---:B------:R-:W-:Y:S02]  /*4070*/  HMMA.16816.F32.BF16 R40, R64.reuse, R42, RZ ;  /* 0x0000002a4028723c */ /* 0x040fe400000418ff */
[----:B------:R-:W4:Y:S06]  /*4080*/  MUFU.EX2 R125, R125 ;  /* 0x0000007d007d7308 */ /* 0x000f2c0000000800 */
[C---:B------:R-:W-:Y:S02]  /*4090*/  HMMA.16816.F32.BF16 R48, R64.reuse, R50, RZ ;  /* 0x000000324030723c */ /* 0x040fe400000418ff */
[----:B------:R-:W-:Y:S06]  /*40a0*/  MUFU.EX2 R126, R126 ;  /* 0x0000007e007e7308 */ /* 0x000fec0000000800 */
[C---:B------:R-:W-:Y:S02]  /*40b0*/  HMMA.16816.F32.BF16 R56, R64.reuse, R58, RZ ;  /* 0x0000003a4038723c */ /* 0x040fe400000418ff */
[----:B------:R-:W1:Y:S06]  /*40c0*/  MUFU.EX2 R123, R123 ;  /* 0x0000007b007b7308 */ /* 0x000e6c0000000800 */
[C---:B------:R-:W-:Y:S02]  /*40d0*/  HMMA.16816.F32.BF16 R60, R64.reuse, R4, RZ ;  /* 0x00000004403c723c */ /* 0x040fe400000418ff */
[----:B------:R-:W-:Y:S05]  /*40e0*/  MUFU.EX2 R171, R171 ;  /* 0x000000ab00ab7308 */ /* 0x000fea0000000800 */
[----:B--2---:R-:W-:Y:S01]  /*40f0*/  F2FP.BF16.PACK_AB R4, R2, R35 ;  /* 0x000000230204723e */ /* 0x004fe200000010ff */
[----:B------:R-:W-:Y:S01]  /*4100*/  HMMA.16816.F32.BF16 R64, R64, R6, RZ ;  /* 0x000000064040723c */ /* 0x000fe200000418ff */
[----:B---3--:R-:W-:Y:S01]  /*4110*/  F2FP.BF16.PACK_AB R5, R32, R111 ;  /* 0x0000006f2005723e */ /* 0x008fe200000010ff */
[----:B------:R-:W-:Y:S01]  /*4120*/  MUFU.EX2 R116, R116 ;  /* 0x0000007400747308 */ /* 0x000fe20000000800 */
[----:B------:R-:W-:-:S02]  /*4130*/  FADD.FTZ R35, R35, R30 ;  /* 0x0000001e23237221 */ /* 0x000fc40000010000 */
[----:B------:R-:W-:Y:S02]  /*4140*/  FADD.FTZ R111, R111, R104 ;  /* 0x000000686f6f7221 */ /* 0x000fe40000010000 */
[----:B------:R-:W-:Y:S01]  /*4150*/  F2FP.BF16.PACK_AB R6, R0, R29 ;  /* 0x0000001d0006723e */ /* 0x000fe200000010ff */
[----:B------:R-:W-:Y:S01]  /*4160*/  FADD.FTZ R2, R2, R35 ;  /* 0x0000002302027221 */ /* 0x000fe20000010000 */
[----:B-1----:R-:W-:Y:S01]  /*4170*/  F2FP.BF16.PACK_AB R7, R31, R108 ;  /* 0x0000006c1f07723e */ /* 0x002fe200000010ff */
[----:B------:R-:W-:Y:S01]  /*4180*/  MUFU.EX2 R112, R112 ;  /* 0x0000007000707308 */ /* 0x000fe20000000800 */
[----:B------:R-:W-:Y:S02]  /*4190*/  FADD.FTZ R111, R32, R111 ;  /* 0x0000006f206f7221 */ /* 0x000fe40000010000 */
[----:B------:R-:W-:Y:S02]  /*41a0*/  FADD.FTZ R29, R29, R2 ;  /* 0x000000021d1d7221 */ /* 0x000fe40000010000 */
[----:B------:R-:W-:Y:S01]  /*41b0*/  FADD.FTZ R108, R108, R111 ;  /* 0x0000006f6c6c7221 */ /* 0x000fe20000010000 */
[----:B-----5:R-:W-:Y:S01]  /*41c0*/  HMMA.16816.F32.BF16 R88, R4, R12, R88 ;  /* 0x0000000c0458723c */ /* 0x020fe20000041858 */
        /* <DEDUP_REMOVED lines=19> */
[----:B------:R-:W5:Y:S07]  /*4300*/  LDSM.16.MT88.4 R20, [R137+0x9000] ;  /* 0x009000008914783b */ /* 0x000f6e0000004200 */
        /* <DEDUP_REMOVED lines=21> */
[C---:B-----5:R-:W-:Y:S08]  /*4460*/  HMMA.16816.F32.BF16 R80, R4.reuse, R20, R80 ;  /* 0x000000140450723c */ /* 0x060ff00000041850 */
        /* <DEDUP_REMOVED lines=136> */
[----:B--2---:R-:W3:Y:S04]  /*4cf0*/  LDSM.16.M88.4 R8, [R146+0x4000] ;  /* 0x004000009208783b */ /* 0x004ee80000000200 */
[----:B------:R-:W5:Y:S04]  /*4d00*/  LDSM.16.M88.4 R112, [R146+0x4800] ;  /* 0x004800009270783b */ /* 0x000f680000000200 */
[----:B------:R-:W2:Y:S04]  /*4d10*/  LDSM.16.M88.4 R104, [R146+0x5000] ;  /* 0x005000009268783b */ /* 0x000ea80000000200 */
[----:B------:R-:W2:Y:S04]  /*4d20*/  LDSM.16.M88.4 R124, [R146+0x5800] ;  /* 0x00580000927c783b */ /* 0x000ea80000000200 */
[----:B-1----:R-:W-:Y:S04]  /*4d30*/  LDSM.16.M88.4 R16, [R145] ;  /* 0x000000009110783b */ /* 0x002fe80000000200 */
[----:B------:R-:W1:Y:S04]  /*4d40*/  LDSM.16.M88.4 R120, [R144] ;  /* 0x000000009078783b */ /* 0x000e680000000200 */
[----:B------:R-:W1:Y:S04]  /*4d50*/  LDSM.16.M88.4 R116, [R144+0x800] ;  /* 0x000800009074783b */ /* 0x000e680000000200 */
[----:B------:R-:W1:Y:S04]  /*4d60*/  LDSM.16.M88.4 R24, [R144+0x1000] ;  /* 0x001000009018783b */ /* 0x000e680000000200 */
[----:B----4-:R-:W4:Y:S04]  /*4d70*/  LDSM.16.M88.4 R20, [R144+0x1800] ;  /* 0x001800009014783b */ /* 0x010f280000000200 */
[----:B------:R-:W0:Y:S01]  /*4d80*/  LDGDEPBAR ;  /* 0x00000000000079af */ /* 0x000e220000000000 */
[C---:B---3--:R-:W-:Y:S08]  /*4d90*/  HMMA.16816.F32.BF16 R12, R28.reuse, R8, RZ ;  /* 0x000000081c0c723c */ /* 0x048ff000000418ff */
[C---:B-----5:R-:W-:Y:S08]  /*4da0*/  HMMA.16816.F32.BF16 R4, R28.reuse, R112, RZ ;  /* 0x000000701c04723c */ /* 0x060ff000000418ff */
[C---:B--2---:R-:W-:Y:S08]  /*4db0*/  HMMA.16816.F32.BF16 R108, R28.reuse, R104, RZ ;  /* 0x000000681c6c723c */ /* 0x044ff000000418ff */
[C---:B------:R-:W-:Y:S08]  /*4dc0*/  HMMA.16816.F32.BF16 R8, R28.reuse, R10, RZ ;  /* 0x0000000a1c08723c */ /* 0x040ff000000418ff */
[C---:B------:R-:W-:Y:S08]  /*4dd0*/  HMMA.16816.F32.BF16 R112, R28.reuse, R114, RZ ;  /* 0x000000721c70723c */ /* 0x040ff000000418ff */
[C---:B------:R-:W-:Y:S08]  /*4de0*/  HMMA.16816.F32.BF16 R104, R28.reuse, R106, RZ ;  /* 0x0000006a1c68723c */ /* 0x040ff000000418ff */
[C---:B------:R-:W-:Y:S08]  /*4df0*/  HMMA.16816.F32.BF16 R32, R28.reuse, R124, RZ ;  /* 0x0000007c1c20723c */ /* 0x040ff000000418ff */
[----:B------:R-:W-:Y:S01]  /*4e00*/  HMMA.16816.F32.BF16 R28, R28, R126, RZ ;  /* 0x0000007e1c1c723c */ /* 0x000fe200000418ff */
[----:B------:R-:W-:Y:S07]  /*4e10*/  LDSM.16.M88.4 R124, [R146+0x7800] ;  /* 0x00780000927c783b */ /* 0x000fee0000000200 */
        /* <DEDUP_REMOVED lines=9> */
[C---:B----4-:R-:W-:Y:S08]  /*4eb0*/  HMMA.16816.F32.BF16 R32, R16.reuse, R20, R32 ;  /* 0x000000141020723c */ /* 0x050ff00000041820 */
        /* <DEDUP_REMOVED lines=18> */
[----:B------:R-:W1:Y:S07]  /*4fe0*/  LDSM.16.M88.4 R120, [R147+0x2000] ;  /* 0x002000009378783b */ /* 0x000e6e0000000200 */
[C---:B------:R-:W-:Y:S08]  /*4ff0*/  HMMA.16816.F32.BF16 R108, R16.reuse, R24, R108 ;  /* 0x00000018106c723c */ /* 0x040ff0000004186c */
[C---:B------:R-:W-:Y:S01]  /*5000*/  HMMA.16816.F32.BF16 R104, R16.reuse, R26, R104 ;  /* 0x0000001a1068723c */ /* 0x040fe20000041868 */
[----:B------:R-:W3:Y:S07]  /*5010*/  LDSM.16.M88.4 R24, [R146+0x6000] ;  /* 0x006000009218783b */ /* 0x000eee0000000200 */
[C---:B--2---:R-:W-:Y:S08]  /*5020*/  HMMA.16816.F32.BF16 R32, R16.reuse, R20, R32 ;  /* 0x000000141020723c */ /* 0x044ff00000041820 */
[C---:B------:R-:W-:Y:S01]  /*5030*/  HMMA.16816.F32.BF16 R28, R16.reuse, R22, R28 ;  /* 0x00000016101c723c */ /* 0x040fe2000004181c */
[----:B------:R-:W2:Y:S07]  /*5040*/  LDSM.16.M88.4 R20, [R146+0x6800] ;  /* 0x006800009214783b */ /* 0x000eae0000000200 */
[C---:B------:R-:W-:Y:S08]  /*5050*/  HMMA.16816.F32.BF16 R4, R16.reuse, R116, R4 ;  /* 0x000000741004723c */ /* 0x040ff00000041804 */
[----:B------:R-:W-:Y:S01]  /*5060*/  HMMA.16816.F32.BF16 R112, R16, R118, R112 ;  /* 0x000000761070723c */ /* 0x000fe20000041870 */
[----:B------:R-:W4:Y:S04]  /*5070*/  LDSM.16.M88.4 R16, [R146+0x7000] ;  /* 0x007000009210783b */ /* 0x000f280000000200 */
[----:B------:R-:W-:Y:S03]  /*5080*/  LDSM.16.M88.4 R116, [R144+0x3000] ;  /* 0x003000009074783b */ /* 0x000fe60000000200 */
[C---:B-1----:R-:W-:Y:S08]  /*5090*/  HMMA.16816.F32.BF16 R32, R120.reuse, R124, R32 ;  /* 0x0000007c7820723c */ /* 0x042ff00000041820 */
[C---:B---3--:R-:W-:Y:S08]  /*50a0*/  HMMA.16816.F32.BF16 R12, R120.reuse, R24, R12 ;  /* 0x00000018780c723c */ /* 0x048ff0000004180c */
[C---:B------:R-:W-:Y:S01]  /*50b0*/  HMMA.16816.F32.BF16 R8, R120.reuse, R26, R8 ;  /* 0x0000001a7808723c */ /* 0x040fe20000041808 */
[----:B------:R-:W-:Y:S07]  /*50c0*/  LDSM.16.M88.4 R24, [R144+0x2000] ;  /* 0x002000009018783b */ /* 0x000fee0000000200 */
[C---:B--2---:R-:W-:Y:S08]  /*50d0*/  HMMA.16816.F32.BF16 R4, R120.reuse, R20, R4 ;  /* 0x000000147804723c */ /* 0x044ff00000041804 */
[C---:B------:R-:W-:Y:S01]  /*50e0*/  HMMA.16816.F32.BF16 R112, R120.reuse, R22, R112 ;  /* 0x000000167870723c */ /* 0x040fe20000041870 */
[----:B------:R-:W1:Y:S07]  /*50f0*/  LDSM.16.M88.4 R20, [R145+0x2000] ;  /* 0x002000009114783b */ /* 0x000e6e0000000200 */
[C---:B----4-:R-:W-:Y:S08]  /*5100*/  HMMA.16816.F32.BF16 R108, R120.reuse, R16, R108 ;  /* 0x00000010786c723c */ /* 0x050ff0000004186c */
[C---:B------:R-:W-:Y:S01]  /*5110*/  HMMA.16816.F32.BF16 R104, R120.reuse, R18, R104 ;  /* 0x000000127868723c */ /* 0x040fe20000041868 */
[----:B------:R-:W2:Y:S07]  /*5120*/  LDSM.16.M88.4 R16, [R144+0x2800] ;  /* 0x002800009010783b */ /* 0x000eae0000000200 */
[----:B------:R-:W-:Y:S01]  /*5130*/  HMMA.16816.F32.BF16 R28, R120, R126, R28 ;  /* 0x0000007e781c723c */ /* 0x000fe2000004181c */
[----:B------:R-:W-:Y:S04]  /*5140*/  LDSM.16.M88.4 R120, [R143+0x2000] ;  /* 0x002000008f78783b */ /* 0x000fe80000000200 */
[----:B------:R-:W3:Y:S03]  /*5150*/  LDSM.16.M88.4 R124, [R139+0x6800] ;  /* 0x006800008b7c783b */ /* 0x000ee60000000200 */
[C---:B-1----:R-:W-:Y:S08]  /*5160*/  HMMA.16816.F32.BF16 R12, R20.reuse, R24, R12 ;  /* 0x00000018140c723c */ /* 0x042ff0000004180c */
[C---:B------:R-:W-:Y:S01]  /*5170*/  HMMA.16816.F32.BF16 R8, R20.reuse, R26, R8 ;  /* 0x0000001a1408723c */ /* 0x040fe20000041808 */
[----:B------:R-:W1:Y:S07]  /*5180*/  LDSM.16.M88.4 R24, [R144+0x3800] ;  /* 0x003800009018783b */ /* 0x000e6e0000000200 */
[C---:B--2---:R-:W-:Y:S08]  /*5190*/  HMMA.16816.F32.BF16 R4, R20.reuse, R16, R4 ;  /* 0x000000101404723c */ /* 0x044ff00000041804 */
[C---:B------:R-:W-:Y:S01]  /*51a0*/  HMMA.16816.F32.BF16 R112, R20.reuse, R18, R112 ;  /* 0x000000121470723c */ /* 0x040fe20000041870 */
[----:B------:R-:W2:Y:S07]  /*51b0*/  LDSM.16.M88.4 R16, [R139+0x6000] ;  /* 0x006000008b10783b */ /* 0x000eae0000000200 */
[C---:B------:R-:W-:Y:S08]  /*51c0*/  HMMA.16816.F32.BF16 R108, R20.reuse, R116, R108 ;  /* 0x00000074146c723c */ /* 0x040ff0000004186c */
[----:B------:R-:W-:Y:S01]  /*51d0*/  HMMA.16816.F32.BF16 R104, R20, R118, R104 ;  /* 0x000000761468723c */ /* 0x000fe20000041868 */
[----:B------:R-:W4:Y:S07]  /*51e0*/  LDSM.16.M88.4 R116, [R139+0x7000] ;  /* 0x007000008b74783b */ /* 0x000f2e0000000200 */
[----:B---3--:R-:W-:Y:S08]  /*51f0*/  HMMA.16816.F32.BF16 R4, R120, R124, R4 ;  /* 0x0000007c7804723c */ /* 0x008ff00000041804 */
[C---:B-1----:R-:W-:Y:S08]  /*5200*/  HMMA.16816.F32.BF16 R32, R20.reuse, R24, R32 ;  /* 0x000000181420723c */ /* 0x042ff00000041820 */
[----:B------:R-:W-:Y:S01]  /*5210*/  HMMA.16816.F32.BF16 R28, R20, R26, R28 ;  /* 0x0000001a141c723c */ /* 0x000fe2000004181c */
[----:B------:R-:W-:Y:S04]  /*5220*/  LDSM.16.M88.4 R24, [R142+0x2000] ;  /* 0x002000008e18783b */ /* 0x000fe80000000200 */
[----:B------:R-:W1:Y:S03]  /*5230*/  LDSM.16.M88.4 R20, [R141+0x2000] ;  /* 0x002000008d14783b */ /* 0x000e660000000200 */
[C---:B--2---:R-:W-:Y:S08]  /*5240*/  HMMA.16816.F32.BF16 R12, R120.reuse, R16, R12 ;  /* 0x00000010780c723c */ /* 0x044ff0000004180c */
[C---:B------:R-:W-:Y:S01]  /*5250*/  HMMA.16816.F32.BF16 R8, R120.reuse, R18, R8 ;  /* 0x000000127808723c */ /* 0x040fe20000041808 */
[----:B------:R-:W2:Y:S07]  /*5260*/  LDSM.16.M88.4 R16, [R141+0x2800] ;  /* 0x002800008d10783b */ /* 0x000eae0000000200 */
[C---:B------:R-:W-:Y:S08]  /*5270*/  HMMA.16816.F32.BF16 R112, R120.reuse, R126, R112 ;  /* 0x0000007e7870723c */ /* 0x040ff00000041870 */
[C---:B----4-:R-:W-:Y:S08]  /*5280*/  HMMA.16816.F32.BF16 R108, R120.reuse, R116, R108 ;  /* 0x00000074786c723c */ /* 0x050ff0000004186c */
[----:B------:R-:W-:Y:S08]  /*5290*/  HMMA.16816.F32.BF16 R104, R120, R118, R104 ;  /* 0x000000767868723c */ /* 0x000ff00000041868 */
[C---:B-1----:R-:W-:Y:S08]  /*52a0*/  HMMA.16816.F32.BF16 R12, R24.reuse, R20, R12 ;  /* 0x00000014180c723c */ /* 0x042ff0000004180c */
[C---:B------:R-:W-:Y:S01]  /*52b0*/  HMMA.16816.F32.BF16 R8, R24.reuse, R22, R8 ;  /* 0x000000161808723c */ /* 0x040fe20000041808 */
[----:B------:R-:W1:Y:S07]  /*52c0*/  LDSM.16.M88.4 R20, [R141+0x3000] ;  /* 0x003000008d14783b */ /* 0x000e6e0000000200 */
[C---:B--2---:R-:W-:Y:S08]  /*52d0*/  HMMA.16816.F32.BF16 R4, R24.reuse, R16, R4 ;  /* 0x000000101804723c */ /* 0x044ff00000041804 */
[----:B------:R-:W-:Y:S01]  /*52e0*/  HMMA.16816.F32.BF16 R112, R24, R18, R112 ;  /* 0x000000121870723c */ /* 0x000fe20000041870 */
[----:B------:R-:W-:-:S02]  /*52f0*/  FMUL.FTZ R2, R12, c[0x0][0x2ec] ;  /* 0x0000bb000c027a20 */ /* 0x000fc40000410000 */
[----:B------:R-:W-:Y:S02]  /*5300*/  FMUL.FTZ R16, R13, c[0x0][0x2ec] ;  /* 0x0000bb000d107a20 */ /* 0x000fe40000410000 */
[----:B------:R-:W-:Y:S02]  /*5310*/  FMUL.FTZ R17, R14, c[0x0][0x2ec] ;  /* 0x0000bb000e117a20 */ /* 0x000fe40000410000 */
[----:B------:R-:W-:Y:S01]  /*5320*/  FMUL.FTZ R18, R15, c[0x0][0x2ec] ;  /* 0x0000bb000f127a20 */ /* 0x000fe20000410000 */
[----:B------:R-:W-:Y:S01]  /*5330*/  MUFU.TANH R2, R2 ;  /* 0x0000000200027308 */ /* 0x000fe20000002400 */
[----:B------:R-:W2:Y:S01]  /*5340*/  LDSM.16.M88.4 R12, [R139+0x7800] ;  /* 0x007800008b0c783b */ /* 0x000ea20000000200 */
[----:B------:R-:W-:Y:S02]  /*5350*/  FMUL.FTZ R8, R8, c[0x0][0x2ec] ;  /* 0x0000bb0008087a20 */ /* 0x000fe40000410000 */
[----:B------:R-:W-:Y:S02]  /*5360*/  FMUL.FTZ R10, R10, c[0x0][0x2ec] ;  /* 0x0000bb000a0a7a20 */ /* 0x000fe40000410000 */
[----:B------:R-:W-:-:S02]  /*5370*/  FMUL.FTZ R9, R9, c[0x0][0x2ec] ;  /* 0x0000bb0009097a20 */ /* 0x000fc40000410000 */
[----:B------:R-:W-:Y:S01]  /*5380*/  FMUL.FTZ R4, R4, c[0x0][0x2ec] ;  /* 0x0000bb0004047a20 */ /* 0x000fe20000410000 */
[----:B------:R-:W3:Y:S01]  /*5390*/  MUFU.TANH R18, R18 ;  /* 0x0000001200127308 */ /* 0x000ee20000002400 */
[----:B------:R-:W-:Y:S02]  /*53a0*/  FMUL.FTZ R5, R5, c[0x0][0x2ec] ;  /* 0x0000bb0005057a20 */ /* 0x000fe40000410000 */
[----:B------:R-:W-:Y:S02]  /*53b0*/  FMUL.FTZ R6, R6, c[0x0][0x2ec] ;  /* 0x0000bb0006067a20 */ /* 0x000fe40000410000 */
[----:B------:R-:W-:Y:S01]  /*53c0*/  FMUL.FTZ R125, R7, c[0x0][0x2ec] ;  /* 0x0000bb00077d7a20 */ /* 0x000fe20000410000 */
[C---:B-1----:R-:W-:Y:S02]  /*53d0*/  HMMA.16816.F32.BF16 R108, R24.reuse, R20, R108 ;  /* 0x00000014186c723c */ /* 0x042fe4000004186c */
[----:B------:R-:W-:Y:S05]  /*53e0*/  MUFU.TANH R21, R4 ;  /* 0x0000000400157308 */ /* 0x000fea0000002400 */
[----:B------:R-:W-:Y:S01]  /*53f0*/  FMUL.FTZ R20, R11, c[0x0][0x2ec] ;  /* 0x0000bb000b147a20 */ /* 0x000fe20000410000 */
[----:B------:R-:W-:Y:S02]  /*5400*/  HMMA.16816.F32.BF16 R104, R24, R22, R104 ;  /* 0x000000161868723c */ /* 0x000fe40000041868 */
[----:B------:R-:W-:Y:S08]  /*5410*/  MUFU.TANH R11, R5 ;  /* 0x00000005000b7308 */ /* 0x000ff00000002400 */
[----:B------:R1:W-:Y:S01]  /*5420*/  MUFU.TANH R116, R6 ;  /* 0x0000000600747308 */ /* 0x0003e20000002400 */
[----:B--2---:R-:W-:Y:S07]  /*5430*/  HMMA.16816.F32.BF16 R32, R120, R12, R32 ;  /* 0x0000000c7820723c */ /* 0x004fee0000041820 */
[----:B------:R-:W2:Y:S01]  /*5440*/  MUFU.TANH R8, R8 ;  /* 0x0000000800087308 */ /* 0x000ea20000002400 */
[----:B------:R-:W-:-:S02]  /*5450*/  FMUL.FTZ R108, R108, c[0x0][0x2ec] ;  /* 0x0000bb006c6c7a20 */ /* 0x000fc40000410000 */
[----:B------:R-:W-:Y:S02]  /*5460*/  FMUL.FTZ R109, R109, c[0x0][0x2ec] ;  /* 0x0000bb006d6d7a20 */ /* 0x000fe40000410000 */
[----:B------:R-:W-:Y:S02]  /*5470*/  FMUL.FTZ R110, R110, c[0x0][0x2ec] ;  /* 0x0000bb006e6e7a20 */ /* 0x000fe40000410000 */
[----:B------:R-:W-:Y:S01]  /*5480*/  FMUL.FTZ R12, R113, c[0x0][0x2ec] ;  /* 0x0000bb00710c7a20 */ /* 0x000fe20000410000 */
[----:B-1----:R-:W1:Y:S01]  /*5490*/  LDSM.16.M88.4 R4, [R141+0x3800] ;  /* 0x003800008d04783b */ /* 0x002e620000000200 */
[----:B------:R-:W-:Y:S01]  /*54a0*/  HMMA.16816.F32.BF16 R28, R120, R14, R28 ;  /* 0x0000000e781c723c */ /* 0x000fe2000004181c */
[----:B------:R-:W4:Y:S01]  /*54b0*/  MUFU.TANH R16, R16 ;  /* 0x0000001000107308 */ /* 0x000f220000002400 */
[----:B------:R-:W-:Y:S01]  /*54c0*/  FMUL.FTZ R13, R114, c[0x0][0x2ec] ;  /* 0x0000bb00720d7a20 */ /* 0x000fe20000410000 */
[----:B------:R-:W5:Y:S01]  /*54d0*/  S2R R113, SR_TID.X ;  /* 0x0000000000717919 */ /* 0x000f620000002100 */
[----:B------:R-:W-:Y:S01]  /*54e0*/  FMUL.FTZ R105, R105, c[0x0][0x2ec] ;  /* 0x0000bb0069697a20 */ /* 0x000fe20000410000 */
[----:B------:R-:W-:-:S04]  /*54f0*/  DEPBAR.LE SB0, 0x0 ;  /* 0x000080000000791a */ /* 0x000fc80000000000 */
[----:B------:R-:W-:Y:S01]  /*5500*/  MUFU.TANH R10, R10 ;  /* 0x0000000a000a7308 */ /* 0x000fe20000002400 */
[----:B------:R-:W-:Y:S02]  /*5510*/  FMUL.FTZ R106, R106, c[0x0][0x2ec] ;  /* 0x0000bb006a6a7a20 */ /* 0x000fe40000410000 */
[----:B------:R-:W-:Y:S02]  /*5520*/  FMUL.FTZ R111, R111, c[0x0][0x2ec] ;  /* 0x0000bb006f6f7a20 */ /* 0x000fe40000410000 */
[----:B------:R-:W-:Y:S02]  /*5530*/  FMUL.FTZ R104, R104, c[0x0][0x2ec] ;  /* 0x0000bb0068687a20 */ /* 0x000fe40000410000 */
[----:B------:R-:W-:Y:S01]  /*5540*/  FMUL.FTZ R107, R107, c[0x0][0x2ec] ;  /* 0x0000bb006b6b7a20 */ /* 0x000fe20000410000 */
[----:B------:R2:W-:Y:S08]  /*5550*/  MUFU.TANH R19, R9 ;  /* 0x0000000900137308 */ /* 0x0005f00000002400 */
[----:B------:R-:W-:Y:S01]  /*5560*/  MUFU.TANH R20, R20 ;  /* 0x0000001400147308 */ /* 0x000fe20000002400 */
[----:B-----5:R-:W-:-:S05]  /*5570*/  IMAD.SHL.U32 R15, R113, 0x2, RZ ;  /* 0x00000002710f7824 */ /* 0x020fca00078e00ff */
[----:B------:R-:W-:Y:S01]  /*5580*/  LOP3.LUT R15, R15, 0x6, RZ, 0xc0, !PT ;  /* 0x000000060f0f7812 */ /* 0x000fe200078ec0ff */
[----:B--2---:R-:W-:Y:S01]  /*5590*/  FMUL.FTZ R9, R112, c[0x0][0x2ec] ;  /* 0x0000bb0070097a20 */ /* 0x004fe20000410000 */
[----:B------:R-:W-:Y:S01]  /*55a0*/  MUFU.TANH R125, R125 ;  /* 0x0000007d007d7308 */ /* 0x000fe20000002400 */
[----:B------:R-:W-:Y:S02]  /*55b0*/  FMUL.FTZ R112, R115, c[0x0][0x2ec] ;  /* 0x0000bb0073707a20 */ /* 0x000fe40000410000 */
[----:B------:R-:W-:Y:S01]  /*55c0*/  IMAD R14, R0, 0x40, R15 ;  /* 0x00000040000e7824 */ /* 0x000fe200078e020f */
[----:B-1----:R-:W-:Y:S04]  /*55d0*/  HMMA.16816.F32.BF16 R32, R24, R4, R32 ;  /* 0x000000041820723c */ /* 0x002fe80000041820 */
[C---:B------:R-:W-:Y:S01]  /*55e0*/  IADD3 R15, R14.reuse, 0x1, RZ ;  /* 0x000000010e0f7810 */ /* 0x040fe20007ffe0ff */
[----:B------:R-:W-:Y:S01]  /*55f0*/  MUFU.TANH R9, R9 ;  /* 0x0000000900097308 */ /* 0x000fe20000002400 */
[----:B------:R-:W-:-:S02]  /*5600*/  IADD3 R22, R14, 0x9, RZ ;  /* 0x000000090e167810 */ /* 0x000fc40007ffe0ff */
[CC--:B------:R-:W-:Y:S01]  /*5610*/  ISETP.GE.AND P5, PT, R15.reuse, R103.reuse, PT ;  /* 0x000000670f00720c */ /* 0x0c0fe20003fa6270 */
[----:B------:R-:W-:Y:S01]  /*5620*/  HMMA.16816.F32.BF16 R28, R24, R6, R28 ;  /* 0x00000006181c723c */ /* 0x000fe2000004181c */
[-C--:B------:R-:W-:Y:S02]  /*5630*/  ISETP.GE.AND P6, PT, R15, R102.reuse, PT ;  /* 0x000000660f00720c */ /* 0x080fe40003fc6270 */
[C---:B------:R-:W-:Y:S01]  /*5640*/  IADD3 R15, R14.reuse, 0x8, RZ ;  /* 0x000000080e0f7810 */ /* 0x040fe20007ffe0ff */
[----:B------:R-:W-:Y:S01]  /*5650*/  MUFU.TANH R12, R12 ;  /* 0x0000000c000c7308 */ /* 0x000fe20000002400 */
[----:B------:R-:W-:Y:S02]  /*5660*/  IADD3 R5, R14, 0x10, RZ ;  /* 0x000000100e057810 */ /* 0x000fe40007ffe0ff */
[C---:B------:R-:W-:Y:S02]  /*5670*/  ISETP.GE.AND P4, PT, R15.reuse, R103, PT ;  /* 0x000000670f00720c */ /* 0x040fe40003f86270 */
[----:B------:R-:W-:-:S02]  /*5680*/  ISETP.GE.AND P0, PT, R15, R102, PT ;  /* 0x000000660f00720c */ /* 0x000fc40003f06270 */
[-C--:B------:R-:W-:Y:S01]  /*5690*/  ISETP.GE.AND P3, PT, R22, R103.reuse, PT ;  /* 0x000000671600720c */ /* 0x080fe20003f66270 */
[----:B------:R-:W1:Y:S01]  /*56a0*/  MUFU.TANH R13, R13 ;  /* 0x0000000d000d7308 */ /* 0x000e620000002400 */
[----:B---3--:R-:W-:Y:S02]  /*56b0*/  FSEL R15, R18, -INF , !P6 ;  /* 0xff800000120f7808 */ /* 0x008fe40007000000 */
[----:B------:R-:W-:Y:S01]  /*56c0*/  FSEL R8, R8, -INF , !P4 ;  /* 0xff80000008087808 */ /* 0x000fe20006000000 */
[----:B------:R-:W-:Y:S01]  /*56d0*/  FMUL.FTZ R32, R32, c[0x0][0x2ec] ;  /* 0x0000bb0020207a20 */ /* 0x000fe20000410000 */
[C---:B------:R-:W-:Y:S01]  /*56e0*/  ISETP.GE.AND P6, PT, R5.reuse, R103, PT ;  /* 0x000000670500720c */ /* 0x040fe20003fc6270 */
[----:B------:R-:W-:Y:S01]  /*56f0*/  FMUL.FTZ R34, R34, c[0x0][0x2ec] ;  /* 0x0000bb0022227a20 */ /* 0x000fe20000410000 */
[----:B------:R-:W-:Y:S01]  /*5700*/  ISETP.GE.AND P4, PT, R5, R102, PT ;  /* 0x000000660500720c */ /* 0x000fe20003f86270 */
[----:B------:R-:W2:Y:S01]  /*5710*/  MUFU.TANH R112, R112 ;  /* 0x0000007000707308 */ /* 0x000ea20000002400 */
[----:B----4-:R-:W-:-:S02]  /*5720*/  FSEL R4, R16, -INF , !P5 ;  /* 0xff80000010047808 */ /* 0x010fc40006800000 */
[----:B------:R-:W-:Y:S01]  /*5730*/  IADD3 R5, R14, 0x11, RZ ;  /* 0x000000110e057810 */ /* 0x000fe20007ffe0ff */
[----:B------:R-:W-:Y:S01]  /*5740*/  FMUL.FTZ R29, R29, c[0x0][0x2ec] ;  /* 0x0000bb001d1d7a20 */ /* 0x000fe20000410000 */
[-C--:B------:R-:W-:Y:S01]  /*5750*/  ISETP.GE.AND P5, PT, R22, R102.reuse, PT ;  /* 0x000000661600720c */ /* 0x080fe20003fa6270 */
[----:B------:R-:W-:Y:S01]  /*5760*/  FMUL.FTZ R31, R31, c[0x0][0x2ec] ;  /* 0x0000bb001f1f7a20 */ /* 0x000fe20000410000 */
[----:B------:R-:W-:Y:S01]  /*5770*/  IADD3 R16, R14, 0x18, RZ ;  /* 0x000000180e107810 */ /* 0x000fe20007ffe0ff */
[----:B------:R3:W4:Y:S01]  /*5780*/  MUFU.TANH R124, R108 ;  /* 0x0000006c007c7308 */ /* 0x0007220000002400 */
[----:B------:R-:W-:Y:S02]  /*5790*/  FSEL R18, R21, -INF , !P6 ;  /* 0xff80000015127808 */ /* 0x000fe40007000000 */
[----:B------:R-:W-:Y:S02]  /*57a0*/  FSEL R23, R116, -INF , !P4 ;  /* 0xff80000074177808 */ /* 0x000fe40006000000 */
[----:B------:R-:W-:-:S02]  /*57b0*/  ISETP.GE.AND P6, PT, R16, R102, PT ;  /* 0x000000661000720c */ /* 0x000fc40003fc6270 */
[C---:B------:R-:W-:Y:S01]  /*57c0*/  IADD3 R7, R14.reuse, 0x20, RZ ;  /* 0x000000200e077810 */ /* 0x040fe20007ffe0ff */
[----:B------:R5:W-:Y:S01]  /*57d0*/  MUFU.TANH R120, R109 ;  /* 0x0000006d00787308 */ /* 0x000be20000002400 */
[----:B------:R-:W-:Y:S02]  /*57e0*/  IADD3 R6, R14, 0x21, RZ ;  /* 0x000000210e067810 */ /* 0x000fe40007ffe0ff */
[----:B-1----:R-:W-:Y:S02]  /*57f0*/  FSEL R115, R13, -INF , !P6 ;  /* 0xff8000000d737808 */ /* 0x002fe40007000000 */
[----:B------:R-:W-:-:S03]  /*5800*/  ISETP.GE.AND P6, PT, R6, R103, PT ;  /* 0x000000670600720c */ /* 0x000fc60003fc6270 */
[----:B------:R-:W1:Y:S01]  /*5810*/  MUFU.TANH R121, R110 ;  /* 0x0000006e00797308 */ /* 0x000e620000002400 */
[----:B---3--:R-:W-:Y:S02]  /*5820*/  FMUL.FTZ R108, R33, c[0x0][0x2ec] ;  /* 0x0000bb00216c7a20 */ /* 0x008fe40000410000 */
[----:B------:R-:W-:Y:S01]  /*5830*/  FMUL.FTZ R33, R35, c[0x0][0x2ec] ;  /* 0x0000bb0023217a20 */ /* 0x000fe20000410000 */
[----:B-----5:R-:W-:-:S04]  /*5840*/  FSEL R109, R10, -INF , !P0 ;  /* 0xff8000000a6d7808 */ /* 0x020fc80004000000 */
[----:B------:R-:W-:Y:S01]  /*5850*/  MUFU.TANH R118, R105 ;  /* 0x0000006900767308 */ /* 0x000fe20000002400 */
[----:B------:R-:W-:Y:S02]  /*5860*/  FSEL R10, R19, -INF , !P3 ;  /* 0xff800000130a7808 */ /* 0x000fe40005800000 */
[----:B------:R-:W-:Y:S02]  /*5870*/  IADD3 R19, R14, 0x19, RZ ;  /* 0x000000190e137810 */ /* 0x000fe40007ffe0ff */
[CC--:B------:R-:W-:Y:S02]  /*5880*/  ISETP.GE.AND P0, PT, R5.reuse, R103.reuse, PT ;  /* 0x000000670500720c */ /* 0x0c0fe40003f06270 */
[----:B------:R-:W-:Y:S01]  /*5890*/  ISETP.GE.AND P3, PT, R5, R102, PT ;  /* 0x000000660500720c */ /* 0x000fe20003f66270 */
[----:B------:R-:W3:Y:S01]  /*58a0*/  MUFU.TANH R117, R106 ;  /* 0x0000006a00757308 */ /* 0x000ee20000002400 */
[----:B------:R-:W-:Y:S02]  /*58b0*/  FSEL R5, R20, -INF , !P5 ;  /* 0xff80000014057808 */ /* 0x000fe40006800000 */
[----:B------:R-:W-:-:S02]  /*58c0*/  ISETP.GE.AND P5, PT, R16, R103, PT ;  /* 0x000000671000720c */ /* 0x000fc40003fa6270 */
[-C--:B------:R-:W-:Y:S02]  /*58d0*/  ISETP.GE.AND P4, PT, R19, R103.reuse, PT ;  /* 0x000000671300720c */ /* 0x080fe40003f86270 */
[----:B------:R-:W-:Y:S01]  /*58e0*/  FSEL R16, R11, -INF , !P0 ;  /* 0xff8000000b107808 */ /* 0x000fe20004000000 */
[----:B------:R-:W5:Y:S01]  /*58f0*/  MUFU.TANH R123, R111 ;  /* 0x0000006f007b7308 */ /* 0x000f620000002400 */
[----:B------:R-:W-:Y:S02]  /*5900*/  FSEL R125, R125, -INF , !P3 ;  /* 0xff8000007d7d7808 */ /* 0x000fe40005800000 */
[----:B------:R-:W-:Y:S02]  /*5910*/  FSEL R22, R9, -INF , !P5 ;  /* 0xff80000009167808 */ /* 0x000fe40006800000 */
[----:B------:R-:W-:Y:S02]  /*5920*/  FSEL R20, R12, -INF , !P4 ;  /* 0xff8000000c147808 */ /* 0x000fe40006000000 */
[----:B------:R-:W-:Y:S01]  /*5930*/  ISETP.GE.AND P0, PT, R19, R102, PT ;  /* 0x000000661300720c */ /* 0x000fe20003f06270 */
[----:B------:R-:W3:Y:S01]  /*5940*/  MUFU.TANH R122, R104 ;  /* 0x00000068007a7308 */ /* 0x000ee20000002400 */
[----:B------:R-:W-:-:S02]  /*5950*/  ISETP.GE.AND P3, PT, R7, R103, PT ;  /* 0x000000670700720c */ /* 0x000fc40003f66270 */
[-C--:B------:R-:W-:Y:S02]  /*5960*/  ISETP.GE.AND P5, PT, R7, R102.reuse, PT ;  /* 0x000000660700720c */ /* 0x080fe40003fa6270 */
[----:B------:R-:W-:Y:S02]  /*5970*/  ISETP.GE.AND P4, PT, R6, R102, PT ;  /* 0x000000660600720c */ /* 0x000fe40003f86270 */
[C---:B------:R-:W-:Y:S01]  /*5980*/  IADD3 R7, R14.reuse, 0x28, RZ ;  /* 0x000000280e077810 */ /* 0x040fe20007ffe0ff */
[----:B------:R-:W3:Y:S01]  /*5990*/  MUFU.TANH R119, R107 ;  /* 0x0000006b00777308 */ /* 0x000ee20000002400 */
[----:B------:R-:W-:Y:S02]  /*59a0*/  IADD3 R6, R14, 0x29, RZ ;  /* 0x000000290e067810 */ /* 0x000fe40007ffe0ff */
[----:B--2---:R-:W-:Y:S02]  /*59b0*/  FSEL R21, R112, -INF , !P0 ;  /* 0xff80000070157808 */ /* 0x004fe40004000000 */
[----:B----4-:R-:W-:-:S02]  /*59c0*/  FSEL R124, R124, -INF , !P3 ;  /* 0xff8000007c7c7808 */ /* 0x010fc40005800000 */
[----:B-1----:R-:W-:Y:S01]  /*59d0*/  FSEL R121, R121, -INF , !P5 ;  /* 0xff80000079797808 */ /* 0x002fe20006800000 */
[----:B------:R-:W1:Y:S01]  /*59e0*/  MUFU.TANH R110, R32 ;  /* 0x00000020006e7308 */ /* 0x000e620000002400 */
[CC--:B------:R-:W-:Y:S02]  /*59f0*/  ISETP.GE.AND P0, PT, R7.reuse, R103.reuse, PT ;  /* 0x000000670700720c */ /* 0x0c0fe40003f06270 */
[----:B------:R-:W-:Y:S02]  /*5a00*/  ISETP.GE.AND P3, PT, R7, R102, PT ;  /* 0x000000660700720c */ /* 0x000fe40003f66270 */
[----:B------:R-:W-:Y:S02]  /*5a10*/  ISETP.GE.AND P5, PT, R6, R103, PT ;  /* 0x000000670600720c */ /* 0x000fe40003fa6270 */
[----:B------:R-:W-:Y:S01]  /*5a20*/  IADD3 R7, R14, 0x31, RZ ;  /* 0x000000310e077810 */ /* 0x000fe20007ffe0ff */
[----:B------:R-:W2:Y:S01]  /*5a30*/  MUFU.TANH R105, R34 ;  /* 0x0000002200697308 */ /* 0x000ea20000002400 */
[----:B------:R-:W-:-:S02]  /*5a40*/  FSEL R120, R120, -INF , !P6 ;  /* 0xff80000078787808 */ /* 0x000fc40007000000 */
[-C--:B------:R-:W-:Y:S01]  /*5a50*/  ISETP.GE.AND P6, PT, R6, R102.reuse, PT ;  /* 0x000000660600720c */ /* 0x080fe20003fc6270 */
[----:B------:R-:W-:Y:S01]  /*5a60*/  FMUL.FTZ R6, R28, c[0x0][0x2ec] ;  /* 0x0000bb001c067a20 */ /* 0x000fe20000410000 */
[----:B---3--:R-:W-:Y:S02]  /*5a70*/  FSEL R117, R117, -INF , !P3 ;  /* 0xff80000075757808 */ /* 0x008fe40005800000 */
[----:B------:R-:W-:Y:S01]  /*5a80*/  FSEL R118, R118, -INF , !P5 ;  /* 0xff80000076767808 */ /* 0x000fe20006800000 */
[----:B------:R-:W3:Y:S01]  /*5a90*/  MUFU.TANH R108, R108 ;  /* 0x0000006c006c7308 */ /* 0x000ee20000002400 */
[C---:B------:R-:W-:Y:S02]  /*5aa0*/  ISETP.GE.AND P3, PT, R7.reuse, R103, PT ;  /* 0x000000670700720c */ /* 0x040fe40003f66270 */
[----:B------:R-:W-:Y:S01]  /*5ab0*/  ISETP.GE.AND P5, PT, R7, R102, PT ;  /* 0x000000660700720c */ /* 0x000fe20003fa6270 */
[----:B------:R-:W-:Y:S01]  /*5ac0*/  FMUL.FTZ R7, R30, c[0x0][0x2ec] ;  /* 0x0000bb001e077a20 */ /* 0x000fe20000410000 */
[----:B------:R-:W-:-:S02]  /*5ad0*/  IADD3 R9, R14, 0x30, RZ ;  /* 0x000000300e097810 */ /* 0x000fc40007ffe0ff */
[----:B-----5:R-:W-:Y:S01]  /*5ae0*/  FSEL R123, R123, -INF , !P4 ;  /* 0xff8000007b7b7808 */ /* 0x020fe20006000000 */
[----:B------:R-:W4:Y:S01]  /*5af0*/  MUFU.TANH R33, R33 ;  /* 0x0000002100217308 */ /* 0x000f220000002400 */
[C---:B------:R-:W-:Y:S02]  /*5b00*/  ISETP.GE.AND P4, PT, R9.reuse, R103, PT ;  /* 0x000000670900720c */ /* 0x040fe40003f86270 */
[----:B------:R-:W-:Y:S02]  /*5b10*/  FSEL R122, R122, -INF , !P0 ;  /* 0xff8000007a7a7808 */ /* 0x000fe40004000000 */
[----:B------:R-:W-:Y:S02]  /*5b20*/  ISETP.GE.AND P0, PT, R9, R102, PT ;  /* 0x000000660900720c */ /* 0x000fe40003f06270 */
[----:B------:R-:W-:Y:S01]  /*5b30*/  IADD3 R9, R14, 0x38, RZ ;  /* 0x000000380e097810 */ /* 0x000fe20007ffe0ff */
[----:B------:R-:W5:Y:S01]  /*5b40*/  MUFU.TANH R6, R6 ;  /* 0x0000000600067308 */ /* 0x000f620000002400 */
[----:B------:R-:W-:-:S02]  /*5b50*/  FSEL R119, R119, -INF , !P6 ;  /* 0xff80000077777808 */ /* 0x000fc40007000000 */
[----:B-1----:R-:W-:Y:S02]  /*5b60*/  FSEL R110, R110, -INF , !P4 ;  /* 0xff8000006e6e7808 */ /* 0x002fe40006000000 */
[CC--:B------:R-:W-:Y:S02]  /*5b70*/  ISETP.GE.AND P6, PT, R14.reuse, R103.reuse, PT ;  /* 0x000000670e00720c */ /* 0x0c0fe40003fc6270 */
[C---:B------:R-:W-:Y:S01]  /*5b80*/  ISETP.GE.AND P4, PT, R14.reuse, R102, PT ;  /* 0x000000660e00720c */ /* 0x040fe20003f86270 */
[----:B------:R-:W1:Y:S01]  /*5b90*/  MUFU.TANH R7, R7 ;  /* 0x0000000700077308 */ /* 0x000e620000002400 */
[----:B------:R-:W-:Y:S02]  /*5ba0*/  IADD3 R14, R14, 0x39, RZ ;  /* 0x000000390e0e7810 */ /* 0x000fe40007ffe0ff */
[----:B--2---:R-:W-:Y:S01]  /*5bb0*/  FSEL R105, R105, -INF , !P0 ;  /* 0xff80000069697808 */ /* 0x004fe20004000000 */
[----:B------:R-:W-:Y:S01]  /*5bc0*/  BAR.SYNC.DEFER_BLOCKING 0x0 ;  /* 0x0000000000007b1d */ /* 0x000fe20000010000 */
[----:B------:R-:W-:-:S02]  /*5bd0*/  ISETP.GE.AND P0, PT, R9, R103, PT ;  /* 0x000000670900720c */ /* 0x000fc40003f06270 */
[----:B---3--:R-:W-:Y:S02]  /*5be0*/  FSEL R108, R108, -INF , !P3 ;  /* 0xff8000006c6c7808 */ /* 0x008fe40005800000 */
[-C--:B------:R-:W-:Y:S01]  /*5bf0*/  ISETP.GE.AND P3, PT, R9, R102.reuse, PT ;  /* 0x000000660900720c */ /* 0x080fe20003f66270 */
[----:B------:R-:W2:Y:S01]  /*5c00*/  MUFU.TANH R17, R17 ;  /* 0x0000001100117308 */ /* 0x000ea20000002400 */
[----:B----4-:R-:W-:Y:S02]  /*5c10*/  FSEL R33, R33, -INF , !P5 ;  /* 0xff80000021217808 */ /* 0x010fe40006800000 */
[----:B------:R-:W-:Y:S02]  /*5c20*/  ISETP.GE.AND P5, PT, R14, R103, PT ;  /* 0x000000670e00720c */ /* 0x000fe40003fa6270 */
[----:B-----5:R-:W-:Y:S02]  /*5c30*/  FSEL R103, R6, -INF , !P0 ;  /* 0xff80000006677808 */ /* 0x020fe40004000000 */
[----:B------:R-:W-:Y:S01]  /*5c40*/  ISETP.GE.AND P0, PT, R14, R102, PT ;  /* 0x000000660e00720c */ /* 0x000fe20003f06270 */
[----:B------:R-:W3:Y:S01]  /*5c50*/  MUFU.TANH R106, R29 ;  /* 0x0000001d006a7308 */ /* 0x000ee20000002400 */
[----:B-1----:R-:W-:-:S02]  /*5c60*/  FSEL R102, R7, -INF , !P3 ;  /* 0xff80000007667808 */ /* 0x002fc40005800000 */
[----:B------:R-:W-:Y:S02]  /*5c70*/  ISETP.GE.AND P3, PT, R101, 0x3, PT ;  /* 0x000000036500780c */ /* 0x000fe40003f66270 */
[----:B------:R-:W-:-:S03]  /*5c80*/  FSEL R2, R2, -INF , !P6 ;  /* 0xff80000002027808 */ /* 0x000fc60007000000 */
[----:B------:R-:W1:Y:S01]  /*5c90*/  MUFU.TANH R35, R31 ;  /* 0x0000001f00237308 */ /* 0x000e620000002400 */
[----:B--2---:R-:W-:Y:S02]  /*5ca0*/  FSEL R17, R17, -INF , !P4 ;  /* 0xff80000011117808 */ /* 0x004fe40006000000 */
[----:B---3--:R-:W-:Y:S02]  /*5cb0*/  FSEL R106, R106, -INF , !P5 ;  /* 0xff8000006a6a7808 */ /* 0x008fe40006800000 */
[----:B-1----:R-:W-:-:S03]  /*5cc0*/  FSEL R35, R35, -INF , !P0 ;  /* 0xff80000023237808 */ /* 0x002fc60004000000 */
[----:B------:R-:W-:Y:S05]  /*5cd0*/  @!P3 BRA `(.L_x_627) ;  /* 0x000004a00000b947 */ /* 0x000fea0003800000 */
[----:B------:R-:W-:Y:S01]  /*5ce0*/  IADD3 R6, R101, -0x3, RZ ;  /* 0xfffffffd65067810 */ /* 0x000fe20007ffe0ff */
[----:B------:R1:W-:Y:S01]  /*5cf0*/  @P2 STS.128 [R155+0x4000], RZ ;  /* 0x004000ff9b002388 */ /* 0x0003e20000000c00 */
[----:B------:R-:W-:Y:S02]  /*5d00*/  BSSY B0, `(.L_x_628) ;  /* 0x0000046000007945 */ /* 0x000fe40003800000 */
[----:B------:R-:W-:Y:S01]  /*5d10*/  SHF.R.S32.HI R7, RZ, 0x1f, R6 ;  /* 0x0000001fff077819 */ /* 0x000fe20000011406 */
[----:B------:R-:W-:-:S04]  /*5d20*/  IMAD.WIDE.U32 R12, R6, c[0x0][0x198], RZ ;  /* 0x00006600060c7a25 */ /* 0x000fc800078e00ff */
[----:B------:R-:W-:-:S04]  /*5d30*/  IMAD R7, R7, c[0x0][0x198], RZ ;  /* 0x0000660007077a24 */ /* 0x000fc800078e02ff */
[----:B------:R-:W-:Y:S01]  /*5d40*/  IMAD R7, R6, c[0x0][0x19c], R7 ;  /* 0x0000670006077a24 */ /* 0x000fe200078e0207 */
[----:B------:R-:W-:-:S03]  /*5d50*/  LEA R6, P0, R12, R158, 0x6 ;  /* 0x0000009e0c067211 */ /* 0x000fc600078030ff */
[----:B------:R-:W-:Y:S01]  /*5d60*/  IMAD.IADD R7, R13, 0x1, R7 ;  /* 0x000000010d077824 */ /* 0x000fe200078e0207 */
[C---:B------:R-:W-:Y:S02]  /*5d70*/  @!P2 LEA R30, P5, R6.reuse, c[0x0][0x168], 0x1 ;  /* 0x00005a00061eaa11 */ /* 0x040fe400078a08ff */
[----:B------:R-:W-:Y:S02]  /*5d80*/  @!P1 LEA R126, P4, R6, c[0x0][0x168], 0x1 ;  /* 0x00005a00067e9a11 */ /* 0x000fe400078808ff */
        /* <DEDUP_REMOVED lines=61> */
.L_x_629:
[----:B------:R-:W-:Y:S05]  /*6160*/  BSYNC B0 ;  /* 0x0000000000007941 */ /* 0x000fea0003800000 */
.L_x_628:
[----:B------:R-:W0:Y:S02]  /*6170*/  LDGDEPBAR ;  /* 0x00000000000079af */ /* 0x000e240000000000 */
.L_x_627:
        /* <DEDUP_REMOVED lines=26> */
[----:B--2---:R-:W-:Y:S02]  /*6320*/  FMNMX.FTZ R12, R108, R7, !PT ;  /* 0x000000076c0c7209 */ /* 0x004fe40007810000 */
[----:B------:R-:W-:Y:S02]  /*6330*/  @P3 IADD3 R168, R101, -0x3, RZ ;  /* 0xfffffffd65a83810 */ /* 0x000fe40007ffe0ff */
[----:B------:R-:W-:-:S04]  /*6340*/  FMNMX.FTZ R7, R103, R12, !PT ;  /* 0x0000000c67077209 */ /* 0x000fc80007810000 */
[----:B------:R-:W-:Y:S02]  /*6350*/  FMNMX.FTZ R14, R106, R7, !PT ;  /* 0x000000076a0e7209 */ /* 0x000fe40007810000 */
[----:B------:R-:W-:-:S03]  /*6360*/  FMNMX.FTZ R7, R33, R6, !PT ;  /* 0x0000000621077209 */ /* 0x000fc60007810000 */
[----:B------:R-:W2:Y:S01]  /*6370*/  SHFL.BFLY PT, R9, R14, 0x2, 0x1f ;  /* 0x0c401f000e097f89 */ /* 0x000ea200000e0000 */
[----:B------:R-:W-:-:S04]  /*6380*/  FMNMX.FTZ R12, R102, R7, !PT ;  /* 0x00000007660c7209 */ /* 0x000fc80007810000 */
[----:B------:R-:W-:-:S05]  /*6390*/  FMNMX.FTZ R12, R35, R12, !PT ;  /* 0x0000000c230c7209 */ /* 0x000fca0007810000 */
[----:B------:R-:W3:Y:S01]  /*63a0*/  SHFL.BFLY PT, R7, R12, 0x2, 0x1f ;  /* 0x0c401f000c077f89 */ /* 0x000ee200000e0000 */
[----:B--2---:R-:W-:-:S05]  /*63b0*/  FMNMX.FTZ R9, R14, R9, !PT ;  /* 0x000000090e097209 */ /* 0x004fca0007810000 */
[----:B-1----:R-:W1:Y:S01]  /*63c0*/  SHFL.BFLY PT, R24, R9, 0x1, 0x1f ;  /* 0x0c201f0009187f89 */ /* 0x002e6200000e0000 */
[----:B---3--:R-:W-:-:S05]  /*63d0*/  FMNMX.FTZ R7, R12, R7, !PT ;  /* 0x000000070c077209 */ /* 0x008fca0007810000 */
[----:B------:R-:W2:Y:S01]  /*63e0*/  SHFL.BFLY PT, R6, R7, 0x1, 0x1f ;  /* 0x0c201f0007067f89 */ /* 0x000ea200000e0000 */
[----:B-1----:R-:W-:-:S04]  /*63f0*/  FMNMX.FTZ R24, R9, R24, !PT ;  /* 0x0000001809187209 */ /* 0x002fc80007810000 */
[C---:B------:R-:W-:Y:S01]  /*6400*/  FSETP.NEU.FTZ.AND P1, PT, R24.reuse, -INF , PT ;  /* 0xff8000001800780b */ /* 0x040fe20003f3d000 */
[----:B------:R-:W-:-:S05]  /*6410*/  FMUL.FTZ R107, R24, c[0x0][0x23c] ;  /* 0x00008f00186b7a20 */ /* 0x000fca0000410000 */
[----:B------:R-:W-:-:S05]  /*6420*/  FSEL R107, R107, RZ, P1 ;  /* 0x000000ff6b6b7208 */ /* 0x000fca0000800000 */
[--C-:B------:R-:W-:Y:S01]  /*6430*/  FFMA.FTZ R31, R2, c[0x0][0x23c], -R107.reuse ;  /* 0x00008f00021f7a23 */ /* 0x100fe2000001086b */
[----:B--2---:R-:W-:Y:S01]  /*6440*/  FMNMX.FTZ R2, R7, R6, !PT ;  /* 0x0000000607027209 */ /* 0x004fe20007810000 */
[--C-:B------:R-:W-:Y:S01]  /*6450*/  FFMA.FTZ R27, R8, c[0x0][0x23c], -R107.reuse ;  /* 0x00008f00081b7a23 */ /* 0x100fe2000001086b */
[----:B------:R-:W-:Y:S01]  /*6460*/  FSEL R7, R24, RZ, P1 ;  /* 0x000000ff18077208 */ /* 0x000fe20000800000 */
[--C-:B------:R-:W-:Y:S01]  /*6470*/  FFMA.FTZ R26, R10, c[0x0][0x23c], -R107.reuse ;  /* 0x00008f000a1a7a23 */ /* 0x100fe2000001086b */
[C---:B------:R-:W-:Y:S01]  /*6480*/  FSETP.NEU.FTZ.AND P0, PT, R2.reuse, -INF , PT ;  /* 0xff8000000200780b */ /* 0x040fe20003f1d000 */
[----:B------:R-:W-:Y:S01]  /*6490*/  FMUL.FTZ R104, R2, c[0x0][0x23c] ;  /* 0x00008f0002687a20 */ /* 0x000fe20000410000 */
[----:B------:R-:W1:Y:S01]  /*64a0*/  LDSM.16.MT88.4 R8, [R140+0x8000] ;  /* 0x008000008c08783b */ /* 0x000e620000004200 */
[----:B------:R-:W-:Y:S01]  /*64b0*/  FFMA.FTZ R28, R4, c[0x0][0x23c], -R107 ;  /* 0x00008f00041c7a23 */ /* 0x000fe2000001086b */
[----:B------:R-:W-:Y:S01]  /*64c0*/  FSEL R4, R2, RZ, P0 ;  /* 0x000000ff02047208 */ /* 0x000fe20000000000 */
[----:B------:R-:W-:Y:S01]  /*64d0*/  FADD.FTZ R34, R100, -R7 ;  /* 0x8000000764227221 */ /* 0x000fe20000010000 */
[----:B------:R-:W-:Y:S01]  /*64e0*/  FSEL R104, R104, RZ, P0 ;  /* 0x000000ff68687208 */ /* 0x000fe20000000000 */
[----:B------:R-:W-:Y:S01]  /*64f0*/  MUFU.EX2 R31, R31 ;  /* 0x0000001f001f7308 */ /* 0x000fe20000000800 */
[----:B------:R-:W-:-:S02]  /*6500*/  FFMA.FTZ R100, R18, c[0x0][0x23c], -R107 ;  /* 0x00008f0012647a23 */ /* 0x000fc4000001086b */
[----:B------:R-:W-:Y:S02]  /*6510*/  FADD.FTZ R3, R3, -R4 ;  /* 0x8000000403037221 */ /* 0x000fe40000010000 */
[--C-:B------:R-:W-:Y:S02]  /*6520*/  FFMA.FTZ R25, R15, c[0x0][0x23c], -R104.reuse ;  /* 0x00008f000f197a23 */ /* 0x100fe40000010868 */
[----:B------:R-:W2:Y:S01]  /*6530*/  LDSM.16.MT88.4 R12, [R138+0x8000] ;  /* 0x008000008a0c783b */ /* 0x000ea20000004200 */
[--C-:B------:R-:W-:Y:S01]  /*6540*/  FFMA.FTZ R32, R17, c[0x0][0x23c], -R104.reuse ;  /* 0x00008f0011207a23 */ /* 0x100fe20000010868 */
[----:B------:R-:W3:Y:S01]  /*6550*/  MUFU.EX2 R28, R28 ;  /* 0x0000001c001c7308 */ /* 0x000ee20000000800 */
[----:B------:R-:W-:Y:S02]  /*6560*/  FFMA.FTZ R29, R109, c[0x0][0x23c], -R104 ;  /* 0x00008f006d1d7a23 */ /* 0x000fe40000010868 */
[----:B------:R-:W-:Y:S02]  /*6570*/  FMUL.FTZ R34, R34, c[0x0][0x23c] ;  /* 0x00008f0022227a20 */ /* 0x000fe40000410000 */
[----:B------:R-:W-:-:S02]  /*6580*/  FMUL.FTZ R3, R3, c[0x0][0x23c] ;  /* 0x00008f0003037a20 */ /* 0x000fc40000410000 */
[--C-:B------:R-:W-:Y:S01]  /*6590*/  FFMA.FTZ R30, R5, c[0x0][0x23c], -R104.reuse ;  /* 0x00008f00051e7a23 */ /* 0x100fe20000010868 */
[----:B------:R-:W-:Y:S01]  /*65a0*/  MUFU.EX2 R27, R27 ;  /* 0x0000001b001b7308 */ /* 0x000fe20000000800 */
[--C-:B------:R-:W-:Y:S02]  /*65b0*/  FFMA.FTZ R109, R16, c[0x0][0x23c], -R107.reuse ;  /* 0x00008f00106d7a23 */ /* 0x100fe4000001086b */
[----:B------:R-:W-:Y:S01]  /*65c0*/  LDSM.16.MT88.4 R16, [R136+0xa000] ;  /* 0x00a000008810783b */ /* 0x000fe20000004200 */
[--C-:B------:R-:W-:Y:S02]  /*65d0*/  FFMA.FTZ R111, R22, c[0x0][0x23c], -R107.reuse ;  /* 0x00008f00166f7a23 */ /* 0x100fe4000001086b */
[----:B------:R-:W-:Y:S02]  /*65e0*/  FFMA.FTZ R112, R20, c[0x0][0x23c], -R107 ;  /* 0x00008f0014707a23 */ /* 0x000fe4000001086b */
[----:B------:R-:W4:Y:S01]  /*65f0*/  MUFU.EX2 R26, R26 ;  /* 0x0000001a001a7308 */ /* 0x000f220000000800 */
[----:B---3--:R-:W-:Y:S01]  /*6600*/  F2FP.BF16.PACK_AB R4, R28, R31 ;  /* 0x0000001f1c04723e */ /* 0x008fe200000010ff */
[----:B------:R-:W-:-:S02]  /*6610*/  FFMA.FTZ R113, R23, c[0x0][0x23c], -R104 ;  /* 0x00008f0017717a23 */ /* 0x000fc40000010868 */
[--C-:B------:R-:W-:Y:S02]  /*6620*/  FFMA.FTZ R116, R125, c[0x0][0x23c], -R104.reuse ;  /* 0x00008f007d747a23 */ /* 0x100fe40000010868 */
[--C-:B------:R-:W-:Y:S02]  /*6630*/  FFMA.FTZ R115, R115, c[0x0][0x23c], -R104.reuse ;  /* 0x00008f0073737a23 */ /* 0x100fe40000010868 */
[----:B------:R-:W-:Y:S01]  /*6640*/  MUFU.EX2 R32, R32 ;  /* 0x0000002000207308 */ /* 0x000fe20000000800 */
[----:B------:R-:W-:Y:S02]  /*6650*/  FFMA.FTZ R114, R21, c[0x0][0x23c], -R104 ;  /* 0x00008f0015727a23 */ /* 0x000fe40000010868 */
[----:B------:R-:W-:Y:S01]  /*6660*/  LDSM.16.MT88.4 R20, [R137+0x8800] ;  /* 0x008800008914783b */ /* 0x000fe20000004200 */
[--C-:B------:R-:W-:Y:S02]  /*6670*/  FFMA.FTZ R125, R120, c[0x0][0x23c], -R107.reuse ;  /* 0x00008f00787d7a23 */ /* 0x100fe4000001086b */
[----:B------:R-:W-:-:S02]  /*6680*/  FFMA.FTZ R127, R118, c[0x0][0x23c], -R107 ;  /* 0x00008f00767f7a23 */ /* 0x000fc4000001086b */
[----:B------:R-:W3:Y:S01]  /*6690*/  MUFU.EX2 R25, R25 ;  /* 0x0000001900197308 */ /* 0x000ee20000000800 */
[----:B----4-:R-:W-:Y:S01]  /*66a0*/  F2FP.BF16.PACK_AB R6, R26, R27 ;  /* 0x0000001b1a06723e */ /* 0x010fe200000010ff */
[--C-:B------:R-:W-:Y:S02]  /*66b0*/  FFMA.FTZ R120, R122, c[0x0][0x23c], -R107.reuse ;  /* 0x00008f007a787a23 */ /* 0x100fe4000001086b */
[--C-:B------:R-:W-:Y:S02]  /*66c0*/  FFMA.FTZ R118, R121, c[0x0][0x23c], -R104.reuse ;  /* 0x00008f0079767a23 */ /* 0x100fe40000010868 */
[----:B------:R-:W-:Y:S02]  /*66d0*/  FFMA.FTZ R124, R124, c[0x0][0x23c], -R107 ;  /* 0x00008f007c7c7a23 */ /* 0x000fe4000001086b */
[----:B------:R-:W-:Y:S01]  /*66e0*/  MUFU.EX2 R29, R29 ;  /* 0x0000001d001d7308 */ /* 0x000fe20000000800 */
[--C-:B------:R-:W-:Y:S02]  /*66f0*/  FFMA.FTZ R121, R123, c[0x0][0x23c], -R104.reuse ;  /* 0x00008f007b797a23 */ /* 0x100fe40000010868 */
[----:B------:R-:W-:-:S02]  /*6700*/  FFMA.FTZ R117, R117, c[0x0][0x23c], -R104 ;  /* 0x00008f0075757a23 */ /* 0x000fc40000010868 */
[--C-:B------:R-:W-:Y:S02]  /*6710*/  FFMA.FTZ R122, R119, c[0x0][0x23c], -R104.reuse ;  /* 0x00008f00777a7a23 */ /* 0x100fe40000010868 */
[--C-:B------:R-:W-:Y:S01]  /*6720*/  FFMA.FTZ R119, R108, c[0x0][0x23c], -R107.reuse ;  /* 0x00008f006c777a23 */ /* 0x100fe2000001086b */
[----:B------:R-:W4:Y:S01]  /*6730*/  MUFU.EX2 R34, R34 ;  /* 0x0000002200227308 */ /* 0x000f220000000800 */
[----:B---3--:R-:W-:Y:S01]  /*6740*/  F2FP.BF16.PACK_AB R5, R25, R32 ;  /* 0x000000201905723e */ /* 0x008fe200000010ff */
[----:B------:R-:W-:Y:S02]  /*6750*/  FFMA.FTZ R108, R33, c[0x0][0x23c], -R104 ;  /* 0x00008f00216c7a23 */ /* 0x000fe40000010868 */
[--C-:B------:R-:W-:Y:S02]  /*6760*/  FFMA.FTZ R110, R110, c[0x0][0x23c], -R107.reuse ;  /* 0x00008f006e6e7a23 */ /* 0x100fe4000001086b */
[--C-:B------:R-:W-:Y:S02]  /*6770*/  FFMA.FTZ R103, R103, c[0x0][0x23c], -R107.reuse ;  /* 0x00008f0067677a23 */ /* 0x100fe4000001086b */
[----:B------:R-:W3:Y:S01]  /*6780*/  MUFU.EX2 R3, R3 ;  /* 0x0000000300037308 */ /* 0x000ee20000000800 */
[----:B------:R-:W-:-:S02]  /*6790*/  FFMA.FTZ R106, R106, c[0x0][0x23c], -R107 ;  /* 0x00008f006a6a7a23 */ /* 0x000fc4000001086b */
[--C-:B------:R-:W-:Y:S02]  /*67a0*/  FFMA.FTZ R105, R105, c[0x0][0x23c], -R104.reuse ;  /* 0x00008f0069697a23 */ /* 0x100fe40000010868 */
[--C-:B------:R-:W-:Y:S02]  /*67b0*/  FFMA.FTZ R33, R102, c[0x0][0x23c], -R104.reuse ;  /* 0x00008f0066217a23 */ /* 0x100fe40000010868 */
[----:B------:R-:W-:Y:S01]  /*67c0*/  FFMA.FTZ R35, R35, c[0x0][0x23c], -R104 ;  /* 0x00008f0023237a23 */ /* 0x000fe20000010868 */
[----:B------:R-:W5:Y:S01]  /*67d0*/  MUFU.EX2 R30, R30 ;  /* 0x0000001e001e7308 */ /* 0x000f620000000800 */
[-C--:B----4-:R-:W-:Y:S02]  /*67e0*/  FMUL.FTZ R96, R96, R34.reuse ;  /* 0x0000002260607220 */ /* 0x090fe40000410000 */
[-C--:B------:R-:W-:Y:S02]  /*67f0*/  FMUL.FTZ R97, R97, R34.reuse ;  /* 0x0000002261617220 */ /* 0x080fe40000410000 */
[----:B------:R-:W-:-:S02]  /*6800*/  FMUL.FTZ R92, R92, R34 ;  /* 0x000000225c5c7220 */ /* 0x000fc40000410000 */
[-C--:B------:R-:W-:Y:S01]  /*6810*/  FMUL.FTZ R93, R93, R34.reuse ;  /* 0x000000225d5d7220 */ /* 0x080fe20000410000 */
[----:B------:R-:W-:Y:S01]  /*6820*/  MUFU.EX2 R100, R100 ;  /* 0x0000006400647308 */ /* 0x000fe20000000800 */
[-C--:B---3--:R-:W-:Y:S02]  /*6830*/  FMUL.FTZ R98, R98, R3.reuse ;  /* 0x0000000362627220 */ /* 0x088fe40000410000 */
[-C--:B------:R-:W-:Y:S02]  /*6840*/  FMUL.FTZ R99, R99, R3.reuse ;  /* 0x0000000363637220 */ /* 0x080fe40000410000 */
[-C--:B------:R-:W-:Y:S02]  /*6850*/  FMUL.FTZ R94, R94, R3.reuse ;  /* 0x000000035e5e7220 */ /* 0x080fe40000410000 */
[----:B------:R-:W-:Y:S01]  /*6860*/  FMUL.FTZ R95, R95, R3 ;  /* 0x000000035f5f7220 */ /* 0x000fe20000410000 */
[----:B-----5:R-:W-:Y:S01]  /*6870*/  F2FP.BF16.PACK_AB R7, R30, R29 ;  /* 0x0000001d1e07723e */ /* 0x020fe200000010ff */
[-C--:B------:R-:W-:Y:S01]  /*6880*/  FMUL.FTZ R88, R88, R34.reuse ;  /* 0x0000002258587220 */ /* 0x080fe20000410000 */
[----:B------:R-:W3:Y:S01]  /*6890*/  MUFU.EX2 R109, R109 ;  /* 0x0000006d006d7308 */ /* 0x000ee20000000800 */
[----:B------:R-:W-:-:S02]  /*68a0*/  FMUL.FTZ R89, R89, R34 ;  /* 0x0000002259597220 */ /* 0x000fc40000410000 */
[-C--:B------:R-:W-:Y:S02]  /*68b0*/  FMUL.FTZ R90, R90, R3.reuse ;  /* 0x000000035a5a7220 */ /* 0x080fe40000410000 */
[C---:B-1----:R-:W-:Y:S01]  /*68c0*/  HMMA.16816.F32.BF16 R96, R4.reuse, R8, R96 ;  /* 0x000000080460723c */ /* 0x042fe20000041860 */
[-C--:B------:R-:W-:Y:S02]  /*68d0*/  FMUL.FTZ R91, R91, R3.reuse ;  /* 0x000000035b5b7220 */ /* 0x080fe40000410000 */
[-C--:B------:R-:W-:Y:S01]  /*68e0*/  FMUL.FTZ R84, R84, R34.reuse ;  /* 0x0000002254547220 */ /* 0x080fe20000410000 */
[----:B------:R-:W-:Y:S01]  /*68f0*/  MUFU.EX2 R111, R111 ;  /* 0x0000006f006f7308 */ /* 0x000fe20000000800 */
[----:B------:R-:W-:Y:S02]  /*6900*/  FMUL.FTZ R85, R85, R34 ;  /* 0x0000002255557220 */ /* 0x000fe40000410000 */
[-C--:B------:R-:W-:Y:S01]  /*6910*/  FMUL.FTZ R86, R86, R3.reuse ;  /* 0x0000000356567220 */ /* 0x080fe20000410000 */
[----:B------:R-:W-:Y:S01]  /*6920*/  HMMA.16816.F32.BF16 R92, R4, R10, R92 ;  /* 0x0000000a045c723c */ /* 0x000fe2000004185c */
[----:B------:R-:W1:Y:S01]  /*6930*/  LDSM.16.MT88.4 R8, [R137+0x8000] ;  /* 0x008000008908783b */ /* 0x000e620000004200 */
[----:B------:R-:W-:-:S02]  /*6940*/  FMUL.FTZ R87, R87, R3 ;  /* 0x0000000357577220 */ /* 0x000fc40000410000 */
[-C--:B------:R-:W-:Y:S01]  /*6950*/  FMUL.FTZ R80, R80, R34.reuse ;  /* 0x0000002250507220 */ /* 0x080fe20000410000 */
[----:B------:R-:W-:Y:S01]  /*6960*/  MUFU.EX2 R112, R112 ;  /* 0x0000007000707308 */ /* 0x000fe20000000800 */
[-C--:B------:R-:W-:Y:S02]  /*6970*/  FMUL.FTZ R81, R81, R34.reuse ;  /* 0x0000002251517220 */ /* 0x080fe40000410000 */
[C---:B--2---:R-:W-:Y:S01]  /*6980*/  HMMA.16816.F32.BF16 R88, R4.reuse, R12, R88 ;  /* 0x0000000c0458723c */ /* 0x044fe20000041858 */
[-C--:B------:R-:W-:Y:S02]  /*6990*/  FMUL.FTZ R82, R82, R3.reuse ;  /* 0x0000000352527220 */ /* 0x080fe40000410000 */
[-C--:B------:R-:W-:Y:S02]  /*69a0*/  FMUL.FTZ R83, R83, R3.reuse ;  /* 0x0000000353537220 */ /* 0x080fe40000410000 */
[-C--:B------:R-:W-:Y:S01]  /*69b0*/  FMUL.FTZ R76, R76, R34.reuse ;  /* 0x000000224c4c7220 */ /* 0x080fe20000410000 */
[----:B------:R-:W-:Y:S01]  /*69c0*/  MUFU.EX2 R113, R113 ;  /* 0x0000007100717308 */ /* 0x000fe20000000800 */
[----:B------:R-:W-:Y:S01]  /*69d0*/  FMUL.FTZ R77, R77, R34 ;  /* 0x000000224d4d7220 */ /* 0x000fe20000410000 */
[----:B------:R-:W-:Y:S01]  /*69e0*/  HMMA.16816.F32.BF16 R84, R4, R14, R84 ;  /* 0x0000000e0454723c */ /* 0x000fe20000041854 */
[----:B------:R-:W2:Y:S01]  /*69f0*/  LDSM.16.MT88.4 R12, [R136+0x8000] ;  /* 0x00800000880c783b */ /* 0x000ea20000004200 */
        /* <DEDUP_REMOVED lines=15> */
[----:B-1----:R-:W-:Y:S01]  /*6af0*/  HMMA.16816.F32.BF16 R80, R4, R8, R80 ;  /* 0x000000080450723c */ /* 0x002fe20000041850 */
[-C--:B------:R-:W-:Y:S02]  /*6b00*/  FMUL.FTZ R38, R38, R3.reuse ;  /* 0x0000000326267220 */ /* 0x080fe40000410000 */
[----:B------:R-:W-:-:S02]  /*6b10*/  FMUL.FTZ R39, R39, R3 ;  /* 0x0000000327277220 */ /* 0x000fc40000410000 */
[-C--:B------:R-:W-:Y:S01]  /*6b20*/  FMUL.FTZ R40, R40, R34.reuse ;  /* 0x0000002228287220 */ /* 0x080fe20000410000 */
[----:B------:R-:W-:Y:S01]  /*6b30*/  MUFU.EX2 R124, R124 ;  /* 0x0000007c007c7308 */ /* 0x000fe20000000800 */
[-C--:B------:R-:W-:Y:S01]  /*6b40*/  FMUL.FTZ R41, R41, R34.reuse ;  /* 0x0000002229297220 */ /* 0x080fe20000410000 */
[C---:B------:R-:W-:Y:S01]  /*6b50*/  HMMA.16816.F32.BF16 R76, R4.reuse, R10, R76 ;  /* 0x0000000a044c723c */ /* 0x040fe2000004184c */
[----:B------:R-:W1:Y:S01]  /*6b60*/  LDSM.16.MT88.4 R8, [R140+0xa000] ;  /* 0x00a000008c08783b */ /* 0x000e620000004200 */
[-C--:B------:R-:W-:Y:S02]  /*6b70*/  FMUL.FTZ R42, R42, R3.reuse ;  /* 0x000000032a2a7220 */ /* 0x080fe40000410000 */
[----:B------:R-:W-:Y:S02]  /*6b80*/  FMUL.FTZ R43, R43, R3 ;  /* 0x000000032b2b7220 */ /* 0x000fe40000410000 */
[-C--:B------:R-:W-:Y:S01]  /*6b90*/  FMUL.FTZ R44, R44, R34.reuse ;  /* 0x000000222c2c7220 */ /* 0x080fe20000410000 */
[----:B------:R-:W1:Y:S01]  /*6ba0*/  MUFU.EX2 R125, R125 ;  /* 0x0000007d007d7308 */ /* 0x000e620000000800 */
[----:B--2---:R-:W-:Y:S01]  /*6bb0*/  HMMA.16816.F32.BF16 R72, R4, R12, R72 ;  /* 0x0000000c0448723c */ /* 0x004fe20000041848 */
[----:B------:R-:W-:-:S02]  /*6bc0*/  FMUL.FTZ R45, R45, R34 ;  /* 0x000000222d2d7220 */ /* 0x000fc40000410000 */
[-C--:B------:R-:W-:Y:S02]  /*6bd0*/  FMUL.FTZ R46, R46, R3.reuse ;  /* 0x000000032e2e7220 */ /* 0x080fe40000410000 */
[-C--:B------:R-:W-:Y:S02]  /*6be0*/  FMUL.FTZ R47, R47, R3.reuse ;  /* 0x000000032f2f7220 */ /* 0x080fe40000410000 */
[-C--:B------:R-:W-:Y:S01]  /*6bf0*/  FMUL.FTZ R48, R48, R34.reuse ;  /* 0x0000002230307220 */ /* 0x080fe20000410000 */
[----:B------:R-:W-:Y:S01]  /*6c00*/  HMMA.16816.F32.BF16 R68, R4, R14, R68 ;  /* 0x0000000e0444723c */ /* 0x000fe20000041844 */
[----:B------:R-:W2:Y:S01]  /*6c10*/  LDSM.16.MT88.4 R12, [R138+0xa000] ;  /* 0x00a000008a0c783b */ /* 0x000ea20000004200 */
        /* <DEDUP_REMOVED lines=15> */
[C---:B-1----:R-:W-:Y:S01]  /*6d10*/  HMMA.16816.F32.BF16 R36, R4.reuse, R8, R36 ;  /* 0x000000080424723c */ /* 0x042fe20000041824 */
[-C--:B------:R-:W-:Y:S01]  /*6d20*/  FMUL.FTZ R61, R61, R34.reuse ;  /* 0x000000223d3d7220 */ /* 0x080fe20000410000 */
[----:B------:R-:W1:Y:S01]  /*6d30*/  MUFU.EX2 R121, R121 ;  /* 0x0000007900797308 */ /* 0x000e620000000800 */
        /* <DEDUP_REMOVED lines=9> */
[C---:B--2---:R-:W-:Y:S01]  /*6dd0*/  HMMA.16816.F32.BF16 R44, R4.reuse, R12, R44 ;  /* 0x0000000c042c723c */ /* 0x044fe2000004182c */
[----:B------:R-:W-:Y:S02]  /*6de0*/  FFMA.FTZ R31, R171, R34, R31 ;  /* 0x00000022ab1f7223 */ /* 0x000fe4000001001f */
[----:B------:R-:W2:Y:S01]  /*6df0*/  MUFU.EX2 R122, R122 ;  /* 0x0000007a007a7308 */ /* 0x000ea20000000800 */
[----:B------:R-:W-:Y:S02]  /*6e00*/  FFMA.FTZ R32, R169, R3, R32 ;  /* 0x00000003a9207223 */ /* 0x000fe40000010020 */
[----:B------:R-:W-:Y:S02]  /*6e10*/  FADD.FTZ R28, R28, R31 ;  /* 0x0000001f1c1c7221 */ /* 0x000fe40000010000 */
[----:B------:R-:W-:Y:S01]  /*6e20*/  HMMA.16816.F32.BF16 R48, R4, R14, R48 ;  /* 0x0000000e0430723c */ /* 0x000fe20000041830 */
[----:B------:R-:W2:Y:S01]  /*6e30*/  LDSM.16.MT88.4 R12, [R140+0x8800] ;  /* 0x008800008c0c783b */ /* 0x000ea20000004200 */
[----:B------:R-:W-:Y:S01]  /*6e40*/  FADD.FTZ R32, R25, R32 ;  /* 0x0000002019207221 */ /* 0x000fe20000010000 */
[----:B------:R-:W-:Y:S01]  /*6e50*/  MUFU.EX2 R110, R110 ;  /* 0x0000006e006e7308 */ /* 0x000fe20000000800 */
[----:B------:R-:W-:Y:S01]  /*6e60*/  FADD.FTZ R3, R27, R28 ;  /* 0x0000001c1b037221 */ /* 0x000fe20000010000 */
[----:B------:R-:W-:Y:S01]  /*6e70*/  MOV R28, R0 ;  /* 0x00000000001c7202 */ /* 0x000fe20000000f00 */
[----:B------:R-:W-:-:S02]  /*6e80*/  FADD.FTZ R29, R29, R32 ;  /* 0x000000201d1d7221 */ /* 0x000fc40000010000 */
[----:B------:R-:W-:Y:S01]  /*6e90*/  HMMA.16816.F32.BF16 R60, R4, R16, R60 ;  /* 0x00000010043c723c */ /* 0x000fe2000004183c */
[----:B------:R-:W-:Y:S02]  /*6ea0*/  FADD.FTZ R3, R26, R3 ;  /* 0x000000031a037221 */ /* 0x000fe40000010000 */
[----:B------:R-:W2:Y:S01]  /*6eb0*/  MUFU.EX2 R119, R119 ;  /* 0x0000007700777308 */ /* 0x000ea20000000800 */
[----:B------:R-:W-:-:S04]  /*6ec0*/  FADD.FTZ R30, R30, R29 ;  /* 0x0000001d1e1e7221 */ /* 0x000fc80000010000 */
[C---:B------:R-:W-:Y:S01]  /*6ed0*/  HMMA.16816.F32.BF16 R64, R4.reuse, R18, R64 ;  /* 0x000000120440723c */ /* 0x040fe20000041840 */
[----:B------:R-:W2:Y:S02]  /*6ee0*/  LDSM.16.MT88.4 R16, [R136+0x8800] ;  /* 0x008800008810783b */ /* 0x000ea40000004200 */
[----:B------:R-:W-:Y:S05]  /*6ef0*/  MUFU.EX2 R103, R103 ;  /* 0x0000006700677308 */ /* 0x000fea0000000800 */
[C---:B-1----:R-:W-:Y:S03]  /*6f00*/  HMMA.16816.F32.BF16 R52, R4.reuse, R8, R52 ;  /* 0x000000080434723c */ /* 0x042fe60000041834 */
[----:B------:R-:W-:Y:S05]  /*6f10*/  MUFU.EX2 R106, R106 ;  /* 0x0000006a006a7308 */ /* 0x000fea0000000800 */
[----:B------:R-:W-:Y:S01]  /*6f20*/  HMMA.16816.F32.BF16 R56, R4, R10, R56 ;  /* 0x0000000a0438723c */ /* 0x000fe20000041838 */
[----:B------:R-:W1:Y:S02]  /*6f30*/  LDSM.16.MT88.4 R8, [R138+0x8800] ;  /* 0x008800008a08783b */ /* 0x000e640000004200 */
[----:B------:R-:W-:Y:S04]  /*6f40*/  MUFU.EX2 R105, R105 ;  /* 0x0000006900697308 */ /* 0x000fe80000000800 */
[----:B---3--:R-:W-:-:S02]  /*6f50*/  F2FP.BF16.PACK_AB R4, R109, R100 ;  /* 0x000000646d04723e */ /* 0x008fc400000010ff */
[----:B----4-:R-:W-:Y:S02]  /*6f60*/  F2FP.BF16.PACK_AB R5, R116, R113 ;  /* 0x000000717405723e */ /* 0x010fe400000010ff */
[----:B------:R-:W3:Y:S01]  /*6f70*/  MUFU.EX2 R108, R108 ;  /* 0x0000006c006c7308 */ /* 0x000ee20000000800 */
[----:B------:R-:W-:Y:S01]  /*6f80*/  F2FP.BF16.PACK_AB R6, R112, R111 ;  /* 0x0000006f7006723e */ /* 0x000fe200000010ff */
[----:B------:R-:W-:Y:S01]  /*6f90*/  FADD.FTZ R113, R113, R30 ;  /* 0x0000001e71717221 */ /* 0x000fe20000010000 */
[----:B-----5:R-:W-:-:S03]  /*6fa0*/  F2FP.BF16.PACK_AB R7, R114, R115 ;  /* 0x000000737207723e */ /* 0x020fc600000010ff */
[----:B------:R-:W-:Y:S02]  /*6fb0*/  FADD.FTZ R116, R116, R113 ;  /* 0x0000007174747221 */ /* 0x000fe40000010000 */
[----:B------:R-:W-:Y:S02]  /*6fc0*/  MUFU.EX2 R33, R33 ;  /* 0x0000002100217308 */ /* 0x000fe40000000800 */
[C---:B--2---:R-:W-:Y:S08]  /*6fd0*/  HMMA.16816.F32.BF16 R96, R4.reuse, R12, R96 ;  /* 0x0000000c0460723c */ /* 0x044ff00000041860 */
[C---:B------:R-:W-:Y:S01]  /*6fe0*/  HMMA.16816.F32.BF16 R92, R4.reuse, R14, R92 ;  /* 0x0000000e045c723c */ /* 0x040fe2000004185c */
[----:B------:R-:W2:Y:S07]  /*6ff0*/  LDSM.16.MT88.4 R12, [R140+0xa800] ;  /* 0x00a800008c0c783b */ /* 0x000eae0000004200 */
[C---:B------:R-:W-:Y:S08]  /*7000*/  HMMA.16816.F32.BF16 R72, R4.reuse, R16, R72 ;  /* 0x000000100448723c */ /* 0x040ff00000041848 */
[C---:B-1----:R-:W-:Y:S08]  /*7010*/  HMMA.16816.F32.BF16 R88, R4.reuse, R8, R88 ;  /* 0x000000080458723c */ /* 0x042ff00000041858 */
[C---:B------:R-:W-:Y:S01]  /*7020*/  HMMA.16816.F32.BF16 R84, R4.reuse, R10, R84 ;  /* 0x0000000a0454723c */ /* 0x040fe20000041854 */
[----:B------:R-:W1:Y:S07]  /*7030*/  LDSM.16.MT88.4 R8, [R138+0xa800] ;  /* 0x00a800008a08783b */ /* 0x000e6e0000004200 */
[C---:B------:R-:W-:Y:S01]  /*7040*/  HMMA.16816.F32.BF16 R68, R4.reuse, R18, R68 ;  /* 0x000000120444723c */ /* 0x040fe20000041844 */
[----:B------:R-:W4:Y:S07]  /*7050*/  LDSM.16.MT88.4 R16, [R137+0xa800] ;  /* 0x00a800008910783b */ /* 0x000f2e0000004200 */
        /* <DEDUP_REMOVED lines=15> */
[----:B------:R-:W-:-:S02]  /*7150*/  F2FP.BF16.PACK_AB R4, R125, R124 ;  /* 0x0000007c7d04723e */ /* 0x000fc400000010ff */
[----:B------:R-:W-:Y:S02]  /*7160*/  F2FP.BF16.PACK_AB R5, R121, R118 ;  /* 0x000000767905723e */ /* 0x000fe400000010ff */
[----:B------:R-:W-:Y:S02]  /*7170*/  F2FP.BF16.PACK_AB R6, R127, R120 ;  /* 0x000000787f06723e */ /* 0x000fe400000010ff */
[----:B------:R-:W-:-:S07]  /*7180*/  F2FP.BF16.PACK_AB R7, R122, R117 ;  /* 0x000000757a07723e */ /* 0x000fce00000010ff */
[C---:B-1----:R-:W-:Y:S08]  /*7190*/  HMMA.16816.F32.BF16 R80, R4.reuse, R8, R80 ;  /* 0x000000080450723c */ /* 0x042ff00000041850 */
[C---:B------:R-:W-:Y:S01]  /*71a0*/  HMMA.16816.F32.BF16 R76, R4.reuse, R10, R76 ;  /* 0x0000000a044c723c */ /* 0x040fe2000004184c */
[----:B------:R-:W1:Y:S07]  /*71b0*/  LDSM.16.MT88.4 R8, [R138+0xb000] ;  /* 0x00b000008a08783b */ /* 0x000e6e0000004200 */
[C---:B----4-:R-:W-:Y:S08]  /*71c0*/  HMMA.16816.F32.BF16 R96, R4.reuse, R16, R96 ;  /* 0x000000100460723c */ /* 0x050ff00000041860 */
[C---:B--2---:R-:W-:Y:S08]  /*71d0*/  HMMA.16816.F32.BF16 R88, R4.reuse, R12, R88 ;  /* 0x0000000c0458723c */ /* 0x044ff00000041858 */
[C---:B------:R-:W-:Y:S01]  /*71e0*/  HMMA.16816.F32.BF16 R84, R4.reuse, R14, R84 ;  /* 0x0000000e0454723c */ /* 0x040fe20000041854 */
[----:B------:R-:W2:Y:S07]  /*71f0*/  LDSM.16.MT88.4 R12, [R140+0xb000] ;  /* 0x00b000008c0c783b */ /* 0x000eae0000004200 */
[C---:B------:R-:W-:Y:S01]  /*7200*/  HMMA.16816.F32.BF16 R92, R4.reuse, R18, R92 ;  /* 0x00000012045c723c */ /* 0x040fe2000004185c */
[----:B------:R-:W4:Y:S07]  /*7210*/  LDSM.16.MT88.4 R16, [R136+0x9000] ;  /* 0x009000008810783b */ /* 0x000f2e0000004200 */
[C---:B------:R-:W-:Y:S01]  /*7220*/  HMMA.16816.F32.BF16 R60, R4.reuse, R20, R60 ;  /* 0x00000014043c723c */ /* 0x040fe2000004183c */
[----:B------:R-:W5:Y:S07]  /*7230*/  MUFU.EX2 R20, R35 ;  /* 0x0000002300147308 */ /* 0x000f6e0000000800 */
[C---:B-1----:R-:W-:Y:S08]  /*7240*/  HMMA.16816.F32.BF16 R44, R4.reuse, R8, R44 ;  /* 0x00000008042c723c */ /* 0x042ff0000004182c */
[C---:B------:R-:W-:Y:S01]  /*7250*/  HMMA.16816.F32.BF16 R48, R4.reuse, R10, R48 ;  /* 0x0000000a0430723c */ /* 0x040fe20000041830 */
[----:B------:R-:W-:Y:S07]  /*7260*/  LDSM.16.MT88.4 R8, [R137+0x9800] ;  /* 0x009800008908783b */ /* 0x000fee0000004200 */
[C---:B------:R-:W-:Y:S08]  /*7270*/  HMMA.16816.F32.BF16 R64, R4.reuse, R22, R64 ;  /* 0x000000160440723c */ /* 0x040ff00000041840 */
[C---:B--2---:R-:W-:Y:S08]  /*7280*/  HMMA.16816.F32.BF16 R36, R4.reuse, R12, R36 ;  /* 0x0000000c0424723c */ /* 0x044ff00000041824 */
[C---:B------:R-:W-:Y:S01]  /*7290*/  HMMA.16816.F32.BF16 R40, R4.reuse, R14, R40 ;  /* 0x0000000e0428723c */ /* 0x040fe20000041828 */
[----:B------:R-:W1:Y:S07]  /*72a0*/  LDSM.16.MT88.4 R12, [R137+0xb000] ;  /* 0x00b00000890c783b */ /* 0x000e6e0000004200 */
[C---:B----4-:R-:W-:Y:S08]  /*72b0*/  HMMA.16816.F32.BF16 R72, R4.reuse, R16, R72 ;  /* 0x000000100448723c */ /* 0x050ff00000041848 */
[C---:B------:R-:W-:Y:S01]  /*72c0*/  HMMA.16816.F32.BF16 R68, R4.reuse, R18, R68 ;  /* 0x000000120444723c */ /* 0x040fe20000041844 */
[----:B------:R-:W2:Y:S07]  /*72d0*/  LDSM.16.MT88.4 R16, [R140+0x9800] ;  /* 0x009800008c10783b */ /* 0x000eae0000004200 */
[C---:B-1----:R-:W-:Y:S08]  /*72e0*/  HMMA.16816.F32.BF16 R52, R4.reuse, R12, R52 ;  /* 0x0000000c0434723c */ /* 0x042ff00000041834 */
[----:B------:R-:W-:Y:S01]  /*72f0*/  HMMA.16816.F32.BF16 R56, R4, R14, R56 ;  /* 0x0000000e0438723c */ /* 0x000fe20000041838 */
[----:B------:R-:W1:Y:S06]  /*7300*/  LDSM.16.MT88.4 R12, [R138+0x9800] ;  /* 0x009800008a0c783b */ /* 0x000e6c0000004200 */
[----:B------:R-:W-:-:S02]  /*7310*/  F2FP.BF16.PACK_AB R4, R119, R110 ;  /* 0x0000006e7704723e */ /* 0x000fc400000010ff */
[----:B---3--:R-:W-:Y:S02]  /*7320*/  F2FP.BF16.PACK_AB R5, R108, R105 ;  /* 0x000000696c05723e */ /* 0x008fe400000010ff */
[----:B------:R-:W-:Y:S02]  /*7330*/  F2FP.BF16.PACK_AB R6, R106, R103 ;  /* 0x000000676a06723e */ /* 0x000fe400000010ff */
[----:B-----5:R-:W-:-:S07]  /*7340*/  F2FP.BF16.PACK_AB R7, R20, R33 ;  /* 0x000000211407723e */ /* 0x020fce00000010ff */
        /* <DEDUP_REMOVED lines=11> */
[----:B------:R-:W-:Y:S01]  /*7400*/  HMMA.16816.F32.BF16 R48, R4, R10, R48 ;  /* 0x0000000a0430723c */ /* 0x000fe20000041830 */
[----:B------:R-:W-:Y:S01]  /*7410*/  FADD.FTZ R9, R115, R116 ;  /* 0x0000007473097221 */ /* 0x000fe20000010000 */
[-C--:B------:R-:W-:Y:S01]  /*7420*/  MOV R100, R24.reuse ;  /* 0x0000001800647202 */ /* 0x080fe20000000f00 */
[----:B------:R-:W-:Y:S01]  /*7430*/  FADD.FTZ R8, R109, R8 ;  /* 0x000000086d087221 */ /* 0x000fe20000010000 */
[----:B------:R-:W-:Y:S01]  /*7440*/  @P3 MOV R100, R24 ;  /* 0x0000001800643202 */ /* 0x000fe20000000f00 */
[----:B------:R-:W-:-:S02]  /*7450*/  FADD.FTZ R9, R114, R9 ;  /* 0x0000000972097221 */ /* 0x000fc40000010000 */
[----:B------:R-:W-:Y:S01]  /*7460*/  FADD.FTZ R3, R111, R8 ;  /* 0x000000086f037221 */ /* 0x000fe20000010000 */
[C---:B--2---:R-:W-:Y:S01]  /*7470*/  HMMA.16816.F32.BF16 R72, R4.reuse, R16, R72 ;  /* 0x000000100448723c */ /* 0x044fe20000041848 */
[----:B------:R-:W-:Y:S02]  /*7480*/  FADD.FTZ R8, R118, R9 ;  /* 0x0000000976087221 */ /* 0x000fe40000010000 */
[----:B------:R-:W-:Y:S02]  /*7490*/  FADD.FTZ R3, R112, R3 ;  /* 0x0000000370037221 */ /* 0x000fe40000010000 */
[----:B------:R-:W-:Y:S02]  /*74a0*/  FADD.FTZ R8, R121, R8 ;  /* 0x0000000879087221 */ /* 0x000fe40000010000 */
[----:B------:R-:W-:Y:S01]  /*74b0*/  FADD.FTZ R124, R124, R3 ;  /* 0x000000037c7c7221 */ /* 0x000fe20000010000 */
[----:B------:R-:W-:Y:S01]  /*74c0*/  HMMA.16816.F32.BF16 R68, R4, R18, R68 ;  /* 0x000000120444723c */ /* 0x000fe20000041844 */
[----:B------:R-:W2:Y:S01]  /*74d0*/  LDSM.16.MT88.4 R16, [R137+0xb800] ;  /* 0x00b800008910783b */ /* 0x000ea20000004200 */
[----:B------:R-:W-:Y:S01]  /*74e0*/  FADD.FTZ R117, R117, R8 ;  /* 0x0000000875757221 */ /* 0x000fe20000010000 */
[-C--:B------:R-:W-:Y:S01]  /*74f0*/  MOV R3, R2.reuse ;  /* 0x0000000200037202 */ /* 0x080fe20000000f00 */
[----:B------:R-:W-:Y:S01]  /*7500*/  FADD.FTZ R125, R125, R124 ;  /* 0x0000007c7d7d7221 */ /* 0x000fe20000010000 */
[----:B------:R-:W-:Y:S01]  /*7510*/  @P3 MOV R3, R2 ;  /* 0x0000000200033202 */ /* 0x000fe20000000f00 */
[----:B------:R-:W-:-:S02]  /*7520*/  FADD.FTZ R122, R122, R117 ;  /* 0x000000757a7a7221 */ /* 0x000fc40000010000 */
[C---:B-1----:R-:W-:Y:S01]  /*7530*/  HMMA.16816.F32.BF16 R36, R4.reuse, R12, R36 ;  /* 0x0000000c0424723c */ /* 0x042fe20000041824 */
[----:B------:R-:W-:Y:S02]  /*7540*/  FADD.FTZ R120, R120, R125 ;  /* 0x0000007d78787221 */ /* 0x000fe40000010000 */
[----:B------:R-:W-:Y:S02]  /*7550*/  FADD.FTZ R105, R105, R122 ;  /* 0x0000007a69697221 */ /* 0x000fe40000010000 */
[----:B------:R-:W-:Y:S02]  /*7560*/  FADD.FTZ R127, R127, R120 ;  /* 0x000000787f7f7221 */ /* 0x000fe40000010000 */
[----:B------:R-:W-:Y:S01]  /*7570*/  FADD.FTZ R108, R108, R105 ;  /* 0x000000696c6c7221 */ /* 0x000fe20000010000 */
[----:B------:R-:W-:Y:S01]  /*7580*/  HMMA.16816.F32.BF16 R40, R4, R14, R40 ;  /* 0x0000000e0428723c */ /* 0x000fe20000041828 */
[----:B------:R-:W1:Y:S01]  /*7590*/  LDSM.16.MT88.4 R12, [R136+0xb800] ;  /* 0x00b80000880c783b */ /* 0x000e620000004200 */
[----:B------:R-:W-:-:S02]  /*75a0*/  FADD.FTZ R110, R110, R127 ;  /* 0x0000007f6e6e7221 */ /* 0x000fc40000010000 */
[----:B------:R-:W-:Y:S02]  /*75b0*/  FADD.FTZ R33, R33, R108 ;  /* 0x0000006c21217221 */ /* 0x000fe40000010000 */
[----:B------:R-:W-:Y:S02]  /*75c0*/  FADD.FTZ R110, R119, R110 ;  /* 0x0000006e776e7221 */ /* 0x000fe40000010000 */
[----:B------:R-:W-:Y:S02]  /*75d0*/  FADD.FTZ R169, R20, R33 ;  /* 0x0000002114a97221 */ /* 0x000fe40000010000 */
[----:B------:R-:W-:-:S04]  /*75e0*/  FADD.FTZ R103, R103, R110 ;  /* 0x0000006e67677221 */ /* 0x000fc80000010000 */
[----:B------:R-:W-:Y:S01]  /*75f0*/  FADD.FTZ R171, R106, R103 ;  /* 0x000000676aab7221 */ /* 0x000fe20000010000 */
[C---:B--2---:R-:W-:Y:S08]  /*7600*/  HMMA.16816.F32.BF16 R52, R4.reuse, R16, R52 ;  /* 0x000000100434723c */ /* 0x044ff00000041834 */
[C---:B------:R-:W-:Y:S08]  /*7610*/  HMMA.16816.F32.BF16 R56, R4.reuse, R18, R56 ;  /* 0x000000120438723c */ /* 0x040ff00000041838 */
[C---:B-1----:R-:W-:Y:S08]  /*7620*/  HMMA.16816.F32.BF16 R60, R4.reuse, R12, R60 ;  /* 0x0000000c043c723c */ /* 0x042ff0000004183c */
[----:B------:R-:W-:Y:S01]  /*7630*/  HMMA.16816.F32.BF16 R64, R4, R14, R64 ;  /* 0x0000000e0440723c */ /* 0x000fe20000041840 */
[----:B------:R-:W-:Y:S05]  /*7640*/  @!UPT UIADD3 URZ, URZ, URZ, URZ ;  /* 0x0000003f3f3ff290 */ /* 0x000fea000fffe03f */
[----:B------:R-:W-:Y:S11]  /*7650*/  @P3 BRA `(.L_x_630) ;  /* 0x0000001000003947 */ /* 0x000ff60003800000 */
.L_x_626:
[----:B------:R-:W-:-:S07]  /*7660*/  IADD3 R168, R28, -0x1, RZ ;  /* 0xffffffff1ca87810 */ /* 0x000fce0007ffe0ff */
.L_x_630:
        /* <DEDUP_REMOVED lines=9> */
.L_x_634:
        /* <DEDUP_REMOVED lines=72> */
.L_x_632:
[----:B------:R-:W-:Y:S04]  /*7b80*/  DEPBAR.LE SB0, 0x0 ;  /* 0x000080000000791a */ /* 0x000fe80000000000 */
[----:B------:R-:W-:Y:S01]  /*7b90*/  BAR.SYNC.DEFER_BLOCKING 0x0 ;  /* 0x0000000000007b1d */ /* 0x000fe20000010000 */
[----:B------:R-:W-:Y:S01]  /*7ba0*/  SHF.R.S32.HI R2, RZ, 0x1f, R168 ;  /* 0x0000001fff027819 */ /* 0x000fe200000114a8 */
[----:B------:R-:W-:Y:S02]  /*7bb0*/  IMAD R101, R150, R168, RZ ;  /* 0x000000a896657224 */ /* 0x000fe400078e02ff */
[-C--:B------:R-:W-:Y:S04]  /*7bc0*/  IMAD.WIDE.U32 R174, R168, R151.reuse, R172 ;  /* 0x00000097a8ae7225 */ /* 0x080fe800078e00ac */
[----:B------:R-:W-:Y:S01]  /*7bd0*/  IMAD R101, R2, R151, R101 ;  /* 0x0000009702657224 */ /* 0x000fe200078e0265 */
[C---:B------:R-:W-:Y:S02]  /*7be0*/  @!P3 LEA R188, P4, R174.reuse, c[0x0][0x170], 0x1 ;  /* 0x00005c00aebcba11 */ /* 0x040fe400078808ff */
[C---:B------:R-:W-:Y:S02]  /*7bf0*/  @!P2 LEA R176, P1, R174.reuse, c[0x0][0x170], 0x1 ;  /* 0x00005c00aeb0aa11 */ /* 0x040fe400078208ff */
[----:B------:R-:W-:Y:S02]  /*7c00*/  IADD3 R101, R175, R101, RZ ;  /* 0x00000065af657210 */ /* 0x000fe40007ffe0ff */
[C---:B------:R-:W-:Y:S02]  /*7c10*/  IADD3 R2, P0, R161.reuse, R174, RZ ;  /* 0x000000aea1027210 */ /* 0x040fe40007f1e0ff */
[C-C-:B------:R-:W-:Y:S02]  /*7c20*/  @!P3 LEA.HI.X R189, R174.reuse, c[0x0][0x174], R101.reuse, 0x1, P4 ;  /* 0x00005d00aebdba11 */ /* 0x140fe400020f0c65 */
[----:B------:R-:W-:Y:S02]  /*7c30*/  @!P2 LEA.HI.X R177, R174, c[0x0][0x174], R101, 0x1, P1 ;  /* 0x00005d00aeb1aa11 */ /* 0x000fe400008f0c65 */
[----:B------:R-:W-:Y:S02]  /*7c40*/  @!P3 LEA R178, P5, R2, c[0x0][0x170], 0x1 ;  /* 0x00005c0002b2ba11 */ /* 0x000fe400078a08ff */
[----:B------:R-:W-:Y:S01]  /*7c50*/  IADD3.X R101, R160, R101, RZ, P0, !PT ;  /* 0x00000065a0657210 */ /* 0x000fe200007fe4ff */
[----:B------:R-:W-:Y:S01]  /*7c60*/  @P3 STS.128 [R155+0x8000], RZ ;  /* 0x008000ff9b003388 */ /* 0x000fe20000000c00 */
[C---:B------:R-:W-:Y:S02]  /*7c70*/  @!P2 LEA R174, P1, R2.reuse, c[0x0][0x170], 0x1 ;  /* 0x00005c0002aeaa11 */ /* 0x040fe400078208ff */
[C-C-:B------:R-:W-:Y:S02]  /*7c80*/  @!P3 LEA.HI.X R179, R2.reuse, c[0x0][0x174], R101.reuse, 0x1, P5 ;  /* 0x00005d0002b3ba11 */ /* 0x140fe400028f0c65 */
[----:B------:R-:W-:Y:S01]  /*7c90*/  @!P2 LEA.HI.X R175, R2, c[0x0][0x174], R101, 0x1, P1 ;  /* 0x00005d0002afaa11 */ /* 0x000fe200008f0c65 */
[----:B------:R-:W-:Y:S01]  /*7ca0*/  @!PT LDS RZ, [RZ] ;  /* 0x00000000fffff984 */ /* 0x000fe20000000800 */
[----:B------:R-:W-:Y:S01]  /*7cb0*/  @!PT LDS RZ, [RZ] ;  /* 0x00000000fffff984 */ /* 0x000fe20000000800 */
[----:B------:R-:W-:Y:S01]  /*7cc0*/  @!PT LDS RZ, [RZ] ;  /* 0x00000000fffff984 */ /* 0x000fe20000000800 */
[----:B------:R1:W-:Y:S01]  /*7cd0*/  @!P3 LDGSTS.E.BYPASS.LTC128B.128 [R155+0x8000], [R188.64] ;  /* 0x08000000bc9bbfae */ /* 0x0003e2000b901d46 */
[C---:B------:R-:W-:Y:S04]  /*7ce0*/  IADD3 R100, P4, R161.reuse, R2, RZ ;  /* 0x00000002a1647210 */ /* 0x040fe80007f9e0ff */
[----:B------:R-:W-:Y:S01]  /*7cf0*/  @!P3 LEA R186, P5, R100, c[0x0][0x170], 0x1 ;  /* 0x00005c0064baba11 */ /* 0x000fe200078a08ff */
[----:B------:R-:W-:Y:S01]  /*7d00*/  @P2 STS.128 [R155+0xa000], RZ ;  /* 0x00a000ff9b002388 */ /* 0x000fe20000000c00 */
[----:B------:R-:W-:Y:S02]  /*7d10*/  IADD3.X R101, R160, R101, RZ, P4, !PT ;  /* 0x00000065a0657210 */ /* 0x000fe400027fe4ff */
[C---:B------:R-:W-:Y:S02]  /*7d20*/  @!P2 LEA R182, P1, R100.reuse, c[0x0][0x170], 0x1 ;  /* 0x00005c0064b6aa11 */ /* 0x040fe400078208ff */
[C-C-:B------:R-:W-:Y:S01]  /*7d30*/  @!P3 LEA.HI.X R187, R100.reuse, c[0x0][0x174], R101.reuse, 0x1, P5 ;  /* 0x00005d0064bbba11 */ /* 0x140fe200028f0c65 */
[----:B------:R-:W-:Y:S01]  /*7d40*/  @!PT LDS RZ, [RZ] ;  /* 0x00000000fffff984 */ /* 0x000fe20000000800 */
[----:B------:R-:W-:Y:S01]  /*7d50*/  @!PT LDS RZ, [RZ] ;  /* 0x00000000fffff984 */ /* 0x000fe20000000800 */
[----:B------:R-:W-:Y:S01]  /*7d60*/  @!PT LDS RZ, [RZ] ;  /* 0x00000000fffff984 */ /* 0x000fe20000000800 */
[----:B------:R2:W-:Y:S01]  /*7d70*/  @!P2 LDGSTS.E.BYPASS.LTC128B.128 [R155+0xa000], [R176.64+0x80] ;  /* 0x0a000080b09bafae */ /* 0x0005e2000b901d46 */
[----:B------:R-:W-:Y:S02]  /*7d80*/  @!P2 LEA.HI.X R183, R100, c[0x0][0x174], R101, 0x1, P1 ;  /* 0x00005d0064b7aa11 */ /* 0x000fe400008f0c65 */
[----:B------:R-:W-:Y:S03]  /*7d90*/  IADD3 R3, P0, R161, R100, RZ ;  /* 0x00000064a1037210 */ /* 0x000fe60007f1e0ff */
[----:B------:R-:W-:Y:S01]  /*7da0*/  @P3 STS.128 [R155+0x8800], RZ ;  /* 0x008800ff9b003388 */ /* 0x000fe20000000c00 */
[C---:B------:R-:W-:Y:S02]  /*7db0*/  @!P3 LEA R184, P4, R3.reuse, c[0x0][0x170], 0x1 ;  /* 0x00005c0003b8ba11 */ /* 0x040fe400078808ff */
[----:B------:R-:W-:Y:S02]  /*7dc0*/  IADD3.X R2, R160, R101, RZ, P0, !PT ;  /* 0x00000065a0027210 */ /* 0x000fe400007fe4ff */
[C---:B------:R-:W-:Y:S01]  /*7dd0*/  @!P2 LEA R180, P0, R3.reuse, c[0x0][0x170], 0x1 ;  /* 0x00005c0003b4aa11 */ /* 0x040fe200078008ff */
[----:B------:R-:W-:Y:S01]  /*7de0*/  @!PT LDS RZ, [RZ] ;  /* 0x00000000fffff984 */ /* 0x000fe20000000800 */
[----:B------:R-:W-:Y:S01]  /*7df0*/  @!PT LDS RZ, [RZ] ;  /* 0x00000000fffff984 */ /* 0x000fe20000000800 */
[----:B------:R-:W-:Y:S01]  /*7e00*/  @!PT LDS RZ, [RZ] ;  /* 0x00000000fffff984 */ /* 0x000fe20000000800 */
[----:B------:R3:W-:Y:S01]  /*7e10*/  @!P3 LDGSTS.E.BYPASS.LTC128B.128 [R155+0x8800], [R178.64] ;  /* 0x08800000b29bbfae */ /* 0x0007e2000b901d46 */
[C-C-:B------:R-:W-:Y:S02]  /*7e20*/  @!P3 LEA.HI.X R185, R3.reuse, c[0x0][0x174], R2.reuse, 0x1, P4 ;  /* 0x00005d0003b9ba11 */ /* 0x140fe400020f0c02 */
[----:B------:R-:W-:Y:S02]  /*7e30*/  @!P2 LEA.HI.X R181, R3, c[0x0][0x174], R2, 0x1, P0 ;  /* 0x00005d0003b5aa11 */ /* 0x000fe400000f0c02 */
[----:B------:R-:W-:Y:S01]  /*7e40*/  ISETP.GT.AND P4, PT, R168, RZ, PT ;  /* 0x000000ffa800720c */ /* 0x000fe20003f84270 */
        /* <DEDUP_REMOVED lines=26> */
[----:B------:R-:W1:Y:S06]  /*7ff0*/  LDSM.16.M88.4 R108, [R146+0x4000] ;  /* 0x00400000926c783b */ /* 0x000e6c0000000200 */
[----:B------:R-:W2:Y:S06]  /*8000*/  LDSM.16.M88.4 R112, [R146+0x4800] ;  /* 0x004800009270783b */ /* 0x000eac0000000200 */
[----:B------:R-:W2:Y:S06]  /*8010*/  LDSM.16.M88.4 R116, [R146+0x5000] ;  /* 0x005000009274783b */ /* 0x000eac0000000200 */
[----:B------:R-:W0:Y:S06]  /*8020*/  LDGDEPBAR ;  /* 0x00000000000079af */ /* 0x000e2c0000000000 */
[----:B------:R-:W3:Y:S06]  /*8030*/  LDSM.16.M88.4 R120, [R146+0x5800] ;  /* 0x005800009278783b */ /* 0x000eec0000000200 */
[----:B------:R-:W-:Y:S06]  /*8040*/  LDSM.16.M88.4 R124, [R145] ;  /* 0x00000000917c783b */ /* 0x000fec0000000200 */
[----:B------:R-:W3:Y:S01]  /*8050*/  LDSM.16.M88.4 R128, [R144] ;  /* 0x000000009080783b */ /* 0x000ee20000000200 */
[C---:B-1----:R-:W-:Y:S05]  /*8060*/  HMMA.16816.F32.BF16 R4, R104.reuse, R108, RZ ;  /* 0x0000006c6804723c */ /* 0x042fea00000418ff */
[----:B------:R-:W1:Y:S03]  /*8070*/  LDSM.16.M88.4 R132, [R144+0x800] ;  /* 0x000800009084783b */ /* 0x000e660000000200 */
[C---:B------:R-:W-:Y:S03]  /*8080*/  HMMA.16816.F32.BF16 R8, R104.reuse, R110, RZ ;  /* 0x0000006e6808723c */ /* 0x040fe600000418ff */
[----:B------:R-:W1:Y:S05]  /*8090*/  LDSM.16.M88.4 R108, [R144+0x1000] ;  /* 0x00100000906c783b */ /* 0x000e6a0000000200 */
[C---:B--2---:R-:W-:Y:S08]  /*80a0*/  HMMA.16816.F32.BF16 R12, R104.reuse, R112, RZ ;  /* 0x00000070680c723c */ /* 0x044ff000000418ff */
[C---:B------:R-:W-:Y:S01]  /*80b0*/  HMMA.16816.F32.BF16 R16, R104.reuse, R114, RZ ;  /* 0x000000726810723c */ /* 0x040fe200000418ff */
[----:B------:R-:W2:Y:S07]  /*80c0*/  LDSM.16.M88.4 R112, [R144+0x1800] ;  /* 0x001800009070783b */ /* 0x000eae0000000200 */
[C---:B------:R-:W-:Y:S08]  /*80d0*/  HMMA.16816.F32.BF16 R20, R104.reuse, R116, RZ ;  /* 0x000000746814723c */ /* 0x040ff000000418ff */
[C---:B------:R-:W-:Y:S01]  /*80e0*/  HMMA.16816.F32.BF16 R24, R104.reuse, R118, RZ ;  /* 0x000000766818723c */ /* 0x040fe200000418ff */
[----:B------:R-:W-:Y:S07]  /*80f0*/  LDSM.16.M88.4 R116, [R139+0x4000] ;  /* 0x004000008b74783b */ /* 0x000fee0000000200 */
[C---:B---3--:R-:W-:Y:S08]  /*8100*/  HMMA.16816.F32.BF16 R28, R104.reuse, R120, RZ ;  /* 0x00000078681c723c */ /* 0x048ff000000418ff */
[----:B------:R-:W-:Y:S01]  /*8110*/  HMMA.16816.F32.BF16 R32, R104, R122, RZ ;  /* 0x0000007a6820723c */ /* 0x000fe200000418ff */
[----:B------:R-:W3:Y:S06]  /*8120*/  LDSM.16.M88.4 R104, [R143] ;  /* 0x000000008f68783b */ /* 0x000eec0000000200 */
[----:B------:R-:W2:Y:S01]  /*8130*/  LDSM.16.M88.4 R120, [R139+0x4800] ;  /* 0x004800008b78783b */ /* 0x000ea20000000200 */
[C---:B------:R-:W-:Y:S08]  /*8140*/  HMMA.16816.F32.BF16 R4, R124.reuse, R128, R4 ;  /* 0x000000807c04723c */ /* 0x040ff00000041804 */
[C---:B------:R-:W-:Y:S01]  /*8150*/  HMMA.16816.F32.BF16 R8, R124.reuse, R130, R8 ;  /* 0x000000827c08723c */ /* 0x040fe20000041808 */
[----:B------:R-:W3:Y:S07]  /*8160*/  LDSM.16.M88.4 R128, [R139+0x5000] ;  /* 0x005000008b80783b */ /* 0x000eee0000000200 */
[C---:B-1----:R-:W-:Y:S08]  /*8170*/  HMMA.16816.F32.BF16 R12, R124.reuse, R132, R12 ;  /* 0x000000847c0c723c */ /* 0x042ff0000004180c */
[C---:B------:R-:W-:Y:S08]  /*8180*/  HMMA.16816.F32.BF16 R16, R124.reuse, R134, R16 ;  /* 0x000000867c10723c */ /* 0x040ff00000041810 */
[C---:B------:R-:W-:Y:S08]  /*8190*/  HMMA.16816.F32.BF16 R20, R124.reuse, R108, R20 ;  /* 0x0000006c7c14723c */ /* 0x040ff00000041814 */
[C---:B------:R-:W-:Y:S01]  /*81a0*/  HMMA.16816.F32.BF16 R24, R124.reuse, R110, R24 ;  /* 0x0000006e7c18723c */ /* 0x040fe20000041818 */
[----:B------:R-:W1:Y:S07]  /*81b0*/  LDSM.16.M88.4 R108, [R139+0x5800] ;  /* 0x005800008b6c783b */ /* 0x000e6e0000000200 */
[C---:B--2---:R-:W-:Y:S08]  /*81c0*/  HMMA.16816.F32.BF16 R28, R124.reuse, R112, R28 ;  /* 0x000000707c1c723c */ /* 0x044ff0000004181c */
[----:B------:R-:W-:Y:S01]  /*81d0*/  HMMA.16816.F32.BF16 R32, R124, R114, R32 ;  /* 0x000000727c20723c */ /* 0x000fe20000041820 */
[----:B------:R-:W-:Y:S06]  /*81e0*/  LDSM.16.M88.4 R112, [R142] ;  /* 0x000000008e70783b */ /* 0x000fec0000000200 */
[----:B------:R-:W-:Y:S01]  /*81f0*/  LDSM.16.M88.4 R124, [R141+0x1000] ;  /* 0x001000008d7c783b */ /* 0x000fe20000000200 */
[C---:B---3--:R-:W-:Y:S08]  /*8200*/  HMMA.16816.F32.BF16 R4, R104.reuse, R116, R4 ;  /* 0x000000746804723c */ /* 0x048ff00000041804 */
[C---:B------:R-:W-:Y:S01]  /*8210*/  HMMA.16816.F32.BF16 R8, R104.reuse, R118, R8 ;  /* 0x000000766808723c */ /* 0x040fe20000041808 */
[----:B------:R-:W2:Y:S07]  /*8220*/  LDSM.16.M88.4 R116, [R141] ;  /* 0x000000008d74783b */ /* 0x000eae0000000200 */
[C---:B------:R-:W-:Y:S08]  /*8230*/  HMMA.16816.F32.BF16 R12, R104.reuse, R120, R12 ;  /* 0x00000078680c723c */ /* 0x040ff0000004180c */
[C---:B------:R-:W-:Y:S01]  /*8240*/  HMMA.16816.F32.BF16 R16, R104.reuse, R122, R16 ;  /* 0x0000007a6810723c */ /* 0x040fe20000041810 */
[----:B------:R-:W3:Y:S07]  /*8250*/  LDSM.16.M88.4 R120, [R141+0x800] ;  /* 0x000800008d78783b */ /* 0x000eee0000000200 */
[C---:B------:R-:W-:Y:S08]  /*8260*/  HMMA.16816.F32.BF16 R20, R104.reuse, R128, R20 ;  /* 0x000000806814723c */ /* 0x040ff00000041814 */
[C---:B------:R-:W-:Y:S01]  /*8270*/  HMMA.16816.F32.BF16 R24, R104.reuse, R130, R24 ;  /* 0x000000826818723c */ /* 0x040fe20000041818 */
[----:B------:R-:W4:Y:S07]  /*8280*/  LDSM.16.M88.4 R128, [R141+0x1800] ;  /* 0x001800008d80783b */ /* 0x000f2e0000000200 */
[C---:B-1----:R-:W-:Y:S08]  /*8290*/  HMMA.16816.F32.BF16 R28, R104.reuse, R108, R28 ;  /* 0x0000006c681c723c */ /* 0x042ff0000004181c */
[----:B------:R-:W-:Y:S01]  /*82a0*/  HMMA.16816.F32.BF16 R32, R104, R110, R32 ;  /* 0x0000006e6820723c */ /* 0x000fe20000041820 */
[----:B------:R-:W-:Y:S06]  /*82b0*/  LDSM.16.M88.4 R104, [R147+0x2000] ;  /* 0x002000009368783b */ /* 0x000fec0000000200 */
[----:B------:R-:W1:Y:S01]  /*82c0*/  LDSM.16.M88.4 R108, [R146+0x6000] ;  /* 0x00600000926c783b */ /* 0x000e620000000200 */
[C---:B--2---:R-:W-:Y:S08]  /*82d0*/  HMMA.16816.F32.BF16 R4, R112.reuse, R116, R4 ;  /* 0x000000747004723c */ /* 0x044ff00000041804 */
[C---:B------:R-:W-:Y:S01]  /*82e0*/  HMMA.16816.F32.BF16 R8, R112.reuse, R118, R8 ;  /* 0x000000767008723c */ /* 0x040fe20000041808 */
[----:B------:R-:W2:Y:S07]  /*82f0*/  LDSM.16.M88.4 R116, [R146+0x6800] ;  /* 0x006800009274783b */ /* 0x000eae0000000200 */
[C---:B---3--:R-:W-:Y:S08]  /*8300*/  HMMA.16816.F32.BF16 R12, R112.reuse, R120, R12 ;  /* 0x00000078700c723c */ /* 0x048ff0000004180c */
[C---:B------:R-:W-:Y:S01]  /*8310*/  HMMA.16816.F32.BF16 R16, R112.reuse, R122, R16 ;  /* 0x0000007a7010723c */ /* 0x040fe20000041810 */
[----:B------:R-:W3:Y:S07]  /*8320*/  LDSM.16.M88.4 R120, [R146+0x7000] ;  /* 0x007000009278783b */ /* 0x000eee0000000200 */
[C---:B------:R-:W-:Y:S08]  /*8330*/  HMMA.16816.F32.BF16 R20, R112.reuse, R124, R20 ;  /* 0x0000007c7014723c */ /* 0x040ff00000041814 */
[C---:B------:R-:W-:Y:S01]  /*8340*/  HMMA.16816.F32.BF16 R24, R112.reuse, R126, R24 ;  /* 0x0000007e7018723c */ /* 0x040fe20000041818 */
[----:B------:R-:W3:Y:S07]  /*8350*/  LDSM.16.M88.4 R124, [R146+0x7800] ;  /* 0x00780000927c783b */ /* 0x000eee0000000200 */
[C---:B----4-:R-:W-:Y:S08]  /*8360*/  HMMA.16816.F32.BF16 R28, R112.reuse, R128, R28 ;  /* 0x00000080701c723c */ /* 0x050ff0000004181c */
[----:B------:R-:W-:Y:S01]  /*8370*/  HMMA.16816.F32.BF16 R32, R112, R130, R32 ;  /* 0x000000827020723c */ /* 0x000fe20000041820 */
[----:B------:R-:W-:Y:S06]  /*8380*/  LDSM.16.M88.4 R112, [R144+0x2000] ;  /* 0x002000009070783b */ /* 0x000fec0000000200 */
[----:B------:R-:W-:Y:S01]  /*8390*/  LDSM.16.M88.4 R128, [R144+0x3800] ;  /* 0x003800009080783b */ /* 0x000fe20000000200 */
[C---:B-1----:R-:W-:Y:S08]  /*83a0*/  HMMA.16816.F32.BF16 R4, R104.reuse, R108, R4 ;  /* 0x0000006c6804723c */ /* 0x042ff00000041804 */
[C---:B------:R-:W-:Y:S01]  /*83b0*/  HMMA.16816.F32.BF16 R8, R104.reuse, R110, R8 ;  /* 0x0000006e6808723c */ /* 0x040fe20000041808 */
[----:B------:R-:W1:Y:S07]  /*83c0*/  LDSM.16.M88.4 R108, [R145+0x2000] ;  /* 0x00200000916c783b */ /* 0x000e6e0000000200 */
[C---:B--2---:R-:W-:Y:S08]  /*83d0*/  HMMA.16816.F32.BF16 R12, R104.reuse, R116, R12 ;  /* 0x00000074680c723c */ /* 0x044ff0000004180c */
[C---:B------:R-:W-:Y:S01]  /*83e0*/  HMMA.16816.F32.BF16 R16, R104.reuse, R118, R16 ;  /* 0x000000766810723c */ /* 0x040fe20000041810 */
[----:B------:R-:W2:Y:S07]  /*83f0*/  LDSM.16.M88.4 R116, [R144+0x2800] ;  /* 0x002800009074783b */ /* 0x000eae0000000200 */
[C---:B---3--:R-:W-:Y:S08]  /*8400*/  HMMA.16816.F32.BF16 R20, R104.reuse, R120, R20 ;  /* 0x000000786814723c */ /* 0x048ff00000041814 */
[C---:B------:R-:W-:Y:S01]  /*8410*/  HMMA.16816.F32.BF16 R24, R104.reuse, R122, R24 ;  /* 0x0000007a6818723c */ /* 0x040fe20000041818 */
[----:B------:R-:W3:Y:S07]  /*8420*/  LDSM.16.M88.4 R120, [R144+0x3000] ;  /* 0x003000009078783b */ /* 0x000eee0000000200 */
[C---:B------:R-:W-:Y:S08]  /*8430*/  HMMA.16816.F32.BF16 R28, R104.reuse, R124, R28 ;  /* 0x0000007c681c723c */ /* 0x040ff0000004181c */
[----:B------:R-:W-:Y:S01]  /*8440*/  HMMA.16816.F32.BF16 R32, R104, R126, R32 ;  /* 0x0000007e6820723c */ /* 0x000fe20000041820 */
[----:B------:R-:W-:Y:S06]  /*8450*/  LDSM.16.M88.4 R104, [R143+0x2000] ;  /* 0x002000008f68783b */ /* 0x000fec0000000200 */
[----:B------:R-:W4:Y:S01]  /*8460*/  LDSM.16.M88.4 R124, [R139+0x6000] ;  /* 0x006000008b7c783b */ /* 0x000f220000000200 */
        /* <DEDUP_REMOVED lines=8> */
[----:B------:R-:W-:Y:S07]  /*84f0*/  LDSM.16.M88.4 R120, [R142+0x2000] ;  /* 0x002000008e78783b */ /* 0x000fee0000000200 */
[C---:B------:R-:W-:Y:S08]  /*8500*/  HMMA.16816.F32.BF16 R28, R108.reuse, R128, R28 ;  /* 0x000000806c1c723c */ /* 0x040ff0000004181c */
[----:B------:R-:W-:Y:S01]  /*8510*/  HMMA.16816.F32.BF16 R32, R108, R130, R32 ;  /* 0x000000826c20723c */ /* 0x000fe20000041820 */
[----:B------:R-:W3:Y:S06]  /*8520*/  LDSM.16.M88.4 R108, [R139+0x7800] ;  /* 0x007800008b6c783b */ /* 0x000eec0000000200 */
[----:B------:R-:W3:Y:S01]  /*8530*/  LDSM.16.M88.4 R128, [R141+0x2000] ;  /* 0x002000008d80783b */ /* 0x000ee20000000200 */
        /* <DEDUP_REMOVED lines=8> */
[----:B------:R-:W1:Y:S06]  /*85c0*/  LDSM.16.M88.4 R104, [R141+0x2800] ;  /* 0x002800008d68783b */ /* 0x000e6c0000000200 */
[----:B------:R-:W2:Y:S01]  /*85d0*/  LDSM.16.M88.4 R108, [R141+0x3000] ;  /* 0x003000008d6c783b */ /* 0x000ea20000000200 */
[C---:B------:R-:W-:Y:S08]  /*85e0*/  HMMA.16816.F32.BF16 R4, R120.reuse, R128, R4 ;  /* 0x000000807804723c */ /* 0x040ff00000041804 */
        /* <DEDUP_REMOVED lines=9> */
[----:B------:R-:W-:Y:S03]  /*8680*/  FMUL.FTZ R202, R9, c[0x0][0x2ec] ;  /* 0x0000bb0009ca7a20 */ /* 0x000fe60000410000 */
[----:B------:R-:W1:Y:S01]  /*8690*/  MUFU.TANH R198, R198 ;  /* 0x000000c600c67308 */ /* 0x000e620000002400 */
[C---:B------:R-:W-:Y:S01]  /*86a0*/  HMMA.16816.F32.BF16 R16, R120.reuse, R106, R16 ;  /* 0x0000006a7810723c */ /* 0x040fe20000041810 */
[----:B------:R-:W4:Y:S01]  /*86b0*/  LDSM.16.M88.4 R104, [R141+0x3800] ;  /* 0x003800008d68783b */ /* 0x000f220000000200 */
[----:B------:R-:W-:Y:S04]  /*86c0*/  DEPBAR.LE SB0, 0x0 ;  /* 0x000080000000791a */ /* 0x000fe80000000000 */
[----:B------:R-:W-:Y:S02]  /*86d0*/  FMUL.FTZ R201, R10, c[0x0][0x2ec] ;  /* 0x0000bb000ac97a20 */ /* 0x000fe40000410000 */
[C---:B--2---:R-:W-:Y:S01]  /*86e0*/  HMMA.16816.F32.BF16 R20, R120.reuse, R108, R20 ;  /* 0x0000006c7814723c */ /* 0x044fe20000041814 */
[----:B------:R-:W2:Y:S01]  /*86f0*/  MUFU.TANH R197, R197 ;  /* 0x000000c500c57308 */ /* 0x000ea20000002400 */
[----:B------:R-:W-:Y:S03]  /*8700*/  BAR.SYNC.DEFER_BLOCKING 0x0 ;  /* 0x0000000000007b1d */ /* 0x000fe60000010000 */
[----:B------:R-:W-:Y:S03]  /*8710*/  FMUL.FTZ R199, R11, c[0x0][0x2ec] ;  /* 0x0000bb000bc77a20 */ /* 0x000fe60000410000 */
        /* <DEDUP_REMOVED lines=10> */
[----:B-----5:R-:W-:Y:S02]  /*87c0*/  FMUL.FTZ R187, R19, c[0x0][0x2ec] ;  /* 0x0000bb0013bb7a20 */ /* 0x020fe40000410000 */
        /* <DEDUP_REMOVED lines=10> */
[----:B------:R-:W-:Y:S02]  /*8870*/  FMUL.FTZ R181, R26, c[0x0][0x2ec] ;  /* 0x0000bb001ab57a20 */ /* 0x000fe40000410000 */
[----:B------:R-:W-:Y:S02]  /*8880*/  FMUL.FTZ R179, R27, c[0x0][0x2ec] ;  /* 0x0000bb001bb37a20 */ /* 0x000fe40000410000 */
        /* <DEDUP_REMOVED lines=34> */
.L_x_633:
        /* <DEDUP_REMOVED lines=150> */
[----:B------:R-:W-:Y:S01]  /*9410*/  MUFU.EX2 R129, R129 ;  /* 0x0000008100817308 */ /* 0x000fe20000000800 */
[----:B------:R-:W2:Y:S01]  /*9420*/  LDSM.16.MT88.4 R80, [R140+0xa000] ;  /* 0x00a000008c50783b */ /* 0x000ea20000004200 */
        /* <DEDUP_REMOVED lines=9> */
[----:B------:R-:W-:Y:S01]  /*94c0*/  MUFU.EX2 R131, R131 ;  /* 0x0000008300837308 */ /* 0x000fe20000000800 */
[C---:B------:R-:W-:Y:S02]  /*94d0*/  FMUL.FTZ R30, R0.reuse, R74 ;  /* 0x0000004a001e7220 */ /* 0x040fe40000410000 */
[----:B------:R-:W-:Y:S02]  /*94e0*/  FMUL.FTZ R31, R0, R75 ;  /* 0x0000004b001f7220 */ /* 0x000fe40000410000 */
[----:B------:R-:W3:Y:S01]  /*94f0*/  LDSM.16.MT88.4 R72, [R138+0xa000] ;  /* 0x00a000008a48783b */ /* 0x000ee20000004200 */
        /* <DEDUP_REMOVED lines=9> */
[----:B------:R-:W-:Y:S01]  /*9590*/  MUFU.EX2 R133, R133 ;  /* 0x0000008500857308 */ /* 0x000fe20000000800 */
[--C-:B------:R-:W-:Y:S02]  /*95a0*/  FFMA.FTZ R123, R191, c[0x0][0x23c], -R104.reuse ;  /* 0x00008f00bf7b7a23 */ /* 0x100fe40000010868 */
[--C-:B------:R-:W-:Y:S02]  /*95b0*/  FFMA.FTZ R125, R190, c[0x0][0x23c], -R105.reuse ;  /* 0x00008f00be7d7a23 */ /* 0x100fe40000010869 */
[C---:B--2---:R-:W-:Y:S04]  /*95c0*/  HMMA.16816.F32.BF16 R36, R96.reuse, R80, R36 ;  /* 0x000000506024723c */ /* 0x044fe80000041824 */
[--C-:B------:R-:W-:Y:S01]  /*95d0*/  FFMA.FTZ R124, R188, c[0x0][0x23c], -R105.reuse ;  /* 0x00008f00bc7c7a23 */ /* 0x100fe20000010869 */
[----:B------:R-:W-:Y:S01]  /*95e0*/  MUFU.EX2 R134, R134 ;  /* 0x0000008600867308 */ /* 0x000fe20000000800 */
[--C-:B------:R-:W-:Y:S02]  /*95f0*/  FFMA.FTZ R126, R189, c[0x0][0x23c], -R104.reuse ;  /* 0x00008f00bd7e7a23 */ /* 0x100fe40000010868 */
[C---:B------:R-:W-:Y:S01]  /*9600*/  HMMA.16816.F32.BF16 R40, R96.reuse, R82, R40 ;  /* 0x000000526028723c */ /* 0x040fe20000041828 */
[----:B------:R-:W-:Y:S03]  /*9610*/  LDSM.16.MT88.4 R80, [R138+0x8800] ;  /* 0x008800008a50783b */ /* 0x000fe60000004200 */
[--C-:B------:R-:W-:Y:S02]  /*9620*/  FFMA.FTZ R127, R187, c[0x0][0x23c], -R104.reuse ;  /* 0x00008f00bb7f7a23 */ /* 0x100fe40000010868 */
[--C-:B------:R-:W-:Y:S01]  /*9630*/  FFMA.FTZ R176, R176, c[0x0][0x23c], -R105.reuse ;  /* 0x00008f00b0b07a23 */ /* 0x100fe20000010869 */
[----:B------:R-:W-:Y:S01]  /*9640*/  MUFU.EX2 R135, R135 ;  /* 0x0000008700877308 */ /* 0x000fe20000000800 */
[--C-:B------:R-:W-:Y:S01]  /*9650*/  FFMA.FTZ R179, R178, c[0x0][0x23c], -R105.reuse ;  /* 0x00008f00b2b37a23 */ /* 0x100fe20000010869 */
[C---:B---3--:R-:W-:Y:S03]  /*9660*/  HMMA.16816.F32.BF16 R44, R96.reuse, R72, R44 ;  /* 0x00000048602c723c */ /* 0x048fe6000004182c */
[--C-:B------:R-:W-:Y:S02]  /*9670*/  FFMA.FTZ R177, R177, c[0x0][0x23c], -R104.reuse ;  /* 0x00008f00b1b17a23 */ /* 0x100fe40000010868 */
[--C-:B------:R-:W-:Y:S03]  /*9680*/  FFMA.FTZ R178, R175, c[0x0][0x23c], -R104.reuse ;  /* 0x00008f00afb27a23 */ /* 0x100fe60000010868 */
[----:B------:R-:W-:Y:S01]  /*9690*/  MUFU.EX2 R120, R120 ;  /* 0x0000007800787308 */ /* 0x000fe20000000800 */
[--C-:B------:R-:W-:Y:S01]  /*96a0*/  FFMA.FTZ R174, R174, c[0x0][0x23c], -R105.reuse ;  /* 0x00008f00aeae7a23 */ /* 0x100fe20000010869 */
[C---:B------:R-:W-:Y:S01]  /*96b0*/  HMMA.16816.F32.BF16 R48, R96.reuse, R74, R48 ;  /* 0x0000004a6030723c */ /* 0x040fe20000041830 */
[----:B------:R-:W1:Y:S02]  /*96c0*/  LDSM.16.MT88.4 R72, [R140+0x8800] ;  /* 0x008800008c48783b */ /* 0x000e640000004200 */
[----:B------:R-:W-:Y:S02]  /*96d0*/  FFMA.FTZ R105, R170, c[0x0][0x23c], -R105 ;  /* 0x00008f00aa697a23 */ /* 0x000fe40000010869 */
[--C-:B------:R-:W-:Y:S03]  /*96e0*/  FFMA.FTZ R102, R102, c[0x0][0x23c], -R104.reuse ;  /* 0x00008f0066667a23 */ /* 0x100fe60000010868 */
[C---:B------:R-:W-:Y:S01]  /*96f0*/  HMMA.16816.F32.BF16 R52, R96.reuse, R68, R52 ;  /* 0x000000446034723c */ /* 0x040fe20000041834 */
[----:B------:R-:W2:Y:S03]  /*9700*/  MUFU.EX2 R121, R121 ;  /* 0x0000007900797308 */ /* 0x000ea60000000800 */
[----:B------:R-:W-:Y:S02]  /*9710*/  FFMA.FTZ R104, R101, c[0x0][0x23c], -R104 ;  /* 0x00008f0065687a23 */ /* 0x000fe40000010868 */
[----:B------:R-:W-:Y:S02]  /*9720*/  FFMA.FTZ R119, R2, R171, R119 ;  /* 0x000000ab02777223 */ /* 0x000fe40000010077 */
[C---:B------:R-:W-:Y:S03]  /*9730*/  HMMA.16816.F32.BF16 R56, R96.reuse, R70, R56 ;  /* 0x000000466038723c */ /* 0x040fe60000041838 */
[----:B------:R-:W-:Y:S01]  /*9740*/  MUFU.EX2 R122, R122 ;  /* 0x0000007a007a7308 */ /* 0x000fe20000000800 */
[----:B------:R-:W-:Y:S02]  /*9750*/  FFMA.FTZ R115, R0, R169, R115 ;  /* 0x000000a900737223 */ /* 0x000fe40000010073 */
[----:B------:R-:W-:Y:S02]  /*9760*/  FADD.FTZ R118, R118, R119 ;  /* 0x0000007776767221 */ /* 0x000fe40000010000 */
[C---:B------:R-:W-:Y:S04]  /*9770*/  HMMA.16816.F32.BF16 R60, R96.reuse, R76, R60 ;  /* 0x0000004c603c723c */ /* 0x040fe8000004183c */
[----:B------:R-:W-:Y:S01]  /*9780*/  FADD.FTZ R114, R114, R115 ;  /* 0x0000007372727221 */ /* 0x000fe20000010000 */
[----:B------:R-:W3:Y:S01]  /*9790*/  MUFU.EX2 R123, R123 ;  /* 0x0000007b007b7308 */ /* 0x000ee20000000800 */
[----:B------:R-:W-:Y:S02]  /*97a0*/  FADD.FTZ R117, R117, R118 ;  /* 0x0000007675757221 */ /* 0x000fe40000010000 */
[----:B------:R-:W-:Y:S01]  /*97b0*/  HMMA.16816.F32.BF16 R64, R96, R78, R64 ;  /* 0x0000004e6040723c */ /* 0x000fe20000041840 */
[----:B------:R-:W-:Y:S03]  /*97c0*/  LDSM.16.MT88.4 R76, [R138+0xa800] ;  /* 0x00a800008a4c783b */ /* 0x000fe60000004200 */
[C---:B--2---:R-:W-:Y:S01]  /*97d0*/  F2FP.BF16.PACK_AB R68, R121.reuse, R120 ;  /* 0x000000787944723e */ /* 0x044fe200000010ff */
[----:B------:R-:W-:Y:S02]  /*97e0*/  FADD.FTZ R117, R116, R117 ;  /* 0x0000007574757221 */ /* 0x000fe40000010000 */
[----:B------:R-:W-:Y:S02]  /*97f0*/  MUFU.EX2 R125, R125 ;  /* 0x0000007d007d7308 */ /* 0x000fe40000000800 */
[----:B------:R-:W-:Y:S04]  /*9800*/  FADD.FTZ R120, R120, R117 ;  /* 0x0000007578787221 */ /* 0x000fe80000010000 */
[----:B------:R-:W-:Y:S04]  /*9810*/  FADD.FTZ R120, R121, R120 ;  /* 0x0000007879787221 */ /* 0x000fe80000010000 */
[----:B------:R-:W2:Y:S01]  /*9820*/  MUFU.EX2 R124, R124 ;  /* 0x0000007c007c7308 */ /* 0x000ea20000000800 */
[----:B---3--:R-:W-:Y:S09]  /*9830*/  F2FP.BF16.PACK_AB R69, R123, R122 ;  /* 0x0000007a7b45723e */ /* 0x008ff200000010ff */
[----:B------:R-:W-:Y:S10]  /*9840*/  MUFU.EX2 R126, R126 ;  /* 0x0000007e007e7308 */ /* 0x000ff40000000800 */
[----:B------:R-:W3:Y:S01]  /*9850*/  MUFU.EX2 R127, R127 ;  /* 0x0000007f007f7308 */ /* 0x000ee20000000800 */
[C---:B--2---:R-:W-:Y:S01]  /*9860*/  F2FP.BF16.PACK_AB R70, R124.reuse, R125 ;  /* 0x0000007d7c46723e */ /* 0x044fe200000010ff */
[----:B------:R-:W-:Y:S04]  /*9870*/  FADD.FTZ R125, R125, R120 ;  /* 0x000000787d7d7221 */ /* 0x000fe80000010000 */
[----:B------:R-:W-:Y:S04]  /*9880*/  FADD.FTZ R125, R124, R125 ;  /* 0x0000007d7c7d7221 */ /* 0x000fe80000010000 */
[----:B------:R-:W-:Y:S10]  /*9890*/  MUFU.EX2 R176, R176 ;  /* 0x000000b000b07308 */ /* 0x000ff40000000800 */
[----:B------:R-:W-:Y:S01]  /*98a0*/  MUFU.EX2 R179, R179 ;  /* 0x000000b300b37308 */ /* 0x000fe20000000800 */
[----:B---3--:R-:W-:Y:S09]  /*98b0*/  F2FP.BF16.PACK_AB R71, R127, R126 ;  /* 0x0000007e7f47723e */ /* 0x008ff200000010ff */
[----:B------:R-:W-:Y:S01]  /*98c0*/  MUFU.EX2 R177, R177 ;  /* 0x000000b100b17308 */ /* 0x000fe20000000800 */
[C---:B-1----:R-:W-:Y:S08]  /*98d0*/  HMMA.16816.F32.BF16 R4, R68.reuse, R72, R4 ;  /* 0x000000484404723c */ /* 0x042ff00000041804 */
[C---:B------:R-:W-:Y:S01]  /*98e0*/  HMMA.16816.F32.BF16 R8, R68.reuse, R74, R8 ;  /* 0x0000004a4408723c */ /* 0x040fe20000041808 */
[----:B------:R-:W1:Y:S01]  /*98f0*/  LDSM.16.MT88.4 R72, [R140+0xa800] ;  /* 0x00a800008c48783b */ /* 0x000e620000004200 */
[----:B------:R-:W2:Y:S06]  /*9900*/  MUFU.EX2 R178, R178 ;  /* 0x000000b200b27308 */ /* 0x000eac0000000800 */
[C---:B------:R-:W-:Y:S04]  /*9910*/  HMMA.16816.F32.BF16 R12, R68.reuse, R80, R12 ;  /* 0x00000050440c723c */ /* 0x040fe8000004180c */
[----:B------:R-:W-:Y:S04]  /*9920*/  MUFU.EX2 R174, R174 ;  /* 0x000000ae00ae7308 */ /* 0x000fe80000000800 */
[C---:B------:R-:W-:Y:S01]  /*9930*/  HMMA.16816.F32.BF16 R16, R68.reuse, R82, R16 ;  /* 0x000000524410723c */ /* 0x040fe20000041810 */
[----:B------:R-:W3:Y:S05]  /*9940*/  LDSM.16.MT88.4 R80, [R137+0xa800] ;  /* 0x00a800008950783b */ /* 0x000eea0000004200 */
[----:B------:R2:W4:Y:S02]  /*9950*/  MUFU.EX2 R175, R105 ;  /* 0x0000006900af7308 */ /* 0x0005240000000800 */
[C---:B------:R-:W-:Y:S08]  /*9960*/  HMMA.16816.F32.BF16 R20, R68.reuse, R84, R20 ;  /* 0x000000544414723c */ /* 0x040ff00000041814 */
[C---:B------:R-:W-:Y:S01]  /*9970*/  HMMA.16816.F32.BF16 R24, R68.reuse, R86, R24 ;  /* 0x000000564418723c */ /* 0x040fe20000041818 */
[----:B------:R-:W5:Y:S01]  /*9980*/  LDSM.16.MT88.4 R84, [R136+0xa800] ;  /* 0x00a800008854783b */ /* 0x000f620000004200 */
[----:B------:R-:W-:Y:S06]  /*9990*/  MUFU.EX2 R102, R102 ;  /* 0x0000006600667308 */ /* 0x000fec0000000800 */
[C---:B------:R-:W-:Y:S04]  /*99a0*/  HMMA.16816.F32.BF16 R28, R68.reuse, R88, R28 ;  /* 0x00000058441c723c */ /* 0x040fe8000004181c */
[----:B------:R3:W3:Y:S01]  /*99b0*/  MUFU.EX2 R101, R104 ;  /* 0x0000006800657308 */ /* 0x0006e20000000800 */
[----:B--2---:R-:W-:Y:S03]  /*99c0*/  F2FP.BF16.PACK_AB R105, R178, R177 ;  /* 0x000000b1b269723e */ /* 0x004fe600000010ff */
[C---:B------:R-:W-:Y:S01]  /*99d0*/  HMMA.16816.F32.BF16 R32, R68.reuse, R90, R32 ;  /* 0x0000005a4420723c */ /* 0x040fe20000041820 */
[----:B------:R-:W-:Y:S03]  /*99e0*/  LDSM.16.MT88.4 R88, [R138+0x9000] ;  /* 0x009000008a58783b */ /* 0x000fe60000004200 */
[----:B----4-:R-:W-:Y:S04]  /*99f0*/  F2FP.BF16.PACK_AB R106, R175, R174 ;  /* 0x000000aeaf6a723e */ /* 0x010fe800000010ff */
[C---:B-1----:R-:W-:Y:S08]  /*9a00*/  HMMA.16816.F32.BF16 R36, R68.reuse, R72, R36 ;  /* 0x000000484424723c */ /* 0x042ff00000041824 */
[C---:B------:R-:W-:Y:S01]  /*9a10*/  HMMA.16816.F32.BF16 R40, R68.reuse, R74, R40 ;  /* 0x0000004a4428723c */ /* 0x040fe20000041828 */
[----:B------:R-:W1:Y:S03]  /*9a20*/  LDSM.16.MT88.4 R72, [R140+0x9000] ;  /* 0x009000008c48783b */ /* 0x000e660000004200 */
[----:B---3--:R-:W-:Y:S02]  /*9a30*/  F2FP.BF16.PACK_AB R104, R179, R176 ;  /* 0x000000b0b368723e */ /* 0x008fe400000010ff */
[----:B------:R-:W-:Y:S02]  /*9a40*/  F2FP.BF16.PACK_AB R107, R101, R102 ;  /* 0x00000066656b723e */ /* 0x000fe400000010ff */
[C---:B------:R-:W-:Y:S08]  /*9a50*/  HMMA.16816.F32.BF16 R44, R68.reuse, R76, R44 ;  /* 0x0000004c442c723c */ /* 0x040ff0000004182c */
[C---:B------:R-:W-:Y:S01]  /*9a60*/  HMMA.16816.F32.BF16 R48, R68.reuse, R78, R48 ;  /* 0x0000004e4430723c */ /* 0x040fe20000041830 */
[----:B------:R-:W2:Y:S07]  /*9a70*/  LDSM.16.MT88.4 R76, [R137+0x9000] ;  /* 0x00900000894c783b */ /* 0x000eae0000004200 */
[C---:B------:R-:W-:Y:S08]  /*9a80*/  HMMA.16816.F32.BF16 R52, R68.reuse, R80, R52 ;  /* 0x000000504434723c */ /* 0x040ff00000041834 */
[C---:B------:R-:W-:Y:S01]  /*9a90*/  HMMA.16816.F32.BF16 R56, R68.reuse, R82, R56 ;  /* 0x000000524438723c */ /* 0x040fe20000041838 */
[----:B------:R-:W3:Y:S07]  /*9aa0*/  LDSM.16.MT88.4 R80, [R136+0x9000] ;  /* 0x009000008850783b */ /* 0x000eee0000004200 */
[C---:B-----5:R-:W-:Y:S08]  /*9ab0*/  HMMA.16816.F32.BF16 R60, R68.reuse, R84, R60 ;  /* 0x00000054443c723c */ /* 0x060ff0000004183c */
[----:B------:R-:W-:Y:S01]  /*9ac0*/  HMMA.16816.F32.BF16 R64, R68, R86, R64 ;  /* 0x000000564440723c */ /* 0x000fe20000041840 */
[----:B------:R-:W-:Y:S06]  /*9ad0*/  LDSM.16.MT88.4 R84, [R138+0xb000] ;  /* 0x00b000008a54783b */ /* 0x000fec0000004200 */
[----:B------:R-:W-:Y:S01]  /*9ae0*/  F2FP.BF16.PACK_AB R68, R129, R128 ;  /* 0x000000808144723e */ /* 0x000fe200000010ff */
[----:B------:R-:W-:Y:S01]  /*9af0*/  FADD.FTZ R128, R128, R125 ;  /* 0x0000007d80807221 */ /* 0x000fe20000010000 */
[----:B------:R-:W-:Y:S03]  /*9b00*/  F2FP.BF16.PACK_AB R69, R131, R130 ;  /* 0x000000828345723e */ /* 0x000fe600000010ff */
[----:B------:R-:W-:Y:S01]  /*9b10*/  F2FP.BF16.PACK_AB R70, R133, R132 ;  /* 0x000000848546723e */ /* 0x000fe200000010ff */
[----:B------:R-:W-:Y:S01]  /*9b20*/  FADD.FTZ R129, R129, R128 ;  /* 0x0000008081817221 */ /* 0x000fe20000010000 */
[----:B------:R-:W-:Y:S03]  /*9b30*/  F2FP.BF16.PACK_AB R71, R135, R134 ;  /* 0x000000868747723e */ /* 0x000fe600000010ff */
[----:B------:R-:W-:Y:S04]  /*9b40*/  FADD.FTZ R132, R132, R129 ;  /* 0x0000008184847221 */ /* 0x000fe80000010000 */
        /* <DEDUP_REMOVED lines=8> */
[C---:B------:R-:W-:Y:S04]  /*9bd0*/  HMMA.16816.F32.BF16 R16, R68.reuse, R90, R16 ;  /* 0x0000005a4410723c */ /* 0x040fe80000041810 */
[----:B------:R-:W-:Y:S04]  /*9be0*/  FADD.FTZ R171, R175, R174 ;  /* 0x000000aeafab7221 */ /* 0x000fe80000010000 */
[C---:B--2---:R-:W-:Y:S08]  /*9bf0*/  HMMA.16816.F32.BF16 R20, R68.reuse, R76, R20 ;  /* 0x0000004c4414723c */ /* 0x044ff00000041814 */
[C---:B------:R-:W-:Y:S01]  /*9c00*/  HMMA.16816.F32.BF16 R24, R68.reuse, R78, R24 ;  /* 0x0000004e4418723c */ /* 0x040fe20000041818 */
[----:B------:R-:W2:Y:S07]  /*9c10*/  LDSM.16.MT88.4 R76, [R137+0xb000] ;  /* 0x00b00000894c783b */ /* 0x000eae0000004200 */
[C---:B---3--:R-:W-:Y:S08]  /*9c20*/  HMMA.16816.F32.BF16 R28, R68.reuse, R80, R28 ;  /* 0x00000050441c723c */ /* 0x048ff0000004181c */
[C---:B------:R-:W-:Y:S01]  /*9c30*/  HMMA.16816.F32.BF16 R32, R68.reuse, R82, R32 ;  /* 0x000000524420723c */ /* 0x040fe20000041820 */
[----:B------:R-:W3:Y:S07]  /*9c40*/  LDSM.16.MT88.4 R80, [R136+0xb000] ;  /* 0x00b000008850783b */ /* 0x000eee0000004200 */
[C---:B-1----:R-:W-:Y:S08]  /*9c50*/  HMMA.16816.F32.BF16 R36, R68.reuse, R72, R36 ;  /* 0x000000484424723c */ /* 0x042ff00000041824 */
[C---:B------:R-:W-:Y:S08]  /*9c60*/  HMMA.16816.F32.BF16 R40, R68.reuse, R74, R40 ;  /* 0x0000004a4428723c */ /* 0x040ff00000041828 */
[C---:B------:R-:W-:Y:S08]  /*9c70*/  HMMA.16816.F32.BF16 R44, R68.reuse, R84, R44 ;  /* 0x00000054442c723c */ /* 0x040ff0000004182c */
[C---:B------:R-:W-:Y:S01]  /*9c80*/  HMMA.16816.F32.BF16 R48, R68.reuse, R86, R48 ;  /* 0x000000564430723c */ /* 0x040fe20000041830 */
[----:B------:R-:W1:Y:S07]  /*9c90*/  LDSM.16.MT88.4 R84, [R138+0x9800] ;  /* 0x009800008a54783b */ /* 0x000e6e0000004200 */
[C---:B--2---:R-:W-:Y:S08]  /*9ca0*/  HMMA.16816.F32.BF16 R52, R68.reuse, R76, R52 ;  /* 0x0000004c4434723c */ /* 0x044ff00000041834 */
[C---:B------:R-:W-:Y:S01]  /*9cb0*/  HMMA.16816.F32.BF16 R56, R68.reuse, R78, R56 ;  /* 0x0000004e4438723c */ /* 0x040fe20000041838 */
[----:B------:R-:W2:Y:S07]  /*9cc0*/  LDSM.16.MT88.4 R76, [R137+0x9800] ;  /* 0x00980000894c783b */ /* 0x000eae0000004200 */
[C---:B---3--:R-:W-:Y:S08]  /*9cd0*/  HMMA.16816.F32.BF16 R60, R68.reuse, R80, R60 ;  /* 0x00000050443c723c */ /* 0x048ff0000004183c */
[----:B------:R-:W-:Y:S01]  /*9ce0*/  HMMA.16816.F32.BF16 R64, R68, R82, R64 ;  /* 0x000000524440723c */ /* 0x000fe20000041840 */
[----:B------:R-:W3:Y:S07]  /*9cf0*/  LDSM.16.MT88.4 R68, [R136+0x9800] ;  /* 0x009800008844783b */ /* 0x000eee0000004200 */
[C---:B------:R-:W-:Y:S01]  /*9d00*/  HMMA.16816.F32.BF16 R96, R104.reuse, R92, R4 ;  /* 0x0000005c6860723c */ /* 0x040fe20000041804 */
[----:B------:R-:W4:Y:S07]  /*9d10*/  LDSM.16.MT88.4 R4, [R138+0xb800] ;  /* 0x00b800008a04783b */ /* 0x000f2e0000004200 */
[C---:B------:R-:W-:Y:S01]  /*9d20*/  HMMA.16816.F32.BF16 R92, R104.reuse, R94, R8 ;  /* 0x0000005e685c723c */ /* 0x040fe20000041808 */
[----:B------:R-:W5:Y:S07]  /*9d30*/  LDSM.16.MT88.4 R8, [R137+0xb800] ;  /* 0x00b800008908783b */ /* 0x000f6e0000004200 */
[C---:B-1----:R-:W-:Y:S01]  /*9d40*/  HMMA.16816.F32.BF16 R88, R104.reuse, R84, R12 ;  /* 0x000000546858723c */ /* 0x042fe2000004180c */
[----:B------:R-:W1:Y:S07]  /*9d50*/  LDSM.16.MT88.4 R12, [R136+0xb800] ;  /* 0x00b80000880c783b */ /* 0x000e6e0000004200 */
[C---:B------:R-:W-:Y:S08]  /*9d60*/  HMMA.16816.F32.BF16 R84, R104.reuse, R86, R16 ;  /* 0x000000566854723c */ /* 0x040ff00000041810 */
[C---:B--2---:R-:W-:Y:S08]  /*9d70*/  HMMA.16816.F32.BF16 R80, R104.reuse, R76, R20 ;  /* 0x0000004c6850723c */ /* 0x044ff00000041814 */
[C---:B------:R-:W-:Y:S08]  /*9d80*/  HMMA.16816.F32.BF16 R76, R104.reuse, R78, R24 ;  /* 0x0000004e684c723c */ /* 0x040ff00000041818 */
[C---:B---3--:R-:W-:Y:S08]  /*9d90*/  HMMA.16816.F32.BF16 R72, R104.reuse, R68, R28 ;  /* 0x000000446848723c */ /* 0x048ff0000004181c */
[C---:B------:R-:W-:Y:S08]  /*9da0*/  HMMA.16816.F32.BF16 R68, R104.reuse, R70, R32 ;  /* 0x000000466844723c */ /* 0x040ff00000041820 */
[C---:B------:R-:W-:Y:S08]  /*9db0*/  HMMA.16816.F32.BF16 R36, R104.reuse, R108, R36 ;  /* 0x0000006c6824723c */ /* 0x040ff00000041824 */
[C---:B------:R-:W-:Y:S08]  /*9dc0*/  HMMA.16816.F32.BF16 R40, R104.reuse, R110, R40 ;  /* 0x0000006e6828723c */ /* 0x040ff00000041828 */
        /* <DEDUP_REMOVED lines=8> */
[----:B------:R-:W-:Y:S01]  /*9e50*/  FADD.FTZ R126, R126, R123 ;  /* 0x0000007b7e7e7221 */ /* 0x000fe20000010000 */
[C---:B-1----:R-:W-:Y:S03]  /*9e60*/  HMMA.16816.F32.BF16 R60, R104.reuse, R12, R60 ;  /* 0x0000000c683c723c */ /* 0x042fe6000004183c */
[----:B------:R-:W-:Y:S04]  /*9e70*/  FADD.FTZ R127, R127, R126 ;  /* 0x0000007e7f7f7221 */ /* 0x000fe80000010000 */
[----:B------:R-:W-:Y:S01]  /*9e80*/  FADD.FTZ R130, R130, R127 ;  /* 0x0000007f82827221 */ /* 0x000fe20000010000 */
[----:B------:R-:W-:Y:S04]  /*9e90*/  HMMA.16816.F32.BF16 R64, R104, R14, R64 ;  /* 0x0000000e6840723c */ /* 0x000fe80000041840 */
[----:B------:R-:W-:Y:S04]  /*9ea0*/  FADD.FTZ R131, R131, R130 ;  /* 0x0000008283837221 */ /* 0x000fe80000010000 */
[----:B------:R-:W-:Y:S04]  /*9eb0*/  FADD.FTZ R0, R134, R131 ;  /* 0x0000008386007221 */ /* 0x000fe80000010000 */
[----:B------:R-:W-:Y:S04]  /*9ec0*/  FADD.FTZ R0, R135, R0 ;  /* 0x0000000087007221 */ /* 0x000fe80000010000 */
[----:B------:R-:W-:Y:S01]  /*9ed0*/  FADD.FTZ R177, R177, R0 ;  /* 0x00000000b1b17221 */ /* 0x000fe20000010000 */
[----:B------:R-:W-:Y:S03]  /*9ee0*/  MOV R0, R3 ;  /* 0x0000000300007202 */ /* 0x000fe60000000f00 */
[----:B------:R-:W-:Y:S04]  /*9ef0*/  FADD.FTZ R177, R178, R177 ;  /* 0x000000b1b2b17221 */ /* 0x000fe80000010000 */
[----:B------:R-:W-:Y:S04]  /*9f00*/  FADD.FTZ R102, R102, R177 ;  /* 0x000000b166667221 */ /* 0x000fe80000010000 */
[----:B------:R-:W-:Y:S01]  /*9f10*/  FADD.FTZ R169, R101, R102 ;  /* 0x0000006665a97221 */ /* 0x000fe20000010000 */
[----:B------:R-:W-:-:S05]  /*9f20*/  @P4 BRA `(.L_x_632) ;  /* 0xffffdc5000004947 */ /* 0x000fca000383ffff */
.L_x_631:
        /* <DEDUP_REMOVED lines=167> */
[----:B------:R-:W-:Y:S01]  /*a9a0*/  STS [R19], R80 ;  /* 0x0000005013007388 */ /* 0x000fe20000000800 */
[----:B------:R-:W-:-:S03]  /*a9b0*/  @!P2 MOV R49, 0x1 ;  /* 0x000000010031a802 */ /* 0x000fc60000000f00 */
[----:B------:R-:W-:Y:S01]  /*a9c0*/  STS [R19+0x400], R82 ;  /* 0x0004005213007388 */ /* 0x000fe20000000800 */
[----:B-1----:R-:W-:Y:S01]  /*a9d0*/  ISETP.NE.AND P5, PT, R14, RZ, PT ;  /* 0x000000ff0e00720c */ /* 0x002fe20003fa5270 */
[----:B------:R-:W-:Y:S02]  /*a9e0*/  @P2 IMAD.MOV.U32 R14, RZ, RZ, c[0x0][0x210] ;  /* 0x00008400ff0e2624 */ /* 0x000fe400078e00ff */
[----:B------:R-:W-:Y:S01]  /*a9f0*/  STS [R23], R76 ;  /* 0x0000004c17007388 */ /* 0x000fe20000000800 */
        /* <DEDUP_REMOVED lines=19> */
[----:B------:R3:W-:Y:S04]  /*ab30*/  STS [R19+0x2400], R54 ;  /* 0x0024003613007388 */ /* 0x0007e80000000800 */
[----:B------:R4:W-:Y:S04]  /*ab40*/  STS [R23+0x2000], R56 ;  /* 0x0020003817007388 */ /* 0x0009e80000000800 */
[----:B------:R4:W-:Y:S04]  /*ab50*/  STS [R23+0x2400], R58 ;  /* 0x0024003a17007388 */ /* 0x0009e80000000800 */
[----:B------:R4:W-:Y:S01]  /*ab60*/  STS [R21+0x2000], R60 ;  /* 0x0020003c15007388 */ /* 0x0009e20000000800 */
[----:B-1----:R-:W-:Y:S01]  /*ab70*/  @P2 MOV R48, 0x1 ;  /* 0x0000000100302802 */ /* 0x002fe20000000f00 */
[----:B------:R-:W-:-:S02]  /*ab80*/  @!P2 IMAD R48, R14, c[0x0][0x1c0], RZ ;  /* 0x000070000e30aa24 */ /* 0x000fc400078e02ff */
[----:B------:R4:W-:Y:S04]  /*ab90*/  STS [R21+0x2400], R62 ;  /* 0x0024003e15007388 */ /* 0x0009e80000000800 */
[----:B------:R4:W-:Y:S01]  /*aba0*/  STS [R25+0x2000], R64 ;  /* 0x0020004019007388 */ /* 0x0009e20000000800 */
[----:B--2---:R-:W-:-:S03]  /*abb0*/  CS2R R52, SRZ ;  /* 0x0000000000347805 */ /* 0x004fc6000001ff00 */
[----:B------:R4:W-:Y:S04]  /*abc0*/  STS [R25+0x2400], R66 ;  /* 0x0024004219007388 */ /* 0x0009e80000000800 */
[----:B------:R-:W-:Y:S06]  /*abd0*/  BAR.SYNC.DEFER_BLOCKING 0x0 ;  /* 0x0000000000007b1d */ /* 0x000fec0000010000 */
[----:B------:R-:W1:Y:S04]  /*abe0*/  S2R R7, SR_CTAID.Y ;  /* 0x0000000000077919 */ /* 0x000e680000002600 */
[----:B------:R-:W2:Y:S04]  /*abf0*/  S2R R8, SR_CTAID.X ;  /* 0x0000000000087919 */ /* 0x000ea80000002500 */
[----:B------:R-:W5:Y:S04]  /*ac00*/  S2R R9, SR_CTAID.Z ;  /* 0x0000000000097919 */ /* 0x000f680000002700 */
[----:B------:R4:W4:Y:S04]  /*ac10*/  LDS.128 R40, [R155] ;  /* 0x000000009b287984 */ /* 0x0009280000000c00 */
[----:B------:R4:W4:Y:S01]  /*ac20*/  LDS.128 R36, [R155+0x800] ;  /* 0x000800009b247984 */ /* 0x0009220000000c00 */
[----:B-1----:R-:W-:Y:S01]  /*ac30*/  IMAD R48, R7, R48, RZ ;  /* 0x0000003007307224 */ /* 0x002fe200078e02ff */
[----:B------:R-:W-:-:S02]  /*ac40*/  @!P0 SHF.R.S32.HI R15, RZ, 0x1f, R7 ;  /* 0x0000001fff0f8819 */ /* 0x000fc40000011407 */
[----:B------:R1:W1:Y:S01]  /*ac50*/  LDS.128 R32, [R155+0x1000] ;  /* 0x001000009b207984 */ /* 0x0002620000000c00 */
[----:B------:R-:W-:Y:S01]  /*ac60*/  @!P1 IMAD R13, R7, c[0x0][0x214], RZ ;  /* 0x00008500070d9a24 */ /* 0x000fe200078e02ff */
[----:B------:R-:W-:Y:S02]  /*ac70*/  SEL R48, R48, RZ, P1 ;  /* 0x000000ff30307207 */ /* 0x000fe40000800000 */
[----:B------:R1:W1:Y:S01]  /*ac80*/  LDS.128 R28, [R155+0x1800] ;  /* 0x001800009b1c7984 */ /* 0x0002620000000c00 */
[----:B--2---:R-:W-:Y:S01]  /*ac90*/  IMAD R0, R8, R49, RZ ;  /* 0x0000003108007224 */ /* 0x004fe200078e02ff */
[----:B------:R-:W-:Y:S01]  /*aca0*/  @!P1 SEL R13, R13, R152, !P0 ;  /* 0x000000980d0d9207 */ /* 0x000fe20004000000 */
[----:B------:R-:W-:Y:S01]  /*acb0*/  @!P0 IMAD R50, R15, c[0x0][0x1e0], RZ ;  /* 0x000078000f328a24 */ /* 0x000fe200078e02ff */
[----:B------:R2:W1:Y:S01]  /*acc0*/  LDS.128 R24, [R155+0x2000] ;  /* 0x002000009b187984 */ /* 0x0004620000000c00 */
[----:B-----5:R-:W-:Y:S01]  /*acd0*/  IMAD R48, R9, R14, R48 ;  /* 0x0000000e09307224 */ /* 0x020fe200078e0230 */
[----:B------:R-:W-:Y:S01]  /*ace0*/  @!P1 MOV R52, R13 ;  /* 0x0000000d00349202 */ /* 0x000fe20000000f00 */
[C---:B------:R-:W-:Y:S01]  /*acf0*/  @!P0 IMAD R50, R7.reuse, c[0x0][0x1e4], R50 ;  /* 0x0000790007328a24 */ /* 0x040fe200078e0232 */
[----:B------:R2:W1:Y:S01]  /*ad00*/  LDS.128 R20, [R155+0x2800] ;  /* 0x002800009b147984 */ /* 0x0004620000000c00 */
[----:B------:R-:W-:Y:S01]  /*ad10*/  SHF.L.U32 R15, R0, 0x6, RZ ;  /* 0x00000006000f7819 */ /* 0x000fe200000006ff */
[----:B---3--:R-:W-:Y:S01]  /*ad20*/  @!P0 IMAD.WIDE.U32 R54, R7, c[0x0][0x1e0], RZ ;  /* 0x0000780007368a25 */ /* 0x008fe200078e00ff */
[----:B------:R-:W-:Y:S01]  /*ad30*/  @!P1 SHF.R.S32.HI R53, RZ, 0x1f, R13 ;  /* 0x0000001fff359819 */ /* 0x000fe2000001140d */
[----:B------:R2:W3:Y:S01]  /*ad40*/  LDS.128 R16, [R155+0x3000] ;  /* 0x003000009b107984 */ /* 0x0004e20000000c00 */
        /* <DEDUP_REMOVED lines=28> */
.L_x_636:
[----:B------:R-:W-:Y:S05]  /*af10*/  BSYNC B0 ;  /* 0x0000000000007941 */ /* 0x000fea0003800000 */
.L_x_635:
        /* <DEDUP_REMOVED lines=12> */
[----:B--2---:R-:W-:-:S04]  /*afe0*/  IMAD.IADD R7, R5, 0x1, R0 ;  /* 0x0000000105077824 */ /* 0x004fc800078e0200 */
        /* <DEDUP_REMOVED lines=10> */
[----:B----4-:R2:W-:Y:S04]  /*b090*/  @!P2 STG.E.128 [R12.64], R40 ;  /* 0x000000280c00a986 */ /* 0x0105e8000c101d06 */
[----:B-1----:R2:W-:Y:S02]  /*b0a0*/  @!P1 STG.E.128 [R12.64+0x80], R24 ;  /* 0x000080180c009986 */ /* 0x0025e4000c101d06 */
.L_x_638:
[----:B------:R-:W-:Y:S05]  /*b0b0*/  BSYNC B0 ;  /* 0x0000000000007941 */ /* 0x000fea0003800000 */
.L_x_637:
        /* <DEDUP_REMOVED lines=12> */
[----:B--2---:R-:W-:-:S03]  /*b180*/  LEA R12, P2, R10, c[0x0][0x1d0], 0x1 ;  /* 0x000074000a0c7a11 */ /* 0x004fc600078408ff */
[----:B------:R-:W-:-:S04]  /*b190*/  IMAD R0, R3, c[0x0][0x1ec], R0 ;  /* 0x00007b0003007a24 */ /* 0x000fc800078e0200 */
[----:B------:R-:W-:-:S05]  /*b1a0*/  IMAD.IADD R0, R11, 0x1, R0 ;  /* 0x000000010b007824 */ /* 0x000fca00078e0200 */
[----:B------:R-:W-:-:S05]  /*b1b0*/  LEA.HI.X R13, R10, c[0x0][0x1d4], R0, 0x1, P2 ;  /* 0x000075000a0d7a11 */ /* 0x000fca00010f0c00 */
[----:B----4-:R2:W-:Y:S04]  /*b1c0*/  @!P1 STG.E.128 [R12.64], R36 ;  /* 0x000000240c009986 */ /* 0x0105e8000c101d06 */
[----:B-1----:R2:W-:Y:S02]  /*b1d0*/  @!P0 STG.E.128 [R12.64+0x80], R20 ;  /* 0x000080140c008986 */ /* 0x0025e4000c101d06 */
.L_x_640:
[----:B------:R-:W-:Y:S05]  /*b1e0*/  BSYNC B0 ;  /* 0x0000000000007941 */ /* 0x000fea0003800000 */
.L_x_639:
        /* <DEDUP_REMOVED lines=16> */
[----:B-1----:R1:W-:Y:S04]  /*b2f0*/  @!P1 STG.E.128 [R12.64], R32 ;  /* 0x000000200c009986 */ /* 0x0023e8000c101d06 */
[----:B---3--:R1:W-:Y:S02]  /*b300*/  @!P0 STG.E.128 [R12.64+0x80], R16 ;  /* 0x000080100c008986 */ /* 0x0083e4000c101d06 */
.L_x_642:
[----:B------:R-:W-:Y:S05]  /*b310*/  BSYNC B0 ;  /* 0x0000000000007941 */ /* 0x000fea0003800000 */
.L_x_641:
        /* <DEDUP_REMOVED lines=13> */
[----:B-1----:R1:W-:Y:S01]  /*b3f0*/  @!P0 STG.E.128 [R2.64], R28 ;  /* 0x0000001c02008986 */ /* 0x0023e2000c101d06 */
[----:B------:R-:W-:-:S13]  /*b400*/  ISETP.GE.AND P0, PT, R156, c[0x0][0x220], PT ;  /* 0x000088009c007a0c */ /* 0x000fda0003f06270 */
[----:B------:R-:W-:Y:S05]  /*b410*/  @P0 EXIT ;  /* 0x000000000000094d */ /* 0x000fea0003800000 */
[----:B------:R-:W-:Y:S01]  /*b420*/  STG.E.128 [R2.64+0x80], R44 ;  /* 0x0000802c02007986 */ /* 0x000fe2000c101d06 */
[----:B------:R-:W-:Y:S05]  /*b430*/  EXIT ;  /* 0x000000000000794d */ /* 0x000fea0003800000 */
.L_x_596:
        /* <DEDUP_REMOVED lines=66> */
.L_x_644:
[----:B------:R-:W-:Y:S05]  /*b860*/  BSYNC B0 ;  /* 0x0000000000007941 */ /* 0x000fea0003800000 */
.L_x_643:
        /* <DEDUP_REMOVED lines=18> */
.L_x_646:
[----:B------:R-:W-:Y:S05]  /*b990*/  BSYNC B0 ;  /* 0x0000000000007941 */ /* 0x000fea0003800000 */
.L_x_645:
        /* <DEDUP_REMOVED lines=18> */
.L_x_648:
[----:B------:R-:W-:Y:S05]  /*bac0*/  BSYNC B0 ;  /* 0x0000000000007941 */ /* 0x000fea0003800000 */
.L_x_647:
        /* <DEDUP_REMOVED lines=18> */
.L_x_650:
[----:B------:R-:W-:Y:S05]  /*bbf0*/  BSYNC B0 ;  /* 0x0000000000007941 */ /* 0x000fea0003800000 */
.L_x_649:
        /* <DEDUP_REMOVED lines=35> */
.L_x_651:
        /* <DEDUP_REMOVED lines=13> */
.L_x_1405:


//--------------------- .text._ZN5flash16flash_fwd_kernelI23Flash_fwd_kernel_traitsILi128ELi64ELi64ELi4ELb0ELb0EN7cutlass10bfloat16_tE19Flash_kernel_traitsILi128ELi64ELi64ELi4ES3_EELb0ELb1ELb0ELb1ELb0ELb0ELb0ELb0EEEvNS_16Flash_fwd_paramsE --------------------------
	.section	.text._ZN5flash16flash_fwd_kernelI23Flash_fwd_kernel_traitsILi128ELi64ELi64ELi4ELb0ELb0EN7cutlass10bfloat16_tE19Flash_kernel_traitsILi128ELi64ELi64ELi4ES3_EELb0ELb1ELb0ELb1ELb0ELb0ELb0ELb0EEEvNS_16Flash_fwd_paramsE,"ax",@progbits
	.sectioninfo	@"SHI_REGISTERS=195"
	.align	128
        .global         _ZN5flash16flash_fwd_kernelI23Flash_fwd_kernel_traitsILi128ELi64ELi64ELi4ELb0ELb0EN7cutlass10bfloat16_tE19Flash_kernel_traitsILi128ELi64ELi64ELi4ES3_EELb0ELb1ELb0ELb1ELb0ELb0ELb0ELb0EEEvNS_16Flash_fwd_paramsE
        .type           _ZN5flash16flash_fwd_kernelI23Flash_fwd_kernel_traitsILi128ELi64ELi64ELi4ELb0ELb0EN7cutlass10bfloat16_tE19Flash_kernel_traitsILi128ELi64ELi64ELi4ES3_EELb0ELb1ELb0ELb1ELb0ELb0ELb0ELb0EEEvNS_16Flash_fwd_paramsE,@function
        .size           _ZN5flash16flash_fwd_kernelI23Flash_fwd_kernel_traitsILi128ELi64ELi64ELi4ELb0ELb0EN7cutlass10bfloat16_tE19Flash_kernel_traitsILi128ELi64ELi64ELi4ES3_EELb0ELb1ELb0ELb1ELb0ELb0ELb0ELb0EEEvNS_16Flash_fwd_paramsE,(.L_x_1406 - _ZN5flash16flash_fwd_kernelI23Flash_fwd_kernel_traitsILi128ELi64ELi64ELi4ELb0ELb0EN7cutlass10bfloat16_tE19Flash_kernel_traitsILi128ELi64ELi64ELi4ES3_EELb0ELb1ELb0ELb1ELb0ELb0ELb0ELb0EEEvNS_16Flash_fwd_paramsE)
        .other          _ZN5flash16flash_fwd_kernelI23Flash_fwd_kernel_traitsILi128ELi64ELi64ELi4ELb0ELb0EN7cutlass10bfloat16_tE19Flash_kernel_traitsILi128ELi64ELi64ELi4ES3_EELb0ELb1ELb0ELb1ELb0ELb0ELb0ELb0EEEvNS_16Flash_fwd_paramsE,@"STO_CUDA_ENTRY STV_DEFAULT"
_ZN5flash16flash_fwd_kernelI23Flash_fwd_kernel_traitsILi128ELi64ELi64ELi4ELb0ELb0EN7cutlass10bfloat16_tE19Flash_kernel_traitsILi128ELi64ELi64ELi4ES3_EELb0ELb1ELb0ELb1ELb0ELb0ELb0ELb0EEEvNS_16Flash_fwd_paramsE:
.text._ZN5flash16flash_fwd_kernelI23Flash_fwd_kernel_traitsILi128ELi64ELi64ELi4ELb0ELb0EN7cutlass10bfloat16_tE19Flash_kernel_traitsILi128ELi64ELi64ELi4ES3_EELb0ELb1ELb0ELb1ELb0ELb0ELb0ELb0EEEvNS_16Flash_fwd_paramsE:
        /* <DEDUP_REMOVED lines=33> */
.L_x_652:
[----:B-1-34-:R-:W-:Y:S02]  /*0210*/  MOV R2, c[0x0][0x218] ;  /* 0x0000860000027a02 */ /* 0x01afe40000000f00 */
.L_x_653:
        /* <DEDUP_REMOVED lines=26> */
[----:B------:R-:W-:Y:S02]  /*03c0*/  ISETP.NE.AND P0, PT, R5, -0x1, PT ;  /* 0xffffffff0500780c */ /* 0x000fe40003f05270 */
[----:B------:R-:W-:-:S09]  /*03d0*/  SHF.R.S32.HI R29, RZ, 0x1f, R28 ;  /* 0x0000001fff1d7819 */ /* 0x000fd2000001141c */
        /* <DEDUP_REMOVED lines=22> */
.L_x_655:
[----:B------:R-:W-:-:S04]  /*0540*/  IABS R4, c[0x0][0x1c8] ;  /* 0x0000720000047a13 */ /* 0x000fc80000000000 */
[----:B------:R-:W1:Y:S08]  /*0550*/  I2F.RP R6, R4 ;  /* 0x0000000400067306 */ /* 0x000e700000209400 */
[----:B-1----:R-:W1:Y:S02]  /*0560*/  MUFU.RCP R8, R6 ;  /* 0x0000000600087308 */ /* 0x002e640000001000 */
[----:B-1----:R-:W-:-:S06]  /*0570*/  IADD3 R8, R8, 0xffffffe, RZ ;  /* 0x0ffffffe08087810 */ /* 0x002fcc0007ffe0ff */
[----:B------:R-:W1:Y:S02]  /*0580*/  F2I.FTZ.U32.TRUNC.NTZ R9, R8 ;  /* 0x0000000800097305 */ /* 0x000e64000021f000 */
[----:B-1----:R-:W-:Y:S02]  /*0590*/  IMAD.MOV R2, RZ, RZ, -R9 ;  /* 0x000000ffff027224 */ /* 0x002fe400078e0a09 */
[----:B------:R-:W-:Y:S02]  /*05a0*/  IMAD.MOV.U32 R8, RZ, RZ, RZ ;  /* 0x000000ffff087224 */ /* 0x000fe400078e00ff */
[----:B------:R-:W-:Y:S01]  /*05b0*/  IMAD R3, R2, R4, RZ ;  /* 0x0000000402037224 */ /* 0x000fe200078e02ff */
[----:B------:R-:W-:-:S03]  /*05c0*/  IABS R2, R28 ;  /* 0x0000001c00027213 */ /* 0x000fc60000000000 */
[----:B------:R-:W-:-:S06]  /*05d0*/  IMAD.HI.U32 R3, R9, R3, R8 ;  /* 0x0000000309037227 */ /* 0x000fcc00078e0008 */
[----:B------:R-:W-:-:S04]  /*05e0*/  IMAD.HI.U32 R118, R3, R2, RZ ;  /* 0x0000000203767227 */ /* 0x000fc800078e00ff */
[----:B------:R-:W-:-:S04]  /*05f0*/  IMAD.MOV R3, RZ, RZ, -R118 ;  /* 0x000000ffff037224 */ /* 0x000fc800078e0a76 */
[----:B------:R-:W-:Y:S01]  /*0600*/  IMAD R3, R4, R3, R2 ;  /* 0x0000000304037224 */ /* 0x000fe200078e0202 */
[----:B------:R-:W-:-:S04]  /*0610*/  LOP3.LUT R2, R28, c[0x0][0x1c8], RZ, 0x3c, !PT ;  /* 0x000072001c027a12 */ /* 0x000fc800078e3cff */
[----:B------:R-:W-:Y:S02]  /*0620*/  ISETP.GT.U32.AND P2, PT, R4, R3, PT ;  /* 0x000000030400720c */ /* 0x000fe40003f44070 */
[----:B------:R-:W-:-:S11]  /*0630*/  ISETP.GE.AND P1, PT, R2, RZ, PT ;  /* 0x000000ff0200720c */ /* 0x000fd60003f26270 */
[-C--:B------:R-:W-:Y:S02]  /*0640*/  @!P2 IADD3 R3, R3, -R4.reuse, RZ ;  /* 0x800000040303a210 */ /* 0x080fe40007ffe0ff */
[----:B------:R-:W-:Y:S02]  /*0650*/  @!P2 IADD3 R118, R118, 0x1, RZ ;  /* 0x000000017676a810 */ /* 0x000fe40007ffe0ff */
[----:B------:R-:W-:Y:S01]  /*0660*/  ISETP.GE.U32.AND P3, PT, R3, R4, PT ;  /* 0x000000040300720c */ /* 0x000fe20003f66070 */
[----:B------:R-:W-:Y:S01]  /*0670*/  @P0 IMAD.IADD R3, R0, 0x1, R5 ;  /* 0x0000000100030824 */ /* 0x000fe200078e0205 */
[----:B------:R-:W-:-:S03]  /*0680*/  ISETP.NE.AND P2, PT, RZ, c[0x0][0x1c8], PT ;  /* 0x00007200ff007a0c */ /* 0x000fc60003f45270 */
[----:B------:R-:W-:-:S04]  /*0690*/  @P0 IMAD.WIDE.U32 R4, R3, c[0x0][0x1a0], RZ ;  /* 0x0000680003040a25 */ /* 0x000fc800078e00ff */
[----:B------:R-:W-:-:S04]  /*06a0*/  @P0 IMAD R3, R3, c[0x0][0x1a4], R5 ;  /* 0x0000690003030a24 */ /* 0x000fc800078e0205 */
[----:B------:R-:W-:-:S04]  /*06b0*/  @P3 IADD3 R118, R118, 0x1, RZ ;  /* 0x0000000176763810 */ /* 0x000fc80007ffe0ff */
[----:B------:R-:W-:Y:S02]  /*06c0*/  @!P1 IADD3 R118, -R118, RZ, RZ ;  /* 0x000000ff76769210 */ /* 0x000fe40007ffe1ff */
        /* <DEDUP_REMOVED lines=12> */
.L_x_656:
[----:B------:R-:W-:Y:S01]  /*0790*/  SHF.R.S32.HI R14, RZ, 0x1f, R153 ;  /* 0x0000001fff0e7819 */ /* 0x000fe20000011499 */
[----:B------:R-:W-:Y:S01]  /*07a0*/  IMAD R33, R29, c[0x0][0x1a8], RZ ;  /* 0x00006a001d217a24 */ /* 0x000fe200078e02ff */
[----:B------:R-:W-:Y:S01]  /*07b0*/  SHF.R.S32.HI R121, RZ, 0x1f, R118 ;  /* 0x0000001fff797819 */ /* 0x000fe20000011476 */
[----:B------:R-:W-:Y:S01]  /*07c0*/  BSSY B0, `(.L_x_657) ;  /* 0x0000053000007945 */ /* 0x000fe20003800000 */
[-C--:B------:R-:W-:Y:S01]  /*07d0*/  LEA.HI R8, R14, R153.reuse, RZ, 0x3 ;  /* 0x000000990e087211 */ /* 0x080fe200078f18ff */
[----:B------:R-:W-:Y:S01]  /*07e0*/  IMAD R33, R28, c[0x0][0x1ac], R33 ;  /* 0x00006b001c217a24 */ /* 0x000fe200078e0221 */
[----:B------:R-:W-:Y:S01]  /*07f0*/  LEA.HI R16, R14, R153, RZ, 0x4 ;  /* 0x000000990e107211 */ /* 0x000fe200078f20ff */
[C---:B------:R-:W-:Y:S01]  /*0800*/  IMAD R163, R121.reuse, c[0x0][0x1b0], RZ ;  /* 0x00006c0079a37a24 */ /* 0x040fe200078e02ff */
[----:B------:R-:W-:Y:S01]  /*0810*/  SHF.R.S32.HI R26, RZ, 0x3, R8 ;  /* 0x00000003ff1a7819 */ /* 0x000fe20000011408 */
[----:B------:R-:W-:Y:S01]  /*0820*/  IMAD R121, R121, c[0x0][0x1b8], RZ ;  /* 0x00006e0079797a24 */ /* 0x000fe200078e02ff */
[----:B------:R-:W-:Y:S01]  /*0830*/  LOP3.LUT R8, R8, 0xfffffff8, RZ, 0xc0, !PT ;  /* 0xfffffff808087812 */ /* 0x000fe200078ec0ff */
[----:B------:R-:W-:Y:S01]  /*0840*/  IMAD R163, R118, c[0x0][0x1b4], R163 ;  /* 0x00006d0076a37a24 */ /* 0x000fe200078e02a3 */
[----:B------:R-:W-:Y:S01]  /*0850*/  LOP3.LUT R0, R16, 0xfffffff0, RZ, 0xc0, !PT ;  /* 0xfffffff010007812 */ /* 0x000fe200078ec0ff */
[----:B------:R-:W-:Y:S01]  /*0860*/  IMAD.SHL.U32 R9, R26, 0x40, RZ ;  /* 0x000000401a097824 */ /* 0x000fe200078e00ff */
[----:B------:R-:W-:Y:S01]  /*0870*/  SHF.R.S32.HI R27, RZ, 0x1f, R26 ;  /* 0x0000001fff1b7819 */ /* 0x000fe2000001141a */
[----:B------:R-:W-:-:S02]  /*0880*/  IMAD.IADD R8, R153, 0x1, -R8 ;  /* 0x0000000199087824 */ /* 0x000fc400078e0a08 */
[----:B------:R-:W-:Y:S01]  /*0890*/  IMAD.IADD R21, R153, 0x1, -R0 ;  /* 0x0000000199157824 */ /* 0x000fe200078e0a00 */
[----:B------:R-:W-:Y:S01]  /*08a0*/  LOP3.LUT R9, R9, 0x1c0, RZ, 0xc0, !PT ;  /* 0x000001c009097812 */ /* 0x000fe200078ec0ff */
[----:B------:R-:W-:Y:S02]  /*08b0*/  IMAD.SHL.U32 R164, R8, 0x8, RZ ;  /* 0x0000000808a47824 */ /* 0x000fe400078e00ff */
[----:B------:R-:W-:Y:S01]  /*08c0*/  IMAD R121, R118, c[0x0][0x1bc], R121 ;  /* 0x00006f0076797a24 */ /* 0x000fe200078e0279 */
[----:B------:R-:W-:Y:S01]  /*08d0*/  SHF.R.U32.HI R154, RZ, 0x3, R9 ;  /* 0x00000003ff9a7819 */ /* 0x000fe20000011609 */
[----:B------:R-:W-:Y:S01]  /*08e0*/  IMAD.WIDE R166, R167, 0x40, R26 ;  /* 0x00000040a7a67825 */ /* 0x000fe200078e021a */
[--C-:B------:R-:W-:Y:S02]  /*08f0*/  LOP3.LUT R5, R9, 0x38, R164.reuse, 0xf8, !PT ;  /* 0x0000003809057812 */ /* 0x100fe400078ef8a4 */
[----:B------:R-:W-:Y:S01]  /*0900*/  SHF.R.S32.HI R165, RZ, 0x1f, R164 ;  /* 0x0000001fffa57819 */ /* 0x000fe200000114a4 */
[----:B------:R-:W-:Y:S01]  /*0910*/  IMAD R9, R27, c[0x0][0x198], RZ ;  /* 0x000066001b097a24 */ /* 0x000fe200078e02ff */
[----:B------:R-:W-:-:S02]  /*0920*/  LOP3.LUT R154, R5, R154, RZ, 0x3c, !PT ;  /* 0x0000009a059a7212 */ /* 0x000fc400078e3cff */
[-C--:B------:R-:W-:Y:S01]  /*0930*/  LEA.HI R5, R14, R153.reuse, RZ, 0x6 ;  /* 0x000000990e057211 */ /* 0x080fe200078f30ff */
[----:B------:R-:W-:Y:S01]  /*0940*/  IMAD.WIDE.U32 R24, R26, c[0x0][0x198], R164 ;  /* 0x000066001a187a25 */ /* 0x000fe200078e00a4 */
[----:B------:R-:W-:Y:S02]  /*0950*/  IADD3 R30, P0, R164, R30, RZ ;  /* 0x0000001ea41e7210 */ /* 0x000fe40007f1e0ff */
[----:B------:R-:W-:Y:S01]  /*0960*/  SHF.R.S32.HI R0, RZ, 0x1f, R21 ;  /* 0x0000001fff007819 */ /* 0x000fe20000011415 */
[----:B------:R-:W-:Y:S01]  /*0970*/  IMAD.SHL.U32 R5, R5, 0x8, RZ ;  /* 0x0000000805057824 */ /* 0x000fe200078e00ff */
[----:B------:R-:W-:Y:S01]  /*0980*/  LEA.HI R14, R14, R153, RZ, 0x5 ;  /* 0x000000990e0e7211 */ /* 0x000fe200078f28ff */
[----:B------:R-:W-:Y:S01]  /*0990*/  IMAD.X R31, R165, 0x1, R11, P0 ;  /* 0x00000001a51f7824 */ /* 0x000fe200000e060b */
[----:B------:R-:W-:Y:S01]  /*09a0*/  IADD3 R158, P0, R158, R24, RZ ;  /* 0x000000189e9e7210 */ /* 0x000fe20007f1e0ff */
[----:B------:R-:W-:Y:S01]  /*09b0*/  IMAD R2, R26, c[0x0][0x19c], R9 ;  /* 0x000067001a027a24 */ /* 0x000fe200078e0209 */
[----:B------:R-:W-:Y:S01]  /*09c0*/  LOP3.LUT R154, R154, 0xfffffe00, R5, 0xf8, !PT ;  /* 0xfffffe009a9a7812 */ /* 0x000fe200078ef805 */
[----:B------:R-:W-:Y:S01]  /*09d0*/  IMAD.WIDE.U32 R10, R26, c[0x0][0x1a0], R164 ;  /* 0x000068001a0a7a25 */ /* 0x000fe200078e00a4 */
[----:B------:R-:W-:-:S02]  /*09e0*/  LEA.HI R0, R0, R21, RZ, 0x3 ;  /* 0x0000001500007211 */ /* 0x000fc400078f18ff */
[----:B------:R-:W-:Y:S01]  /*09f0*/  IADD3.X R159, R7, R25, R2, P0, !PT ;  /* 0x00000019079f7210 */ /* 0x000fe200007fe402 */
[----:B------:R-:W-:Y:S01]  /*0a00*/  IMAD R5, R27, c[0x0][0x1a0], RZ ;  /* 0x000068001b057a24 */ /* 0x000fe200078e02ff */
[----:B------:R-:W-:Y:S01]  /*0a10*/  IADD3 R6, P0, R4, R10, RZ ;  /* 0x0000000a04067210 */ /* 0x000fe20007f1e0ff */
[----:B------:R-:W-:Y:S01]  /*0a20*/  IMAD.MOV.U32 R10, RZ, RZ, 0x20 ;  /* 0x00000020ff0a7424 */ /* 0x000fe200078e00ff */
[----:B------:R-:W-:Y:S01]  /*0a30*/  LOP3.LUT R4, R0, 0xfffffff8, RZ, 0xc0, !PT ;  /* 0xfffffff800047812 */ /* 0x000fe200078ec0ff */
[----:B------:R-:W-:Y:S01]  /*0a40*/  IMAD R2, R26, c[0x0][0x1a4], R5 ;  /* 0x000069001a027a24 */ /* 0x000fe200078e0205 */
[----:B------:R-:W-:Y:S01]  /*0a50*/  IADD3 R155, R164, 0x40, RZ ;  /* 0x00000040a49b7810 */ /* 0x000fe20007ffe0ff */
[----:B------:R-:W-:-:S03]  /*0a60*/  IMAD.WIDE.U32 R158, R118, c[0x0][0x1b0], R158 ;  /* 0x00006c00769e7a25 */ /* 0x000fc600078e009e */
[----:B------:R-:W-:Y:S01]  /*0a70*/  IADD3.X R7, R3, R11, R2, P0, !PT ;  /* 0x0000000b03077210 */ /* 0x000fe200007fe402 */
[----:B------:R-:W-:Y:S01]  /*0a80*/  IMAD.IADD R21, R21, 0x1, -R4 ;  /* 0x0000000115157824 */ /* 0x000fe200078e0a04 */
[----:B------:R-:W-:Y:S01]  /*0a90*/  LOP3.LUT R4, R14, 0xffffffe0, RZ, 0xc0, !PT ;  /* 0xffffffe00e047812 */ /* 0x000fe200078ec0ff */
[----:B------:R-:W-:Y:S01]  /*0aa0*/  IMAD.IADD R2, R156, 0x1, -R19 ;  /* 0x000000019c027824 */ /* 0x000fe200078e0a13 */
[----:B------:R-:W-:Y:S01]  /*0ab0*/  SHF.R.S32.HI R14, RZ, 0x5, R14 ;  /* 0x00000005ff0e7819 */ /* 0x000fe2000001140e */
[----:B------:R-:W-:Y:S01]  /*0ac0*/  IMAD.WIDE.U32 R118, R118, c[0x0][0x1b8], R6 ;  /* 0x00006e0076767a25 */ /* 0x000fe200078e0006 */
[----:B------:R-:W-:Y:S02]  /*0ad0*/  R2P PR, R21, 0x6 ;  /* 0x0000000615007804 */ /* 0x000fe40000000000 */
[----:B------:R-:W-:Y:S01]  /*0ae0*/  ISETP.GE.AND P0, PT, R26, R2, PT ;  /* 0x000000021a00720c */ /* 0x000fe20003f06270 */
[----:B------:R-:W-:Y:S02]  /*0af0*/  IMAD.MOV.U32 R7, RZ, RZ, 0x10 ;  /* 0x00000010ff077424 */ /* 0x000fe400078e00ff */
[----:B------:R-:W-:Y:S01]  /*0b00*/  IMAD.WIDE.U32 R30, R28, c[0x0][0x1a8], R30 ;  /* 0x00006a001c1e7a25 */ /* 0x000fe200078e001e */
[----:B------:R-:W-:-:S02]  /*0b10*/  SEL R5, R10, 0xffffffe0, !P2 ;  /* 0xffffffe00a057807 */ /* 0x000fc40005000000 */
[----:B------:R-:W-:Y:S01]  /*0b20*/  SEL R7, R7, 0xfffffff0, !P1 ;  /* 0xfffffff007077807 */ /* 0x000fe20004800000 */
[----:B------:R-:W-:Y:S02]  /*0b30*/  IMAD.IADD R25, R153, 0x1, -R4 ;  /* 0x0000000199197824 */ /* 0x000fe400078e0a04 */
[----:B------:R-:W-:Y:S02]  /*0b40*/  IMAD.SHL.U32 R154, R154, 0x2, RZ ;  /* 0x000000029a9a7824 */ /* 0x000fe400078e00ff */
[----:B------:R-:W-:Y:S02]  /*0b50*/  IMAD.IADD R33, R31, 0x1, R33 ;  /* 0x000000011f217824 */ /* 0x000fe400078e0221 */
[----:B------:R-:W-:Y:S02]  /*0b60*/  IMAD.IADD R163, R159, 0x1, R163 ;  /* 0x000000019fa37824 */ /* 0x000fe400078e02a3 */
[----:B------:R-:W-:Y:S01]  /*0b70*/  IMAD.IADD R121, R119, 0x1, R121 ;  /* 0x0000000177797824 */ /* 0x000fe200078e0279 */
        /* <DEDUP_REMOVED lines=23> */
.L_x_658:
[----:B------:R-:W-:Y:S05]  /*0cf0*/  BSYNC B0 ;  /* 0x0000000000007941 */ /* 0x000fea0003800000 */
.L_x_657:
        /* <DEDUP_REMOVED lines=29> */
.L_x_660:
[----:B------:R-:W-:Y:S05]  /*0ed0*/  BSYNC B0 ;  /* 0x0000000000007941 */ /* 0x000fea0003800000 */
.L_x_659:
        /* <DEDUP_REMOVED lines=29> */
.L_x_662:
[----:B------:R-:W-:Y:S05]  /*10b0*/  BSYNC B0 ;  /* 0x0000000000007941 */ /* 0x000fea0003800000 */
.L_x_661:
[----:B------:R-:W-:Y:S01]  /*10c0*/  IADD3 R11, R26, 0x30, RZ ;  /* 0x000000301a0b7810 */ /* 0x000fe20007ffe0ff */
[----:B------:R-:W-:Y:S01]  /*10d0*/  IMAD.MOV.U32 R17, RZ, RZ, c[0x0][0x198] ;  /* 0x00006600ff117624 */ /* 0x000fe200078e00ff */
[----:B------:R-:W-:Y:S01]  /*10e0*/  BSSY B0, `(.L_x_663) ;  /* 0x000001e000007945 */ /* 0x000fe20003800000 */
[----:B------:R-:W-:Y:S01]  /*10f0*/  IMAD.MOV.U32 R4, RZ, RZ, 0x6 ;  /* 0x00000006ff047424 */ /* 0x000fe200078e00ff */
[----:B------:R-:W-:Y:S01]  /*1100*/  ISETP.GE.AND P0, PT, R11, R2, PT ;  /* 0x000000020b00720c */ /* 0x000fe20003f06270 */
[----:B------:R-:W-:-:S03]  /*1110*/  IMAD.SHL.U32 R97, R17, 0x40, RZ ;  /* 0x0000004011617824 */ /* 0x000fc600078e00ff */
        /* <DEDUP_REMOVED lines=26> */
.L_x_664:
[----:B------:R-:W-:Y:S05]  /*12c0*/  BSYNC B0 ;  /* 0x0000000000007941 */ /* 0x000fea0003800000 */
.L_x_663:
[----:B------:R-:W-:Y:S01]  /*12d0*/  IADD3 R122, R116, -0x1, RZ ;  /* 0xffffffff747a7810 */ /* 0x000fe20007ffe0ff */
[----:B------:R-:W-:Y:S01]  /*12e0*/  BSSY B0, `(.L_x_665) ;  /* 0x000001b000007945 */ /* 0x000fe20003800000 */
[----:B------:R-:W-:Y:S02]  /*12f0*/  MOV R162, R158 ;  /* 0x0000009e00a27202 */ /* 0x000fe40000000f00 */
[----:B------:R-:W-:Y:S01]  /*1300*/  SHF.R.S32.HI R6, RZ, 0x1f, R122 ;  /* 0x0000001fff067819 */ /* 0x000fe2000001147a */
[C---:B------:R-:W-:Y:S02]  /*1310*/  IMAD R2, R122.reuse, -0x40, R99 ;  /* 0xffffffc07a027824 */ /* 0x040fe400078e0263 */
[----:B------:R-:W-:Y:S02]  /*1320*/  IMAD R9, R3, R122, RZ ;  /* 0x0000007a03097224 */ /* 0x000fe400078e02ff */
[----:B------:R-:W-:Y:S01]  /*1330*/  IMAD.WIDE.U32 R30, R122, R97, R162 ;  /* 0x000000617a1e7225 */ /* 0x000fe200078e00a2 */
[----:B------:R-:W-:-:S03]  /*1340*/  ISETP.GE.AND P0, PT, R26, R2, PT ;  /* 0x000000021a00720c */ /* 0x000fc60003f06270 */
[----:B------:R-:W-:-:S05]  /*1350*/  IMAD R9, R6, R97, R9 ;  /* 0x0000006106097224 */ /* 0x000fca00078e0209 */
[----:B--2---:R-:W-:-:S05]  /*1360*/  IADD3 R33, R31, R9, RZ ;  /* 0x000000091f217210 */ /* 0x004fca0007ffe0ff */
        /* <DEDUP_REMOVED lines=18> */
.L_x_666:
[----:B------:R-:W-:Y:S05]  /*1490*/  BSYNC B0 ;  /* 0x0000000000007941 */ /* 0x000fea0003800000 */
.L_x_665:
        /* <DEDUP_REMOVED lines=9> */
[C---:B--2---:R-:W-:Y:S01]  /*1530*/  @!P1 LEA R34, P2, R18.reuse, c[0x0][0x168], 0x1 ;  /* 0x00005a0012229a11 */ /* 0x044fe200078408ff */
        /* <DEDUP_REMOVED lines=14> */
.L_x_668:
[----:B------:R-:W-:Y:S05]  /*1620*/  BSYNC B0 ;  /* 0x0000000000007941 */ /* 0x000fea0003800000 */
.L_x_667:
        /* <DEDUP_REMOVED lines=23> */
.L_x_670:
[----:B------:R-:W-:Y:S05]  /*17a0*/  BSYNC B0 ;  /* 0x0000000000007941 */ /* 0x000fea0003800000 */
.L_x_669:
[----:B------:R-:W-:Y:S01]  /*17b0*/  ISETP.GE.AND P0, PT, R11, R2, PT ;  /* 0x000000020b00720c */ /* 0x000fe20003f06270 */
[----:B------:R-:W-:-:S12]  /*17c0*/  BSSY B0, `(.L_x_671) ;  /* 0x0000018000007945 */ /* 0x000fd80003800000 */
        /* <DEDUP_REMOVED lines=23> */
.L_x_672:
[----:B------:R-:W-:Y:S05]  /*1940*/  BSYNC B0 ;  /* 0x0000000000007941 */ /* 0x000fea0003800000 */
.L_x_671:
[----:B------:R-:W-:Y:S01]  /*1950*/  ISETP.NE.U32.AND P1, PT, RZ, c[0x0][0x318], PT ;  /* 0x0000c600ff007a0c */ /* 0x000fe20003f25070 */
[----:B------:R-:W0:Y:S03]  /*1960*/  LDGDEPBAR ;  /* 0x00000000000079af */ /* 0x000e260000000000 */
[----:B------:R-:W-:-:S13]  /*1970*/  ISETP.NE.AND.EX P1, PT, RZ, c[0x0][0x31c], PT, P1 ;  /* 0x0000c700ff007a0c */ /* 0x000fda0003f25310 */
[----:B------:R-:W-:Y:S01]  /*1980*/  @P1 SHF.R.S32.HI R9, RZ, 0x1f, R23 ;  /* 0x0000001fff091819 */ /* 0x000fe20000011417 */
[----:B------:R-:W-:-:S04]  /*1990*/  @P1 IMAD.WIDE.U32 R28, R23, c[0x0][0x320], R28 ;  /* 0x0000c800171c1a25 */ /* 0x000fc800078e001c */
[----:B------:R-:W-:Y:S01]  /*19a0*/  @P1 IMAD R18, R9, c[0x0][0x320], RZ ;  /* 0x0000c80009121a24 */ /* 0x000fe200078e02ff */
[----:B---3--:R-:W-:Y:S01]  /*19b0*/  @P1 LEA R30, P0, R28, c[0x0][0x318], 0x2 ;  /* 0x0000c6001c1e1a11 */ /* 0x008fe200078010ff */
[----:B------:R-:W-:-:S04]  /*19c0*/  DEPBAR.LE SB0, 0x0 ;  /* 0x000080000000791a */ /* 0x000fc80000000000 */
[----:B------:R-:W-:-:S04]  /*19d0*/  @P1 IMAD R18, R23, c[0x0][0x324], R18 ;  /* 0x0000c90017121a24 */ /* 0x000fc800078e0212 */
[----:B------:R-:W-:-:S05]  /*19e0*/  @P1 IMAD.IADD R18, R29, 0x1, R18 ;  /* 0x000000011d121824 */ /* 0x000fca00078e0212 */
[----:B------:R-:W-:-:S05]  /*19f0*/  @P1 LEA.HI.X R31, R28, c[0x0][0x31c], R18, 0x2, P0 ;  /* 0x0000c7001c1f1a11 */ /* 0x000fca00000f1412 */
[----:B------:R-:W3:Y:S01]  /*1a00*/  @P1 LDG.E R17, [R30.64] ;  /* 0x000000061e111981 */ /* 0x000ee2000c1e1900 */
[----:B------:R-:W-:Y:S01]  /*1a10*/  SHF.R.S32.HI R23, RZ, 0x4, R16 ;  /* 0x00000004ff177819 */ /* 0x000fe20000011410 */
[----:B------:R-:W-:Y:S01]  /*1a20*/  IMAD.SHL.U32 R18, R8, 0x40, RZ ;  /* 0x0000004008127824 */ /* 0x000fe200078e00ff */
[----:B------:R-:W-:Y:S01]  /*1a30*/  ISETP.GE.AND P0, PT, R26, R2, PT ;  /* 0x000000021a00720c */ /* 0x000fe20003f06270 */
[----:B------:R-:W-:Y:S01]  /*1a40*/  BAR.SYNC.DEFER_BLOCKING 0x0 ;  /* 0x0000000000007b1d */ /* 0x000fe20000010000 */
[----:B------:R-:W-:Y:S01]  /*1a50*/  LEA.HI R16, R16, R23, RZ, 0x1 ;  /* 0x0000001710107211 */ /* 0x000fe200078f08ff */
[----:B------:R-:W-:Y:S01]  /*1a60*/  IMAD.MOV.U32 R9, RZ, RZ, c[0x0][0x1a0] ;  /* 0x00006800ff097624 */ /* 0x000fe200078e00ff */
[----:B------:R-:W-:Y:S01]  /*1a70*/  LOP3.LUT R18, R18, 0x1c0, RZ, 0xc0, !PT ;  /* 0x000001c012127812 */ /* 0x000fe200078ec0ff */
[----:B------:R-:W-:Y:S01]  /*1a80*/  IMAD.SHL.U32 R145, R26, 0x8, RZ ;  /* 0x000000081a917824 */ /* 0x000fe200078e00ff */
[----:B------:R-:W-:Y:S01]  /*1a90*/  LOP3.LUT R16, R16, 0xfffffffe, RZ, 0xc0, !PT ;  /* 0xfffffffe10107812 */ /* 0x000fe200078ec0ff */
[----:B------:R-:W-:Y:S01]  /*1aa0*/  IMAD.SHL.U32 R21, R21, 0x40, RZ ;  /* 0x0000004015157824 */ /* 0x000fe200078e00ff */
[C---:B------:R-:W-:Y:S01]  /*1ab0*/  SHF.L.U64.HI R149, R9.reuse, R4, c[0x0][0x1a4] ;  /* 0x0000690009957619 */ /* 0x040fe20000010204 */
[----:B------:R-:W-:Y:S01]  /*1ac0*/  IMAD.SHL.U32 R150, R9, 0x40, RZ ;  /* 0x0000004009967824 */ /* 0x000fe200078e00ff */
[----:B------:R-:W-:Y:S01]  /*1ad0*/  LOP3.LUT R145, R18, 0x8, R145, 0xf8, !PT ;  /* 0x0000000812917812 */ /* 0x000fe200078ef891 */
[----:B------:R-:W-:Y:S01]  /*1ae0*/  IMAD.IADD R16, R23, 0x1, -R16 ;  /* 0x0000000117107824 */ /* 0x000fe200078e0a10 */
[----:B------:R-:W-:Y:S01]  /*1af0*/  LOP3.LUT R21, R21, 0x1c0, RZ, 0xc0, !PT ;  /* 0x000001c015157812 */ /* 0x000fe200078ec0ff */
[----:B------:R-:W-:Y:S01]  /*1b00*/  IMAD R23, R149, R122, RZ ;  /* 0x0000007a95177224 */ /* 0x000fe200078e02ff */
[----:B------:R-:W-:Y:S01]  /*1b10*/  SHF.R.U32.HI R18, RZ, 0x3, R18 ;  /* 0x00000003ff127819 */ /* 0x000fe20000011612 */
[----:B------:R-:W-:Y:S01]  /*1b20*/  IMAD.SHL.U32 R4, R16, 0x8, RZ ;  /* 0x0000000810047824 */ /* 0x000fe200078e00ff */
[----:B------:R-:W-:Y:S01]  /*1b30*/  SHF.R.S32.HI R152, RZ, 0x1f, R25 ;  /* 0x0000001fff987819 */ /* 0x000fe20000011419 */
[----:B------:R-:W-:Y:S01]  /*1b40*/  IMAD R19, R14, 0x10, R19 ;  /* 0x000000100e137824 */ /* 0x000fe200078e0213 */
[----:B------:R-:W-:Y:S01]  /*1b50*/  LOP3.LUT R145, R145, R18, RZ, 0x3c, !PT ;  /* 0x0000001291917212 */ /* 0x000fe200078e3cff */
[-C--:B------:R-:W-:Y:S01]  /*1b60*/  IMAD R6, R6, R150.reuse, R23 ;  /* 0x0000009606067224 */ /* 0x080fe200078e0217 */
[----:B------:R-:W-:Y:S01]  /*1b70*/  LOP3.LUT R4, R21, 0x8, R4, 0xf8, !PT ;  /* 0x0000000815047812 */ /* 0x000fe200078ef804 */
[----:B------:R-:W-:Y:S01]  /*1b80*/  IMAD.MOV.U32 R120, RZ, RZ, R118 ;  /* 0x000000ffff787224 */ /* 0x000fe200078e0076 */
[----:B------:R-:W-:Y:S01]  /*1b90*/  SHF.R.U32.HI R21, RZ, 0x3, R21 ;  /* 0x00000003ff157819 */ /* 0x000fe20000011615 */
[----:B------:R-:W-:Y:S01]  /*1ba0*/  IMAD R145, R16, 0x200, R145 ;  /* 0x0000020010917824 */ /* 0x000fe200078e0291 */
[----:B------:R-:W-:Y:S01]  /*1bb0*/  LEA.HI R152, R152, R25, RZ, 0x2 ;  /* 0x0000001998987211 */ /* 0x000fe200078f10ff */
[----:B------:R4:W-:Y:S01]  /*1bc0*/  @P0 STS.128 [R154+0x8000], RZ ;  /* 0x008000ff9a000388 */ /* 0x0009e20000000c00 */
[----:B------:R-:W-:Y:S01]  /*1bd0*/  LOP3.LUT R4, R4, R21, RZ, 0x3c, !PT ;  /* 0x0000001504047212 */ /* 0x000fe200078e3cff */
[----:B------:R-:W-:Y:S01]  /*1be0*/  IMAD.SHL.U32 R21, R0, 0x40, RZ ;  /* 0x0000004000157824 */ /* 0x000fe200078e00ff */
[----:B------:R-:W3:Y:S01]  /*1bf0*/  @P1 MUFU.RCP R16, c[0x0][0x238] ;  /* 0x00008e0000101b08 */ /* 0x000ee20000001000 */
[----:B------:R4:W-:Y:S01]  /*1c00*/  @P0 STS.128 [R154+0xa000], RZ ;  /* 0x00a000ff9a000388 */ /* 0x0009e20000000c00 */
[----:B------:R-:W-:Y:S01]  /*1c10*/  SHF.R.S32.HI R152, RZ, 0x2, R152 ;  /* 0x00000002ff987819 */ /* 0x000fe20000011498 */
[----:B------:R-:W-:Y:S01]  /*1c20*/  IMAD.SHL.U32 R153, R153, 0x2, RZ ;  /* 0x0000000299997824 */ /* 0x000fe200078e00ff */
[----:B------:R-:W-:Y:S01]  /*1c30*/  LOP3.LUT R21, R21, 0xfffffe00, RZ, 0xc0, !PT ;  /* 0xfffffe0015157812 */ /* 0x000fe200078ec0ff */
[----:B------:R-:W-:Y:S01]  /*1c40*/  IMAD.MOV.U32 R0, RZ, RZ, RZ ;  /* 0x000000ffff007224 */ /* 0x000fe200078e00ff */
[----:B------:R-:W-:Y:S02]  /*1c50*/  BSSY B0, `(.L_x_673) ;  /* 0x000001e000007945 */ /* 0x000fe40003800000 */
[----:B------:R-:W-:Y:S01]  /*1c60*/  LOP3.LUT R153, R153, 0x6, RZ, 0xc0, !PT ;  /* 0x0000000699997812 */ /* 0x000fe200078ec0ff */
[----:B------:R-:W-:Y:S01]  /*1c70*/  IMAD R23, R14, 0x400, R21 ;  /* 0x000004000e177824 */ /* 0x000fe200078e0215 */
[----:B------:R-:W-:Y:S01]  /*1c80*/  IADD3 R14, R19, 0x1, R152 ;  /* 0x00000001130e7810 */ /* 0x000fe20007ffe098 */
[----:B------:R-:W-:-:S03]  /*1c90*/  IMAD.WIDE.U32 R18, R122, R150, R120 ;  /* 0x000000967a127225 */ /* 0x000fc600078e0078 */
[----:B------:R-:W-:Y:S01]  /*1ca0*/  IADD3 R14, R99, R14, -R156 ;  /* 0x0000000e630e7210 */ /* 0x000fe20007ffe89c */
[C---:B------:R-:W-:Y:S01]  /*1cb0*/  IMAD.IADD R146, R4.reuse, 0x1, R23 ;  /* 0x0000000104927824 */ /* 0x040fe200078e0217 */
[----:B------:R-:W-:-:S03]  /*1cc0*/  LOP3.LUT R4, R4, R21, RZ, 0xfc, !PT ;  /* 0x0000001504047212 */ /* 0x000fc600078efcff */
[----:B------:R-:W-:Y:S02]  /*1cd0*/  IMAD.SHL.U32 R146, R146, 0x2, RZ ;  /* 0x0000000292927824 */ /* 0x000fe400078e00ff */
[----:B---3--:R-:W-:Y:S02]  /*1ce0*/  @P1 FMUL.FTZ R0, R17, R16 ;  /* 0x0000001011001220 */ /* 0x008fe40000410000 */
[----:B------:R-:W-:Y:S01]  /*1cf0*/  IMAD.IADD R17, R19, 0x1, R6 ;  /* 0x0000000113117824 */ /* 0x000fe200078e0206 */
[----:B------:R-:W-:Y:S01]  /*1d00*/  IADD3 R6, R14, c[0x0][0x2e8], RZ ;  /* 0x0000ba000e067a10 */ /* 0x000fe20007ffe0ff */
[----:B------:R-:W-:Y:S05]  /*1d10*/  @P0 BRA `(.L_x_674) ;  /* 0x0000011000000947 */ /* 0x000fea0003800000 */
[----:B----4-:R-:W-:Y:S02]  /*1d20*/  ISETP.GE.AND P1, PT, R164, c[0x0][0x220], PT ;  /* 0x00008800a4007a0c */ /* 0x010fe40003f26270 */
        /* <DEDUP_REMOVED lines=16> */
.L_x_674:
[----:B----4-:R-:W-:Y:S05]  /*1e30*/  BSYNC B0 ;  /* 0x0000000000007941 */ /* 0x010fea0003800000 */
.L_x_673:
        /* <DEDUP_REMOVED lines=26> */
.L_x_676:
[----:B------:R-:W-:Y:S05]  /*1fe0*/  BSYNC B0 ;  /* 0x0000000000007941 */ /* 0x000fea0003800000 */
.L_x_675:
        /* <DEDUP_REMOVED lines=25> */
.L_x_678:
[----:B------:R-:W-:Y:S05]  /*2180*/  BSYNC B0 ;  /* 0x0000000000007941 */ /* 0x000fea0003800000 */
.L_x_677:
[----:B------:R-:W-:Y:S01]  /*2190*/  ISETP.GE.AND P0, PT, R11, R2, PT ;  /* 0x000000020b00720c */ /* 0x000fe20003f06270 */
[----:B------:R-:W-:Y:S01]  /*21a0*/  BSSY B0, `(.L_x_679) ;  /* 0x000001c000007945 */ /* 0x000fe20003800000 */
[----:B------:R-:W-:-:S04]  /*21b0*/  LOP3.LUT P1, RZ, R8, 0x4, RZ, 0xc0, !PT ;  /* 0x0000000408ff7812 */ /* 0x000fc8000782c0ff */
[----:B------:R-:W-:-:S07]  /*21c0*/  SEL R2, R10, 0xffffffe0, !P1 ;  /* 0xffffffe00a027807 */ /* 0x000fce0004800000 */
        /* <DEDUP_REMOVED lines=25> */
.L_x_680:
[----:B------:R-:W-:Y:S05]  /*2360*/  BSYNC B0 ;  /* 0x0000000000007941 */ /* 0x000fea0003800000 */
.L_x_679:
[----:B------:R-:W-:Y:S01]  /*2370*/  IMAD.SHL.U32 R145, R145, 0x2, RZ ;  /* 0x0000000291917824 */ /* 0x000fe200078e00ff */
[----:B------:R-:W-:Y:S01]  /*2380*/  LDSM.16.M88.4 R76, [R146] ;  /* 0x00000000924c783b */ /* 0x000fe20000000200 */
[----:B------:R-:W-:Y:S01]  /*2390*/  LOP3.LUT P0, RZ, R8, 0x2, RZ, 0xc0, !PT ;  /* 0x0000000208ff7812 */ /* 0x000fe2000780c0ff */
[--C-:B------:R-:W-:Y:S01]  /*23a0*/  IMAD R144, R7, 0x2, R146.reuse ;  /* 0x0000000207907824 */ /* 0x100fe200078e0292 */
[----:B------:R-:W-:Y:S01]  /*23b0*/  IMNMX R123, R6, R99, PT ;  /* 0x00000063067b7217 */ /* 0x000fe20003800200 */
[----:B------:R-:W5:Y:S01]  /*23c0*/  LDSM.16.M88.4 R24, [R145+0x4000] ;  /* 0x004000009118783b */ /* 0x000f620000000200 */
[----:B------:R-:W-:Y:S01]  /*23d0*/  IADD3 R8, R145, 0x4000, RZ ;  /* 0x0000400091087810 */ /* 0x000fe20007ffe0ff */
[----:B------:R-:W-:Y:S01]  /*23e0*/  IMAD R142, R5, 0x2, R146 ;  /* 0x00000002058e7824 */ /* 0x000fe200078e0292 */
[----:B------:R-:W-:Y:S01]  /*23f0*/  IADD3 R143, R145, 0x4020, RZ ;  /* 0x00004020918f7810 */ /* 0x000fe20007ffe0ff */
[----:B------:R-:W1:Y:S01]  /*2400*/  LDSM.16.M88.4 R48, [R145+0x5000] ;  /* 0x005000009130783b */ /* 0x000e620000000200 */
[----:B------:R-:W-:-:S02]  /*2410*/  IMAD R139, R2, 0x2, R145 ;  /* 0x00000002028b7824 */ /* 0x000fc400078e0291 */
[----:B------:R-:W-:Y:S01]  /*2420*/  IMAD R141, R5, 0x2, R144 ;  /* 0x00000002058d7824 */ /* 0x000fe200078e0290 */
[----:B------:R-:W-:Y:S02]  /*2430*/  LDSM.16.M88.4 R64, [R144] ;  /* 0x000000009040783b */ /* 0x000fe40000000200 */
[----:B------:R-:W-:Y:S02]  /*2440*/  @P0 IADD3 R143, R8, -0x20, RZ ;  /* 0xffffffe0088f0810 */ /* 0x000fe40007ffe0ff */
[----:B------:R-:W-:Y:S02]  /*2450*/  LDSM.16.M88.4 R56, [R145+0x4800] ;  /* 0x004800009138783b */ /* 0x000fe40000000200 */
[C---:B------:R-:W-:Y:S01]  /*2460*/  IADD3 R135, R143.reuse, 0x800, RZ ;  /* 0x000008008f877810 */ /* 0x040fe20007ffe0ff */
[----:B------:R-:W-:Y:S01]  /*2470*/  IMAD R132, R2, 0x2, R143 ;  /* 0x0000000202847824 */ /* 0x000fe200078e028f */
[----:B-1----:R-:W1:Y:S01]  /*2480*/  LDSM.16.M88.4 R36, [R143] ;  /* 0x000000008f24783b */ /* 0x002e620000000200 */
[----:B------:R-:W-:Y:S01]  /*2490*/  IMAD R2, R122, 0x40, R153 ;  /* 0x000000407a027824 */ /* 0x000fe200078e0299 */
[----:B------:R-:W-:-:S02]  /*24a0*/  IADD3 R134, R143, 0x1000, RZ ;  /* 0x000010008f867810 */ /* 0x000fc40007ffe0ff */
[----:B------:R-:W2:Y:S01]  /*24b0*/  LDSM.16.M88.4 R12, [R143+0x1000] ;  /* 0x001000008f0c783b */ /* 0x000ea20000000200 */
[C---:B------:R-:W-:Y:S02]  /*24c0*/  IADD3 R133, R143.reuse, 0x1800, RZ ;  /* 0x000018008f857810 */ /* 0x040fe40007ffe0ff */
[C---:B------:R-:W-:Y:S01]  /*24d0*/  IADD3 R131, R143.reuse, 0x2000, RZ ;  /* 0x000020008f837810 */ /* 0x040fe20007ffe0ff */
[----:B------:R-:W-:Y:S01]  /*24e0*/  LDSM.16.M88.4 R80, [R142] ;  /* 0x000000008e50783b */ /* 0x000fe20000000200 */
[C---:B------:R-:W-:Y:S02]  /*24f0*/  IADD3 R130, R143.reuse, 0x2800, RZ ;  /* 0x000028008f827810 */ /* 0x040fe40007ffe0ff */
[C---:B------:R-:W-:Y:S01]  /*2500*/  IADD3 R129, R143.reuse, 0x3000, RZ ;  /* 0x000030008f817810 */ /* 0x040fe20007ffe0ff */
[----:B------:R-:W3:Y:S01]  /*2510*/  LDSM.16.M88.4 R88, [R139+0x4000] ;  /* 0x004000008b58783b */ /* 0x000ee20000000200 */
[----:B------:R-:W-:-:S03]  /*2520*/  IADD3 R128, R143, 0x3800, RZ ;  /* 0x000038008f807810 */ /* 0x000fc60007ffe0ff */
[----:B------:R-:W4:Y:S04]  /*2530*/  LDSM.16.M88.4 R40, [R145+0x5800] ;  /* 0x005800009128783b */ /* 0x000f280000000200 */
[----:B--2---:R-:W2:Y:S01]  /*2540*/  LDSM.16.M88.4 R32, [R143+0x800] ;  /* 0x000800008f20783b */ /* 0x004ea20000000200 */
[C---:B-----5:R-:W-:Y:S03]  /*2550*/  HMMA.16816.F32.BF16 R28, R76.reuse, R24, RZ ;  /* 0x000000184c1c723c */ /* 0x060fe600000418ff */
[----:B------:R-:W5:Y:S04]  /*2560*/  LDSM.16.M88.4 R8, [R139+0x5000] ;  /* 0x005000008b08783b */ /* 0x000f680000000200 */
[----:B---3--:R-:W-:Y:S01]  /*2570*/  LDSM.16.M88.4 R20, [R141] ;  /* 0x000000008d14783b */ /* 0x008fe20000000200 */
[C---:B------:R-:W-:Y:S03]  /*2580*/  HMMA.16816.F32.BF16 R24, R76.reuse, R26, RZ ;  /* 0x0000001a4c18723c */ /* 0x040fe600000418ff */
[----:B------:R-:W3:Y:S04]  /*2590*/  LDSM.16.M88.4 R68, [R132] ;  /* 0x000000008444783b */ /* 0x000ee80000000200 */
[----:B------:R-:W2:Y:S01]  /*25a0*/  LDSM.16.M88.4 R92, [R143+0x1800] ;  /* 0x001800008f5c783b */ /* 0x000ea20000000200 */
[C---:B------:R-:W-:Y:S03]  /*25b0*/  HMMA.16816.F32.BF16 R52, R76.reuse, R48, RZ ;  /* 0x000000304c34723c */ /* 0x040fe600000418ff */
[----:B------:R-:W2:Y:S04]  /*25c0*/  LDSM.16.M88.4 R16, [R139+0x4800] ;  /* 0x004800008b10783b */ /* 0x000ea80000000200 */
[----:B------:R-:W-:Y:S01]  /*25d0*/  LDSM.16.M88.4 R84, [R146+0x2000] ;  /* 0x002000009254783b */ /* 0x000fe20000000200 */
[----:B------:R-:W-:Y:S03]  /*25e0*/  HMMA.16816.F32.BF16 R48, R76, R50, RZ ;  /* 0x000000324c30723c */ /* 0x000fe600000418ff */
[----:B------:R-:W-:Y:S04]  /*25f0*/  LDSM.16.M88.4 R72, [R139+0x5800] ;  /* 0x005800008b48783b */ /* 0x000fe80000000200 */
[----:B------:R-:W0:Y:S01]  /*2600*/  LDGDEPBAR ;  /* 0x00000000000079af */ /* 0x000e220000000000 */
[----:B-1----:R-:W-:Y:S08]  /*2610*/  HMMA.16816.F32.BF16 R28, R64, R36, R28 ;  /* 0x00000024401c723c */ /* 0x002ff0000004181c */
[C---:B------:R-:W-:Y:S08]  /*2620*/  HMMA.16816.F32.BF16 R60, R76.reuse, R56, RZ ;  /* 0x000000384c3c723c */ /* 0x040ff000000418ff */
[----:B------:R-:W-:Y:S08]  /*2630*/  HMMA.16816.F32.BF16 R56, R76, R58, RZ ;  /* 0x0000003a4c38723c */ /* 0x000ff000000418ff */
[C---:B------:R-:W-:Y:S01]  /*2640*/  HMMA.16816.F32.BF16 R24, R64.reuse, R38, R24 ;  /* 0x000000264018723c */ /* 0x040fe20000041818 */
[----:B------:R-:W-:Y:S07]  /*2650*/  LDSM.16.M88.4 R36, [R132+0x1800] ;  /* 0x001800008424783b */ /* 0x000fee0000000200 */
[C---:B------:R-:W-:Y:S08]  /*2660*/  HMMA.16816.F32.BF16 R52, R64.reuse, R12, R52 ;  /* 0x0000000c4034723c */ /* 0x040ff00000041834 */
[----:B------:R-:W-:Y:S01]  /*2670*/  HMMA.16816.F32.BF16 R48, R64, R14, R48 ;  /* 0x0000000e4030723c */ /* 0x000fe20000041830 */
[----:B------:R-:W1:Y:S07]  /*2680*/  LDSM.16.M88.4 R12, [R132+0x1000] ;  /* 0x00100000840c783b */ /* 0x000e6e0000000200 */
[----:B------:R-:W-:Y:S08]  /*2690*/  HMMA.16816.F32.BF16 R28, R80, R88, R28 ;  /* 0x00000058501c723c */ /* 0x000ff0000004181c */
[C---:B----4-:R-:W-:Y:S08]  /*26a0*/  HMMA.16816.F32.BF16 R44, R76.reuse, R40, RZ ;  /* 0x000000284c2c723c */ /* 0x050ff000000418ff */
[----:B------:R-:W-:Y:S01]  /*26b0*/  HMMA.16816.F32.BF16 R76, R76, R42, RZ ;  /* 0x0000002a4c4c723c */ /* 0x000fe200000418ff */
[----:B------:R-:W-:Y:S07]  /*26c0*/  LDSM.16.M88.4 R40, [R132+0x800] ;  /* 0x000800008428783b */ /* 0x000fee0000000200 */
[----:B--2---:R-:W-:Y:S08]  /*26d0*/  HMMA.16816.F32.BF16 R56, R64, R34, R56 ;  /* 0x000000224038723c */ /* 0x004ff00000041838 */
[----:B------:R-:W-:Y:S01]  /*26e0*/  HMMA.16816.F32.BF16 R24, R80, R90, R24 ;  /* 0x0000005a5018723c */ /* 0x000fe20000041818 */
[----:B------:R-:W-:Y:S07]  /*26f0*/  LDSM.16.M88.4 R88, [R143+0x2000] ;  /* 0x002000008f58783b */ /* 0x000fee0000000200 */
[----:B------:R-:W-:Y:S01]  /*2700*/  HMMA.16816.F32.BF16 R60, R64, R32, R60 ;  /* 0x00000020403c723c */ /* 0x000fe2000004183c */
[----:B------:R-:W2:Y:S07]  /*2710*/  LDSM.16.M88.4 R32, [R145+0x6000] ;  /* 0x006000009120783b */ /* 0x000eae0000000200 */
[C---:B-----5:R-:W-:Y:S08]  /*2720*/  HMMA.16816.F32.BF16 R52, R80.reuse, R8, R52 ;  /* 0x000000085034723c */ /* 0x060ff00000041834 */
[----:B------:R-:W-:Y:S01]  /*2730*/  HMMA.16816.F32.BF16 R48, R80, R10, R48 ;  /* 0x0000000a5030723c */ /* 0x000fe20000041830 */
[----:B------:R-:W4:Y:S07]  /*2740*/  LDSM.16.M88.4 R8, [R145+0x7000] ;  /* 0x007000009108783b */ /* 0x000f2e0000000200 */
[----:B---3--:R-:W-:Y:S08]  /*2750*/  HMMA.16816.F32.BF16 R28, R20, R68, R28 ;  /* 0x00000044141c723c */ /* 0x008ff0000004181c */
[C---:B------:R-:W-:Y:S08]  /*2760*/  HMMA.16816.F32.BF16 R44, R64.reuse, R92, R44 ;  /* 0x0000005c402c723c */ /* 0x040ff0000004182c */
[----:B------:R-:W-:Y:S01]  /*2770*/  HMMA.16816.F32.BF16 R64, R64, R94, R76 ;  /* 0x0000005e4040723c */ /* 0x000fe2000004184c */
[----:B------:R-:W3:Y:S04]  /*2780*/  LDSM.16.M88.4 R76, [R144+0x2000] ;  /* 0x00200000904c783b */ /* 0x000ee80000000200 */
[----:B------:R-:W-:Y:S03]  /*2790*/  LDSM.16.M88.4 R92, [R145+0x7800] ;  /* 0x00780000915c783b */ /* 0x000fe60000000200 */
[----:B------:R-:W-:Y:S08]  /*27a0*/  HMMA.16816.F32.BF16 R56, R80, R18, R56 ;  /* 0x000000125038723c */ /* 0x000ff00000041838 */
[----:B------:R-:W-:Y:S01]  /*27b0*/  HMMA.16816.F32.BF16 R24, R20, R70, R24 ;  /* 0x000000461418723c */ /* 0x000fe20000041818 */
[----:B------:R-:W-:Y:S07]  /*27c0*/  LDSM.16.M88.4 R68, [R143+0x3000] ;  /* 0x003000008f44783b */ /* 0x000fee0000000200 */
[----:B------:R-:W-:Y:S01]  /*27d0*/  HMMA.16816.F32.BF16 R60, R80, R16, R60 ;  /* 0x00000010503c723c */ /* 0x000fe2000004183c */
[----:B------:R-:W5:Y:S07]  /*27e0*/  LDSM.16.M88.4 R16, [R145+0x6800] ;  /* 0x006800009110783b */ /* 0x000f6e0000000200 */
[C---:B-1----:R-:W-:Y:S08]  /*27f0*/  HMMA.16816.F32.BF16 R52, R20.reuse, R12, R52 ;  /* 0x0000000c1434723c */ /* 0x042ff00000041834 */
[----:B------:R-:W-:Y:S01]  /*2800*/  HMMA.16816.F32.BF16 R48, R20, R14, R48 ;  /* 0x0000000e1430723c */ /* 0x000fe20000041830 */
[----:B------:R-:W-:Y:S07]  /*2810*/  LDSM.16.M88.4 R12, [R142+0x2000] ;  /* 0x002000008e0c783b */ /* 0x000fee0000000200 */
[----:B--2---:R-:W-:Y:S08]  /*2820*/  HMMA.16816.F32.BF16 R28, R84, R32, R28 ;  /* 0x00000020541c723c */ /* 0x004ff0000004181c */
[C---:B------:R-:W-:Y:S08]  /*2830*/  HMMA.16816.F32.BF16 R44, R80.reuse, R72, R44 ;  /* 0x00000048502c723c */ /* 0x040ff0000004182c */
[----:B------:R-:W-:Y:S01]  /*2840*/  HMMA.16816.F32.BF16 R80, R80, R74, R64 ;  /* 0x0000004a5050723c */ /* 0x000fe20000041840 */
[----:B------:R-:W-:Y:S04]  /*2850*/  LDSM.16.M88.4 R72, [R143+0x2800] ;  /* 0x002800008f48783b */ /* 0x000fe80000000200 */
[----:B------:R-:W-:Y:S03]  /*2860*/  LDSM.16.M88.4 R64, [R143+0x3800] ;  /* 0x003800008f40783b */ /* 0x000fe60000000200 */
[----:B------:R-:W-:Y:S08]  /*2870*/  HMMA.16816.F32.BF16 R56, R20, R42, R56 ;  /* 0x0000002a1438723c */ /* 0x000ff00000041838 */
[----:B------:R-:W-:Y:S01]  /*2880*/  HMMA.16816.F32.BF16 R24, R84, R34, R24 ;  /* 0x000000225418723c */ /* 0x000fe20000041818 */
[----:B------:R-:W-:Y:S07]  /*2890*/  LDSM.16.M88.4 R32, [R139+0x7000] ;  /* 0x007000008b20783b */ /* 0x000fee0000000200 */
[----:B------:R-:W-:Y:S01]  /*28a0*/  HMMA.16816.F32.BF16 R60, R20, R40, R60 ;  /* 0x00000028143c723c */ /* 0x000fe2000004183c */
[----:B------:R-:W1:Y:S07]  /*28b0*/  LDSM.16.M88.4 R40, [R139+0x6000] ;  /* 0x006000008b28783b */ /* 0x000e6e0000000200 */
[C---:B----4-:R-:W-:Y:S08]  /*28c0*/  HMMA.16816.F32.BF16 R52, R84.reuse, R8, R52 ;  /* 0x000000085434723c */ /* 0x050ff00000041834 */
[----:B------:R-:W-:Y:S01]  /*28d0*/  HMMA.16816.F32.BF16 R48, R84, R10, R48 ;  /* 0x0000000a5430723c */ /* 0x000fe20000041830 */
[----:B------:R-:W-:Y:S07]  /*28e0*/  LDSM.16.M88.4 R8, [R141+0x2000] ;  /* 0x002000008d08783b */ /* 0x000fee0000000200 */
[----:B---3--:R-:W-:Y:S08]  /*28f0*/  HMMA.16816.F32.BF16 R28, R76, R88, R28 ;  /* 0x000000584c1c723c */ /* 0x008ff0000004181c */
[C---:B------:R-:W-:Y:S08]  /*2900*/  HMMA.16816.F32.BF16 R44, R20.reuse, R36, R44 ;  /* 0x00000024142c723c */ /* 0x040ff0000004182c */
[----:B------:R-:W-:Y:S01]  /*2910*/  HMMA.16816.F32.BF16 R80, R20, R38, R80 ;  /* 0x000000261450723c */ /* 0x000fe20000041850 */
[----:B------:R-:W2:Y:S04]  /*2920*/  LDSM.16.M88.4 R20, [R132+0x2000] ;  /* 0x002000008414783b */ /* 0x000ea80000000200 */
[----:B------:R-:W3:Y:S03]  /*2930*/  LDSM.16.M88.4 R36, [R139+0x6800] ;  /* 0x006800008b24783b */ /* 0x000ee60000000200 */
[----:B-----5:R-:W-:Y:S08]  /*2940*/  HMMA.16816.F32.BF16 R56, R84, R18, R56 ;  /* 0x000000125438723c */ /* 0x020ff00000041838 */
[C---:B------:R-:W-:Y:S08]  /*2950*/  HMMA.16816.F32.BF16 R24, R76.reuse, R90, R24 ;  /* 0x0000005a4c18723c */ /* 0x040ff00000041818 */
[C---:B------:R-:W-:Y:S08]  /*2960*/  HMMA.16816.F32.BF16 R52, R76.reuse, R68, R52 ;  /* 0x000000444c34723c */ /* 0x040ff00000041834 */
[----:B------:R-:W-:Y:S08]  /*2970*/  HMMA.16816.F32.BF16 R48, R76, R70, R48 ;  /* 0x000000464c30723c */ /* 0x000ff00000041830 */
[----:B-1----:R-:W-:Y:S01]  /*2980*/  HMMA.16816.F32.BF16 R68, R12, R40, R28 ;  /* 0x000000280c44723c */ /* 0x002fe2000004181c */
[----:B------:R-:W-:Y:S07]  /*2990*/  LDSM.16.M88.4 R28, [R132+0x2800] ;  /* 0x00280000841c783b */ /* 0x000fee0000000200 */
[C---:B------:R-:W-:Y:S01]  /*29a0*/  HMMA.16816.F32.BF16 R60, R84.reuse, R16, R60 ;  /* 0x00000010543c723c */ /* 0x040fe2000004183c */
[----:B------:R-:W1:Y:S07]  /*29b0*/  LDSM.16.M88.4 R16, [R139+0x7800] ;  /* 0x007800008b10783b */ /* 0x000e6e0000000200 */
[C---:B------:R-:W-:Y:S08]  /*29c0*/  HMMA.16816.F32.BF16 R44, R84.reuse, R92, R44 ;  /* 0x0000005c542c723c */ /* 0x040ff0000004182c */
[----:B------:R-:W-:Y:S08]  /*29d0*/  HMMA.16816.F32.BF16 R80, R84, R94, R80 ;  /* 0x0000005e5450723c */ /* 0x000ff00000041850 */
[----:B------:R-:W-:Y:S08]  /*29e0*/  HMMA.16816.F32.BF16 R56, R76, R74, R56 ;  /* 0x0000004a4c38723c */ /* 0x000ff00000041838 */
[----:B------:R-:W-:Y:S08]  /*29f0*/  HMMA.16816.F32.BF16 R24, R12, R42, R24 ;  /* 0x0000002a0c18723c */ /* 0x000ff00000041818 */
[----:B--2---:R-:W-:Y:S07]  /*2a00*/  HMMA.16816.F32.BF16 R68, R8, R20, R68 ;  /* 0x000000140844723c */ /* 0x004fee0000041844 */
[----:B------:R-:W-:Y:S01]  /*2a10*/  IADD3 R20, R6, 0x8, RZ ;  /* 0x0000000806147810 */ /* 0x000fe20007ffe0ff */
[----:B------:R-:W-:Y:S01]  /*2a20*/  HMMA.16816.F32.BF16 R60, R76, R72, R60 ;  /* 0x000000484c3c723c */ /* 0x000fe2000004183c */
[----:B------:R-:W-:-:S02]  /*2a30*/  IADD3 R6, R2, 0x9, RZ ;  /* 0x0000000902067810 */ /* 0x000fc40007ffe0ff */
[----:B------:R-:W-:Y:S02]  /*2a40*/  IMNMX R117, R20, R99, PT ;  /* 0x0000006314757217 */ /* 0x000fe40003800200 */
[C---:B------:R-:W-:Y:S02]  /*2a50*/  ISETP.GE.AND P3, PT, R6.reuse, R123, PT ;  /* 0x0000007b0600720c */ /* 0x040fe40003f66270 */
[----:B------:R-:W-:Y:S01]  /*2a60*/  ISETP.GE.AND P5, PT, R6, R117, PT ;  /* 0x000000750600720c */ /* 0x000fe20003fa6270 */
[C---:B------:R-:W-:Y:S01]  /*2a70*/  HMMA.16816.F32.BF16 R44, R76.reuse, R64, R44 ;  /* 0x000000404c2c723c */ /* 0x040fe2000004182c */
[----:B------:R-:W2:Y:S07]  /*2a80*/  I2F R6, R6 ;  /* 0x0000000600067306 */ /* 0x000eae0000201400 */
[----:B------:R-:W-:Y:S08]  /*2a90*/  HMMA.16816.F32.BF16 R80, R76, R66, R80 ;  /* 0x000000424c50723c */ /* 0x000ff00000041850 */
[----:B---3--:R-:W-:Y:S08]  /*2aa0*/  HMMA.16816.F32.BF16 R56, R12, R38, R56 ;  /* 0x000000260c38723c */ /* 0x008ff00000041838 */
[----:B------:R-:W-:Y:S01]  /*2ab0*/  HMMA.16816.F32.BF16 R24, R8, R22, R24 ;  /* 0x000000160818723c */ /* 0x000fe20000041818 */
[----:B------:R-:W3:Y:S07]  /*2ac0*/  LDSM.16.M88.4 R20, [R132+0x3000] ;  /* 0x003000008414783b */ /* 0x000eee0000000200 */
[C---:B------:R-:W-:Y:S01]  /*2ad0*/  HMMA.16816.F32.BF16 R52, R12.reuse, R32, R52 ;  /* 0x000000200c34723c */ /* 0x040fe20000041834 */
[----:B------:R-:W-:Y:S06]  /*2ae0*/  I2F R33, R2 ;  /* 0x0000000200217306 */ /* 0x000fec0000201400 */
[----:B------:R-:W-:Y:S01]  /*2af0*/  IADD3 R32, R2, 0x1, RZ ;  /* 0x0000000102207810 */ /* 0x000fe20007ffe0ff */
[----:B------:R-:W-:Y:S03]  /*2b00*/  HMMA.16816.F32.BF16 R48, R12, R34, R48 ;  /* 0x000000220c30723c */ /* 0x000fe60000041830 */
[----:B------:R-:W-:-:S02]  /*2b10*/  ISETP.GE.AND P6, PT, R32, R123, PT ;  /* 0x0000007b2000720c */ /* 0x000fc40003fc6270 */
[-C--:B------:R-:W-:Y:S02]  /*2b20*/  ISETP.GE.AND P2, PT, R32, R117.reuse, PT ;  /* 0x000000752000720c */ /* 0x080fe40003f46270 */
[----:B------:R-:W-:Y:S01]  /*2b30*/  IADD3 R34, R2, 0x8, RZ ;  /* 0x0000000802227810 */ /* 0x000fe20007ffe0ff */
[C---:B------:R-:W-:Y:S01]  /*2b40*/  HMMA.16816.F32.BF16 R60, R12.reuse, R36, R60 ;  /* 0x000000240c3c723c */ /* 0x040fe2000004183c */
[----:B--2---:R-:W-:Y:S02]  /*2b50*/  FFMA.FTZ R27, R6, R0, R27 ;  /* 0x00000000061b7223 */ /* 0x004fe4000001001b */
[C---:B------:R-:W-:Y:S02]  /*2b60*/  ISETP.GE.AND P0, PT, R34.reuse, R117, PT ;  /* 0x000000752200720c */ /* 0x040fe40003f06270 */
[----:B------:R-:W-:Y:S02]  /*2b70*/  ISETP.GE.AND P4, PT, R34, R123, PT ;  /* 0x0000007b2200720c */ /* 0x000fe40003f86270 */
[----:B------:R-:W-:Y:S01]  /*2b80*/  FSEL R27, R27, -INF , !P5 ;  /* 0xff8000001b1b7808 */ /* 0x000fe20006800000 */
[C---:B-1----:R-:W-:Y:S01]  /*2b90*/  HMMA.16816.F32.BF16 R44, R12.reuse, R16, R44 ;  /* 0x000000100c2c723c */ /* 0x042fe2000004182c */
[----:B------:R-:W1:Y:S07]  /*2ba0*/  I2F R17, R34 ;  /* 0x0000002200117306 */ /* 0x000e6e0000201400 */
[----:B------:R-:W-:Y:S01]  /*2bb0*/  HMMA.16816.F32.BF16 R80, R12, R18, R80 ;  /* 0x000000120c50723c */ /* 0x000fe20000041850 */
[----:B------:R-:W2:Y:S01]  /*2bc0*/  LDSM.16.M88.4 R12, [R132+0x3800] ;  /* 0x00380000840c783b */ /* 0x000ea20000000200 */
[----:B------:R-:W4:Y:S01]  /*2bd0*/  I2F R16, R32 ;  /* 0x0000002000107306 */ /* 0x000f220000201400 */
[----:B------:R-:W-:-:S04]  /*2be0*/  DEPBAR.LE SB0, 0x0 ;  /* 0x000080000000791a */ /* 0x000fc80000000000 */
[C---:B------:R-:W-:Y:S01]  /*2bf0*/  IADD3 R18, R2.reuse, 0x11, RZ ;  /* 0x0000001102127810 */ /* 0x040fe20007ffe0ff */
[C---:B------:R-:W-:Y:S01]  /*2c00*/  HMMA.16816.F32.BF16 R56, R8.reuse, R30, R56 ;  /* 0x0000001e0838723c */ /* 0x040fe20000041838 */
[CC--:B-1----:R-:W-:Y:S01]  /*2c10*/  FFMA.FTZ R26, R17.reuse, R0.reuse, R26 ;  /* 0x00000000111a7223 */ /* 0x0c2fe2000001001a */
[----:B------:R-:W-:Y:S01]  /*2c20*/  IADD3 R34, R2, 0x28, RZ ;  /* 0x0000002802227810 */ /* 0x000fe20007ffe0ff */
[-C--:B------:R-:W-:Y:S02]  /*2c30*/  FFMA.FTZ R24, R17, R0.reuse, R24 ;  /* 0x0000000011187223 */ /* 0x080fe40000010018 */
[----:B------:R-:W-:Y:S02]  /*2c40*/  I2F R17, R18 ;  /* 0x0000001200117306 */ /* 0x000fe40000201400 */
[-C--:B------:R-:W-:Y:S01]  /*2c50*/  FFMA.FTZ R30, R6, R0.reuse, R25 ;  /* 0x00000000061e7223 */ /* 0x080fe20000010019 */
[----:B---3--:R-:W-:Y:S01]  /*2c60*/  HMMA.16816.F32.BF16 R52, R8, R20, R52 ;  /* 0x000000140834723c */ /* 0x008fe20000041834 */
[----:B------:R-:W-:Y:S01]  /*2c70*/  FSEL R25, R26, -INF , !P0 ;  /* 0xff8000001a197808 */ /* 0x000fe20004000000 */
[----:B----4-:R-:W-:Y:S01]  /*2c80*/  FFMA.FTZ R69, R16, R0, R69 ;  /* 0x0000000010457223 */ /* 0x010fe20000010045 */
[----:B------:R-:W-:-:S02]  /*2c90*/  IADD3 R32, R2, 0x18, RZ ;  /* 0x0000001802207810 */ /* 0x000fc40007ffe0ff */
[----:B------:R-:W-:Y:S02]  /*2ca0*/  FSEL R26, R30, -INF , !P3 ;  /* 0xff8000001e1a7808 */ /* 0x000fe40005800000 */
[----:B------:R-:W1:Y:S01]  /*2cb0*/  I2F R31, R32 ;  /* 0x00000020001f7306 */ /* 0x000e620000201400 */
[C---:B------:R-:W-:Y:S01]  /*2cc0*/  HMMA.16816.F32.BF16 R48, R8.reuse, R22, R48 ;  /* 0x000000160830723c */ /* 0x040fe20000041830 */
[----:B------:R-:W-:Y:S02]  /*2cd0*/  IADD3 R30, R2, 0x21, RZ ;  /* 0x00000021021e7810 */ /* 0x000fe40007ffe0ff */
[C---:B------:R-:W-:Y:S02]  /*2ce0*/  ISETP.GE.AND P0, PT, R32.reuse, R123, PT ;  /* 0x0000007b2000720c */ /* 0x040fe40003f06270 */
[----:B------:R-:W-:Y:S02]  /*2cf0*/  ISETP.GE.AND P3, PT, R32, R117, PT ;  /* 0x000000752000720c */ /* 0x000fe40003f66270 */
[----:B------:R-:W3:Y:S01]  /*2d00*/  I2F R22, R30 ;  /* 0x0000001e00167306 */ /* 0x000ee20000201400 */
[----:B------:R-:W-:Y:S01]  /*2d10*/  HMMA.16816.F32.BF16 R60, R8, R28, R60 ;  /* 0x0000001c083c723c */ /* 0x000fe2000004183c */
[----:B------:R-:W-:-:S02]  /*2d20*/  FSEL R24, R24, -INF , !P4 ;  /* 0xff80000018187808 */ /* 0x000fc40006000000 */
[-C--:B------:R-:W-:Y:S02]  /*2d30*/  ISETP.GE.AND P4, PT, R18, R117.reuse, PT ;  /* 0x000000751200720c */ /* 0x080fe40003f86270 */
[C---:B------:R-:W-:Y:S01]  /*2d40*/  IADD3 R6, R2.reuse, 0x19, RZ ;  /* 0x0000001902067810 */ /* 0x040fe20007ffe0ff */
[CC--:B-1----:R-:W-:Y:S01]  /*2d50*/  FFMA.FTZ R20, R31.reuse, R0.reuse, R56 ;  /* 0x000000001f147223 */ /* 0x0c2fe20000010038 */
[----:B------:R-:W-:Y:S01]  /*2d60*/  IADD3 R28, R2, 0x10, RZ ;  /* 0x00000010021c7810 */ /* 0x000fe20007ffe0ff */
[-C--:B------:R-:W-:Y:S01]  /*2d70*/  FFMA.FTZ R21, R31, R0.reuse, R58 ;  /* 0x000000001f157223 */ /* 0x080fe2000001003a */
[C---:B--2---:R-:W-:Y:S01]  /*2d80*/  HMMA.16816.F32.BF16 R44, R8.reuse, R12, R44 ;  /* 0x0000000c082c723c */ /* 0x044fe2000004182c */
[----:B------:R-:W1:Y:S01]  /*2d90*/  I2F R31, R34 ;  /* 0x00000022001f7306 */ /* 0x000e620000201400 */
[-C--:B------:R-:W-:Y:S01]  /*2da0*/  FFMA.FTZ R29, R16, R0.reuse, R71 ;  /* 0x00000000101d7223 */ /* 0x080fe20000010047 */
[----:B------:R-:W-:Y:S02]  /*2db0*/  FSEL R20, R20, -INF , !P0 ;  /* 0xff80000014147808 */ /* 0x000fe40004000000 */
[----:B------:R-:W-:Y:S01]  /*2dc0*/  FSEL R21, R21, -INF , !P3 ;  /* 0xff80000015157808 */ /* 0x000fe20005800000 */
[-C--:B---3--:R-:W-:Y:S01]  /*2dd0*/  FFMA.FTZ R53, R22, R0.reuse, R53 ;  /* 0x0000000016357223 */ /* 0x088fe20000010035 */
[----:B------:R-:W-:Y:S01]  /*2de0*/  ISETP.GE.AND P0, PT, R30, R117, PT ;  /* 0x000000751e00720c */ /* 0x000fe20003f06270 */
[----:B------:R-:W-:Y:S01]  /*2df0*/  FFMA.FTZ R55, R22, R0, R55 ;  /* 0x0000000016377223 */ /* 0x000fe20000010037 */
[----:B------:R-:W2:Y:S01]  /*2e00*/  I2F R19, R28 ;  /* 0x0000001c00137306 */ /* 0x000ea20000201400 */
[----:B------:R-:W-:Y:S01]  /*2e10*/  ISETP.GE.AND P3, PT, R34, R123, PT ;  /* 0x0000007b2200720c */ /* 0x000fe20003f66270 */
[----:B------:R-:W-:Y:S01]  /*2e20*/  HMMA.16816.F32.BF16 R80, R8, R14, R80 ;  /* 0x0000000e0850723c */ /* 0x000fe20000041850 */
[----:B------:R-:W-:-:S02]  /*2e30*/  IADD3 R22, R2, 0x31, RZ ;  /* 0x0000003102167810 */ /* 0x000fc40007ffe0ff */
[----:B------:R-:W-:Y:S02]  /*2e40*/  FSEL R16, R69, -INF , !P6 ;  /* 0xff80000045107808 */ /* 0x000fe40007000000 */
[C---:B------:R-:W-:Y:S01]  /*2e50*/  ISETP.GE.AND P1, PT, R28.reuse, R123, PT ;  /* 0x0000007b1c00720c */ /* 0x040fe20003f26270 */
[CC--:B-1----:R-:W-:Y:S01]  /*2e60*/  FFMA.FTZ R48, R31.reuse, R0.reuse, R48 ;  /* 0x000000001f307223 */ /* 0x0c2fe20000010030 */
[----:B------:R-:W-:Y:S01]  /*2e70*/  ISETP.GE.AND P6, PT, R28, R117, PT ;  /* 0x000000751c00720c */ /* 0x000fe20003fc6270 */
[-C--:B------:R-:W-:Y:S01]  /*2e80*/  FFMA.FTZ R50, R31, R0.reuse, R50 ;  /* 0x000000001f327223 */ /* 0x080fe20000010032 */
[----:B------:R-:W-:Y:S02]  /*2e90*/  FSEL R29, R29, -INF , !P2 ;  /* 0xff8000001d1d7808 */ /* 0x000fe40005000000 */
[-C--:B------:R-:W-:Y:S01]  /*2ea0*/  ISETP.GE.AND P2, PT, R18, R123.reuse, PT ;  /* 0x0000007b1200720c */ /* 0x080fe20003f46270 */
[-C--:B------:R-:W-:Y:S01]  /*2eb0*/  FFMA.FTZ R18, R17, R0.reuse, R61 ;  /* 0x0000000011127223 */ /* 0x080fe2000001003d */
[----:B------:R-:W-:Y:S01]  /*2ec0*/  FSEL R169, R55, -INF , !P0 ;  /* 0xff80000037a97808 */ /* 0x000fe20004000000 */
[CC--:B--2---:R-:W-:Y:S01]  /*2ed0*/  FFMA.FTZ R28, R19.reuse, R0.reuse, R60 ;  /* 0x00000000131c7223 */ /* 0x0c4fe2000001003c */
[----:B------:R-:W-:Y:S01]  /*2ee0*/  FSEL R168, R48, -INF , !P3 ;  /* 0xff80000030a87808 */ /* 0x000fe20005800000 */
[-C--:B------:R-:W-:Y:S01]  /*2ef0*/  FFMA.FTZ R62, R19, R0.reuse, R62 ;  /* 0x00000000133e7223 */ /* 0x080fe2000001003e */
[C---:B------:R-:W-:Y:S01]  /*2f00*/  ISETP.GE.AND P0, PT, R22.reuse, R123, PT ;  /* 0x0000007b1600720c */ /* 0x040fe20003f06270 */
[----:B------:R-:W-:Y:S01]  /*2f10*/  FFMA.FTZ R19, R17, R0, R63 ;  /* 0x0000000011137223 */ /* 0x000fe2000001003f */
[----:B------:R-:W-:-:S02]  /*2f20*/  ISETP.GE.AND P3, PT, R22, R117, PT ;  /* 0x000000751600720c */ /* 0x000fc40003f66270 */
[----:B------:R-:W-:Y:S01]  /*2f30*/  IADD3 R32, R2, 0x20, RZ ;  /* 0x0000002002207810 */ /* 0x000fe20007ffe0ff */
[----:B------:R-:W1:Y:S01]  /*2f40*/  I2F R22, R22 ;  /* 0x0000001600167306 */ /* 0x000e620000201400 */
[----:B------:R-:W-:Y:S02]  /*2f50*/  FSEL R28, R28, -INF , !P1 ;  /* 0xff8000001c1c7808 */ /* 0x000fe40004800000 */
[C---:B------:R-:W-:Y:S02]  /*2f60*/  ISETP.GE.AND P5, PT, R6.reuse, R123, PT ;  /* 0x0000007b0600720c */ /* 0x040fe40003fa6270 */
[----:B------:R-:W-:Y:S02]  /*2f70*/  ISETP.GE.AND P1, PT, R6, R117, PT ;  /* 0x000000750600720c */ /* 0x000fe40003f26270 */
[----:B------:R-:W-:Y:S01]  /*2f80*/  FSEL R17, R62, -INF , !P6 ;  /* 0xff8000003e117808 */ /* 0x000fe20007000000 */
[----:B------:R-:W2:Y:S01]  /*2f90*/  I2F R6, R6 ;  /* 0x0000000600067306 */ /* 0x000ea20000201400 */
[----:B------:R-:W-:-:S02]  /*2fa0*/  FSEL R18, R18, -INF , !P2 ;  /* 0xff80000012127808 */ /* 0x000fc40005000000 */
[----:B------:R-:W-:Y:S02]  /*2fb0*/  FSEL R19, R19, -INF , !P4 ;  /* 0xff80000013137808 */ /* 0x000fe40006000000 */
[C---:B------:R-:W-:Y:S02]  /*2fc0*/  ISETP.GE.AND P6, PT, R32.reuse, R123, PT ;  /* 0x0000007b2000720c */ /* 0x040fe40003fc6270 */
[----:B------:R-:W-:Y:S01]  /*2fd0*/  ISETP.GE.AND P2, PT, R32, R117, PT ;  /* 0x000000752000720c */ /* 0x000fe20003f46270 */
[----:B------:R3:W4:Y:S01]  /*2fe0*/  I2F R35, R32 ;  /* 0x0000002000237306 */ /* 0x0007220000201400 */
[----:B------:R-:W-:Y:S01]  /*2ff0*/  ISETP.GE.AND P4, PT, R30, R123, PT ;  /* 0x0000007b1e00720c */ /* 0x000fe20003f86270 */
[-C--:B-1----:R-:W-:Y:S01]  /*3000*/  FFMA.FTZ R47, R22, R0.reuse, R47 ;  /* 0x00000000162f7223 */ /* 0x082fe2000001002f */
[----:B------:R-:W-:Y:S01]  /*3010*/  IADD3 R30, R2, 0x30, RZ ;  /* 0x00000030021e7810 */ /* 0x000fe20007ffe0ff */
[----:B------:R-:W-:Y:S01]  /*3020*/  FFMA.FTZ R45, R22, R0, R45 ;  /* 0x00000000162d7223 */ /* 0x000fe2000001002d */
[----:B------:R-:W-:-:S02]  /*3030*/  IADD3 R10, R2, 0x38, RZ ;  /* 0x00000038020a7810 */ /* 0x000fc40007ffe0ff */
[----:B------:R-:W-:Y:S01]  /*3040*/  IADD3 R8, R2, 0x39, RZ ;  /* 0x0000003902087810 */ /* 0x000fe20007ffe0ff */
[----:B------:R-:W1:Y:S01]  /*3050*/  I2F R13, R30 ;  /* 0x0000001e000d7306 */ /* 0x000e620000201400 */
[CC--:B--2---:R-:W-:Y:S01]  /*3060*/  FFMA.FTZ R57, R6.reuse, R0.reuse, R57 ;  /* 0x0000000006397223 */ /* 0x0c4fe20000010039 */
[----:B------:R-:W-:Y:S01]  /*3070*/  FSEL R107, R47, -INF , !P3 ;  /* 0xff8000002f6b7808 */ /* 0x000fe20005800000 */
[-C--:B------:R-:W-:Y:S01]  /*3080*/  FFMA.FTZ R23, R6, R0.reuse, R59 ;  /* 0x0000000006177223 */ /* 0x080fe2000001003b */
[----:B------:R-:W-:Y:S02]  /*3090*/  ISETP.GE.AND P3, PT, R116, 0x2, PT ;  /* 0x000000027400780c */ /* 0x000fe40003f66270 */
[----:B------:R-:W-:Y:S02]  /*30a0*/  FSEL R6, R57, -INF , !P5 ;  /* 0xff80000039067808 */ /* 0x000fe40006800000 */
[----:B---3--:R-:W-:Y:S01]  /*30b0*/  IADD3 R32, R2, 0x29, RZ ;  /* 0x0000002902207810 */ /* 0x008fe20007ffe0ff */
[----:B------:R-:W2:Y:S01]  /*30c0*/  I2F R11, R10 ;  /* 0x0000000a000b7306 */ /* 0x000ea20000201400 */
[-C--:B----4-:R-:W-:Y:S01]  /*30d0*/  FFMA.FTZ R52, R35, R0.reuse, R52 ;  /* 0x0000000023347223 */ /* 0x090fe20000010034 */
[----:B------:R-:W-:Y:S01]  /*30e0*/  FSEL R23, R23, -INF , !P1 ;  /* 0xff80000017177808 */ /* 0x000fe20004800000 */
[----:B------:R-:W-:Y:S01]  /*30f0*/  FFMA.FTZ R54, R35, R0, R54 ;  /* 0x0000000023367223 */ /* 0x000fe20000010036 */
[----:B------:R-:W-:-:S02]  /*3100*/  FSEL R126, R53, -INF , !P4 ;  /* 0xff800000357e7808 */ /* 0x000fc40006000000 */
[----:B------:R-:W-:Y:S01]  /*3110*/  ISETP.GE.AND P5, PT, R34, R117, PT ;  /* 0x000000752200720c */ /* 0x000fe20003fa6270 */
[CC--:B-1----:R-:W-:Y:S01]  /*3120*/  FFMA.FTZ R46, R13.reuse, R0.reuse, R46 ;  /* 0x000000000d2e7223 */ /* 0x0c2fe2000001002e */
[----:B------:R-:W1:Y:S01]  /*3130*/  I2F R12, R32 ;  /* 0x00000020000c7306 */ /* 0x000e620000201400 */
[----:B------:R-:W-:Y:S01]  /*3140*/  ISETP.GE.AND P1, PT, R32, R123, PT ;  /* 0x0000007b2000720c */ /* 0x000fe20003f26270 */
[-C--:B------:R-:W-:Y:S01]  /*3150*/  FFMA.FTZ R44, R13, R0.reuse, R44 ;  /* 0x000000000d2c7223 */ /* 0x080fe2000001002c */
[-C--:B------:R-:W-:Y:S02]  /*3160*/  ISETP.GE.AND P4, PT, R30, R117.reuse, PT ;  /* 0x000000751e00720c */ /* 0x080fe40003f86270 */
[----:B------:R-:W-:Y:S02]  /*3170*/  FSEL R114, R52, -INF , !P6 ;  /* 0xff80000034727808 */ /* 0x000fe40007000000 */
[----:B------:R-:W-:Y:S01]  /*3180*/  FSEL R125, R54, -INF , !P2 ;  /* 0xff800000367d7808 */ /* 0x000fe20005000000 */
[----:B------:R-:W3:Y:S01]  /*3190*/  I2F R9, R8 ;  /* 0x0000000800097306 */ /* 0x000ee20000201400 */
[----:B------:R-:W-:Y:S01]  /*31a0*/  ISETP.GE.AND P6, PT, R32, R117, PT ;  /* 0x000000752000720c */ /* 0x000fe20003fc6270 */
[CC--:B--2---:R-:W-:Y:S01]  /*31b0*/  FFMA.FTZ R80, R11.reuse, R0.reuse, R80 ;  /* 0x000000000b507223 */ /* 0x0c4fe20000010050 */
[----:B------:R-:W-:Y:S01]  /*31c0*/  ISETP.GE.AND P2, PT, R30, R123, PT ;  /* 0x0000007b1e00720c */ /* 0x000fe20003f46270 */
[----:B------:R-:W-:Y:S01]  /*31d0*/  FFMA.FTZ R82, R11, R0, R82 ;  /* 0x000000000b527223 */ /* 0x000fe20000010052 */
[----:B------:R-:W-:-:S02]  /*31e0*/  FSEL R161, R50, -INF , !P5 ;  /* 0xff80000032a17808 */ /* 0x000fc40006800000 */
[----:B------:R-:W-:Y:S01]  /*31f0*/  FSEL R104, R46, -INF , !P4 ;  /* 0xff8000002e687808 */ /* 0x000fe20006000000 */
[CC--:B-1----:R-:W-:Y:S01]  /*3200*/  FFMA.FTZ R49, R12.reuse, R0.reuse, R49 ;  /* 0x000000000c317223 */ /* 0x0c2fe20000010031 */
[----:B------:R-:W-:Y:S01]  /*3210*/  FSEL R108, R45, -INF , !P0 ;  /* 0xff8000002d6c7808 */ /* 0x000fe20004000000 */
[-C--:B------:R-:W-:Y:S01]  /*3220*/  FFMA.FTZ R51, R12, R0.reuse, R51 ;  /* 0x000000000c337223 */ /* 0x080fe20000010033 */
[C---:B------:R-:W-:Y:S02]  /*3230*/  ISETP.GE.AND P5, PT, R10.reuse, R123, PT ;  /* 0x0000007b0a00720c */ /* 0x040fe40003fa6270 */
[----:B------:R-:W-:Y:S02]  /*3240*/  FSEL R170, R49, -INF , !P1 ;  /* 0xff80000031aa7808 */ /* 0x000fe40004800000 */
[----:B------:R-:W-:Y:S01]  /*3250*/  ISETP.GE.AND P1, PT, R10, R117, PT ;  /* 0x000000750a00720c */ /* 0x000fe20003f26270 */
[-C--:B------:R-:W-:Y:S01]  /*3260*/  FFMA.FTZ R10, R33, R0.reuse, R68 ;  /* 0x00000000210a7223 */ /* 0x080fe20000010044 */
[C---:B------:R-:W-:Y:S01]  /*3270*/  ISETP.GE.AND P4, PT, R8.reuse, R123, PT ;  /* 0x0000007b0800720c */ /* 0x040fe20003f86270 */
[-C--:B---3--:R-:W-:Y:S01]  /*3280*/  FFMA.FTZ R81, R9, R0.reuse, R81 ;  /* 0x0000000009517223 */ /* 0x088fe20000010051 */
[----:B------:R-:W-:Y:S01]  /*3290*/  BAR.SYNC.DEFER_BLOCKING 0x0 ;  /* 0x0000000000007b1d */ /* 0x000fe20000010000 */
[----:B------:R-:W-:Y:S01]  /*32a0*/  ISETP.GE.AND P0, PT, R8, R117, PT ;  /* 0x000000750800720c */ /* 0x000fe20003f06270 */
[-C--:B------:R-:W-:Y:S01]  /*32b0*/  FFMA.FTZ R8, R33, R0.reuse, R70 ;  /* 0x0000000021087223 */ /* 0x080fe20000010046 */
[----:B------:R-:W-:Y:S01]  /*32c0*/  FSEL R127, R51, -INF , !P6 ;  /* 0xff800000337f7808 */ /* 0x000fe20007000000 */
[----:B------:R-:W-:Y:S01]  /*32d0*/  FFMA.FTZ R83, R9, R0, R83 ;  /* 0x0000000009537223 */ /* 0x000fe20000010053 */
[----:B------:R-:W-:-:S02]  /*32e0*/  FSEL R109, R44, -INF , !P2 ;  /* 0xff8000002c6d7808 */ /* 0x000fc40005000000 */
        /* <DEDUP_REMOVED lines=81> */
.L_x_683:
[----:B------:R-:W-:Y:S05]  /*3800*/  BSYNC B0 ;  /* 0x0000000000007941 */ /* 0x000fea0003800000 */
.L_x_682:
[----:B------:R-:W0:Y:S02]  /*3810*/  LDGDEPBAR ;  /* 0x00000000000079af */ /* 0x000e240000000000 */
.L_x_681:
        /* <DEDUP_REMOVED lines=21> */
[----:B------:R-:W-:Y:S02]  /*3970*/  SHF.L.U32 R140, R4, 0x1, RZ ;  /* 0x00000001048c7819 */ /* 0x000fe400000006ff */
[----:B------:R-:W-:Y:S02]  /*3980*/  FMNMX.FTZ R3, R109, R12, !PT ;  /* 0x0000000c6d037209 */ /* 0x000fe40007810000 */
[----:B------:R-:W-:Y:S01]  /*3990*/  LEA R138, R7, R140, 0x1 ;  /* 0x0000008c078a7211 */ /* 0x000fe200078e08ff */
[----:B------:R-:W-:Y:S01]  /*39a0*/  LDSM.16.MT88.4 R92, [R140+0x8000] ;  /* 0x008000008c5c783b */ /* 0x000fe20000004200 */
[----:B------:R-:W-:-:S02]  /*39b0*/  FMNMX.FTZ R3, R108, R3, !PT ;  /* 0x000000036c037209 */ /* 0x000fc40007810000 */
[----:B------:R-:W-:Y:S01]  /*39c0*/  LEA R137, R5, R140, 0x1 ;  /* 0x0000008c05897211 */ /* 0x000fe200078e08ff */
[----:B------:R-:W-:Y:S01]  /*39d0*/  LDSM.16.MT88.4 R40, [R138+0x8000] ;  /* 0x008000008a28783b */ /* 0x000fe20000004200 */
[----:B------:R-:W-:Y:S02]  /*39e0*/  FMNMX.FTZ R12, R112, R3, !PT ;  /* 0x00000003700c7209 */ /* 0x000fe40007810000 */
[----:B------:R-:W-:Y:S01]  /*39f0*/  FMNMX.FTZ R3, R127, R2, !PT ;  /* 0x000000027f037209 */ /* 0x000fe20007810000 */
[----:B------:R-:W-:Y:S01]  /*3a00*/  LDSM.16.MT88.4 R64, [R140+0xa000] ;  /* 0x00a000008c40783b */ /* 0x000fe20000004200 */
[----:B------:R-:W-:Y:S02]  /*3a10*/  FMNMX.FTZ R11, R111, R12, !PT ;  /* 0x0000000c6f0b7209 */ /* 0x000fe40007810000 */
[----:B------:R-:W-:Y:S01]  /*3a20*/  FMNMX.FTZ R2, R104, R3, !PT ;  /* 0x0000000368027209 */ /* 0x000fe20007810000 */
[----:B------:R-:W-:Y:S01]  /*3a30*/  LDSM.16.MT88.4 R48, [R137+0x8000] ;  /* 0x008000008930783b */ /* 0x000fe20000004200 */
[----:B------:R-:W-:-:S02]  /*3a40*/  LEA R136, R5, R138, 0x1 ;  /* 0x0000008a05887211 */ /* 0x000fc400078e08ff */
[----:B------:R-:W-:Y:S01]  /*3a50*/  FMNMX.FTZ R3, R107, R2, !PT ;  /* 0x000000026b037209 */ /* 0x000fe20007810000 */
[----:B------:R-:W2:Y:S03]  /*3a60*/  SHFL.BFLY PT, R12, R11, 0x2, 0x1f ;  /* 0x0c401f000b0c7f89 */ /* 0x000ea600000e0000 */
[----:B-1----:R-:W-:Y:S01]  /*3a70*/  FMNMX.FTZ R14, R106, R3, !PT ;  /* 0x000000036a0e7209 */ /* 0x002fe20007810000 */
[----:B------:R-:W-:Y:S03]  /*3a80*/  LDSM.16.MT88.4 R56, [R136+0x8000] ;  /* 0x008000008838783b */ /* 0x000fe60000004200 */
[----:B------:R-:W-:Y:S01]  /*3a90*/  FMNMX.FTZ R14, R105, R14, !PT ;  /* 0x0000000e690e7209 */ /* 0x000fe20007810000 */
[----:B------:R-:W-:Y:S04]  /*3aa0*/  LDSM.16.MT88.4 R72, [R138+0xa000] ;  /* 0x00a000008a48783b */ /* 0x000fe80000004200 */
[----:B------:R-:W1:Y:S04]  /*3ab0*/  SHFL.BFLY PT, R9, R14, 0x2, 0x1f ;  /* 0x0c401f000e097f89 */ /* 0x000e6800000e0000 */
[----:B------:R-:W-:Y:S01]  /*3ac0*/  LDSM.16.MT88.4 R80, [R137+0xa000] ;  /* 0x00a000008950783b */ /* 0x000fe20000004200 */
[----:B--2---:R-:W-:-:S05]  /*3ad0*/  FMNMX.FTZ R12, R11, R12, !PT ;  /* 0x0000000c0b0c7209 */ /* 0x004fca0007810000 */
[----:B------:R-:W2:Y:S01]  /*3ae0*/  SHFL.BFLY PT, R3, R12, 0x1, 0x1f ;  /* 0x0c201f000c037f89 */ /* 0x000ea200000e0000 */
[----:B-1----:R-:W-:-:S05]  /*3af0*/  FMNMX.FTZ R9, R14, R9, !PT ;  /* 0x000000090e097209 */ /* 0x002fca0007810000 */
[----:B------:R-:W1:Y:S01]  /*3b00*/  SHFL.BFLY PT, R2, R9, 0x1, 0x1f ;  /* 0x0c201f0009027f89 */ /* 0x000e6200000e0000 */
[----:B--2---:R-:W-:-:S03]  /*3b10*/  FMNMX.FTZ R3, R12, R3, !PT ;  /* 0x000000030c037209 */ /* 0x004fc60007810000 */
[----:B------:R-:W-:Y:S01]  /*3b20*/  LDSM.16.MT88.4 R12, [R140+0x8800] ;  /* 0x008800008c0c783b */ /* 0x000fe20000004200 */
[C---:B------:R-:W-:Y:S01]  /*3b30*/  FSETP.NEU.FTZ.AND P0, PT, R3.reuse, -INF , PT ;  /* 0xff8000000300780b */ /* 0x040fe20003f1d000 */
[----:B------:R-:W-:-:S05]  /*3b40*/  FMUL.FTZ R113, R3, c[0x0][0x23c] ;  /* 0x00008f0003717a20 */ /* 0x000fca0000410000 */
[----:B------:R-:W-:Y:S02]  /*3b50*/  FSEL R113, R113, RZ, P0 ;  /* 0x000000ff71717208 */ /* 0x000fe40000000000 */
[----:B-1----:R-:W-:-:S03]  /*3b60*/  FMNMX.FTZ R2, R9, R2, !PT ;  /* 0x0000000209027209 */ /* 0x002fc60007810000 */
[--C-:B------:R-:W-:Y:S01]  /*3b70*/  FFMA.FTZ R101, R10, c[0x0][0x23c], -R113.reuse ;  /* 0x00008f000a657a23 */ /* 0x100fe20000010871 */
[C---:B------:R-:W-:Y:S01]  /*3b80*/  FSETP.NEU.FTZ.AND P0, PT, R2.reuse, -INF , PT ;  /* 0xff8000000200780b */ /* 0x040fe20003f1d000 */
[----:B------:R-:W-:Y:S02]  /*3b90*/  FMUL.FTZ R110, R2, c[0x0][0x23c] ;  /* 0x00008f00026e7a20 */ /* 0x000fe40000410000 */
[--C-:B------:R-:W-:Y:S02]  /*3ba0*/  FFMA.FTZ R100, R16, c[0x0][0x23c], -R113.reuse ;  /* 0x00008f0010647a23 */ /* 0x100fe40000010871 */
[--C-:B------:R-:W-:Y:S01]  /*3bb0*/  FFMA.FTZ R35, R24, c[0x0][0x23c], -R113.reuse ;  /* 0x00008f0018237a23 */ /* 0x100fe20000010871 */
[----:B------:R-:W-:Y:S01]  /*3bc0*/  FSEL R110, R110, RZ, P0 ;  /* 0x000000ff6e6e7208 */ /* 0x000fe20000000000 */
[--C-:B------:R-:W-:Y:S01]  /*3bd0*/  FFMA.FTZ R30, R26, c[0x0][0x23c], -R113.reuse ;  /* 0x00008f001a1e7a23 */ /* 0x100fe20000010871 */
[----:B------:R-:W-:Y:S01]  /*3be0*/  MUFU.EX2 R101, R101 ;  /* 0x0000006500657308 */ /* 0x000fe20000000800 */
[----:B------:R-:W-:-:S02]  /*3bf0*/  FFMA.FTZ R31, R28, c[0x0][0x23c], -R113 ;  /* 0x00008f001c1f7a23 */ /* 0x000fc40000010871 */
[--C-:B------:R-:W-:Y:S02]  /*3c00*/  FFMA.FTZ R103, R8, c[0x0][0x23c], -R110.reuse ;  /* 0x00008f0008677a23 */ /* 0x100fe4000001086e */
[--C-:B------:R-:W-:Y:S01]  /*3c10*/  FFMA.FTZ R102, R29, c[0x0][0x23c], -R110.reuse ;  /* 0x00008f001d667a23 */ /* 0x100fe2000001086e */
[----:B------:R-:W1:Y:S01]  /*3c20*/  LDSM.16.MT88.4 R8, [R138+0x8800] ;  /* 0x008800008a08783b */ /* 0x000e620000004200 */
[--C-:B------:R-:W-:Y:S01]  /*3c30*/  FFMA.FTZ R34, R25, c[0x0][0x23c], -R110.reuse ;  /* 0x00008f0019227a23 */ /* 0x100fe2000001086e */
[----:B------:R-:W2:Y:S01]  /*3c40*/  MUFU.EX2 R100, R100 ;  /* 0x0000006400647308 */ /* 0x000ea20000000800 */
[----:B------:R-:W-:Y:S02]  /*3c50*/  FFMA.FTZ R33, R27, c[0x0][0x23c], -R110 ;  /* 0x00008f001b217a23 */ /* 0x000fe4000001086e */
[--C-:B------:R-:W-:Y:S02]  /*3c60*/  FFMA.FTZ R28, R18, c[0x0][0x23c], -R113.reuse ;  /* 0x00008f00121c7a23 */ /* 0x100fe40000010871 */
[----:B------:R-:W-:-:S02]  /*3c70*/  FFMA.FTZ R29, R20, c[0x0][0x23c], -R113 ;  /* 0x00008f00141d7a23 */ /* 0x000fc40000010871 */
[--C-:B------:R-:W-:Y:S01]  /*3c80*/  FFMA.FTZ R24, R6, c[0x0][0x23c], -R113.reuse ;  /* 0x00008f0006187a23 */ /* 0x100fe20000010871 */
[----:B------:R-:W-:Y:S01]  /*3c90*/  MUFU.EX2 R35, R35 ;  /* 0x0000002300237308 */ /* 0x000fe20000000800 */
[--C-:B------:R-:W-:Y:S02]  /*3ca0*/  FFMA.FTZ R32, R17, c[0x0][0x23c], -R110.reuse ;  /* 0x00008f0011207a23 */ /* 0x100fe4000001086e */
[--C-:B------:R-:W-:Y:S02]  /*3cb0*/  FFMA.FTZ R27, R19, c[0x0][0x23c], -R110.reuse ;  /* 0x00008f00131b7a23 */ /* 0x100fe4000001086e */
[--C-:B------:R-:W-:Y:S01]  /*3cc0*/  FFMA.FTZ R26, R21, c[0x0][0x23c], -R110.reuse ;  /* 0x00008f00151a7a23 */ /* 0x100fe2000001086e */
[----:B------:R-:W-:Y:S01]  /*3cd0*/  LDSM.16.MT88.4 R16, [R137+0x8800] ;  /* 0x008800008910783b */ /* 0x000fe20000004200 */
[----:B------:R-:W-:Y:S01]  /*3ce0*/  FFMA.FTZ R25, R23, c[0x0][0x23c], -R110 ;  /* 0x00008f0017197a23 */ /* 0x000fe2000001086e */
[----:B------:R-:W3:Y:S01]  /*3cf0*/  MUFU.EX2 R30, R30 ;  /* 0x0000001e001e7308 */ /* 0x000ee20000000800 */
[----:B--2---:R-:W-:Y:S01]  /*3d00*/  F2FP.BF16.PACK_AB R84, R100, R101 ;  /* 0x000000656454723e */ /* 0x004fe200000010ff */
[----:B------:R-:W-:Y:S01]  /*3d10*/  LDSM.16.MT88.4 R20, [R136+0x8800] ;  /* 0x008800008814783b */ /* 0x000fe20000004200 */
        /* <DEDUP_REMOVED lines=8> */
[----:B------:R-:W2:Y:S01]  /*3da0*/  MUFU.EX2 R102, R102 ;  /* 0x0000006600667308 */ /* 0x000ea20000000800 */
[----:B---3--:R-:W-:Y:S01]  /*3db0*/  F2FP.BF16.PACK_AB R86, R30, R35 ;  /* 0x000000231e56723e */ /* 0x008fe200000010ff */
[----:B------:R-:W-:-:S02]  /*3dc0*/  FFMA.FTZ R111, R111, c[0x0][0x23c], -R113 ;  /* 0x00008f006f6f7a23 */ /* 0x000fc40000010871 */
[--C-:B------:R-:W-:Y:S02]  /*3dd0*/  FFMA.FTZ R104, R104, c[0x0][0x23c], -R110.reuse ;  /* 0x00008f0068687a23 */ /* 0x100fe4000001086e */
[--C-:B------:R-:W-:Y:S02]  /*3de0*/  FFMA.FTZ R107, R107, c[0x0][0x23c], -R110.reuse ;  /* 0x00008f006b6b7a23 */ /* 0x100fe4000001086e */
[----:B------:R-:W-:Y:S01]  /*3df0*/  MUFU.EX2 R34, R34 ;  /* 0x0000002200227308 */ /* 0x000fe20000000800 */
[----:B------:R-:W-:Y:S02]  /*3e00*/  FFMA.FTZ R106, R106, c[0x0][0x23c], -R110 ;  /* 0x00008f006a6a7a23 */ /* 0x000fe4000001086e */
[----:B------:R-:W-:-:S04]  /*3e10*/  FADD.FTZ R100, R101, R100 ;  /* 0x0000006465647221 */ /* 0x000fc80000010000 */
[----:B------:R-:W-:Y:S01]  /*3e20*/  FADD.FTZ R35, R35, R100 ;  /* 0x0000006423237221 */ /* 0x000fe20000010000 */
[----:B------:R-:W3:Y:S01]  /*3e30*/  MUFU.EX2 R33, R33 ;  /* 0x0000002100217308 */ /* 0x000ee20000000800 */
[----:B--2---:R-:W-:Y:S01]  /*3e40*/  F2FP.BF16.PACK_AB R85, R102, R103 ;  /* 0x000000676655723e */ /* 0x004fe200000010ff */
[----:B------:R-:W-:Y:S02]  /*3e50*/  FADD.FTZ R103, R103, R102 ;  /* 0x0000006667677221 */ /* 0x000fe40000010000 */
[----:B------:R-:W-:-:S04]  /*3e60*/  FADD.FTZ R30, R30, R35 ;  /* 0x000000231e1e7221 */ /* 0x000fc80000010000 */
[----:B------:R-:W-:Y:S01]  /*3e70*/  MUFU.EX2 R31, R31 ;  /* 0x0000001f001f7308 */ /* 0x000fe20000000800 */
[----:B---3--:R-:W-:-:S07]  /*3e80*/  F2FP.BF16.PACK_AB R87, R33, R34 ;  /* 0x000000222157723e */ /* 0x008fce00000010ff */
[----:B------:R-:W2:Y:S01]  /*3e90*/  MUFU.EX2 R28, R28 ;  /* 0x0000001c001c7308 */ /* 0x000ea20000000800 */
[----:B------:R-:W-:-:S04]  /*3ea0*/  FADD.FTZ R34, R34, R103 ;  /* 0x0000006722227221 */ /* 0x000fc80000010000 */
[----:B------:R-:W-:Y:S01]  /*3eb0*/  FADD.FTZ R33, R33, R34 ;  /* 0x0000002221217221 */ /* 0x000fe20000010000 */
[C---:B------:R-:W-:Y:S02]  /*3ec0*/  HMMA.16816.F32.BF16 R36, R84.reuse, R40, RZ ;  /* 0x000000285424723c */ /* 0x040fe400000418ff */
[----:B------:R-:W-:Y:S06]  /*3ed0*/  MUFU.EX2 R29, R29 ;  /* 0x0000001d001d7308 */ /* 0x000fec0000000800 */
[----:B------:R-:W-:Y:S02]  /*3ee0*/  HMMA.16816.F32.BF16 R40, R84, R42, RZ ;  /* 0x0000002a5428723c */ /* 0x000fe400000418ff */
[----:B------:R-:W3:Y:S01]  /*3ef0*/  MUFU.EX2 R24, R24 ;  /* 0x0000001800187308 */ /* 0x000ee20000000800 */
[----:B--2---:R-:W-:Y:S01]  /*3f00*/  F2FP.BF16.PACK_AB R4, R28, R31 ;  /* 0x0000001f1c04723e */ /* 0x004fe200000010ff */
[----:B------:R-:W-:-:S04]  /*3f10*/  FADD.FTZ R31, R31, R30 ;  /* 0x0000001e1f1f7221 */ /* 0x000fc80000010000 */
[C---:B------:R-:W-:Y:S01]  /*3f20*/  HMMA.16816.F32.BF16 R96, R84.reuse, R92, RZ ;  /* 0x0000005c5460723c */ /* 0x040fe200000418ff */
[----:B------:R-:W-:Y:S01]  /*3f30*/  FADD.FTZ R28, R28, R31 ;  /* 0x0000001f1c1c7221 */ /* 0x000fe20000010000 */
[----:B------:R-:W-:Y:S06]  /*3f40*/  MUFU.EX2 R32, R32 ;  /* 0x0000002000207308 */ /* 0x000fec0000000800 */
[----:B------:R-:W-:Y:S02]  /*3f50*/  HMMA.16816.F32.BF16 R92, R84, R94, RZ ;  /* 0x0000005e545c723c */ /* 0x000fe400000418ff */
[----:B------:R-:W2:Y:S01]  /*3f60*/  MUFU.EX2 R27, R27 ;  /* 0x0000001b001b7308 */ /* 0x000ea20000000800 */
[----:B---3--:R-:W-:Y:S01]  /*3f70*/  F2FP.BF16.PACK_AB R6, R24, R29 ;  /* 0x0000001d1806723e */ /* 0x008fe200000010ff */
[----:B------:R-:W-:-:S04]  /*3f80*/  FADD.FTZ R29, R29, R28 ;  /* 0x0000001c1d1d7221 */ /* 0x000fc80000010000 */
[C---:B------:R-:W-:Y:S01]  /*3f90*/  HMMA.16816.F32.BF16 R60, R84.reuse, R64, RZ ;  /* 0x00000040543c723c */ /* 0x040fe200000418ff */
[----:B------:R-:W-:Y:S01]  /*3fa0*/  FADD.FTZ R29, R24, R29 ;  /* 0x0000001d181d7221 */ /* 0x000fe20000010000 */
        /* <DEDUP_REMOVED lines=8> */
[----:B------:R-:W-:Y:S01]  /*4030*/  HMMA.16816.F32.BF16 R48, R84, R50, RZ ;  /* 0x000000325430723c */ /* 0x000fe200000418ff */
[----:B---3--:R-:W-:Y:S01]  /*4040*/  F2FP.BF16.PACK_AB R7, R25, R26 ;  /* 0x0000001a1907723e */ /* 0x008fe200000010ff */
[----:B------:R-:W2:Y:S01]  /*4050*/  MUFU.EX2 R115, R115 ;  /* 0x0000007300737308 */ /* 0x000ea20000000800 */
[----:B------:R-:W-:-:S05]  /*4060*/  FADD.FTZ R26, R26, R27 ;  /* 0x0000001b1a1a7221 */ /* 0x000fca0000010000 */
[----:B------:R-:W-:Y:S01]  /*4070*/  HMMA.16816.F32.BF16 R52, R84, R56, RZ ;  /* 0x000000385434723c */ /* 0x000fe200000418ff */
[----:B------:R-:W-:Y:S01]  /*4080*/  FADD.FTZ R26, R25, R26 ;  /* 0x0000001a191a7221 */ /* 0x000fe20000010000 */
[----:B------:R-:W-:Y:S06]  /*4090*/  MUFU.EX2 R114, R114 ;  /* 0x0000007200727308 */ /* 0x000fec0000000800 */
[C---:B-1----:R-:W-:Y:S02]  /*40a0*/  HMMA.16816.F32.BF16 R36, R4.reuse, R8, R36 ;  /* 0x000000080424723c */ /* 0x042fe40000041824 */
[----:B------:R-:W-:Y:S06]  /*40b0*/  MUFU.EX2 R125, R125 ;  /* 0x0000007d007d7308 */ /* 0x000fec0000000800 */
[C---:B------:R-:W-:Y:S01]  /*40c0*/  HMMA.16816.F32.BF16 R40, R4.reuse, R10, R40 ;  /* 0x0000000a0428723c */ /* 0x040fe20000041828 */
[----:B------:R-:W1:Y:S01]  /*40d0*/  LDSM.16.MT88.4 R8, [R140+0xa800] ;  /* 0x00a800008c08783b */ /* 0x000e620000004200 */
[----:B------:R-:W-:Y:S06]  /*40e0*/  MUFU.EX2 R109, R109 ;  /* 0x0000006d006d7308 */ /* 0x000fec0000000800 */
[C---:B------:R-:W-:Y:S02]  /*40f0*/  HMMA.16816.F32.BF16 R96, R4.reuse, R12, R96 ;  /* 0x0000000c0460723c */ /* 0x040fe40000041860 */
[----:B------:R-:W-:Y:S06]  /*4100*/  MUFU.EX2 R108, R108 ;  /* 0x0000006c006c7308 */ /* 0x000fec0000000800 */
[----:B------:R-:W-:Y:S01]  /*4110*/  HMMA.16816.F32.BF16 R92, R4, R14, R92 ;  /* 0x0000000e045c723c */ /* 0x000fe2000004185c */
[----:B------:R-:W3:Y:S01]  /*4120*/  LDSM.16.MT88.4 R12, [R136+0xa000] ;  /* 0x00a00000880c783b */ /* 0x000ee20000004200 */
[----:B------:R-:W-:Y:S06]  /*4130*/  MUFU.EX2 R112, R112 ;  /* 0x0000007000707308 */ /* 0x000fec0000000800 */
[C---:B------:R-:W-:Y:S02]  /*4140*/  HMMA.16816.F32.BF16 R68, R84.reuse, R72, RZ ;  /* 0x000000485444723c */ /* 0x040fe400000418ff */
[----:B------:R-:W-:Y:S06]  /*4150*/  MUFU.EX2 R111, R111 ;  /* 0x0000006f006f7308 */ /* 0x000fec0000000800 */
[C---:B------:R-:W-:Y:S02]  /*4160*/  HMMA.16816.F32.BF16 R76, R84.reuse, R80, RZ ;  /* 0x00000050544c723c */ /* 0x040fe400000418ff */
[----:B------:R-:W-:Y:S06]  /*4170*/  MUFU.EX2 R104, R104 ;  /* 0x0000006800687308 */ /* 0x000fec0000000800 */
[----:B------:R-:W-:Y:S02]  /*4180*/  HMMA.16816.F32.BF16 R56, R84, R58, RZ ;  /* 0x0000003a5438723c */ /* 0x000fe400000418ff */
[----:B------:R-:W-:Y:S06]  /*4190*/  MUFU.EX2 R107, R107 ;  /* 0x0000006b006b7308 */ /* 0x000fec0000000800 */
[C---:B-1----:R-:W-:Y:S02]  /*41a0*/  HMMA.16816.F32.BF16 R60, R4.reuse, R8, R60 ;  /* 0x00000008043c723c */ /* 0x042fe4000004183c */
[----:B------:R-:W-:Y:S06]  /*41b0*/  MUFU.EX2 R106, R106 ;  /* 0x0000006a006a7308 */ /* 0x000fec0000000800 */
[----:B------:R-:W-:Y:S01]  /*41c0*/  HMMA.16816.F32.BF16 R64, R4, R10, R64 ;  /* 0x0000000a0440723c */ /* 0x000fe20000041840 */
[----:B------:R-:W1:Y:S07]  /*41d0*/  LDSM.16.MT88.4 R8, [R136+0xa800] ;  /* 0x00a800008808783b */ /* 0x000e6e0000004200 */
[C---:B------:R-:W-:Y:S08]  /*41e0*/  HMMA.16816.F32.BF16 R72, R84.reuse, R74, RZ ;  /* 0x0000004a5448723c */ /* 0x040ff000000418ff */
[C---:B------:R-:W-:Y:S08]  /*41f0*/  HMMA.16816.F32.BF16 R80, R84.reuse, R82, RZ ;  /* 0x000000525450723c */ /* 0x040ff000000418ff */
[C---:B---3--:R-:W-:Y:S08]  /*4200*/  HMMA.16816.F32.BF16 R88, R84.reuse, R12, RZ ;  /* 0x0000000c5458723c */ /* 0x048ff000000418ff */
[----:B------:R-:W-:Y:S01]  /*4210*/  HMMA.16816.F32.BF16 R84, R84, R14, RZ ;  /* 0x0000000e5454723c */ /* 0x000fe200000418ff */
[----:B------:R-:W3:Y:S07]  /*4220*/  LDSM.16.MT88.4 R12, [R137+0xa800] ;  /* 0x00a80000890c783b */ /* 0x000eee0000004200 */
[C---:B------:R-:W-:Y:S08]  /*4230*/  HMMA.16816.F32.BF16 R44, R4.reuse, R16, R44 ;  /* 0x00000010042c723c */ /* 0x040ff0000004182c */
[C---:B------:R-:W-:Y:S01]  /*4240*/  HMMA.16816.F32.BF16 R48, R4.reuse, R18, R48 ;  /* 0x000000120430723c */ /* 0x040fe20000041830 */
[----:B------:R-:W4:Y:S07]  /*4250*/  LDSM.16.MT88.4 R16, [R138+0xa800] ;  /* 0x00a800008a10783b */ /* 0x000f2e0000004200 */
[C---:B-1----:R-:W-:Y:S08]  /*4260*/  HMMA.16816.F32.BF16 R88, R4.reuse, R8, R88 ;  /* 0x000000080458723c */ /* 0x042ff00000041858 */
[C---:B------:R-:W-:Y:S01]  /*4270*/  HMMA.16816.F32.BF16 R84, R4.reuse, R10, R84 ;  /* 0x0000000a0454723c */ /* 0x040fe20000041854 */
[----:B------:R-:W1:Y:S07]  /*4280*/  LDSM.16.MT88.4 R8, [R140+0x9000] ;  /* 0x009000008c08783b */ /* 0x000e6e0000004200 */
[C---:B------:R-:W-:Y:S07]  /*4290*/  HMMA.16816.F32.BF16 R52, R4.reuse, R20, R52 ;  /* 0x000000140434723c */ /* 0x040fee0000041834 */
[----:B------:R-:W-:Y:S01]  /*42a0*/  FFMA.FTZ R21, R170, c[0x0][0x23c], -R113 ;  /* 0x00008f00aa157a23 */ /* 0x000fe20000010871 */
[----:B------:R-:W-:Y:S01]  /*42b0*/  HMMA.16816.F32.BF16 R56, R4, R22, R56 ;  /* 0x000000160438723c */ /* 0x000fe20000041838 */
[----:B------:R-:W-:-:S04]  /*42c0*/  FFMA.FTZ R20, R127, c[0x0][0x23c], -R110 ;  /* 0x00008f007f147a23 */ /* 0x000fc8000001086e */
[----:B------:R-:W-:Y:S02]  /*42d0*/  MUFU.EX2 R21, R21 ;  /* 0x0000001500157308 */ /* 0x000fe40000000800 */
[--C-:B------:R-:W-:Y:S01]  /*42e0*/  FFMA.FTZ R22, R169, c[0x0][0x23c], -R110.reuse ;  /* 0x00008f00a9167a23 */ /* 0x100fe2000001086e */
[C---:B---3--:R-:W-:Y:S01]  /*42f0*/  HMMA.16816.F32.BF16 R76, R4.reuse, R12, R76 ;  /* 0x0000000c044c723c */ /* 0x048fe2000004184c */
[--C-:B------:R-:W-:Y:S02]  /*4300*/  FFMA.FTZ R23, R161, c[0x0][0x23c], -R110.reuse ;  /* 0x00008f00a1177a23 */ /* 0x100fe4000001086e */
[----:B------:R-:W-:Y:S02]  /*4310*/  FFMA.FTZ R161, R105, c[0x0][0x23c], -R110 ;  /* 0x00008f0069a17a23 */ /* 0x000fe4000001086e */
[----:B------:R-:W3:Y:S03]  /*4320*/  MUFU.EX2 R22, R22 ;  /* 0x0000001600167308 */ /* 0x000ee60000000800 */
[C---:B----4-:R-:W-:Y:S05]  /*4330*/  HMMA.16816.F32.BF16 R68, R4.reuse, R16, R68 ;  /* 0x000000100444723c */ /* 0x050fea0000041844 */
[----:B------:R-:W-:Y:S03]  /*4340*/  MUFU.EX2 R23, R23 ;  /* 0x0000001700177308 */ /* 0x000fe60000000800 */
[C---:B------:R-:W-:Y:S01]  /*4350*/  HMMA.16816.F32.BF16 R72, R4.reuse, R18, R72 ;  /* 0x000000120448723c */ /* 0x040fe20000041848 */
[----:B------:R-:W4:Y:S04]  /*4360*/  LDSM.16.MT88.4 R16, [R136+0x9000] ;  /* 0x009000008810783b */ /* 0x000f280000004200 */
[----:B------:R-:W5:Y:S03]  /*4370*/  MUFU.EX2 R20, R20 ;  /* 0x0000001400147308 */ /* 0x000f660000000800 */
[----:B------:R-:W-:Y:S01]  /*4380*/  HMMA.16816.F32.BF16 R80, R4, R14, R80 ;  /* 0x0000000e0450723c */ /* 0x000fe20000041850 */
[----:B------:R-:W4:Y:S04]  /*4390*/  LDSM.16.MT88.4 R12, [R138+0x9000] ;  /* 0x009000008a0c783b */ /* 0x000f280000004200 */
[----:B------:R-:W4:Y:S02]  /*43a0*/  MUFU.EX2 R161, R161 ;  /* 0x000000a100a17308 */ /* 0x000f240000000800 */
[----:B--2---:R-:W-:Y:S01]  /*43b0*/  F2FP.BF16.PACK_AB R4, R115, R124 ;  /* 0x0000007c7304723e */ /* 0x004fe200000010ff */
[----:B------:R-:W-:Y:S01]  /*43c0*/  FADD.FTZ R124, R124, R29 ;  /* 0x0000001d7c7c7221 */ /* 0x000fe20000010000 */
[----:B---3--:R-:W-:Y:S01]  /*43d0*/  F2FP.BF16.PACK_AB R5, R22, R125 ;  /* 0x0000007d1605723e */ /* 0x008fe200000010ff */
[----:B------:R-:W-:Y:S01]  /*43e0*/  FADD.FTZ R125, R125, R26 ;  /* 0x0000001a7d7d7221 */ /* 0x000fe20000010000 */
[----:B------:R-:W-:Y:S01]  /*43f0*/  F2FP.BF16.PACK_AB R6, R21, R114 ;  /* 0x000000721506723e */ /* 0x000fe200000010ff */
[----:B------:R-:W-:Y:S01]  /*4400*/  FADD.FTZ R115, R115, R124 ;  /* 0x0000007c73737221 */ /* 0x000fe20000010000 */
[----:B-----5:R-:W-:Y:S01]  /*4410*/  F2FP.BF16.PACK_AB R7, R20, R23 ;  /* 0x000000171407723e */ /* 0x020fe200000010ff */
[----:B------:R-:W-:-:S02]  /*4420*/  FADD.FTZ R22, R22, R125 ;  /* 0x0000007d16167221 */ /* 0x000fc40000010000 */
[----:B------:R-:W-:Y:S02]  /*4430*/  FADD.FTZ R114, R114, R115 ;  /* 0x0000007372727221 */ /* 0x000fe40000010000 */
[----:B------:R-:W-:Y:S02]  /*4440*/  FADD.FTZ R23, R23, R22 ;  /* 0x0000001617177221 */ /* 0x000fe40000010000 */
[----:B-1----:R-:W-:Y:S01]  /*4450*/  HMMA.16816.F32.BF16 R96, R4, R8, R96 ;  /* 0x000000080460723c */ /* 0x002fe20000041860 */
[----:B------:R-:W-:Y:S02]  /*4460*/  FADD.FTZ R114, R21, R114 ;  /* 0x0000007215727221 */ /* 0x000fe40000010000 */
[----:B------:R-:W-:-:S05]  /*4470*/  FADD.FTZ R23, R20, R23 ;  /* 0x0000001714177221 */ /* 0x000fca0000010000 */
[C---:B------:R-:W-:Y:S01]  /*4480*/  HMMA.16816.F32.BF16 R92, R4.reuse, R10, R92 ;  /* 0x0000000a045c723c */ /* 0x040fe2000004185c */
[----:B------:R-:W1:Y:S07]  /*4490*/  LDSM.16.MT88.4 R8, [R137+0x9000] ;  /* 0x009000008908783b */ /* 0x000e6e0000004200 */
[C---:B----4-:R-:W-:Y:S08]  /*44a0*/  HMMA.16816.F32.BF16 R52, R4.reuse, R16, R52 ;  /* 0x000000100434723c */ /* 0x050ff00000041834 */
[C---:B------:R-:W-:Y:S08]  /*44b0*/  HMMA.16816.F32.BF16 R36, R4.reuse, R12, R36 ;  /* 0x0000000c0424723c */ /* 0x040ff00000041824 */
[C---:B------:R-:W-:Y:S01]  /*44c0*/  HMMA.16816.F32.BF16 R40, R4.reuse, R14, R40 ;  /* 0x0000000e0428723c */ /* 0x040fe20000041828 */
[----:B------:R-:W2:Y:S07]  /*44d0*/  LDSM.16.MT88.4 R12, [R140+0xb000] ;  /* 0x00b000008c0c783b */ /* 0x000eae0000004200 */
[C---:B------:R-:W-:Y:S01]  /*44e0*/  HMMA.16816.F32.BF16 R56, R4.reuse, R18, R56 ;  /* 0x000000120438723c */ /* 0x040fe20000041838 */
[----:B------:R-:W-:Y:S07]  /*44f0*/  LDSM.16.MT88.4 R16, [R137+0x9800] ;  /* 0x009800008910783b */ /* 0x000fee0000004200 */
        /* <DEDUP_REMOVED lines=10> */
[C---:B------:R-:W-:Y:S01]  /*45a0*/  HMMA.16816.F32.BF16 R80, R4.reuse, R14, R80 ;  /* 0x0000000e0450723c */ /* 0x040fe20000041850 */
[----:B------:R-:W2:Y:S07]  /*45b0*/  LDSM.16.MT88.4 R12, [R140+0x9800] ;  /* 0x009800008c0c783b */ /* 0x000eae0000004200 */
        /* <DEDUP_REMOVED lines=83> */
[----:B------:R-:W-:Y:S01]  /*4af0*/  @!P0 LEA R20, P2, R5, c[0x0][0x170], 0x1 ;  /* 0x00005c0005148a11 */ /* 0x000fe200078408ff */
        /* <DEDUP_REMOVED lines=28> */
[----:B-1----:R-:W-:Y:S04]  /*4cc0*/  LDSM.16.M88.4 R16, [R146] ;  /* 0x000000009210783b */ /* 0x002fe80000000200 */
[----:B--2---:R-:W3:Y:S04]  /*4cd0*/  LDSM.16.M88.4 R8, [R145+0x4000] ;  /* 0x004000009108783b */ /* 0x004ee80000000200 */
[----:B------:R-:W1:Y:S04]  /*4ce0*/  LDSM.16.M88.4 R32, [R145+0x4800] ;  /* 0x004800009120783b */ /* 0x000e680000000200 */
[----:B------:R-:W4:Y:S04]  /*4cf0*/  LDSM.16.M88.4 R24, [R145+0x5000] ;  /* 0x005000009118783b */ /* 0x000f280000000200 */
[----:B------:R-:W5:Y:S04]  /*4d00*/  LDSM.16.M88.4 R108, [R145+0x5800] ;  /* 0x00580000916c783b */ /* 0x000f680000000200 */
[----:B------:R-:W-:Y:S04]  /*4d10*/  LDSM.16.M88.4 R100, [R144] ;  /* 0x000000009064783b */ /* 0x000fe80000000200 */
[----:B------:R-:W2:Y:S04]  /*4d20*/  LDSM.16.M88.4 R104, [R143] ;  /* 0x000000008f68783b */ /* 0x000ea80000000200 */
[----:B------:R-:W2:Y:S04]  /*4d30*/  LDSM.16.M88.4 R112, [R135] ;  /* 0x000000008770783b */ /* 0x000ea80000000200 */
[----:B------:R-:W0:Y:S01]  /*4d40*/  LDGDEPBAR ;  /* 0x00000000000079af */ /* 0x000e220000000000 */
[C---:B---3--:R-:W-:Y:S08]  /*4d50*/  HMMA.16816.F32.BF16 R12, R16.reuse, R8, RZ ;  /* 0x00000008100c723c */ /* 0x048ff000000418ff */
[C---:B------:R-:W-:Y:S08]  /*4d60*/  HMMA.16816.F32.BF16 R8, R16.reuse, R10, RZ ;  /* 0x0000000a1008723c */ /* 0x040ff000000418ff */
[C---:B-1----:R-:W-:Y:S08]  /*4d70*/  HMMA.16816.F32.BF16 R4, R16.reuse, R32, RZ ;  /* 0x000000201004723c */ /* 0x042ff000000418ff */
[C---:B----4-:R-:W-:Y:S08]  /*4d80*/  HMMA.16816.F32.BF16 R28, R16.reuse, R24, RZ ;  /* 0x00000018101c723c */ /* 0x050ff000000418ff */
[C---:B------:R-:W-:Y:S08]  /*4d90*/  HMMA.16816.F32.BF16 R32, R16.reuse, R34, RZ ;  /* 0x000000221020723c */ /* 0x040ff000000418ff */
[C---:B------:R-:W-:Y:S08]  /*4da0*/  HMMA.16816.F32.BF16 R24, R16.reuse, R26, RZ ;  /* 0x0000001a1018723c */ /* 0x040ff000000418ff */
[C---:B-----5:R-:W-:Y:S08]  /*4db0*/  HMMA.16816.F32.BF16 R20, R16.reuse, R108, RZ ;  /* 0x0000006c1014723c */ /* 0x060ff000000418ff */
[----:B------:R-:W-:Y:S01]  /*4dc0*/  HMMA.16816.F32.BF16 R16, R16, R110, RZ ;  /* 0x0000006e1010723c */ /* 0x000fe200000418ff */
[----:B------:R-:W1:Y:S07]  /*4dd0*/  LDSM.16.M88.4 R108, [R134] ;  /* 0x00000000866c783b */ /* 0x000e6e0000000200 */
[C---:B--2---:R-:W-:Y:S08]  /*4de0*/  HMMA.16816.F32.BF16 R12, R100.reuse, R104, R12 ;  /* 0x00000068640c723c */ /* 0x044ff0000004180c */
        /* <DEDUP_REMOVED lines=78> */
[C---:B------:R-:W-:Y:S08]  /*52d0*/  HMMA.16816.F32.BF16 R32, R108.reuse, R114, R32 ;  /* 0x000000726c20723c */ /* 0x040ff00000041820 */
[C---:B-1----:R-:W-:Y:S08]  /*52e0*/  HMMA.16816.F32.BF16 R12, R108.reuse, R100, R12 ;  /* 0x000000646c0c723c */ /* 0x042ff0000004180c */
[----:B------:R-:W-:Y:S01]  /*52f0*/  HMMA.16816.F32.BF16 R8, R108, R102, R8 ;  /* 0x000000666c08723c */ /* 0x000fe20000041808 */
[----:B------:R-:W1:Y:S01]  /*5300*/  LDSM.16.M88.4 R100, [R132+0x3800] ;  /* 0x003800008464783b */ /* 0x000e620000000200 */
[----:B------:R-:W-:-:S06]  /*5310*/  DEPBAR.LE SB0, 0x0 ;  /* 0x000080000000791a */ /* 0x000fcc0000000000 */
[C---:B---3--:R-:W-:Y:S08]  /*5320*/  HMMA.16816.F32.BF16 R28, R108.reuse, R104, R28 ;  /* 0x000000686c1c723c */ /* 0x048ff0000004181c */
[C---:B------:R-:W-:Y:S08]  /*5330*/  HMMA.16816.F32.BF16 R24, R108.reuse, R106, R24 ;  /* 0x0000006a6c18723c */ /* 0x040ff00000041818 */
[C---:B-1----:R-:W-:Y:S08]  /*5340*/  HMMA.16816.F32.BF16 R20, R108.reuse, R100, R20 ;  /* 0x000000646c14723c */ /* 0x042ff00000041814 */
[----:B------:R-:W-:Y:S07]  /*5350*/  HMMA.16816.F32.BF16 R16, R108, R102, R16 ;  /* 0x000000666c10723c */ /* 0x000fee0000041810 */
[----:B------:R-:W-:-:S05]  /*5360*/  IMAD R108, R122, 0x40, R153 ;  /* 0x000000407a6c7824 */ /* 0x000fca00078e0299 */
[C---:B------:R-:W-:Y:S02]  /*5370*/  IADD3 R106, R108.reuse, 0x1, RZ ;  /* 0x000000016c6a7810 */ /* 0x040fe40007ffe0ff */
[C---:B------:R-:W-:Y:S02]  /*5380*/  IADD3 R102, R108.reuse, 0x8, RZ ;  /* 0x000000086c667810 */ /* 0x040fe40007ffe0ff */
[----:B------:R-:W1:Y:S01]  /*5390*/  I2F R100, R106 ;  /* 0x0000006a00647306 */ /* 0x000e620000201400 */
[----:B------:R-:W-:Y:S01]  /*53a0*/  IADD3 R104, R108, 0x9, RZ ;  /* 0x000000096c687810 */ /* 0x000fe20007ffe0ff */
[----:B------:R-:W-:Y:S01]  /*53b0*/  BAR.SYNC.DEFER_BLOCKING 0x0 ;  /* 0x0000000000007b1d */ /* 0x000fe20000010000 */
[-C--:B------:R-:W-:Y:S02]  /*53c0*/  ISETP.GE.AND P5, PT, R106, R123.reuse, PT ;  /* 0x0000007b6a00720c */ /* 0x080fe40003fa6270 */
[C---:B------:R-:W-:Y:S02]  /*53d0*/  ISETP.GE.AND P2, PT, R102.reuse, R123, PT ;  /* 0x0000007b6600720c */ /* 0x040fe40003f46270 */
[----:B------:R-:W-:Y:S01]  /*53e0*/  ISETP.GE.AND P6, PT, R102, R117, PT ;  /* 0x000000756600720c */ /* 0x000fe20003fc6270 */
[----:B------:R-:W2:Y:S01]  /*53f0*/  I2F R103, R102 ;  /* 0x0000006600677306 */ /* 0x000ea20000201400 */
[----:B------:R-:W-:-:S02]  /*5400*/  ISETP.GE.AND P4, PT, R104, R123, PT ;  /* 0x0000007b6800720c */ /* 0x000fc40003f86270 */
[-C--:B------:R-:W-:Y:S01]  /*5410*/  ISETP.GE.AND P3, PT, R106, R117.reuse, PT ;  /* 0x000000756a00720c */ /* 0x080fe20003f66270 */
[CC--:B-1----:R-:W-:Y:S02]  /*5420*/  FFMA.FTZ R101, R100.reuse, R0.reuse, R13 ;  /* 0x0000000064657223 */ /* 0x0c2fe4000001000d */
[-C--:B------:R-:W-:Y:S02]  /*5430*/  FFMA.FTZ R13, R100, R0.reuse, R15 ;  /* 0x00000000640d7223 */ /* 0x080fe4000001000f */
[----:B------:R1:W3:Y:S01]  /*5440*/  I2F R100, R104 ;  /* 0x0000006800647306 */ /* 0x0002e20000201400 */
[----:B------:R-:W-:Y:S02]  /*5450*/  FSEL R15, R101, -INF , !P5 ;  /* 0xff800000650f7808 */ /* 0x000fe40006800000 */
[----:B------:R-:W-:Y:S01]  /*5460*/  ISETP.GE.AND P5, PT, R104, R117, PT ;  /* 0x000000756800720c */ /* 0x000fe20003fa6270 */
[CC--:B--2---:R-:W-:Y:S01]  /*5470*/  FFMA.FTZ R176, R103.reuse, R0.reuse, R10 ;  /* 0x0000000067b07223 */ /* 0x0c4fe2000001000a */
[----:B------:R-:W-:Y:S01]  /*5480*/  IADD3 R102, R108, 0x10, RZ ;  /* 0x000000106c667810 */ /* 0x000fe20007ffe0ff */
[----:B------:R-:W-:Y:S01]  /*5490*/  FFMA.FTZ R105, R103, R0, R8 ;  /* 0x0000000067697223 */ /* 0x000fe20000010008 */
[----:B------:R-:W-:-:S02]  /*54a0*/  FSEL R8, R13, -INF , !P3 ;  /* 0xff8000000d087808 */ /* 0x000fc40005800000 */
[----:B------:R2:W4:Y:S01]  /*54b0*/  I2F R101, R102 ;  /* 0x0000006600657306 */ /* 0x0005220000201400 */
[C---:B------:R-:W-:Y:S02]  /*54c0*/  ISETP.GE.AND P3, PT, R102.reuse, R123, PT ;  /* 0x0000007b6600720c */ /* 0x040fe40003f66270 */
[----:B------:R-:W-:Y:S02]  /*54d0*/  FSEL R13, R105, -INF , !P2 ;  /* 0xff800000690d7808 */ /* 0x000fe40005000000 */
[----:B------:R-:W-:Y:S02]  /*54e0*/  ISETP.GE.AND P2, PT, R102, R117, PT ;  /* 0x000000756600720c */ /* 0x000fe40003f46270 */
[----:B-1----:R-:W-:Y:S01]  /*54f0*/  IADD3 R104, R108, 0x11, RZ ;  /* 0x000000116c687810 */ /* 0x002fe20007ffe0ff */
[-C--:B---3--:R-:W-:Y:S01]  /*5500*/  FFMA.FTZ R9, R100, R0.reuse, R9 ;  /* 0x0000000064097223 */ /* 0x088fe20000010009 */
[----:B------:R-:W-:Y:S01]  /*5510*/  FSEL R176, R176, -INF , !P6 ;  /* 0xff800000b0b07808 */ /* 0x000fe20007000000 */
[----:B------:R-:W-:Y:S01]  /*5520*/  FFMA.FTZ R100, R100, R0, R11 ;  /* 0x0000000064647223 */ /* 0x000fe2000001000b */
[----:B------:R-:W1:Y:S01]  /*5530*/  I2F R10, R104 ;  /* 0x00000068000a7306 */ /* 0x000e620000201400 */
[----:B------:R-:W-:-:S02]  /*5540*/  ISETP.GE.AND P6, PT, R104, R123, PT ;  /* 0x0000007b6800720c */ /* 0x000fc40003fc6270 */
[----:B------:R-:W-:Y:S02]  /*5550*/  FSEL R9, R9, -INF , !P4 ;  /* 0xff80000009097808 */ /* 0x000fe40006000000 */
[----:B--2---:R-:W-:Y:S01]  /*5560*/  IADD3 R102, R108, 0x18, RZ ;  /* 0x000000186c667810 */ /* 0x004fe20007ffe0ff */
[CC--:B----4-:R-:W-:Y:S01]  /*5570*/  FFMA.FTZ R171, R101.reuse, R0.reuse, R4 ;  /* 0x0000000065ab7223 */ /* 0x0d0fe20000010004 */
[----:B------:R-:W-:Y:S01]  /*5580*/  FSEL R4, R100, -INF , !P5 ;  /* 0xff80000064047808 */ /* 0x000fe20006800000 */
[-C--:B------:R-:W-:Y:S01]  /*5590*/  FFMA.FTZ R6, R101, R0.reuse, R6 ;  /* 0x0000000065067223 */ /* 0x080fe20000010006 */
[----:B------:R-:W2:Y:S01]  /*55a0*/  I2F R11, R102 ;  /* 0x00000066000b7306 */ /* 0x000ea20000201400 */
[----:B------:R-:W-:Y:S02]  /*55b0*/  IADD3 R100, R108, 0x19, RZ ;  /* 0x000000196c647810 */ /* 0x000fe40007ffe0ff */
[----:B------:R-:W-:Y:S02]  /*55c0*/  FSEL R171, R171, -INF , !P3 ;  /* 0xff800000abab7808 */ /* 0x000fe40005800000 */
[----:B------:R-:W-:Y:S01]  /*55d0*/  ISETP.GE.AND P5, PT, R102, R123, PT ;  /* 0x0000007b6600720c */ /* 0x000fe20003fa6270 */
[-C--:B-1----:R-:W-:Y:S01]  /*55e0*/  FFMA.FTZ R5, R10, R0.reuse, R5 ;  /* 0x000000000a057223 */ /* 0x082fe20000010005 */
[----:B------:R-:W-:Y:S01]  /*55f0*/  ISETP.GE.AND P3, PT, R102, R117, PT ;  /* 0x000000756600720c */ /* 0x000fe20003f66270 */
[----:B------:R-:W-:Y:S01]  /*5600*/  FFMA.FTZ R7, R10, R0, R7 ;  /* 0x000000000a077223 */ /* 0x000fe20000010007 */
[----:B------:R-:W-:-:S02]  /*5610*/  FSEL R174, R6, -INF , !P2 ;  /* 0xff80000006ae7808 */ /* 0x000fc40005000000 */
[----:B------:R-:W1:Y:S01]  /*5620*/  I2F R6, R100 ;  /* 0x0000006400067306 */ /* 0x000e620000201400 */
[----:B------:R-:W-:Y:S02]  /*5630*/  FSEL R169, R5, -INF , !P6 ;  /* 0xff80000005a97808 */ /* 0x000fe40007000000 */
[----:B------:R-:W-:Y:S01]  /*5640*/  ISETP.GE.AND P4, PT, R104, R117, PT ;  /* 0x000000756800720c */ /* 0x000fe20003f86270 */
[CC--:B--2---:R-:W-:Y:S01]  /*5650*/  FFMA.FTZ R32, R11.reuse, R0.reuse, R32 ;  /* 0x000000000b207223 */ /* 0x0c4fe20000010020 */
[C---:B------:R-:W-:Y:S01]  /*5660*/  IADD3 R102, R108.reuse, 0x20, RZ ;  /* 0x000000206c667810 */ /* 0x040fe20007ffe0ff */
[----:B------:R-:W-:Y:S01]  /*5670*/  FFMA.FTZ R190, R11, R0, R34 ;  /* 0x000000000bbe7223 */ /* 0x000fe20000010022 */
[----:B------:R-:W-:Y:S02]  /*5680*/  IADD3 R34, R108, 0x21, RZ ;  /* 0x000000216c227810 */ /* 0x000fe40007ffe0ff */
[----:B------:R-:W2:Y:S01]  /*5690*/  I2F R5, R102 ;  /* 0x0000006600057306 */ /* 0x000ea20000201400 */
[----:B------:R-:W-:-:S02]  /*56a0*/  FSEL R173, R32, -INF , !P5 ;  /* 0xff80000020ad7808 */ /* 0x000fc40006800000 */
[----:B------:R-:W-:Y:S02]  /*56b0*/  IADD3 R32, R108, 0x28, RZ ;  /* 0x000000286c207810 */ /* 0x000fe40007ffe0ff */
[----:B------:R-:W-:Y:S01]  /*56c0*/  FSEL R188, R7, -INF , !P4 ;  /* 0xff80000007bc7808 */ /* 0x000fe20006000000 */
[CC--:B-1----:R-:W-:Y:S02]  /*56d0*/  FFMA.FTZ R33, R6.reuse, R0.reuse, R33 ;  /* 0x0000000006217223 */ /* 0x0c2fe40000010021 */
[----:B------:R-:W1:Y:S01]  /*56e0*/  I2F R10, R34 ;  /* 0x00000022000a7306 */ /* 0x000e620000201400 */
[----:B------:R-:W-:Y:S01]  /*56f0*/  FFMA.FTZ R35, R6, R0, R35 ;  /* 0x0000000006237223 */ /* 0x000fe20000010023 */
[----:B------:R-:W-:Y:S02]  /*5700*/  IADD3 R6, R108, 0x29, RZ ;  /* 0x000000296c067810 */ /* 0x000fe40007ffe0ff */
[----:B------:R-:W-:Y:S02]  /*5710*/  ISETP.GE.AND P6, PT, R100, R117, PT ;  /* 0x000000756400720c */ /* 0x000fe40003fc6270 */
[----:B------:R-:W-:-:S02]  /*5720*/  FSEL R190, R190, -INF , !P3 ;  /* 0xff800000bebe7808 */ /* 0x000fc40005800000 */
[----:B------:R-:W3:Y:S01]  /*5730*/  I2F R7, R32 ;  /* 0x0000002000077306 */ /* 0x000ee20000201400 */
[CC--:B--2---:R-:W-:Y:S01]  /*5740*/  FFMA.FTZ R28, R5.reuse, R0.reuse, R28 ;  /* 0x00000000051c7223 */ /* 0x0c4fe2000001001c */
[----:B------:R-:W-:Y:S01]  /*5750*/  ISETP.GE.AND P5, PT, R102, R117, PT ;  /* 0x000000756600720c */ /* 0x000fe20003fa6270 */
[-C--:B------:R-:W-:Y:S01]  /*5760*/  FFMA.FTZ R30, R5, R0.reuse, R30 ;  /* 0x00000000051e7223 */ /* 0x080fe2000001001e */
[-C--:B------:R-:W-:Y:S02]  /*5770*/  ISETP.GE.AND P3, PT, R34, R123.reuse, PT ;  /* 0x0000007b2200720c */ /* 0x080fe40003f66270 */
[-C--:B------:R-:W-:Y:S02]  /*5780*/  ISETP.GE.AND P4, PT, R102, R123.reuse, PT ;  /* 0x0000007b6600720c */ /* 0x080fe40003f86270 */
[----:B------:R-:W2:Y:S01]  /*5790*/  I2F R5, R6 ;  /* 0x0000000600057306 */ /* 0x000ea20000201400 */
[CC--:B-1----:R-:W-:Y:S01]  /*57a0*/  FFMA.FTZ R29, R10.reuse, R0.reuse, R29 ;  /* 0x000000000a1d7223 */ /* 0x0c2fe2000001001d */
[----:B------:R-:W-:Y:S01]  /*57b0*/  FSEL R186, R35, -INF , !P6 ;  /* 0xff80000023ba7808 */ /* 0x000fe20007000000 */
[----:B------:R-:W-:Y:S01]  /*57c0*/  FFMA.FTZ R31, R10, R0, R31 ;  /* 0x000000000a1f7223 */ /* 0x000fe2000001001f */
[----:B------:R-:W-:-:S02]  /*57d0*/  ISETP.GE.AND P6, PT, R32, R123, PT ;  /* 0x0000007b2000720c */ /* 0x000fc40003fc6270 */
[----:B------:R-:W-:Y:S01]  /*57e0*/  FSEL R102, R30, -INF , !P5 ;  /* 0xff8000001e667808 */ /* 0x000fe20006800000 */
[-C--:B---3--:R-:W-:Y:S01]  /*57f0*/  FFMA.FTZ R24, R7, R0.reuse, R24 ;  /* 0x0000000007187223 */ /* 0x088fe20000010018 */
[----:B------:R-:W-:Y:S01]  /*5800*/  FSEL R103, R29, -INF , !P3 ;  /* 0xff8000001d677808 */ /* 0x000fe20005800000 */
[-C--:B------:R-:W-:Y:S01]  /*5810*/  FFMA.FTZ R26, R7, R0.reuse, R26 ;  /* 0x00000000071a7223 */ /* 0x080fe2000001001a */
[----:B------:R-:W-:Y:S02]  /*5820*/  IADD3 R10, R108, 0x30, RZ ;  /* 0x000000306c0a7810 */ /* 0x000fe40007ffe0ff */
[----:B------:R-:W-:Y:S02]  /*5830*/  FSEL R101, R28, -INF , !P4 ;  /* 0xff8000001c657808 */ /* 0x000fe40006000000 */
[C---:B------:R-:W-:Y:S01]  /*5840*/  ISETP.GE.AND P5, PT, R6.reuse, R123, PT ;  /* 0x0000007b0600720c */ /* 0x040fe20003fa6270 */
[CC--:B--2---:R-:W-:Y:S01]  /*5850*/  FFMA.FTZ R25, R5.reuse, R0.reuse, R25 ;  /* 0x0000000005197223 */ /* 0x0c4fe20000010019 */
[-C--:B------:R-:W-:Y:S01]  /*5860*/  ISETP.GE.AND P3, PT, R6, R117.reuse, PT ;  /* 0x000000750600720c */ /* 0x080fe20003f66270 */
[----:B------:R-:W1:Y:S01]  /*5870*/  I2F R7, R10 ;  /* 0x0000000a00077306 */ /* 0x000e620000201400 */
[----:B------:R-:W-:Y:S01]  /*5880*/  ISETP.GE.AND P4, PT, R32, R117, PT ;  /* 0x000000752000720c */ /* 0x000fe20003f86270 */
[----:B------:R-:W-:Y:S01]  /*5890*/  FFMA.FTZ R27, R5, R0, R27 ;  /* 0x00000000051b7223 */ /* 0x000fe2000001001b */
[----:B------:R-:W-:-:S02]  /*58a0*/  IADD3 R6, R108, 0x31, RZ ;  /* 0x000000316c067810 */ /* 0x000fc40007ffe0ff */
[----:B------:R-:W-:Y:S02]  /*58b0*/  FSEL R179, R24, -INF , !P6 ;  /* 0xff80000018b37808 */ /* 0x000fe40007000000 */
[----:B------:R-:W-:Y:S02]  /*58c0*/  IADD3 R24, R108, 0x38, RZ ;  /* 0x000000386c187810 */ /* 0x000fe40007ffe0ff */
[----:B------:R-:W-:Y:S02]  /*58d0*/  FSEL R184, R26, -INF , !P4 ;  /* 0xff8000001ab87808 */ /* 0x000fe40006000000 */
[----:B------:R-:W-:Y:S01]  /*58e0*/  FSEL R177, R25, -INF , !P5 ;  /* 0xff80000019b17808 */ /* 0x000fe20006800000 */
[----:B------:R-:W2:Y:S01]  /*58f0*/  I2F R5, R24 ;  /* 0x0000001800057306 */ /* 0x000ea20000201400 */
[C---:B------:R-:W-:Y:S02]  /*5900*/  ISETP.GE.AND P4, PT, R6.reuse, R123, PT ;  /* 0x0000007b0600720c */ /* 0x040fe40003f86270 */
[----:B------:R-:W-:Y:S01]  /*5910*/  ISETP.GE.AND P5, PT, R6, R117, PT ;  /* 0x000000750600720c */ /* 0x000fe20003fa6270 */
[CC--:B-1----:R-:W-:Y:S01]  /*5920*/  FFMA.FTZ R20, R7.reuse, R0.reuse, R20 ;  /* 0x0000000007147223 */ /* 0x0c2fe20000010014 */
[----:B------:R-:W-:Y:S01]  /*5930*/  ISETP.GE.AND P2, PT, R100, R123, PT ;  /* 0x0000007b6400720c */ /* 0x000fe20003f46270 */
[----:B------:R-:W-:Y:S01]  /*5940*/  FFMA.FTZ R22, R7, R0, R22 ;  /* 0x0000000007167223 */ /* 0x000fe20000010016 */
[----:B------:R-:W-:Y:S01]  /*5950*/  ISETP.GE.AND P6, PT, R10, R117, PT ;  /* 0x000000750a00720c */ /* 0x000fe20003fc6270 */
[----:B------:R-:W1:Y:S01]  /*5960*/  I2F R6, R6 ;  /* 0x0000000600067306 */ /* 0x000e620000201400 */
[----:B------:R-:W-:-:S02]  /*5970*/  FSEL R181, R33, -INF , !P2 ;  /* 0xff80000021b57808 */ /* 0x000fc40005000000 */
[----:B------:R-:W-:Y:S02]  /*5980*/  ISETP.GE.AND P2, PT, R34, R117, PT ;  /* 0x000000752200720c */ /* 0x000fe40003f46270 */
[----:B------:R-:W-:Y:S02]  /*5990*/  FSEL R100, R27, -INF , !P3 ;  /* 0xff8000001b647808 */ /* 0x000fe40005800000 */
[----:B------:R-:W-:Y:S01]  /*59a0*/  FSEL R182, R31, -INF , !P2 ;  /* 0xff8000001fb67808 */ /* 0x000fe20005000000 */
[----:B------:R-:W3:Y:S01]  /*59b0*/  I2F R7, R108 ;  /* 0x0000006c00077306 */ /* 0x000ee20000201400 */
[----:B------:R-:W-:Y:S01]  /*59c0*/  ISETP.GE.AND P2, PT, R10, R123, PT ;  /* 0x0000007b0a00720c */ /* 0x000fe20003f46270 */
[CC--:B--2---:R-:W-:Y:S01]  /*59d0*/  FFMA.FTZ R18, R5.reuse, R0.reuse, R18 ;  /* 0x0000000005127223 */ /* 0x0c4fe20000010012 */
[----:B------:R-:W-:Y:S01]  /*59e0*/  IADD3 R10, R108, 0x39, RZ ;  /* 0x000000396c0a7810 */ /* 0x000fe20007ffe0ff */
[----:B------:R-:W-:Y:S01]  /*59f0*/  FFMA.FTZ R16, R5, R0, R16 ;  /* 0x0000000005107223 */ /* 0x000fe20000010010 */
[----:B------:R-:W-:-:S02]  /*5a00*/  FSEL R104, R20, -INF , !P2 ;  /* 0xff80000014687808 */ /* 0x000fc40005000000 */
[----:B------:R-:W-:Y:S01]  /*5a10*/  ISETP.GE.AND P2, PT, R24, R117, PT ;  /* 0x000000751800720c */ /* 0x000fe20003f46270 */
[-C--:B-1----:R-:W-:Y:S01]  /*5a20*/  FFMA.FTZ R21, R6, R0.reuse, R21 ;  /* 0x0000000006157223 */ /* 0x082fe20000010015 */
[-C--:B------:R-:W-:Y:S01]  /*5a30*/  ISETP.GE.AND P3, PT, R24, R123.reuse, PT ;  /* 0x0000007b1800720c */ /* 0x080fe20003f66270 */
[-C--:B------:R-:W-:Y:S01]  /*5a40*/  FFMA.FTZ R23, R6, R0.reuse, R23 ;  /* 0x0000000006177223 */ /* 0x080fe20000010017 */
[----:B------:R-:W-:Y:S01]  /*5a50*/  FSEL R168, R18, -INF , !P2 ;  /* 0xff80000012a87808 */ /* 0x000fe20005000000 */
[----:B------:R-:W1:Y:S01]  /*5a60*/  I2F R6, R10 ;  /* 0x0000000a00067306 */ /* 0x000e620000201400 */
[----:B------:R-:W-:Y:S02]  /*5a70*/  ISETP.GE.AND P2, PT, R116, 0x3, PT ;  /* 0x000000037400780c */ /* 0x000fe40003f46270 */
[----:B------:R-:W-:Y:S01]  /*5a80*/  FSEL R106, R22, -INF , !P6 ;  /* 0xff800000166a7808 */ /* 0x000fe20007000000 */
[-C--:B---3--:R-:W-:Y:S01]  /*5a90*/  FFMA.FTZ R12, R7, R0.reuse, R12 ;  /* 0x00000000070c7223 */ /* 0x088fe2000001000c */
[----:B------:R-:W-:Y:S01]  /*5aa0*/  FSEL R124, R23, -INF , !P5 ;  /* 0xff800000177c7808 */ /* 0x000fe20006800000 */
[----:B------:R-:W-:Y:S01]  /*5ab0*/  FFMA.FTZ R5, R7, R0, R14 ;  /* 0x0000000007057223 */ /* 0x000fe2000001000e */
[----:B------:R-:W-:-:S02]  /*5ac0*/  ISETP.GE.AND P6, PT, R108, R123, PT ;  /* 0x0000007b6c00720c */ /* 0x000fc40003fc6270 */
[----:B------:R-:W-:Y:S02]  /*5ad0*/  ISETP.GE.AND P5, PT, R10, R123, PT ;  /* 0x0000007b0a00720c */ /* 0x000fe40003fa6270 */
[----:B------:R-:W-:Y:S02]  /*5ae0*/  FSEL R125, R21, -INF , !P4 ;  /* 0xff800000157d7808 */ /* 0x000fe40006000000 */
[----:B------:R-:W-:Y:S02]  /*5af0*/  FSEL R123, R16, -INF , !P3 ;  /* 0xff800000107b7808 */ /* 0x000fe40005800000 */
[-C--:B------:R-:W-:Y:S01]  /*5b00*/  ISETP.GE.AND P4, PT, R108, R117.reuse, PT ;  /* 0x000000756c00720c */ /* 0x080fe20003f86270 */
[-C--:B-1----:R-:W-:Y:S01]  /*5b10*/  FFMA.FTZ R17, R6, R0.reuse, R17 ;  /* 0x0000000006117223 */ /* 0x082fe20000010011 */
[----:B------:R-:W-:Y:S01]  /*5b20*/  ISETP.GE.AND P3, PT, R10, R117, PT ;  /* 0x000000750a00720c */ /* 0x000fe20003f66270 */
[----:B------:R-:W-:Y:S01]  /*5b30*/  FFMA.FTZ R19, R6, R0, R19 ;  /* 0x0000000006137223 */ /* 0x000fe20000010013 */
[----:B------:R-:W-:-:S02]  /*5b40*/  FSEL R6, R12, -INF , !P6 ;  /* 0xff8000000c067808 */ /* 0x000fc40007000000 */
[----:B------:R-:W-:Y:S02]  /*5b50*/  FSEL R5, R5, -INF , !P4 ;  /* 0xff80000005057808 */ /* 0x000fe40006000000 */
[----:B------:R-:W-:Y:S02]  /*5b60*/  FSEL R127, R17, -INF , !P5 ;  /* 0xff800000117f7808 */ /* 0x000fe40006800000 */
        /* <DEDUP_REMOVED lines=10> */
[----:B------:R-:W-:-:S03]  /*5c10*/  @!P1 LEA R20, P3, R11, c[0x0][0x168], 0x1 ;  /* 0x00005a000b149a11 */ /* 0x000fc600078608ff */
[----:B------:R-:W-:-:S05]  /*5c20*/  IMAD.IADD R7, R17, 0x1, R7 ;  /* 0x0000000111077824 */ /* 0x000fca00078e0207 */
[----:B------:R-:W-:Y:S02]  /*5c30*/  LEA.HI.X R12, R16, R163, R7, 0x6, P4 ;  /* 0x000000a3100c7211 */ /* 0x000fe400020f3407 */
[C---:B------:R-:W-:Y:S02]  /*5c40*/  @!P0 LEA R18, P4, R11.reuse, c[0x0][0x168], 0x1 ;  /* 0x00005a000b128a11 */ /* 0x040fe400078808ff */
[C-C-:B------:R-:W-:Y:S02]  /*5c50*/  @!P1 LEA.HI.X R21, R11.reuse, c[0x0][0x16c], R12.reuse, 0x1, P3 ;  /* 0x00005b000b159a11 */ /* 0x140fe400018f0c0c */
[C---:B------:R-:W-:Y:S02]  /*5c60*/  IADD3 R7, P3, R148.reuse, R11, RZ ;  /* 0x0000000b94077210 */ /* 0x040fe40007f7e0ff */
[--C-:B------:R-:W-:Y:S01]  /*5c70*/  @!P0 LEA.HI.X R19, R11, c[0x0][0x16c], R12.reuse, 0x1, P4 ;  /* 0x00005b000b138a11 */ /* 0x100fe200020f0c0c */
[----:B------:R-:W-:Y:S01]  /*5c80*/  @!PT LDS RZ, [RZ] ;  /* 0x00000000fffff984 */ /* 0x000fe20000000800 */
[----:B------:R-:W-:Y:S01]  /*5c90*/  @!PT LDS RZ, [RZ] ;  /* 0x00000000fffff984 */ /* 0x000fe20000000800 */
[----:B------:R-:W-:Y:S01]  /*5ca0*/  @!PT LDS RZ, [RZ] ;  /* 0x00000000fffff984 */ /* 0x000fe20000000800 */
[----:B------:R2:W-:Y:S01]  /*5cb0*/  @!P1 LDGSTS.E.BYPASS.LTC128B.128 [R154+0x4000], [R20.64] ;  /* 0x04000000149a9fae */ /* 0x0005e2000b901d46 */
[----:B------:R-:W-:Y:S01]  /*5cc0*/  @!P1 LEA R16, P5, R7, c[0x0][0x168], 0x1 ;  /* 0x00005a0007109a11 */ /* 0x000fe200078a08ff */
[----:B------:R-:W-:Y:S01]  /*5cd0*/  IMAD.X R12, R147, 0x1, R12, P3 ;  /* 0x00000001930c7824 */ /* 0x000fe200018e060c */
[----:B------:R-:W-:Y:S01]  /*5ce0*/  @!P0 LEA R22, P3, R7, c[0x0][0x168], 0x1 ;  /* 0x00005a0007168a11 */ /* 0x000fe200078608ff */
[----:B------:R1:W-:Y:S01]  /*5cf0*/  @P0 STS.128 [R154+0x6000], RZ ;  /* 0x006000ff9a000388 */ /* 0x0003e20000000c00 */
[----:B------:R-:W-:-:S02]  /*5d00*/  IADD3 R11, P4, R148, R7, RZ ;  /* 0x00000007940b7210 */ /* 0x000fc40007f9e0ff */
[C-C-:B------:R-:W-:Y:S01]  /*5d10*/  @!P1 LEA.HI.X R17, R7.reuse, c[0x0][0x16c], R12.reuse, 0x1, P5 ;  /* 0x00005b0007119a11 */ /* 0x140fe200028f0c0c */
[----:B------:R-:W-:Y:S01]  /*5d20*/  @!PT LDS RZ, [RZ] ;  /* 0x00000000fffff984 */ /* 0x000fe20000000800 */
[----:B------:R-:W-:Y:S01]  /*5d30*/  @!PT LDS RZ, [RZ] ;  /* 0x00000000fffff984 */ /* 0x000fe20000000800 */
[----:B------:R-:W-:Y:S01]  /*5d40*/  @!PT LDS RZ, [RZ] ;  /* 0x00000000fffff984 */ /* 0x000fe20000000800 */
[----:B------:R3:W-:Y:S01]  /*5d50*/  @!P0 LDGSTS.E.BYPASS.LTC128B.128 [R154+0x6000], [R18.64+0x80] ;  /* 0x06000080129a8fae */ /* 0x0007e2000b901d46 */
[--C-:B------:R-:W-:Y:S01]  /*5d60*/  @!P0 LEA.HI.X R23, R7, c[0x0][0x16c], R12.reuse, 0x1, P3 ;  /* 0x00005b0007178a11 */ /* 0x100fe200018f0c0c */
[----:B------:R-:W-:Y:S01]  /*5d70*/  IMAD.X R12, R147, 0x1, R12, P4 ;  /* 0x00000001930c7824 */ /* 0x000fe200020e060c */
[C---:B------:R-:W-:Y:S01]  /*5d80*/  @!P1 LEA R24, P3, R11.reuse, c[0x0][0x168], 0x1 ;  /* 0x00005a000b189a11 */ /* 0x040fe200078608ff */
[----:B------:R1:W-:Y:S01]  /*5d90*/  @P1 STS.128 [R154+0x4800], RZ ;  /* 0x004800ff9a001388 */ /* 0x0003e20000000c00 */
[----:B------:R-:W-:Y:S02]  /*5da0*/  IADD3 R10, P5, R148, R11, RZ ;  /* 0x0000000b940a7210 */ /* 0x000fe40007fbe0ff */
[--C-:B------:R-:W-:Y:S01]  /*5db0*/  @!P1 LEA.HI.X R25, R11, c[0x0][0x16c], R12.reuse, 0x1, P3 ;  /* 0x00005b000b199a11 */ /* 0x100fe200018f0c0c */
[----:B------:R-:W-:Y:S01]  /*5dc0*/  @!PT LDS RZ, [RZ] ;  /* 0x00000000fffff984 */ /* 0x000fe20000000800 */
[----:B------:R-:W-:Y:S01]  /*5dd0*/  @!PT LDS RZ, [RZ] ;  /* 0x00000000fffff984 */ /* 0x000fe20000000800 */
[----:B------:R-:W-:Y:S01]  /*5de0*/  @!PT LDS RZ, [RZ] ;  /* 0x00000000fffff984 */ /* 0x000fe20000000800 */
[----:B------:R1:W-:Y:S02]  /*5df0*/  @!P1 LDGSTS.E.BYPASS.LTC128B.128 [R154+0x4800], [R16.64] ;  /* 0x04800000109a9fae */ /* 0x0003e4000b901d46 */
[----:B------:R-:W-:-:S02]  /*5e00*/  IMAD.X R7, R147, 0x1, R12, P5 ;  /* 0x0000000193077824 */ /* 0x000fc400028e060c */
        /* <DEDUP_REMOVED lines=12> */
[----:B---3--:R-:W-:-:S03]  /*5ed0*/  @!P0 LEA R18, P3, R11, c[0x0][0x168], 0x1 ;  /* 0x00005a000b128a11 */ /* 0x008fc600078608ff */
[----:B------:R1:W-:Y:S01]  /*5ee0*/  @P0 STS.128 [R154+0x7000], RZ ;  /* 0x007000ff9a000388 */ /* 0x0003e20000000c00 */
        /* <DEDUP_REMOVED lines=18> */
.L_x_687:
[----:B------:R-:W-:Y:S05]  /*6010*/  BSYNC B0 ;  /* 0x0000000000007941 */ /* 0x000fea0003800000 */
.L_x_686:
[----:B------:R-:W0:Y:S02]  /*6020*/  LDGDEPBAR ;  /* 0x00000000000079af */ /* 0x000e240000000000 */
.L_x_685:
[----:B------:R-:W-:Y:S01]  /*6030*/  FMNMX.FTZ R10, R3, R6, !PT ;  /* 0x00000006030a7209 */ /* 0x000fe20007810000 */
        /* <DEDUP_REMOVED lines=51> */
[----:B------:R-:W-:Y:S02]  /*6370*/  FFMA.FTZ R111, R13, c[0x0][0x23c], -R170 ;  /* 0x00008f000d6f7a23 */ /* 0x000fe400000108aa */
[----:B------:R-:W-:Y:S01]  /*6380*/  FADD.FTZ R6, R3, -R6 ;  /* 0x8000000603067221 */ /* 0x000fe20000010000 */
[----:B------:R-:W-:Y:S01]  /*6390*/  FSEL R3, R108, RZ, P0 ;  /* 0x000000ff6c037208 */ /* 0x000fe20000000000 */
[----:B------:R-:W-:Y:S01]  /*63a0*/  FFMA.FTZ R110, R9, c[0x0][0x23c], -R170 ;  /* 0x00008f00096e7a23 */ /* 0x000fe200000108aa */
[----:B------:R-:W-:Y:S01]  /*63b0*/  MUFU.EX2 R115, R115 ;  /* 0x0000007300737308 */ /* 0x000fe20000000800 */
[----:B------:R-:W-:-:S02]  /*63c0*/  FMUL.FTZ R117, R6, c[0x0][0x23c] ;  /* 0x00008f0006757a20 */ /* 0x000fc40000410000 */
[----:B------:R-:W-:Y:S02]  /*63d0*/  FADD.FTZ R3, R2, -R3 ;  /* 0x8000000302037221 */ /* 0x000fe40000010000 */
[--C-:B------:R-:W-:Y:S02]  /*63e0*/  FFMA.FTZ R107, R5, c[0x0][0x23c], -R113.reuse ;  /* 0x00008f00056b7a23 */ /* 0x100fe40000010871 */
[----:B------:R-:W-:Y:S01]  /*63f0*/  FMUL.FTZ R126, R3, c[0x0][0x23c] ;  /* 0x00008f00037e7a20 */ /* 0x000fe20000410000 */
[----:B------:R-:W1:Y:S01]  /*6400*/  MUFU.EX2 R117, R117 ;  /* 0x0000007500757308 */ /* 0x000e620000000800 */
[--C-:B------:R-:W-:Y:S02]  /*6410*/  FFMA.FTZ R112, R8, c[0x0][0x23c], -R113.reuse ;  /* 0x00008f0008707a23 */ /* 0x100fe40000010871 */
[--C-:B------:R-:W-:Y:S01]  /*6420*/  FFMA.FTZ R3, R176, c[0x0][0x23c], -R113.reuse ;  /* 0x00008f00b0037a23 */ /* 0x100fe20000010871 */
[----:B------:R-:W2:Y:S01]  /*6430*/  LDSM.16.MT88.4 R8, [R140+0x8000] ;  /* 0x008000008c08783b */ /* 0x000ea20000004200 */
[----:B------:R-:W-:-:S02]  /*6440*/  FFMA.FTZ R2, R4, c[0x0][0x23c], -R113 ;  /* 0x00008f0004027a23 */ /* 0x000fc40000010871 */
[--C-:B------:R-:W-:Y:S01]  /*6450*/  FFMA.FTZ R180, R171, c[0x0][0x23c], -R170.reuse ;  /* 0x00008f00abb47a23 */ /* 0x100fe200000108aa */
[----:B------:R-:W3:Y:S01]  /*6460*/  MUFU.EX2 R126, R126 ;  /* 0x0000007e007e7308 */ /* 0x000ee20000000800 */
[--C-:B------:R-:W-:Y:S02]  /*6470*/  FFMA.FTZ R175, R169, c[0x0][0x23c], -R170.reuse ;  /* 0x00008f00a9af7a23 */ /* 0x100fe400000108aa */
[--C-:B------:R-:W-:Y:S02]  /*6480*/  FFMA.FTZ R176, R173, c[0x0][0x23c], -R170.reuse ;  /* 0x00008f00adb07a23 */ /* 0x100fe400000108aa */
[----:B------:R-:W-:Y:S02]  /*6490*/  FFMA.FTZ R178, R174, c[0x0][0x23c], -R113 ;  /* 0x00008f00aeb27a23 */ /* 0x000fe40000010871 */
[----:B------:R-:W-:Y:S01]  /*64a0*/  FFMA.FTZ R171, R181, c[0x0][0x23c], -R170 ;  /* 0x00008f00b5ab7a23 */ /* 0x000fe200000108aa */
[----:B------:R-:W4:Y:S01]  /*64b0*/  MUFU.EX2 R114, R114 ;  /* 0x0000007200727308 */ /* 0x000f220000000800 */
[----:B-1----:R-:W-:-:S02]  /*64c0*/  FMUL.FTZ R4, R96, R117 ;  /* 0x0000007560047220 */ /* 0x002fc40000410000 */
[-C--:B------:R-:W-:Y:S02]  /*64d0*/  FMUL.FTZ R5, R97, R117.reuse ;  /* 0x0000007561057220 */ /* 0x080fe40000410000 */
[-C--:B------:R-:W-:Y:S02]  /*64e0*/  FMUL.FTZ R20, R44, R117.reuse ;  /* 0x000000752c147220 */ /* 0x080fe40000410000 */
[----:B------:R-:W-:Y:S01]  /*64f0*/  FMUL.FTZ R21, R45, R117 ;  /* 0x000000752d157220 */ /* 0x000fe20000410000 */
[----:B------:R-:W-:Y:S01]  /*6500*/  MUFU.EX2 R111, R111 ;  /* 0x0000006f006f7308 */ /* 0x000fe20000000800 */
[-C--:B---3--:R-:W-:Y:S02]  /*6510*/  FMUL.FTZ R6, R98, R126.reuse ;  /* 0x0000007e62067220 */ /* 0x088fe40000410000 */
[-C--:B------:R-:W-:Y:S02]  /*6520*/  FMUL.FTZ R7, R99, R126.reuse ;  /* 0x0000007e63077220 */ /* 0x080fe40000410000 */
[----:B------:R-:W-:-:S02]  /*6530*/  FMUL.FTZ R22, R46, R126 ;  /* 0x0000007e2e167220 */ /* 0x000fc40000410000 */
[-C--:B------:R-:W-:Y:S01]  /*6540*/  FMUL.FTZ R23, R47, R126.reuse ;  /* 0x0000007e2f177220 */ /* 0x080fe20000410000 */
[----:B------:R-:W1:Y:S01]  /*6550*/  MUFU.EX2 R110, R110 ;  /* 0x0000006e006e7308 */ /* 0x000e620000000800 */
[----:B----4-:R-:W-:Y:S01]  /*6560*/  F2FP.BF16.PACK_AB R96, R114, R115 ;  /* 0x000000737260723e */ /* 0x010fe200000010ff */
[-C--:B------:R-:W-:Y:S02]  /*6570*/  FMUL.FTZ R48, R48, R117.reuse ;  /* 0x0000007530307220 */ /* 0x080fe40000410000 */
[----:B------:R-:W-:Y:S02]  /*6580*/  FMUL.FTZ R49, R49, R117 ;  /* 0x0000007531317220 */ /* 0x000fe40000410000 */
[-C--:B------:R-:W-:Y:S02]  /*6590*/  FMUL.FTZ R50, R50, R126.reuse ;  /* 0x0000007e32327220 */ /* 0x080fe40000410000 */
[----:B------:R-:W-:Y:S01]  /*65a0*/  MUFU.EX2 R107, R107 ;  /* 0x0000006b006b7308 */ /* 0x000fe20000000800 */
[----:B------:R-:W-:-:S02]  /*65b0*/  FMUL.FTZ R51, R51, R126 ;  /* 0x0000007e33337220 */ /* 0x000fc40000410000 */
[-C--:B------:R-:W-:Y:S02]  /*65c0*/  FMUL.FTZ R44, R68, R117.reuse ;  /* 0x00000075442c7220 */ /* 0x080fe40000410000 */
[----:B------:R-:W-:Y:S02]  /*65d0*/  FMUL.FTZ R45, R69, R117 ;  /* 0x00000075452d7220 */ /* 0x000fe40000410000 */
[-C--:B------:R-:W-:Y:S01]  /*65e0*/  FMUL.FTZ R46, R70, R126.reuse ;  /* 0x0000007e462e7220 */ /* 0x080fe20000410000 */
[----:B------:R-:W3:Y:S01]  /*65f0*/  MUFU.EX2 R112, R112 ;  /* 0x0000007000707308 */ /* 0x000ee20000000800 */
[----:B-1----:R-:W-:Y:S01]  /*6600*/  F2FP.BF16.PACK_AB R98, R110, R111 ;  /* 0x0000006f6e62723e */ /* 0x002fe200000010ff */
[----:B------:R-:W-:Y:S02]  /*6610*/  FMUL.FTZ R47, R71, R126 ;  /* 0x0000007e472f7220 */ /* 0x000fe40000410000 */
[-C--:B------:R-:W-:Y:S02]  /*6620*/  FMUL.FTZ R72, R72, R117.reuse ;  /* 0x0000007548487220 */ /* 0x080fe40000410000 */
[----:B------:R-:W-:-:S02]  /*6630*/  FMUL.FTZ R73, R73, R117 ;  /* 0x0000007549497220 */ /* 0x000fc40000410000 */
[----:B------:R-:W-:Y:S01]  /*6640*/  MUFU.EX2 R3, R3 ;  /* 0x0000000300037308 */ /* 0x000fe20000000800 */
[-C--:B------:R-:W-:Y:S02]  /*6650*/  FMUL.FTZ R74, R74, R126.reuse ;  /* 0x0000007e4a4a7220 */ /* 0x080fe40000410000 */
[-C--:B------:R-:W-:Y:S02]  /*6660*/  FMUL.FTZ R75, R75, R126.reuse ;  /* 0x0000007e4b4b7220 */ /* 0x080fe40000410000 */
[-C--:B------:R-:W-:Y:S02]  /*6670*/  FMUL.FTZ R28, R52, R117.reuse ;  /* 0x00000075341c7220 */ /* 0x080fe40000410000 */
[----:B------:R-:W-:Y:S01]  /*6680*/  FMUL.FTZ R29, R53, R117 ;  /* 0x00000075351d7220 */ /* 0x000fe20000410000 */
[----:B------:R-:W1:Y:S01]  /*6690*/  MUFU.EX2 R2, R2 ;  /* 0x0000000200027308 */ /* 0x000e620000000800 */
[----:B---3--:R-:W-:Y:S01]  /*66a0*/  F2FP.BF16.PACK_AB R97, R112, R107 ;  /* 0x0000006b7061723e */ /* 0x008fe200000010ff */
[----:B------:R-:W-:-:S02]  /*66b0*/  FMUL.FTZ R30, R54, R126 ;  /* 0x0000007e361e7220 */ /* 0x000fc40000410000 */
[-C--:B------:R-:W-:Y:S02]  /*66c0*/  FMUL.FTZ R31, R55, R126.reuse ;  /* 0x0000007e371f7220 */ /* 0x080fe40000410000 */
[-C--:B------:R-:W-:Y:S02]  /*66d0*/  FMUL.FTZ R52, R76, R117.reuse ;  /* 0x000000754c347220 */ /* 0x080fe40000410000 */
[-C--:B------:R-:W-:Y:S01]  /*66e0*/  FMUL.FTZ R53, R77, R117.reuse ;  /* 0x000000754d357220 */ /* 0x080fe20000410000 */
[----:B------:R-:W-:Y:S01]  /*66f0*/  MUFU.EX2 R180, R180 ;  /* 0x000000b400b47308 */ /* 0x000fe20000000800 */
[-C--:B------:R-:W-:Y:S02]  /*6700*/  FMUL.FTZ R54, R78, R126.reuse ;  /* 0x0000007e4e367220 */ /* 0x080fe40000410000 */
[-C--:B------:R-:W-:Y:S02]  /*6710*/  FMUL.FTZ R55, R79, R126.reuse ;  /* 0x0000007e4f377220 */ /* 0x080fe40000410000 */
[----:B------:R-:W-:Y:S01]  /*6720*/  LDSM.16.MT88.4 R76, [R140+0x8800] ;  /* 0x008800008c4c783b */ /* 0x000fe20000004200 */
[----:B------:R-:W-:Y:S01]  /*6730*/  FMUL.FTZ R12, R36, R117 ;  /* 0x00000075240c7220 */ /* 0x000fe20000410000 */
        /* <DEDUP_REMOVED lines=13> */
[-C--:B------:R-:W-:Y:S01]  /*6810*/  FMUL.FTZ R40, R40, R117.reuse ;  /* 0x0000007528287220 */ /* 0x080fe20000410000 */
[----:B-1----:R-:W-:Y:S01]  /*6820*/  F2FP.BF16.PACK_AB R68, R175, R180 ;  /* 0x000000b4af44723e */ /* 0x002fe200000010ff */
[----:B------:R-:W-:Y:S01]  /*6830*/  FMUL.FTZ R41, R41, R117 ;  /* 0x0000007529297220 */ /* 0x000fe20000410000 */
[----:B------:R-:W1:Y:S01]  /*6840*/  MUFU.EX2 R171, R171 ;  /* 0x000000ab00ab7308 */ /* 0x000e620000000800 */
[----:B------:R-:W-:-:S02]  /*6850*/  FMUL.FTZ R42, R42, R126 ;  /* 0x0000007e2a2a7220 */ /* 0x000fc40000410000 */
[----:B------:R-:W-:Y:S01]  /*6860*/  FMUL.FTZ R43, R43, R126 ;  /* 0x0000007e2b2b7220 */ /* 0x000fe20000410000 */
[C---:B--2---:R-:W-:Y:S01]  /*6870*/  HMMA.16816.F32.BF16 R4, R96.reuse, R8, R4 ;  /* 0x000000086004723c */ /* 0x044fe20000041804 */
[--C-:B------:R-:W-:Y:S02]  /*6880*/  FFMA.FTZ R173, R188, c[0x0][0x23c], -R113.reuse ;  /* 0x00008f00bcad7a23 */ /* 0x100fe40000010871 */
[--C-:B------:R-:W-:Y:S01]  /*6890*/  FFMA.FTZ R174, R190, c[0x0][0x23c], -R113.reuse ;  /* 0x00008f00beae7a23 */ /* 0x100fe20000010871 */
[----:B------:R-:W-:Y:S01]  /*68a0*/  MUFU.EX2 R178, R178 ;  /* 0x000000b200b27308 */ /* 0x000fe20000000800 */
[----:B------:R-:W-:Y:S02]  /*68b0*/  FFMA.FTZ R169, R186, c[0x0][0x23c], -R113 ;  /* 0x00008f00baa97a23 */ /* 0x000fe40000010871 */
[-C--:B------:R-:W-:Y:S01]  /*68c0*/  FMUL.FTZ R56, R56, R117.reuse ;  /* 0x0000007538387220 */ /* 0x080fe20000410000 */
[----:B------:R-:W-:Y:S01]  /*68d0*/  HMMA.16816.F32.BF16 R12, R96, R16, R12 ;  /* 0x00000010600c723c */ /* 0x000fe2000004180c */
[----:B------:R-:W-:-:S02]  /*68e0*/  FMUL.FTZ R57, R57, R117 ;  /* 0x0000007539397220 */ /* 0x000fc40000410000 */
[----:B------:R-:W-:Y:S01]  /*68f0*/  FMUL.FTZ R58, R58, R126 ;  /* 0x0000007e3a3a7220 */ /* 0x000fe20000410000 */
[----:B------:R-:W2:Y:S01]  /*6900*/  MUFU.EX2 R173, R173 ;  /* 0x000000ad00ad7308 */ /* 0x000ea20000000800 */
[----:B-1----:R-:W-:Y:S01]  /*6910*/  F2FP.BF16.PACK_AB R70, R171, R176 ;  /* 0x000000b0ab46723e */ /* 0x002fe200000010ff */
[-C--:B------:R-:W-:Y:S02]  /*6920*/  FMUL.FTZ R59, R59, R126.reuse ;  /* 0x0000007e3b3b7220 */ /* 0x080fe40000410000 */
[----:B------:R-:W-:Y:S01]  /*6930*/  HMMA.16816.F32.BF16 R8, R96, R10, R92 ;  /* 0x0000000a6008723c */ /* 0x000fe2000004185c */
[-C--:B------:R-:W-:Y:S01]  /*6940*/  FMUL.FTZ R36, R60, R117.reuse ;  /* 0x000000753c247220 */ /* 0x080fe20000410000 */
[----:B------:R-:W-:Y:S01]  /*6950*/  LDSM.16.MT88.4 R92, [R140+0x9000] ;  /* 0x009000008c5c783b */ /* 0x000fe20000004200 */
[----:B------:R-:W-:Y:S01]  /*6960*/  FMUL.FTZ R37, R61, R117 ;  /* 0x000000753d257220 */ /* 0x000fe20000410000 */
[----:B------:R-:W-:Y:S01]  /*6970*/  MUFU.EX2 R174, R174 ;  /* 0x000000ae00ae7308 */ /* 0x000fe20000000800 */
[----:B------:R-:W-:-:S02]  /*6980*/  FMUL.FTZ R38, R62, R126 ;  /* 0x0000007e3e267220 */ /* 0x000fc40000410000 */
[----:B------:R-:W-:Y:S01]  /*6990*/  FMUL.FTZ R39, R63, R126 ;  /* 0x0000007e3f277220 */ /* 0x000fe20000410000 */
[C---:B------:R-:W-:Y:S01]  /*69a0*/  HMMA.16816.F32.BF16 R16, R96.reuse, R18, R40 ;  /* 0x000000126010723c */ /* 0x040fe20000041828 */
[----:B------:R-:W1:Y:S01]  /*69b0*/  LDSM.16.MT88.4 R40, [R140+0xa000] ;  /* 0x00a000008c28783b */ /* 0x000e620000004200 */
[-C--:B------:R-:W-:Y:S02]  /*69c0*/  FMUL.FTZ R64, R64, R117.reuse ;  /* 0x0000007540407220 */ /* 0x080fe40000410000 */
[----:B------:R-:W4:Y:S01]  /*69d0*/  MUFU.EX2 R169, R169 ;  /* 0x000000a900a97308 */ /* 0x000f220000000800 */
[----:B--2---:R-:W-:Y:S01]  /*69e0*/  F2FP.BF16.PACK_AB R69, R173, R178 ;  /* 0x000000b2ad45723e */ /* 0x004fe200000010ff */
[----:B------:R-:W-:Y:S02]  /*69f0*/  FMUL.FTZ R65, R65, R117 ;  /* 0x0000007541417220 */ /* 0x000fe40000410000 */
[----:B---3--:R-:W-:Y:S01]  /*6a00*/  HMMA.16816.F32.BF16 R44, R96, R48, R44 ;  /* 0x00000030602c723c */ /* 0x008fe2000004182c */
[----:B------:R-:W-:-:S02]  /*6a10*/  FMUL.FTZ R66, R66, R126 ;  /* 0x0000007e42427220 */ /* 0x000fc40000410000 */
[-C--:B------:R-:W-:Y:S02]  /*6a20*/  FMUL.FTZ R67, R67, R126.reuse ;  /* 0x0000007e43437220 */ /* 0x080fe40000410000 */
[-C--:B------:R-:W-:Y:S02]  /*6a30*/  FMUL.FTZ R60, R88, R117.reuse ;  /* 0x00000075583c7220 */ /* 0x080fe40000410000 */
[-C--:B------:R-:W-:Y:S01]  /*6a40*/  FMUL.FTZ R61, R89, R117.reuse ;  /* 0x00000075593d7220 */ /* 0x080fe20000410000 */
[----:B------:R-:W-:Y:S01]  /*6a50*/  HMMA.16816.F32.BF16 R48, R96, R50, R72 ;  /* 0x000000326030723c */ /* 0x000fe20000041848 */
[----:B------:R-:W2:Y:S01]  /*6a60*/  LDSM.16.MT88.4 R72, [R138+0x8800] ;  /* 0x008800008a48783b */ /* 0x000ea20000004200 */
[----:B------:R-:W-:Y:S01]  /*6a70*/  FMUL.FTZ R62, R90, R126 ;  /* 0x0000007e5a3e7220 */ /* 0x000fe20000410000 */
[----:B----4-:R-:W-:Y:S01]  /*6a80*/  F2FP.BF16.PACK_AB R71, R169, R174 ;  /* 0x000000aea947723e */ /* 0x010fe200000010ff */
[----:B------:R-:W-:Y:S02]  /*6a90*/  FMUL.FTZ R63, R91, R126 ;  /* 0x0000007e5b3f7220 */ /* 0x000fe40000410000 */
[----:B------:R-:W-:-:S02]  /*6aa0*/  FMUL.FTZ R80, R80, R117 ;  /* 0x0000007550507220 */ /* 0x000fc40000410000 */
[----:B------:R-:W-:Y:S01]  /*6ab0*/  HMMA.16816.F32.BF16 R28, R96, R32, R28 ;  /* 0x00000020601c723c */ /* 0x000fe2000004181c */
[-C--:B------:R-:W-:Y:S02]  /*6ac0*/  FMUL.FTZ R81, R81, R117.reuse ;  /* 0x0000007551517220 */ /* 0x080fe40000410000 */
[-C--:B------:R-:W-:Y:S02]  /*6ad0*/  FMUL.FTZ R82, R82, R126.reuse ;  /* 0x0000007e52527220 */ /* 0x080fe40000410000 */
[-C--:B------:R-:W-:Y:S02]  /*6ae0*/  FMUL.FTZ R83, R83, R126.reuse ;  /* 0x0000007e53537220 */ /* 0x080fe40000410000 */
[-C--:B------:R-:W-:Y:S01]  /*6af0*/  FMUL.FTZ R84, R84, R117.reuse ;  /* 0x0000007554547220 */ /* 0x080fe20000410000 */
[----:B------:R-:W-:Y:S01]  /*6b00*/  HMMA.16816.F32.BF16 R4, R68, R76, R4 ;  /* 0x0000004c4404723c */ /* 0x000fe20000041804 */
[----:B------:R-:W-:Y:S02]  /*6b10*/  FMUL.FTZ R85, R85, R117 ;  /* 0x0000007555557220 */ /* 0x000fe40000410000 */
[----:B------:R-:W-:-:S02]  /*6b20*/  FMUL.FTZ R86, R86, R126 ;  /* 0x0000007e56567220 */ /* 0x000fc40000410000 */
[----:B------:R-:W-:Y:S02]  /*6b30*/  FMUL.FTZ R87, R87, R126 ;  /* 0x0000007e57577220 */ /* 0x000fe40000410000 */
[--C-:B------:R-:W-:Y:S01]  /*6b40*/  FFMA.FTZ R186, R177, c[0x0][0x23c], -R170.reuse ;  /* 0x00008f00b1ba7a23 */ /* 0x100fe200000108aa */
[----:B------:R-:W-:Y:S01]  /*6b50*/  HMMA.16816.F32.BF16 R8, R68, R78, R8 ;  /* 0x0000004e4408723c */ /* 0x000fe20000041808 */
[----:B------:R-:W3:Y:S01]  /*6b60*/  LDSM.16.MT88.4 R76, [R137+0x8800] ;  /* 0x00880000894c783b */ /* 0x000ee20000004200 */
[----:B------:R-:W-:Y:S02]  /*6b70*/  FFMA.FTZ R190, R182, c[0x0][0x23c], -R113 ;  /* 0x00008f00b6be7a23 */ /* 0x000fe40000010871 */
[--C-:B------:R-:W-:Y:S01]  /*6b80*/  FFMA.FTZ R181, R101, c[0x0][0x23c], -R170.reuse ;  /* 0x00008f0065b57a23 */ /* 0x100fe200000108aa */
[----:B------:R-:W-:Y:S01]  /*6b90*/  MUFU.EX2 R186, R186 ;  /* 0x000000ba00ba7308 */ /* 0x000fe20000000800 */
[--C-:B------:R-:W-:Y:S02]  /*6ba0*/  FFMA.FTZ R188, R103, c[0x0][0x23c], -R170.reuse ;  /* 0x00008f0067bc7a23 */ /* 0x100fe400000108aa */
[----:B------:R-:W-:Y:S01]  /*6bb0*/  HMMA.16816.F32.BF16 R32, R96, R34, R56 ;  /* 0x000000226020723c */ /* 0x000fe20000041838 */
[----:B------:R-:W4:Y:S01]  /*6bc0*/  LDSM.16.MT88.4 R56, [R137+0xa000] ;  /* 0x00a000008938783b */ /* 0x000f220000004200 */
[----:B------:R-:W-:-:S02]  /*6bd0*/  FFMA.FTZ R179, R179, c[0x0][0x23c], -R170 ;  /* 0x00008f00b3b37a23 */ /* 0x000fc400000108aa */
[--C-:B------:R-:W-:Y:S01]  /*6be0*/  FFMA.FTZ R183, R102, c[0x0][0x23c], -R113.reuse ;  /* 0x00008f0066b77a23 */ /* 0x100fe20000010871 */
[----:B------:R-:W-:Y:S01]  /*6bf0*/  MUFU.EX2 R181, R181 ;  /* 0x000000b500b57308 */ /* 0x000fe20000000800 */
[--C-:B------:R-:W-:Y:S02]  /*6c00*/  FFMA.FTZ R177, R184, c[0x0][0x23c], -R113.reuse ;  /* 0x00008f00b8b17a23 */ /* 0x100fe40000010871 */
[----:B-1----:R-:W-:Y:S01]  /*6c10*/  HMMA.16816.F32.BF16 R36, R96, R40, R36 ;  /* 0x000000286024723c */ /* 0x002fe20000041824 */
[----:B------:R-:W-:Y:S02]  /*6c20*/  FFMA.FTZ R182, R100, c[0x0][0x23c], -R113 ;  /* 0x00008f0064b67a23 */ /* 0x000fe40000010871 */
[--C-:B------:R-:W-:Y:S01]  /*6c30*/  FFMA.FTZ R184, R104, c[0x0][0x23c], -R170.reuse ;  /* 0x00008f0068b87a23 */ /* 0x100fe200000108aa */
[----:B------:R-:W-:Y:S01]  /*6c40*/  LDSM.16.MT88.4 R100, [R136+0xb000] ;  /* 0x00b000008864783b */ /* 0x000fe20000004200 */
[----:B------:R-:W-:Y:S01]  /*6c50*/  MUFU.EX2 R188, R188 ;  /* 0x000000bc00bc7308 */ /* 0x000fe20000000800 */
[----:B------:R-:W-:-:S02]  /*6c60*/  FFMA.FTZ R125, R125, c[0x0][0x23c], -R170 ;  /* 0x00008f007d7d7a23 */ /* 0x000fc400000108aa */
[C---:B--2---:R-:W-:Y:S01]  /*6c70*/  HMMA.16816.F32.BF16 R12, R68.reuse, R72, R12 ;  /* 0x00000048440c723c */ /* 0x044fe2000004180c */
[--C-:B------:R-:W-:Y:S02]  /*6c80*/  FFMA.FTZ R123, R123, c[0x0][0x23c], -R170.reuse ;  /* 0x00008f007b7b7a23 */ /* 0x100fe400000108aa */
[----:B------:R-:W-:Y:S02]  /*6c90*/  FFMA.FTZ R170, R127, c[0x0][0x23c], -R170 ;  /* 0x00008f007faa7a23 */ /* 0x000fe400000108aa */
[----:B------:R-:W-:Y:S01]  /*6ca0*/  MUFU.EX2 R179, R179 ;  /* 0x000000b300b37308 */ /* 0x000fe20000000800 */
[--C-:B------:R-:W-:Y:S02]  /*6cb0*/  FFMA.FTZ R192, R124, c[0x0][0x23c], -R113.reuse ;  /* 0x00008f007cc07a23 */ /* 0x100fe40000010871 */
[----:B------:R-:W-:Y:S01]  /*6cc0*/  HMMA.16816.F32.BF16 R16, R68, R74, R16 ;  /* 0x0000004a4410723c */ /* 0x000fe20000041810 */
[----:B------:R-:W1:Y:S01]  /*6cd0*/  LDSM.16.MT88.4 R72, [R136+0x8800] ;  /* 0x008800008848783b */ /* 0x000e620000004200 */
[----:B------:R-:W-:-:S02]  /*6ce0*/  FFMA.FTZ R127, R106, c[0x0][0x23c], -R113 ;  /* 0x00008f006a7f7a23 */ /* 0x000fc40000010871 */
[--C-:B------:R-:W-:Y:S01]  /*6cf0*/  FFMA.FTZ R124, R168, c[0x0][0x23c], -R113.reuse ;  /* 0x00008f00a87c7a23 */ /* 0x100fe20000010871 */
[----:B------:R-:W-:Y:S01]  /*6d00*/  MUFU.EX2 R183, R183 ;  /* 0x000000b700b77308 */ /* 0x000fe20000000800 */
[----:B------:R-:W-:Y:S01]  /*6d10*/  FFMA.FTZ R113, R105, c[0x0][0x23c], -R113 ;  /* 0x00008f0069717a23 */ /* 0x000fe20000010871 */
[----:B------:R-:W-:Y:S01]  /*6d20*/  @P2 IADD3 R168, R116, -0x3, RZ ;  /* 0xfffffffd74a82810 */ /* 0x000fe20007ffe0ff */
[----:B------:R-:W-:Y:S01]  /*6d30*/  HMMA.16816.F32.BF16 R40, R96, R42, R64 ;  /* 0x0000002a6028723c */ /* 0x000fe20000041840 */
[----:B------:R-:W2:Y:S01]  /*6d40*/  LDSM.16.MT88.4 R64, [R136+0xa000] ;  /* 0x00a000008840783b */ /* 0x000ea20000004200 */
[----:B------:R-:W-:Y:S02]  /*6d50*/  FFMA.FTZ R161, R161, R126, R107 ;  /* 0x0000007ea1a17223 */ /* 0x000fe4000001006b */
[----:B------:R-:W-:Y:S01]  /*6d60*/  FFMA.FTZ R115, R172, R117, R115 ;  /* 0x00000075ac737223 */ /* 0x000fe20000010073 */
[----:B------:R-:W-:Y:S01]  /*6d70*/  MUFU.EX2 R190, R190 ;  /* 0x000000be00be7308 */ /* 0x000fe20000000800 */
[----:B------:R-:W-:-:S02]  /*6d80*/  FADD.FTZ R112, R112, R161 ;  /* 0x000000a170707221 */ /* 0x000fc40000010000 */
[----:B---3--:R-:W-:Y:S01]  /*6d90*/  HMMA.16816.F32.BF16 R20, R68, R76, R20 ;  /* 0x0000004c4414723c */ /* 0x008fe20000041814 */
[----:B------:R-:W-:-:S04]  /*6da0*/  FADD.FTZ R114, R114, R115 ;  /* 0x0000007372727221 */ /* 0x000fc80000010000 */
[----:B------:R-:W-:Y:S01]  /*6db0*/  MUFU.EX2 R177, R177 ;  /* 0x000000b100b17308 */ /* 0x000fe20000000800 */
[----:B------:R-:W-:Y:S02]  /*6dc0*/  FADD.FTZ R111, R111, R114 ;  /* 0x000000726f6f7221 */ /* 0x000fe40000010000 */
[----:B------:R-:W-:Y:S01]  /*6dd0*/  HMMA.16816.F32.BF16 R24, R68, R78, R24 ;  /* 0x0000004e4418723c */ /* 0x000fe20000041818 */
[----:B------:R-:W3:Y:S04]  /*6de0*/  LDSM.16.MT88.4 R76, [R140+0xa800] ;  /* 0x00a800008c4c783b */ /* 0x000ee80000004200 */
[----:B------:R-:W-:Y:S03]  /*6df0*/  MUFU.EX2 R182, R182 ;  /* 0x000000b600b67308 */ /* 0x000fe60000000800 */
[C---:B----4-:R-:W-:Y:S05]  /*6e00*/  HMMA.16816.F32.BF16 R52, R96.reuse, R56, R52 ;  /* 0x000000386034723c */ /* 0x050fea0000041834 */
[----:B------:R-:W-:Y:S03]  /*6e10*/  MUFU.EX2 R184, R184 ;  /* 0x000000b800b87308 */ /* 0x000fe60000000800 */
[----:B------:R-:W-:Y:S01]  /*6e20*/  HMMA.16816.F32.BF16 R56, R96, R58, R80 ;  /* 0x0000003a6038723c */ /* 0x000fe20000041850 */
[----:B------:R-:W-:Y:S04]  /*6e30*/  LDSM.16.MT88.4 R80, [R137+0xb000] ;  /* 0x00b000008950783b */ /* 0x000fe80000004200 */
[----:B------:R-:W4:Y:S03]  /*6e40*/  MUFU.EX2 R125, R125 ;  /* 0x0000007d007d7308 */ /* 0x000f260000000800 */
[C---:B-1----:R-:W-:Y:S05]  /*6e50*/  HMMA.16816.F32.BF16 R28, R68.reuse, R72, R28 ;  /* 0x00000048441c723c */ /* 0x042fea000004181c */
[----:B------:R-:W-:Y:S03]  /*6e60*/  MUFU.EX2 R123, R123 ;  /* 0x0000007b007b7308 */ /* 0x000fe60000000800 */
[----:B------:R-:W-:Y:S01]  /*6e70*/  HMMA.16816.F32.BF16 R32, R68, R74, R32 ;  /* 0x0000004a4420723c */ /* 0x000fe20000041820 */
[----:B------:R-:W1:Y:S04]  /*6e80*/  LDSM.16.MT88.4 R72, [R138+0xa800] ;  /* 0x00a800008a48783b */ /* 0x000e680000004200 */
[----:B------:R-:W5:Y:S01]  /*6e90*/  MUFU.EX2 R170, R170 ;  /* 0x000000aa00aa7308 */ /* 0x000f620000000800 */
[----:B----4-:R-:W-:-:S02]  /*6ea0*/  F2FP.BF16.PACK_AB R104, R125, R184 ;  /* 0x000000b87d68723e */ /* 0x010fc400000010ff */
[----:B--2---:R-:W-:Y:S05]  /*6eb0*/  HMMA.16816.F32.BF16 R60, R96, R64, R60 ;  /* 0x00000040603c723c */ /* 0x004fea000004183c */
[----:B------:R-:W-:Y:S03]  /*6ec0*/  MUFU.EX2 R127, R127 ;  /* 0x0000007f007f7308 */ /* 0x000fe60000000800 */
[----:B---3--:R-:W-:Y:S05]  /*6ed0*/  HMMA.16816.F32.BF16 R36, R68, R76, R36 ;  /* 0x0000004c4424723c */ /* 0x008fea0000041824 */
[----:B------:R-:W2:Y:S01]  /*6ee0*/  MUFU.EX2 R192, R192 ;  /* 0x000000c000c07308 */ /* 0x000ea20000000800 */
[----:B-----5:R-:W-:-:S02]  /*6ef0*/  F2FP.BF16.PACK_AB R106, R170, R123 ;  /* 0x0000007baa6a723e */ /* 0x020fc400000010ff */
[----:B------:R-:W-:Y:S01]  /*6f00*/  HMMA.16816.F32.BF16 R40, R68, R78, R40 ;  /* 0x0000004e4428723c */ /* 0x000fe20000041828 */
[----:B------:R-:W3:Y:S04]  /*6f10*/  LDSM.16.MT88.4 R76, [R137+0xa800] ;  /* 0x00a80000894c783b */ /* 0x000ee80000004200 */
[----:B------:R-:W-:Y:S03]  /*6f20*/  MUFU.EX2 R124, R124 ;  /* 0x0000007c007c7308 */ /* 0x000fe60000000800 */
[----:B------:R-:W-:Y:S05]  /*6f30*/  HMMA.16816.F32.BF16 R64, R96, R66, R84 ;  /* 0x000000426040723c */ /* 0x000fea0000041854 */
[----:B------:R-:W4:Y:S01]  /*6f40*/  MUFU.EX2 R113, R113 ;  /* 0x0000007100717308 */ /* 0x000f220000000800 */
[----:B--2---:R-:W-:-:S02]  /*6f50*/  F2FP.BF16.PACK_AB R105, R192, R127 ;  /* 0x0000007fc069723e */ /* 0x004fc400000010ff */
[C---:B-1----:R-:W-:Y:S08]  /*6f60*/  HMMA.16816.F32.BF16 R44, R68.reuse, R72, R44 ;  /* 0x00000048442c723c */ /* 0x042ff0000004182c */
[----:B------:R-:W-:Y:S01]  /*6f70*/  HMMA.16816.F32.BF16 R48, R68, R74, R48 ;  /* 0x0000004a4430723c */ /* 0x000fe20000041830 */
[----:B------:R-:W1:Y:S01]  /*6f80*/  LDSM.16.MT88.4 R72, [R136+0xa800] ;  /* 0x00a800008848783b */ /* 0x000e620000004200 */
[----:B----4-:R-:W-:-:S06]  /*6f90*/  F2FP.BF16.PACK_AB R107, R113, R124 ;  /* 0x0000007c716b723e */ /* 0x010fcc00000010ff */
[C---:B---3--:R-:W-:Y:S08]  /*6fa0*/  HMMA.16816.F32.BF16 R52, R68.reuse, R76, R52 ;  /* 0x0000004c4434723c */ /* 0x048ff00000041834 */
[C---:B------:R-:W-:Y:S08]  /*6fb0*/  HMMA.16816.F32.BF16 R56, R68.reuse, R78, R56 ;  /* 0x0000004e4438723c */ /* 0x040ff00000041838 */
[C---:B-1----:R-:W-:Y:S08]  /*6fc0*/  HMMA.16816.F32.BF16 R60, R68.reuse, R72, R60 ;  /* 0x00000048443c723c */ /* 0x042ff0000004183c */
[----:B------:R-:W-:Y:S01]  /*6fd0*/  HMMA.16816.F32.BF16 R64, R68, R74, R64 ;  /* 0x0000004a4440723c */ /* 0x000fe20000041840 */
[----:B------:R-:W1:Y:S06]  /*6fe0*/  LDSM.16.MT88.4 R72, [R138+0x9000] ;  /* 0x009000008a48783b */ /* 0x000e6c0000004200 */
[----:B------:R-:W-:-:S02]  /*6ff0*/  F2FP.BF16.PACK_AB R68, R188, R181 ;  /* 0x000000b5bc44723e */ /* 0x000fc400000010ff */
[----:B------:R-:W-:Y:S02]  /*7000*/  F2FP.BF16.PACK_AB R69, R190, R183 ;  /* 0x000000b7be45723e */ /* 0x000fe400000010ff */
[----:B------:R-:W-:Y:S02]  /*7010*/  F2FP.BF16.PACK_AB R70, R186, R179 ;  /* 0x000000b3ba46723e */ /* 0x000fe400000010ff */
[----:B------:R-:W-:-:S07]  /*7020*/  F2FP.BF16.PACK_AB R71, R182, R177 ;  /* 0x000000b1b647723e */ /* 0x000fce00000010ff */
[C---:B------:R-:W-:Y:S01]  /*7030*/  HMMA.16816.F32.BF16 R96, R68.reuse, R92, R4 ;  /* 0x0000005c4460723c */ /* 0x040fe20000041804 */
[----:B------:R-:W2:Y:S07]  /*7040*/  LDSM.16.MT88.4 R4, [R136+0x9000] ;  /* 0x009000008804783b */ /* 0x000eae0000004200 */
[C---:B------:R-:W-:Y:S01]  /*7050*/  HMMA.16816.F32.BF16 R92, R68.reuse, R94, R8 ;  /* 0x0000005e445c723c */ /* 0x040fe20000041808 */
[----:B------:R-:W3:Y:S07]  /*7060*/  LDSM.16.MT88.4 R8, [R137+0x9000] ;  /* 0x009000008908783b */ /* 0x000eee0000004200 */
[C---:B------:R-:W-:Y:S08]  /*7070*/  HMMA.16816.F32.BF16 R88, R68.reuse, R100, R60 ;  /* 0x000000644458723c */ /* 0x040ff0000004183c */
[C---:B-1----:R-:W-:Y:S08]  /*7080*/  HMMA.16816.F32.BF16 R84, R68.reuse, R72, R12 ;  /* 0x000000484454723c */ /* 0x042ff0000004180c */
[C---:B------:R-:W-:Y:S01]  /*7090*/  HMMA.16816.F32.BF16 R16, R68.reuse, R74, R16 ;  /* 0x0000004a4410723c */ /* 0x040fe20000041810 */
[----:B------:R-:W1:Y:S07]  /*70a0*/  LDSM.16.MT88.4 R72, [R138+0xb000] ;  /* 0x00b000008a48783b */ /* 0x000e6e0000004200 */
[C---:B------:R-:W-:Y:S01]  /*70b0*/  HMMA.16816.F32.BF16 R100, R68.reuse, R102, R64 ;  /* 0x000000664464723c */ /* 0x040fe20000041840 */
[----:B------:R-:W-:Y:S07]  /*70c0*/  LDSM.16.MT88.4 R64, [R140+0xb800] ;  /* 0x00b800008c40783b */ /* 0x000fee0000004200 */
[C---:B--2---:R-:W-:Y:S08]  /*70d0*/  HMMA.16816.F32.BF16 R28, R68.reuse, R4, R28 ;  /* 0x00000004441c723c */ /* 0x044ff0000004181c */
[C---:B---3--:R-:W-:Y:S08]  /*70e0*/  HMMA.16816.F32.BF16 R20, R68.reuse, R8, R20 ;  /* 0x000000084414723c */ /* 0x048ff00000041814 */
[C---:B------:R-:W-:Y:S01]  /*70f0*/  HMMA.16816.F32.BF16 R24, R68.reuse, R10, R24 ;  /* 0x0000000a4418723c */ /* 0x040fe20000041818 */
[----:B------:R-:W2:Y:S07]  /*7100*/  LDSM.16.MT88.4 R8, [R140+0xb000] ;  /* 0x00b000008c08783b */ /* 0x000eae0000004200 */
[C---:B------:R-:W-:Y:S08]  /*7110*/  HMMA.16816.F32.BF16 R32, R68.reuse, R6, R32 ;  /* 0x000000064420723c */ /* 0x040ff00000041820 */
[C---:B-1----:R-:W-:Y:S08]  /*7120*/  HMMA.16816.F32.BF16 R4, R68.reuse, R72, R44 ;  /* 0x000000484404723c */ /* 0x042ff0000004182c */
[C---:B------:R-:W-:Y:S08]  /*7130*/  HMMA.16816.F32.BF16 R76, R68.reuse, R80, R52 ;  /* 0x00000050444c723c */ /* 0x040ff00000041834 */
[C---:B------:R-:W-:Y:S01]  /*7140*/  HMMA.16816.F32.BF16 R72, R68.reuse, R74, R48 ;  /* 0x0000004a4448723c */ /* 0x040fe20000041830 */
[----:B------:R-:W1:Y:S07]  /*7150*/  LDSM.16.MT88.4 R48, [R137+0x9800] ;  /* 0x009800008930783b */ /* 0x000e6e0000004200 */
[C---:B------:R-:W-:Y:S01]  /*7160*/  HMMA.16816.F32.BF16 R80, R68.reuse, R82, R56 ;  /* 0x000000524450723c */ /* 0x040fe20000041838 */
[----:B------:R-:W-:Y:S07]  /*7170*/  LDSM.16.MT88.4 R56, [R136+0x9800] ;  /* 0x009800008838783b */ /* 0x000fee0000004200 */
[C---:B--2---:R-:W-:Y:S01]  /*7180*/  HMMA.16816.F32.BF16 R12, R68.reuse, R8, R36 ;  /* 0x00000008440c723c */ /* 0x044fe20000041824 */
[----:B------:R-:W2:Y:S07]  /*7190*/  LDSM.16.MT88.4 R36, [R140+0x9800] ;  /* 0x009800008c24783b */ /* 0x000eae0000004200 */
[----:B------:R-:W-:Y:S01]  /*71a0*/  HMMA.16816.F32.BF16 R8, R68, R10, R40 ;  /* 0x0000000a4408723c */ /* 0x000fe20000041828 */
[----:B------:R-:W3:Y:S11]  /*71b0*/  LDSM.16.MT88.4 R40, [R138+0x9800] ;  /* 0x009800008a28783b */ /* 0x000ef60000004200 */
[----:B------:R-:W-:Y:S04]  /*71c0*/  @!UPT UIADD3 URZ, URZ, URZ, URZ ;  /* 0x0000003f3f3ff290 */ /* 0x000fe8000fffe03f */
[C---:B------:R-:W-:Y:S08]  /*71d0*/  HMMA.16816.F32.BF16 R60, R104.reuse, R64, R12 ;  /* 0x00000040683c723c */ /* 0x040ff0000004180c */
[C---:B------:R-:W-:Y:S01]  /*71e0*/  HMMA.16816.F32.BF16 R64, R104.reuse, R66, R8 ;  /* 0x000000426840723c */ /* 0x040fe20000041808 */
[----:B------:R-:W4:Y:S07]  /*71f0*/  LDSM.16.MT88.4 R8, [R137+0xb800] ;  /* 0x00b800008908783b */ /* 0x000f2e0000004200 */
[C---:B-1----:R-:W-:Y:S08]  /*7200*/  HMMA.16816.F32.BF16 R44, R104.reuse, R48, R20 ;  /* 0x00000030682c723c */ /* 0x042ff00000041814 */
[C---:B--2---:R-:W-:Y:S08]  /*7210*/  HMMA.16816.F32.BF16 R96, R104.reuse, R36, R96 ;  /* 0x000000246860723c */ /* 0x044ff00000041860 */
[C---:B------:R-:W-:Y:S08]  /*7220*/  HMMA.16816.F32.BF16 R92, R104.reuse, R38, R92 ;  /* 0x00000026685c723c */ /* 0x040ff0000004185c */
[C---:B---3--:R-:W-:Y:S01]  /*7230*/  HMMA.16816.F32.BF16 R36, R104.reuse, R40, R84 ;  /* 0x000000286824723c */ /* 0x048fe20000041854 */
[----:B------:R-:W1:Y:S07]  /*7240*/  LDSM.16.MT88.4 R84, [R136+0xb800] ;  /* 0x00b800008854783b */ /* 0x000e6e0000004200 */
[C---:B------:R-:W-:Y:S01]  /*7250*/  HMMA.16816.F32.BF16 R40, R104.reuse, R42, R16 ;  /* 0x0000002a6828723c */ /* 0x040fe20000041810 */
[----:B------:R-:W2:Y:S07]  /*7260*/  LDSM.16.MT88.4 R16, [R138+0xb800] ;  /* 0x00b800008a10783b */ /* 0x000eae0000004200 */
[C---:B------:R-:W-:Y:S08]  /*7270*/  HMMA.16816.F32.BF16 R52, R104.reuse, R56, R28 ;  /* 0x000000386834723c */ /* 0x040ff0000004181c */
[C---:B------:R-:W-:Y:S08]  /*7280*/  HMMA.16816.F32.BF16 R48, R104.reuse, R50, R24 ;  /* 0x000000326830723c */ /* 0x040ff00000041818 */
[C---:B------:R-:W-:Y:S08]  /*7290*/  HMMA.16816.F32.BF16 R56, R104.reuse, R58, R32 ;  /* 0x0000003a6838723c */ /* 0x040ff00000041820 */
[C---:B----4-:R-:W-:Y:S08]  /*72a0*/  HMMA.16816.F32.BF16 R76, R104.reuse, R8, R76 ;  /* 0x00000008684c723c */ /* 0x050ff0000004184c */
[C---:B-1----:R-:W-:Y:S08]  /*72b0*/  HMMA.16816.F32.BF16 R88, R104.reuse, R84, R88 ;  /* 0x000000546858723c */ /* 0x042ff00000041858 */
[C---:B--2---:R-:W-:Y:S07]  /*72c0*/  HMMA.16816.F32.BF16 R68, R104.reuse, R16, R4 ;  /* 0x000000106844723c */ /* 0x044fee0000041804 */
[----:B------:R-:W-:Y:S01]  /*72d0*/  FADD.FTZ R5, R3, R112 ;  /* 0x0000007003057221 */ /* 0x000fe20000010000 */
[----:B------:R-:W-:Y:S01]  /*72e0*/  HMMA.16816.F32.BF16 R72, R104, R18, R72 ;  /* 0x000000126848723c */ /* 0x000fe20000041848 */
[----:B------:R-:W-:-:S02]  /*72f0*/  FADD.FTZ R3, R110, R111 ;  /* 0x0000006f6e037221 */ /* 0x000fc40000010000 */
[----:B------:R-:W-:Y:S02]  /*7300*/  FADD.FTZ R5, R2, R5 ;  /* 0x0000000502057221 */ /* 0x000fe40000010000 */
[----:B------:R-:W-:Y:S02]  /*7310*/  FADD.FTZ R180, R180, R3 ;  /* 0x00000003b4b47221 */ /* 0x000fe40000010000 */
[----:B------:R-:W-:Y:S01]  /*7320*/  FADD.FTZ R178, R178, R5 ;  /* 0x00000005b2b27221 */ /* 0x000fe20000010000 */
[----:B------:R-:W-:Y:S01]  /*7330*/  HMMA.16816.F32.BF16 R80, R104, R10, R80 ;  /* 0x0000000a6850723c */ /* 0x000fe20000041850 */
[----:B------:R-:W-:Y:S02]  /*7340*/  FADD.FTZ R175, R175, R180 ;  /* 0x000000b4afaf7221 */ /* 0x000fe40000010000 */
[----:B------:R-:W-:Y:S02]  /*7350*/  FADD.FTZ R173, R173, R178 ;  /* 0x000000b2adad7221 */ /* 0x000fe40000010000 */
[----:B------:R-:W-:-:S02]  /*7360*/  FADD.FTZ R2, R176, R175 ;  /* 0x000000afb0027221 */ /* 0x000fc40000010000 */
[----:B------:R-:W-:Y:S01]  /*7370*/  FADD.FTZ R4, R174, R173 ;  /* 0x000000adae047221 */ /* 0x000fe20000010000 */
[----:B------:R-:W-:Y:S01]  /*7380*/  HMMA.16816.F32.BF16 R84, R104, R86, R100 ;  /* 0x000000566854723c */ /* 0x000fe20000041864 */
[----:B------:R-:W-:Y:S02]  /*7390*/  FADD.FTZ R2, R171, R2 ;  /* 0x00000002ab027221 */ /* 0x000fe40000010000 */
[----:B------:R-:W-:Y:S02]  /*73a0*/  FADD.FTZ R4, R169, R4 ;  /* 0x00000004a9047221 */ /* 0x000fe40000010000 */
[----:B------:R-:W-:Y:S01]  /*73b0*/  FADD.FTZ R181, R181, R2 ;  /* 0x00000002b5b57221 */ /* 0x000fe20000010000 */
[-C--:B------:R-:W-:Y:S01]  /*73c0*/  MOV R2, R108.reuse ;  /* 0x0000006c00027202 */ /* 0x080fe20000000f00 */
[----:B------:R-:W-:Y:S01]  /*73d0*/  FADD.FTZ R183, R183, R4 ;  /* 0x00000004b7b77221 */ /* 0x000fe20000010000 */
[----:B------:R-:W-:Y:S01]  /*73e0*/  @P2 MOV R2, R108 ;  /* 0x0000006c00022202 */ /* 0x000fe20000000f00 */
[----:B------:R-:W-:-:S02]  /*73f0*/  FADD.FTZ R188, R188, R181 ;  /* 0x000000b5bcbc7221 */ /* 0x000fc40000010000 */
[----:B------:R-:W-:Y:S02]  /*7400*/  FADD.FTZ R190, R190, R183 ;  /* 0x000000b7bebe7221 */ /* 0x000fe40000010000 */
[----:B------:R-:W-:Y:S02]  /*7410*/  FADD.FTZ R3, R179, R188 ;  /* 0x000000bcb3037221 */ /* 0x000fe40000010000 */
[----:B------:R-:W-:Y:S02]  /*7420*/  FADD.FTZ R177, R177, R190 ;  /* 0x000000beb1b17221 */ /* 0x000fe40000010000 */
        /* <DEDUP_REMOVED lines=11> */
[----:B------:R-:W-:Y:S01]  /*74e0*/  FADD.FTZ R161, R113, R124 ;  /* 0x0000007c71a17221 */ /* 0x000fe20000010000 */
[----:B------:R-:W-:Y:S05]  /*74f0*/  @P2 BRA `(.L_x_688) ;  /* 0x0000001000002947 */ /* 0x000fea0003800000 */
.L_x_684:
[----:B------:R-:W-:-:S07]  /*7500*/  IADD3 R168, R122, -0x1, RZ ;  /* 0xffffffff7aa87810 */ /* 0x000fce0007ffe0ff */
.L_x_688:
        /* <DEDUP_REMOVED lines=9> */
.L_x_692:
[----:B------:R1:W-:Y:S01]  /*75a0*/  @P3 STS.128 [R154+0x4000], RZ ;  /* 0x004000ff9a003388 */ /* 0x0003e20000000c00 */
[----:B------:R-:W-:Y:S04]  /*75b0*/  IADD3 R2, R168, -0x1, RZ ;  /* 0xffffffffa8027810 */ /* 0x000fe80007ffe0ff */
[----:B------:R-:W-:Y:S01]  /*75c0*/  SHF.R.S32.HI R105, RZ, 0x1f, R2 ;  /* 0x0000001fff697819 */ /* 0x000fe20000011402 */
[----:B------:R-:W-:Y:S04]  /*75d0*/  IMAD.WIDE.U32 R106, R2, c[0x0][0x198], RZ ;  /* 0x00006600026a7a25 */ /* 0x000fe800078e00ff */
[----:B------:R-:W-:Y:S01]  /*75e0*/  IMAD R105, R105, c[0x0][0x198], RZ ;  /* 0x0000660069697a24 */ /* 0x000fe200078e02ff */
[----:B------:R-:W-:Y:S03]  /*75f0*/  LEA R3, P1, R106, R158, 0x6 ;  /* 0x0000009e6a037211 */ /* 0x000fe600078230ff */
[----:B------:R-:W-:Y:S01]  /*7600*/  IMAD R105, R2, c[0x0][0x19c], R105 ;  /* 0x0000670002697a24 */ /* 0x000fe200078e0269 */
[----:B------:R-:W-:Y:S03]  /*7610*/  @!P3 LEA R118, P6, R3, c[0x0][0x168], 0x1 ;  /* 0x00005a000376ba11 */ /* 0x000fe600078c08ff */
[----:B------:R-:W-:Y:S01]  /*7620*/  IMAD.IADD R105, R107, 0x1, R105 ;  /* 0x000000016b697824 */ /* 0x000fe200078e0269 */
[----:B------:R-:W-:Y:S04]  /*7630*/  IADD3 R107, P0, R148, R3, RZ ;  /* 0x00000003946b7210 */ /* 0x000fe80007f1e0ff */
        /* <DEDUP_REMOVED lines=13> */
[C---:B------:R-:W-:Y:S02]  /*7710*/  IADD3 R105, P5, R148.reuse, R107, RZ ;  /* 0x0000006b94697210 */ /* 0x040fe40007fbe0ff */
[--C-:B------:R-:W-:Y:S01]  /*7720*/  @!P2 LEA.HI.X R107, R107, c[0x0][0x16c], R100.reuse, 0x1, P1 ;  /* 0x00005b006b6baa11 */ /* 0x100fe200008f0c64 */
[----:B------:R-:W-:Y:S01]  /*7730*/  @!PT LDS RZ, [RZ] ;  /* 0x00000000fffff984 */ /* 0x000fe20000000800 */
[----:B------:R-:W-:Y:S01]  /*7740*/  @!PT LDS RZ, [RZ] ;  /* 0x00000000fffff984 */ /* 0x000fe20000000800 */
[----:B------:R-:W-:Y:S01]  /*7750*/  @!PT LDS RZ, [RZ] ;  /* 0x00000000fffff984 */ /* 0x000fe20000000800 */
[----:B------:R1:W-:Y:S01]  /*7760*/  @!P2 LDGSTS.E.BYPASS.LTC128B.128 [R154+0x6000], [R108.64+0x80] ;  /* 0x060000806c9aafae */ /* 0x0003e2000b901d46 */
[----:B------:R-:W-:Y:S01]  /*7770*/  @!P3 LEA R116, P6, R105, c[0x0][0x168], 0x1 ;  /* 0x00005a006974ba11 */ /* 0x000fe200078c08ff */
[----:B------:R-:W-:Y:S01]  /*7780*/  IMAD.X R100, R147, 0x1, R100, P5 ;  /* 0x0000000193647824 */ /* 0x000fe200028e0664 */
[C---:B------:R-:W-:Y:S01]  /*7790*/  @!P2 LEA R112, P1, R105.reuse, c[0x0][0x168], 0x1 ;  /* 0x00005a006970aa11 */ /* 0x040fe200078208ff */
[----:B------:R1:W-:Y:S01]  /*77a0*/  @P3 STS.128 [R154+0x4800], RZ ;  /* 0x004800ff9a003388 */ /* 0x0003e20000000c00 */
[----:B------:R-:W-:Y:S02]  /*77b0*/  IADD3 R3, P0, R148, R105, RZ ;  /* 0x0000006994037210 */ /* 0x000fe40007f1e0ff */
[C-C-:B------:R-:W-:Y:S01]  /*77c0*/  @!P3 LEA.HI.X R117, R105.reuse, c[0x0][0x16c], R100.reuse, 0x1, P6 ;  /* 0x00005b006975ba11 */ /* 0x140fe200030f0c64 */
[----:B------:R-:W-:Y:S01]  /*77d0*/  @!PT LDS RZ, [RZ] ;  /* 0x00000000fffff984 */ /* 0x000fe20000000800 */
[----:B------:R-:W-:Y:S01]  /*77e0*/  @!PT LDS RZ, [RZ] ;  /* 0x00000000fffff984 */ /* 0x000fe20000000800 */
[----:B------:R-:W-:Y:S01]  /*77f0*/  @!PT LDS RZ, [RZ] ;  /* 0x00000000fffff984 */ /* 0x000fe20000000800 */
[----:B------:R1:W-:Y:S01]  /*7800*/  @!P3 LDGSTS.E.BYPASS.LTC128B.128 [R154+0x4800], [R110.64] ;  /* 0x048000006e9abfae */ /* 0x0003e2000b901d46 */
[--C-:B------:R-:W-:Y:S01]  /*7810*/  @!P2 LEA.HI.X R113, R105, c[0x0][0x16c], R100.reuse, 0x1, P1 ;  /* 0x00005b006971aa11 */ /* 0x100fe200008f0c64 */
[----:B------:R-:W-:Y:S01]  /*7820*/  IMAD.X R2, R147, 0x1, R100, P0 ;  /* 0x0000000193027824 */ /* 0x000fe200000e0664 */
[C---:B------:R-:W-:Y:S01]  /*7830*/  @!P3 LEA R114, P5, R3.reuse, c[0x0][0x168], 0x1 ;  /* 0x00005a000372ba11 */ /* 0x040fe200078a08ff */
[----:B------:R1:W-:Y:S01]  /*7840*/  @P2 STS.128 [R154+0x6800], RZ ;  /* 0x006800ff9a002388 */ /* 0x0003e20000000c00 */
[C---:B------:R-:W-:Y:S02]  /*7850*/  @!P2 LEA R104, P0, R3.reuse, c[0x0][0x168], 0x1 ;  /* 0x00005a000368aa11 */ /* 0x040fe400078008ff */
[C-C-:B------:R-:W-:Y:S01]  /*7860*/  @!P3 LEA.HI.X R115, R3.reuse, c[0x0][0x16c], R2.reuse, 0x1, P5 ;  /* 0x00005b000373ba11 */ /* 0x140fe200028f0c02 */
[----:B------:R-:W-:Y:S01]  /*7870*/  @!PT LDS RZ, [RZ] ;  /* 0x00000000fffff984 */ /* 0x000fe20000000800 */
[----:B------:R-:W-:Y:S01]  /*7880*/  @!PT LDS RZ, [RZ] ;  /* 0x00000000fffff984 */ /* 0x000fe20000000800 */
[----:B------:R-:W-:Y:S01]  /*7890*/  @!PT LDS RZ, [RZ] ;  /* 0x00000000fffff984 */ /* 0x000fe20000000800 */
[----:B------:R1:W-:Y:S01]  /*78a0*/  @!P2 LDGSTS.E.BYPASS.LTC128B.128 [R154+0x6800], [R106.64+0x80] ;  /* 0x068000806a9aafae */ /* 0x0003e2000b901d46 */
[----:B------:R-:W-:Y:S03]  /*78b0*/  @!P2 LEA.HI.X R105, R3, c[0x0][0x16c], R2, 0x1, P0 ;  /* 0x00005b000369aa11 */ /* 0x000fe600000f0c02 */
        /* <DEDUP_REMOVED lines=22> */
.L_x_690:
[----:B------:R-:W-:Y:S04]  /*7a20*/  DEPBAR.LE SB0, 0x0 ;  /* 0x000080000000791a */ /* 0x000fe80000000000 */
[----:B------:R-:W-:Y:S01]  /*7a30*/  BAR.SYNC.DEFER_BLOCKING 0x0 ;  /* 0x0000000000007b1d */ /* 0x000fe20000010000 */
[----:B------:R-:W-:Y:S01]  /*7a40*/  SHF.R.S32.HI R3, RZ, 0x1f, R168 ;  /* 0x0000001fff037819 */ /* 0x000fe200000114a8 */
[----:B------:R-:W-:Y:S02]  /*7a50*/  IMAD R100, R149, R168, RZ ;  /* 0x000000a895647224 */ /* 0x000fe400078e02ff */
[-C--:B------:R-:W-:Y:S04]  /*7a60*/  IMAD.WIDE.U32 R174, R168, R150.reuse, R170 ;  /* 0x00000096a8ae7225 */ /* 0x080fe800078e00aa */
[----:B------:R-:W-:Y:S01]  /*7a70*/  IMAD R100, R3, R150, R100 ;  /* 0x0000009603647224 */ /* 0x000fe200078e0264 */
[C---:B------:R-:W-:Y:S02]  /*7a80*/  @!P3 LEA R188, P4, R174.reuse, c[0x0][0x170], 0x1 ;  /* 0x00005c00aebcba11 */ /* 0x040fe400078808ff */
[----:B------:R-:W-:Y:S01]  /*7a90*/  @!P2 LEA R176, P1, R174, c[0x0][0x170], 0x1 ;  /* 0x00005c00aeb0aa11 */ /* 0x000fe200078208ff */
[----:B------:R-:W-:Y:S01]  /*7aa0*/  IMAD.IADD R100, R175, 0x1, R100 ;  /* 0x00000001af647824 */ /* 0x000fe200078e0264 */
[----:B------:R-:W-:Y:S04]  /*7ab0*/  IADD3 R173, P0, R160, R174, RZ ;  /* 0x000000aea0ad7210 */ /* 0x000fe80007f1e0ff */
        /* <DEDUP_REMOVED lines=168> */
.L_x_691:
[C---:B------:R-:W-:Y:S02]  /*8540*/  LEA R2, R168.reuse, R153, 0x6 ;  /* 0x00000099a8027211 */ /* 0x040fe400078e30ff */
[----:B------:R-:W-:Y:S02]  /*8550*/  IADD3 R168, R168, -0x1, RZ ;  /* 0xffffffffa8a87810 */ /* 0x000fe40007ffe0ff */
[C---:B-1----:R-:W-:Y:S01]  /*8560*/  IADD3 R108, R2.reuse, 0x1, RZ ;  /* 0x00000001026c7810 */ /* 0x042fe20007ffe0ff */
[----:B------:R-:W-:Y:S01]  /*8570*/  I2F R117, R2 ;  /* 0x0000000200757306 */ /* 0x000fe20000201400 */
[C---:B------:R-:W-:Y:S02]  /*8580*/  IADD3 R115, R2.reuse, 0x8, RZ ;  /* 0x0000000802737810 */ /* 0x040fe40007ffe0ff */
[C---:B------:R-:W-:Y:S02]  /*8590*/  IADD3 R102, R2.reuse, 0x9, RZ ;  /* 0x0000000902667810 */ /* 0x040fe40007ffe0ff */
[C---:B------:R-:W-:Y:S02]  /*85a0*/  IADD3 R113, R2.reuse, 0x10, RZ ;  /* 0x0000001002717810 */ /* 0x040fe40007ffe0ff */
[C---:B------:R-:W-:Y:S02]  /*85b0*/  IADD3 R106, R2.reuse, 0x11, RZ ;  /* 0x00000011026a7810 */ /* 0x040fe40007ffe0ff */
[C---:B------:R-:W-:Y:S01]  /*85c0*/  IADD3 R109, R2.reuse, 0x18, RZ ;  /* 0x00000018026d7810 */ /* 0x040fe20007ffe0ff */
        /* <DEDUP_REMOVED lines=8> */
[----:B------:R-:W-:Y:S07]  /*8650*/  IADD3 R112, R2, 0x38, RZ ;  /* 0x0000003802707810 */ /* 0x000fee0007ffe0ff */
[----:B------:R-:W-:Y:S10]  /*8660*/  I2F R102, R102 ;  /* 0x0000006600667306 */ /* 0x000ff40000201400 */
        /* <DEDUP_REMOVED lines=8> */
[----:B------:R-:W1:Y:S02]  /*86f0*/  I2F R105, R105 ;  /* 0x0000006900697306 */ /* 0x000e640000201400 */
[-C--:B-1----:R-:W-:Y:S02]  /*8700*/  FFMA.FTZ R30, R105, R0.reuse, R30 ;  /* 0x00000000691e7223 */ /* 0x082fe4000001001e */
[CC--:B------:R-:W-:Y:S02]  /*8710*/  FFMA.FTZ R6, R117.reuse, R0.reuse, R6 ;  /* 0x0000000075067223 */ /* 0x0c0fe40000010006 */
[-C--:B------:R-:W-:Y:S02]  /*8720*/  FFMA.FTZ R4, R117, R0.reuse, R4 ;  /* 0x0000000075047223 */ /* 0x080fe40000010004 */
[CC--:B------:R-:W-:Y:S02]  /*8730*/  FFMA.FTZ R7, R108.reuse, R0.reuse, R7 ;  /* 0x000000006c077223 */ /* 0x0c0fe40000010007 */
[-C--:B------:R-:W-:Y:S01]  /*8740*/  FFMA.FTZ R5, R108, R0.reuse, R5 ;  /* 0x000000006c057223 */ /* 0x080fe20000010005 */
[----:B------:R-:W-:Y:S01]  /*8750*/  FMNMX.FTZ R108, R6, R103, !PT ;  /* 0x00000067066c7209 */ /* 0x000fe20007810000 */
[CC--:B------:R-:W-:Y:S02]  /*8760*/  FFMA.FTZ R10, R115.reuse, R0.reuse, R10 ;  /* 0x00000000730a7223 */ /* 0x0c0fe4000001000a */
[----:B------:R-:W-:Y:S01]  /*8770*/  FFMA.FTZ R8, R115, R0, R8 ;  /* 0x0000000073087223 */ /* 0x000fe20000010008 */
[----:B------:R-:W-:Y:S01]  /*8780*/  FMNMX.FTZ R115, R7, R108, !PT ;  /* 0x0000006c07737209 */ /* 0x000fe20007810000 */
[-C--:B------:R-:W-:Y:S01]  /*8790*/  FFMA.FTZ R11, R102, R0.reuse, R11 ;  /* 0x00000000660b7223 */ /* 0x080fe2000001000b */
[----:B------:R-:W-:Y:S01]  /*87a0*/  FMNMX.FTZ R108, R4, R101, !PT ;  /* 0x00000065046c7209 */ /* 0x000fe20007810000 */
[-C--:B------:R-:W-:Y:S01]  /*87b0*/  FFMA.FTZ R9, R102, R0.reuse, R9 ;  /* 0x0000000066097223 */ /* 0x080fe20000010009 */
[----:B------:R-:W-:Y:S01]  /*87c0*/  FMNMX.FTZ R110, R10, R115, !PT ;  /* 0x000000730a6e7209 */ /* 0x000fe20007810000 */
[----:B------:R-:W-:Y:S01]  /*87d0*/  FFMA.FTZ R14, R113, R0, R14 ;  /* 0x00000000710e7223 */ /* 0x000fe2000001000e */
[----:B------:R-:W-:Y:S01]  /*87e0*/  FMNMX.FTZ R115, R5, R108, !PT ;  /* 0x0000006c05737209 */ /* 0x000fe20007810000 */
        /* <DEDUP_REMOVED lines=8> */
[-C--:B------:R-:W-:Y:S01]  /*8870*/  FFMA.FTZ R19, R104, R0.reuse, R19 ;  /* 0x0000000068137223 */ /* 0x080fe20000010013 */
[----:B------:R-:W-:Y:S01]  /*8880*/  IADD3 R102, R2, 0x31, RZ ;  /* 0x0000003102667810 */ /* 0x000fe20007ffe0ff */
[----:B------:R-:W-:Y:S01]  /*8890*/  FFMA.FTZ R17, R104, R0, R17 ;  /* 0x0000000068117223 */ /* 0x000fe20000010011 */
[----:B------:R-:W-:Y:S01]  /*88a0*/  FMNMX.FTZ R115, R15, R106, !PT ;  /* 0x0000006a0f737209 */ /* 0x000fe20007810000 */
[-C--:B------:R-:W-:Y:S01]  /*88b0*/  FFMA.FTZ R16, R109, R0.reuse, R16 ;  /* 0x000000006d107223 */ /* 0x080fe20000010010 */
[----:B------:R-:W-:Y:S01]  /*88c0*/  FMNMX.FTZ R104, R12, R113, !PT ;  /* 0x000000710c687209 */ /* 0x000fe20007810000 */
[----:B------:R-:W1:Y:S01]  /*88d0*/  I2F R109, R112 ;  /* 0x00000070006d7306 */ /* 0x000e620000201400 */
[----:B------:R-:W-:Y:S01]  /*88e0*/  FMNMX.FTZ R106, R18, R115, !PT ;  /* 0x00000073126a7209 */ /* 0x000fe20007810000 */
[----:B------:R-:W-:Y:S01]  /*88f0*/  FFMA.FTZ R22, R111, R0, R22 ;  /* 0x000000006f167223 */ /* 0x000fe20000010016 */
[----:B------:R-:W-:Y:S01]  /*8900*/  FMNMX.FTZ R113, R13, R104, !PT ;  /* 0x000000680d717209 */ /* 0x000fe20007810000 */
[-C--:B------:R-:W-:Y:S01]  /*8910*/  FFMA.FTZ R23, R100, R0.reuse, R23 ;  /* 0x0000000064177223 */ /* 0x080fe20000010017 */
[----:B------:R-:W-:Y:S01]  /*8920*/  IADD3 R2, R2, 0x39, RZ ;  /* 0x0000003902027810 */ /* 0x000fe20007ffe0ff */
[-C--:B------:R-:W-:Y:S01]  /*8930*/  FFMA.FTZ R20, R111, R0.reuse, R20 ;  /* 0x000000006f147223 */ /* 0x080fe20000010014 */
[----:B------:R-:W-:Y:S01]  /*8940*/  FMNMX.FTZ R104, R16, R113, !PT ;  /* 0x0000007110687209 */ /* 0x000fe20007810000 */
[----:B------:R-:W-:Y:S01]  /*8950*/  FFMA.FTZ R26, R107, R0, R26 ;  /* 0x000000006b1a7223 */ /* 0x000fe2000001001a */
[----:B------:R-:W-:Y:S01]  /*8960*/  FMNMX.FTZ R115, R19, R106, !PT ;  /* 0x0000006a13737209 */ /* 0x000fe20007810000 */
[----:B------:R-:W2:Y:S01]  /*8970*/  I2F R102, R102 ;  /* 0x0000006600667306 */ /* 0x000ea20000201400 */
        /* <DEDUP_REMOVED lines=9> */
[----:B------:R-:W3:Y:S01]  /*8a10*/  I2F R2, R2 ;  /* 0x0000000200027306 */ /* 0x000ee20000201400 */
[----:B------:R-:W-:Y:S01]  /*8a20*/  FMNMX.FTZ R104, R26, R113, !PT ;  /* 0x000000711a687209 */ /* 0x000fe20007810000 */
[-C--:B------:R-:W-:Y:S01]  /*8a30*/  FFMA.FTZ R28, R105, R0.reuse, R28 ;  /* 0x00000000691c7223 */ /* 0x080fe2000001001c */
[----:B------:R-:W-:Y:S01]  /*8a40*/  FMNMX.FTZ R100, R24, R107, !PT ;  /* 0x0000006b18647209 */ /* 0x000fe20007810000 */
[----:B-1----:R-:W-:Y:S01]  /*8a50*/  FFMA.FTZ R34, R109, R0, R34 ;  /* 0x000000006d227223 */ /* 0x002fe20000010022 */
[----:B------:R-:W-:Y:S01]  /*8a60*/  FMNMX.FTZ R111, R27, R104, !PT ;  /* 0x000000681b6f7209 */ /* 0x000fe20007810000 */
[----:B------:R-:W-:Y:S01]  /*8a70*/  FFMA.FTZ R32, R109, R0, R32 ;  /* 0x000000006d207223 */ /* 0x000fe20000010020 */
[----:B------:R-:W-:Y:S02]  /*8a80*/  FMNMX.FTZ R105, R25, R100, !PT ;  /* 0x0000006419697209 */ /* 0x000fe40007810000 */
[----:B------:R-:W-:Y:S02]  /*8a90*/  FMNMX.FTZ R104, R30, R111, !PT ;  /* 0x0000006f1e687209 */ /* 0x000fe40007810000 */
[----:B------:R-:W-:Y:S01]  /*8aa0*/  LDSM.16.MT88.4 R108, [R138+0x8000] ;  /* 0x008000008a6c783b */ /* 0x000fe20000004200 */
[CC--:B--2---:R-:W-:Y:S02]  /*8ab0*/  FFMA.FTZ R31, R102.reuse, R0.reuse, R31 ;  /* 0x00000000661f7223 */ /* 0x0c4fe4000001001f */
[----:B------:R-:W-:Y:S01]  /*8ac0*/  FFMA.FTZ R29, R102, R0, R29 ;  /* 0x00000000661d7223 */ /* 0x000fe2000001001d */
[----:B------:R-:W-:Y:S02]  /*8ad0*/  FMNMX.FTZ R102, R28, R105, !PT ;  /* 0x000000691c667209 */ /* 0x000fe40007810000 */
[----:B------:R-:W-:Y:S04]  /*8ae0*/  FMNMX.FTZ R3, R31, R104, !PT ;  /* 0x000000681f037209 */ /* 0x000fe80007810000 */
[----:B------:R-:W-:Y:S01]  /*8af0*/  FMNMX.FTZ R100, R34, R3, !PT ;  /* 0x0000000322647209 */ /* 0x000fe20007810000 */
[C---:B---3--:R-:W-:Y:S01]  /*8b00*/  FFMA.FTZ R35, R2.reuse, R0, R35 ;  /* 0x0000000002237223 */ /* 0x048fe20000010023 */
[----:B------:R-:W-:Y:S01]  /*8b10*/  FMNMX.FTZ R3, R29, R102, !PT ;  /* 0x000000661d037209 */ /* 0x000fe20007810000 */
[----:B------:R-:W-:Y:S03]  /*8b20*/  FFMA.FTZ R33, R2, R0, R33 ;  /* 0x0000000002217223 */ /* 0x000fe60000010021 */
[----:B------:R-:W-:Y:S02]  /*8b30*/  FMNMX.FTZ R107, R35, R100, !PT ;  /* 0x00000064236b7209 */ /* 0x000fe40007810000 */
[----:B------:R-:W-:Y:S03]  /*8b40*/  FMNMX.FTZ R100, R32, R3, !PT ;  /* 0x0000000320647209 */ /* 0x000fe60007810000 */
[----:B------:R-:W1:Y:S01]  /*8b50*/  SHFL.BFLY PT, R2, R107, 0x2, 0x1f ;  /* 0x0c401f006b027f89 */ /* 0x000e6200000e0000 */
[----:B------:R-:W-:Y:S07]  /*8b60*/  FMNMX.FTZ R106, R33, R100, !PT ;  /* 0x00000064216a7209 */ /* 0x000fee0007810000 */
[----:B------:R-:W2:Y:S01]  /*8b70*/  SHFL.BFLY PT, R3, R106, 0x2, 0x1f ;  /* 0x0c401f006a037f89 */ /* 0x000ea200000e0000 */
[----:B-1----:R-:W-:Y:S07]  /*8b80*/  FMNMX.FTZ R105, R107, R2, !PT ;  /* 0x000000026b697209 */ /* 0x002fee0007810000 */
[----:B------:R-:W1:Y:S01]  /*8b90*/  SHFL.BFLY PT, R2, R105, 0x1, 0x1f ;  /* 0x0c201f0069027f89 */ /* 0x000e6200000e0000 */
[----:B--2---:R-:W-:Y:S07]  /*8ba0*/  FMNMX.FTZ R104, R106, R3, !PT ;  /* 0x000000036a687209 */ /* 0x004fee0007810000 */
[----:B------:R-:W2:Y:S01]  /*8bb0*/  SHFL.BFLY PT, R3, R104, 0x1, 0x1f ;  /* 0x0c201f0068037f89 */ /* 0x000ea200000e0000 */
[----:B-1----:R-:W-:Y:S04]  /*8bc0*/  FMNMX.FTZ R2, R105, R2, !PT ;  /* 0x0000000269027209 */ /* 0x002fe80007810000 */
[C---:B------:R-:W-:Y:S01]  /*8bd0*/  FSETP.NEU.FTZ.AND P0, PT, R2.reuse, -INF , PT ;  /* 0xff8000000200780b */ /* 0x040fe20003f1d000 */
[C---:B------:R-:W-:Y:S02]  /*8be0*/  FMUL.FTZ R123, R2.reuse, c[0x0][0x23c] ;  /* 0x00008f00027b7a20 */ /* 0x040fe40000410000 */
[----:B------:R-:W-:Y:S01]  /*8bf0*/  FADD.FTZ R102, -R2, R103 ;  /* 0x0000006702667221 */ /* 0x000fe20000010100 */
[----:B--2---:R-:W-:Y:S02]  /*8c00*/  FMNMX.FTZ R3, R104, R3, !PT ;  /* 0x0000000368037209 */ /* 0x004fe40007810000 */
[----:B------:R-:W-:Y:S01]  /*8c10*/  FSEL R123, R123, RZ, P0 ;  /* 0x000000ff7b7b7208 */ /* 0x000fe20000000000 */
[----:B------:R-:W-:Y:S01]  /*8c20*/  FMUL.FTZ R100, R102, c[0x0][0x23c] ;  /* 0x00008f0066647a20 */ /* 0x000fe20000410000 */
[C---:B------:R-:W-:Y:S01]  /*8c30*/  FSETP.NEU.FTZ.AND P0, PT, R3.reuse, -INF , PT ;  /* 0xff8000000300780b */ /* 0x040fe20003f1d000 */
[C---:B------:R-:W-:Y:S01]  /*8c40*/  FMUL.FTZ R118, R3.reuse, c[0x0][0x23c] ;  /* 0x00008f0003767a20 */ /* 0x040fe20000410000 */
[----:B------:R-:W1:Y:S01]  /*8c50*/  LDSM.16.MT88.4 R104, [R140+0x8000] ;  /* 0x008000008c68783b */ /* 0x000e620000004200 */
[----:B------:R-:W-:Y:S02]  /*8c60*/  FADD.FTZ R102, -R3, R101 ;  /* 0x0000006503667221 */ /* 0x000fe40000010100 */
[--C-:B------:R-:W-:Y:S01]  /*8c70*/  FFMA.FTZ R103, R10, c[0x0][0x23c], -R123.reuse ;  /* 0x00008f000a677a23 */ /* 0x100fe2000001087b */
[----:B------:R-:W-:Y:S01]  /*8c80*/  FSEL R118, R118, RZ, P0 ;  /* 0x000000ff76767208 */ /* 0x000fe20000000000 */
[----:B------:R-:W-:Y:S01]  /*8c90*/  FMUL.FTZ R101, R102, c[0x0][0x23c] ;  /* 0x00008f0066657a20 */ /* 0x000fe20000410000 */
[----:B------:R-:W2:Y:S01]  /*8ca0*/  MUFU.EX2 R100, R100 ;  /* 0x0000006400647308 */ /* 0x000ea20000000800 */
[--C-:B------:R-:W-:Y:S02]  /*8cb0*/  FFMA.FTZ R102, R11, c[0x0][0x23c], -R123.reuse ;  /* 0x00008f000b667a23 */ /* 0x100fe4000001087b */
[--C-:B------:R-:W-:Y:S02]  /*8cc0*/  FFMA.FTZ R114, R8, c[0x0][0x23c], -R118.reuse ;  /* 0x00008f0008727a23 */ /* 0x100fe40000010876 */
[--C-:B------:R-:W-:Y:S02]  /*8cd0*/  FFMA.FTZ R113, R9, c[0x0][0x23c], -R118.reuse ;  /* 0x00008f0009717a23 */ /* 0x100fe40000010876 */
[--C-:B------:R-:W-:Y:S02]  /*8ce0*/  FFMA.FTZ R117, R6, c[0x0][0x23c], -R123.reuse ;  /* 0x00008f0006757a23 */ /* 0x100fe4000001087b */
[--C-:B------:R-:W-:Y:S01]  /*8cf0*/  FFMA.FTZ R112, R7, c[0x0][0x23c], -R123.reuse ;  /* 0x00008f0007707a23 */ /* 0x100fe2000001087b */
[----:B------:R-:W3:Y:S01]  /*8d00*/  MUFU.EX2 R101, R101 ;  /* 0x0000006500657308 */ /* 0x000ee20000000800 */
        /* <DEDUP_REMOVED lines=8> */
[C---:B--2---:R-:W-:Y:S02]  /*8d90*/  FMUL.FTZ R10, R100.reuse, R94 ;  /* 0x0000005e640a7220 */ /* 0x044fe40000410000 */
[C---:B------:R-:W-:Y:S02]  /*8da0*/  FMUL.FTZ R11, R100.reuse, R95 ;  /* 0x0000005f640b7220 */ /* 0x040fe40000410000 */
[C---:B------:R-:W-:Y:S01]  /*8db0*/  FMUL.FTZ R6, R100.reuse, R98 ;  /* 0x0000006264067220 */ /* 0x040fe20000410000 */
[----:B------:R-:W2:Y:S01]  /*8dc0*/  MUFU.EX2 R112, R112 ;  /* 0x0000007000707308 */ /* 0x000ea20000000800 */
[C---:B------:R-:W-:Y:S02]  /*8dd0*/  FMUL.FTZ R7, R100.reuse, R99 ;  /* 0x0000006364077220 */ /* 0x040fe40000410000 */
[C---:B------:R-:W-:Y:S02]  /*8de0*/  FMUL.FTZ R38, R100.reuse, R38 ;  /* 0x0000002664267220 */ /* 0x040fe40000410000 */
[C---:B---3--:R-:W-:Y:S02]  /*8df0*/  FMUL.FTZ R8, R101.reuse, R92 ;  /* 0x0000005c65087220 */ /* 0x048fe40000410000 */
[C---:B------:R-:W-:Y:S02]  /*8e00*/  FMUL.FTZ R9, R101.reuse, R93 ;  /* 0x0000005d65097220 */ /* 0x040fe40000410000 */
[----:B------:R-:W3:Y:S01]  /*8e10*/  LDSM.16.MT88.4 R92, [R137+0x8000] ;  /* 0x00800000895c783b */ /* 0x000ee20000004200 */
[----:B------:R-:W-:Y:S01]  /*8e20*/  MUFU.EX2 R103, R103 ;  /* 0x0000006700677308 */ /* 0x000fe20000000800 */
[C---:B------:R-:W-:Y:S02]  /*8e30*/  FMUL.FTZ R4, R101.reuse, R96 ;  /* 0x0000006065047220 */ /* 0x040fe40000410000 */
[C---:B------:R-:W-:Y:S02]  /*8e40*/  FMUL.FTZ R5, R101.reuse, R97 ;  /* 0x0000006165057220 */ /* 0x040fe40000410000 */
[C---:B------:R-:W-:Y:S02]  /*8e50*/  FMUL.FTZ R39, R100.reuse, R39 ;  /* 0x0000002764277220 */ /* 0x040fe40000410000 */
[C---:B------:R-:W-:Y:S02]  /*8e60*/  FMUL.FTZ R36, R101.reuse, R36 ;  /* 0x0000002465247220 */ /* 0x040fe40000410000 */
[C---:B------:R-:W-:Y:S01]  /*8e70*/  FMUL.FTZ R37, R101.reuse, R37 ;  /* 0x0000002565257220 */ /* 0x040fe20000410000 */
[----:B------:R-:W4:Y:S01]  /*8e80*/  MUFU.EX2 R102, R102 ;  /* 0x0000006600667308 */ /* 0x000f220000000800 */
        /* <DEDUP_REMOVED lines=15> */
[----:B----4-:R-:W-:Y:S01]  /*8f80*/  F2FP.BF16.PACK_AB R99, R102, R103 ;  /* 0x000000676663723e */ /* 0x010fe200000010ff */
        /* <DEDUP_REMOVED lines=9> */
[----:B------:R-:W4:Y:S01]  /*9020*/  MUFU.EX2 R113, R113 ;  /* 0x0000007100717308 */ /* 0x000f220000000800 */
[--C-:B------:R-:W-:Y:S02]  /*9030*/  FFMA.FTZ R176, R29, c[0x0][0x23c], -R118.reuse ;  /* 0x00008f001db07a23 */ /* 0x100fe40000010876 */
        /* <DEDUP_REMOVED lines=14> */
[----:B----4-:R-:W-:Y:S01]  /*9120*/  F2FP.BF16.PACK_AB R98, R113, R114 ;  /* 0x000000727162723e */ /* 0x010fe200000010ff */
[C---:B------:R-:W-:Y:S02]  /*9130*/  FMUL.FTZ R69, R101.reuse, R69 ;  /* 0x0000004565457220 */ /* 0x040fe40000410000 */
[C---:B------:R-:W-:Y:S02]  /*9140*/  FMUL.FTZ R74, R100.reuse, R74 ;  /* 0x0000004a644a7220 */ /* 0x040fe40000410000 */
[C---:B------:R-:W-:Y:S01]  /*9150*/  FMUL.FTZ R75, R100.reuse, R75 ;  /* 0x0000004b644b7220 */ /* 0x040fe20000410000 */
[----:B------:R-:W-:Y:S01]  /*9160*/  MUFU.EX2 R174, R174 ;  /* 0x000000ae00ae7308 */ /* 0x000fe20000000800 */
[C---:B-1----:R-:W-:Y:S05]  /*9170*/  HMMA.16816.F32.BF16 R4, R96.reuse, R104, R4 ;  /* 0x000000686004723c */ /* 0x042fea0000041804 */
[C---:B------:R-:W-:Y:S02]  /*9180*/  FMUL.FTZ R72, R101.reuse, R72 ;  /* 0x0000004865487220 */ /* 0x040fe40000410000 */
[C---:B------:R-:W-:Y:S01]  /*9190*/  FMUL.FTZ R73, R101.reuse, R73 ;  /* 0x0000004965497220 */ /* 0x040fe20000410000 */
[C---:B------:R-:W-:Y:S01]  /*91a0*/  HMMA.16816.F32.BF16 R8, R96.reuse, R106, R8 ;  /* 0x0000006a6008723c */ /* 0x040fe20000041808 */
[----:B------:R-:W1:Y:S01]  /*91b0*/  LDSM.16.MT88.4 R104, [R136+0x8000] ;  /* 0x008000008868783b */ /* 0x000e620000004200 */
[----:B------:R-:W-:Y:S02]  /*91c0*/  MUFU.EX2 R169, R169 ;  /* 0x000000a900a97308 */ /* 0x000fe40000000800 */
[C---:B------:R-:W-:Y:S02]  /*91d0*/  FMUL.FTZ R78, R100.reuse, R78 ;  /* 0x0000004e644e7220 */ /* 0x040fe40000410000 */
[C---:B------:R-:W-:Y:S02]  /*91e0*/  FMUL.FTZ R79, R100.reuse, R79 ;  /* 0x0000004f644f7220 */ /* 0x040fe40000410000 */
[C---:B------:R-:W-:Y:S04]  /*91f0*/  HMMA.16816.F32.BF16 R36, R96.reuse, R108, R36 ;  /* 0x0000006c6024723c */ /* 0x040fe80000041824 */
[C---:B------:R-:W-:Y:S01]  /*9200*/  FMUL.FTZ R76, R101.reuse, R76 ;  /* 0x0000004c654c7220 */ /* 0x040fe20000410000 */
[----:B------:R-:W-:Y:S01]  /*9210*/  MUFU.EX2 R176, R176 ;  /* 0x000000b000b07308 */ /* 0x000fe20000000800 */
[C---:B------:R-:W-:Y:S02]  /*9220*/  FMUL.FTZ R77, R101.reuse, R77 ;  /* 0x0000004d654d7220 */ /* 0x040fe40000410000 */
[C---:B------:R-:W-:Y:S01]  /*9230*/  HMMA.16816.F32.BF16 R40, R96.reuse, R110, R40 ;  /* 0x0000006e6028723c */ /* 0x040fe20000041828 */
[----:B------:R-:W2:Y:S03]  /*9240*/  LDSM.16.MT88.4 R108, [R140+0xa000] ;  /* 0x00a000008c6c783b */ /* 0x000ea60000004200 */
[C---:B------:R-:W-:Y:S02]  /*9250*/  FMUL.FTZ R82, R100.reuse, R82 ;  /* 0x0000005264527220 */ /* 0x040fe40000410000 */
[----:B------:R-:W-:Y:S02]  /*9260*/  FMUL.FTZ R83, R100, R83 ;  /* 0x0000005364537220 */ /* 0x000fe40000410000 */
[C---:B---3--:R-:W-:Y:S04]  /*9270*/  HMMA.16816.F32.BF16 R44, R96.reuse, R92, R44 ;  /* 0x0000005c602c723c */ /* 0x048fe8000004182c */
[C---:B------:R-:W-:Y:S02]  /*9280*/  FMUL.FTZ R80, R101.reuse, R80 ;  /* 0x0000005065507220 */ /* 0x040fe40000410000 */
[----:B------:R-:W-:Y:S02]  /*9290*/  FMUL.FTZ R81, R101, R81 ;  /* 0x0000005165517220 */ /* 0x000fe40000410000 */
[C---:B------:R-:W-:Y:S01]  /*92a0*/  HMMA.16816.F32.BF16 R48, R96.reuse, R94, R48 ;  /* 0x0000005e6030723c */ /* 0x040fe20000041830 */
[----:B------:R-:W3:Y:S03]  /*92b0*/  LDSM.16.MT88.4 R92, [R138+0xa000] ;  /* 0x00a000008a5c783b */ /* 0x000ee60000004200 */
[--C-:B------:R-:W-:Y:S02]  /*92c0*/  FFMA.FTZ R120, R14, c[0x0][0x23c], -R123.reuse ;  /* 0x00008f000e787a23 */ /* 0x100fe4000001087b */
[C---:B------:R-:W-:Y:S02]  /*92d0*/  FMUL.FTZ R14, R100.reuse, R90 ;  /* 0x0000005a640e7220 */ /* 0x040fe40000410000 */
[--C-:B------:R-:W-:Y:S01]  /*92e0*/  FFMA.FTZ R119, R15, c[0x0][0x23c], -R123.reuse ;  /* 0x00008f000f777a23 */ /* 0x100fe2000001087b */
[C---:B-1----:R-:W-:Y:S01]  /*92f0*/  HMMA.16816.F32.BF16 R52, R96.reuse, R104, R52 ;  /* 0x000000686034723c */ /* 0x042fe20000041834 */
[----:B------:R-:W-:Y:S02]  /*9300*/  MUFU.EX2 R120, R120 ;  /* 0x0000007800787308 */ /* 0x000fe40000000800 */
[----:B------:R-:W-:Y:S02]  /*9310*/  FMUL.FTZ R15, R100, R91 ;  /* 0x0000005b640f7220 */ /* 0x000fe40000410000 */
[--C-:B------:R-:W-:Y:S02]  /*9320*/  FFMA.FTZ R124, R20, c[0x0][0x23c], -R118.reuse ;  /* 0x00008f00147c7a23 */ /* 0x100fe40000010876 */
[--C-:B------:R-:W-:Y:S01]  /*9330*/  FFMA.FTZ R125, R21, c[0x0][0x23c], -R118.reuse ;  /* 0x00008f00157d7a23 */ /* 0x100fe20000010876 */
[C---:B------:R-:W-:Y:S01]  /*9340*/  HMMA.16816.F32.BF16 R56, R96.reuse, R106, R56 ;  /* 0x0000006a6038723c */ /* 0x040fe20000041838 */
[----:B------:R-:W1:Y:S02]  /*9350*/  LDSM.16.MT88.4 R104, [R137+0xa000] ;  /* 0x00a000008968783b */ /* 0x000e640000004200 */
[----:B------:R-:W-:Y:S01]  /*9360*/  MUFU.EX2 R119, R119 ;  /* 0x0000007700777308 */ /* 0x000fe20000000800 */
[--C-:B------:R-:W-:Y:S02]  /*9370*/  FFMA.FTZ R121, R18, c[0x0][0x23c], -R123.reuse ;  /* 0x00008f0012797a23 */ /* 0x100fe4000001087b */
[--C-:B------:R-:W-:Y:S02]  /*9380*/  FFMA.FTZ R18, R12, c[0x0][0x23c], -R118.reuse ;  /* 0x00008f000c127a23 */ /* 0x100fe40000010876 */
[C---:B--2---:R-:W-:Y:S04]  /*9390*/  HMMA.16816.F32.BF16 R60, R96.reuse, R108, R60 ;  /* 0x0000006c603c723c */ /* 0x044fe8000004183c */
[----:B------:R-:W-:Y:S01]  /*93a0*/  FMUL.FTZ R12, R101, R88 ;  /* 0x00000058650c7220 */ /* 0x000fe20000410000 */
[----:B------:R-:W-:Y:S01]  /*93b0*/  MUFU.EX2 R121, R121 ;  /* 0x0000007900797308 */ /* 0x000fe20000000800 */
[--C-:B------:R-:W-:Y:S02]  /*93c0*/  FFMA.FTZ R122, R19, c[0x0][0x23c], -R123.reuse ;  /* 0x00008f00137a7a23 */ /* 0x100fe4000001087b */
[C---:B------:R-:W-:Y:S01]  /*93d0*/  HMMA.16816.F32.BF16 R64, R96.reuse, R110, R64 ;  /* 0x0000006e6040723c */ /* 0x040fe20000041840 */
[----:B------:R-:W2:Y:S03]  /*93e0*/  LDSM.16.MT88.4 R108, [R136+0xa000] ;  /* 0x00a00000886c783b */ /* 0x000ea60000004200 */
[----:B------:R-:W-:Y:S02]  /*93f0*/  FMUL.FTZ R19, R100, R87 ;  /* 0x0000005764137220 */ /* 0x000fe40000410000 */
[----:B------:R-:W-:Y:S01]  /*9400*/  FFMA.FTZ R34, R34, c[0x0][0x23c], -R123 ;  /* 0x00008f0022227a23 */ /* 0x000fe2000001087b */
[----:B------:R-:W4:Y:S01]  /*9410*/  MUFU.EX2 R122, R122 ;  /* 0x0000007a007a7308 */ /* 0x000f220000000800 */
[C---:B---3--:R-:W-:Y:S04]  /*9420*/  HMMA.16816.F32.BF16 R68, R96.reuse, R92, R68 ;  /* 0x0000005c6044723c */ /* 0x048fe80000041844 */
[----:B------:R-:W-:Y:S02]  /*9430*/  FFMA.FTZ R32, R32, c[0x0][0x23c], -R118 ;  /* 0x00008f0020207a23 */ /* 0x000fe40000010876 */
[----:B------:R-:W-:Y:S02]  /*9440*/  FFMA.FTZ R117, R100, R161, R117 ;  /* 0x000000a164757223 */ /* 0x000fe40000010075 */
[C---:B------:R-:W-:Y:S01]  /*9450*/  HMMA.16816.F32.BF16 R72, R96.reuse, R94, R72 ;  /* 0x0000005e6048723c */ /* 0x040fe20000041848 */
[----:B------:R-:W-:Y:S01]  /*9460*/  LDSM.16.MT88.4 R92, [R138+0x8800] ;  /* 0x008800008a5c783b */ /* 0x000fe20000004200 */
[----:B------:R-:W-:Y:S02]  /*9470*/  MUFU.EX2 R124, R124 ;  /* 0x0000007c007c7308 */ /* 0x000fe40000000800 */
[----:B------:R-:W-:Y:S02]  /*9480*/  FFMA.FTZ R116, R101, R172, R116 ;  /* 0x000000ac65747223 */ /* 0x000fe40000010074 */
[----:B------:R-:W-:Y:S02]  /*9490*/  FADD.FTZ R112, R112, R117 ;  /* 0x0000007570707221 */ /* 0x000fe40000010000 */
[----:B------:R-:W-:Y:S01]  /*94a0*/  FADD.FTZ R115, R115, R116 ;  /* 0x0000007473737221 */ /* 0x000fe20000010000 */
[C---:B-1----:R-:W-:Y:S03]  /*94b0*/  HMMA.16816.F32.BF16 R76, R96.reuse, R104, R76 ;  /* 0x00000068604c723c */ /* 0x042fe6000004184c */
[----:B------:R1:W-:Y:S01]  /*94c0*/  MUFU.EX2 R104, R18 ;  /* 0x0000001200687308 */ /* 0x0003e20000000800 */
[----:B------:R-:W-:Y:S01]  /*94d0*/  FADD.FTZ R103, R103, R112 ;  /* 0x0000007067677221 */ /* 0x000fe20000010000 */
[----:B----4-:R-:W-:Y:S02]  /*94e0*/  F2FP.BF16.PACK_AB R87, R122, R121 ;  /* 0x000000797a57723e */ /* 0x010fe400000010ff */
[--C-:B------:R-:W-:Y:S01]  /*94f0*/  FFMA.FTZ R105, R13, c[0x0][0x23c], -R118.reuse ;  /* 0x00008f000d697a23 */ /* 0x100fe20000010876 */
[C---:B------:R-:W-:Y:S04]  /*9500*/  HMMA.16816.F32.BF16 R80, R96.reuse, R106, R80 ;  /* 0x0000006a6050723c */ /* 0x040fe80000041850 */
[----:B------:R-:W-:Y:S01]  /*9510*/  FMUL.FTZ R13, R101, R89 ;  /* 0x00000059650d7220 */ /* 0x000fe20000410000 */
[----:B------:R-:W3:Y:S01]  /*9520*/  MUFU.EX2 R105, R105 ;  /* 0x0000006900697308 */ /* 0x000ee20000000800 */
[----:B------:R-:W4:Y:S01]  /*9530*/  LDSM.16.MT88.4 R88, [R140+0x8800] ;  /* 0x008800008c58783b */ /* 0x000f220000004200 */
[--C-:B------:R-:W-:Y:S02]  /*9540*/  FFMA.FTZ R106, R16, c[0x0][0x23c], -R118.reuse ;  /* 0x00008f00106a7a23 */ /* 0x100fe40000010876 */
[--C-:B------:R-:W-:Y:S02]  /*9550*/  FFMA.FTZ R107, R17, c[0x0][0x23c], -R118.reuse ;  /* 0x00008f00116b7a23 */ /* 0x100fe40000010876 */
[C---:B--2---:R-:W-:Y:S03]  /*9560*/  HMMA.16816.F32.BF16 R12, R96.reuse, R108, R12 ;  /* 0x0000006c600c723c */ /* 0x044fe6000004180c */
[C---:B------:R-:W-:Y:S01]  /*9570*/  FMUL.FTZ R16, R101.reuse, R84 ;  /* 0x0000005465107220 */ /* 0x040fe20000410000 */
[----:B------:R-:W-:Y:S01]  /*9580*/  MUFU.EX2 R106, R106 ;  /* 0x0000006a006a7308 */ /* 0x000fe20000000800 */
[----:B------:R-:W-:Y:S01]  /*9590*/  FMUL.FTZ R17, R101, R85 ;  /* 0x0000005565117220 */ /* 0x000fe20000410000 */
[----:B------:R-:W-:Y:S01]  /*95a0*/  F2FP.BF16.PACK_AB R85, R119, R120 ;  /* 0x000000787755723e */ /* 0x000fe200000010ff */
[--C-:B------:R-:W-:Y:S01]  /*95b0*/  FFMA.FTZ R108, R27, c[0x0][0x23c], -R123.reuse ;  /* 0x00008f001b6c7a23 */ /* 0x100fe2000001087b */
[----:B------:R-:W-:Y:S01]  /*95c0*/  MOV R101, R3 ;  /* 0x0000000300657202 */ /* 0x000fe20000000f00 */
[----:B-1----:R-:W-:Y:S03]  /*95d0*/  FMUL.FTZ R18, R100, R86 ;  /* 0x0000005664127220 */ /* 0x002fe60000410000 */
[----:B------:R-:W-:Y:S02]  /*95e0*/  FFMA.FTZ R109, R23, c[0x0][0x23c], -R123 ;  /* 0x00008f00176d7a23 */ /* 0x000fe4000001087b */
[----:B------:R-:W1:Y:S01]  /*95f0*/  MUFU.EX2 R107, R107 ;  /* 0x0000006b006b7308 */ /* 0x000e620000000800 */
[----:B------:R-:W-:Y:S01]  /*9600*/  FFMA.FTZ R118, R33, c[0x0][0x23c], -R118 ;  /* 0x00008f0021767a23 */ /* 0x000fe20000010876 */
[----:B------:R-:W-:Y:S01]  /*9610*/  HMMA.16816.F32.BF16 R16, R96, R110, R16 ;  /* 0x0000006e6010723c */ /* 0x000fe20000041810 */
[----:B------:R-:W2:Y:S02]  /*9620*/  LDSM.16.MT88.4 R96, [R137+0x8800] ;  /* 0x008800008960783b */ /* 0x000ea40000004200 */
[----:B---3--:R-:W-:Y:S01]  /*9630*/  F2FP.BF16.PACK_AB R84, R105, R104 ;  /* 0x000000686954723e */ /* 0x008fe200000010ff */
[----:B------:R-:W-:Y:S02]  /*9640*/  FADD.FTZ R114, R114, R115 ;  /* 0x0000007372727221 */ /* 0x000fe40000010000 */
[----:B------:R-:W-:Y:S02]  /*9650*/  FADD.FTZ R103, R102, R103 ;  /* 0x0000006766677221 */ /* 0x000fe40000010000 */
[--C-:B------:R-:W-:Y:S01]  /*9660*/  FFMA.FTZ R111, R26, c[0x0][0x23c], -R123.reuse ;  /* 0x00008f001a6f7a23 */ /* 0x100fe2000001087b */
[----:B------:R-:W-:Y:S01]  /*9670*/  MUFU.EX2 R109, R109 ;  /* 0x0000006d006d7308 */ /* 0x000fe20000000800 */
[----:B------:R-:W-:Y:S02]  /*9680*/  LDSM.16.MT88.4 R24, [R137+0x9000] ;  /* 0x009000008918783b */ /* 0x000fe40000004200 */
[--C-:B------:R-:W-:Y:S01]  /*9690*/  FFMA.FTZ R110, R22, c[0x0][0x23c], -R123.reuse ;  /* 0x00008f00166e7a23 */ /* 0x100fe2000001087b */
[----:B------:R-:W-:Y:S01]  /*96a0*/  F2FP.BF16.PACK_AB R22, R127, R126 ;  /* 0x0000007e7f16723e */ /* 0x000fe200000010ff */
[----:B------:R-:W-:Y:S02]  /*96b0*/  FFMA.FTZ R123, R35, c[0x0][0x23c], -R123 ;  /* 0x00008f00237b7a23 */ /* 0x000fe4000001087b */
[----:B------:R-:W-:Y:S02]  /*96c0*/  FADD.FTZ R113, R113, R114 ;  /* 0x0000007271717221 */ /* 0x000fe40000010000 */
[----:B------:R-:W-:Y:S01]  /*96d0*/  FADD.FTZ R120, R120, R103 ;  /* 0x0000006778787221 */ /* 0x000fe20000010000 */
[----:B------:R3:W-:Y:S01]  /*96e0*/  MUFU.EX2 R35, R31 ;  /* 0x0000001f00237308 */ /* 0x0007e20000000800 */
[----:B------:R-:W-:Y:S01]  /*96f0*/  MOV R103, R2 ;  /* 0x0000000200677202 */ /* 0x000fe20000000f00 */
[----:B------:R-:W-:Y:S01]  /*9700*/  FADD.FTZ R104, R104, R113 ;  /* 0x0000007168687221 */ /* 0x000fe20000010000 */
[----:B-1----:R-:W-:Y:S01]  /*9710*/  F2FP.BF16.PACK_AB R86, R107, R106 ;  /* 0x0000006a6b56723e */ /* 0x002fe200000010ff */
[----:B------:R-:W-:Y:S02]  /*9720*/  FADD.FTZ R120, R119, R120 ;  /* 0x0000007877787221 */ /* 0x000fe40000010000 */
[----:B------:R-:W-:Y:S02]  /*9730*/  FADD.FTZ R105, R105, R104 ;  /* 0x0000006869697221 */ /* 0x000fe40000010000 */
[----:B------:R-:W-:Y:S02]  /*9740*/  FADD.FTZ R121, R121, R120 ;  /* 0x0000007879797221 */ /* 0x000fe40000010000 */
[C---:B----4-:R-:W-:Y:S01]  /*9750*/  HMMA.16816.F32.BF16 R4, R84.reuse, R88, R4 ;  /* 0x000000585404723c */ /* 0x050fe20000041804 */
[----:B------:R-:W1:Y:S04]  /*9760*/  MUFU.EX2 R110, R110 ;  /* 0x0000006e006e7308 */ /* 0x000e680000000800 */
[----:B------:R-:W-:Y:S02]  /*9770*/  FADD.FTZ R106, R106, R105 ;  /* 0x000000696a6a7221 */ /* 0x000fe40000010000 */
[----:B------:R-:W-:Y:S01]  /*9780*/  FADD.FTZ R121, R122, R121 ;  /* 0x000000797a797221 */ /* 0x000fe20000010000 */
[C---:B------:R-:W-:Y:S01]  /*9790*/  HMMA.16816.F32.BF16 R8, R84.reuse, R90, R8 ;  /* 0x0000005a5408723c */ /* 0x040fe20000041808 */
[----:B------:R-:W4:Y:S02]  /*97a0*/  LDSM.16.MT88.4 R88, [R136+0x8800] ;  /* 0x008800008858783b */ /* 0x000f240000004200 */
[----:B------:R-:W-:Y:S01]  /*97b0*/  MUFU.EX2 R111, R111 ;  /* 0x0000006f006f7308 */ /* 0x000fe20000000800 */
[----:B------:R-:W-:Y:S04]  /*97c0*/  FADD.FTZ R107, R107, R106 ;  /* 0x0000006a6b6b7221 */ /* 0x000fe80000010000 */
[C---:B------:R-:W-:Y:S01]  /*97d0*/  HMMA.16816.F32.BF16 R36, R84.reuse, R92, R36 ;  /* 0x0000005c5424723c */ /* 0x040fe20000041824 */
[----:B---3--:R-:W-:Y:S04]  /*97e0*/  LDSM.16.MT88.4 R28, [R137+0x9800] ;  /* 0x00980000891c783b */ /* 0x008fe80000004200 */
[----:B------:R-:W3:Y:S03]  /*97f0*/  MUFU.EX2 R108, R108 ;  /* 0x0000006c006c7308 */ /* 0x000ee60000000800 */
[C---:B------:R-:W-:Y:S01]  /*9800*/  HMMA.16816.F32.BF16 R40, R84.reuse, R94, R40 ;  /* 0x0000005e5428723c */ /* 0x040fe20000041828 */
[----:B------:R-:W5:Y:S03]  /*9810*/  LDSM.16.MT88.4 R92, [R140+0xa800] ;  /* 0x00a800008c5c783b */ /* 0x000f660000004200 */
[C---:B-1----:R-:W-:Y:S01]  /*9820*/  F2FP.BF16.PACK_AB R21, R109.reuse, R110 ;  /* 0x0000006e6d15723e */ /* 0x042fe200000010ff */
[----:B------:R-:W-:Y:S02]  /*9830*/  FADD.FTZ R110, R110, R121 ;  /* 0x000000796e6e7221 */ /* 0x000fe40000010000 */
[----:B------:R-:W1:Y:S01]  /*9840*/  MUFU.EX2 R125, R125 ;  /* 0x0000007d007d7308 */ /* 0x000e620000000800 */
[C---:B--2---:R-:W-:Y:S04]  /*9850*/  HMMA.16816.F32.BF16 R44, R84.reuse, R96, R44 ;  /* 0x00000060542c723c */ /* 0x044fe8000004182c */
[----:B------:R-:W-:Y:S04]  /*9860*/  FADD.FTZ R110, R109, R110 ;  /* 0x0000006e6d6e7221 */ /* 0x000fe80000010000 */
[C---:B------:R-:W-:Y:S01]  /*9870*/  HMMA.16816.F32.BF16 R48, R84.reuse, R98, R48 ;  /* 0x000000625430723c */ /* 0x040fe20000041830 */
[----:B------:R-:W2:Y:S01]  /*9880*/  LDSM.16.MT88.4 R96, [R138+0xa800] ;  /* 0x00a800008a60783b */ /* 0x000ea20000004200 */
[----:B------:R-:W-:Y:S02]  /*9890*/  MUFU.EX2 R34, R34 ;  /* 0x0000002200227308 */ /* 0x000fe40000000800 */
[C---:B---3--:R-:W-:Y:S01]  /*98a0*/  F2FP.BF16.PACK_AB R23, R108.reuse, R111 ;  /* 0x0000006f6c17723e */ /* 0x048fe200000010ff */
[----:B------:R-:W-:Y:S03]  /*98b0*/  FADD.FTZ R111, R111, R110 ;  /* 0x0000006e6f6f7221 */ /* 0x000fe60000010000 */
[C---:B----4-:R-:W-:Y:S04]  /*98c0*/  HMMA.16816.F32.BF16 R52, R84.reuse, R88, R52 ;  /* 0x000000585434723c */ /* 0x050fe80000041834 */
[----:B------:R-:W3:Y:S01]  /*98d0*/  MUFU.EX2 R123, R123 ;  /* 0x0000007b007b7308 */ /* 0x000ee20000000800 */
[----:B------:R-:W-:Y:S01]  /*98e0*/  FADD.FTZ R111, R108, R111 ;  /* 0x0000006f6c6f7221 */ /* 0x000fe20000010000 */
[C---:B-1----:R-:W-:Y:S01]  /*98f0*/  F2FP.BF16.PACK_AB R20, R125.reuse, R124 ;  /* 0x0000007c7d14723e */ /* 0x042fe200000010ff */
[----:B------:R-:W-:Y:S01]  /*9900*/  FADD.FTZ R124, R124, R107 ;  /* 0x0000006b7c7c7221 */ /* 0x000fe20000010000 */
[C---:B------:R-:W-:Y:S01]  /*9910*/  HMMA.16816.F32.BF16 R56, R84.reuse, R90, R56 ;  /* 0x0000005a5438723c */ /* 0x040fe20000041838 */
[----:B------:R-:W1:Y:S03]  /*9920*/  LDSM.16.MT88.4 R88, [R137+0xa800] ;  /* 0x00a800008958783b */ /* 0x000e660000004200 */
[----:B------:R-:W-:Y:S02]  /*9930*/  FADD.FTZ R125, R125, R124 ;  /* 0x0000007c7d7d7221 */ /* 0x000fe40000010000 */
[----:B------:R-:W-:Y:S02]  /*9940*/  MUFU.EX2 R32, R32 ;  /* 0x0000002000207308 */ /* 0x000fe40000000800 */
[C---:B-----5:R-:W-:Y:S08]  /*9950*/  HMMA.16816.F32.BF16 R60, R84.reuse, R92, R60 ;  /* 0x0000005c543c723c */ /* 0x060ff0000004183c */
[----:B------:R-:W4:Y:S01]  /*9960*/  MUFU.EX2 R33, R118 ;  /* 0x0000007600217308 */ /* 0x000f220000000800 */
[C---:B------:R-:W-:Y:S01]  /*9970*/  HMMA.16816.F32.BF16 R64, R84.reuse, R94, R64 ;  /* 0x0000005e5440723c */ /* 0x040fe20000041840 */
[----:B------:R-:W5:Y:S07]  /*9980*/  LDSM.16.MT88.4 R92, [R136+0xa800] ;  /* 0x00a80000885c783b */ /* 0x000f6e0000004200 */
[C---:B--2---:R-:W-:Y:S08]  /*9990*/  HMMA.16816.F32.BF16 R68, R84.reuse, R96, R68 ;  /* 0x000000605444723c */ /* 0x044ff00000041844 */
[C---:B------:R-:W-:Y:S01]  /*99a0*/  HMMA.16816.F32.BF16 R72, R84.reuse, R98, R72 ;  /* 0x000000625448723c */ /* 0x040fe20000041848 */
[----:B------:R-:W-:Y:S07]  /*99b0*/  LDSM.16.MT88.4 R96, [R138+0x9000] ;  /* 0x009000008a60783b */ /* 0x000fee0000004200 */
[C---:B-1----:R-:W-:Y:S08]  /*99c0*/  HMMA.16816.F32.BF16 R76, R84.reuse, R88, R76 ;  /* 0x00000058544c723c */ /* 0x042ff0000004184c */
[C---:B------:R-:W-:Y:S01]  /*99d0*/  HMMA.16816.F32.BF16 R80, R84.reuse, R90, R80 ;  /* 0x0000005a5450723c */ /* 0x040fe20000041850 */
[----:B------:R-:W1:Y:S07]  /*99e0*/  LDSM.16.MT88.4 R88, [R140+0x9000] ;  /* 0x009000008c58783b */ /* 0x000e6e0000004200 */
[C---:B-----5:R-:W-:Y:S08]  /*99f0*/  HMMA.16816.F32.BF16 R12, R84.reuse, R92, R12 ;  /* 0x0000005c540c723c */ /* 0x060ff0000004180c */
[----:B------:R-:W-:Y:S01]  /*9a00*/  HMMA.16816.F32.BF16 R16, R84, R94, R16 ;  /* 0x0000005e5410723c */ /* 0x000fe20000041810 */
[----:B------:R-:W2:Y:S08]  /*9a10*/  LDSM.16.MT88.4 R84, [R136+0x9000] ;  /* 0x009000008854783b */ /* 0x000eb00000004200 */
[----:B------:R-:W-:Y:S01]  /*9a20*/  LDSM.16.MT88.4 R92, [R140+0x9800] ;  /* 0x009800008c5c783b */ /* 0x000fe20000004200 */
[C---:B-1----:R-:W-:Y:S08]  /*9a30*/  HMMA.16816.F32.BF16 R4, R20.reuse, R88, R4 ;  /* 0x000000581404723c */ /* 0x042ff00000041804 */
[C---:B------:R-:W-:Y:S01]  /*9a40*/  HMMA.16816.F32.BF16 R8, R20.reuse, R90, R8 ;  /* 0x0000005a1408723c */ /* 0x040fe20000041808 */
[----:B------:R-:W1:Y:S07]  /*9a50*/  LDSM.16.MT88.4 R88, [R140+0xb000] ;  /* 0x00b000008c58783b */ /* 0x000e6e0000004200 */
[C---:B------:R-:W-:Y:S08]  /*9a60*/  HMMA.16816.F32.BF16 R36, R20.reuse, R96, R36 ;  /* 0x000000601424723c */ /* 0x040ff00000041824 */
[C---:B------:R-:W-:Y:S08]  /*9a70*/  HMMA.16816.F32.BF16 R40, R20.reuse, R98, R40 ;  /* 0x000000621428723c */ /* 0x040ff00000041828 */
[C---:B------:R-:W-:Y:S08]  /*9a80*/  HMMA.16816.F32.BF16 R44, R20.reuse, R24, R44 ;  /* 0x00000018142c723c */ /* 0x040ff0000004182c */
[C---:B------:R-:W-:Y:S01]  /*9a90*/  HMMA.16816.F32.BF16 R48, R20.reuse, R26, R48 ;  /* 0x0000001a1430723c */ /* 0x040fe20000041830 */
[----:B------:R-:W5:Y:S07]  /*9aa0*/  LDSM.16.MT88.4 R24, [R138+0xb000] ;  /* 0x00b000008a18783b */ /* 0x000f6e0000004200 */
[C---:B--2---:R-:W-:Y:S08]  /*9ab0*/  HMMA.16816.F32.BF16 R52, R20.reuse, R84, R52 ;  /* 0x000000541434723c */ /* 0x044ff00000041834 */
[C---:B------:R-:W-:Y:S01]  /*9ac0*/  HMMA.16816.F32.BF16 R56, R20.reuse, R86, R56 ;  /* 0x000000561438723c */ /* 0x040fe20000041838 */
[----:B------:R-:W2:Y:S07]  /*9ad0*/  LDSM.16.MT88.4 R84, [R137+0xb000] ;  /* 0x00b000008954783b */ /* 0x000eae0000004200 */
[C---:B-1----:R-:W-:Y:S08]  /*9ae0*/  HMMA.16816.F32.BF16 R60, R20.reuse, R88, R60 ;  /* 0x00000058143c723c */ /* 0x042ff0000004183c */
[C---:B------:R-:W-:Y:S01]  /*9af0*/  HMMA.16816.F32.BF16 R64, R20.reuse, R90, R64 ;  /* 0x0000005a1440723c */ /* 0x040fe20000041840 */
[----:B------:R-:W1:Y:S07]  /*9b00*/  LDSM.16.MT88.4 R88, [R136+0xb000] ;  /* 0x00b000008858783b */ /* 0x000e6e0000004200 */
[C---:B-----5:R-:W-:Y:S08]  /*9b10*/  HMMA.16816.F32.BF16 R68, R20.reuse, R24, R68 ;  /* 0x000000181444723c */ /* 0x060ff00000041844 */
[C---:B------:R-:W-:Y:S01]  /*9b20*/  HMMA.16816.F32.BF16 R72, R20.reuse, R26, R72 ;  /* 0x0000001a1448723c */ /* 0x040fe20000041848 */
[----:B------:R-:W5:Y:S07]  /*9b30*/  LDSM.16.MT88.4 R24, [R138+0x9800] ;  /* 0x009800008a18783b */ /* 0x000f6e0000004200 */
[C---:B--2---:R-:W-:Y:S07]  /*9b40*/  HMMA.16816.F32.BF16 R76, R20.reuse, R84, R76 ;  /* 0x00000054144c723c */ /* 0x044fee000004184c */
[----:B------:R-:W-:Y:S01]  /*9b50*/  F2FP.BF16.PACK_AB R85, R35, R174 ;  /* 0x000000ae2355723e */ /* 0x000fe200000010ff */
[C---:B------:R-:W-:Y:S04]  /*9b60*/  HMMA.16816.F32.BF16 R80, R20.reuse, R86, R80 ;  /* 0x000000561450723c */ /* 0x040fe80000041850 */
[----:B------:R-:W-:Y:S01]  /*9b70*/  F2FP.BF16.PACK_AB R84, R176, R169 ;  /* 0x000000a9b054723e */ /* 0x000fe200000010ff */
[----:B------:R-:W-:Y:S02]  /*9b80*/  FADD.FTZ R174, R174, R111 ;  /* 0x0000006faeae7221 */ /* 0x000fe40000010000 */
[----:B---3--:R-:W-:Y:S01]  /*9b90*/  F2FP.BF16.PACK_AB R87, R123, R34 ;  /* 0x000000227b57723e */ /* 0x008fe200000010ff */
[C---:B-1----:R-:W-:Y:S04]  /*9ba0*/  HMMA.16816.F32.BF16 R12, R20.reuse, R88, R12 ;  /* 0x00000058140c723c */ /* 0x042fe8000004180c */
[----:B----4-:R-:W-:Y:S01]  /*9bb0*/  F2FP.BF16.PACK_AB R86, R33, R32 ;  /* 0x000000202156723e */ /* 0x010fe200000010ff */
[----:B------:R-:W-:Y:S03]  /*9bc0*/  FADD.FTZ R35, R35, R174 ;  /* 0x000000ae23237221 */ /* 0x000fe60000010000 */
[----:B------:R-:W-:Y:S01]  /*9bd0*/  HMMA.16816.F32.BF16 R16, R20, R90, R16 ;  /* 0x0000005a1410723c */ /* 0x000fe20000041810 */
[----:B------:R-:W-:Y:S03]  /*9be0*/  LDSM.16.MT88.4 R20, [R138+0xb800] ;  /* 0x00b800008a14783b */ /* 0x000fe60000004200 */
[----:B------:R-:W-:Y:S04]  /*9bf0*/  FADD.FTZ R34, R34, R35 ;  /* 0x0000002322227221 */ /* 0x000fe80000010000 */
[C---:B------:R-:W-:Y:S01]  /*9c00*/  HMMA.16816.F32.BF16 R96, R84.reuse, R92, R4 ;  /* 0x0000005c5460723c */ /* 0x040fe20000041804 */
[----:B------:R-:W1:Y:S04]  /*9c10*/  LDSM.16.MT88.4 R4, [R136+0x9800] ;  /* 0x009800008804783b */ /* 0x000e680000004200 */
[----:B------:R-:W-:Y:S03]  /*9c20*/  FADD.FTZ R161, R123, R34 ;  /* 0x000000227ba17221 */ /* 0x000fe60000010000 */
[C---:B------:R-:W-:Y:S01]  /*9c30*/  HMMA.16816.F32.BF16 R92, R84.reuse, R94, R8 ;  /* 0x0000005e545c723c */ /* 0x040fe20000041808 */
[----:B------:R-:W2:Y:S07]  /*9c40*/  LDSM.16.MT88.4 R8, [R140+0xb800] ;  /* 0x00b800008c08783b */ /* 0x000eae0000004200 */
[C---:B-----5:R-:W-:Y:S08]  /*9c50*/  HMMA.16816.F32.BF16 R36, R84.reuse, R24, R36 ;  /* 0x000000185424723c */ /* 0x060ff00000041824 */
[C---:B------:R-:W-:Y:S01]  /*9c60*/  HMMA.16816.F32.BF16 R40, R84.reuse, R26, R40 ;  /* 0x0000001a5428723c */ /* 0x040fe20000041828 */
[----:B------:R-:W3:Y:S07]  /*9c70*/  LDSM.16.MT88.4 R24, [R137+0xb800] ;  /* 0x00b800008918783b */ /* 0x000eee0000004200 */
[C---:B------:R-:W-:Y:S08]  /*9c80*/  HMMA.16816.F32.BF16 R44, R84.reuse, R28, R44 ;  /* 0x0000001c542c723c */ /* 0x040ff0000004182c */
[C---:B------:R-:W-:Y:S08]  /*9c90*/  HMMA.16816.F32.BF16 R48, R84.reuse, R30, R48 ;  /* 0x0000001e5430723c */ /* 0x040ff00000041830 */
[C---:B-1----:R-:W-:Y:S08]  /*9ca0*/  HMMA.16816.F32.BF16 R52, R84.reuse, R4, R52 ;  /* 0x000000045434723c */ /* 0x042ff00000041834 */
[C---:B------:R-:W-:Y:S01]  /*9cb0*/  HMMA.16816.F32.BF16 R56, R84.reuse, R6, R56 ;  /* 0x000000065438723c */ /* 0x040fe20000041838 */
[----:B------:R-:W1:Y:S07]  /*9cc0*/  LDSM.16.MT88.4 R4, [R136+0xb800] ;  /* 0x00b800008804783b */ /* 0x000e6e0000004200 */
[C---:B--2---:R-:W-:Y:S08]  /*9cd0*/  HMMA.16816.F32.BF16 R60, R84.reuse, R8, R60 ;  /* 0x00000008543c723c */ /* 0x044ff0000004183c */
[C---:B------:R-:W-:Y:S08]  /*9ce0*/  HMMA.16816.F32.BF16 R64, R84.reuse, R10, R64 ;  /* 0x0000000a5440723c */ /* 0x040ff00000041840 */
[C---:B------:R-:W-:Y:S08]  /*9cf0*/  HMMA.16816.F32.BF16 R68, R84.reuse, R20, R68 ;  /* 0x000000145444723c */ /* 0x040ff00000041844 */
[C---:B------:R-:W-:Y:S08]  /*9d00*/  HMMA.16816.F32.BF16 R72, R84.reuse, R22, R72 ;  /* 0x000000165448723c */ /* 0x040ff00000041848 */
[C---:B---3--:R-:W-:Y:S08]  /*9d10*/  HMMA.16816.F32.BF16 R76, R84.reuse, R24, R76 ;  /* 0x00000018544c723c */ /* 0x048ff0000004184c */
[C---:B------:R-:W-:Y:S08]  /*9d20*/  HMMA.16816.F32.BF16 R80, R84.reuse, R26, R80 ;  /* 0x0000001a5450723c */ /* 0x040ff00000041850 */
[C---:B-1----:R-:W-:Y:S07]  /*9d30*/  HMMA.16816.F32.BF16 R88, R84.reuse, R4, R12 ;  /* 0x000000045458723c */ /* 0x042fee000004180c */
[----:B------:R-:W-:Y:S01]  /*9d40*/  FADD.FTZ R4, R126, R125 ;  /* 0x0000007d7e047221 */ /* 0x000fe20000010000 */
[----:B------:R-:W-:Y:S04]  /*9d50*/  HMMA.16816.F32.BF16 R84, R84, R6, R16 ;  /* 0x000000065454723c */ /* 0x000fe80000041810 */
[----:B------:R-:W-:Y:S04]  /*9d60*/  FADD.FTZ R4, R127, R4 ;  /* 0x000000047f047221 */ /* 0x000fe80000010000 */
[----:B------:R-:W-:Y:S04]  /*9d70*/  FADD.FTZ R169, R169, R4 ;  /* 0x00000004a9a97221 */ /* 0x000fe80000010000 */
[----:B------:R-:W-:Y:S04]  /*9d80*/  FADD.FTZ R169, R176, R169 ;  /* 0x000000a9b0a97221 */ /* 0x000fe80000010000 */
[----:B------:R-:W-:Y:S04]  /*9d90*/  FADD.FTZ R32, R32, R169 ;  /* 0x000000a920207221 */ /* 0x000fe80000010000 */
[----:B------:R-:W-:Y:S01]  /*9da0*/  FADD.FTZ R172, R33, R32 ;  /* 0x0000002021ac7221 */ /* 0x000fe20000010000 */
[----:B------:R-:W-:-:S05]  /*9db0*/  @P4 BRA `(.L_x_690) ;  /* 0xffffdc6000004947 */ /* 0x000fca000383ffff */
.L_x_689:
[----:B------:R-:W1:Y:S01]  /*9dc0*/  SHFL.BFLY PT, R5, R172, 0x2, 0x1f ;  /* 0x0c401f00ac057f89 */ /* 0x000e6200000e0000 */
[----:B------:R-:W-:Y:S01]  /*9dd0*/  MOV R8, 0x3f800000 ;  /* 0x3f80000000087802 */ /* 0x000fe20000000f00 */
[----:B------:R-:W2:Y:S01]  /*9de0*/  LDC.U8 R16, c[0x0][0x328] ;  /* 0x0000ca00ff107b82 */ /* 0x000ea20000000000 */
[C---:B------:R-:W-:Y:S01]  /*9df0*/  ISETP.NE.AND P0, PT, R151.reuse, -0x1, PT ;  /* 0xffffffff9700780c */ /* 0x040fe20003f05270 */
[----:B------:R-:W3:Y:S01]  /*9e00*/  SHFL.BFLY PT, R4, R161, 0x2, 0x1f ;  /* 0x0c401f00a1047f89 */ /* 0x000ee200000e0000 */
[----:B------:R-:W-:Y:S01]  /*9e10*/  MOV R9, 0x3f800000 ;  /* 0x3f80000000097802 */ /* 0x000fe20000000f00 */
[----:B------:R-:W-:Y:S10]  /*9e20*/  BSSY B0, `(.L_x_693) ;  /* 0x00000fc000007945 */ /* 0x000ff40003800000 */
[----:B------:R-:W-:-:S04]  /*9e30*/  @P0 IMAD.WIDE.U32 R10, R151, c[0x0][0x1e8], RZ ;  /* 0x00007a00970a0a25 */ /* 0x000fc800078e00ff */
[----:B------:R-:W-:Y:S02]  /*9e40*/  @P0 IMAD R6, R151, c[0x0][0x1ec], R11 ;  /* 0x00007b0097060a24 */ /* 0x000fe400078e020b */
[----:B-1----:R-:W-:Y:S02]  /*9e50*/  FADD.FTZ R0, R5, R172 ;  /* 0x000000ac05007221 */ /* 0x002fe40000010000 */
[----:B---3--:R-:W-:-:S03]  /*9e60*/  FADD.FTZ R7, R4, R161 ;  /* 0x000000a104077221 */ /* 0x008fc60000010000 */
[----:B------:R-:W1:Y:S04]  /*9e70*/  SHFL.BFLY PT, R5, R0, 0x1, 0x1f ;  /* 0x0c201f0000057f89 */ /* 0x000e6800000e0000 */
[----:B------:R-:W3:Y:S01]  /*9e80*/  SHFL.BFLY PT, R4, R7, 0x1, 0x1f ;  /* 0x0c201f0007047f89 */ /* 0x000ee200000e0000 */
[----:B-1----:R-:W-:-:S03]  /*9e90*/  FADD.FTZ R5, R0, R5 ;  /* 0x0000000500057221 */ /* 0x002fc60000010000 */
[----:B------:R-:W1:Y:S01]  /*9ea0*/  S2R R0, SR_TID.X ;  /* 0x0000000000007919 */ /* 0x000e620000002100 */
[----:B---3--:R-:W-:Y:S01]  /*9eb0*/  FADD.FTZ R4, R7, R4 ;  /* 0x0000000407047221 */ /* 0x008fe20000010000 */
[----:B------:R-:W-:Y:S01]  /*9ec0*/  FSETP.NE.FTZ.AND P5, PT, R5, RZ, PT ;  /* 0x000000ff0500720b */ /* 0x000fe20003fb5000 */
[----:B------:R-:W-:-:S03]  /*9ed0*/  @P0 IMAD.MOV.U32 R7, RZ, RZ, R10 ;  /* 0x000000ffff070224 */ /* 0x000fc600078e000a */
[----:B------:R-:W-:-:S09]  /*9ee0*/  FSETP.NE.FTZ.AND P4, PT, R4, RZ, PT ;  /* 0x000000ff0400720b */ /* 0x000fd20003f95000 */
[----:B------:R-:W3:Y:S01]  /*9ef0*/  @P5 MUFU.RCP R8, R5 ;  /* 0x0000000500085308 */ /* 0x000ee20000001000 */
[----:B-1----:R-:W-:-:S07]  /*9f00*/  SHF.R.S32.HI R11, RZ, 0x1f, R0 ;  /* 0x0000001fff0b7819 */ /* 0x002fce0000011400 */
[----:B------:R-:W1:Y:S01]  /*9f10*/  @P4 MUFU.RCP R9, R4 ;  /* 0x0000000400094308 */ /* 0x000e620000001000 */
[----:B---3--:R-:W-:-:S07]  /*9f20*/  FMUL.FTZ R96, R8, R96 ;  /* 0x0000006008607220 */ /* 0x008fce0000410000 */
[----:B------:R-:W3:Y:S01]  /*9f30*/  @P5 MUFU.LG2 R5, R5 ;  /* 0x0000000500055308 */ /* 0x000ee20000000c00 */
[C---:B------:R-:W-:Y:S02]  /*9f40*/  FMUL.FTZ R97, R8.reuse, R97 ;  /* 0x0000006108617220 */ /* 0x040fe40000410000 */
[C---:B------:R-:W-:Y:S02]  /*9f50*/  FMUL.FTZ R92, R8.reuse, R92 ;  /* 0x0000005c085c7220 */ /* 0x040fe40000410000 */
[C---:B------:R-:W-:Y:S01]  /*9f60*/  FMUL.FTZ R93, R8.reuse, R93 ;  /* 0x0000005d085d7220 */ /* 0x040fe20000410000 */
[----:B------:R-:W-:Y:S01]  /*9f70*/  F2FP.BF16.PACK_AB R96, R97, R96 ;  /* 0x000000606160723e */ /* 0x000fe200000010ff */
[C---:B------:R-:W-:Y:S01]  /*9f80*/  FMUL.FTZ R36, R8.reuse, R36 ;  /* 0x0000002408247220 */ /* 0x040fe20000410000 */
[----:B------:R-:W4:Y:S01]  /*9f90*/  @P4 MUFU.LG2 R4, R4 ;  /* 0x0000000400044308 */ /* 0x000f220000000c00 */
        /* <DEDUP_REMOVED lines=12> */
[----:B------:R-:W5:Y:S01]  /*a060*/  S2R R45, SR_CTAID.X ;  /* 0x00000000002d7919 */ /* 0x000f620000002500 */
        /* <DEDUP_REMOVED lines=28> */
[----:B------:R-:W-:Y:S01]  /*a230*/  LEA.HI R8, R11, R0, RZ, 0x2 ;  /* 0x000000000b087211 */ /* 0x000fe200078f10ff */
[----:B-1----:R-:W-:Y:S01]  /*a240*/  FMUL.FTZ R99, R9, R99 ;  /* 0x0000006309637220 */ /* 0x002fe20000410000 */
[----:B------:R-:W-:Y:S01]  /*a250*/  F2FP.BF16.PACK_AB R88, R89, R88 ;  /* 0x000000585958723e */ /* 0x000fe200000010ff */
[C---:B------:R-:W-:Y:S01]  /*a260*/  FMUL.FTZ R98, R9.reuse, R98 ;  /* 0x0000006209627220 */ /* 0x040fe20000410000 */
[--C-:B------:R-:W-:Y:S01]  /*a270*/  SHF.R.S32.HI R13, RZ, 0x2, R8.reuse ;  /* 0x00000002ff0d7819 */ /* 0x100fe20000011408 */
[C---:B------:R-:W-:Y:S01]  /*a280*/  FMUL.FTZ R95, R9.reuse, R95 ;  /* 0x0000005f095f7220 */ /* 0x040fe20000410000 */
[----:B------:R-:W-:Y:S01]  /*a290*/  SHF.R.S32.HI R10, RZ, 0x1f, R8 ;  /* 0x0000001fff0a7819 */ /* 0x000fe20000011408 */
[----:B------:R-:W-:Y:S01]  /*a2a0*/  FMUL.FTZ R94, R9, R94 ;  /* 0x0000005e095e7220 */ /* 0x000fe20000410000 */
[----:B------:R-:W-:Y:S01]  /*a2b0*/  F2FP.BF16.PACK_AB R98, R99, R98 ;  /* 0x000000626362723e */ /* 0x000fe200000010ff */
[C---:B------:R-:W-:Y:S01]  /*a2c0*/  FMUL.FTZ R39, R9.reuse, R39 ;  /* 0x0000002709277220 */ /* 0x040fe20000410000 */
[----:B------:R-:W-:Y:S01]  /*a2d0*/  LEA.HI R10, R10, R13, RZ, 0x3 ;  /* 0x0000000d0a0a7211 */ /* 0x000fe200078f18ff */
[----:B------:R-:W-:Y:S01]  /*a2e0*/  FMUL.FTZ R38, R9, R38 ;  /* 0x0000002609267220 */ /* 0x000fe20000410000 */
[----:B------:R-:W-:Y:S01]  /*a2f0*/  F2FP.BF16.PACK_AB R94, R95, R94 ;  /* 0x0000005e5f5e723e */ /* 0x000fe200000010ff */
[C---:B------:R-:W-:Y:S01]  /*a300*/  FMUL.FTZ R43, R9.reuse, R43 ;  /* 0x0000002b092b7220 */ /* 0x040fe20000410000 */
[----:B------:R-:W-:Y:S01]  /*a310*/  LOP3.LUT R10, R10, 0xfffffff8, RZ, 0xc0, !PT ;  /* 0xfffffff80a0a7812 */ /* 0x000fe200078ec0ff */
[----:B------:R-:W-:Y:S01]  /*a320*/  FMUL.FTZ R42, R9, R42 ;  /* 0x0000002a092a7220 */ /* 0x000fe20000410000 */
[----:B------:R-:W-:Y:S01]  /*a330*/  F2FP.BF16.PACK_AB R38, R39, R38 ;  /* 0x000000262726723e */ /* 0x000fe200000010ff */
[----:B------:R-:W-:Y:S01]  /*a340*/  FMUL.FTZ R47, R9, R47 ;  /* 0x0000002f092f7220 */ /* 0x000fe20000410000 */
[----:B------:R-:W-:Y:S01]  /*a350*/  IADD3 R10, R13, -R10, RZ ;  /* 0x8000000a0d0a7210 */ /* 0x000fe20007ffe0ff */
[C---:B------:R-:W-:Y:S01]  /*a360*/  FMUL.FTZ R46, R9.reuse, R46 ;  /* 0x0000002e092e7220 */ /* 0x040fe20000410000 */
[----:B------:R-:W-:Y:S01]  /*a370*/  LOP3.LUT R13, R8, 0x3ffffffc, RZ, 0xc0, !PT ;  /* 0x3ffffffc080d7812 */ /* 0x000fe200078ec0ff */
[C---:B------:R-:W-:Y:S01]  /*a380*/  FMUL.FTZ R51, R9.reuse, R51 ;  /* 0x0000003309337220 */ /* 0x040fe20000410000 */
[C---:B------:R-:W-:Y:S01]  /*a390*/  SHF.L.U32 R12, R10.reuse, 0x6, RZ ;  /* 0x000000060a0c7819 */ /* 0x040fe200000006ff */
[C---:B------:R-:W-:Y:S01]  /*a3a0*/  FMUL.FTZ R50, R9.reuse, R50 ;  /* 0x0000003209327220 */ /* 0x040fe20000410000 */
[----:B------:R-:W-:Y:S01]  /*a3b0*/  LOP3.LUT R14, R10, 0x1, RZ, 0xc0, !PT ;  /* 0x000000010a0e7812 */ /* 0x000fe200078ec0ff */
[C---:B------:R-:W-:Y:S01]  /*a3c0*/  FMUL.FTZ R55, R9.reuse, R55 ;  /* 0x0000003709377220 */ /* 0x040fe20000410000 */
[----:B------:R-:W-:Y:S01]  /*a3d0*/  LOP3.LUT R12, R12, 0x1c0, RZ, 0xc0, !PT ;  /* 0x000001c00c0c7812 */ /* 0x000fe200078ec0ff */
[C---:B------:R-:W-:Y:S01]  /*a3e0*/  FMUL.FTZ R54, R9.reuse, R54 ;  /* 0x0000003609367220 */ /* 0x040fe20000410000 */
[----:B------:R-:W-:Y:S01]  /*a3f0*/  ISETP.NE.U32.AND P3, PT, R14, 0x1, PT ;  /* 0x000000010e00780c */ /* 0x000fe20003f65070 */
[C---:B------:R-:W-:Y:S01]  /*a400*/  FMUL.FTZ R59, R9.reuse, R59 ;  /* 0x0000003b093b7220 */ /* 0x040fe20000410000 */
[----:B------:R-:W-:Y:S01]  /*a410*/  LEA.HI R12, R12, R12, RZ, 0x1d ;  /* 0x0000000c0c0c7211 */ /* 0x000fe200078fe8ff */
[C---:B------:R-:W-:Y:S01]  /*a420*/  FMUL.FTZ R58, R9.reuse, R58 ;  /* 0x0000003a093a7220 */ /* 0x040fe20000410000 */
[----:B------:R-:W-:Y:S01]  /*a430*/  R2P PR, R10, 0x6 ;  /* 0x000000060a007804 */ /* 0x000fe20000000000 */
[C---:B------:R-:W-:Y:S01]  /*a440*/  FMUL.FTZ R63, R9.reuse, R63 ;  /* 0x0000003f093f7220 */ /* 0x040fe20000410000 */
[----:B------:R-:W-:Y:S01]  /*a450*/  MOV R10, 0x20 ;  /* 0x00000020000a7802 */ /* 0x000fe20000000f00 */
[C---:B------:R-:W-:Y:S01]  /*a460*/  FMUL.FTZ R62, R9.reuse, R62 ;  /* 0x0000003e093e7220 */ /* 0x040fe20000410000 */
[----:B------:R-:W-:Y:S01]  /*a470*/  MOV R14, 0x40 ;  /* 0x00000040000e7802 */ /* 0x000fe20000000f00 */
[C---:B------:R-:W-:Y:S01]  /*a480*/  FMUL.FTZ R67, R9.reuse, R67 ;  /* 0x0000004309437220 */ /* 0x040fe20000410000 */
[----:B------:R-:W-:Y:S01]  /*a490*/  SEL R10, R10, 0xffffffe0, !P1 ;  /* 0xffffffe00a0a7807 */ /* 0x000fe20004800000 */
        /* <DEDUP_REMOVED lines=25> */
[----:B------:R-:W-:Y:S01]  /*a630*/  LEA.HI R9, R11, R0, RZ, 0x5 ;  /* 0x000000000b097211 */ /* 0x000fe200078f28ff */
[----:B------:R-:W-:Y:S01]  /*a640*/  IMAD.IADD R13, R0, 0x1, -R13 ;  /* 0x00000001000d7824 */ /* 0x000fe200078e0a0d */
[----:B------:R-:W-:-:S02]  /*a650*/  F2FP.BF16.PACK_AB R90, R91, R90 ;  /* 0x0000005a5b5a723e */ /* 0x000fc400000010ff */
[----:B------:R-:W-:Y:S02]  /*a660*/  SHF.R.S32.HI R8, RZ, 0x5, R9 ;  /* 0x00000005ff087819 */ /* 0x000fe40000011409 */
[----:B------:R-:W-:Y:S02]  /*a670*/  F2FP.BF16.PACK_AB R84, R85, R84 ;  /* 0x000000545554723e */ /* 0x000fe400000010ff */
[----:B------:R-:W-:Y:S02]  /*a680*/  LEA R13, R8, R13, 0x9 ;  /* 0x0000000d080d7211 */ /* 0x000fe400078e48ff */
[----:B------:R-:W-:Y:S02]  /*a690*/  F2FP.BF16.PACK_AB R86, R87, R86 ;  /* 0x000000565756723e */ /* 0x000fe400000010ff */
[----:B------:R-:W-:Y:S02]  /*a6a0*/  LEA R12, R13, R12, 0x1 ;  /* 0x0000000c0d0c7211 */ /* 0x000fe400078e08ff */
[----:B--2---:R-:W-:-:S02]  /*a6b0*/  ISETP.NE.AND P2, PT, R16, RZ, PT ;  /* 0x000000ff1000720c */ /* 0x004fc40003f45270 */
[----:B------:R-:W-:Y:S01]  /*a6c0*/  LOP3.LUT R9, R9, 0xffffffe0, RZ, 0xc0, !PT ;  /* 0xffffffe009097812 */ /* 0x000fe200078ec0ff */
[----:B------:R-:W-:Y:S02]  /*a6d0*/  IMAD.SHL.U32 R13, R12, 0x2, RZ ;  /* 0x000000020c0d7824 */ /* 0x000fe400078e00ff */
[----:B------:R-:W1:Y:S01]  /*a6e0*/  LDC.U8 R12, c[0x0][0x329] ;  /* 0x0000ca40ff0c7b82 */ /* 0x000e620000000000 */
[----:B------:R-:W-:Y:S01]  /*a6f0*/  IADD3 R9, -R9, R0, RZ ;  /* 0x0000000009097210 */ /* 0x000fe20007ffe1ff */
[C---:B------:R-:W-:Y:S01]  /*a700*/  IMAD.IADD R17, R13.reuse, 0x1, R10 ;  /* 0x000000010d117824 */ /* 0x040fe200078e020a */
[C---:B------:R-:W-:Y:S01]  /*a710*/  IADD3 R15, R13.reuse, -0x10, RZ ;  /* 0xfffffff00d0f7810 */ /* 0x040fe20007ffe0ff */
[----:B------:R-:W-:Y:S01]  /*a720*/  STS [R13], R96 ;  /* 0x000000600d007388 */ /* 0x000fe20000000800 */
[C---:B------:R-:W-:Y:S02]  /*a730*/  @P3 IADD3 R15, R13.reuse, 0x10, RZ ;  /* 0x000000100d0f3810 */ /* 0x040fe40007ffe0ff */
[-C--:B------:R-:W-:Y:S01]  /*a740*/  IADD3 R21, R13, R14.reuse, RZ ;  /* 0x0000000e0d157210 */ /* 0x080fe20007ffe0ff */
[----:B------:R-:W-:Y:S01]  /*a750*/  STS [R13+0x400], R98 ;  /* 0x000400620d007388 */ /* 0x000fe20000000800 */
[----:B------:R-:W-:Y:S01]  /*a760*/  IADD3 R19, R10, R15, RZ ;  /* 0x0000000f0a137210 */ /* 0x000fe20007ffe0ff */
[----:B------:R-:W-:Y:S01]  /*a770*/  IMAD.IADD R23, R14, 0x1, R15 ;  /* 0x000000010e177824 */ /* 0x000fe200078e020f */
[-C--:B------:R-:W-:Y:S01]  /*a780*/  IADD3 R25, R17, R14.reuse, RZ ;  /* 0x0000000e11197210 */ /* 0x080fe20007ffe0ff */
[----:B------:R-:W-:Y:S01]  /*a790*/  STS [R15], R92 ;  /* 0x0000005c0f007388 */ /* 0x000fe20000000800 */
[----:B------:R-:W-:-:S03]  /*a7a0*/  IADD3 R27, R19, R14, RZ ;  /* 0x0000000e131b7210 */ /* 0x000fc60007ffe0ff */
[----:B------:R-:W-:Y:S04]  /*a7b0*/  STS [R15+0x400], R94 ;  /* 0x0004005e0f007388 */ /* 0x000fe80000000800 */
[----:B------:R-:W-:Y:S04]  /*a7c0*/  STS [R17], R36 ;  /* 0x0000002411007388 */ /* 0x000fe80000000800 */
[----:B------:R-:W-:Y:S01]  /*a7d0*/  STS [R17+0x400], R38 ;  /* 0x0004002611007388 */ /* 0x000fe20000000800 */
[C---:B-1----:R-:W-:Y:S02]  /*a7e0*/  ISETP.NE.AND P1, PT, R12.reuse, RZ, PT ;  /* 0x000000ff0c00720c */ /* 0x042fe40003f25270 */
[----:B------:R-:W-:Y:S01]  /*a7f0*/  ISETP.NE.OR P3, PT, R12, RZ, !P2 ;  /* 0x000000ff0c00720c */ /* 0x000fe20005765670 */
[----:B------:R-:W-:Y:S04]  /*a800*/  STS [R19], R40 ;  /* 0x0000002813007388 */ /* 0x000fe80000000800 */
[----:B------:R-:W-:Y:S04]  /*a810*/  STS [R19+0x400], R42 ;  /* 0x0004002a13007388 */ /* 0x000fe80000000800 */
[----:B------:R-:W-:Y:S02]  /*a820*/  STS [R21], R44 ;  /* 0x0000002c15007388 */ /* 0x000fe40000000800 */
[----:B------:R-:W-:Y:S01]  /*a830*/  @P1 IMAD.MOV.U32 R47, RZ, RZ, c[0x0][0x210] ;  /* 0x00008400ff2f1624 */ /* 0x000fe200078e00ff */
[----:B------:R-:W-:Y:S01]  /*a840*/  @P1 MOV R49, 0x1 ;  /* 0x0000000100311802 */ /* 0x000fe20000000f00 */
[----:B------:R-:W-:Y:S02]  /*a850*/  STS [R21+0x400], R46 ;  /* 0x0004002e15007388 */ /* 0x000fe40000000800 */
[----:B------:R-:W-:-:S02]  /*a860*/  @P1 IMAD R47, R47, c[0x0][0x214], RZ ;  /* 0x000085002f2f1a24 */ /* 0x000fc400078e02ff */
[----:B------:R-:W-:Y:S04]  /*a870*/  STS [R23], R48 ;  /* 0x0000003017007388 */ /* 0x000fe80000000800 */
[----:B------:R1:W-:Y:S04]  /*a880*/  STS [R23+0x400], R50 ;  /* 0x0004003217007388 */ /* 0x0003e80000000800 */
[----:B------:R-:W2:Y:S04]  /*a890*/  S2R R10, SR_CTAID.Y ;  /* 0x00000000000a7919 */ /* 0x000ea80000002600 */
[----:B------:R-:W-:Y:S04]  /*a8a0*/  STS [R25], R52 ;  /* 0x0000003419007388 */ /* 0x000fe80000000800 */
[----:B------:R-:W-:Y:S04]  /*a8b0*/  STS [R25+0x400], R54 ;  /* 0x0004003619007388 */ /* 0x000fe80000000800 */
[----:B------:R-:W-:Y:S04]  /*a8c0*/  STS [R27], R56 ;  /* 0x000000381b007388 */ /* 0x000fe80000000800 */
[----:B------:R-:W-:Y:S04]  /*a8d0*/  STS [R27+0x400], R58 ;  /* 0x0004003a1b007388 */ /* 0x000fe80000000800 */
[----:B------:R-:W-:Y:S04]  /*a8e0*/  STS [R13+0x2000], R60 ;  /* 0x0020003c0d007388 */ /* 0x000fe80000000800 */
[----:B------:R3:W-:Y:S01]  /*a8f0*/  STS [R13+0x2400], R62 ;  /* 0x0024003e0d007388 */ /* 0x0007e20000000800 */
[----:B--2---:R-:W-:Y:S01]  /*a900*/  @!P0 SHF.R.S32.HI R12, RZ, 0x1f, R10 ;  /* 0x0000001fff0c8819 */ /* 0x004fe2000001140a */
[----:B-1----:R-:W-:-:S02]  /*a910*/  @!P0 IMAD.WIDE.U32 R50, R10, c[0x0][0x1e0], RZ ;  /* 0x000078000a328a25 */ /* 0x002fc400078e00ff */
[----:B------:R1:W-:Y:S02]  /*a920*/  STS [R15+0x2000], R64 ;  /* 0x002000400f007388 */ /* 0x0003e40000000800 */
[----:B------:R-:W-:Y:S02]  /*a930*/  @!P3 IMAD R48, R10, c[0x0][0x214], RZ ;  /* 0x000085000a30ba24 */ /* 0x000fe400078e02ff */
[----:B------:R1:W-:Y:S01]  /*a940*/  STS [R15+0x2400], R66 ;  /* 0x002400420f007388 */ /* 0x0003e20000000800 */
[----:B------:R-:W-:Y:S02]  /*a950*/  @!P0 IMAD.MOV.U32 R7, RZ, RZ, R50 ;  /* 0x000000ffff078224 */ /* 0x000fe400078e0032 */
[----:B------:R-:W-:Y:S01]  /*a960*/  @!P3 SEL R48, R48, R151, !P0 ;  /* 0x000000973030b207 */ /* 0x000fe20004000000 */
[----:B------:R1:W-:Y:S04]  /*a970*/  STS [R17+0x2000], R68 ;  /* 0x0020004411007388 */ /* 0x0003e80000000800 */
[----:B------:R1:W-:Y:S04]  /*a980*/  STS [R17+0x2400], R70 ;  /* 0x0024004611007388 */ /* 0x0003e80000000800 */
[----:B------:R1:W-:Y:S04]  /*a990*/  STS [R19+0x2000], R72 ;  /* 0x0020004813007388 */ /* 0x0003e80000000800 */
[----:B------:R1:W-:Y:S01]  /*a9a0*/  STS [R19+0x2400], R74 ;  /* 0x0024004a13007388 */ /* 0x0003e20000000800 */
[----:B---3--:R-:W-:-:S03]  /*a9b0*/  @!P1 MOV R13, c[0x0][0x214] ;  /* 0x00008500000d9a02 */ /* 0x008fc60000000f00 */
[----:B------:R1:W-:Y:S01]  /*a9c0*/  STS [R21+0x2000], R76 ;  /* 0x0020004c15007388 */ /* 0x0003e20000000800 */
[----:B------:R-:W-:Y:S01]  /*a9d0*/  @!P1 SEL R47, R13, c[0x0][0x234], !P2 ;  /* 0x00008d000d2f9a07 */ /* 0x000fe20005000000 */
[----:B------:R-:W-:Y:S02]  /*a9e0*/  @!P0 IMAD R13, R12, c[0x0][0x1e0], RZ ;  /* 0x000078000c0d8a24 */ /* 0x000fe400078e02ff */
[----:B------:R1:W-:Y:S02]  /*a9f0*/  STS [R21+0x2400], R78 ;  /* 0x0024004e15007388 */ /* 0x0003e40000000800 */
[----:B------:R-:W-:Y:S02]  /*aa00*/  @!P0 IMAD R46, R10, c[0x0][0x1e4], R13 ;  /* 0x000079000a2e8a24 */ /* 0x000fe400078e020d */
[----:B------:R1:W-:Y:S01]  /*aa10*/  STS [R23+0x2000], R80 ;  /* 0x0020005017007388 */ /* 0x0003e20000000800 */
[----:B------:R-:W-:Y:S02]  /*aa20*/  @!P1 IMAD R49, R47, c[0x0][0x1c0], RZ ;  /* 0x000070002f319a24 */ /* 0x000fe400078e02ff */
[----:B------:R-:W-:Y:S01]  /*aa30*/  @!P0 IADD3 R6, R51, R46, RZ ;  /* 0x0000002e33068210 */ /* 0x000fe20007ffe0ff */
[----:B------:R1:W-:Y:S01]  /*aa40*/  STS [R23+0x2400], R82 ;  /* 0x0024005217007388 */ /* 0x0003e20000000800 */
[----:B------:R-:W-:Y:S01]  /*aa50*/  IMAD R10, R10, R49, RZ ;  /* 0x000000310a0a7224 */ /* 0x000fe200078e02ff */
[----:B------:R-:W-:Y:S01]  /*aa60*/  @P1 MOV R46, c[0x0][0x210] ;  /* 0x00008400002e1a02 */ /* 0x000fe20000000f00 */
[----:B------:R-:W-:Y:S01]  /*aa70*/  @!P1 IMAD.MOV.U32 R46, RZ, RZ, 0x1 ;  /* 0x00000001ff2e9424 */ /* 0x000fe200078e00ff */
[----:B------:R1:W-:Y:S01]  /*aa80*/  STS [R25+0x2000], R88 ;  /* 0x0020005819007388 */ /* 0x0003e20000000800 */
[----:B------:R-:W-:Y:S01]  /*aa90*/  SHF.R.S32.HI R49, RZ, 0x1f, R8 ;  /* 0x0000001fff317819 */ /* 0x000fe20000011408 */
[----:B------:R-:W-:Y:S01]  /*aaa0*/  CS2R R50, SRZ ;  /* 0x0000000000327805 */ /* 0x000fe2000001ff00 */
[----:B------:R-:W-:Y:S01]  /*aab0*/  SEL R10, R10, RZ, P3 ;  /* 0x000000ff0a0a7207 */ /* 0x000fe20001800000 */
[----:B------:R1:W-:Y:S01]  /*aac0*/  STS [R25+0x2400], R90 ;  /* 0x0024005a19007388 */ /* 0x0003e20000000800 */
[----:B------:R-:W-:Y:S01]  /*aad0*/  LOP3.LUT P0, RZ, R9, 0x3, RZ, 0xc0, !PT ;  /* 0x0000000309ff7812 */ /* 0x000fe2000780c0ff */
[----:B-----5:R-:W-:Y:S01]  /*aae0*/  IMAD R9, R45, R46, RZ ;  /* 0x0000002e2d097224 */ /* 0x020fe200078e02ff */
[----:B------:R-:W-:Y:S01]  /*aaf0*/  LEA.HI R49, R49, R8, RZ, 0x2 ;  /* 0x0000000831317211 */ /* 0x000fe200078f10ff */
[----:B------:R1:W-:Y:S01]  /*ab00*/  STS [R27+0x2000], R84 ;  /* 0x002000541b007388 */ /* 0x0003e20000000800 */
[----:B------:R-:W-:-:S02]  /*ab10*/  @!P3 MOV R50, R48 ;  /* 0x000000300032b202 */ /* 0x000fc40000000f00 */
[----:B------:R-:W-:Y:S01]  /*ab20*/  SHF.L.U32 R9, R9, 0x6, RZ ;  /* 0x0000000609097819 */ /* 0x000fe200000006ff */
[----:B------:R1:W-:Y:S01]  /*ab30*/  STS [R27+0x2400], R86 ;  /* 0x002400561b007388 */ /* 0x0003e20000000800 */
[----:B------:R-:W-:Y:S01]  /*ab40*/  @!P3 SHF.R.S32.HI R51, RZ, 0x1f, R48 ;  /* 0x0000001fff33b819 */ /* 0x000fe20000011430 */
[----:B------:R-:W-:Y:S01]  /*ab50*/  @P5 FMUL.FTZ R48, R5, 0.69314718246459960938 ;  /* 0x3f31721805305820 */ /* 0x000fe20000410000 */
[----:B------:R-:W-:Y:S01]  /*ab60*/  LOP3.LUT R49, R49, 0xffffffc, RZ, 0xc0, !PT ;  /* 0x0ffffffc31317812 */ /* 0x000fe200078ec0ff */
[----:B------:R-:W-:Y:S01]  /*ab70*/  BAR.SYNC.DEFER_BLOCKING 0x0 ;  /* 0x0000000000007b1d */ /* 0x000fe20000010000 */
[----:B----4-:R-:W-:Y:S02]  /*ab80*/  @P4 FMUL.FTZ R5, R4, 0.69314718246459960938 ;  /* 0x3f31721804054820 */ /* 0x010fe40000410000 */
[----:B------:R-:W-:Y:S01]  /*ab90*/  IADD3 R49, R8, -R49, RZ ;  /* 0x8000003108317210 */ /* 0x000fe20007ffe0ff */
[----:B------:R-:W-:Y:S02]  /*aba0*/  IMAD.MOV.U32 R8, RZ, RZ, 0x7f800000 ;  /* 0x7f800000ff087424 */ /* 0x000fe400078e00ff */
[----:B------:R-:W2:Y:S01]  /*abb0*/  S2R R44, SR_CTAID.Z ;  /* 0x00000000002c7919 */ /* 0x000ea20000002700 */
[----:B------:R-:W-:Y:S01]  /*abc0*/  @P5 FFMA.FTZ R8, R3, c[0x0][0x238], R48 ;  /* 0x00008e0003085a23 */ /* 0x000fe20000010030 */
[----:B------:R-:W-:-:S02]  /*abd0*/  LEA R49, R49, R152, 0x4 ;  /* 0x0000009831317211 */ /* 0x000fc400078e20ff */
[----:B------:R1:W3:Y:S04]  /*abe0*/  LDS.128 R36, [R154] ;  /* 0x000000009a247984 */ /* 0x0002e80000000c00 */
[----:B------:R1:W4:Y:S01]  /*abf0*/  LDS.128 R32, [R154+0x800] ;  /* 0x000800009a207984 */ /* 0x0003220000000c00 */
[----:B--2---:R-:W-:Y:S01]  /*ac00*/  IMAD R10, R44, R47, R10 ;  /* 0x0000002f2c0a7224 */ /* 0x004fe200078e020a */
[----:B------:R-:W-:Y:S02]  /*ac10*/  MOV R47, 0x7f800000 ;  /* 0x7f800000002f7802 */ /* 0x000fe40000000f00 */
[----:B------:R1:W2:Y:S01]  /*ac20*/  LDS.128 R28, [R154+0x1000] ;  /* 0x001000009a1c7984 */ /* 0x0002a20000000c00 */
[----:B------:R-:W-:Y:S01]  /*ac30*/  @P4 FFMA.FTZ R47, R2, c[0x0][0x238], R5 ;  /* 0x00008e00022f4a23 */ /* 0x000fe20000010005 */
[----:B------:R-:W-:-:S02]  /*ac40*/  IADD3 R4, P2, P1, R9, R50, R10 ;  /* 0x0000003209047210 */ /* 0x000fc4000795e00a */
[----:B------:R1:W1:Y:S01]  /*ac50*/  LDS.128 R24, [R154+0x1800] ;  /* 0x001800009a187984 */ /* 0x0002620000000c00 */
[----:B------:R-:W-:Y:S02]  /*ac60*/  SHF.R.S32.HI R9, RZ, 0x1f, R9 ;  /* 0x0000001fff097819 */ /* 0x000fe40000011409 */
[----:B------:R-:W-:Y:S01]  /*ac70*/  SHF.R.S32.HI R10, RZ, 0x1f, R10 ;  /* 0x0000001fff0a7819 */ /* 0x000fe2000001140a */
[----:B------:R1:W1:Y:S03]  /*ac80*/  LDS.128 R20, [R154+0x2000] ;  /* 0x002000009a147984 */ /* 0x0002660000000c00 */
[----:B------:R-:W-:Y:S01]  /*ac90*/  IADD3.X R9, R9, R51, R10, P2, P1 ;  /* 0x0000003309097210 */ /* 0x000fe200017e240a */
[----:B------:R1:W1:Y:S04]  /*aca0*/  LDS.128 R16, [R154+0x2800] ;  /* 0x002800009a107984 */ /* 0x0002680000000c00 */
        /* <DEDUP_REMOVED lines=19> */
.L_x_694:
[----:B------:R-:W-:Y:S05]  /*ade0*/  BSYNC B0 ;  /* 0x0000000000007941 */ /* 0x000fea0003800000 */
.L_x_693:
[----:B------:R-:W-:Y:S01]  /*adf0*/  LEA.HI R11, R11, R0, RZ, 0x3 ;  /* 0x000000000b0b7211 */ /* 0x000fe200078f18ff */
[----:B------:R-:W-:Y:S01]  /*ae00*/  IMAD R45, R45, -0x40, R156 ;  /* 0xffffffc02d2d7824 */ /* 0x000fe200078e029c */
[----:B------:R-:W-:Y:S01]  /*ae10*/  IADD3 R4, P0, R164, R7, RZ ;  /* 0x00000007a4047210 */ /* 0x000fe20007f1e0ff */
[----:B------:R-:W-:Y:S01]  /*ae20*/  BSSY B0, `(.L_x_695) ;  /* 0x0000016000007945 */ /* 0x000fe20003800000 */
[----:B------:R-:W-:Y:S02]  /*ae30*/  SHF.R.S32.HI R3, RZ, 0x1f, R164 ;  /* 0x0000001fff037819 */ /* 0x000fe400000114a4 */
[----:B------:R-:W-:-:S02]  /*ae40*/  SHF.R.S32.HI R2, RZ, 0x3, R11 ;  /* 0x00000003ff027819 */ /* 0x000fc4000001140b */
[----:B------:R-:W-:Y:S01]  /*ae50*/  SHF.R.S32.HI R0, RZ, 0x1f, R44 ;  /* 0x0000001fff007819 */ /* 0x000fe2000001142c */
[----:B------:R-:W-:Y:S01]  /*ae60*/  IMAD.X R5, R3, 0x1, R6, P0 ;  /* 0x0000000103057824 */ /* 0x000fe200000e0606 */
[----:B------:R-:W-:-:S03]  /*ae70*/  ISETP.GE.AND P0, PT, R2, R45, PT ;  /* 0x0000002d0200720c */ /* 0x000fc60003f06270 */
[----:B------:R-:W-:Y:S02]  /*ae80*/  IMAD R3, R0, c[0x0][0x1f0], RZ ;  /* 0x00007c0000037a24 */ /* 0x000fe400078e02ff */
[----:B------:R-:W-:-:S04]  /*ae90*/  IMAD.WIDE.U32 R4, R44, c[0x0][0x1f0], R4 ;  /* 0x00007c002c047a25 */ /* 0x000fc800078e0004 */
[----:B------:R-:W-:-:S04]  /*aea0*/  IMAD R3, R44, c[0x0][0x1f4], R3 ;  /* 0x00007d002c037a24 */ /* 0x000fc800078e0203 */
[----:B------:R-:W-:Y:S01]  /*aeb0*/  IMAD.IADD R7, R5, 0x1, R3 ;  /* 0x0000000105077824 */ /* 0x000fe200078e0203 */
[----:B------:R-:W-:Y:S05]  /*aec0*/  @P0 BRA `(.L_x_696) ;  /* 0x000000b000000947 */ /* 0x000fea0003800000 */
[----:B------:R-:W-:Y:S01]  /*aed0*/  IMAD R3, R167, c[0x0][0x1e8], RZ ;  /* 0x00007a00a7037a24 */ /* 0x000fe200078e02ff */
[----:B------:R-:W-:Y:S01]  /*aee0*/  ISETP.GE.AND P2, PT, R164, c[0x0][0x220], PT ;  /* 0x00008800a4007a0c */ /* 0x000fe20003f46270 */
[----:B------:R-:W-:Y:S01]  /*aef0*/  IMAD.MOV.U32 R6, RZ, RZ, R4 ;  /* 0x000000ffff067224 */ /* 0x000fe200078e0004 */
[----:B------:R-:W-:Y:S01]  /*af00*/  ISETP.GE.AND P1, PT, R155, c[0x0][0x220], PT ;  /* 0x000088009b007a0c */ /* 0x000fe20003f26270 */
[C---:B------:R-:W-:Y:S02]  /*af10*/  IMAD R0, R166.reuse, c[0x0][0x1ec], R3 ;  /* 0x00007b00a6007a24 */ /* 0x040fe400078e0203 */
[----:B----4-:R-:W-:-:S05]  /*af20*/  IMAD.WIDE.U32 R8, R166, c[0x0][0x1e8], R6 ;  /* 0x00007a00a6087a25 */ /* 0x010fca00078e0006 */
[----:B------:R-:W-:Y:S02]  /*af30*/  IADD3 R0, R9, R0, RZ ;  /* 0x0000000009007210 */ /* 0x000fe40007ffe0ff */
[----:B------:R-:W-:-:S04]  /*af40*/  LEA R2, P0, R8, c[0x0][0x1d0], 0x1 ;  /* 0x0000740008027a11 */ /* 0x000fc800078008ff */
[----:B------:R-:W-:-:S05]  /*af50*/  LEA.HI.X R3, R8, c[0x0][0x1d4], R0, 0x1, P0 ;  /* 0x0000750008037a11 */ /* 0x000fca00000f0c00 */
[----:B---3--:R3:W-:Y:S04]  /*af60*/  @!P2 STG.E.128 [R2.64], R36 ;  /* 0x000000240200a986 */ /* 0x0087e8000c101d06 */
[----:B-1----:R3:W-:Y:S02]  /*af70*/  @!P1 STG.E.128 [R2.64+0x80], R20 ;  /* 0x0000801402009986 */ /* 0x0027e4000c101d06 */
.L_x_696:
[----:B------:R-:W-:Y:S05]  /*af80*/  BSYNC B0 ;  /* 0x0000000000007941 */ /* 0x000fea0003800000 */
.L_x_695:
[----:B------:R-:W-:Y:S01]  /*af90*/  LEA.HI.SX32 R0, R11, 0x10, 0x1d ;  /* 0x000000100b007811 */ /* 0x000fe200078feaff */
[----:B------:R-:W-:Y:S03]  /*afa0*/  BSSY B0, `(.L_x_697) ;  /* 0x0000011000007945 */ /* 0x000fe60003800000 */
[----:B------:R-:W-:-:S13]  /*afb0*/  ISETP.GE.AND P0, PT, R0, R45, PT ;  /* 0x0000002d0000720c */ /* 0x000fda0003f06270 */
[----:B------:R-:W-:Y:S05]  /*afc0*/  @P0 BRA `(.L_x_698) ;  /* 0x000000e000000947 */ /* 0x000fea0003800000 */
[----:B---3--:R-:W-:Y:S01]  /*afd0*/  IADD3 R2, P0, R166, 0x10, RZ ;  /* 0x00000010a6027810 */ /* 0x008fe20007f1e0ff */
[----:B----4-:R-:W-:Y:S01]  /*afe0*/  IMAD.MOV.U32 R8, RZ, RZ, R4 ;  /* 0x000000ffff087224 */ /* 0x010fe200078e0004 */
[----:B------:R-:W-:Y:S02]  /*aff0*/  MOV R9, R7 ;  /* 0x0000000700097202 */ /* 0x000fe40000000f00 */
[----:B------:R-:W-:Y:S01]  /*b000*/  ISETP.GE.AND P1, PT, R164, c[0x0][0x220], PT ;  /* 0x00008800a4007a0c */ /* 0x000fe20003f26270 */
[----:B------:R-:W-:Y:S01]  /*b010*/  IMAD.X R0, RZ, RZ, R167, P0 ;  /* 0x000000ffff007224 */ /* 0x000fe200000e06a7 */
[----:B------:R-:W-:Y:S01]  /*b020*/  ISETP.GE.AND P0, PT, R155, c[0x0][0x220], PT ;  /* 0x000088009b007a0c */ /* 0x000fe20003f06270 */
[----:B------:R-:W-:-:S04]  /*b030*/  IMAD.WIDE.U32 R8, R2, c[0x0][0x1e8], R8 ;  /* 0x00007a0002087a25 */ /* 0x000fc800078e0008 */
[----:B------:R-:W-:-:S04]  /*b040*/  IMAD R3, R0, c[0x0][0x1e8], RZ ;  /* 0x00007a0000037a24 */ /* 0x000fc800078e02ff */
[----:B------:R-:W-:Y:S01]  /*b050*/  IMAD R3, R2, c[0x0][0x1ec], R3 ;  /* 0x00007b0002037a24 */ /* 0x000fe200078e0203 */
[----:B------:R-:W-:-:S03]  /*b060*/  LEA R2, P2, R8, c[0x0][0x1d0], 0x1 ;  /* 0x0000740008027a11 */ /* 0x000fc600078408ff */
[----:B------:R-:W-:-:S05]  /*b070*/  IMAD.IADD R3, R9, 0x1, R3 ;  /* 0x0000000109037824 */ /* 0x000fca00078e0203 */
[----:B------:R-:W-:-:S05]  /*b080*/  LEA.HI.X R3, R8, c[0x0][0x1d4], R3, 0x1, P2 ;  /* 0x0000750008037a11 */ /* 0x000fca00010f0c03 */
[----:B------:R3:W-:Y:S04]  /*b090*/  @!P1 STG.E.128 [R2.64], R32 ;  /* 0x0000002002009986 */ /* 0x0007e8000c101d06 */
[----:B-1----:R3:W-:Y:S02]  /*b0a0*/  @!P0 STG.E.128 [R2.64+0x80], R16 ;  /* 0x0000801002008986 */ /* 0x0027e4000c101d06 */
.L_x_698:
[----:B------:R-:W-:Y:S05]  /*b0b0*/  BSYNC B0 ;  /* 0x0000000000007941 */ /* 0x000fea0003800000 */
.L_x_697:
        /* <DEDUP_REMOVED lines=16> */
[----:B--2---:R2:W-:Y:S04]  /*b1c0*/  @!P1 STG.E.128 [R2.64], R28 ;  /* 0x0000001c02009986 */ /* 0x0045e8000c101d06 */
[----:B-1----:R2:W-:Y:S02]  /*b1d0*/  @!P0 STG.E.128 [R2.64+0x80], R12 ;  /* 0x0000800c02008986 */ /* 0x0025e4000c101d06 */
.L_x_700:
[----:B------:R-:W-:Y:S05]  /*b1e0*/  BSYNC B0 ;  /* 0x0000000000007941 */ /* 0x000fea0003800000 */
.L_x_699:
        /* <DEDUP_REMOVED lines=8> */
[----:B--23--:R-:W-:Y:S01]  /*b270*/  IMAD R3, R166, c[0x0][0x1e8], RZ ;  /* 0x00007a00a6037a24 */ /* 0x00cfe200078e02ff */
        /* <DEDUP_REMOVED lines=9> */
.L_x_654:
        /* <DEDUP_REMOVED lines=8> */
[----:B------:R-:W-:Y:S01]  /*b390*/  @!P4 IMAD.WIDE.U32 R8, R23, c[0x0][0x1e0], RZ ;  /* 0x000078001708ca25 */ /* 0x000fe200078e00ff */
[----:B-1----:R-:W-:-:S03]  /*b3a0*/  ISETP.NE.AND P1, PT, R0, RZ, PT ;  /* 0x000000ff0000720c */ /* 0x002fc60003f25270 */
[----:B------:R-:W-:Y:S01]  /*b3b0*/  @!P4 IMAD R3, R23, c[0x0][0x1e4], R12 ;  /* 0x000079001703ca24 */ /* 0x000fe200078e020c */
[----:B------:R-:W-:Y:S02]  /*b3c0*/  @!P4 MOV R4, R8 ;  /* 0x000000080004c202 */ /* 0x000fe40000000f00 */
[----:B--2---:R-:W-:Y:S01]  /*b3d0*/  ISETP.NE.AND P3, PT, R2, RZ, PT ;  /* 0x000000ff0200720c */ /* 0x004fe20003f65270 */
[----:B------:R-:W-:Y:S02]  /*b3e0*/  @P4 IMAD R2, R151, c[0x0][0x1ec], R5 ;  /* 0x00007b0097024a24 */ /* 0x000fe400078e0205 */
[----:B------:R-:W-:Y:S01]  /*b3f0*/  @!P4 IMAD.IADD R2, R9, 0x1, R3 ;  /* 0x000000010902c824 */ /* 0x000fe200078e0203 */
[----:B------:R-:W-:-:S03]  /*b400*/  ISETP.NE.OR P2, PT, R0, RZ, !P3 ;  /* 0x000000ff0000720c */ /* 0x000fc60005f45670 */
[----:B------:R-:W-:Y:S01]  /*b410*/  @P1 IMAD.MOV.U32 R7, RZ, RZ, c[0x0][0x210] ;  /* 0x00008400ff071624 */ /* 0x000fe200078e00ff */
[----:B------:R-:W-:Y:S01]  /*b420*/  @P1 MOV R8, c[0x0][0x210] ;  /* 0x0000840000081a02 */ /* 0x000fe20000000f00 */
[----:B------:R-:W-:Y:S01]  /*b430*/  @!P1 IMAD.MOV.U32 R0, RZ, RZ, c[0x0][0x214] ;  /* 0x00008500ff009624 */ /* 0x000fe200078e00ff */
[----:B------:R-:W-:Y:S01]  /*b440*/  ISETP.NE.OR P0, PT, R151, -0x1, P2 ;  /* 0xffffffff9700780c */ /* 0x000fe20001705670 */
[----:B------:R-:W-:Y:S01]  /*b450*/  @P1 IMAD R7, R7, c[0x0][0x214], RZ ;  /* 0x0000850007071a24 */ /* 0x000fe200078e02ff */
[----:B------:R-:W-:Y:S01]  /*b460*/  SHF.R.S32.HI R3, RZ, 0x1f, R28 ;  /* 0x0000001fff037819 */ /* 0x000fe2000001141c */
[----:B------:R-:W-:Y:S01]  /*b470*/  @P1 IMAD.MOV.U32 R10, RZ, RZ, 0x1 ;  /* 0x00000001ff0a1424 */ /* 0x000fe200078e00ff */
[----:B------:R-:W-:Y:S01]  /*b480*/  @!P1 SEL R7, R0, c[0x0][0x234], !P3 ;  /* 0x00008d0000079a07 */ /* 0x000fe20005800000 */
[----:B------:R-:W-:Y:S01]  /*b490*/  @!P1 IMAD.MOV.U32 R8, RZ, RZ, 0x1 ;  /* 0x00000001ff089424 */ /* 0x000fe200078e00ff */
[----:B------:R-:W-:Y:S01]  /*b4a0*/  SHF.R.S32.HI R0, RZ, 0x1f, R153 ;  /* 0x0000001fff007819 */ /* 0x000fe20000011499 */
[----:B------:R-:W-:-:S02]  /*b4b0*/  IMAD R3, R3, c[0x0][0x1f0], RZ ;  /* 0x00007c0003037a24 */ /* 0x000fc400078e02ff */
[----:B------:R-:W-:Y:S01]  /*b4c0*/  @!P1 IMAD R10, R7, c[0x0][0x1c0], RZ ;  /* 0x00007000070a9a24 */ /* 0x000fe200078e02ff */
[----:B------:R-:W-:Y:S01]  /*b4d0*/  LEA.HI R0, R0, R153, RZ, 0x3 ;  /* 0x0000009900007211 */ /* 0x000fe200078f18ff */
[----:B------:R-:W-:Y:S02]  /*b4e0*/  IMAD R19, R19, R8, RZ ;  /* 0x0000000813137224 */ /* 0x000fe400078e02ff */
[C---:B------:R-:W-:Y:S01]  /*b4f0*/  @!P0 IMAD R151, R23.reuse, c[0x0][0x214], RZ ;  /* 0x0000850017978a24 */ /* 0x040fe200078e02ff */
[----:B------:R-:W-:Y:S01]  /*b500*/  LOP3.LUT R6, R0, 0xfffffff8, RZ, 0xc0, !PT ;  /* 0xfffffff800067812 */ /* 0x000fe200078ec0ff */
[----:B------:R-:W-:Y:S01]  /*b510*/  IMAD R23, R23, R10, RZ ;  /* 0x0000000a17177224 */ /* 0x000fe200078e02ff */
[----:B------:R-:W-:Y:S01]  /*b520*/  SHF.R.S32.HI R14, RZ, 0x3, R0 ;  /* 0x00000003ff0e7819 */ /* 0x000fe20000011400 */
[----:B------:R-:W-:Y:S01]  /*b530*/  CS2R R10, SRZ ;  /* 0x00000000000a7805 */ /* 0x000fe2000001ff00 */
[----:B------:R-:W-:Y:S01]  /*b540*/  IMAD R3, R28, c[0x0][0x1f4], R3 ;  /* 0x00007d001c037a24 */ /* 0x000fe200078e0203 */
[--C-:B------:R-:W-:Y:S01]  /*b550*/  @!P2 SHF.R.S32.HI R11, RZ, 0x1f, R151.reuse ;  /* 0x0000001fff0ba819 */ /* 0x100fe20000011497 */
[----:B------:R-:W-:Y:S01]  /*b560*/  IMAD.IADD R153, R153, 0x1, -R6 ;  /* 0x0000000199997824 */ /* 0x000fe200078e0a06 */
[----:B------:R-:W-:Y:S01]  /*b570*/  SEL R6, R23, RZ, P2 ;  /* 0x000000ff17067207 */ /* 0x000fe20001000000 */
[----:B------:R-:W-:Y:S01]  /*b580*/  @!P2 IMAD.MOV.U32 R10, RZ, RZ, R151 ;  /* 0x000000ffff0aa224 */ /* 0x000fe200078e0097 */
[----:B------:R-:W-:Y:S01]  /*b590*/  ISETP.GE.AND P2, PT, R14, R156, PT ;  /* 0x0000009c0e00720c */ /* 0x000fe20003f46270 */
[----:B------:R-:W-:Y:S01]  /*b5a0*/  IMAD.SHL.U32 R5, R153, 0x8, RZ ;  /* 0x0000000899057824 */ /* 0x000fe200078e00ff */
[----:B------:R-:W-:Y:S01]  /*b5b0*/  SHF.R.S32.HI R15, RZ, 0x1f, R14 ;  /* 0x0000001fff0f7819 */ /* 0x000fe2000001140e */
[----:B------:R-:W-:Y:S01]  /*b5c0*/  IMAD R6, R28, R7, R6 ;  /* 0x000000071c067224 */ /* 0x000fe200078e0206 */
[----:B------:R-:W-:-:S02]  /*b5d0*/  SHF.R.S32.HI R7, RZ, 0x1f, R19 ;  /* 0x0000001fff077819 */ /* 0x000fc40000011413 */
[----:B------:R-:W-:Y:S01]  /*b5e0*/  IADD3 R12, P0, R5, R4, RZ ;  /* 0x00000004050c7210 */ /* 0x000fe20007f1e0ff */
[----:B------:R-:W-:Y:S01]  /*b5f0*/  IMAD.WIDE R16, R167, 0x40, R14 ;  /* 0x00000040a7107825 */ /* 0x000fe200078e020e */
[C---:B------:R-:W-:Y:S02]  /*b600*/  IADD3 R0, R5.reuse, 0x40, RZ ;  /* 0x0000004005007810 */ /* 0x040fe40007ffe0ff */
[----:B------:R-:W-:Y:S02]  /*b610*/  LEA.HI.X.SX32 R13, R5, R2, 0x1, P0 ;  /* 0x00000002050d7211 */ /* 0x000fe400000f0eff */
[--C-:B------:R-:W-:Y:S02]  /*b620*/  IADD3 R19, P1, P0, R19, R10, R6.reuse ;  /* 0x0000000a13137210 */ /* 0x100fe4000783e006 */
[----:B------:R-:W-:Y:S01]  /*b630*/  SHF.R.S32.HI R10, RZ, 0x1f, R6 ;  /* 0x0000001fff0a7819 */ /* 0x000fe20000011406 */
[----:B------:R-:W-:-:S03]  /*b640*/  IMAD.WIDE.U32 R12, R28, c[0x0][0x1f0], R12 ;  /* 0x00007c001c0c7a25 */ /* 0x000fc600078e000c */
[----:B------:R-:W-:Y:S01]  /*b650*/  IADD3.X R10, R7, R11, R10, P1, P0 ;  /* 0x0000000b070a7210 */ /* 0x000fe20000fe040a */
[----:B------:R-:W-:Y:S01]  /*b660*/  IMAD.IADD R21, R3, 0x1, R13 ;  /* 0x0000000103157824 */ /* 0x000fe200078e020d */
        /* <DEDUP_REMOVED lines=12> */
.L_x_702:
[----:B------:R-:W-:Y:S05]  /*b730*/  BSYNC B0 ;  /* 0x0000000000007941 */ /* 0x000fea0003800000 */
.L_x_701:
[----:B------:R-:W-:Y:S01]  /*b740*/  IADD3 R7, R14, 0x10, RZ ;  /* 0x000000100e077810 */ /* 0x000fe20007ffe0ff */
[----:B------:R-:W-:Y:S03]  /*b750*/  BSSY B0, `(.L_x_703) ;  /* 0x0000011000007945 */ /* 0x000fe60003800000 */
[----:B------:R-:W-:-:S13]  /*b760*/  ISETP.GE.AND P0, PT, R7, R156, PT ;  /* 0x0000009c0700720c */ /* 0x000fda0003f06270 */
        /* <DEDUP_REMOVED lines=15> */
.L_x_704:
[----:B------:R-:W-:Y:S05]  /*b860*/  BSYNC B0 ;  /* 0x0000000000007941 */ /* 0x000fea0003800000 */
.L_x_703:
        /* <DEDUP_REMOVED lines=18> */
.L_x_706:
[----:B------:R-:W-:Y:S05]  /*b990*/  BSYNC B0 ;  /* 0x0000000000007941 */ /* 0x000fea0003800000 */
.L_x_705:
[----:B------:R-:W-:Y:S01]  /*b9a0*/  IADD3 R9, R14, 0x30, RZ ;  /* 0x000000300e097810 */ /* 0x000fe20007ffe0ff */
[----:B------:R-:W-:Y:S03]  /*b9b0*/  BSSY B0, `(.L_x_707) ;  /* 0x0000010000007945 */ /* 0x000fe60003800000 */
[----:B------:R-:W-:-:S13]  /*b9c0*/  ISETP.GE.AND P0, PT, R9, R156, PT ;  /* 0x0000009c0900720c */ /* 0x000fda0003f06270 */
[----:B------:R-:W-:Y:S05]  /*b9d0*/  @P0 BRA `(.L_x_708) ;  /* 0x000000d000000947 */ /* 0x000fea0003800000 */
[----:B------:R-:W-:Y:S02]  /*b9e0*/  IADD3 R2, P0, R16, 0x30, RZ ;  /* 0x0000003010027810 */ /* 0x000fe40007f1e0ff */
        /* <DEDUP_REMOVED lines=12> */
.L_x_708:
[----:B------:R-:W-:Y:S05]  /*bab0*/  BSYNC B0 ;  /* 0x0000000000007941 */ /* 0x000fea0003800000 */
.L_x_707:
        /* <DEDUP_REMOVED lines=8> */
[-C--:B--2---:R-:W-:Y:S01]  /*bb40*/  @!P5 IADD3 R4, P0, R14, R19.reuse, RZ ;  /* 0x000000130e04d210 */ /* 0x084fe20007f1e0ff */
        /* <DEDUP_REMOVED lines=26> */
.L_x_709:
        /* <DEDUP_REMOVED lines=9> */
.L_x_1406:


//--------------------- .text._ZN5flash16flash_fwd_kernelI23Flash_fwd_kernel_traitsILi128ELi64ELi64ELi4ELb0ELb0EN7cutlass10bfloat16_tE19Flash_kernel_traitsILi128ELi64ELi64ELi4ES3_EELb0ELb1ELb0ELb1ELb0ELb0ELb1ELb0EEEvNS_16Flash_fwd_paramsE --------------------------
	.section	.text._ZN5flash16flash_fwd_kernelI23Flash_fwd_kernel_traitsILi128ELi64ELi64ELi4ELb0ELb0EN7cutlass10bfloat16_tE19Flash_kernel_traitsILi128ELi64ELi64ELi4ES3_EELb0ELb1ELb0ELb1ELb0ELb0ELb1ELb0EEEvNS_16Flash_fwd_paramsE,"ax",@progbits
	.sectioninfo	@"SHI_REGISTERS=194"
	.align	128
        .global         _ZN5flash16flash_fwd_kernelI23Flash_fwd_kernel_traitsILi128ELi64ELi64ELi4ELb0ELb0EN7cutlass10bfloat16_tE19Flash_kernel_traitsILi128ELi64ELi64ELi4ES3_EELb0ELb1ELb0ELb1ELb0ELb0ELb1ELb0EEEvNS_16Flash_fwd_paramsE
        .type           _ZN5flash16flash_fwd_kernelI23Flash_fwd_kernel_traitsILi128ELi64ELi64ELi4ELb0ELb0EN7cutlass10bfloat16_tE19Flash_kernel_traitsILi128ELi64ELi64ELi4ES3_EELb0ELb1ELb0ELb1ELb0ELb0ELb1ELb0EEEvNS_16Flash_fwd_paramsE,@function
        .size           _ZN5flash16flash_fwd_kernelI23Flash_fwd_kernel_traitsILi128ELi64ELi64ELi4ELb0ELb0EN7cutlass10bfloat16_tE19Flash_kernel_traitsILi128ELi64ELi64ELi4ES3_EELb0ELb1ELb0ELb1ELb0ELb0ELb1ELb0EEEvNS_16Flash_fwd_paramsE,(.L_x_1407 - _ZN5flash16flash_fwd_kernelI23Flash_fwd_kernel_traitsILi128ELi64ELi64ELi4ELb0ELb0EN7cutlass10bfloat16_tE19Flash_kernel_traitsILi128ELi64ELi64ELi4ES3_EELb0ELb1ELb0ELb1ELb0ELb0ELb1ELb0EEEvNS_16Flash_fwd_paramsE)
        .other          _ZN5flash16flash_fwd_kernelI23Flash_fwd_kernel_traitsILi128ELi64ELi64ELi4ELb0ELb0EN7cutlass10bfloat16_tE19Flash_kernel_traitsILi128ELi64ELi64ELi4ES3_EELb0ELb1ELb0ELb1ELb0ELb0ELb1ELb0EEEvNS_16Flash_fwd_paramsE,@"STO_CUDA_ENTRY STV_DEFAULT"
_ZN5flash16flash_fwd_kernelI23Flash_fwd_kernel_traitsILi128ELi64ELi64ELi4ELb0ELb0EN7cutlass10bfloat16_tE19Flash_kernel_traitsILi128ELi64ELi64ELi4ES3_EELb0ELb1ELb0ELb1ELb0ELb0ELb1ELb0EEEvNS_16Flash_fwd_paramsE:
.text._ZN5flash16flash_fwd_kernelI23Flash_fwd_kernel_traitsILi128ELi64ELi64ELi4ELb0ELb0EN7cutlass10bfloat16_tE19Flash_kernel_traitsILi128ELi64ELi64ELi4ES3_EELb0ELb1ELb0ELb1ELb0ELb0ELb1ELb0EEEvNS_16Flash_fwd_paramsE:
        /* <DEDUP_REMOVED lines=33> */
.L_x_710:
[----:B-1-34-:R-:W-:Y:S02]  /*0210*/  MOV R2, c[0x0][0x218] ;  /* 0x0000860000027a02 */ /* 0x01afe40000000f00 */
.L_x_711:
        /* <DEDUP_REMOVED lines=50> */
.L_x_713:
        /* <DEDUP_REMOVED lines=37> */
.L_x_714:
        /* <DEDUP_REMOVED lines=86> */
.L_x_716:
[----:B------:R-:W-:Y:S05]  /*0cf0*/  BSYNC B0 ;  /* 0x0000000000007941 */ /* 0x000fea0003800000 */
.L_x_715:
        /* <DEDUP_REMOVED lines=29> */
.L_x_718:
[----:B------:R-:W-:Y:S05]  /*0ed0*/  BSYNC B0 ;  /* 0x0000000000007941 */ /* 0x000fea0003800000 */
.L_x_717:
        /* <DEDUP_REMOVED lines=29> */
.L_x_720:
[----:B------:R-:W-:Y:S05]  /*10b0*/  BSYNC B0 ;  /* 0x0000000000007941 */ /* 0x000fea0003800000 */
.L_x_719:
        /* <DEDUP_REMOVED lines=32> */
.L_x_722:
[----:B------:R-:W-:Y:S05]  /*12c0*/  BSYNC B0 ;  /* 0x0000000000007941 */ /* 0x000fea0003800000 */
.L_x_721:
        /* <DEDUP_REMOVED lines=28> */
.L_x_724:
[----:B------:R-:W-:Y:S05]  /*1490*/  BSYNC B0 ;  /* 0x0000000000007941 */ /* 0x000fea0003800000 */
.L_x_723:
        /* <DEDUP_REMOVED lines=24> */
.L_x_726:
[----:B------:R-:W-:Y:S05]  /*1620*/  BSYNC B0 ;  /* 0x0000000000007941 */ /* 0x000fea0003800000 */
.L_x_725:
        /* <DEDUP_REMOVED lines=23> */
.L_x_728:
[----:B------:R-:W-:Y:S05]  /*17a0*/  BSYNC B0 ;  /* 0x0000000000007941 */ /* 0x000fea0003800000 */
.L_x_727:
        /* <DEDUP_REMOVED lines=25> */
.L_x_730:
[----:B------:R-:W-:Y:S05]  /*1940*/  BSYNC B0 ;  /* 0x0000000000007941 */ /* 0x000fea0003800000 */
.L_x_729:
        /* <DEDUP_REMOVED lines=78> */
.L_x_732:
[----:B----4-:R-:W-:Y:S05]  /*1e30*/  BSYNC B0 ;  /* 0x0000000000007941 */ /* 0x010fea0003800000 */
.L_x_731:
        /* <DEDUP_REMOVED lines=26> */
.L_x_734:
[----:B------:R-:W-:Y:S05]  /*1fe0*/  BSYNC B0 ;  /* 0x0000000000007941 */ /* 0x000fea0003800000 */
.L_x_733:
        /* <DEDUP_REMOVED lines=25> */
.L_x_736:
[----:B------:R-:W-:Y:S05]  /*2180*/  BSYNC B0 ;  /* 0x0000000000007941 */ /* 0x000fea0003800000 */
.L_x_735:
        /* <DEDUP_REMOVED lines=29> */
.L_x_738:
[----:B------:R-:W-:Y:S05]  /*2360*/  BSYNC B0 ;  /* 0x0000000000007941 */ /* 0x000fea0003800000 */
.L_x_737:
        /* <DEDUP_REMOVED lines=9> */
[----:B------:R-:W-:Y:S01]  /*2400*/  LDSM.16.M88.4 R60, [R148] ;  /* 0x00000000943c783b */ /* 0x000fe20000000200 */
[----:B------:R-:W-:-:S02]  /*2410*/  IMAD R143, R2, 0x2, R149 ;  /* 0x00000002028f7824 */ /* 0x000fc400078e0295 */
[----:B------:R-:W-:Y:S01]  /*2420*/  IMAD R145, R5, 0x2, R148 ;  /* 0x0000000205917824 */ /* 0x000fe200078e0294 */
[----:B-1----:R-:W1:Y:S02]  /*2430*/  LDSM.16.M88.4 R36, [R149+0x4800] ;  /* 0x004800009524783b */ /* 0x002e640000000200 */
[----:B------:R-:W-:Y:S02]  /*2440*/  @P0 IADD3 R147, R8, -0x20, RZ ;  /* 0xffffffe008930810 */ /* 0x000fe40007ffe0ff */
[----:B------:R-:W-:Y:S02]  /*2450*/  LDSM.16.M88.4 R28, [R149+0x5000] ;  /* 0x00500000951c783b */ /* 0x000fe40000000200 */
[C---:B------:R-:W-:Y:S01]  /*2460*/  IADD3 R139, R147.reuse, 0x800, RZ ;  /* 0x00000800938b7810 */ /* 0x040fe20007ffe0ff */
[----:B------:R-:W-:Y:S01]  /*2470*/  IMAD R136, R2, 0x2, R147 ;  /* 0x0000000202887824 */ /* 0x000fe200078e0293 */
[----:B------:R-:W2:Y:S01]  /*2480*/  LDSM.16.M88.4 R84, [R147] ;  /* 0x000000009354783b */ /* 0x000ea20000000200 */
[----:B------:R-:W-:Y:S01]  /*2490*/  IMAD R2, R122, 0x40, R157 ;  /* 0x000000407a027824 */ /* 0x000fe200078e029d */
[----:B------:R-:W-:-:S02]  /*24a0*/  IADD3 R138, R147, 0x1000, RZ ;  /* 0x00001000938a7810 */ /* 0x000fc40007ffe0ff */
[----:B------:R-:W3:Y:S01]  /*24b0*/  LDSM.16.M88.4 R64, [R149+0x5800] ;  /* 0x005800009540783b */ /* 0x000ee20000000200 */
[----:B------:R-:W-:Y:S01]  /*24c0*/  I2F R93, R2 ;  /* 0x00000002005d7306 */ /* 0x000fe20000201400 */
[C---:B------:R-:W-:Y:S02]  /*24d0*/  IADD3 R90, R2.reuse, 0x8, RZ ;  /* 0x00000008025a7810 */ /* 0x040fe40007ffe0ff */
[----:B---3--:R-:W-:Y:S01]  /*24e0*/  LDSM.16.M88.4 R20, [R146] ;  /* 0x000000009214783b */ /* 0x008fe20000000200 */
[C---:B------:R-:W-:Y:S02]  /*24f0*/  IADD3 R96, R2.reuse, 0x11, RZ ;  /* 0x0000001102607810 */ /* 0x040fe40007ffe0ff */
[C---:B------:R-:W-:Y:S01]  /*2500*/  IADD3 R102, R2.reuse, 0x20, RZ ;  /* 0x0000002002667810 */ /* 0x040fe20007ffe0ff */
[----:B------:R-:W3:Y:S01]  /*2510*/  LDSM.16.M88.4 R16, [R143+0x4000] ;  /* 0x004000008f10783b */ /* 0x000ee20000000200 */
[----:B------:R-:W-:Y:S01]  /*2520*/  I2F R97, R90 ;  /* 0x0000005a00617306 */ /* 0x000fe20000201400 */
[----:B------:R-:W-:-:S02]  /*2530*/  IADD3 R92, R2, 0x9, RZ ;  /* 0x00000009025c7810 */ /* 0x000fc40007ffe0ff */
[----:B------:R-:W4:Y:S01]  /*2540*/  LDSM.16.M88.4 R56, [R147+0x800] ;  /* 0x000800009338783b */ /* 0x000f220000000200 */
[C---:B------:R-:W-:Y:S02]  /*2550*/  IADD3 R104, R2.reuse, 0x21, RZ ;  /* 0x0000002102687810 */ /* 0x040fe40007ffe0ff */
[C---:B------:R-:W-:Y:S01]  /*2560*/  IADD3 R98, R2.reuse, 0x18, RZ ;  /* 0x0000001802627810 */ /* 0x040fe20007ffe0ff */
[----:B------:R-:W3:Y:S01]  /*2570*/  LDSM.16.M88.4 R48, [R147+0x1800] ;  /* 0x001800009330783b */ /* 0x000ee20000000200 */
[----:B------:R-:W-:Y:S01]  /*2580*/  I2F R103, R96 ;  /* 0x0000006000677306 */ /* 0x000fe20000201400 */
[C---:B------:R-:W-:Y:S01]  /*2590*/  IADD3 R88, R2.reuse, 0x1, RZ ;  /* 0x0000000102587810 */ /* 0x040fe20007ffe0ff */
[C---:B-----5:R-:W-:Y:S01]  /*25a0*/  HMMA.16816.F32.BF16 R8, R80.reuse, R44, RZ ;  /* 0x0000002c5008723c */ /* 0x060fe200000418ff */
[----:B------:R-:W5:Y:S01]  /*25b0*/  LDSM.16.M88.4 R52, [R147+0x1000] ;  /* 0x001000009334783b */ /* 0x000f620000000200 */
[C---:B------:R-:W-:Y:S02]  /*25c0*/  IADD3 R100, R2.reuse, 0x19, RZ ;  /* 0x0000001902647810 */ /* 0x040fe40007ffe0ff */
[C---:B------:R-:W-:Y:S01]  /*25d0*/  IADD3 R106, R2.reuse, 0x28, RZ ;  /* 0x00000028026a7810 */ /* 0x040fe20007ffe0ff */
[----:B------:R-:W-:Y:S01]  /*25e0*/  LDSM.16.M88.4 R68, [R145] ;  /* 0x000000009144783b */ /* 0x000fe20000000200 */
[----:B------:R-:W-:Y:S01]  /*25f0*/  I2F R109, R102 ;  /* 0x00000066006d7306 */ /* 0x000fe20000201400 */
[----:B------:R-:W-:Y:S01]  /*2600*/  IADD3 R94, R2, 0x10, RZ ;  /* 0x00000010025e7810 */ /* 0x000fe20007ffe0ff */
[----:B------:R-:W-:Y:S01]  /*2610*/  HMMA.16816.F32.BF16 R44, R80, R46, RZ ;  /* 0x0000002e502c723c */ /* 0x000fe200000418ff */
[----:B------:R-:W-:Y:S01]  /*2620*/  LDSM.16.M88.4 R12, [R143+0x4800] ;  /* 0x004800008f0c783b */ /* 0x000fe20000000200 */
[----:B------:R-:W-:-:S02]  /*2630*/  ISETP.GE.AND P4, PT, R90, R123, PT ;  /* 0x0000007b5a00720c */ /* 0x000fc40003f86270 */
[-C--:B------:R-:W-:Y:S01]  /*2640*/  ISETP.GE.AND P3, PT, R92, R123.reuse, PT ;  /* 0x0000007b5c00720c */ /* 0x080fe20003f66270 */
[----:B------:R-:W-:Y:S01]  /*2650*/  LDSM.16.M88.4 R76, [R143+0x5000] ;  /* 0x005000008f4c783b */ /* 0x000fe20000000200 */
[----:B------:R-:W-:Y:S01]  /*2660*/  I2F R99, R92 ;  /* 0x0000005c00637306 */ /* 0x000fe20000201400 */
[C---:B------:R-:W-:Y:S01]  /*2670*/  IADD3 R108, R2.reuse, 0x29, RZ ;  /* 0x00000029026c7810 */ /* 0x040fe20007ffe0ff */
[----:B-1----:R-:W-:Y:S01]  /*2680*/  HMMA.16816.F32.BF16 R40, R80, R36, RZ ;  /* 0x000000245028723c */ /* 0x002fe200000418ff */
[----:B------:R-:W-:Y:S01]  /*2690*/  LDSM.16.M88.4 R72, [R143+0x5800] ;  /* 0x005800008f48783b */ /* 0x000fe20000000200 */
[C---:B------:R-:W-:Y:S02]  /*26a0*/  IADD3 R110, R2.reuse, 0x30, RZ ;  /* 0x00000030026e7810 */ /* 0x040fe40007ffe0ff */
[----:B------:R-:W-:Y:S01]  /*26b0*/  IADD3 R112, R2, 0x38, RZ ;  /* 0x0000003802707810 */ /* 0x000fe20007ffe0ff */
[----:B------:R-:W0:Y:S01]  /*26c0*/  LDGDEPBAR ;  /* 0x00000000000079af */ /* 0x000e220000000000 */
[----:B------:R-:W-:Y:S01]  /*26d0*/  I2F R111, R104 ;  /* 0x00000068006f7306 */ /* 0x000fe20000201400 */
[----:B------:R-:W-:Y:S01]  /*26e0*/  ISETP.GE.AND P6, PT, R88, R123, PT ;  /* 0x0000007b5800720c */ /* 0x000fe20003fc6270 */
[----:B--2---:R-:W-:Y:S01]  /*26f0*/  HMMA.16816.F32.BF16 R8, R60, R84, R8 ;  /* 0x000000543c08723c */ /* 0x004fe20000041808 */
[----:B------:R-:W-:-:S02]  /*2700*/  IADD3 R130, R2, 0x39, RZ ;  /* 0x0000003902827810 */ /* 0x000fc40007ffe0ff */
[----:B------:R-:W-:Y:S02]  /*2710*/  ISETP.GE.AND P1, PT, R94, R123, PT ;  /* 0x0000007b5e00720c */ /* 0x000fe40003f26270 */
[C---:B------:R-:W-:Y:S01]  /*2720*/  IADD3 R137, R147.reuse, 0x1800, RZ ;  /* 0x0000180093897810 */ /* 0x040fe20007ffe0ff */
[----:B------:R-:W-:Y:S01]  /*2730*/  I2F R105, R98 ;  /* 0x0000006200697306 */ /* 0x000fe20000201400 */
[----:B------:R-:W-:Y:S01]  /*2740*/  IADD3 R134, R147, 0x2800, RZ ;  /* 0x0000280093867810 */ /* 0x000fe20007ffe0ff */
[C---:B------:R-:W-:Y:S06]  /*2750*/  HMMA.16816.F32.BF16 R32, R80.reuse, R28, RZ ;  /* 0x0000001c5020723c */ /* 0x040fec00000418ff */
[----:B------:R-:W-:Y:S02]  /*2760*/  I2F R95, R88 ;  /* 0x00000058005f7306 */ /* 0x000fe40000201400 */
[C---:B------:R-:W-:Y:S06]  /*2770*/  HMMA.16816.F32.BF16 R36, R80.reuse, R38, RZ ;  /* 0x000000265024723c */ /* 0x040fec00000418ff */
[----:B------:R-:W-:Y:S02]  /*2780*/  I2F R107, R100 ;  /* 0x00000064006b7306 */ /* 0x000fe40000201400 */
[C---:B------:R-:W-:Y:S06]  /*2790*/  HMMA.16816.F32.BF16 R28, R80.reuse, R30, RZ ;  /* 0x0000001e501c723c */ /* 0x040fec00000418ff */
[----:B------:R-:W-:Y:S02]  /*27a0*/  I2F R113, R106 ;  /* 0x0000006a00717306 */ /* 0x000fe40000201400 */
[----:B------:R-:W-:Y:S06]  /*27b0*/  HMMA.16816.F32.BF16 R24, R80, R64, RZ ;  /* 0x000000405018723c */ /* 0x000fec00000418ff */
[----:B------:R-:W-:Y:S02]  /*27c0*/  I2F R101, R94 ;  /* 0x0000005e00657306 */ /* 0x000fe40000201400 */
[----:B------:R-:W-:Y:S01]  /*27d0*/  HMMA.16816.F32.BF16 R44, R60, R86, R44 ;  /* 0x000000563c2c723c */ /* 0x000fe2000004182c */
[----:B------:R-:W-:Y:S05]  /*27e0*/  LDSM.16.M88.4 R84, [R149+0x7000] ;  /* 0x007000009554783b */ /* 0x000fea0000000200 */
[----:B------:R-:W-:Y:S02]  /*27f0*/  I2F R115, R108 ;  /* 0x0000006c00737306 */ /* 0x000fe40000201400 */
[----:B------:R-:W-:Y:S01]  /*2800*/  HMMA.16816.F32.BF16 R80, R80, R66, RZ ;  /* 0x000000425050723c */ /* 0x000fe200000418ff */
[----:B------:R-:W1:Y:S05]  /*2810*/  LDSM.16.M88.4 R64, [R136] ;  /* 0x000000008840783b */ /* 0x000e6a0000000200 */
[----:B------:R-:W-:Y:S02]  /*2820*/  I2F R127, R110 ;  /* 0x0000006e007f7306 */ /* 0x000fe40000201400 */
[C---:B---3--:R-:W-:Y:S06]  /*2830*/  HMMA.16816.F32.BF16 R8, R20.reuse, R16, R8 ;  /* 0x000000101408723c */ /* 0x048fec0000041808 */
[----:B------:R-:W-:Y:S02]  /*2840*/  I2F R133, R112 ;  /* 0x0000007000857306 */ /* 0x000fe40000201400 */
[----:B------:R-:W-:Y:S01]  /*2850*/  HMMA.16816.F32.BF16 R44, R20, R18, R44 ;  /* 0x00000012142c723c */ /* 0x000fe2000004182c */
[----:B------:R-:W-:Y:S05]  /*2860*/  LDSM.16.M88.4 R16, [R147+0x2000] ;  /* 0x002000009310783b */ /* 0x000fea0000000200 */
[----:B------:R-:W-:Y:S02]  /*2870*/  I2F R135, R130 ;  /* 0x0000008200877306 */ /* 0x000fe40000201400 */
[C---:B----4-:R-:W-:Y:S08]  /*2880*/  HMMA.16816.F32.BF16 R40, R60.reuse, R56, R40 ;  /* 0x000000383c28723c */ /* 0x050ff00000041828 */
[C---:B------:R-:W-:Y:S01]  /*2890*/  HMMA.16816.F32.BF16 R36, R60.reuse, R58, R36 ;  /* 0x0000003a3c24723c */ /* 0x040fe20000041824 */
[----:B------:R-:W-:Y:S07]  /*28a0*/  LDSM.16.M88.4 R56, [R150+0x2000] ;  /* 0x002000009638783b */ /* 0x000fee0000000200 */
[C---:B------:R-:W-:Y:S08]  /*28b0*/  HMMA.16816.F32.BF16 R24, R60.reuse, R48, R24 ;  /* 0x000000303c18723c */ /* 0x040ff00000041818 */
[C---:B------:R-:W-:Y:S01]  /*28c0*/  HMMA.16816.F32.BF16 R80, R60.reuse, R50, R80 ;  /* 0x000000323c50723c */ /* 0x040fe20000041850 */
[----:B------:R-:W2:Y:S07]  /*28d0*/  LDSM.16.M88.4 R48, [R149+0x6000] ;  /* 0x006000009530783b */ /* 0x000eae0000000200 */
[C---:B-----5:R-:W-:Y:S08]  /*28e0*/  HMMA.16816.F32.BF16 R32, R60.reuse, R52, R32 ;  /* 0x000000343c20723c */ /* 0x060ff00000041820 */
[----:B------:R-:W-:Y:S01]  /*28f0*/  HMMA.16816.F32.BF16 R28, R60, R54, R28 ;  /* 0x000000363c1c723c */ /* 0x000fe2000004181c */
[----:B------:R-:W3:Y:S04]  /*2900*/  LDSM.16.M88.4 R52, [R136+0x800] ;  /* 0x000800008834783b */ /* 0x000ee80000000200 */
[----:B------:R-:W-:Y:S03]  /*2910*/  LDSM.16.M88.4 R60, [R149+0x6800] ;  /* 0x00680000953c783b */ /* 0x000fe60000000200 */
[C---:B-1----:R-:W-:Y:S08]  /*2920*/  HMMA.16816.F32.BF16 R8, R68.reuse, R64, R8 ;  /* 0x000000404408723c */ /* 0x042ff00000041808 */
[----:B------:R-:W-:Y:S08]  /*2930*/  HMMA.16816.F32.BF16 R44, R68, R66, R44 ;  /* 0x00000042442c723c */ /* 0x000ff0000004182c */
[C---:B------:R-:W-:Y:S08]  /*2940*/  HMMA.16816.F32.BF16 R40, R20.reuse, R12, R40 ;  /* 0x0000000c1428723c */ /* 0x040ff00000041828 */
[C---:B------:R-:W-:Y:S01]  /*2950*/  HMMA.16816.F32.BF16 R36, R20.reuse, R14, R36 ;  /* 0x0000000e1424723c */ /* 0x040fe20000041824 */
[----:B------:R-:W1:Y:S07]  /*2960*/  LDSM.16.M88.4 R12, [R148+0x2000] ;  /* 0x00200000940c783b */ /* 0x000e6e0000000200 */
[C---:B------:R-:W-:Y:S08]  /*2970*/  HMMA.16816.F32.BF16 R32, R20.reuse, R76, R32 ;  /* 0x0000004c1420723c */ /* 0x040ff00000041820 */
[C---:B------:R-:W-:Y:S08]  /*2980*/  HMMA.16816.F32.BF16 R28, R20.reuse, R78, R28 ;  /* 0x0000004e141c723c */ /* 0x040ff0000004181c */
[C---:B------:R-:W-:Y:S08]  /*2990*/  HMMA.16816.F32.BF16 R24, R20.reuse, R72, R24 ;  /* 0x000000481418723c */ /* 0x040ff00000041818 */
[----:B------:R-:W-:Y:S01]  /*29a0*/  HMMA.16816.F32.BF16 R80, R20, R74, R80 ;  /* 0x0000004a1450723c */ /* 0x000fe20000041850 */
[----:B------:R-:W4:Y:S04]  /*29b0*/  LDSM.16.M88.4 R20, [R136+0x1000] ;  /* 0x001000008814783b */ /* 0x000f280000000200 */
[----:B------:R-:W-:Y:S03]  /*29c0*/  LDSM.16.M88.4 R72, [R136+0x2000] ;  /* 0x002000008848783b */ /* 0x000fe60000000200 */
[C---:B--2---:R-:W-:Y:S08]  /*29d0*/  HMMA.16816.F32.BF16 R8, R56.reuse, R48, R8 ;  /* 0x000000303808723c */ /* 0x044ff00000041808 */
[----:B------:R-:W-:Y:S01]  /*29e0*/  HMMA.16816.F32.BF16 R44, R56, R50, R44 ;  /* 0x00000032382c723c */ /* 0x000fe2000004182c */
[----:B------:R-:W-:Y:S07]  /*29f0*/  LDSM.16.M88.4 R48, [R147+0x2800] ;  /* 0x002800009330783b */ /* 0x000fee0000000200 */
[C---:B---3--:R-:W-:Y:S08]  /*2a00*/  HMMA.16816.F32.BF16 R40, R68.reuse, R52, R40 ;  /* 0x000000344428723c */ /* 0x048ff00000041828 */
[----:B------:R-:W-:Y:S01]  /*2a10*/  HMMA.16816.F32.BF16 R64, R68, R54, R36 ;  /* 0x000000364440723c */ /* 0x000fe20000041824 */
[----:B------:R-:W-:Y:S04]  /*2a20*/  LDSM.16.M88.4 R36, [R146+0x2000] ;  /* 0x002000009224783b */ /* 0x000fe80000000200 */
[----:B------:R-:W2:Y:S03]  /*2a30*/  LDSM.16.M88.4 R52, [R143+0x6000] ;  /* 0x006000008f34783b */ /* 0x000ea60000000200 */
[C---:B-1----:R-:W-:Y:S08]  /*2a40*/  HMMA.16816.F32.BF16 R8, R12.reuse, R16, R8 ;  /* 0x000000100c08723c */ /* 0x042ff00000041808 */
[----:B------:R-:W-:Y:S01]  /*2a50*/  HMMA.16816.F32.BF16 R44, R12, R18, R44 ;  /* 0x000000120c2c723c */ /* 0x000fe2000004182c */
[----:B------:R-:W-:Y:S07]  /*2a60*/  LDSM.16.M88.4 R16, [R143+0x6800] ;  /* 0x006800008f10783b */ /* 0x000fee0000000200 */
[----:B----4-:R-:W-:Y:S01]  /*2a70*/  HMMA.16816.F32.BF16 R76, R68, R20, R32 ;  /* 0x00000014444c723c */ /* 0x010fe20000041820 */
[----:B------:R-:W1:Y:S07]  /*2a80*/  LDSM.16.M88.4 R32, [R145+0x2000] ;  /* 0x002000009120783b */ /* 0x000e6e0000000200 */
[C---:B------:R-:W-:Y:S08]  /*2a90*/  HMMA.16816.F32.BF16 R40, R56.reuse, R60, R40 ;  /* 0x0000003c3828723c */ /* 0x040ff00000041828 */
[----:B------:R-:W-:Y:S01]  /*2aa0*/  HMMA.16816.F32.BF16 R64, R56, R62, R64 ;  /* 0x0000003e3840723c */ /* 0x000fe20000041840 */
[----:B------:R-:W-:Y:S07]  /*2ab0*/  LDSM.16.M88.4 R60, [R136+0x2800] ;  /* 0x00280000883c783b */ /* 0x000fee0000000200 */
[C---:B--2---:R-:W-:Y:S08]  /*2ac0*/  HMMA.16816.F32.BF16 R8, R36.reuse, R52, R8 ;  /* 0x000000342408723c */ /* 0x044ff00000041808 */
[----:B------:R-:W-:Y:S01]  /*2ad0*/  HMMA.16816.F32.BF16 R44, R36, R54, R44 ;  /* 0x00000036242c723c */ /* 0x000fe2000004182c */
[----:B------:R-:W2:Y:S07]  /*2ae0*/  LDSM.16.M88.4 R52, [R147+0x3000] ;  /* 0x003000009334783b */ /* 0x000eae0000000200 */
[----:B------:R-:W-:Y:S07]  /*2af0*/  HMMA.16816.F32.BF16 R76, R56, R84, R76 ;  /* 0x00000054384c723c */ /* 0x000fee000004184c */
[----:B------:R-:W-:Y:S01]  /*2b00*/  IADD3 R84, R2, 0x31, RZ ;  /* 0x0000003102547810 */ /* 0x000fe20007ffe0ff */
[----:B------:R-:W-:Y:S03]  /*2b10*/  HMMA.16816.F32.BF16 R40, R12, R48, R40 ;  /* 0x000000300c28723c */ /* 0x000fe60000041828 */
[----:B------:R-:W-:Y:S05]  /*2b20*/  I2F R85, R84 ;  /* 0x0000005400557306 */ /* 0x000fea0000201400 */
[----:B-1----:R-:W-:Y:S08]  /*2b30*/  HMMA.16816.F32.BF16 R8, R32, R72, R8 ;  /* 0x000000482008723c */ /* 0x002ff00000041808 */
[----:B------:R-:W-:Y:S01]  /*2b40*/  HMMA.16816.F32.BF16 R64, R12, R50, R64 ;  /* 0x000000320c40723c */ /* 0x000fe20000041840 */
[----:B------:R-:W1:Y:S07]  /*2b50*/  LDSM.16.M88.4 R48, [R136+0x1800] ;  /* 0x001800008830783b */ /* 0x000e6e0000000200 */
[----:B------:R-:W-:Y:S08]  /*2b60*/  HMMA.16816.F32.BF16 R40, R36, R16, R40 ;  /* 0x000000102428723c */ /* 0x000ff00000041828 */
[----:B--2---:R-:W-:Y:S01]  /*2b70*/  HMMA.16816.F32.BF16 R76, R12, R52, R76 ;  /* 0x000000340c4c723c */ /* 0x004fe2000004184c */
[----:B------:R-:W-:-:S02]  /*2b80*/  FMUL.FTZ R132, R8, c[0x0][0x2ec] ;  /* 0x0000bb0008847a20 */ /* 0x000fc40000410000 */
[----:B------:R-:W-:-:S04]  /*2b90*/  FMUL.FTZ R114, R9, c[0x0][0x2ec] ;  /* 0x0000bb0009727a20 */ /* 0x000fc80000410000 */
[----:B------:R-:W-:Y:S01]  /*2ba0*/  FMUL.FTZ R52, R10, c[0x0][0x2ec] ;  /* 0x0000bb000a347a20 */ /* 0x000fe20000410000 */
[----:B------:R-:W-:Y:S01]  /*2bb0*/  HMMA.16816.F32.BF16 R28, R68, R22, R28 ;  /* 0x00000016441c723c */ /* 0x000fe2000004181c */
[----:B------:R-:W-:Y:S01]  /*2bc0*/  FMUL.FTZ R53, R11, c[0x0][0x2ec] ;  /* 0x0000bb000b357a20 */ /* 0x000fe20000410000 */
[----:B------:R-:W-:Y:S01]  /*2bd0*/  LDSM.16.M88.4 R20, [R147+0x3800] ;  /* 0x003800009314783b */ /* 0x000fe20000000200 */
[----:B------:R-:W-:Y:S03]  /*2be0*/  MUFU.TANH R114, R114 ;  /* 0x0000007200727308 */ /* 0x000fe60000002400 */
[----:B------:R-:W2:Y:S02]  /*2bf0*/  LDSM.16.M88.4 R8, [R149+0x7800] ;  /* 0x007800009508783b */ /* 0x000ea40000000200 */
[C---:B------:R-:W-:Y:S02]  /*2c00*/  HMMA.16816.F32.BF16 R44, R32.reuse, R74, R44 ;  /* 0x0000004a202c723c */ /* 0x040fe4000004182c */
[----:B------:R-:W3:Y:S01]  /*2c10*/  LDSM.16.M88.4 R72, [R143+0x7000] ;  /* 0x007000008f48783b */ /* 0x000ee20000000200 */
[----:B------:R-:W4:Y:S05]  /*2c20*/  MUFU.TANH R53, R53 ;  /* 0x0000003500357308 */ /* 0x000f2a0000002400 */
[----:B------:R-:W-:Y:S03]  /*2c30*/  HMMA.16816.F32.BF16 R40, R32, R60, R40 ;  /* 0x0000003c2028723c */ /* 0x000fe60000041828 */
[----:B------:R-:W-:Y:S05]  /*2c40*/  MUFU.TANH R132, R132 ;  /* 0x0000008400847308 */ /* 0x000fea0000002400 */
[----:B-1----:R-:W-:Y:S01]  /*2c50*/  HMMA.16816.F32.BF16 R24, R68, R48, R24 ;  /* 0x000000304418723c */ /* 0x002fe20000041818 */
[----:B----4-:R-:W-:-:S02]  /*2c60*/  FFMA.FTZ R53, R95, R0, R53 ;  /* 0x000000005f357223 */ /* 0x010fc40000010035 */
[----:B------:R-:W1:Y:S05]  /*2c70*/  MUFU.TANH R52, R52 ;  /* 0x0000003400347308 */ /* 0x000e6a0000002400 */
[----:B------:R-:W-:Y:S01]  /*2c80*/  HMMA.16816.F32.BF16 R80, R68, R50, R80 ;  /* 0x000000324450723c */ /* 0x000fe20000041850 */
[----:B------:R-:W-:Y:S02]  /*2c90*/  FMUL.FTZ R60, R44, c[0x0][0x2ec] ;  /* 0x0000bb002c3c7a20 */ /* 0x000fe40000410000 */
[----:B------:R-:W-:Y:S02]  /*2ca0*/  FMUL.FTZ R44, R45, c[0x0][0x2ec] ;  /* 0x0000bb002d2c7a20 */ /* 0x000fe40000410000 */
[----:B------:R-:W-:-:S02]  /*2cb0*/  FMUL.FTZ R45, R46, c[0x0][0x2ec] ;  /* 0x0000bb002e2d7a20 */ /* 0x000fc40000410000 */
[----:B------:R-:W-:Y:S01]  /*2cc0*/  FMUL.FTZ R46, R47, c[0x0][0x2ec] ;  /* 0x0000bb002f2e7a20 */ /* 0x000fe20000410000 */
[C---:B------:R-:W-:Y:S01]  /*2cd0*/  HMMA.16816.F32.BF16 R28, R56.reuse, R86, R28 ;  /* 0x00000056381c723c */ /* 0x040fe2000004181c */
[----:B------:R-:W-:Y:S01]  /*2ce0*/  FMUL.FTZ R47, R40, c[0x0][0x2ec] ;  /* 0x0000bb00282f7a20 */ /* 0x000fe20000410000 */
[----:B------:R-:W4:Y:S01]  /*2cf0*/  MUFU.TANH R60, R60 ;  /* 0x0000003c003c7308 */ /* 0x000f220000002400 */
[----:B------:R-:W-:Y:S02]  /*2d00*/  FMUL.FTZ R48, R41, c[0x0][0x2ec] ;  /* 0x0000bb0029307a20 */ /* 0x000fe40000410000 */
[----:B------:R-:W-:Y:S02]  /*2d10*/  FMUL.FTZ R49, R42, c[0x0][0x2ec] ;  /* 0x0000bb002a317a20 */ /* 0x000fe40000410000 */
[----:B------:R-:W-:Y:S01]  /*2d20*/  FMUL.FTZ R50, R43, c[0x0][0x2ec] ;  /* 0x0000bb002b327a20 */ /* 0x000fe20000410000 */
[----:B--2---:R-:W-:Y:S01]  /*2d30*/  HMMA.16816.F32.BF16 R24, R56, R8, R24 ;  /* 0x000000083818723c */ /* 0x004fe20000041818 */
[----:B------:R-:W2:Y:S01]  /*2d40*/  LDSM.16.M88.4 R40, [R143+0x7800] ;  /* 0x007800008f28783b */ /* 0x000ea20000000200 */
[----:B------:R-:W-:Y:S01]  /*2d50*/  MUFU.TANH R44, R44 ;  /* 0x0000002c002c7308 */ /* 0x000fe20000002400 */
[----:B-1----:R-:W-:-:S05]  /*2d60*/  FFMA.FTZ R52, R93, R0, R52 ;  /* 0x000000005d347223 */ /* 0x002fca0000010034 */
[----:B------:R-:W-:Y:S01]  /*2d70*/  HMMA.16816.F32.BF16 R64, R36, R18, R64 ;  /* 0x000000122440723c */ /* 0x000fe20000041840 */
[----:B------:R-:W1:Y:S01]  /*2d80*/  LDSM.16.M88.4 R16, [R136+0x3000] ;  /* 0x003000008810783b */ /* 0x000e620000000200 */
[----:B------:R-:W5:Y:S01]  /*2d90*/  MUFU.TANH R50, R50 ;  /* 0x0000003200327308 */ /* 0x000f620000002400 */
[----:B----4-:R-:W-:-:S05]  /*2da0*/  FFMA.FTZ R60, R97, R0, R60 ;  /* 0x00000000613c7223 */ /* 0x010fca000001003c */
[----:B------:R-:W-:Y:S01]  /*2db0*/  HMMA.16816.F32.BF16 R80, R56, R10, R80 ;  /* 0x0000000a3850723c */ /* 0x000fe20000041850 */
[----:B------:R-:W4:Y:S01]  /*2dc0*/  LDSM.16.M88.4 R8, [R136+0x3800] ;  /* 0x003800008808783b */ /* 0x000f220000000200 */
[----:B------:R-:W-:Y:S01]  /*2dd0*/  MUFU.TANH R45, R45 ;  /* 0x0000002d002d7308 */ /* 0x000fe20000002400 */
[----:B------:R-:W-:-:S05]  /*2de0*/  DEPBAR.LE SB0, 0x0 ;  /* 0x000080000000791a */ /* 0x000fca0000000000 */
[----:B------:R-:W-:Y:S02]  /*2df0*/  HMMA.16816.F32.BF16 R28, R12, R54, R28 ;  /* 0x000000360c1c723c */ /* 0x000fe4000004181c */
[----:B------:R-:W2:Y:S01]  /*2e00*/  MUFU.TANH R46, R46 ;  /* 0x0000002e002e7308 */ /* 0x000ea20000002400 */
[----:B-----5:R-:W-:-:S05]  /*2e10*/  FFMA.FTZ R50, R103, R0, R50 ;  /* 0x0000000067327223 */ /* 0x020fca0000010032 */
[----:B------:R-:W-:Y:S02]  /*2e20*/  HMMA.16816.F32.BF16 R24, R12, R20, R24 ;  /* 0x000000140c18723c */ /* 0x000fe40000041818 */
[----:B------:R-:W-:Y:S06]  /*2e30*/  MUFU.TANH R47, R47 ;  /* 0x0000002f002f7308 */ /* 0x000fec0000002400 */
[----:B---3--:R-:W-:Y:S02]  /*2e40*/  HMMA.16816.F32.BF16 R76, R36, R72, R76 ;  /* 0x00000048244c723c */ /* 0x008fe4000004184c */
[----:B------:R-:W3:Y:S01]  /*2e50*/  MUFU.TANH R48, R48 ;  /* 0x0000003000307308 */ /* 0x000ee20000002400 */
[----:B--2---:R-:W-:-:S05]  /*2e60*/  FFMA.FTZ R46, R99, R0, R46 ;  /* 0x00000000632e7223 */ /* 0x004fca000001002e */
[----:B------:R-:W-:Y:S02]  /*2e70*/  HMMA.16816.F32.BF16 R80, R12, R22, R80 ;  /* 0x000000160c50723c */ /* 0x000fe40000041850 */
[----:B------:R-:W2:Y:S05]  /*2e80*/  MUFU.TANH R49, R49 ;  /* 0x0000003100317308 */ /* 0x000eaa0000002400 */
[-C--:B------:R-:W-:Y:S01]  /*2e90*/  FFMA.FTZ R22, R99, R0.reuse, R44 ;  /* 0x0000000063167223 */ /* 0x080fe2000001002c */
[----:B------:R-:W-:Y:S01]  /*2ea0*/  HMMA.16816.F32.BF16 R28, R36, R74, R28 ;  /* 0x0000004a241c723c */ /* 0x000fe2000004181c */
[-C--:B------:R-:W-:Y:S02]  /*2eb0*/  FFMA.FTZ R15, R97, R0.reuse, R45 ;  /* 0x00000000610f7223 */ /* 0x080fe4000001002d */
[----:B---3--:R-:W-:Y:S01]  /*2ec0*/  FFMA.FTZ R12, R103, R0, R48 ;  /* 0x00000000670c7223 */ /* 0x008fe20000010030 */
[----:B------:R-:W-:-:S04]  /*2ed0*/  FSEL R22, R22, -INF , !P3 ;  /* 0xff80000016167808 */ /* 0x000fc80005800000 */
[----:B------:R-:W-:Y:S01]  /*2ee0*/  HMMA.16816.F32.BF16 R24, R36, R40, R24 ;  /* 0x000000282418723c */ /* 0x000fe20000041818 */
[----:B--2---:R-:W-:-:S06]  /*2ef0*/  FFMA.FTZ R13, R101, R0, R49 ;  /* 0x00000000650d7223 */ /* 0x004fcc0000010031 */
[----:B------:R-:W-:Y:S01]  /*2f00*/  IADD3 R40, R6, 0x8, RZ ;  /* 0x0000000806287810 */ /* 0x000fe20007ffe0ff */
[----:B-1----:R-:W-:Y:S01]  /*2f10*/  HMMA.16816.F32.BF16 R76, R32, R16, R76 ;  /* 0x00000010204c723c */ /* 0x002fe2000004184c */
[----:B------:R-:W-:Y:S02]  /*2f20*/  FFMA.FTZ R6, R95, R0, R114 ;  /* 0x000000005f067223 */ /* 0x000fe40000010072 */
[----:B------:R-:W-:-:S03]  /*2f30*/  IMNMX R117, R40, R91, PT ;  /* 0x0000005b28757217 */ /* 0x000fc60003800200 */
[----:B------:R-:W-:Y:S02]  /*2f40*/  FSEL R6, R6, -INF , !P6 ;  /* 0xff80000006067808 */ /* 0x000fe40007000000 */
[----:B------:R-:W-:Y:S01]  /*2f50*/  HMMA.16816.F32.BF16 R64, R32, R62, R64 ;  /* 0x0000003e2040723c */ /* 0x000fe20000041840 */
[-C--:B------:R-:W-:Y:S02]  /*2f60*/  ISETP.GE.AND P0, PT, R90, R117.reuse, PT ;  /* 0x000000755a00720c */ /* 0x080fe40003f06270 */
[-C--:B------:R-:W-:Y:S02]  /*2f70*/  ISETP.GE.AND P3, PT, R98, R117.reuse, PT ;  /* 0x000000756200720c */ /* 0x080fe40003f66270 */
[----:B------:R-:W-:Y:S02]  /*2f80*/  FSEL R15, R15, -INF , !P0 ;  /* 0xff8000000f0f7808 */ /* 0x000fe40004000000 */
[----:B------:R-:W-:Y:S01]  /*2f90*/  ISETP.GE.AND P5, PT, R92, R117, PT ;  /* 0x000000755c00720c */ /* 0x000fe20003fa6270 */
[----:B------:R-:W-:Y:S01]  /*2fa0*/  HMMA.16816.F32.BF16 R80, R36, R42, R80 ;  /* 0x0000002a2450723c */ /* 0x000fe20000041850 */
[----:B------:R-:W-:-:S02]  /*2fb0*/  ISETP.GE.AND P0, PT, R98, R123, PT ;  /* 0x0000007b6200720c */ /* 0x000fc40003f06270 */
[-C--:B------:R-:W-:Y:S02]  /*2fc0*/  ISETP.GE.AND P2, PT, R88, R117.reuse, PT ;  /* 0x000000755800720c */ /* 0x080fe40003f46270 */
[-C--:B------:R-:W-:Y:S02]  /*2fd0*/  ISETP.GE.AND P6, PT, R94, R117.reuse, PT ;  /* 0x000000755e00720c */ /* 0x080fe40003fc6270 */
[----:B------:R-:W-:Y:S01]  /*2fe0*/  FFMA.FTZ R36, R101, R0, R47 ;  /* 0x0000000065247223 */ /* 0x000fe2000001002f */
[C---:B------:R-:W-:Y:S01]  /*2ff0*/  HMMA.16816.F32.BF16 R28, R32.reuse, R18, R28 ;  /* 0x00000012201c723c */ /* 0x040fe2000004181c */
[----:B------:R-:W-:Y:S01]  /*3000*/  FMUL.FTZ R14, R79, c[0x0][0x2ec] ;  /* 0x0000bb004f0e7a20 */ /* 0x000fe20000410000 */
[----:B------:R-:W-:Y:S01]  /*3010*/  FSEL R13, R13, -INF , !P6 ;  /* 0xff8000000d0d7808 */ /* 0x000fe20007000000 */
[----:B------:R-:W-:Y:S01]  /*3020*/  FMUL.FTZ R51, R76, c[0x0][0x2ec] ;  /* 0x0000bb004c337a20 */ /* 0x000fe20000410000 */
[----:B------:R-:W-:Y:S02]  /*3030*/  FSEL R36, R36, -INF , !P1 ;  /* 0xff80000024247808 */ /* 0x000fe40004800000 */
[----:B------:R-:W-:Y:S01]  /*3040*/  ISETP.GE.AND P1, PT, R100, R117, PT ;  /* 0x000000756400720c */ /* 0x000fe20003f26270 */
[----:B------:R-:W-:Y:S01]  /*3050*/  FMUL.FTZ R19, R78, c[0x0][0x2ec] ;  /* 0x0000bb004e137a20 */ /* 0x000fe20000410000 */
[----:B----4-:R-:W-:Y:S01]  /*3060*/  HMMA.16816.F32.BF16 R24, R32, R8, R24 ;  /* 0x000000082018723c */ /* 0x010fe20000041818 */
[----:B------:R-:W-:Y:S01]  /*3070*/  FMUL.FTZ R18, R77, c[0x0][0x2ec] ;  /* 0x0000bb004d127a20 */ /* 0x000fe20000410000 */
[----:B------:R-:W-:Y:S01]  /*3080*/  MUFU.TANH R14, R14 ;  /* 0x0000000e000e7308 */ /* 0x000fe20000002400 */
[----:B------:R-:W-:Y:S01]  /*3090*/  FMUL.FTZ R20, R66, c[0x0][0x2ec] ;  /* 0x0000bb0042147a20 */ /* 0x000fe20000410000 */
[----:B------:R-:W-:Y:S01]  /*30a0*/  ISETP.GE.AND P6, PT, R102, R123, PT ;  /* 0x0000007b6600720c */ /* 0x000fe20003fc6270 */
[----:B------:R-:W-:-:S02]  /*30b0*/  FMUL.FTZ R16, R64, c[0x0][0x2ec] ;  /* 0x0000bb0040107a20 */ /* 0x000fc40000410000 */
[----:B------:R-:W-:Y:S01]  /*30c0*/  FMUL.FTZ R17, R65, c[0x0][0x2ec] ;  /* 0x0000bb0041117a20 */ /* 0x000fe20000410000 */
[----:B------:R-:W-:Y:S01]  /*30d0*/  HMMA.16816.F32.BF16 R80, R32, R10, R80 ;  /* 0x0000000a2050723c */ /* 0x000fe20000041850 */
[----:B------:R-:W-:Y:S01]  /*30e0*/  FMUL.FTZ R21, R67, c[0x0][0x2ec] ;  /* 0x0000bb0043157a20 */ /* 0x000fe20000410000 */
[----:B------:R-:W1:Y:S01]  /*30f0*/  MUFU.TANH R19, R19 ;  /* 0x0000001300137308 */ /* 0x000e620000002400 */
[----:B------:R-:W-:Y:S02]  /*3100*/  FSEL R8, R60, -INF , !P4 ;  /* 0xff8000003c087808 */ /* 0x000fe40006000000 */
[----:B------:R-:W-:Y:S02]  /*3110*/  ISETP.GE.AND P4, PT, R96, R117, PT ;  /* 0x000000756000720c */ /* 0x000fe40003f86270 */
[----:B------:R-:W-:Y:S01]  /*3120*/  FSEL R9, R53, -INF , !P2 ;  /* 0xff80000035097808 */ /* 0x000fe20005000000 */
[----:B------:R-:W-:Y:S01]  /*3130*/  FMUL.FTZ R28, R28, c[0x0][0x2ec] ;  /* 0x0000bb001c1c7a20 */ /* 0x000fe20000410000 */
[----:B------:R-:W-:Y:S01]  /*3140*/  FSEL R11, R50, -INF , !P4 ;  /* 0xff800000320b7808 */ /* 0x000fe20006000000 */
[----:B------:R-:W2:Y:S01]  /*3150*/  MUFU.TANH R18, R18 ;  /* 0x0000001200127308 */ /* 0x000ea20000002400 */
[----:B------:R-:W-:Y:S01]  /*3160*/  FMUL.FTZ R30, R30, c[0x0][0x2ec] ;  /* 0x0000bb001e1e7a20 */ /* 0x000fe20000410000 */
[-C--:B------:R-:W-:Y:S01]  /*3170*/  ISETP.GE.AND P4, PT, R104, R123.reuse, PT ;  /* 0x0000007b6800720c */ /* 0x080fe20003f86270 */
[----:B------:R-:W-:Y:S01]  /*3180*/  FMUL.FTZ R29, R29, c[0x0][0x2ec] ;  /* 0x0000bb001d1d7a20 */ /* 0x000fe20000410000 */
[----:B------:R-:W-:Y:S01]  /*3190*/  ISETP.GE.AND P2, PT, R96, R123, PT ;  /* 0x0000007b6000720c */ /* 0x000fe20003f46270 */
[----:B------:R-:W-:-:S02]  /*31a0*/  FMUL.FTZ R31, R31, c[0x0][0x2ec] ;  /* 0x0000bb001f1f7a20 */ /* 0x000fc40000410000 */
[----:B------:R-:W-:Y:S01]  /*31b0*/  FMUL.FTZ R27, R27, c[0x0][0x2ec] ;  /* 0x0000bb001b1b7a20 */ /* 0x000fe20000410000 */
[----:B------:R-:W3:Y:S01]  /*31c0*/  MUFU.TANH R20, R20 ;  /* 0x0000001400147308 */ /* 0x000ee20000002400 */
[-C--:B-1----:R-:W-:Y:S01]  /*31d0*/  FFMA.FTZ R125, R109, R0.reuse, R19 ;  /* 0x000000006d7d7223 */ /* 0x082fe20000010013 */
[----:B------:R-:W-:Y:S01]  /*31e0*/  FSEL R12, R12, -INF , !P2 ;  /* 0xff8000000c0c7808 */ /* 0x000fe20005000000 */
[----:B------:R-:W-:Y:S01]  /*31f0*/  FMUL.FTZ R24, R24, c[0x0][0x2ec] ;  /* 0x0000bb0018187a20 */ /* 0x000fe20000410000 */
[----:B------:R-:W-:Y:S01]  /*3200*/  ISETP.GE.AND P2, PT, R102, R117, PT ;  /* 0x000000756600720c */ /* 0x000fe20003f46270 */
[----:B------:R-:W-:Y:S02]  /*3210*/  FMUL.FTZ R25, R25, c[0x0][0x2ec] ;  /* 0x0000bb0019197a20 */ /* 0x000fe40000410000 */
[----:B------:R-:W-:Y:S01]  /*3220*/  FMUL.FTZ R26, R26, c[0x0][0x2ec] ;  /* 0x0000bb001a1a7a20 */ /* 0x000fe20000410000 */
[----:B------:R-:W1:Y:S01]  /*3230*/  MUFU.TANH R16, R16 ;  /* 0x0000001000107308 */ /* 0x000e620000002400 */
[-C--:B--2---:R-:W-:Y:S01]  /*3240*/  FFMA.FTZ R18, R111, R0.reuse, R18 ;  /* 0x000000006f127223 */ /* 0x084fe20000010012 */
[----:B------:R-:W-:Y:S01]  /*3250*/  FSEL R125, R125, -INF , !P2 ;  /* 0xff8000007d7d7808 */ /* 0x000fe20005000000 */
[-C--:B------:R-:W-:Y:S01]  /*3260*/  FFMA.FTZ R131, R111, R0.reuse, R14 ;  /* 0x000000006f837223 */ /* 0x080fe2000001000e */
[----:B------:R-:W-:Y:S01]  /*3270*/  ISETP.GE.AND P2, PT, R110, R123, PT ;  /* 0x0000007b6e00720c */ /* 0x000fe20003f46270 */
[----:B------:R-:W-:Y:S01]  /*3280*/  FMUL.FTZ R14, R80, c[0x0][0x2ec] ;  /* 0x0000bb00500e7a20 */ /* 0x000fe20000410000 */
[----:B------:R-:W-:Y:S01]  /*3290*/  FSEL R128, R18, -INF , !P4 ;  /* 0xff80000012807808 */ /* 0x000fe20006000000 */
[----:B------:R-:W-:Y:S01]  /*32a0*/  FMUL.FTZ R18, R82, c[0x0][0x2ec] ;  /* 0x0000bb0052127a20 */ /* 0x000fe20000410000 */
[----:B------:R-:W2:Y:S01]  /*32b0*/  MUFU.TANH R17, R17 ;  /* 0x0000001100117308 */ /* 0x000ea20000002400 */
[----:B---3--:R-:W-:Y:S01]  /*32c0*/  FFMA.FTZ R23, R105, R0, R20 ;  /* 0x0000000069177223 */ /* 0x008fe20000010014 */
[----:B------:R-:W-:Y:S01]  /*32d0*/  ISETP.GE.AND P4, PT, R110, R117, PT ;  /* 0x000000756e00720c */ /* 0x000fe20003f86270 */
[----:B------:R-:W-:-:S03]  /*32e0*/  FMUL.FTZ R83, R83, c[0x0][0x2ec] ;  /* 0x0000bb0053537a20 */ /* 0x000fc60000410000 */
[----:B------:R-:W-:Y:S02]  /*32f0*/  FSEL R23, R23, -INF , !P3 ;  /* 0xff80000017177808 */ /* 0x000fe40005800000 */
[----:B------:R-:W3:Y:S01]  /*3300*/  MUFU.TANH R28, R28 ;  /* 0x0000001c001c7308 */ /* 0x000ee20000002400 */
[----:B-1----:R-:W-:Y:S01]  /*3310*/  FFMA.FTZ R16, R105, R0, R16 ;  /* 0x0000000069107223 */ /* 0x002fe20000010010 */
[----:B------:R-:W-:-:S04]  /*3320*/  ISETP.GE.AND P3, PT, R106, R123, PT ;  /* 0x0000007b6a00720c */ /* 0x000fc80003f66270 */
[----:B------:R-:W-:Y:S02]  /*3330*/  FSEL R16, R16, -INF , !P0 ;  /* 0xff80000010107808 */ /* 0x000fe40004000000 */
[----:B------:R-:W1:Y:S01]  /*3340*/  MUFU.TANH R19, R27 ;  /* 0x0000001b00137308 */ /* 0x000e620000002400 */
[----:B--2---:R-:W-:Y:S01]  /*3350*/  FFMA.FTZ R10, R107, R0, R17 ;  /* 0x000000006b0a7223 */ /* 0x004fe20000010011 */
[----:B------:R-:W-:-:S04]  /*3360*/  ISETP.GE.AND P0, PT, R104, R117, PT ;  /* 0x000000756800720c */ /* 0x000fc80003f06270 */
[----:B------:R-:W-:Y:S02]  /*3370*/  FSEL R131, R131, -INF , !P0 ;  /* 0xff80000083837808 */ /* 0x000fe40004000000 */
[----:B------:R-:W2:Y:S01]  /*3380*/  MUFU.TANH R21, R21 ;  /* 0x0000001500157308 */ /* 0x000ea20000002400 */
[----:B---3--:R-:W-:Y:S01]  /*3390*/  FFMA.FTZ R28, R113, R0, R28 ;  /* 0x00000000711c7223 */ /* 0x008fe2000001001c */
[----:B------:R-:W-:-:S04]  /*33a0*/  ISETP.GE.AND P0, PT, R84, R123, PT ;  /* 0x0000007b5400720c */ /* 0x000fc80003f06270 */
[----:B------:R-:W-:Y:S02]  /*33b0*/  FSEL R114, R28, -INF , !P3 ;  /* 0xff8000001c727808 */ /* 0x000fe40005800000 */
[----:B------:R-:W3:Y:S01]  /*33c0*/  MUFU.TANH R51, R51 ;  /* 0x0000003300337308 */ /* 0x000ee20000002400 */
[----:B-1----:R-:W-:Y:S01]  /*33d0*/  FFMA.FTZ R19, R85, R0, R19 ;  /* 0x0000000055137223 */ /* 0x002fe20000010013 */
[----:B------:R-:W-:-:S06]  /*33e0*/  ISETP.GE.AND P3, PT, R84, R117, PT ;  /* 0x000000755400720c */ /* 0x000fcc0003f66270 */
[----:B------:R1:W4:Y:S01]  /*33f0*/  MUFU.TANH R40, R29 ;  /* 0x0000001d00287308 */ /* 0x0003220000002400 */
[----:B--2---:R-:W-:-:S05]  /*3400*/  FFMA.FTZ R21, R107, R0, R21 ;  /* 0x000000006b157223 */ /* 0x004fca0000010015 */
[----:B------:R-:W-:Y:S02]  /*3410*/  FSEL R21, R21, -INF , !P1 ;  /* 0xff80000015157808 */ /* 0x000fe40004800000 */
[----:B------:R-:W2:Y:S01]  /*3420*/  MUFU.TANH R30, R30 ;  /* 0x0000001e001e7308 */ /* 0x000ea20000002400 */
[----:B---3--:R-:W-:Y:S01]  /*3430*/  FFMA.FTZ R51, R109, R0, R51 ;  /* 0x000000006d337223 */ /* 0x008fe20000010033 */
[----:B------:R-:W-:-:S04]  /*3440*/  ISETP.GE.AND P1, PT, R108, R123, PT ;  /* 0x0000007b6c00720c */ /* 0x000fc80003f26270 */
[----:B------:R-:W-:Y:S02]  /*3450*/  FSEL R124, R51, -INF , !P6 ;  /* 0xff800000337c7808 */ /* 0x000fe40007000000 */
[----:B------:R-:W3:Y:S01]  /*3460*/  MUFU.TANH R31, R31 ;  /* 0x0000001f001f7308 */ /* 0x000ee20000002400 */
[----:B-1----:R-:W-:Y:S01]  /*3470*/  FSEL R29, R46, -INF , !P5 ;  /* 0xff8000002e1d7808 */ /* 0x002fe20006800000 */
[-C--:B----4-:R-:W-:Y:S01]  /*3480*/  FFMA.FTZ R40, R115, R0.reuse, R40 ;  /* 0x0000000073287223 */ /* 0x090fe20000010028 */
[----:B------:R-:W-:Y:S02]  /*3490*/  ISETP.GE.AND P5, PT, R100, R123, PT ;  /* 0x0000007b6400720c */ /* 0x000fe40003fa6270 */
[-C--:B------:R-:W-:Y:S02]  /*34a0*/  ISETP.GE.AND P6, PT, R108, R117.reuse, PT ;  /* 0x000000756c00720c */ /* 0x080fe40003fc6270 */
[----:B------:R-:W-:Y:S01]  /*34b0*/  FSEL R10, R10, -INF , !P5 ;  /* 0xff8000000a0a7808 */ /* 0x000fe20006800000 */
[----:B------:R-:W1:Y:S01]  /*34c0*/  MUFU.TANH R24, R24 ;  /* 0x0000001800187308 */ /* 0x000e620000002400 */
[----:B------:R-:W-:Y:S01]  /*34d0*/  ISETP.GE.AND P5, PT, R106, R117, PT ;  /* 0x000000756a00720c */ /* 0x000fe20003fa6270 */
[----:B--2---:R-:W-:Y:S01]  /*34e0*/  FFMA.FTZ R30, R113, R0, R30 ;  /* 0x00000000711e7223 */ /* 0x004fe2000001001e */
[----:B------:R-:W-:-:S02]  /*34f0*/  FSEL R106, R19, -INF , !P3 ;  /* 0xff800000136a7808 */ /* 0x000fc40005800000 */
[----:B------:R-:W-:Y:S02]  /*3500*/  ISETP.GE.AND P3, PT, R116, 0x2, PT ;  /* 0x000000027400780c */ /* 0x000fe40003f66270 */
[----:B------:R-:W-:Y:S01]  /*3510*/  FSEL R129, R30, -INF , !P5 ;  /* 0xff8000001e817808 */ /* 0x000fe20006800000 */
[----:B------:R2:W4:Y:S01]  /*3520*/  MUFU.TANH R20, R25 ;  /* 0x0000001900147308 */ /* 0x0005220000002400 */
[-C--:B---3--:R-:W-:Y:S01]  /*3530*/  FFMA.FTZ R31, R115, R0.reuse, R31 ;  /* 0x00000000731f7223 */ /* 0x088fe2000001001f */
[----:B------:R-:W-:Y:S02]  /*3540*/  FSEL R126, R40, -INF , !P1 ;  /* 0xff800000287e7808 */ /* 0x000fe40004800000 */
[C---:B------:R-:W-:Y:S02]  /*3550*/  ISETP.GE.AND P5, PT, R112.reuse, R123, PT ;  /* 0x0000007b7000720c */ /* 0x040fe40003fa6270 */
[----:B------:R-:W-:Y:S02]  /*3560*/  ISETP.GE.AND P1, PT, R112, R117, PT ;  /* 0x000000757000720c */ /* 0x000fe40003f26270 */
[----:B------:R-:W3:Y:S01]  /*3570*/  MUFU.TANH R17, R26 ;  /* 0x0000001a00117308 */ /* 0x000ee20000002400 */
[----:B-1----:R-:W-:-:S05]  /*3580*/  FFMA.FTZ R24, R127, R0, R24 ;  /* 0x000000007f187223 */ /* 0x002fca0000010018 */
[----:B------:R-:W-:Y:S01]  /*3590*/  FSEL R112, R24, -INF , !P2 ;  /* 0xff80000018707808 */ /* 0x000fe20005000000 */
[----:B--2---:R-:W-:Y:S01]  /*35a0*/  FMUL.FTZ R25, R81, c[0x0][0x2ec] ;  /* 0x0000bb0051197a20 */ /* 0x004fe20000410000 */
[----:B------:R-:W1:Y:S01]  /*35b0*/  MUFU.TANH R14, R14 ;  /* 0x0000000e000e7308 */ /* 0x000e620000002400 */
[----:B----4-:R-:W-:Y:S01]  /*35c0*/  FFMA.FTZ R20, R85, R0, R20 ;  /* 0x0000000055147223 */ /* 0x010fe20000010014 */
[----:B------:R-:W-:Y:S01]  /*35d0*/  BAR.SYNC.DEFER_BLOCKING 0x0 ;  /* 0x0000000000007b1d */ /* 0x000fe20000010000 */
[----:B------:R-:W-:-:S03]  /*35e0*/  ISETP.GE.AND P2, PT, R2, R117, PT ;  /* 0x000000750200720c */ /* 0x000fc60003f46270 */
[----:B------:R-:W-:Y:S01]  /*35f0*/  FSEL R111, R20, -INF , !P0 ;  /* 0xff800000146f7808 */ /* 0x000fe20004000000 */
[-C--:B---3--:R-:W-:Y:S01]  /*3600*/  FFMA.FTZ R17, R127, R0.reuse, R17 ;  /* 0x000000007f117223 */ /* 0x088fe20000010011 */
[----:B------:R-:W2:Y:S01]  /*3610*/  MUFU.TANH R18, R18 ;  /* 0x0000001200127308 */ /* 0x000ea20000002400 */
[----:B------:R-:W-:Y:S02]  /*3620*/  FSEL R127, R31, -INF , !P6 ;  /* 0xff8000001f7f7808 */ /* 0x000fe40007000000 */
[-C--:B------:R-:W-:Y:S01]  /*3630*/  ISETP.GE.AND P6, PT, R2, R123.reuse, PT ;  /* 0x0000007b0200720c */ /* 0x080fe20003fc6270 */
[-C--:B------:R-:W-:Y:S01]  /*3640*/  FFMA.FTZ R2, R93, R0.reuse, R132 ;  /* 0x000000005d027223 */ /* 0x080fe20000010084 */
[----:B------:R-:W-:Y:S02]  /*3650*/  FSEL R107, R17, -INF , !P4 ;  /* 0xff800000116b7808 */ /* 0x000fe40006000000 */
[C---:B------:R-:W-:Y:S01]  /*3660*/  ISETP.GE.AND P4, PT, R130.reuse, R123, PT ;  /* 0x0000007b8200720c */ /* 0x040fe20003f86270 */
[----:B------:R-:W3:Y:S01]  /*3670*/  MUFU.TANH R25, R25 ;  /* 0x0000001900197308 */ /* 0x000ee20000002400 */
[----:B-1----:R-:W-:Y:S01]  /*3680*/  FFMA.FTZ R14, R133, R0, R14 ;  /* 0x00000000850e7223 */ /* 0x002fe2000001000e */
[----:B------:R-:W-:-:S02]  /*3690*/  ISETP.GE.AND P0, PT, R130, R117, PT ;  /* 0x000000758200720c */ /* 0x000fc40003f06270 */
[----:B------:R-:W-:Y:S02]  /*36a0*/  IADD3 R132, R147, 0x3800, RZ ;  /* 0x0000380093847810 */ /* 0x000fe40007ffe0ff */
[----:B------:R-:W-:Y:S02]  /*36b0*/  FSEL R110, R14, -INF , !P5 ;  /* 0xff8000000e6e7808 */ /* 0x000fe40006800000 */
[----:B------:R-:W1:Y:S01]  /*36c0*/  MUFU.TANH R104, R83 ;  /* 0x0000005300687308 */ /* 0x000e620000002400 */
[-C--:B--2---:R-:W-:Y:S01]  /*36d0*/  FFMA.FTZ R18, R133, R0.reuse, R18 ;  /* 0x0000000085127223 */ /* 0x084fe20000010012 */
[----:B------:R-:W-:Y:S02]  /*36e0*/  IADD3 R133, R147, 0x3000, RZ ;  /* 0x0000300093857810 */ /* 0x000fe40007ffe0ff */
[----:B------:R-:W-:Y:S02]  /*36f0*/  FSEL R14, R52, -INF , !P2 ;  /* 0xff800000340e7808 */ /* 0x000fe40005000000 */
[----:B------:R-:W-:Y:S01]  /*3700*/  FSEL R105, R18, -INF , !P1 ;  /* 0xff80000012697808 */ /* 0x000fe20004800000 */
[----:B---3--:R-:W-:Y:S01]  /*3710*/  FFMA.FTZ R25, R135, R0, R25 ;  /* 0x0000000087197223 */ /* 0x008fe20000010019 */
[----:B------:R-:W-:-:S04]  /*3720*/  FSEL R18, R2, -INF , !P6 ;  /* 0xff80000002127808 */ /* 0x000fc80007000000 */
[----:B------:R-:W-:Y:S01]  /*3730*/  FSEL R109, R25, -INF , !P4 ;  /* 0xff800000196d7808 */ /* 0x000fe20006000000 */
[----:B-1----:R-:W-:Y:S01]  /*3740*/  FFMA.FTZ R104, R135, R0, R104 ;  /* 0x0000000087687223 */ /* 0x002fe20000010068 */
[----:B------:R-:W-:-:S04]  /*3750*/  IADD3 R135, R147, 0x2000, RZ ;  /* 0x0000200093877810 */ /* 0x000fc80007ffe0ff */
        /* <DEDUP_REMOVED lines=74> */
.L_x_741:
[----:B------:R-:W-:Y:S05]  /*3c00*/  BSYNC B0 ;  /* 0x0000000000007941 */ /* 0x000fea0003800000 */
.L_x_740:
[----:B------:R-:W0:Y:S02]  /*3c10*/  LDGDEPBAR ;  /* 0x00000000000079af */ /* 0x000e240000000000 */
.L_x_739:
        /* <DEDUP_REMOVED lines=35> */
[----:B------:R-:W2:Y:S01]  /*3e50*/  SHFL.BFLY PT, R20, R19, 0x2, 0x1f ;  /* 0x0c401f0013147f89 */ /* 0x000ea200000e0000 */
[----:B------:R-:W-:Y:S02]  /*3e60*/  LEA R140, R5, R142, 0x1 ;  /* 0x0000008e058c7211 */ /* 0x000fe400078e08ff */
[----:B-1----:R-:W-:Y:S01]  /*3e70*/  FMNMX.FTZ R24, R104, R3, !PT ;  /* 0x0000000368187209 */ /* 0x002fe20007810000 */
[----:B------:R-:W-:Y:S04]  /*3e80*/  LDSM.16.MT88.4 R76, [R141+0x8000] ;  /* 0x008000008d4c783b */ /* 0x000fe80000004200 */
[----:B------:R-:W1:Y:S04]  /*3e90*/  SHFL.BFLY PT, R17, R24, 0x2, 0x1f ;  /* 0x0c401f0018117f89 */ /* 0x000e6800000e0000 */
[----:B------:R-:W-:Y:S04]  /*3ea0*/  LDSM.16.MT88.4 R68, [R140+0x8000] ;  /* 0x008000008c44783b */ /* 0x000fe80000004200 */
[----:B------:R-:W-:Y:S04]  /*3eb0*/  LDSM.16.MT88.4 R48, [R142+0xa000] ;  /* 0x00a000008e30783b */ /* 0x000fe80000004200 */
[----:B------:R-:W-:Y:S01]  /*3ec0*/  LDSM.16.MT88.4 R56, [R141+0xa000] ;  /* 0x00a000008d38783b */ /* 0x000fe20000004200 */
[----:B--2---:R-:W-:-:S05]  /*3ed0*/  FMNMX.FTZ R20, R19, R20, !PT ;  /* 0x0000001413147209 */ /* 0x004fca0007810000 */
[----:B------:R-:W2:Y:S01]  /*3ee0*/  SHFL.BFLY PT, R3, R20, 0x1, 0x1f ;  /* 0x0c201f0014037f89 */ /* 0x000ea200000e0000 */
[----:B-1----:R-:W-:-:S05]  /*3ef0*/  FMNMX.FTZ R17, R24, R17, !PT ;  /* 0x0000001118117209 */ /* 0x002fca0007810000 */
[----:B------:R-:W1:Y:S01]  /*3f00*/  SHFL.BFLY PT, R2, R17, 0x1, 0x1f ;  /* 0x0c201f0011027f89 */ /* 0x000e6200000e0000 */
[----:B--2---:R-:W-:-:S04]  /*3f10*/  FMNMX.FTZ R3, R20, R3, !PT ;  /* 0x0000000314037209 */ /* 0x004fc80007810000 */
[C---:B------:R-:W-:Y:S01]  /*3f20*/  FSETP.NEU.FTZ.AND P0, PT, R3.reuse, -INF , PT ;  /* 0xff8000000300780b */ /* 0x040fe20003f1d000 */
[----:B------:R-:W-:Y:S01]  /*3f30*/  FMUL.FTZ R113, R3, c[0x0][0x23c] ;  /* 0x00008f0003717a20 */ /* 0x000fe20000410000 */
[----:B-1----:R-:W-:-:S04]  /*3f40*/  FMNMX.FTZ R2, R17, R2, !PT ;  /* 0x0000000211027209 */ /* 0x002fc80007810000 */
        /* <DEDUP_REMOVED lines=13> */
[----:B------:R-:W1:Y:S01]  /*4020*/  MUFU.EX2 R100, R100 ;  /* 0x0000006400647308 */ /* 0x000e620000000800 */
[--C-:B------:R-:W-:Y:S02]  /*4030*/  FFMA.FTZ R24, R10, c[0x0][0x23c], -R113.reuse ;  /* 0x00008f000a187a23 */ /* 0x100fe40000010871 */
[----:B------:R-:W-:Y:S02]  /*4040*/  FFMA.FTZ R27, R11, c[0x0][0x23c], -R108 ;  /* 0x00008f000b1b7a23 */ /* 0x000fe4000001086c */
[----:B------:R-:W2:Y:S01]  /*4050*/  LDSM.16.MT88.4 R8, [R142+0x8800] ;  /* 0x008800008e08783b */ /* 0x000ea20000004200 */
[----:B------:R-:W-:-:S02]  /*4060*/  FFMA.FTZ R31, R36, c[0x0][0x23c], -R113 ;  /* 0x00008f00241f7a23 */ /* 0x000fc40000010871 */
[----:B------:R-:W-:Y:S01]  /*4070*/  MUFU.EX2 R35, R35 ;  /* 0x0000002300237308 */ /* 0x000fe20000000800 */
[--C-:B------:R-:W-:Y:S02]  /*4080*/  FFMA.FTZ R28, R12, c[0x0][0x23c], -R113.reuse ;  /* 0x00008f000c1c7a23 */ /* 0x100fe40000010871 */
[--C-:B------:R-:W-:Y:S02]  /*4090*/  FFMA.FTZ R29, R16, c[0x0][0x23c], -R113.reuse ;  /* 0x00008f00101d7a23 */ /* 0x100fe40000010871 */
[--C-:B------:R-:W-:Y:S01]  /*40a0*/  FFMA.FTZ R32, R13, c[0x0][0x23c], -R108.reuse ;  /* 0x00008f000d207a23 */ /* 0x100fe2000001086c */
[----:B------:R-:W-:Y:S01]  /*40b0*/  LDSM.16.MT88.4 R16, [R141+0x8800] ;  /* 0x008800008d10783b */ /* 0x000fe20000004200 */
[--C-:B------:R-:W-:Y:S01]  /*40c0*/  FFMA.FTZ R26, R23, c[0x0][0x23c], -R108.reuse ;  /* 0x00008f00171a7a23 */ /* 0x100fe2000001086c */
[----:B------:R-:W3:Y:S01]  /*40d0*/  MUFU.EX2 R30, R30 ;  /* 0x0000001e001e7308 */ /* 0x000ee20000000800 */
[----:B-1----:R-:W-:Y:S01]  /*40e0*/  F2FP.BF16.PACK_AB R64, R100, R101 ;  /* 0x000000656440723e */ /* 0x002fe200000010ff */
[----:B------:R-:W-:Y:S01]  /*40f0*/  FFMA.FTZ R25, R21, c[0x0][0x23c], -R108 ;  /* 0x00008f0015197a23 */ /* 0x000fe2000001086c */
[----:B------:R-:W1:Y:S01]  /*4100*/  LDSM.16.MT88.4 R12, [R144+0x8800] ;  /* 0x00880000900c783b */ /* 0x000e620000004200 */
[----:B------:R-:W-:-:S02]  /*4110*/  FFMA.FTZ R124, R124, c[0x0][0x23c], -R113 ;  /* 0x00008f007c7c7a23 */ /* 0x000fc40000010871 */
[--C-:B------:R-:W-:Y:S01]  /*4120*/  FFMA.FTZ R115, R128, c[0x0][0x23c], -R113.reuse ;  /* 0x00008f0080737a23 */ /* 0x100fe20000010871 */
[----:B------:R-:W-:Y:S01]  /*4130*/  LDSM.16.MT88.4 R20, [R140+0x8800] ;  /* 0x008800008c14783b */ /* 0x000fe20000004200 */
[----:B------:R-:W-:Y:S01]  /*4140*/  MUFU.EX2 R103, R103 ;  /* 0x0000006700677308 */ /* 0x000fe20000000800 */
[--C-:B------:R-:W-:Y:S02]  /*4150*/  FFMA.FTZ R114, R114, c[0x0][0x23c], -R113.reuse ;  /* 0x00008f0072727a23 */ /* 0x100fe40000010871 */
[----:B------:R-:W-:Y:S02]  /*4160*/  FFMA.FTZ R125, R125, c[0x0][0x23c], -R108 ;  /* 0x00008f007d7d7a23 */ /* 0x000fe4000001086c */
[--C-:B------:R-:W-:Y:S02]  /*4170*/  FFMA.FTZ R112, R112, c[0x0][0x23c], -R113.reuse ;  /* 0x00008f0070707a23 */ /* 0x100fe40000010871 */
[--C-:B------:R-:W-:Y:S01]  /*4180*/  FFMA.FTZ R111, R111, c[0x0][0x23c], -R113.reuse ;  /* 0x00008f006f6f7a23 */ /* 0x100fe20000010871 */
[----:B------:R-:W4:Y:S01]  /*4190*/  MUFU.EX2 R102, R102 ;  /* 0x0000006600667308 */ /* 0x000f220000000800 */
[----:B---3--:R-:W-:Y:S01]  /*41a0*/  F2FP.BF16.PACK_AB R66, R30, R35 ;  /* 0x000000231e42723e */ /* 0x008fe200000010ff */
[----:B------:R-:W-:-:S02]  /*41b0*/  FFMA.FTZ R110, R110, c[0x0][0x23c], -R113 ;  /* 0x00008f006e6e7a23 */ /* 0x000fc40000010871 */
[----:B------:R-:W-:Y:S02]  /*41c0*/  FFMA.FTZ R109, R109, c[0x0][0x23c], -R113 ;  /* 0x00008f006d6d7a23 */ /* 0x000fe40000010871 */
[--C-:B------:R-:W-:Y:S02]  /*41d0*/  FFMA.FTZ R107, R107, c[0x0][0x23c], -R108.reuse ;  /* 0x00008f006b6b7a23 */ /* 0x100fe4000001086c */
[----:B------:R-:W-:Y:S01]  /*41e0*/  MUFU.EX2 R34, R34 ;  /* 0x0000002200227308 */ /* 0x000fe20000000800 */
[--C-:B------:R-:W-:Y:S02]  /*41f0*/  FFMA.FTZ R106, R106, c[0x0][0x23c], -R108.reuse ;  /* 0x00008f006a6a7a23 */ /* 0x100fe4000001086c */
[--C-:B------:R-:W-:Y:S02]  /*4200*/  FFMA.FTZ R165, R104, c[0x0][0x23c], -R108.reuse ;  /* 0x00008f0068a57a23 */ /* 0x100fe4000001086c */
[----:B------:R-:W-:Y:S02]  /*4210*/  FFMA.FTZ R105, R105, c[0x0][0x23c], -R108 ;  /* 0x00008f0069697a23 */ /* 0x000fe4000001086c */
[----:B------:R-:W-:Y:S01]  /*4220*/  FADD.FTZ R100, R101, R100 ;  /* 0x0000006465647221 */ /* 0x000fe20000010000 */
[----:B------:R-:W3:Y:S01]  /*4230*/  MUFU.EX2 R33, R33 ;  /* 0x0000002100217308 */ /* 0x000ee20000000800 */
[----:B----4-:R-:W-:Y:S01]  /*4240*/  F2FP.BF16.PACK_AB R65, R102, R103 ;  /* 0x000000676641723e */ /* 0x010fe200000010ff */
[----:B------:R-:W-:-:S02]  /*4250*/  FADD.FTZ R103, R103, R102 ;  /* 0x0000006667677221 */ /* 0x000fc40000010000 */
[----:B------:R-:W-:-:S04]  /*4260*/  FADD.FTZ R35, R35, R100 ;  /* 0x0000006423237221 */ /* 0x000fc80000010000 */
[----:B------:R-:W-:Y:S01]  /*4270*/  MUFU.EX2 R31, R31 ;  /* 0x0000001f001f7308 */ /* 0x000fe20000000800 */
[----:B------:R-:W-:Y:S01]  /*4280*/  FADD.FTZ R30, R30, R35 ;  /* 0x000000231e1e7221 */ /* 0x000fe20000010000 */
[----:B---3--:R-:W-:-:S06]  /*4290*/  F2FP.BF16.PACK_AB R67, R33, R34 ;  /* 0x000000222143723e */ /* 0x008fcc00000010ff */
        /* <DEDUP_REMOVED lines=28> */
[----:B------:R-:W3:Y:S01]  /*4460*/  MUFU.EX2 R115, R115 ;  /* 0x0000007300737308 */ /* 0x000ee20000000800 */
[----:B------:R-:W-:-:S05]  /*4470*/  FADD.FTZ R26, R26, R27 ;  /* 0x0000001b1a1a7221 */ /* 0x000fca0000010000 */
[----:B------:R-:W-:Y:S01]  /*4480*/  HMMA.16816.F32.BF16 R72, R64, R68, RZ ;  /* 0x000000444048723c */ /* 0x000fe200000418ff */
[----:B------:R-:W-:Y:S01]  /*4490*/  FADD.FTZ R26, R25, R26 ;  /* 0x0000001a191a7221 */ /* 0x000fe20000010000 */
[----:B------:R-:W-:Y:S06]  /*44a0*/  MUFU.EX2 R114, R114 ;  /* 0x0000007200727308 */ /* 0x000fec0000000800 */
[C---:B--2---:R-:W-:Y:S02]  /*44b0*/  HMMA.16816.F32.BF16 R88, R4.reuse, R8, R88 ;  /* 0x000000080458723c */ /* 0x044fe40000041858 */
[----:B------:R-:W-:Y:S06]  /*44c0*/  MUFU.EX2 R125, R125 ;  /* 0x0000007d007d7308 */ /* 0x000fec0000000800 */
[C---:B------:R-:W-:Y:S01]  /*44d0*/  HMMA.16816.F32.BF16 R84, R4.reuse, R10, R84 ;  /* 0x0000000a0454723c */ /* 0x040fe20000041854 */
[----:B------:R-:W2:Y:S01]  /*44e0*/  LDSM.16.MT88.4 R8, [R144+0xa800] ;  /* 0x00a800009008783b */ /* 0x000ea20000004200 */
[----:B------:R-:W-:Y:S06]  /*44f0*/  MUFU.EX2 R112, R112 ;  /* 0x0000007000707308 */ /* 0x000fec0000000800 */
[C---:B-1----:R-:W-:Y:S02]  /*4500*/  HMMA.16816.F32.BF16 R96, R4.reuse, R12, R96 ;  /* 0x0000000c0460723c */ /* 0x042fe40000041860 */
[----:B------:R-:W-:Y:S06]  /*4510*/  MUFU.EX2 R111, R111 ;  /* 0x0000006f006f7308 */ /* 0x000fec0000000800 */
[----:B------:R-:W-:Y:S01]  /*4520*/  HMMA.16816.F32.BF16 R92, R4, R14, R92 ;  /* 0x0000000e045c723c */ /* 0x000fe2000004185c */
[----:B------:R-:W1:Y:S01]  /*4530*/  LDSM.16.MT88.4 R12, [R140+0xa000] ;  /* 0x00a000008c0c783b */ /* 0x000e620000004200 */
[----:B------:R-:W-:Y:S06]  /*4540*/  MUFU.EX2 R110, R110 ;  /* 0x0000006e006e7308 */ /* 0x000fec0000000800 */
[C---:B------:R-:W-:Y:S02]  /*4550*/  HMMA.16816.F32.BF16 R44, R64.reuse, R48, RZ ;  /* 0x00000030402c723c */ /* 0x040fe400000418ff */
[----:B------:R-:W-:Y:S06]  /*4560*/  MUFU.EX2 R109, R109 ;  /* 0x0000006d006d7308 */ /* 0x000fec0000000800 */
[C---:B------:R-:W-:Y:S02]  /*4570*/  HMMA.16816.F32.BF16 R52, R64.reuse, R56, RZ ;  /* 0x000000384034723c */ /* 0x040fe400000418ff */
[----:B------:R-:W-:Y:S06]  /*4580*/  MUFU.EX2 R107, R107 ;  /* 0x0000006b006b7308 */ /* 0x000fec0000000800 */
[----:B------:R-:W-:Y:S02]  /*4590*/  HMMA.16816.F32.BF16 R68, R64, R70, RZ ;  /* 0x000000464044723c */ /* 0x000fe400000418ff */
[----:B------:R-:W-:Y:S06]  /*45a0*/  MUFU.EX2 R106, R106 ;  /* 0x0000006a006a7308 */ /* 0x000fec0000000800 */
[C---:B--2---:R-:W-:Y:S02]  /*45b0*/  HMMA.16816.F32.BF16 R36, R4.reuse, R8, R36 ;  /* 0x000000080424723c */ /* 0x044fe40000041824 */
[----:B------:R-:W-:Y:S06]  /*45c0*/  MUFU.EX2 R104, R105 ;  /* 0x0000006900687308 */ /* 0x000fec0000000800 */
[----:B------:R-:W-:Y:S01]  /*45d0*/  HMMA.16816.F32.BF16 R40, R4, R10, R40 ;  /* 0x0000000a0428723c */ /* 0x000fe20000041828 */
[----:B------:R-:W2:Y:S01]  /*45e0*/  LDSM.16.MT88.4 R8, [R140+0xa800] ;  /* 0x00a800008c08783b */ /* 0x000ea20000004200 */
[----:B------:R-:W-:Y:S06]  /*45f0*/  MUFU.EX2 R165, R165 ;  /* 0x000000a500a57308 */ /* 0x000fec0000000800 */
        /* <DEDUP_REMOVED lines=14> */
[----:B------:R-:W-:-:S04]  /*46e0*/  FFMA.FTZ R20, R127, c[0x0][0x23c], -R108 ;  /* 0x00008f007f147a23 */ /* 0x000fc8000001086c */
[----:B------:R-:W-:Y:S02]  /*46f0*/  MUFU.EX2 R21, R21 ;  /* 0x0000001500157308 */ /* 0x000fe40000000800 */
[--C-:B------:R-:W-:Y:S01]  /*4700*/  FFMA.FTZ R22, R131, c[0x0][0x23c], -R108.reuse ;  /* 0x00008f0083167a23 */ /* 0x100fe2000001086c */
[----:B-1----:R-:W-:Y:S01]  /*4710*/  HMMA.16816.F32.BF16 R52, R4, R12, R52 ;  /* 0x0000000c0434723c */ /* 0x002fe20000041834 */
[----:B------:R-:W-:-:S04]  /*4720*/  FFMA.FTZ R23, R129, c[0x0][0x23c], -R108 ;  /* 0x00008f0081177a23 */ /* 0x000fc8000001086c */
[----:B------:R-:W1:Y:S03]  /*4730*/  MUFU.EX2 R22, R22 ;  /* 0x0000001600167308 */ /* 0x000e660000000800 */
[C---:B----4-:R-:W-:Y:S05]  /*4740*/  HMMA.16816.F32.BF16 R44, R4.reuse, R16, R44 ;  /* 0x00000010042c723c */ /* 0x050fea000004182c */
[----:B------:R-:W-:Y:S03]  /*4750*/  MUFU.EX2 R23, R23 ;  /* 0x0000001700177308 */ /* 0x000fe60000000800 */
[C---:B------:R-:W-:Y:S01]  /*4760*/  HMMA.16816.F32.BF16 R48, R4.reuse, R18, R48 ;  /* 0x000000120430723c */ /* 0x040fe20000041830 */
[----:B------:R-:W4:Y:S04]  /*4770*/  LDSM.16.MT88.4 R16, [R140+0x9000] ;  /* 0x009000008c10783b */ /* 0x000f280000004200 */
[----:B------:R-:W5:Y:S03]  /*4780*/  MUFU.EX2 R20, R20 ;  /* 0x0000001400147308 */ /* 0x000f660000000800 */
[----:B------:R-:W-:Y:S01]  /*4790*/  HMMA.16816.F32.BF16 R56, R4, R14, R56 ;  /* 0x0000000e0438723c */ /* 0x000fe20000041838 */
[----:B------:R-:W4:Y:S06]  /*47a0*/  LDSM.16.MT88.4 R12, [R142+0x9000] ;  /* 0x009000008e0c783b */ /* 0x000f2c0000004200 */
[----:B---3--:R-:W-:Y:S01]  /*47b0*/  F2FP.BF16.PACK_AB R4, R115, R124 ;  /* 0x0000007c7304723e */ /* 0x008fe200000010ff */
[----:B------:R-:W-:Y:S01]  /*47c0*/  FADD.FTZ R124, R124, R29 ;  /* 0x0000001d7c7c7221 */ /* 0x000fe20000010000 */
[----:B-1----:R-:W-:Y:S01]  /*47d0*/  F2FP.BF16.PACK_AB R5, R22, R125 ;  /* 0x0000007d1605723e */ /* 0x002fe200000010ff */
[----:B------:R-:W-:Y:S01]  /*47e0*/  FADD.FTZ R125, R125, R26 ;  /* 0x0000001a7d7d7221 */ /* 0x000fe20000010000 */
[----:B------:R-:W-:Y:S01]  /*47f0*/  F2FP.BF16.PACK_AB R6, R21, R114 ;  /* 0x000000721506723e */ /* 0x000fe200000010ff */
[----:B------:R-:W-:Y:S01]  /*4800*/  FADD.FTZ R115, R115, R124 ;  /* 0x0000007c73737221 */ /* 0x000fe20000010000 */
[----:B-----5:R-:W-:Y:S01]  /*4810*/  F2FP.BF16.PACK_AB R7, R20, R23 ;  /* 0x000000171407723e */ /* 0x020fe200000010ff */
[----:B------:R-:W-:-:S02]  /*4820*/  FADD.FTZ R22, R22, R125 ;  /* 0x0000007d16167221 */ /* 0x000fc40000010000 */
[----:B------:R-:W-:Y:S02]  /*4830*/  FADD.FTZ R114, R114, R115 ;  /* 0x0000007372727221 */ /* 0x000fe40000010000 */
[----:B------:R-:W-:Y:S02]  /*4840*/  FADD.FTZ R23, R23, R22 ;  /* 0x0000001617177221 */ /* 0x000fe40000010000 */
[----:B--2---:R-:W-:Y:S01]  /*4850*/  HMMA.16816.F32.BF16 R96, R4, R8, R96 ;  /* 0x000000080460723c */ /* 0x004fe20000041860 */
        /* <DEDUP_REMOVED lines=27> */
[C---:B------:R-:W-:Y:S01]  /*4a10*/  F2FP.BF16.PACK_AB R5, R106.reuse, R107 ;  /* 0x0000006b6a05723e */ /* 0x040fe200000010ff */
        /* <DEDUP_REMOVED lines=208> */
[----:B------:R1:W-:Y:S01]  /*5720*/  MUFU.TANH R177, R6 ;  /* 0x0000000600b17308 */ /* 0x0003e20000002400 */
[----:B------:R-:W-:Y:S02]  /*5730*/  FMUL.FTZ R4, R4, c[0x0][0x2ec] ;  /* 0x0000bb0004047a20 */ /* 0x000fe40000410000 */
[----:B------:R-:W-:Y:S02]  /*5740*/  FMUL.FTZ R7, R7, c[0x0][0x2ec] ;  /* 0x0000bb0007077a20 */ /* 0x000fe40000410000 */
[----:B------:R-:W-:Y:S01]  /*5750*/  HMMA.16816.F32.BF16 R8, R108, R102, R8 ;  /* 0x000000666c08723c */ /* 0x000fe20000041808 */
[----:B------:R-:W2:Y:S01]  /*5760*/  LDSM.16.M88.4 R100, [R136+0x3800] ;  /* 0x003800008864783b */ /* 0x000ea20000000200 */
        /* <DEDUP_REMOVED lines=8> */
[----:B------:R-:W-:Y:S02]  /*57f0*/  HMMA.16816.F32.BF16 R24, R108, R106, R24 ;  /* 0x0000006a6c18723c */ /* 0x000fe40000041818 */
        /* <DEDUP_REMOVED lines=11> */
[----:B--2---:R-:W-:Y:S01]  /*58b0*/  HMMA.16816.F32.BF16 R20, R108, R100, R20 ;  /* 0x000000646c14723c */ /* 0x004fe20000041814 */
[----:B------:R-:W-:Y:S01]  /*58c0*/  FMUL.FTZ R24, R24, c[0x0][0x2ec] ;  /* 0x0000bb0018187a20 */ /* 0x000fe20000410000 */
[----:B------:R-:W-:Y:S01]  /*58d0*/  MUFU.TANH R129, R8 ;  /* 0x0000000800817308 */ /* 0x000fe20000002400 */
[----:B------:R-:W-:-:S02]  /*58e0*/  FMUL.FTZ R26, R26, c[0x0][0x2ec] ;  /* 0x0000bb001a1a7a20 */ /* 0x000fc40000410000 */
[----:B------:R-:W-:Y:S02]  /*58f0*/  FMUL.FTZ R25, R25, c[0x0][0x2ec] ;  /* 0x0000bb0019197a20 */ /* 0x000fe40000410000 */
[----:B------:R-:W-:Y:S01]  /*5900*/  IMAD R100, R122, 0x40, R157 ;  /* 0x000000407a647824 */ /* 0x000fe200078e029d */
[----:B------:R-:W-:Y:S01]  /*5910*/  HMMA.16816.F32.BF16 R16, R108, R102, R16 ;  /* 0x000000666c10723c */ /* 0x000fe20000041810 */
[----:B------:R-:W-:Y:S01]  /*5920*/  FMUL.FTZ R101, R12, c[0x0][0x2ec] ;  /* 0x0000bb000c657a20 */ /* 0x000fe20000410000 */
[----:B------:R-:W-:Y:S01]  /*5930*/  MUFU.TANH R109, R5 ;  /* 0x00000005006d7308 */ /* 0x000fe20000002400 */
[----:B------:R-:W-:Y:S01]  /*5940*/  FMUL.FTZ R12, R13, c[0x0][0x2ec] ;  /* 0x0000bb000d0c7a20 */ /* 0x000fe20000410000 */
[----:B-1----:R-:W-:Y:S01]  /*5950*/  IADD3 R6, R100, 0x8, RZ ;  /* 0x0000000864067810 */ /* 0x002fe20007ffe0ff */
[----:B------:R-:W-:Y:S01]  /*5960*/  FMUL.FTZ R13, R14, c[0x0][0x2ec] ;  /* 0x0000bb000e0d7a20 */ /* 0x000fe20000410000 */
[C---:B---3--:R-:W-:Y:S01]  /*5970*/  IADD3 R10, R100.reuse, 0x9, RZ ;  /* 0x00000009640a7810 */ /* 0x048fe20007ffe0ff */
[----:B------:R-:W-:Y:S01]  /*5980*/  FMUL.FTZ R14, R15, c[0x0][0x2ec] ;  /* 0x0000bb000f0e7a20 */ /* 0x000fe20000410000 */
[----:B------:R-:W-:Y:S01]  /*5990*/  IADD3 R102, R100, 0x1, RZ ;  /* 0x0000000164667810 */ /* 0x000fe20007ffe0ff */
[----:B------:R-:W-:Y:S01]  /*59a0*/  FMUL.FTZ R15, R27, c[0x0][0x2ec] ;  /* 0x0000bb001b0f7a20 */ /* 0x000fe20000410000 */
[----:B------:R1:W2:Y:S01]  /*59b0*/  I2F R5, R6 ;  /* 0x0000000600057306 */ /* 0x0002a20000201400 */
[----:B------:R-:W-:-:S02]  /*59c0*/  ISETP.GE.AND P2, PT, R6, R123, PT ;  /* 0x0000007b0600720c */ /* 0x000fc40003f46270 */
[-C--:B------:R-:W-:Y:S02]  /*59d0*/  ISETP.GE.AND P6, PT, R6, R117.reuse, PT ;  /* 0x000000750600720c */ /* 0x080fe40003fc6270 */
[----:B------:R-:W-:Y:S01]  /*59e0*/  ISETP.GE.AND P3, PT, R102, R117, PT ;  /* 0x000000756600720c */ /* 0x000fe20003f66270 */
[----:B------:R-:W-:Y:S01]  /*59f0*/  FMUL.FTZ R20, R20, c[0x0][0x2ec] ;  /* 0x0000bb0014147a20 */ /* 0x000fe20000410000 */
[-C--:B------:R-:W-:Y:S01]  /*5a00*/  ISETP.GE.AND P4, PT, R10, R123.reuse, PT ;  /* 0x0000007b0a00720c */ /* 0x080fe20003f86270 */
[----:B------:R-:W-:Y:S01]  /*5a10*/  I2F R103, R102 ;  /* 0x0000006600677306 */ /* 0x000fe20000201400 */
[----:B------:R-:W-:Y:S01]  /*5a20*/  ISETP.GE.AND P5, PT, R102, R123, PT ;  /* 0x0000007b6600720c */ /* 0x000fe20003fa6270 */
[----:B------:R-:W-:-:S04]  /*5a30*/  FMUL.FTZ R23, R23, c[0x0][0x2ec] ;  /* 0x0000bb0017177a20 */ /* 0x000fc80000410000 */
[----:B------:R-:W-:Y:S02]  /*5a40*/  FMUL.FTZ R16, R16, c[0x0][0x2ec] ;  /* 0x0000bb0010107a20 */ /* 0x000fe40000410000 */
[----:B------:R-:W3:Y:S01]  /*5a50*/  MUFU.TANH R14, R14 ;  /* 0x0000000e000e7308 */ /* 0x000ee20000002400 */
[----:B-1----:R-:W-:Y:S01]  /*5a60*/  IADD3 R6, R100, 0x10, RZ ;  /* 0x0000001064067810 */ /* 0x002fe20007ffe0ff */
[CC--:B--2---:R-:W-:Y:S02]  /*5a70*/  FFMA.FTZ R7, R5.reuse, R0.reuse, R129 ;  /* 0x0000000005077223 */ /* 0x0c4fe40000010081 */
[----:B------:R-:W-:Y:S02]  /*5a80*/  FFMA.FTZ R179, R5, R0, R179 ;  /* 0x0000000005b37223 */ /* 0x000fe400000100b3 */
[----:B------:R-:W-:Y:S01]  /*5a90*/  FMUL.FTZ R18, R18, c[0x0][0x2ec] ;  /* 0x0000bb0012127a20 */ /* 0x000fe20000410000 */
[----:B------:R-:W-:Y:S01]  /*5aa0*/  FSEL R7, R7, -INF , !P2 ;  /* 0xff80000007077808 */ /* 0x000fe20005000000 */
[----:B------:R-:W1:Y:S01]  /*5ab0*/  MUFU.TANH R12, R12 ;  /* 0x0000000c000c7308 */ /* 0x000e620000002400 */
[----:B------:R-:W-:Y:S01]  /*5ac0*/  ISETP.GE.AND P2, PT, R6, R117, PT ;  /* 0x000000750600720c */ /* 0x000fe20003f46270 */
[----:B------:R-:W-:-:S06]  /*5ad0*/  FMUL.FTZ R17, R17, c[0x0][0x2ec] ;  /* 0x0000bb0011117a20 */ /* 0x000fcc0000410000 */
[----:B------:R1:W-:Y:S01]  /*5ae0*/  MUFU.TANH R113, R9 ;  /* 0x0000000900717308 */ /* 0x0003e20000002400 */
[----:B---3--:R-:W-:-:S05]  /*5af0*/  FFMA.FTZ R8, R103, R0, R14 ;  /* 0x0000000067087223 */ /* 0x008fca000001000e */
[----:B------:R-:W-:Y:S02]  /*5b00*/  FSEL R8, R8, -INF , !P3 ;  /* 0xff80000008087808 */ /* 0x000fe40005800000 */
[----:B------:R-:W2:Y:S01]  /*5b10*/  I2F R4, R10 ;  /* 0x0000000a00047306 */ /* 0x000ea20000201400 */
[----:B------:R-:W-:-:S07]  /*5b20*/  ISETP.GE.AND P3, PT, R6, R123, PT ;  /* 0x0000007b0600720c */ /* 0x000fce0003f66270 */
[----:B------:R3:W4:Y:S01]  /*5b30*/  MUFU.TANH R111, R11 ;  /* 0x0000000b006f7308 */ /* 0x0007220000002400 */
[----:B-1----:R-:W-:-:S05]  /*5b40*/  FFMA.FTZ R9, R103, R0, R12 ;  /* 0x0000000067097223 */ /* 0x002fca000001000c */
[----:B------:R-:W-:Y:S02]  /*5b50*/  FSEL R9, R9, -INF , !P5 ;  /* 0xff80000009097808 */ /* 0x000fe40006800000 */
[----:B------:R-:W1:Y:S01]  /*5b60*/  I2F R14, R6 ;  /* 0x00000006000e7306 */ /* 0x000e620000201400 */
[----:B--2---:R-:W-:Y:S01]  /*5b70*/  FFMA.FTZ R5, R4, R0, R113 ;  /* 0x0000000004057223 */ /* 0x004fe20000010071 */
[----:B------:R-:W-:-:S04]  /*5b80*/  ISETP.GE.AND P5, PT, R10, R117, PT ;  /* 0x000000750a00720c */ /* 0x000fc80003fa6270 */
[----:B------:R-:W-:Y:S01]  /*5b90*/  FSEL R5, R5, -INF , !P4 ;  /* 0xff80000005057808 */ /* 0x000fe20006000000 */
[----:B---3--:R-:W-:Y:S01]  /*5ba0*/  FMUL.FTZ R11, R21, c[0x0][0x2ec] ;  /* 0x0000bb00150b7a20 */ /* 0x008fe20000410000 */
[----:B------:R2:W-:Y:S01]  /*5bb0*/  MUFU.TANH R27, R20 ;  /* 0x00000014001b7308 */ /* 0x0005e20000002400 */
[----:B------:R-:W-:Y:S01]  /*5bc0*/  FMUL.FTZ R21, R22, c[0x0][0x2ec] ;  /* 0x0000bb0016157a20 */ /* 0x000fe20000410000 */
[----:B------:R-:W-:Y:S01]  /*5bd0*/  IADD3 R22, R100, 0x11, RZ ;  /* 0x0000001164167810 */ /* 0x000fe20007ffe0ff */
[----:B----4-:R-:W-:-:S03]  /*5be0*/  FFMA.FTZ R4, R4, R0, R111 ;  /* 0x0000000004047223 */ /* 0x010fc6000001006f */
[----:B------:R-:W-:Y:S01]  /*5bf0*/  ISETP.GE.AND P4, PT, R22, R117, PT ;  /* 0x000000751600720c */ /* 0x000fe20003f86270 */
[CC--:B-1----:R-:W-:Y:S01]  /*5c00*/  FFMA.FTZ R127, R14.reuse, R0.reuse, R127 ;  /* 0x000000000e7f7223 */ /* 0x0c2fe2000001007f */
[----:B------:R1:W3:Y:S01]  /*5c10*/  I2F R12, R22 ;  /* 0x00000016000c7306 */ /* 0x0002e20000201400 */
[----:B------:R-:W-:Y:S01]  /*5c20*/  FSEL R6, R179, -INF , !P6 ;  /* 0xff800000b3067808 */ /* 0x000fe20007000000 */
[----:B------:R-:W-:Y:S01]  /*5c30*/  FFMA.FTZ R174, R14, R0, R177 ;  /* 0x000000000eae7223 */ /* 0x000fe200000100b1 */
[----:B------:R-:W-:Y:S02]  /*5c40*/  ISETP.GE.AND P6, PT, R22, R123, PT ;  /* 0x0000007b1600720c */ /* 0x000fe40003fc6270 */
[----:B------:R-:W-:Y:S02]  /*5c50*/  FSEL R4, R4, -INF , !P5 ;  /* 0xff80000004047808 */ /* 0x000fe40006800000 */
[----:B------:R-:W-:Y:S01]  /*5c60*/  FSEL R179, R127, -INF , !P3 ;  /* 0xff8000007fb37808 */ /* 0x000fe20005800000 */
[----:B------:R-:W-:Y:S01]  /*5c70*/  MUFU.TANH R173, R34 ;  /* 0x0000002200ad7308 */ /* 0x000fe20000002400 */
[----:B--2---:R-:W-:-:S02]  /*5c80*/  IADD3 R20, R100, 0x18, RZ ;  /* 0x0000001864147810 */ /* 0x004fc40007ffe0ff */
[----:B------:R-:W-:Y:S02]  /*5c90*/  FSEL R174, R174, -INF , !P2 ;  /* 0xff800000aeae7808 */ /* 0x000fe40005000000 */
[C---:B------:R-:W-:Y:S02]  /*5ca0*/  ISETP.GE.AND P5, PT, R20.reuse, R123, PT ;  /* 0x0000007b1400720c */ /* 0x040fe40003fa6270 */
[----:B------:R-:W-:Y:S01]  /*5cb0*/  ISETP.GE.AND P3, PT, R20, R117, PT ;  /* 0x000000751400720c */ /* 0x000fe20003f66270 */
[----:B------:R-:W-:Y:S01]  /*5cc0*/  MUFU.TANH R35, R35 ;  /* 0x0000002300237308 */ /* 0x000fe20000002400 */
[----:B-1----:R-:W-:Y:S01]  /*5cd0*/  IADD3 R22, R100, 0x19, RZ ;  /* 0x0000001964167810 */ /* 0x002fe20007ffe0ff */
[CC--:B---3--:R-:W-:Y:S02]  /*5ce0*/  FFMA.FTZ R109, R12.reuse, R0.reuse, R109 ;  /* 0x000000000c6d7223 */ /* 0x0c8fe4000001006d */
[----:B------:R-:W-:Y:S01]  /*5cf0*/  FFMA.FTZ R107, R12, R0, R107 ;  /* 0x000000000c6b7223 */ /* 0x000fe2000001006b */
[----:B------:R-:W-:-:S02]  /*5d00*/  ISETP.GE.AND P2, PT, R22, R123, PT ;  /* 0x0000007b1600720c */ /* 0x000fc40003f46270 */
[----:B------:R-:W-:Y:S01]  /*5d10*/  FSEL R129, R109, -INF , !P6 ;  /* 0xff8000006d817808 */ /* 0x000fe20007000000 */
[----:B------:R1:W2:Y:S01]  /*5d20*/  I2F R10, R20 ;  /* 0x00000014000a7306 */ /* 0x0002a20000201400 */
[----:B------:R-:W-:Y:S02]  /*5d30*/  ISETP.GE.AND P6, PT, R22, R117, PT ;  /* 0x000000751600720c */ /* 0x000fe40003fc6270 */
[----:B------:R-:W-:-:S05]  /*5d40*/  FSEL R190, R107, -INF , !P4 ;  /* 0xff8000006bbe7808 */ /* 0x000fca0006000000 */
[----:B------:R-:W3:Y:S01]  /*5d50*/  I2F R14, R22 ;  /* 0x00000016000e7306 */ /* 0x000ee20000201400 */
[----:B-1----:R-:W-:-:S07]  /*5d60*/  IADD3 R20, R100, 0x20, RZ ;  /* 0x0000002064147810 */ /* 0x002fce0007ffe0ff */
[----:B------:R-:W-:Y:S01]  /*5d70*/  MUFU.TANH R115, R28 ;  /* 0x0000001c00737308 */ /* 0x000fe20000002400 */
[CC--:B--2---:R-:W-:Y:S02]  /*5d80*/  FFMA.FTZ R125, R10.reuse, R0.reuse, R125 ;  /* 0x000000000a7d7223 */ /* 0x0c4fe4000001007d */
[-C--:B------:R-:W-:Y:S01]  /*5d90*/  FFMA.FTZ R130, R10, R0.reuse, R173 ;  /* 0x000000000a827223 */ /* 0x080fe200000100ad */
[----:B------:R-:W-:Y:S02]  /*5da0*/  ISETP.GE.AND P4, PT, R20, R123, PT ;  /* 0x0000007b1400720c */ /* 0x000fe40003f86270 */
[----:B------:R-:W-:Y:S01]  /*5db0*/  FSEL R127, R125, -INF , !P5 ;  /* 0xff8000007d7f7808 */ /* 0x000fe20006800000 */
[-C--:B---3--:R-:W-:Y:S01]  /*5dc0*/  FFMA.FTZ R105, R14, R0.reuse, R105 ;  /* 0x000000000e697223 */ /* 0x088fe20000010069 */
[----:B------:R-:W-:Y:S01]  /*5dd0*/  MUFU.TANH R131, R30 ;  /* 0x0000001e00837308 */ /* 0x000fe20000002400 */
[----:B------:R-:W-:Y:S01]  /*5de0*/  IADD3 R22, R100, 0x21, RZ ;  /* 0x0000002164167810 */ /* 0x000fe20007ffe0ff */
[----:B------:R-:W-:Y:S01]  /*5df0*/  FFMA.FTZ R35, R14, R0, R35 ;  /* 0x000000000e237223 */ /* 0x000fe20000010023 */
[----:B------:R-:W-:-:S02]  /*5e00*/  ISETP.GE.AND P5, PT, R20, R117, PT ;  /* 0x000000751400720c */ /* 0x000fc40003fa6270 */
[----:B------:R-:W-:Y:S02]  /*5e10*/  FSEL R125, R105, -INF , !P2 ;  /* 0xff800000697d7808 */ /* 0x000fe40005000000 */
[----:B------:R-:W-:Y:S01]  /*5e20*/  FSEL R188, R35, -INF , !P6 ;  /* 0xff80000023bc7808 */ /* 0x000fe20007000000 */
[----:B------:R1:W2:Y:S01]  /*5e30*/  I2F R12, R20 ;  /* 0x00000014000c7306 */ /* 0x0002a20000201400 */
[----:B------:R-:W-:Y:S02]  /*5e40*/  ISETP.GE.AND P2, PT, R22, R117, PT ;  /* 0x000000751600720c */ /* 0x000fe40003f46270 */
[----:B------:R-:W-:Y:S02]  /*5e50*/  FSEL R130, R130, -INF , !P3 ;  /* 0xff80000082827808 */ /* 0x000fe40005800000 */
[----:B------:R-:W-:-:S03]  /*5e60*/  ISETP.GE.AND P3, PT, R22, R123, PT ;  /* 0x0000007b1600720c */ /* 0x000fc60003f66270 */
[----:B------:R3:W-:Y:S08]  /*5e70*/  MUFU.TANH R103, R16 ;  /* 0x0000001000677308 */ /* 0x0007f00000002400 */
[----:B------:R-:W-:Y:S01]  /*5e80*/  MUFU.TANH R29, R29 ;  /* 0x0000001d001d7308 */ /* 0x000fe20000002400 */
[----:B-1----:R-:W-:Y:S01]  /*5e90*/  IADD3 R20, R100, 0x29, RZ ;  /* 0x0000002964147810 */ /* 0x002fe20007ffe0ff */
[----:B--2---:R-:W-:-:S02]  /*5ea0*/  FFMA.FTZ R115, R12, R0, R115 ;  /* 0x000000000c737223 */ /* 0x004fc40000010073 */
[----:B------:R-:W-:-:S03]  /*5eb0*/  FFMA.FTZ R131, R12, R0, R131 ;  /* 0x000000000c837223 */ /* 0x000fc60000010083 */
[----:B------:R-:W-:Y:S01]  /*5ec0*/  FSEL R173, R115, -INF , !P4 ;  /* 0xff80000073ad7808 */ /* 0x000fe20006000000 */
[----:B------:R-:W-:Y:S01]  /*5ed0*/  MUFU.TANH R31, R24 ;  /* 0x00000018001f7308 */ /* 0x000fe20000002400 */
[----:B---3--:R-:W-:Y:S02]  /*5ee0*/  IADD3 R16, R100, 0x28, RZ ;  /* 0x0000002864107810 */ /* 0x008fe40007ffe0ff */
[----:B------:R-:W-:Y:S02]  /*5ef0*/  FSEL R182, R131, -INF , !P5 ;  /* 0xff80000083b67808 */ /* 0x000fe40006800000 */
[C---:B------:R-:W-:Y:S02]  /*5f00*/  ISETP.GE.AND P6, PT, R16.reuse, R123, PT ;  /* 0x0000007b1000720c */ /* 0x040fe40003fc6270 */
[----:B------:R-:W-:Y:S01]  /*5f10*/  ISETP.GE.AND P4, PT, R16, R117, PT ;  /* 0x000000751000720c */ /* 0x000fe20003f86270 */
[----:B------:R-:W1:Y:S01]  /*5f20*/  I2F R10, R22 ;  /* 0x00000016000a7306 */ /* 0x000e620000201400 */
[----:B------:R-:W-:-:S07]  /*5f30*/  ISETP.GE.AND P5, PT, R20, R123, PT ;  /* 0x0000007b1400720c */ /* 0x000fce0003fa6270 */
[----:B------:R-:W2:Y:S08]  /*5f40*/  I2F R14, R16 ;  /* 0x00000010000e7306 */ /* 0x000eb00000201400 */
[----:B------:R-:W3:Y:S01]  /*5f50*/  MUFU.TANH R175, R26 ;  /* 0x0000001a00af7308 */ /* 0x000ee20000002400 */
[----:B-1----:R-:W-:-:S05]  /*5f60*/  FFMA.FTZ R186, R10, R0, R29 ;  /* 0x000000000aba7223 */ /* 0x002fca000001001d */
[----:B------:R-:W-:Y:S02]  /*5f70*/  FSEL R186, R186, -INF , !P2 ;  /* 0xff800000baba7808 */ /* 0x000fe40005000000 */
[----:B------:R-:W1:Y:S01]  /*5f80*/  MUFU.TANH R33, R33 ;  /* 0x0000002100217308 */ /* 0x000e620000002400 */
[----:B--2---:R-:W-:Y:S01]  /*5f90*/  FFMA.FTZ R31, R14, R0, R31 ;  /* 0x000000000e1f7223 */ /* 0x004fe2000001001f */
[----:B------:R-:W-:-:S04]  /*5fa0*/  IADD3 R16, R100, 0x30, RZ ;  /* 0x0000003064107810 */ /* 0x000fc80007ffe0ff */
[----:B------:R-:W-:Y:S02]  /*5fb0*/  FSEL R177, R31, -INF , !P6 ;  /* 0xff8000001fb17808 */ /* 0x000fe40007000000 */
[----:B------:R-:W-:Y:S01]  /*5fc0*/  MUFU.TANH R25, R25 ;  /* 0x0000001900197308 */ /* 0x000fe20000002400 */
[-C--:B---3--:R-:W-:Y:S01]  /*5fd0*/  FFMA.FTZ R175, R14, R0.reuse, R175 ;  /* 0x000000000eaf7223 */ /* 0x088fe200000100af */
[----:B------:R-:W-:Y:S02]  /*5fe0*/  IADD3 R14, R100, 0x31, RZ ;  /* 0x00000031640e7810 */ /* 0x000fe40007ffe0ff */
[C---:B------:R-:W-:Y:S02]  /*5ff0*/  ISETP.GE.AND P2, PT, R16.reuse, R123, PT ;  /* 0x0000007b1000720c */ /* 0x040fe40003f46270 */
[----:B------:R-:W-:Y:S02]  /*6000*/  ISETP.GE.AND P6, PT, R16, R117, PT ;  /* 0x000000751000720c */ /* 0x000fe40003fc6270 */
[----:B------:R-:W-:Y:S01]  /*6010*/  MUFU.TANH R15, R15 ;  /* 0x0000000f000f7308 */ /* 0x000fe20000002400 */
[----:B-1----:R-:W-:Y:S01]  /*6020*/  FFMA.FTZ R33, R10, R0, R33 ;  /* 0x000000000a217223 */ /* 0x002fe20000010021 */
[----:B------:R-:W-:-:S02]  /*6030*/  FSEL R184, R175, -INF , !P4 ;  /* 0xff800000afb87808 */ /* 0x000fc40006000000 */
[----:B------:R-:W-:Y:S02]  /*6040*/  ISETP.GE.AND P4, PT, R14, R123, PT ;  /* 0x0000007b0e00720c */ /* 0x000fe40003f86270 */
[----:B------:R-:W-:Y:S02]  /*6050*/  FSEL R131, R33, -INF , !P3 ;  /* 0xff80000021837808 */ /* 0x000fe40005800000 */
[----:B------:R-:W1:Y:S01]  /*6060*/  I2F R12, R20 ;  /* 0x00000014000c7306 */ /* 0x000e620000201400 */
[----:B------:R-:W-:-:S07]  /*6070*/  ISETP.GE.AND P3, PT, R20, R117, PT ;  /* 0x000000751400720c */ /* 0x000fce0003f66270 */
[----:B------:R-:W2:Y:S08]  /*6080*/  I2F R10, R16 ;  /* 0x00000010000a7306 */ /* 0x000eb00000201400 */
[----:B------:R-:W-:Y:S01]  /*6090*/  MUFU.TANH R11, R11 ;  /* 0x0000000b000b7308 */ /* 0x000fe20000002400 */
[CC--:B-1----:R-:W-:Y:S02]  /*60a0*/  FFMA.FTZ R25, R12.reuse, R0.reuse, R25 ;  /* 0x000000000c197223 */ /* 0x0c2fe40000010019 */
[----:B------:R-:W-:-:S03]  /*60b0*/  FFMA.FTZ R15, R12, R0, R15 ;  /* 0x000000000c0f7223 */ /* 0x000fc6000001000f */
[----:B------:R-:W-:Y:S02]  /*60c0*/  FSEL R175, R25, -INF , !P5 ;  /* 0xff80000019af7808 */ /* 0x000fe40006800000 */
[----:B------:R-:W-:Y:S01]  /*60d0*/  MUFU.TANH R23, R23 ;  /* 0x0000001700177308 */ /* 0x000fe20000002400 */
[----:B------:R-:W-:Y:S01]  /*60e0*/  FSEL R180, R15, -INF , !P3 ;  /* 0xff8000000fb47808 */ /* 0x000fe20005800000 */
[----:B------:R-:W-:Y:S01]  /*60f0*/  FMUL.FTZ R15, R19, c[0x0][0x2ec] ;  /* 0x0000bb00130f7a20 */ /* 0x000fe20000410000 */
[----:B------:R-:W-:Y:S01]  /*6100*/  ISETP.GE.AND P5, PT, R14, R117, PT ;  /* 0x000000750e00720c */ /* 0x000fe20003fa6270 */
[----:B--2---:R-:W-:-:S04]  /*6110*/  FFMA.FTZ R27, R10, R0, R27 ;  /* 0x000000000a1b7223 */ /* 0x004fc8000001001b */
[----:B------:R1:W-:Y:S01]  /*6120*/  MUFU.TANH R29, R18 ;  /* 0x00000012001d7308 */ /* 0x0003e20000002400 */
[----:B------:R-:W-:-:S07]  /*6130*/  FSEL R112, R27, -INF , !P2 ;  /* 0xff8000001b707808 */ /* 0x000fce0005000000 */
[----:B------:R-:W2:Y:S01]  /*6140*/  I2F R16, R14 ;  /* 0x0000000e00107306 */ /* 0x000ea20000201400 */
[----:B-1----:R-:W-:-:S07]  /*6150*/  IADD3 R18, R100, 0x38, RZ ;  /* 0x0000003864127810 */ /* 0x002fce0007ffe0ff */
[----:B------:R-:W1:Y:S01]  /*6160*/  MUFU.TANH R21, R21 ;  /* 0x0000001500157308 */ /* 0x000e620000002400 */
[C---:B------:R-:W-:Y:S02]  /*6170*/  ISETP.GE.AND P2, PT, R18.reuse, R117, PT ;  /* 0x000000751200720c */ /* 0x040fe40003f46270 */
[----:B------:R-:W-:Y:S01]  /*6180*/  ISETP.GE.AND P3, PT, R18, R123, PT ;  /* 0x0000007b1200720c */ /* 0x000fe20003f66270 */
[----:B--2---:R-:W-:-:S04]  /*6190*/  FFMA.FTZ R11, R16, R0, R11 ;  /* 0x00000000100b7223 */ /* 0x004fc8000001000b */
[----:B------:R-:W2:Y:S01]  /*61a0*/  I2F R12, R18 ;  /* 0x00000012000c7306 */ /* 0x000ea20000201400 */
[-C--:B------:R-:W-:Y:S01]  /*61b0*/  FFMA.FTZ R23, R16, R0.reuse, R23 ;  /* 0x0000000010177223 */ /* 0x080fe20000010017 */
[----:B------:R-:W-:Y:S02]  /*61c0*/  IADD3 R16, R100, 0x39, RZ ;  /* 0x0000003964107810 */ /* 0x000fe40007ffe0ff */
[----:B------:R-:W-:Y:S02]  /*61d0*/  FSEL R113, R11, -INF , !P4 ;  /* 0xff8000000b717808 */ /* 0x000fe40006000000 */
[----:B------:R-:W-:Y:S01]  /*61e0*/  FSEL R114, R23, -INF , !P5 ;  /* 0xff80000017727808 */ /* 0x000fe20006800000 */
[----:B-1----:R-:W-:Y:S01]  /*61f0*/  FFMA.FTZ R21, R10, R0, R21 ;  /* 0x000000000a157223 */ /* 0x002fe20000010015 */
[----:B------:R-:W-:Y:S01]  /*6200*/  MUFU.TANH R101, R101 ;  /* 0x0000006500657308 */ /* 0x000fe20000002400 */
[----:B------:R-:W-:Y:S02]  /*6210*/  ISETP.GE.AND P4, PT, R100, R117, PT ;  /* 0x000000756400720c */ /* 0x000fe40003f86270 */
[----:B------:R-:W-:-:S02]  /*6220*/  ISETP.GE.AND P5, PT, R16, R123, PT ;  /* 0x0000007b1000720c */ /* 0x000fc40003fa6270 */
[----:B------:R-:W-:Y:S01]  /*6230*/  FSEL R124, R21, -INF , !P6 ;  /* 0xff800000157c7808 */ /* 0x000fe20007000000 */
[CC--:B--2---:R-:W-:Y:S02]  /*6240*/  FFMA.FTZ R29, R12.reuse, R0.reuse, R29 ;  /* 0x000000000c1d7223 */ /* 0x0c4fe4000001001d */
[----:B------:R-:W-:Y:S01]  /*6250*/  MUFU.TANH R13, R13 ;  /* 0x0000000d000d7308 */ /* 0x000fe20000002400 */
[----:B------:R-:W-:Y:S01]  /*6260*/  FFMA.FTZ R103, R12, R0, R103 ;  /* 0x000000000c677223 */ /* 0x000fe20000010067 */
[----:B------:R-:W-:Y:S01]  /*6270*/  BAR.SYNC.DEFER_BLOCKING 0x0 ;  /* 0x0000000000007b1d */ /* 0x000fe20000010000 */
[----:B------:R-:W-:Y:S02]  /*6280*/  ISETP.GE.AND P6, PT, R100, R123, PT ;  /* 0x0000007b6400720c */ /* 0x000fe40003fc6270 */
[----:B------:R-:W-:Y:S02]  /*6290*/  FSEL R126, R29, -INF , !P2 ;  /* 0xff8000001d7e7808 */ /* 0x000fe40005000000 */
[----:B------:R-:W-:Y:S01]  /*62a0*/  ISETP.GE.AND P2, PT, R116, 0x3, PT ;  /* 0x000000037400780c */ /* 0x000fe20003f46270 */
[----:B------:R-:W-:Y:S01]  /*62b0*/  MUFU.TANH R17, R17 ;  /* 0x0000001100117308 */ /* 0x000fe20000002400 */
[----:B------:R-:W-:-:S02]  /*62c0*/  FSEL R115, R103, -INF , !P3 ;  /* 0xff80000067737808 */ /* 0x000fc40005800000 */
[----:B------:R-:W-:-:S05]  /*62d0*/  ISETP.GE.AND P3, PT, R16, R117, PT ;  /* 0x000000751000720c */ /* 0x000fca0003f66270 */
[----:B------:R-:W1:Y:S08]  /*62e0*/  I2F R14, R100 ;  /* 0x00000064000e7306 */ /* 0x000e700000201400 */
[----:B------:R-:W-:Y:S08]  /*62f0*/  MUFU.TANH R15, R15 ;  /* 0x0000000f000f7308 */ /* 0x000ff00000002400 */
[----:B------:R-:W2:Y:S01]  /*6300*/  I2F R10, R16 ;  /* 0x00000010000a7306 */ /* 0x000ea20000201400 */
[----:B-1----:R-:W-:-:S02]  /*6310*/  FFMA.FTZ R12, R14, R0, R101 ;  /* 0x000000000e0c7223 */ /* 0x002fc40000010065 */
[----:B------:R-:W-:-:S03]  /*6320*/  FFMA.FTZ R13, R14, R0, R13 ;  /* 0x000000000e0d7223 */ /* 0x000fc6000001000d */
[----:B------:R-:W-:Y:S01]  /*6330*/  FSEL R12, R12, -INF , !P6 ;  /* 0xff8000000c0c7808 */ /* 0x000fe20007000000 */
[CC--:B--2---:R-:W-:Y:S02]  /*6340*/  FFMA.FTZ R17, R10.reuse, R0.reuse, R17 ;  /* 0x000000000a117223 */ /* 0x0c4fe40000010011 */
[----:B------:R-:W-:Y:S01]  /*6350*/  FFMA.FTZ R15, R10, R0, R15 ;  /* 0x000000000a0f7223 */ /* 0x000fe2000001000f */
        /* <DEDUP_REMOVED lines=36> */
[----:B------:R1:W-:Y:S03]  /*65a0*/  @P1 STS.128 [R158+0x4800], RZ ;  /* 0x004800ff9e001388 */ /* 0x0003e60000000c00 */
[C---:B------:R-:W-:Y:S01]  /*65b0*/  @!P1 LEA.HI.X R25, R13.reuse, c[0x0][0x16c], R16, 0x1, P3 ;  /* 0x00005b000d199a11 */ /* 0x040fe200018f0c10 */
        /* <DEDUP_REMOVED lines=16> */
[----:B---3--:R-:W-:-:S03]  /*66c0*/  IADD3 R14, P5, R152, R13, RZ ;  /* 0x0000000d980e7210 */ /* 0x008fc60007fbe0ff */
[----:B------:R1:W-:Y:S01]  /*66d0*/  @P0 STS.128 [R158+0x7000], RZ ;  /* 0x007000ff9e000388 */ /* 0x0003e20000000c00 */
[C---:B------:R-:W-:Y:S01]  /*66e0*/  @!P1 LEA R26, P4, R14.reuse, c[0x0][0x168], 0x1 ;  /* 0x00005a000e1a9a11 */ /* 0x040fe200078808ff */
[----:B------:R-:W-:Y:S02]  /*66f0*/  IMAD.X R11, R151, 0x1, R16, P5 ;  /* 0x00000001970b7824 */ /* 0x000fe400028e0610 */
[----:B------:R-:W-:Y:S01]  /*6700*/  @!PT LDS RZ, [RZ] ;  /* 0x00000000fffff984 */ /* 0x000fe20000000800 */
[----:B------:R-:W-:Y:S01]  /*6710*/  @!PT LDS RZ, [RZ] ;  /* 0x00000000fffff984 */ /* 0x000fe20000000800 */
[----:B------:R-:W-:Y:S01]  /*6720*/  @!PT LDS RZ, [RZ] ;  /* 0x00000000fffff984 */ /* 0x000fe20000000800 */
[----:B------:R1:W-:Y:S03]  /*6730*/  @!P0 LDGSTS.E.BYPASS.LTC128B.128 [R158+0x7000], [R20.64+0x80] ;  /* 0x07000080149e8fae */ /* 0x0003e6000b901d46 */
[----:B------:R-:W-:Y:S01]  /*6740*/  @!P1 LEA.HI.X R27, R14, c[0x0][0x16c], R11, 0x1, P4 ;  /* 0x00005b000e1b9a11 */ /* 0x000fe200020f0c0b */
        /* <DEDUP_REMOVED lines=13> */
.L_x_745:
[----:B------:R-:W-:Y:S05]  /*6820*/  BSYNC B0 ;  /* 0x0000000000007941 */ /* 0x000fea0003800000 */
.L_x_744:
[----:B------:R-:W0:Y:S02]  /*6830*/  LDGDEPBAR ;  /* 0x00000000000079af */ /* 0x000e240000000000 */
.L_x_743:
[----:B------:R-:W-:Y:S01]  /*6840*/  FMNMX.FTZ R14, R3, R12, !PT ;  /* 0x0000000c030e7209 */ /* 0x000fe20007810000 */
[----:B------:R-:W-:Y:S01]  /*6850*/  LDSM.16.MT88.4 R32, [R140+0x8000] ;  /* 0x008000008c20783b */ /* 0x000fe20000004200 */
[----:B------:R-:W-:Y:S02]  /*6860*/  FMNMX.FTZ R11, R2, R10, !PT ;  /* 0x0000000a020b7209 */ /* 0x000fe40007810000 */
[----:B------:R-:W-:Y:S01]  /*6870*/  FMNMX.FTZ R14, R9, R14, !PT ;  /* 0x0000000e090e7209 */ /* 0x000fe20007810000 */
[----:B-1----:R-:W-:Y:S01]  /*6880*/  LDSM.16.MT88.4 R24, [R141+0x8000] ;  /* 0x008000008d18783b */ /* 0x002fe20000004200 */
        /* <DEDUP_REMOVED lines=28> */
[----:B--2---:R-:W-:-:S03]  /*6a50*/  FMNMX.FTZ R16, R100, R11, !PT ;  /* 0x0000000b64107209 */ /* 0x004fc60007810000 */
[----:B------:R-:W1:Y:S04]  /*6a60*/  SHFL.BFLY PT, R14, R13, 0x2, 0x1f ;  /* 0x0c401f000d0e7f89 */ /* 0x000e6800000e0000 */
[----:B------:R-:W2:Y:S01]  /*6a70*/  SHFL.BFLY PT, R11, R16, 0x2, 0x1f ;  /* 0x0c401f00100b7f89 */ /* 0x000ea200000e0000 */
[----:B-1----:R-:W-:Y:S02]  /*6a80*/  FMNMX.FTZ R14, R13, R14, !PT ;  /* 0x0000000e0d0e7209 */ /* 0x002fe40007810000 */
[----:B--2---:R-:W-:-:S03]  /*6a90*/  FMNMX.FTZ R11, R16, R11, !PT ;  /* 0x0000000b100b7209 */ /* 0x004fc60007810000 */
[----:B------:R-:W1:Y:S04]  /*6aa0*/  SHFL.BFLY PT, R105, R14, 0x1, 0x1f ;  /* 0x0c201f000e697f89 */ /* 0x000e6800000e0000 */
[----:B------:R-:W2:Y:S04]  /*6ab0*/  SHFL.BFLY PT, R104, R11, 0x1, 0x1f ;  /* 0x0c201f000b687f89 */ /* 0x000ea800000e0000 */
        /* <DEDUP_REMOVED lines=24> */
[----:B------:R-:W-:Y:S01]  /*6c40*/  LDSM.16.MT88.4 R8, [R144+0x8000] ;  /* 0x008000009008783b */ /* 0x000fe20000004200 */
[----:B------:R-:W-:-:S02]  /*6c50*/  FFMA.FTZ R2, R4, c[0x0][0x23c], -R103 ;  /* 0x00008f0004027a23 */ /* 0x000fc40000010867 */
[--C-:B------:R-:W-:Y:S01]  /*6c60*/  FFMA.FTZ R172, R127, c[0x0][0x23c], -R128.reuse ;  /* 0x00008f007fac7a23 */ /* 0x100fe20000010880 */
[----:B------:R-:W2:Y:S01]  /*6c70*/  MUFU.EX2 R110, R110 ;  /* 0x0000006e006e7308 */ /* 0x000ea20000000800 */
[--C-:B------:R-:W-:Y:S02]  /*6c80*/  FFMA.FTZ R178, R179, c[0x0][0x23c], -R128.reuse ;  /* 0x00008f00b3b27a23 */ /* 0x100fe40000010880 */
[--C-:B------:R-:W-:Y:S02]  /*6c90*/  FFMA.FTZ R129, R129, c[0x0][0x23c], -R128.reuse ;  /* 0x00008f0081817a23 */ /* 0x100fe40000010880 */
[----:B------:R-:W-:Y:S02]  /*6ca0*/  FFMA.FTZ R125, R125, c[0x0][0x23c], -R128 ;  /* 0x00008f007d7d7a23 */ /* 0x000fe40000010880 */
[----:B------:R-:W-:Y:S01]  /*6cb0*/  FFMA.FTZ R174, R174, c[0x0][0x23c], -R103 ;  /* 0x00008f00aeae7a23 */ /* 0x000fe20000010867 */
[----:B------:R-:W3:Y:S01]  /*6cc0*/  MUFU.EX2 R102, R102 ;  /* 0x0000006600667308 */ /* 0x000ee20000000800 */
[----:B-1----:R-:W-:-:S02]  /*6cd0*/  FMUL.FTZ R28, R72, R111 ;  /* 0x0000006f481c7220 */ /* 0x002fc40000410000 */
[-C--:B------:R-:W-:Y:S02]  /*6ce0*/  FMUL.FTZ R29, R73, R111.reuse ;  /* 0x0000006f491d7220 */ /* 0x080fe40000410000 */
[-C--:B------:R-:W-:Y:S02]  /*6cf0*/  FMUL.FTZ R4, R96, R111.reuse ;  /* 0x0000006f60047220 */ /* 0x080fe40000410000 */
[----:B------:R-:W-:Y:S01]  /*6d00*/  FMUL.FTZ R5, R97, R111 ;  /* 0x0000006f61057220 */ /* 0x000fe20000410000 */
[----:B------:R-:W-:Y:S01]  /*6d10*/  MUFU.EX2 R107, R107 ;  /* 0x0000006b006b7308 */ /* 0x000fe20000000800 */
[-C--:B--2---:R-:W-:Y:S02]  /*6d20*/  FMUL.FTZ R30, R74, R110.reuse ;  /* 0x0000006e4a1e7220 */ /* 0x084fe40000410000 */
[-C--:B------:R-:W-:Y:S02]  /*6d30*/  FMUL.FTZ R31, R75, R110.reuse ;  /* 0x0000006e4b1f7220 */ /* 0x080fe40000410000 */
[----:B------:R-:W1:Y:S01]  /*6d40*/  LDSM.16.MT88.4 R72, [R144+0xa000] ;  /* 0x00a000009048783b */ /* 0x000e620000004200 */
[----:B------:R-:W-:-:S02]  /*6d50*/  FMUL.FTZ R6, R98, R110 ;  /* 0x0000006e62067220 */ /* 0x000fc40000410000 */
[----:B------:R-:W2:Y:S01]  /*6d60*/  MUFU.EX2 R106, R106 ;  /* 0x0000006a006a7308 */ /* 0x000ea20000000800 */
[-C--:B------:R-:W-:Y:S01]  /*6d70*/  FMUL.FTZ R7, R99, R110.reuse ;  /* 0x0000006e63077220 */ /* 0x080fe20000410000 */
[----:B---3--:R-:W-:Y:S01]  /*6d80*/  F2FP.BF16.PACK_AB R96, R102, R109 ;  /* 0x0000006d6660723e */ /* 0x008fe200000010ff */
[-C--:B------:R-:W-:Y:S02]  /*6d90*/  FMUL.FTZ R68, R68, R111.reuse ;  /* 0x0000006f44447220 */ /* 0x080fe40000410000 */
[-C--:B------:R-:W-:Y:S02]  /*6da0*/  FMUL.FTZ R69, R69, R111.reuse ;  /* 0x0000006f45457220 */ /* 0x080fe40000410000 */
[-C--:B------:R-:W-:Y:S01]  /*6db0*/  FMUL.FTZ R70, R70, R110.reuse ;  /* 0x0000006e46467220 */ /* 0x080fe20000410000 */
[----:B------:R-:W-:Y:S01]  /*6dc0*/  MUFU.EX2 R101, R101 ;  /* 0x0000006500657308 */ /* 0x000fe20000000800 */
[----:B------:R-:W-:Y:S02]  /*6dd0*/  FMUL.FTZ R71, R71, R110 ;  /* 0x0000006e47477220 */ /* 0x000fe40000410000 */
[----:B------:R-:W-:-:S02]  /*6de0*/  FMUL.FTZ R36, R36, R111 ;  /* 0x0000006f24247220 */ /* 0x000fc40000410000 */
[----:B------:R-:W-:Y:S02]  /*6df0*/  FMUL.FTZ R37, R37, R111 ;  /* 0x0000006f25257220 */ /* 0x000fe40000410000 */
[-C--:B------:R-:W-:Y:S01]  /*6e00*/  FMUL.FTZ R38, R38, R110.reuse ;  /* 0x0000006e26267220 */ /* 0x080fe20000410000 */
[----:B------:R-:W3:Y:S01]  /*6e10*/  MUFU.EX2 R108, R108 ;  /* 0x0000006c006c7308 */ /* 0x000ee20000000800 */
[----:B--2---:R-:W-:Y:S01]  /*6e20*/  F2FP.BF16.PACK_AB R98, R106, R107 ;  /* 0x0000006b6a62723e */ /* 0x004fe200000010ff */
[-C--:B------:R-:W-:Y:S02]  /*6e30*/  FMUL.FTZ R39, R39, R110.reuse ;  /* 0x0000006e27277220 */ /* 0x080fe40000410000 */
[-C--:B------:R-:W-:Y:S02]  /*6e40*/  FMUL.FTZ R40, R40, R111.reuse ;  /* 0x0000006f28287220 */ /* 0x080fe40000410000 */
[----:B------:R-:W-:Y:S02]  /*6e50*/  FMUL.FTZ R41, R41, R111 ;  /* 0x0000006f29297220 */ /* 0x000fe40000410000 */
[----:B------:R-:W-:Y:S01]  /*6e60*/  MUFU.EX2 R3, R3 ;  /* 0x0000000300037308 */ /* 0x000fe20000000800 */
[----:B------:R-:W-:-:S02]  /*6e70*/  FMUL.FTZ R42, R42, R110 ;  /* 0x0000006e2a2a7220 */ /* 0x000fc40000410000 */
[-C--:B------:R-:W-:Y:S02]  /*6e80*/  FMUL.FTZ R43, R43, R110.reuse ;  /* 0x0000006e2b2b7220 */ /* 0x080fe40000410000 */
[-C--:B------:R-:W-:Y:S02]  /*6e90*/  FMUL.FTZ R44, R44, R111.reuse ;  /* 0x0000006f2c2c7220 */ /* 0x080fe40000410000 */
[----:B------:R-:W-:Y:S01]  /*6ea0*/  FMUL.FTZ R45, R45, R111 ;  /* 0x0000006f2d2d7220 */ /* 0x000fe20000410000 */
[----:B------:R-:W2:Y:S01]  /*6eb0*/  MUFU.EX2 R2, R2 ;  /* 0x0000000200027308 */ /* 0x000ea20000000800 */
[----:B---3--:R-:W-:Y:S01]  /*6ec0*/  F2FP.BF16.PACK_AB R97, R108, R101 ;  /* 0x000000656c61723e */ /* 0x008fe200000010ff */
[-C--:B------:R-:W-:Y:S02]  /*6ed0*/  FMUL.FTZ R46, R46, R110.reuse ;  /* 0x0000006e2e2e7220 */ /* 0x080fe40000410000 */
[----:B------:R-:W-:Y:S02]  /*6ee0*/  FMUL.FTZ R47, R47, R110 ;  /* 0x0000006e2f2f7220 */ /* 0x000fe40000410000 */
[----:B------:R-:W-:-:S02]  /*6ef0*/  FMUL.FTZ R48, R48, R111 ;  /* 0x0000006f30307220 */ /* 0x000fc40000410000 */
[-C--:B------:R-:W-:Y:S01]  /*6f00*/  FMUL.FTZ R49, R49, R111.reuse ;  /* 0x0000006f31317220 */ /* 0x080fe20000410000 */
[----:B------:R-:W-:Y:S01]  /*6f10*/  MUFU.EX2 R178, R178 ;  /* 0x000000b200b27308 */ /* 0x000fe20000000800 */
[-C--:B------:R-:W-:Y:S02]  /*6f20*/  FMUL.FTZ R50, R50, R110.reuse ;  /* 0x0000006e32327220 */ /* 0x080fe40000410000 */
[-C--:B------:R-:W-:Y:S02]  /*6f30*/  FMUL.FTZ R51, R51, R110.reuse ;  /* 0x0000006e33337220 */ /* 0x080fe40000410000 */
[----:B------:R-:W-:Y:S01]  /*6f40*/  FMUL.FTZ R20, R80, R111 ;  /* 0x0000006f50147220 */ /* 0x000fe20000410000 */
[----:B--2---:R-:W-:Y:S01]  /*6f50*/  F2FP.BF16.PACK_AB R99, R2, R3 ;  /* 0x000000030263723e */ /* 0x004fe200000010ff */
[----:B------:R-:W-:Y:S01]  /*6f60*/  FMUL.FTZ R21, R81, R111 ;  /* 0x0000006f51157220 */ /* 0x000fe20000410000 */
[----:B------:R-:W2:Y:S01]  /*6f70*/  MUFU.EX2 R129, R129 ;  /* 0x0000008100817308 */ /* 0x000ea20000000800 */
        /* <DEDUP_REMOVED lines=14> */
[C---:B-1----:R-:W-:Y:S01]  /*7060*/  HMMA.16816.F32.BF16 R36, R96.reuse, R72, R36 ;  /* 0x000000486024723c */ /* 0x042fe20000041824 */
[-C--:B------:R-:W-:Y:S02]  /*7070*/  FMUL.FTZ R55, R55, R110.reuse ;  /* 0x0000006e37377220 */ /* 0x080fe40000410000 */
[-C--:B------:R-:W-:Y:S02]  /*7080*/  FMUL.FTZ R56, R56, R111.reuse ;  /* 0x0000006f38387220 */ /* 0x080fe40000410000 */
[----:B------:R-:W-:Y:S01]  /*7090*/  FMUL.FTZ R57, R57, R111 ;  /* 0x0000006f39397220 */ /* 0x000fe20000410000 */
[----:B------:R-:W-:Y:S01]  /*70a0*/  MUFU.EX2 R174, R174 ;  /* 0x000000ae00ae7308 */ /* 0x000fe20000000800 */
[-C--:B------:R-:W-:Y:S01]  /*70b0*/  FMUL.FTZ R58, R58, R110.reuse ;  /* 0x0000006e3a3a7220 */ /* 0x080fe20000410000 */
[----:B------:R-:W-:Y:S01]  /*70c0*/  HMMA.16816.F32.BF16 R40, R96, R74, R40 ;  /* 0x0000004a6028723c */ /* 0x000fe20000041828 */
[----:B------:R-:W1:Y:S01]  /*70d0*/  LDSM.16.MT88.4 R72, [R141+0xa000] ;  /* 0x00a000008d48783b */ /* 0x000e620000004200 */
[----:B------:R-:W-:-:S02]  /*70e0*/  FMUL.FTZ R59, R59, R110 ;  /* 0x0000006e3b3b7220 */ /* 0x000fc40000410000 */
[-C--:B------:R-:W-:Y:S02]  /*70f0*/  FMUL.FTZ R12, R88, R111.reuse ;  /* 0x0000006f580c7220 */ /* 0x080fe40000410000 */
[-C--:B------:R-:W-:Y:S02]  /*7100*/  FMUL.FTZ R13, R89, R111.reuse ;  /* 0x0000006f590d7220 */ /* 0x080fe40000410000 */
[C---:B------:R-:W-:Y:S01]  /*7110*/  HMMA.16816.F32.BF16 R20, R96.reuse, R24, R20 ;  /* 0x000000186014723c */ /* 0x040fe20000041814 */
[-C--:B------:R-:W-:Y:S02]  /*7120*/  FMUL.FTZ R14, R90, R110.reuse ;  /* 0x0000006e5a0e7220 */ /* 0x080fe40000410000 */
[-C--:B------:R-:W-:Y:S02]  /*7130*/  FMUL.FTZ R15, R91, R110.reuse ;  /* 0x0000006e5b0f7220 */ /* 0x080fe40000410000 */
[-C--:B------:R-:W-:Y:S02]  /*7140*/  FMUL.FTZ R92, R92, R111.reuse ;  /* 0x0000006f5c5c7220 */ /* 0x080fe40000410000 */
[----:B------:R-:W-:Y:S01]  /*7150*/  FMUL.FTZ R93, R93, R111 ;  /* 0x0000006f5d5d7220 */ /* 0x000fe20000410000 */
[----:B------:R-:W-:Y:S01]  /*7160*/  HMMA.16816.F32.BF16 R24, R96, R26, R76 ;  /* 0x0000001a6018723c */ /* 0x000fe2000004184c */
[----:B------:R-:W-:Y:S01]  /*7170*/  LDSM.16.MT88.4 R76, [R144+0x8800] ;  /* 0x00880000904c783b */ /* 0x000fe20000004200 */
[----:B------:R-:W-:-:S02]  /*7180*/  FMUL.FTZ R94, R94, R110 ;  /* 0x0000006e5e5e7220 */ /* 0x000fc40000410000 */
[-C--:B------:R-:W-:Y:S02]  /*7190*/  FMUL.FTZ R95, R95, R110.reuse ;  /* 0x0000006e5f5f7220 */ /* 0x080fe40000410000 */
[-C--:B------:R-:W-:Y:S02]  /*71a0*/  FMUL.FTZ R84, R84, R111.reuse ;  /* 0x0000006f54547220 */ /* 0x080fe40000410000 */
[----:B------:R-:W-:Y:S01]  /*71b0*/  FMUL.FTZ R85, R85, R111 ;  /* 0x0000006f55557220 */ /* 0x000fe20000410000 */
[----:B---3--:R-:W-:Y:S01]  /*71c0*/  HMMA.16816.F32.BF16 R44, R96, R68, R44 ;  /* 0x00000044602c723c */ /* 0x008fe2000004182c */
[-C--:B------:R-:W-:Y:S02]  /*71d0*/  FMUL.FTZ R86, R86, R110.reuse ;  /* 0x0000006e56567220 */ /* 0x080fe40000410000 */
[----:B------:R-:W-:Y:S02]  /*71e0*/  FMUL.FTZ R87, R87, R110 ;  /* 0x0000006e57577220 */ /* 0x000fe40000410000 */
[----:B------:R-:W-:-:S02]  /*71f0*/  FFMA.FTZ R127, R190, c[0x0][0x23c], -R103 ;  /* 0x00008f00be7f7a23 */ /* 0x000fc40000010867 */
[--C-:B------:R-:W-:Y:S01]  /*7200*/  FFMA.FTZ R130, R130, c[0x0][0x23c], -R103.reuse ;  /* 0x00008f0082827a23 */ /* 0x100fe20000010867 */
[C---:B------:R-:W-:Y:S01]  /*7210*/  HMMA.16816.F32.BF16 R48, R96.reuse, R70, R48 ;  /* 0x000000466030723c */ /* 0x040fe20000041830 */
[----:B------:R-:W3:Y:S01]  /*7220*/  LDSM.16.MT88.4 R68, [R140+0xa000] ;  /* 0x00a000008c44783b */ /* 0x000ee20000004200 */
[----:B------:R-:W-:Y:S01]  /*7230*/  FFMA.FTZ R123, R188, c[0x0][0x23c], -R103 ;  /* 0x00008f00bc7b7a23 */ /* 0x000fe20000010867 */
[----:B------:R-:W4:Y:S01]  /*7240*/  MUFU.EX2 R127, R127 ;  /* 0x0000007f007f7308 */ /* 0x000f220000000800 */
[-C--:B------:R-:W-:Y:S02]  /*7250*/  FMUL.FTZ R60, R60, R111.reuse ;  /* 0x0000006f3c3c7220 */ /* 0x080fe40000410000 */
[----:B------:R-:W-:Y:S02]  /*7260*/  FMUL.FTZ R61, R61, R111 ;  /* 0x0000006f3d3d7220 */ /* 0x000fe40000410000 */
[----:B-1----:R-:W-:Y:S01]  /*7270*/  HMMA.16816.F32.BF16 R52, R96, R72, R52 ;  /* 0x000000486034723c */ /* 0x002fe20000041834 */
[----:B------:R-:W-:-:S02]  /*7280*/  FMUL.FTZ R62, R62, R110 ;  /* 0x0000006e3e3e7220 */ /* 0x000fc40000410000 */
[----:B------:R-:W-:Y:S01]  /*7290*/  MUFU.EX2 R130, R130 ;  /* 0x0000008200827308 */ /* 0x000fe20000000800 */
[-C--:B------:R-:W-:Y:S02]  /*72a0*/  FMUL.FTZ R63, R63, R110.reuse ;  /* 0x0000006e3f3f7220 */ /* 0x080fe40000410000 */
[-C--:B------:R-:W-:Y:S02]  /*72b0*/  FMUL.FTZ R64, R64, R111.reuse ;  /* 0x0000006f40407220 */ /* 0x080fe40000410000 */
[----:B------:R-:W-:Y:S01]  /*72c0*/  HMMA.16816.F32.BF16 R56, R96, R74, R56 ;  /* 0x0000004a6038723c */ /* 0x000fe20000041838 */
[----:B------:R-:W1:Y:S01]  /*72d0*/  LDSM.16.MT88.4 R72, [R142+0x8800] ;  /* 0x008800008e48783b */ /* 0x000e620000004200 */
[----:B------:R-:W-:Y:S01]  /*72e0*/  FMUL.FTZ R65, R65, R111 ;  /* 0x0000006f41417220 */ /* 0x000fe20000410000 */
[----:B------:R-:W5:Y:S01]  /*72f0*/  MUFU.EX2 R123, R123 ;  /* 0x0000007b007b7308 */ /* 0x000f620000000800 */
[-C--:B------:R-:W-:Y:S02]  /*7300*/  FMUL.FTZ R66, R66, R110.reuse ;  /* 0x0000006e42427220 */ /* 0x080fe40000410000 */
[----:B------:R-:W-:-:S02]  /*7310*/  FMUL.FTZ R67, R67, R110 ;  /* 0x0000006e43437220 */ /* 0x000fc40000410000 */
        /* <DEDUP_REMOVED lines=18> */
[--C-:B------:R-:W-:Y:S01]  /*7440*/  FFMA.FTZ R115, R124, c[0x0][0x23c], -R103.reuse ;  /* 0x00008f007c737a23 */ /* 0x100fe20000010867 */
[----:B------:R-:W-:Y:S01]  /*7450*/  MUFU.EX2 R131, R131 ;  /* 0x0000008300837308 */ /* 0x000fe20000000800 */
[----:B------:R-:W-:Y:S01]  /*7460*/  FFMA.FTZ R113, R117, c[0x0][0x23c], -R128 ;  /* 0x00008f0075717a23 */ /* 0x000fe20000010880 */
        /* <DEDUP_REMOVED lines=8> */
[----:B--2---:R-:W-:Y:S01]  /*74f0*/  F2FP.BF16.PACK_AB R68, R129, R178 ;  /* 0x000000b28144723e */ /* 0x004fe200000010ff */
        /* <DEDUP_REMOVED lines=8> */
[----:B------:R-:W-:Y:S06]  /*7580*/  MUFU.EX2 R182, R182 ;  /* 0x000000b600b67308 */ /* 0x000fec0000000800 */
[C---:B------:R-:W-:Y:S02]  /*7590*/  HMMA.16816.F32.BF16 R4, R68.reuse, R76, R4 ;  /* 0x0000004c4404723c */ /* 0x040fe40000041804 */
[----:B------:R-:W-:Y:S06]  /*75a0*/  MUFU.EX2 R175, R175 ;  /* 0x000000af00af7308 */ /* 0x000fec0000000800 */
[C---:B------:R-:W-:Y:S01]  /*75b0*/  HMMA.16816.F32.BF16 R8, R68.reuse, R78, R8 ;  /* 0x0000004e4408723c */ /* 0x040fe20000041808 */
[----:B------:R-:W2:Y:S01]  /*75c0*/  LDSM.16.MT88.4 R76, [R141+0x8800] ;  /* 0x008800008d4c783b */ /* 0x000ea20000004200 */
[----:B------:R-:W-:Y:S06]  /*75d0*/  MUFU.EX2 R180, R180 ;  /* 0x000000b400b47308 */ /* 0x000fec0000000800 */
[C---:B-1----:R-:W-:Y:S02]  /*75e0*/  HMMA.16816.F32.BF16 R12, R68.reuse, R72, R12 ;  /* 0x00000048440c723c */ /* 0x042fe4000004180c */
[----:B------:R-:W-:Y:S06]  /*75f0*/  MUFU.EX2 R179, R179 ;  /* 0x000000b300b37308 */ /* 0x000fec0000000800 */
[C---:B------:R-:W-:Y:S01]  /*7600*/  HMMA.16816.F32.BF16 R16, R68.reuse, R74, R16 ;  /* 0x0000004a4410723c */ /* 0x040fe20000041810 */
[----:B------:R-:W1:Y:S01]  /*7610*/  LDSM.16.MT88.4 R72, [R140+0x8800] ;  /* 0x008800008c48783b */ /* 0x000e620000004200 */
[----:B------:R-:W3:Y:S08]  /*7620*/  MUFU.EX2 R184, R184 ;  /* 0x000000b800b87308 */ /* 0x000ef00000000800 */
[----:B------:R-:W-:Y:S08]  /*7630*/  MUFU.EX2 R112, R112 ;  /* 0x0000007000707308 */ /* 0x000ff00000000800 */
[----:B------:R-:W4:Y:S01]  /*7640*/  MUFU.EX2 R113, R113 ;  /* 0x0000007100717308 */ /* 0x000f220000000800 */
[----:B---3--:R-:W-:Y:S01]  /*7650*/  F2FP.BF16.PACK_AB R100, R184, R179 ;  /* 0x000000b3b864723e */ /* 0x008fe200000010ff */
[C---:B--2---:R-:W-:Y:S06]  /*7660*/  HMMA.16816.F32.BF16 R20, R68.reuse, R76, R20 ;  /* 0x0000004c4414723c */ /* 0x044fec0000041814 */
[----:B------:R-:W-:Y:S02]  /*7670*/  MUFU.EX2 R115, R115 ;  /* 0x0000007300737308 */ /* 0x000fe40000000800 */
[C---:B------:R-:W-:Y:S01]  /*7680*/  HMMA.16816.F32.BF16 R24, R68.reuse, R78, R24 ;  /* 0x0000004e4418723c */ /* 0x040fe20000041818 */
[----:B------:R-:W2:Y:S05]  /*7690*/  LDSM.16.MT88.4 R76, [R144+0xa800] ;  /* 0x00a80000904c783b */ /* 0x000eaa0000004200 */
[----:B------:R-:W3:Y:S01]  /*76a0*/  MUFU.EX2 R124, R124 ;  /* 0x0000007c007c7308 */ /* 0x000ee20000000800 */
[----:B----4-:R-:W-:Y:S01]  /*76b0*/  F2FP.BF16.PACK_AB R102, R113, R112 ;  /* 0x000000707166723e */ /* 0x010fe200000010ff */
[C---:B-1----:R-:W-:Y:S06]  /*76c0*/  HMMA.16816.F32.BF16 R28, R68.reuse, R72, R28 ;  /* 0x00000048441c723c */ /* 0x042fec000004181c */
[----:B------:R-:W-:Y:S02]  /*76d0*/  MUFU.EX2 R114, R114 ;  /* 0x0000007200727308 */ /* 0x000fe40000000800 */
[----:B------:R-:W-:Y:S01]  /*76e0*/  HMMA.16816.F32.BF16 R32, R68, R74, R32 ;  /* 0x0000004a4420723c */ /* 0x000fe20000041820 */
[----:B------:R-:W1:Y:S05]  /*76f0*/  LDSM.16.MT88.4 R72, [R142+0xa800] ;  /* 0x00a800008e48783b */ /* 0x000e6a0000004200 */
[----:B------:R-:W4:Y:S01]  /*7700*/  MUFU.EX2 R117, R117 ;  /* 0x0000007500757308 */ /* 0x000f220000000800 */
[----:B---3--:R-:W-:-:S02]  /*7710*/  F2FP.BF16.PACK_AB R101, R124, R115 ;  /* 0x000000737c65723e */ /* 0x008fc400000010ff */
[----:B----4-:R-:W-:Y:S01]  /*7720*/  F2FP.BF16.PACK_AB R103, R117, R114 ;  /* 0x000000727567723e */ /* 0x010fe200000010ff */
        /* <DEDUP_REMOVED lines=12> */
[----:B------:R-:W-:-:S02]  /*77f0*/  F2FP.BF16.PACK_AB R68, R190, R173 ;  /* 0x000000adbe44723e */ /* 0x000fc400000010ff */
[----:B------:R-:W-:Y:S02]  /*7800*/  F2FP.BF16.PACK_AB R69, R182, R177 ;  /* 0x000000b1b645723e */ /* 0x000fe400000010ff */
[----:B------:R-:W-:Y:S02]  /*7810*/  F2FP.BF16.PACK_AB R70, R188, R131 ;  /* 0x00000083bc46723e */ /* 0x000fe400000010ff */
[----:B------:R-:W-:-:S07]  /*7820*/  F2FP.BF16.PACK_AB R71, R180, R175 ;  /* 0x000000afb447723e */ /* 0x000fce00000010ff */
[C---:B--2---:R-:W-:Y:S08]  /*7830*/  HMMA.16816.F32.BF16 R4, R68.reuse, R76, R4 ;  /* 0x0000004c4404723c */ /* 0x044ff00000041804 */
[C---:B------:R-:W-:Y:S01]  /*7840*/  HMMA.16816.F32.BF16 R8, R68.reuse, R78, R8 ;  /* 0x0000004e4408723c */ /* 0x040fe20000041808 */
[----:B------:R-:W2:Y:S07]  /*7850*/  LDSM.16.MT88.4 R76, [R141+0x9000] ;  /* 0x009000008d4c783b */ /* 0x000eae0000004200 */
[C---:B-1----:R-:W-:Y:S08]  /*7860*/  HMMA.16816.F32.BF16 R12, R68.reuse, R72, R12 ;  /* 0x00000048440c723c */ /* 0x042ff0000004180c */
[----:B------:R-:W-:Y:S01]  /*7870*/  HMMA.16816.F32.BF16 R16, R68, R74, R16 ;  /* 0x0000004a4410723c */ /* 0x000fe20000041810 */
[----:B------:R-:W1:Y:S07]  /*7880*/  LDSM.16.MT88.4 R72, [R140+0x9000] ;  /* 0x009000008c48783b */ /* 0x000e6e0000004200 */
[C---:B------:R-:W-:Y:S01]  /*7890*/  HMMA.16816.F32.BF16 R96, R100.reuse, R92, R4 ;  /* 0x0000005c6460723c */ /* 0x040fe20000041804 */
[----:B------:R-:W-:Y:S07]  /*78a0*/  LDSM.16.MT88.4 R4, [R142+0xb800] ;  /* 0x00b800008e04783b */ /* 0x000fee0000004200 */
[C---:B------:R-:W-:Y:S01]  /*78b0*/  HMMA.16816.F32.BF16 R92, R100.reuse, R94, R8 ;  /* 0x0000005e645c723c */ /* 0x040fe20000041808 */
[----:B------:R-:W-:Y:S07]  /*78c0*/  LDSM.16.MT88.4 R8, [R144+0xb800] ;  /* 0x00b800009008783b */ /* 0x000fee0000004200 */
[----:B------:R-:W-:Y:S01]  /*78d0*/  HMMA.16816.F32.BF16 R88, R100, R84, R12 ;  /* 0x000000546458723c */ /* 0x000fe2000004180c */
[----:B------:R-:W-:Y:S07]  /*78e0*/  LDSM.16.MT88.4 R12, [R141+0xb800] ;  /* 0x00b800008d0c783b */ /* 0x000fee0000004200 */
[C---:B--2---:R-:W-:Y:S08]  /*78f0*/  HMMA.16816.F32.BF16 R20, R68.reuse, R76, R20 ;  /* 0x0000004c4414723c */ /* 0x044ff00000041814 */
[C---:B------:R-:W-:Y:S01]  /*7900*/  HMMA.16816.F32.BF16 R24, R68.reuse, R78, R24 ;  /* 0x0000004e4418723c */ /* 0x040fe20000041818 */
[----:B------:R-:W2:Y:S07]  /*7910*/  LDSM.16.MT88.4 R76, [R144+0xb000] ;  /* 0x00b00000904c783b */ /* 0x000eae0000004200 */
[C---:B-1----:R-:W-:Y:S08]  /*7920*/  HMMA.16816.F32.BF16 R28, R68.reuse, R72, R28 ;  /* 0x00000048441c723c */ /* 0x042ff0000004181c */
[----:B------:R-:W-:Y:S01]  /*7930*/  HMMA.16816.F32.BF16 R32, R68, R74, R32 ;  /* 0x0000004a4420723c */ /* 0x000fe20000041820 */
[----:B------:R-:W1:Y:S07]  /*7940*/  LDSM.16.MT88.4 R72, [R142+0xb000] ;  /* 0x00b000008e48783b */ /* 0x000e6e0000004200 */
[----:B------:R-:W-:Y:S08]  /*7950*/  HMMA.16816.F32.BF16 R84, R100, R86, R16 ;  /* 0x000000566454723c */ /* 0x000ff00000041810 */
[C---:B--2---:R-:W-:Y:S08]  /*7960*/  HMMA.16816.F32.BF16 R36, R68.reuse, R76, R36 ;  /* 0x0000004c4424723c */ /* 0x044ff00000041824 */
[C---:B------:R-:W-:Y:S01]  /*7970*/  HMMA.16816.F32.BF16 R40, R68.reuse, R78, R40 ;  /* 0x0000004e4428723c */ /* 0x040fe20000041828 */
[----:B------:R-:W2:Y:S07]  /*7980*/  LDSM.16.MT88.4 R76, [R141+0xb000] ;  /* 0x00b000008d4c783b */ /* 0x000eae0000004200 */
[C---:B-1----:R-:W-:Y:S08]  /*7990*/  HMMA.16816.F32.BF16 R44, R68.reuse, R72, R44 ;  /* 0x00000048442c723c */ /* 0x042ff0000004182c */
[----:B------:R-:W-:Y:S01]  /*79a0*/  HMMA.16816.F32.BF16 R48, R68, R74, R48 ;  /* 0x0000004a4430723c */ /* 0x000fe20000041830 */
[----:B------:R-:W1:Y:S07]  /*79b0*/  LDSM.16.MT88.4 R72, [R140+0xb000] ;  /* 0x00b000008c48783b */ /* 0x000e6e0000004200 */
[C---:B------:R-:W-:Y:S08]  /*79c0*/  HMMA.16816.F32.BF16 R36, R100.reuse, R8, R36 ;  /* 0x000000086424723c */ /* 0x040ff00000041824 */
[C---:B------:R-:W-:Y:S07]  /*79d0*/  HMMA.16816.F32.BF16 R44, R100.reuse, R4, R44 ;  /* 0x00000004642c723c */ /* 0x040fee000004182c */
[----:B------:R-:W-:Y:S01]  /*79e0*/  FADD.FTZ R5, R3, R108 ;  /* 0x0000006c03057221 */ /* 0x000fe20000010000 */
[----:B------:R-:W-:Y:S01]  /*79f0*/  HMMA.16816.F32.BF16 R40, R100, R10, R40 ;  /* 0x0000000a6428723c */ /* 0x000fe20000041828 */
[----:B------:R-:W-:Y:S01]  /*7a00*/  FADD.FTZ R3, R106, R107 ;  /* 0x0000006b6a037221 */ /* 0x000fe20000010000 */
[----:B------:R-:W-:Y:S01]  /*7a10*/  LDSM.16.MT88.4 R8, [R140+0xb800] ;  /* 0x00b800008c08783b */ /* 0x000fe20000004200 */
[----:B------:R-:W-:-:S02]  /*7a20*/  FADD.FTZ R5, R2, R5 ;  /* 0x0000000502057221 */ /* 0x000fc40000010000 */
[----:B------:R-:W-:Y:S01]  /*7a30*/  FADD.FTZ R178, R178, R3 ;  /* 0x00000003b2b27221 */ /* 0x000fe20000010000 */
[-C--:B------:R-:W-:Y:S01]  /*7a40*/  MOV R3, R105.reuse ;  /* 0x0000006900037202 */ /* 0x080fe20000000f00 */
[----:B------:R-:W-:Y:S01]  /*7a50*/  FADD.FTZ R174, R174, R5 ;  /* 0x00000005aeae7221 */ /* 0x000fe20000010000 */
[C---:B--2---:R-:W-:Y:S01]  /*7a60*/  HMMA.16816.F32.BF16 R52, R68.reuse, R76, R52 ;  /* 0x0000004c4434723c */ /* 0x044fe20000041834 */
[----:B------:R-:W-:Y:S01]  /*7a70*/  FADD.FTZ R129, R129, R178 ;  /* 0x000000b281817221 */ /* 0x000fe20000010000 */
[----:B------:R-:W-:Y:S01]  /*7a80*/  @P2 MOV R3, R105 ;  /* 0x0000006900032202 */ /* 0x000fe20000000f00 */
[----:B------:R-:W-:Y:S02]  /*7a90*/  FADD.FTZ R127, R127, R174 ;  /* 0x000000ae7f7f7221 */ /* 0x000fe40000010000 */
[----:B------:R-:W-:Y:S01]  /*7aa0*/  FADD.FTZ R2, R172, R129 ;  /* 0x00000081ac027221 */ /* 0x000fe20000010000 */
[----:B------:R-:W-:Y:S01]  /*7ab0*/  @P2 IADD3 R172, R116, -0x3, RZ ;  /* 0xfffffffd74ac2810 */ /* 0x000fe20007ffe0ff */
[----:B------:R-:W-:Y:S01]  /*7ac0*/  FADD.FTZ R4, R130, R127 ;  /* 0x0000007f82047221 */ /* 0x000fe20000010000 */
[----:B------:R-:W-:Y:S01]  /*7ad0*/  HMMA.16816.F32.BF16 R56, R68, R78, R56 ;  /* 0x0000004e4438723c */ /* 0x000fe20000041838 */
[----:B------:R-:W2:Y:S01]  /*7ae0*/  LDSM.16.MT88.4 R76, [R141+0x9800] ;  /* 0x009800008d4c783b */ /* 0x000ea20000004200 */
[----:B------:R-:W-:-:S02]  /*7af0*/  FADD.FTZ R2, R125, R2 ;  /* 0x000000027d027221 */ /* 0x000fc40000010000 */
[----:B------:R-:W-:Y:S02]  /*7b00*/  FADD.FTZ R4, R123, R4 ;  /* 0x000000047b047221 */ /* 0x000fe40000010000 */
[----:B------:R-:W-:Y:S01]  /*7b10*/  FADD.FTZ R173, R173, R2 ;  /* 0x00000002adad7221 */ /* 0x000fe20000010000 */
[-C--:B------:R-:W-:Y:S01]  /*7b20*/  MOV R2, R104.reuse ;  /* 0x0000006800027202 */ /* 0x080fe20000000f00 */
[C---:B-1----:R-:W-:Y:S01]  /*7b30*/  HMMA.16816.F32.BF16 R60, R68.reuse, R72, R60 ;  /* 0x00000048443c723c */ /* 0x042fe2000004183c */
[----:B------:R-:W-:Y:S01]  /*7b40*/  FADD.FTZ R177, R177, R4 ;  /* 0x00000004b1b17221 */ /* 0x000fe20000010000 */
[----:B------:R-:W-:Y:S01]  /*7b50*/  @P2 MOV R2, R104 ;  /* 0x0000006800022202 */ /* 0x000fe20000000f00 */
        /* <DEDUP_REMOVED lines=17> */
[----:B------:R-:W-:-:S03]  /*7c70*/  FADD.FTZ R165, R117, R114 ;  /* 0x0000007275a57221 */ /* 0x000fc60000010000 */
[C---:B--2---:R-:W-:Y:S08]  /*7c80*/  HMMA.16816.F32.BF16 R80, R100.reuse, R76, R20 ;  /* 0x0000004c6450723c */ /* 0x044ff00000041814 */
[C---:B------:R-:W-:Y:S08]  /*7c90*/  HMMA.16816.F32.BF16 R76, R100.reuse, R78, R24 ;  /* 0x0000004e644c723c */ /* 0x040ff00000041818 */
[C---:B-1----:R-:W-:Y:S08]  /*7ca0*/  HMMA.16816.F32.BF16 R72, R100.reuse, R68, R28 ;  /* 0x000000446448723c */ /* 0x042ff0000004181c */
[C---:B------:R-:W-:Y:S08]  /*7cb0*/  HMMA.16816.F32.BF16 R68, R100.reuse, R70, R32 ;  /* 0x000000466444723c */ /* 0x040ff00000041820 */
[C---:B------:R-:W-:Y:S08]  /*7cc0*/  HMMA.16816.F32.BF16 R56, R100.reuse, R14, R56 ;  /* 0x0000000e6438723c */ /* 0x040ff00000041838 */
[C---:B------:R-:W-:Y:S08]  /*7cd0*/  HMMA.16816.F32.BF16 R60, R100.reuse, R8, R60 ;  /* 0x00000008643c723c */ /* 0x040ff0000004183c */
[----:B------:R-:W-:Y:S01]  /*7ce0*/  HMMA.16816.F32.BF16 R64, R100, R10, R64 ;  /* 0x0000000a6440723c */ /* 0x000fe20000041840 */
[----:B------:R-:W-:Y:S05]  /*7cf0*/  @!UPT UIADD3 URZ, URZ, URZ, URZ ;  /* 0x0000003f3f3ff290 */ /* 0x000fea000fffe03f */
[----:B------:R-:W-:Y:S11]  /*7d00*/  @P2 BRA `(.L_x_746) ;  /* 0x0000001000002947 */ /* 0x000ff60003800000 */
.L_x_742:
[----:B------:R-:W-:-:S07]  /*7d10*/  IADD3 R172, R122, -0x1, RZ ;  /* 0xffffffff7aac7810 */ /* 0x000fce0007ffe0ff */
.L_x_746:
        /* <DEDUP_REMOVED lines=9> */
.L_x_750:
        /* <DEDUP_REMOVED lines=72> */
.L_x_748:
[----:B------:R-:W-:Y:S04]  /*8230*/  DEPBAR.LE SB0, 0x0 ;  /* 0x000080000000791a */ /* 0x000fe80000000000 */
[----:B------:R-:W-:Y:S01]  /*8240*/  BAR.SYNC.DEFER_BLOCKING 0x0 ;  /* 0x0000000000007b1d */ /* 0x000fe20000010000 */
[----:B------:R-:W-:Y:S01]  /*8250*/  SHF.R.S32.HI R3, RZ, 0x1f, R172 ;  /* 0x0000001fff037819 */ /* 0x000fe200000114ac */
[----:B------:R-:W-:Y:S02]  /*8260*/  IMAD R100, R153, R172, RZ ;  /* 0x000000ac99647224 */ /* 0x000fe400078e02ff */
[-C--:B------:R-:W-:Y:S04]  /*8270*/  IMAD.WIDE.U32 R104, R172, R154.reuse, R174 ;  /* 0x0000009aac687225 */ /* 0x080fe800078e00ae */
[----:B------:R-:W-:Y:S01]  /*8280*/  IMAD R100, R3, R154, R100 ;  /* 0x0000009a03647224 */ /* 0x000fe200078e0264 */
[C---:B------:R-:W-:Y:S02]  /*8290*/  @!P3 LEA R188, P4, R104.reuse, c[0x0][0x170], 0x1 ;  /* 0x00005c0068bcba11 */ /* 0x040fe400078808ff */
[----:B------:R-:W-:Y:S02]  /*82a0*/  @!P2 LEA R106, P1, R104, c[0x0][0x170], 0x1 ;  /* 0x00005c00686aaa11 */ /* 0x000fe400078208ff */
[----:B------:R-:W-:Y:S02]  /*82b0*/  IADD3 R100, R105, R100, RZ ;  /* 0x0000006469647210 */ /* 0x000fe40007ffe0ff */
[----:B------:R-:W-:Y:S02]  /*82c0*/  IADD3 R105, P0, R164, R104, RZ ;  /* 0x00000068a4697210 */ /* 0x000fe40007f1e0ff */
[C-C-:B------:R-:W-:Y:S02]  /*82d0*/  @!P3 LEA.HI.X R189, R104.reuse, c[0x0][0x174], R100.reuse, 0x1, P4 ;  /* 0x00005d0068bdba11 */ /* 0x140fe400020f0c64 */
[----:B------:R-:W-:Y:S02]  /*82e0*/  @!P2 LEA.HI.X R107, R104, c[0x0][0x174], R100, 0x1, P1 ;  /* 0x00005d00686baa11 */ /* 0x000fe400008f0c64 */
[----:B------:R-:W-:Y:S02]  /*82f0*/  @!P3 LEA R178, P5, R105, c[0x0][0x170], 0x1 ;  /* 0x00005c0069b2ba11 */ /* 0x000fe400078a08ff */
[----:B------:R-:W-:Y:S01]  /*8300*/  IADD3.X R100, R161, R100, RZ, P0, !PT ;  /* 0x00000064a1647210 */ /* 0x000fe200007fe4ff */
[----:B------:R-:W-:Y:S01]  /*8310*/  @P3 STS.128 [R158+0x8000], RZ ;  /* 0x008000ff9e003388 */ /* 0x000fe20000000c00 */
[C---:B------:R-:W-:Y:S02]  /*8320*/  @!P2 LEA R104, P1, R105.reuse, c[0x0][0x170], 0x1 ;  /* 0x00005c006968aa11 */ /* 0x040fe400078208ff */
[C-C-:B------:R-:W-:Y:S02]  /*8330*/  @!P3 LEA.HI.X R179, R105.reuse, c[0x0][0x174], R100.reuse, 0x1, P5 ;  /* 0x00005d0069b3ba11 */ /* 0x140fe400028f0c64 */
[C---:B------:R-:W-:Y:S01]  /*8340*/  IADD3 R103, P4, R164.reuse, R105, RZ ;  /* 0x00000069a4677210 */ /* 0x040fe20007f9e0ff */
[----:B------:R-:W-:Y:S01]  /*8350*/  @!PT LDS RZ, [RZ] ;  /* 0x00000000fffff984 */ /* 0x000fe20000000800 */
[----:B------:R-:W-:Y:S01]  /*8360*/  @!PT LDS RZ, [RZ] ;  /* 0x00000000fffff984 */ /* 0x000fe20000000800 */
[----:B------:R-:W-:Y:S01]  /*8370*/  @!PT LDS RZ, [RZ] ;  /* 0x00000000fffff984 */ /* 0x000fe20000000800 */
[----:B------:R1:W-:Y:S01]  /*8380*/  @!P3 LDGSTS.E.BYPASS.LTC128B.128 [R158+0x8000], [R188.64] ;  /* 0x08000000bc9ebfae */ /* 0x0003e2000b901d46 */
        /* <DEDUP_REMOVED lines=10> */
[----:B------:R2:W-:Y:S01]  /*8430*/  @!P2 LDGSTS.E.BYPASS.LTC128B.128 [R158+0xa000], [R106.64+0x80] ;  /* 0x0a0000806a9eafae */ /* 0x0005e2000b901d46 */
[----:B------:R-:W-:Y:S04]  /*8440*/  IADD3 R3, P0, R164, R103, RZ ;  /* 0x00000067a4037210 */ /* 0x000fe80007f1e0ff */
        /* <DEDUP_REMOVED lines=8> */
[----:B------:R3:W-:Y:S01]  /*84d0*/  @!P3 LDGSTS.E.BYPASS.LTC128B.128 [R158+0x8800], [R178.64] ;  /* 0x08800000b29ebfae */ /* 0x0007e2000b901d46 */
[----:B------:R-:W-:Y:S02]  /*84e0*/  @!P2 LEA.HI.X R181, R3, c[0x0][0x174], R2, 0x1, P0 ;  /* 0x00005d0003b5aa11 */ /* 0x000fe400000f0c02 */
[----:B------:R-:W-:Y:S03]  /*84f0*/  ISETP.GT.AND P4, PT, R172, RZ, PT ;  /* 0x000000ffac00720c */ /* 0x000fe60003f84270 */
        /* <DEDUP_REMOVED lines=27> */
[----:B------:R-:W3:Y:S06]  /*86b0*/  LDSM.16.M88.4 R116, [R149+0x4800] ;  /* 0x004800009574783b */ /* 0x000eec0000000200 */
[----:B------:R-:W3:Y:S06]  /*86c0*/  LDSM.16.M88.4 R120, [R149+0x5000] ;  /* 0x005000009578783b */ /* 0x000eec0000000200 */
[----:B------:R-:W0:Y:S06]  /*86d0*/  LDGDEPBAR ;  /* 0x00000000000079af */ /* 0x000e2c0000000000 */
[----:B------:R-:W4:Y:S06]  /*86e0*/  LDSM.16.M88.4 R124, [R149+0x5800] ;  /* 0x00580000957c783b */ /* 0x000f2c0000000200 */
[----:B------:R-:W-:Y:S06]  /*86f0*/  LDSM.16.M88.4 R128, [R138] ;  /* 0x000000008a80783b */ /* 0x000fec0000000200 */
[----:B--2---:R-:W-:Y:S01]  /*8700*/  LDSM.16.M88.4 R104, [R136+0x1800] ;  /* 0x001800008868783b */ /* 0x004fe20000000200 */
[C---:B-1----:R-:W-:Y:S08]  /*8710*/  HMMA.16816.F32.BF16 R4, R108.reuse, R112, RZ ;  /* 0x000000706c04723c */ /* 0x042ff000000418ff */
[C---:B------:R-:W-:Y:S01]  /*8720*/  HMMA.16816.F32.BF16 R8, R108.reuse, R114, RZ ;  /* 0x000000726c08723c */ /* 0x040fe200000418ff */
[----:B------:R-:W-:Y:S07]  /*8730*/  LDSM.16.M88.4 R112, [R148] ;  /* 0x000000009470783b */ /* 0x000fee0000000200 */
[C---:B---3--:R-:W-:Y:S08]  /*8740*/  HMMA.16816.F32.BF16 R12, R108.reuse, R116, RZ ;  /* 0x000000746c0c723c */ /* 0x048ff000000418ff */
[C---:B------:R-:W-:Y:S01]  /*8750*/  HMMA.16816.F32.BF16 R16, R108.reuse, R118, RZ ;  /* 0x000000766c10723c */ /* 0x040fe200000418ff */
[----:B------:R-:W1:Y:S07]  /*8760*/  LDSM.16.M88.4 R116, [R147] ;  /* 0x000000009374783b */ /* 0x000e6e0000000200 */
[C---:B------:R-:W-:Y:S08]  /*8770*/  HMMA.16816.F32.BF16 R20, R108.reuse, R120, RZ ;  /* 0x000000786c14723c */ /* 0x040ff000000418ff */
[C---:B------:R-:W-:Y:S01]  /*8780*/  HMMA.16816.F32.BF16 R24, R108.reuse, R122, RZ ;  /* 0x0000007a6c18723c */ /* 0x040fe200000418ff */
[----:B------:R-:W2:Y:S07]  /*8790*/  LDSM.16.M88.4 R120, [R139] ;  /* 0x000000008b78783b */ /* 0x000eae0000000200 */
[C---:B----4-:R-:W-:Y:S08]  /*87a0*/  HMMA.16816.F32.BF16 R28, R108.reuse, R124, RZ ;  /* 0x0000007c6c1c723c */ /* 0x050ff000000418ff */
[----:B------:R-:W-:Y:S01]  /*87b0*/  HMMA.16816.F32.BF16 R32, R108, R126, RZ ;  /* 0x0000007e6c20723c */ /* 0x000fe200000418ff */
[----:B------:R-:W3:Y:S06]  /*87c0*/  LDSM.16.M88.4 R108, [R137] ;  /* 0x00000000896c783b */ /* 0x000eec0000000200 */
[----:B------:R-:W-:Y:S01]  /*87d0*/  LDSM.16.M88.4 R124, [R143+0x4800] ;  /* 0x004800008f7c783b */ /* 0x000fe20000000200 */
[C---:B-1----:R-:W-:Y:S08]  /*87e0*/  HMMA.16816.F32.BF16 R4, R112.reuse, R116, R4 ;  /* 0x000000747004723c */ /* 0x042ff00000041804 */
[C---:B------:R-:W-:Y:S01]  /*87f0*/  HMMA.16816.F32.BF16 R8, R112.reuse, R118, R8 ;  /* 0x000000767008723c */ /* 0x040fe20000041808 */
[----:B------:R-:W-:Y:S07]  /*8800*/  LDSM.16.M88.4 R116, [R146] ;  /* 0x000000009274783b */ /* 0x000fee0000000200 */
[C---:B--2---:R-:W-:Y:S08]  /*8810*/  HMMA.16816.F32.BF16 R12, R112.reuse, R120, R12 ;  /* 0x00000078700c723c */ /* 0x044ff0000004180c */
[C---:B------:R-:W-:Y:S01]  /*8820*/  HMMA.16816.F32.BF16 R16, R112.reuse, R122, R16 ;  /* 0x0000007a7010723c */ /* 0x040fe20000041810 */
[----:B------:R-:W1:Y:S07]  /*8830*/  LDSM.16.M88.4 R120, [R143+0x4000] ;  /* 0x004000008f78783b */ /* 0x000e6e0000000200 */
[C---:B------:R-:W-:Y:S08]  /*8840*/  HMMA.16816.F32.BF16 R20, R112.reuse, R128, R20 ;  /* 0x000000807014723c */ /* 0x040ff00000041814 */
[C---:B------:R-:W-:Y:S08]  /*8850*/  HMMA.16816.F32.BF16 R24, R112.reuse, R130, R24 ;  /* 0x000000827018723c */ /* 0x040ff00000041818 */
[C---:B---3--:R-:W-:Y:S08]  /*8860*/  HMMA.16816.F32.BF16 R28, R112.reuse, R108, R28 ;  /* 0x0000006c701c723c */ /* 0x048ff0000004181c */
[----:B------:R-:W-:Y:S01]  /*8870*/  HMMA.16816.F32.BF16 R32, R112, R110, R32 ;  /* 0x0000006e7020723c */ /* 0x000fe20000041820 */
[----:B------:R-:W2:Y:S06]  /*8880*/  LDSM.16.M88.4 R108, [R143+0x5000] ;  /* 0x005000008f6c783b */ /* 0x000eac0000000200 */
[----:B------:R-:W3:Y:S01]  /*8890*/  LDSM.16.M88.4 R112, [R143+0x5800] ;  /* 0x005800008f70783b */ /* 0x000ee20000000200 */
        /* <DEDUP_REMOVED lines=9> */
[C---:B---3--:R-:W-:Y:S08]  /*8930*/  HMMA.16816.F32.BF16 R28, R116.reuse, R112, R28 ;  /* 0x00000070741c723c */ /* 0x048ff0000004181c */
[----:B------:R-:W-:Y:S01]  /*8940*/  HMMA.16816.F32.BF16 R32, R116, R114, R32 ;  /* 0x000000727420723c */ /* 0x000fe20000041820 */
[----:B------:R-:W2:Y:S06]  /*8950*/  LDSM.16.M88.4 R112, [R136+0x1000] ;  /* 0x001000008870783b */ /* 0x000eac0000000200 */
[----:B------:R-:W-:Y:S01]  /*8960*/  LDSM.16.M88.4 R116, [R149+0x6000] ;  /* 0x006000009574783b */ /* 0x000fe20000000200 */
[C---:B-1----:R-:W-:Y:S08]  /*8970*/  HMMA.16816.F32.BF16 R4, R108.reuse, R120, R4 ;  /* 0x000000786c04723c */ /* 0x042ff00000041804 */
[C---:B------:R-:W-:Y:S01]  /*8980*/  HMMA.16816.F32.BF16 R8, R108.reuse, R122, R8 ;  /* 0x0000007a6c08723c */ /* 0x040fe20000041808 */
[----:B------:R-:W-:Y:S07]  /*8990*/  LDSM.16.M88.4 R120, [R149+0x6800] ;  /* 0x006800009578783b */ /* 0x000fee0000000200 */
[C---:B------:R-:W-:Y:S08]  /*89a0*/  HMMA.16816.F32.BF16 R12, R108.reuse, R124, R12 ;  /* 0x0000007c6c0c723c */ /* 0x040ff0000004180c */
[C---:B------:R-:W-:Y:S08]  /*89b0*/  HMMA.16816.F32.BF16 R16, R108.reuse, R126, R16 ;  /* 0x0000007e6c10723c */ /* 0x040ff00000041810 */
[C---:B--2---:R-:W-:Y:S08]  /*89c0*/  HMMA.16816.F32.BF16 R20, R108.reuse, R112, R20 ;  /* 0x000000706c14723c */ /* 0x044ff00000041814 */
[C---:B------:R-:W-:Y:S01]  /*89d0*/  HMMA.16816.F32.BF16 R24, R108.reuse, R114, R24 ;  /* 0x000000726c18723c */ /* 0x040fe20000041818 */
[----:B------:R-:W1:Y:S07]  /*89e0*/  LDSM.16.M88.4 R112, [R150+0x2000] ;  /* 0x002000009670783b */ /* 0x000e6e0000000200 */
[C---:B------:R-:W-:Y:S08]  /*89f0*/  HMMA.16816.F32.BF16 R28, R108.reuse, R104, R28 ;  /* 0x000000686c1c723c */ /* 0x040ff0000004181c */
        /* <DEDUP_REMOVED lines=12> */
[C---:B---3--:R-:W-:Y:S08]  /*8ac0*/  HMMA.16816.F32.BF16 R28, R112.reuse, R108, R28 ;  /* 0x0000006c701c723c */ /* 0x048ff0000004181c */
[----:B------:R-:W-:Y:S01]  /*8ad0*/  HMMA.16816.F32.BF16 R32, R112, R110, R32 ;  /* 0x0000006e7020723c */ /* 0x000fe20000041820 */
[----:B------:R-:W2:Y:S06]  /*8ae0*/  LDSM.16.M88.4 R108, [R133] ;  /* 0x00000000856c783b */ /* 0x000eac0000000200 */
[----:B------:R-:W3:Y:S01]  /*8af0*/  LDSM.16.M88.4 R112, [R132] ;  /* 0x000000008470783b */ /* 0x000ee20000000200 */
        /* <DEDUP_REMOVED lines=9> */
[C---:B---3--:R-:W-:Y:S08]  /*8b90*/  HMMA.16816.F32.BF16 R28, R104.reuse, R112, R28 ;  /* 0x00000070681c723c */ /* 0x048ff0000004181c */
[----:B------:R-:W-:Y:S01]  /*8ba0*/  HMMA.16816.F32.BF16 R32, R104, R114, R32 ;  /* 0x000000726820723c */ /* 0x000fe20000041820 */
[----:B------:R-:W2:Y:S06]  /*8bb0*/  LDSM.16.M88.4 R104, [R143+0x7000] ;  /* 0x007000008f68783b */ /* 0x000eac0000000200 */
[----:B------:R-:W3:Y:S01]  /*8bc0*/  LDSM.16.M88.4 R112, [R143+0x7800] ;  /* 0x007800008f70783b */ /* 0x000ee20000000200 */
        /* <DEDUP_REMOVED lines=9> */
[C---:B---3--:R-:W-:Y:S08]  /*8c60*/  HMMA.16816.F32.BF16 R28, R108.reuse, R112, R28 ;  /* 0x000000706c1c723c */ /* 0x048ff0000004181c */
[----:B------:R-:W-:Y:S01]  /*8c70*/  HMMA.16816.F32.BF16 R32, R108, R114, R32 ;  /* 0x000000726c20723c */ /* 0x000fe20000041820 */
[----:B------:R-:W3:Y:S07]  /*8c80*/  LDSM.16.M88.4 R108, [R136+0x3000] ;  /* 0x00300000886c783b */ /* 0x000eee0000000200 */
[C---:B-1----:R-:W-:Y:S08]  /*8c90*/  HMMA.16816.F32.BF16 R4, R116.reuse, R120, R4 ;  /* 0x000000787404723c */ /* 0x042ff00000041804 */
[C---:B------:R-:W-:Y:S08]  /*8ca0*/  HMMA.16816.F32.BF16 R8, R116.reuse, R122, R8 ;  /* 0x0000007a7408723c */ /* 0x040ff00000041808 */
[C---:B--2---:R-:W-:Y:S08]  /*8cb0*/  HMMA.16816.F32.BF16 R12, R116.reuse, R104, R12 ;  /* 0x00000068740c723c */ /* 0x044ff0000004180c */
[C---:B------:R-:W-:Y:S01]  /*8cc0*/  HMMA.16816.F32.BF16 R16, R116.reuse, R106, R16 ;  /* 0x0000006a7410723c */ /* 0x040fe20000041810 */
[----:B------:R-:W1:Y:S01]  /*8cd0*/  LDSM.16.M88.4 R104, [R136+0x3800] ;  /* 0x003800008868783b */ /* 0x000e620000000200 */
[----:B------:R-:W-:Y:S04]  /*8ce0*/  DEPBAR.LE SB0, 0x0 ;  /* 0x000080000000791a */ /* 0x000fe80000000000 */
[----:B------:R-:W-:Y:S02]  /*8cf0*/  FMUL.FTZ R3, R4, c[0x0][0x2ec] ;  /* 0x0000bb0004037a20 */ /* 0x000fe40000410000 */
[C---:B---3--:R-:W-:Y:S04]  /*8d00*/  HMMA.16816.F32.BF16 R20, R116.reuse, R108, R20 ;  /* 0x0000006c7414723c */ /* 0x048fe80000041814 */
[----:B------:R-:W2:Y:S01]  /*8d10*/  MUFU.TANH R3, R3 ;  /* 0x0000000300037308 */ /* 0x000ea20000002400 */
[----:B------:R-:W-:Y:S01]  /*8d20*/  BAR.SYNC.DEFER_BLOCKING 0x0 ;  /* 0x0000000000007b1d */ /* 0x000fe20000010000 */
[----:B------:R-:W-:Y:S02]  /*8d30*/  FMUL.FTZ R177, R5, c[0x0][0x2ec] ;  /* 0x0000bb0005b17a20 */ /* 0x000fe40000410000 */
[----:B------:R-:W-:Y:S01]  /*8d40*/  FMUL.FTZ R2, R14, c[0x0][0x2ec] ;  /* 0x0000bb000e027a20 */ /* 0x000fe20000410000 */
[C---:B------:R-:W-:Y:S03]  /*8d50*/  HMMA.16816.F32.BF16 R24, R116.reuse, R110, R24 ;  /* 0x0000006e7418723c */ /* 0x040fe60000041818 */
[----:B------:R-:W-:Y:S02]  /*8d60*/  FMUL.FTZ R103, R13, c[0x0][0x2ec] ;  /* 0x0000bb000d677a20 */ /* 0x000fe40000410000 */
[----:B------:R3:W4:Y:S01]  /*8d70*/  MUFU.TANH R125, R2 ;  /* 0x00000002007d7308 */ /* 0x0007220000002400 */
[----:B------:R-:W-:Y:S02]  /*8d80*/  FMUL.FTZ R100, R15, c[0x0][0x2ec] ;  /* 0x0000bb000f647a20 */ /* 0x000fe40000410000 */
[----:B------:R-:W-:Y:S04]  /*8d90*/  FMUL.FTZ R173, R17, c[0x0][0x2ec] ;  /* 0x0000bb0011ad7a20 */ /* 0x000fe80000410000 */
[----:B------:R-:W-:Y:S02]  /*8da0*/  FMUL.FTZ R179, R6, c[0x0][0x2ec] ;  /* 0x0000bb0006b37a20 */ /* 0x000fe40000410000 */
[----:B------:R-:W-:Y:S01]  /*8db0*/  FMUL.FTZ R181, R7, c[0x0][0x2ec] ;  /* 0x0000bb0007b57a20 */ /* 0x000fe20000410000 */
[----:B------:R2:W2:Y:S01]  /*8dc0*/  MUFU.TANH R126, R103 ;  /* 0x00000067007e7308 */ /* 0x0004a20000002400 */
[----:B-----5:R-:W-:Y:S02]  /*8dd0*/  FMUL.FTZ R183, R8, c[0x0][0x2ec] ;  /* 0x0000bb0008b77a20 */ /* 0x020fe40000410000 */
[----:B------:R-:W-:Y:S02]  /*8de0*/  FMUL.FTZ R185, R9, c[0x0][0x2ec] ;  /* 0x0000bb0009b97a20 */ /* 0x000fe40000410000 */
[----:B------:R-:W-:Y:S02]  /*8df0*/  FMUL.FTZ R187, R10, c[0x0][0x2ec] ;  /* 0x0000bb000abb7a20 */ /* 0x000fe40000410000 */
[----:B------:R-:W-:Y:S01]  /*8e00*/  FMUL.FTZ R189, R11, c[0x0][0x2ec] ;  /* 0x0000bb000bbd7a20 */ /* 0x000fe20000410000 */
[C---:B-1----:R-:W-:Y:S02]  /*8e10*/  HMMA.16816.F32.BF16 R28, R116.reuse, R104, R28 ;  /* 0x00000068741c723c */ /* 0x042fe4000004181c */
[----:B------:R1:W1:Y:S01]  /*8e20*/  MUFU.TANH R115, R100 ;  /* 0x0000006400737308 */ /* 0x0002620000002400 */
[----:B------:R-:W-:Y:S02]  /*8e30*/  FMUL.FTZ R186, R12, c[0x0][0x2ec] ;  /* 0x0000bb000cba7a20 */ /* 0x000fe40000410000 */
[----:B---3--:R-:W-:Y:S02]  /*8e40*/  FMUL.FTZ R2, R19, c[0x0][0x2ec] ;  /* 0x0000bb0013027a20 */ /* 0x008fe40000410000 */
[----:B------:R-:W-:Y:S01]  /*8e50*/  FMUL.FTZ R104, R25, c[0x0][0x2ec] ;  /* 0x0000bb0019687a20 */ /* 0x000fe20000410000 */
[----:B------:R-:W-:Y:S04]  /*8e60*/  HMMA.16816.F32.BF16 R32, R116, R106, R32 ;  /* 0x0000006a7420723c */ /* 0x000fe80000041820 */
[----:B------:R3:W3:Y:S01]  /*8e70*/  MUFU.TANH R123, R2 ;  /* 0x00000002007b7308 */ /* 0x0006e20000002400 */
[----:B------:R-:W-:Y:S02]  /*8e80*/  FMUL.FTZ R184, R16, c[0x0][0x2ec] ;  /* 0x0000bb0010b87a20 */ /* 0x000fe40000410000 */
[----:B------:R-:W-:Y:S02]  /*8e90*/  FMUL.FTZ R191, R18, c[0x0][0x2ec] ;  /* 0x0000bb0012bf7a20 */ /* 0x000fe40000410000 */
[----:B--2---:R-:W-:Y:S03]  /*8ea0*/  FMUL.FTZ R103, R26, c[0x0][0x2ec] ;  /* 0x0000bb001a677a20 */ /* 0x004fe60000410000 */
[----:B------:R-:W-:Y:S02]  /*8eb0*/  FMUL.FTZ R182, R20, c[0x0][0x2ec] ;  /* 0x0000bb0014b67a20 */ /* 0x000fe40000410000 */
[----:B------:R2:W2:Y:S01]  /*8ec0*/  MUFU.TANH R128, R173 ;  /* 0x000000ad00807308 */ /* 0x0004a20000002400 */
[----:B------:R-:W-:Y:S02]  /*8ed0*/  FMUL.FTZ R180, R21, c[0x0][0x2ec] ;  /* 0x0000bb0015b47a20 */ /* 0x000fe40000410000 */
[----:B------:R-:W-:Y:S02]  /*8ee0*/  FMUL.FTZ R178, R24, c[0x0][0x2ec] ;  /* 0x0000bb0018b27a20 */ /* 0x000fe40000410000 */
[----:B-1----:R-:W-:Y:S02]  /*8ef0*/  FMUL.FTZ R100, R23, c[0x0][0x2ec] ;  /* 0x0000bb0017647a20 */ /* 0x002fe40000410000 */
[----:B------:R-:W-:Y:S02]  /*8f00*/  FMUL.FTZ R105, R28, c[0x0][0x2ec] ;  /* 0x0000bb001c697a20 */ /* 0x000fe40000410000 */
[----:B------:R-:W-:Y:S01]  /*8f10*/  FMUL.FTZ R188, R29, c[0x0][0x2ec] ;  /* 0x0000bb001dbc7a20 */ /* 0x000fe20000410000 */
[----:B------:R1:W1:Y:S01]  /*8f20*/  MUFU.TANH R130, R104 ;  /* 0x0000006800827308 */ /* 0x0002620000002400 */
[----:B------:R-:W-:Y:S02]  /*8f30*/  FMUL.FTZ R107, R30, c[0x0][0x2ec] ;  /* 0x0000bb001e6b7a20 */ /* 0x000fe40000410000 */
[----:B------:R-:W-:Y:S02]  /*8f40*/  FMUL.FTZ R106, R31, c[0x0][0x2ec] ;  /* 0x0000bb001f6a7a20 */ /* 0x000fe40000410000 */
[----:B---3--:R-:W-:Y:S05]  /*8f50*/  FMUL.FTZ R2, R27, c[0x0][0x2ec] ;  /* 0x0000bb001b027a20 */ /* 0x008fea0000410000 */
[----:B------:R3:W3:Y:S01]  /*8f60*/  MUFU.TANH R129, R103 ;  /* 0x0000006700817308 */ /* 0x0006e20000002400 */
[----:B--2---:R-:W-:Y:S09]  /*8f70*/  FMUL.FTZ R173, R22, c[0x0][0x2ec] ;  /* 0x0000bb0016ad7a20 */ /* 0x004ff20000410000 */
[----:B------:R2:W2:Y:S01]  /*8f80*/  MUFU.TANH R131, R100 ;  /* 0x0000006400837308 */ /* 0x0004a20000002400 */
[----:B-1----:R-:W-:Y:S09]  /*8f90*/  FMUL.FTZ R104, R34, c[0x0][0x2ec] ;  /* 0x0000bb0022687a20 */ /* 0x002ff20000410000 */
[----:B------:R1:W1:Y:S01]  /*8fa0*/  MUFU.TANH R127, R2 ;  /* 0x00000002007f7308 */ /* 0x0002620000002400 */
[----:B---3--:R-:W-:Y:S09]  /*8fb0*/  FMUL.FTZ R103, R35, c[0x0][0x2ec] ;  /* 0x0000bb0023677a20 */ /* 0x008ff20000410000 */
[----:B------:R-:W3:Y:S01]  /*8fc0*/  MUFU.TANH R177, R177 ;  /* 0x000000b100b17308 */ /* 0x000ee20000002400 */
[----:B--2---:R-:W-:Y:S09]  /*8fd0*/  FMUL.FTZ R100, R32, c[0x0][0x2ec] ;  /* 0x0000bb0020647a20 */ /* 0x004ff20000410000 */
[----:B------:R-:W2:Y:S01]  /*8fe0*/  MUFU.TANH R179, R179 ;  /* 0x000000b300b37308 */ /* 0x000ea20000002400 */
[----:B-1----:R-:W-:Y:S09]  /*8ff0*/  FMUL.FTZ R2, R33, c[0x0][0x2ec] ;  /* 0x0000bb0021027a20 */ /* 0x002ff20000410000 */
        /* <DEDUP_REMOVED lines=18> */
[----:B------:R-:W1:Y:S10]  /*9120*/  MUFU.TANH R104, R104 ;  /* 0x0000006800687308 */ /* 0x000e740000002400 */
[----:B------:R-:W1:Y:S02]  /*9130*/  MUFU.TANH R103, R103 ;  /* 0x0000006700677308 */ /* 0x000e640000002400 */
[----:B-1234-:R-:W-:-:S05]  /*9140*/  @P4 BRA `(.L_x_750) ;  /* 0xffffec6000004947 */ /* 0x01efca000383ffff */
.L_x_749:
[C---:B------:R-:W-:Y:S01]  /*9150*/  LEA R2, R172.reuse, R157, 0x6 ;  /* 0x0000009dac027211 */ /* 0x040fe200078e30ff */
[----:B------:R-:W-:Y:S01]  /*9160*/  LDSM.16.MT88.4 R28, [R141+0x8000] ;  /* 0x008000008d1c783b */ /* 0x000fe20000004200 */
        /* <DEDUP_REMOVED lines=15> */
[----:B------:R-:W-:Y:S09]  /*9260*/  IADD3 R118, R2, 0x30, RZ ;  /* 0x0000003002767810 */ /* 0x000ff20007ffe0ff */
        /* <DEDUP_REMOVED lines=12> */
[-C--:B------:R-:W-:Y:S01]  /*9330*/  FFMA.FTZ R7, R7, R0.reuse, R3 ;  /* 0x0000000007077223 */ /* 0x080fe20000010003 */
[----:B------:R-:W-:Y:S01]  /*9340*/  IADD3 R3, R2, 0x31, RZ ;  /* 0x0000003102037810 */ /* 0x000fe20007ffe0ff */
[CC--:B------:R-:W-:Y:S02]  /*9350*/  FFMA.FTZ R125, R15.reuse, R0.reuse, R125 ;  /* 0x000000000f7d7223 */ /* 0x0c0fe4000001007d */
[-C--:B------:R-:W-:Y:S02]  /*9360*/  FFMA.FTZ R186, R15, R0.reuse, R186 ;  /* 0x000000000fba7223 */ /* 0x080fe400000100ba */
[----:B------:R1:W2:Y:S01]  /*9370*/  I2F R15, R3 ;  /* 0x00000003000f7306 */ /* 0x0002a20000201400 */
[-C--:B------:R-:W-:Y:S02]  /*9380*/  FFMA.FTZ R181, R8, R0.reuse, R181 ;  /* 0x0000000008b57223 */ /* 0x080fe400000100b5 */
[CC--:B------:R-:W-:Y:S02]  /*9390*/  FFMA.FTZ R183, R6.reuse, R0.reuse, R183 ;  /* 0x0000000006b77223 */ /* 0x0c0fe400000100b7 */
[-C--:B------:R-:W-:Y:S01]  /*93a0*/  FFMA.FTZ R187, R6, R0.reuse, R187 ;  /* 0x0000000006bb7223 */ /* 0x080fe200000100bb */
[----:B------:R-:W-:Y:S01]  /*93b0*/  FMNMX.FTZ R6, R179, R101, !PT ;  /* 0x00000065b3067209 */ /* 0x000fe20007810000 */
[-C--:B------:R-:W-:Y:S01]  /*93c0*/  FFMA.FTZ R177, R8, R0.reuse, R177 ;  /* 0x0000000008b17223 */ /* 0x080fe200000100b1 */
[----:B------:R-:W-:Y:S01]  /*93d0*/  IADD3 R8, R2, 0x38, RZ ;  /* 0x0000003802087810 */ /* 0x000fe20007ffe0ff */
[C---:B------:R-:W-:Y:S01]  /*93e0*/  FFMA.FTZ R189, R4.reuse, R0, R189 ;  /* 0x0000000004bd7223 */ /* 0x040fe200000100bd */
[----:B------:R-:W-:Y:S01]  /*93f0*/  FMNMX.FTZ R6, R181, R6, !PT ;  /* 0x00000006b5067209 */ /* 0x000fe20007810000 */
[----:B------:R-:W-:Y:S01]  /*9400*/  FFMA.FTZ R185, R4, R0, R185 ;  /* 0x0000000004b97223 */ /* 0x000fe200000100b9 */
        /* <DEDUP_REMOVED lines=12> */
[----:B-1----:R-:W-:Y:S01]  /*94d0*/  FMNMX.FTZ R3, R185, R6, !PT ;  /* 0x00000006b9037209 */ /* 0x002fe20007810000 */
[----:B------:R-:W1:Y:S01]  /*94e0*/  I2F R17, R8 ;  /* 0x0000000800117306 */ /* 0x000e620000201400 */
[----:B------:R-:W-:Y:S01]  /*94f0*/  FMNMX.FTZ R4, R115, R4, !PT ;  /* 0x0000000473047209 */ /* 0x000fe20007810000 */
[-C--:B------:R-:W-:Y:S01]  /*9500*/  FFMA.FTZ R173, R19, R0.reuse, R173 ;  /* 0x0000000013ad7223 */ /* 0x080fe200000100ad */
[----:B------:R-:W-:Y:S01]  /*9510*/  FMNMX.FTZ R3, R186, R3, !PT ;  /* 0x00000003ba037209 */ /* 0x000fe20007810000 */
[----:B------:R-:W-:Y:S01]  /*9520*/  FFMA.FTZ R131, R13, R0, R131 ;  /* 0x000000000d837223 */ /* 0x000fe20000010083 */
[----:B------:R-:W-:Y:S01]  /*9530*/  FMNMX.FTZ R4, R117, R4, !PT ;  /* 0x0000000475047209 */ /* 0x000fe20007810000 */
[-C--:B------:R-:W-:Y:S01]  /*9540*/  FFMA.FTZ R182, R19, R0.reuse, R182 ;  /* 0x0000000013b67223 */ /* 0x080fe200000100b6 */
[----:B------:R-:W-:Y:S01]  /*9550*/  FMNMX.FTZ R3, R126, R3, !PT ;  /* 0x000000037e037209 */ /* 0x000fe20007810000 */
[-C--:B------:R-:W-:Y:S01]  /*9560*/  FFMA.FTZ R180, R13, R0.reuse, R180 ;  /* 0x000000000db47223 */ /* 0x080fe200000100b4 */
[----:B------:R-:W-:Y:S01]  /*9570*/  IADD3 R5, R2, 0x39, RZ ;  /* 0x0000003902057810 */ /* 0x000fe20007ffe0ff */
[-C--:B------:R-:W-:Y:S01]  /*9580*/  FFMA.FTZ R129, R11, R0.reuse, R129 ;  /* 0x000000000b817223 */ /* 0x080fe20000010081 */
[----:B------:R-:W-:Y:S01]  /*9590*/  FMNMX.FTZ R3, R184, R3, !PT ;  /* 0x00000003b8037209 */ /* 0x000fe20007810000 */
[----:B------:R-:W-:Y:S01]  /*95a0*/  FFMA.FTZ R127, R9, R0, R127 ;  /* 0x00000000097f7223 */ /* 0x000fe2000001007f */
[----:B------:R-:W-:Y:S01]  /*95b0*/  FMNMX.FTZ R4, R123, R4, !PT ;  /* 0x000000047b047209 */ /* 0x000fe20007810000 */
[-C--:B------:R-:W-:Y:S01]  /*95c0*/  FFMA.FTZ R178, R11, R0.reuse, R178 ;  /* 0x000000000bb27223 */ /* 0x080fe200000100b2 */
[----:B------:R-:W3:Y:S01]  /*95d0*/  I2F R5, R5 ;  /* 0x0000000500057306 */ /* 0x000ee20000201400 */
[----:B------:R-:W-:Y:S01]  /*95e0*/  FMNMX.FTZ R3, R128, R3, !PT ;  /* 0x0000000380037209 */ /* 0x000fe20007810000 */
[----:B------:R-:W-:Y:S01]  /*95f0*/  FFMA.FTZ R130, R9, R0, R130 ;  /* 0x0000000009827223 */ /* 0x000fe20000010082 */
[----:B------:R-:W-:Y:S01]  /*9600*/  FMNMX.FTZ R4, R173, R4, !PT ;  /* 0x00000004ad047209 */ /* 0x000fe20007810000 */
[-C--:B--2---:R-:W-:Y:S01]  /*9610*/  FFMA.FTZ R119, R15, R0.reuse, R119 ;  /* 0x000000000f777223 */ /* 0x084fe20000010077 */
[----:B------:R-:W-:Y:S01]  /*9620*/  FMNMX.FTZ R3, R182, R3, !PT ;  /* 0x00000003b6037209 */ /* 0x000fe20007810000 */
[----:B------:R-:W-:Y:S01]  /*9630*/  FFMA.FTZ R118, R118, R0, R105 ;  /* 0x0000000076767223 */ /* 0x000fe20000010069 */
[----:B------:R-:W-:Y:S01]  /*9640*/  FMNMX.FTZ R4, R131, R4, !PT ;  /* 0x0000000483047209 */ /* 0x000fe20007810000 */
[-C--:B------:R-:W-:Y:S01]  /*9650*/  FFMA.FTZ R116, R15, R0.reuse, R116 ;  /* 0x000000000f747223 */ /* 0x080fe20000010074 */
[----:B------:R-:W-:Y:S01]  /*9660*/  FMNMX.FTZ R3, R180, R3, !PT ;  /* 0x00000003b4037209 */ /* 0x000fe20007810000 */
[----:B-1----:R-:W-:Y:S01]  /*9670*/  FFMA.FTZ R104, R17, R0, R104 ;  /* 0x0000000011687223 */ /* 0x002fe20000010068 */
[----:B------:R-:W-:Y:S01]  /*9680*/  FMNMX.FTZ R4, R129, R4, !PT ;  /* 0x0000000481047209 */ /* 0x000fe20007810000 */
[----:B------:R-:W-:Y:S01]  /*9690*/  FFMA.FTZ R114, R17, R0, R114 ;  /* 0x0000000011727223 */ /* 0x000fe20000010072 */
[----:B------:R-:W-:Y:S01]  /*96a0*/  FMNMX.FTZ R3, R178, R3, !PT ;  /* 0x00000003b2037209 */ /* 0x000fe20007810000 */
[----:B------:R-:W-:Y:S01]  /*96b0*/  LDSM.16.MT88.4 R12, [R144+0x8000] ;  /* 0x00800000900c783b */ /* 0x000fe20000004200 */
[----:B------:R-:W-:Y:S02]  /*96c0*/  FMNMX.FTZ R4, R127, R4, !PT ;  /* 0x000000047f047209 */ /* 0x000fe40007810000 */
[----:B------:R-:W-:Y:S02]  /*96d0*/  FMNMX.FTZ R9, R130, R3, !PT ;  /* 0x0000000382097209 */ /* 0x000fe40007810000 */
[----:B------:R-:W-:Y:S02]  /*96e0*/  FMNMX.FTZ R4, R121, R4, !PT ;  /* 0x0000000479047209 */ /* 0x000fe40007810000 */
[----:B------:R-:W-:Y:S01]  /*96f0*/  FMNMX.FTZ R11, R118, R9, !PT ;  /* 0x00000009760b7209 */ /* 0x000fe20007810000 */
[----:B------:R-:W-:Y:S01]  /*9700*/  LDSM.16.MT88.4 R20, [R142+0x8000] ;  /* 0x008000008e14783b */ /* 0x000fe20000004200 */
[----:B------:R-:W-:Y:S01]  /*9710*/  FMNMX.FTZ R3, R119, R4, !PT ;  /* 0x0000000477037209 */ /* 0x000fe20007810000 */
[CC--:B---3--:R-:W-:Y:S01]  /*9720*/  FFMA.FTZ R103, R5.reuse, R0.reuse, R103 ;  /* 0x0000000005677223 */ /* 0x0c8fe20000010067 */
[----:B------:R-:W-:Y:S01]  /*9730*/  FMNMX.FTZ R11, R116, R11, !PT ;  /* 0x0000000b740b7209 */ /* 0x000fe20007810000 */
[----:B------:R-:W-:Y:S01]  /*9740*/  FFMA.FTZ R112, R5, R0, R112 ;  /* 0x0000000005707223 */ /* 0x000fe20000010070 */
[----:B------:R-:W-:Y:S02]  /*9750*/  FMNMX.FTZ R2, R104, R3, !PT ;  /* 0x0000000368027209 */ /* 0x000fe40007810000 */
[----:B------:R-:W-:Y:S02]  /*9760*/  FMNMX.FTZ R11, R114, R11, !PT ;  /* 0x0000000b720b7209 */ /* 0x000fe40007810000 */
[----:B------:R-:W-:Y:S02]  /*9770*/  FMNMX.FTZ R6, R103, R2, !PT ;  /* 0x0000000267067209 */ /* 0x000fe40007810000 */
[----:B------:R-:W-:Y:S03]  /*9780*/  FMNMX.FTZ R9, R112, R11, !PT ;  /* 0x0000000b70097209 */ /* 0x000fe60007810000 */
[----:B------:R-:W1:Y:S08]  /*9790*/  SHFL.BFLY PT, R3, R6, 0x2, 0x1f ;  /* 0x0c401f0006037f89 */ /* 0x000e7000000e0000 */
        /* <DEDUP_REMOVED lines=13> */
[C---:B------:R-:W-:Y:S02]  /*9870*/  FMUL.FTZ R113, R3.reuse, c[0x0][0x23c] ;  /* 0x00008f0003717a20 */ /* 0x040fe40000410000 */
        /* <DEDUP_REMOVED lines=17> */
[----:B------:R-:W-:Y:S02]  /*9990*/  FFMA.FTZ R130, R130, c[0x0][0x23c], -R113 ;  /* 0x00008f0082827a23 */ /* 0x000fe40000010871 */
        /* <DEDUP_REMOVED lines=18> */
[C---:B------:R-:W-:Y:S02]  /*9ac0*/  FMUL.FTZ R27, R100.reuse, R79 ;  /* 0x0000004f641b7220 */ /* 0x040fe40000410000 */
[----:B------:R-:W-:Y:S01]  /*9ad0*/  FMUL.FTZ R24, R101, R76 ;  /* 0x0000004c65187220 */ /* 0x000fe20000410000 */
[----:B-1----:R-:W-:Y:S01]  /*9ae0*/  F2FP.BF16.PACK_AB R97, R107, R102 ;  /* 0x000000666b61723e */ /* 0x002fe200000010ff */
[C---:B------:R-:W-:Y:S02]  /*9af0*/  FMUL.FTZ R25, R101.reuse, R77 ;  /* 0x0000004d65197220 */ /* 0x040fe40000410000 */
[----:B------:R-:W-:Y:S01]  /*9b00*/  LDSM.16.MT88.4 R76, [R144+0xa000] ;  /* 0x00a00000904c783b */ /* 0x000fe20000004200 */
[C---:B------:R-:W-:Y:S02]  /*9b10*/  FMUL.FTZ R34, R100.reuse, R70 ;  /* 0x0000004664227220 */ /* 0x040fe40000410000 */
[----:B------:R-:W-:Y:S01]  /*9b20*/  MUFU.EX2 R111, R111 ;  /* 0x0000006f006f7308 */ /* 0x000fe20000000800 */
[C---:B------:R-:W-:Y:S02]  /*9b30*/  FMUL.FTZ R35, R100.reuse, R71 ;  /* 0x0000004764237220 */ /* 0x040fe40000410000 */
[C---:B------:R-:W-:Y:S02]  /*9b40*/  FMUL.FTZ R32, R101.reuse, R68 ;  /* 0x0000004465207220 */ /* 0x040fe40000410000 */
[----:B------:R-:W-:Y:S02]  /*9b50*/  FMUL.FTZ R33, R101, R69 ;  /* 0x0000004565217220 */ /* 0x000fe40000410000 */
[----:B------:R-:W-:Y:S01]  /*9b60*/  LDSM.16.MT88.4 R68, [R141+0xa000] ;  /* 0x00a000008d44783b */ /* 0x000fe20000004200 */
[--C-:B------:R-:W-:Y:S02]  /*9b70*/  FFMA.FTZ R84, R119, c[0x0][0x23c], -R124.reuse ;  /* 0x00008f0077547a23 */ /* 0x100fe4000001087c */
        /* <DEDUP_REMOVED lines=29> */
[----:B--2---:R-:W-:Y:S01]  /*9d50*/  F2FP.BF16.PACK_AB R98, R108, R109 ;  /* 0x0000006d6c62723e */ /* 0x004fe200000010ff */
[C---:B------:R-:W-:Y:S02]  /*9d60*/  FMUL.FTZ R64, R101.reuse, R64 ;  /* 0x0000004065407220 */ /* 0x040fe40000410000 */
[C---:B------:R-:W-:Y:S02]  /*9d70*/  FMUL.FTZ R65, R101.reuse, R65 ;  /* 0x0000004165417220 */ /* 0x040fe40000410000 */
[--C-:B------:R-:W-:Y:S01]  /*9d80*/  FFMA.FTZ R119, R104, c[0x0][0x23c], -R124.reuse ;  /* 0x00008f0068777a23 */ /* 0x100fe2000001087c */
[----:B------:R-:W-:Y:S01]  /*9d90*/  MUFU.EX2 R180, R180 ;  /* 0x000000b400b47308 */ /* 0x000fe20000000800 */
[C---:B------:R-:W-:Y:S05]  /*9da0*/  HMMA.16816.F32.BF16 R4, R96.reuse, R12, R4 ;  /* 0x0000000c6004723c */ /* 0x040fea0000041804 */
[C---:B------:R-:W-:Y:S02]  /*9db0*/  FMUL.FTZ R54, R100.reuse, R54 ;  /* 0x0000003664367220 */ /* 0x040fe40000410000 */
[C---:B------:R-:W-:Y:S01]  /*9dc0*/  FMUL.FTZ R12, R101.reuse, R88 ;  /* 0x00000058650c7220 */ /* 0x040fe20000410000 */
[C---:B------:R-:W-:Y:S01]  /*9dd0*/  HMMA.16816.F32.BF16 R8, R96.reuse, R14, R8 ;  /* 0x0000000e6008723c */ /* 0x040fe20000041808 */
[----:B------:R1:W-:Y:S03]  /*9de0*/  MUFU.EX2 R104, R84 ;  /* 0x0000005400687308 */ /* 0x0003e60000000800 */
[C---:B------:R-:W-:Y:S02]  /*9df0*/  FMUL.FTZ R13, R101.reuse, R89 ;  /* 0x00000059650d7220 */ /* 0x040fe40000410000 */
[C---:B------:R-:W-:Y:S02]  /*9e00*/  FMUL.FTZ R55, R100.reuse, R55 ;  /* 0x0000003764377220 */ /* 0x040fe40000410000 */
[C---:B------:R-:W-:Y:S03]  /*9e10*/  FMUL.FTZ R14, R100.reuse, R90 ;  /* 0x0000005a640e7220 */ /* 0x040fe60000410000 */
[----:B------:R-:W-:Y:S01]  /*9e20*/  MUFU.EX2 R130, R130 ;  /* 0x0000008200827308 */ /* 0x000fe20000000800 */
[C---:B------:R-:W-:Y:S02]  /*9e30*/  FMUL.FTZ R15, R100.reuse, R91 ;  /* 0x0000005b640f7220 */ /* 0x040fe40000410000 */
[----:B------:R-:W2:Y:S01]  /*9e40*/  LDSM.16.MT88.4 R88, [R140+0x8000] ;  /* 0x008000008c58783b */ /* 0x000ea20000004200 */
[C---:B------:R-:W-:Y:S02]  /*9e50*/  FMUL.FTZ R52, R101.reuse, R52 ;  /* 0x0000003465347220 */ /* 0x040fe40000410000 */
[C---:B------:R-:W-:Y:S02]  /*9e60*/  FMUL.FTZ R53, R101.reuse, R53 ;  /* 0x0000003565357220 */ /* 0x040fe40000410000 */
[C---:B------:R-:W-:Y:S02]  /*9e70*/  HMMA.16816.F32.BF16 R12, R96.reuse, R20, R12 ;  /* 0x00000014600c723c */ /* 0x040fe4000004180c */
[----:B------:R-:W-:Y:S01]  /*9e80*/  MUFU.EX2 R120, R120 ;  /* 0x0000007800787308 */ /* 0x000fe20000000800 */
[C---:B------:R-:W-:Y:S02]  /*9e90*/  FMUL.FTZ R58, R100.reuse, R58 ;  /* 0x0000003a643a7220 */ /* 0x040fe40000410000 */
[C---:B------:R-:W-:Y:S01]  /*9ea0*/  FMUL.FTZ R59, R100.reuse, R59 ;  /* 0x0000003b643b7220 */ /* 0x040fe20000410000 */
[----:B-1----:R-:W-:Y:S01]  /*9eb0*/  LDSM.16.MT88.4 R84, [R142+0x9800] ;  /* 0x009800008e54783b */ /* 0x002fe20000004200 */
[C---:B------:R-:W-:Y:S01]  /*9ec0*/  FMUL.FTZ R20, R101.reuse, R80 ;  /* 0x0000005065147220 */ /* 0x040fe20000410000 */
[C---:B------:R-:W-:Y:S04]  /*9ed0*/  HMMA.16816.F32.BF16 R16, R96.reuse, R22, R16 ;  /* 0x000000166010723c */ /* 0x040fe80000041810 */
[C---:B------:R-:W-:Y:S01]  /*9ee0*/  FMUL.FTZ R21, R101.reuse, R81 ;  /* 0x0000005165157220 */ /* 0x040fe20000410000 */
[----:B------:R-:W-:Y:S01]  /*9ef0*/  MUFU.EX2 R119, R119 ;  /* 0x0000007700777308 */ /* 0x000fe20000000800 */
[C---:B------:R-:W-:Y:S02]  /*9f00*/  FMUL.FTZ R56, R101.reuse, R56 ;  /* 0x0000003865387220 */ /* 0x040fe40000410000 */
[C---:B------:R-:W-:Y:S04]  /*9f10*/  FMUL.FTZ R22, R100.reuse, R82 ;  /* 0x0000005264167220 */ /* 0x040fe80000410000 */
[C---:B------:R-:W-:Y:S02]  /*9f20*/  FMUL.FTZ R23, R100.reuse, R83 ;  /* 0x0000005364177220 */ /* 0x040fe40000410000 */
[----:B------:R-:W-:Y:S01]  /*9f30*/  LDSM.16.MT88.4 R80, [R142+0x8800] ;  /* 0x008800008e50783b */ /* 0x000fe20000004200 */
[C---:B------:R-:W-:Y:S02]  /*9f40*/  FMUL.FTZ R57, R101.reuse, R57 ;  /* 0x0000003965397220 */ /* 0x040fe40000410000 */
[----:B------:R-:W-:Y:S02]  /*9f50*/  FFMA.FTZ R111, R101, R176, R111 ;  /* 0x000000b0656f7223 */ /* 0x000fe4000001006f */
[C---:B------:R-:W-:Y:S03]  /*9f60*/  HMMA.16816.F32.BF16 R20, R96.reuse, R28, R20 ;  /* 0x0000001c6014723c */ /* 0x040fe60000041814 */
[--C-:B------:R-:W-:Y:S02]  /*9f70*/  FFMA.FTZ R115, R115, c[0x0][0x23c], -R124.reuse ;  /* 0x00008f0073737a23 */ /* 0x100fe4000001087c */
[--C-:B------:R-:W-:Y:S02]  /*9f80*/  FFMA.FTZ R117, R117, c[0x0][0x23c], -R124.reuse ;  /* 0x00008f0075757a23 */ /* 0x100fe4000001087c */
[C---:B------:R-:W-:Y:S01]  /*9f90*/  FMUL.FTZ R28, R101.reuse, R72 ;  /* 0x00000048651c7220 */ /* 0x040fe20000410000 */
[C---:B------:R-:W-:Y:S01]  /*9fa0*/  HMMA.16816.F32.BF16 R24, R96.reuse, R30, R24 ;  /* 0x0000001e6018723c */ /* 0x040fe20000041818 */
[----:B------:R-:W1:Y:S03]  /*9fb0*/  MUFU.EX2 R115, R115 ;  /* 0x0000007300737308 */ /* 0x000e660000000800 */
[----:B------:R-:W-:Y:S02]  /*9fc0*/  FMUL.FTZ R29, R101, R73 ;  /* 0x00000049651d7220 */ /* 0x000fe40000410000 */
[--C-:B------:R-:W-:Y:S02]  /*9fd0*/  FFMA.FTZ R122, R123, c[0x0][0x23c], -R124.reuse ;  /* 0x00008f007b7a7a23 */ /* 0x100fe4000001087c */
[C---:B------:R-:W-:Y:S03]  /*9fe0*/  FMUL.FTZ R30, R100.reuse, R74 ;  /* 0x0000004a641e7220 */ /* 0x040fe60000410000 */
[----:B------:R-:W-:Y:S01]  /*9ff0*/  MUFU.EX2 R117, R117 ;  /* 0x0000007500757308 */ /* 0x000fe20000000800 */
[----:B------:R-:W-:Y:S02]  /*a000*/  FMUL.FTZ R31, R100, R75 ;  /* 0x0000004b641f7220 */ /* 0x000fe40000410000 */
[----:B------:R-:W3:Y:S01]  /*a010*/  LDSM.16.MT88.4 R72, [R142+0xa000] ;  /* 0x00a000008e48783b */ /* 0x000ee20000004200 */
[--C-:B------:R-:W-:Y:S02]  /*a020*/  FFMA.FTZ R123, R186, c[0x0][0x23c], -R113.reuse ;  /* 0x00008f00ba7b7a23 */ /* 0x100fe40000010871 */
[--C-:B------:R-:W-:Y:S02]  /*a030*/  FFMA.FTZ R186, R173, c[0x0][0x23c], -R124.reuse ;  /* 0x00008f00adba7a23 */ /* 0x100fe4000001087c */
[C---:B--2---:R-:W-:Y:S02]  /*a040*/  HMMA.16816.F32.BF16 R28, R96.reuse, R88, R28 ;  /* 0x00000058601c723c */ /* 0x044fe4000004181c */
[----:B------:R-:W2:Y:S01]  /*a050*/  MUFU.EX2 R122, R122 ;  /* 0x0000007a007a7308 */ /* 0x000ea20000000800 */
[--C-:B------:R-:W-:Y:S02]  /*a060*/  FFMA.FTZ R173, R178, c[0x0][0x23c], -R113.reuse ;  /* 0x00008f00b2ad7a23 */ /* 0x100fe40000010871 */
[--C-:B------:R-:W-:Y:S02]  /*a070*/  FFMA.FTZ R126, R126, c[0x0][0x23c], -R113.reuse ;  /* 0x00008f007e7e7a23 */ /* 0x100fe40000010871 */
[--C-:B------:R-:W-:Y:S01]  /*a080*/  FFMA.FTZ R125, R184, c[0x0][0x23c], -R113.reuse ;  /* 0x00008f00b87d7a23 */ /* 0x100fe20000010871 */
[C---:B------:R-:W-:Y:S04]  /*a090*/  HMMA.16816.F32.BF16 R32, R96.reuse, R90, R32 ;  /* 0x0000005a6020723c */ /* 0x040fe80000041820 */
[----:B------:R-:W-:Y:S01]  /*a0a0*/  MUFU.EX2 R186, R186 ;  /* 0x000000ba00ba7308 */ /* 0x000fe20000000800 */
[--C-:B------:R-:W-:Y:S02]  /*a0b0*/  FFMA.FTZ R184, R129, c[0x0][0x23c], -R124.reuse ;  /* 0x00008f0081b87a23 */ /* 0x100fe4000001087c */
[--C-:B------:R-:W-:Y:S01]  /*a0c0*/  FFMA.FTZ R129, R182, c[0x0][0x23c], -R113.reuse ;  /* 0x00008f00b6817a23 */ /* 0x100fe20000010871 */
[C---:B------:R-:W-:Y:S04]  /*a0d0*/  HMMA.16816.F32.BF16 R36, R96.reuse, R76, R36 ;  /* 0x0000004c6024723c */ /* 0x040fe80000041824 */
[--C-:B------:R-:W-:Y:S02]  /*a0e0*/  FFMA.FTZ R128, R128, c[0x0][0x23c], -R113.reuse ;  /* 0x00008f0080807a23 */ /* 0x100fe40000010871 */
[----:B------:R-:W-:Y:S01]  /*a0f0*/  MUFU.EX2 R184, R184 ;  /* 0x000000b800b87308 */ /* 0x000fe20000000800 */
[--C-:B------:R-:W-:Y:S01]  /*a100*/  FFMA.FTZ R121, R121, c[0x0][0x23c], -R124.reuse ;  /* 0x00008f0079797a23 */ /* 0x100fe2000001087c */
[C---:B------:R-:W-:Y:S01]  /*a110*/  HMMA.16816.F32.BF16 R40, R96.reuse, R78, R40 ;  /* 0x0000004e6028723c */ /* 0x040fe20000041828 */
[----:B------:R-:W4:Y:S03]  /*a120*/  LDSM.16.MT88.4 R76, [R140+0xa000] ;  /* 0x00a000008c4c783b */ /* 0x000f260000004200 */
[----:B------:R-:W-:Y:S02]  /*a130*/  FFMA.FTZ R124, R103, c[0x0][0x23c], -R124 ;  /* 0x00008f00677c7a23 */ /* 0x000fe4000001087c */
[--C-:B------:R-:W-:Y:S02]  /*a140*/  FFMA.FTZ R118, R118, c[0x0][0x23c], -R113.reuse ;  /* 0x00008f0076767a23 */ /* 0x100fe40000010871 */
[----:B------:R-:W-:Y:S01]  /*a150*/  MUFU.EX2 R129, R129 ;  /* 0x0000008100817308 */ /* 0x000fe20000000800 */
[--C-:B------:R-:W-:Y:S01]  /*a160*/  FFMA.FTZ R177, R116, c[0x0][0x23c], -R113.reuse ;  /* 0x00008f0074b17a23 */ /* 0x100fe20000010871 */
[C---:B---3--:R-:W-:Y:S03]  /*a170*/  HMMA.16816.F32.BF16 R44, R96.reuse, R72, R44 ;  /* 0x00000048602c723c */ /* 0x048fe6000004182c */
[--C-:B------:R-:W-:Y:S02]  /*a180*/  FFMA.FTZ R114, R114, c[0x0][0x23c], -R113.reuse ;  /* 0x00008f0072727a23 */ /* 0x100fe40000010871 */
[----:B------:R-:W-:Y:S03]  /*a190*/  FFMA.FTZ R113, R112, c[0x0][0x23c], -R113 ;  /* 0x00008f0070717a23 */ /* 0x000fe60000010871 */
[----:B------:R-:W-:Y:S01]  /*a1a0*/  MUFU.EX2 R173, R173 ;  /* 0x000000ad00ad7308 */ /* 0x000fe20000000800 */
[C---:B------:R-:W-:Y:S01]  /*a1b0*/  HMMA.16816.F32.BF16 R48, R96.reuse, R74, R48 ;  /* 0x0000004a6030723c */ /* 0x040fe20000041830 */
[----:B------:R-:W3:Y:S02]  /*a1c0*/  LDSM.16.MT88.4 R72, [R144+0x8800] ;  /* 0x008800009048783b */ /* 0x000ee40000004200 */
[----:B------:R-:W-:Y:S02]  /*a1d0*/  FFMA.FTZ R112, R100, R165, R102 ;  /* 0x000000a564707223 */ /* 0x000fe40000010066 */
[----:B------:R-:W-:Y:S03]  /*a1e0*/  FADD.FTZ R110, R110, R111 ;  /* 0x0000006f6e6e7221 */ /* 0x000fe60000010000 */
[C---:B------:R-:W-:Y:S01]  /*a1f0*/  HMMA.16816.F32.BF16 R52, R96.reuse, R68, R52 ;  /* 0x000000446034723c */ /* 0x040fe20000041834 */
[----:B------:R-:W-:Y:S03]  /*a200*/  MUFU.EX2 R123, R123 ;  /* 0x0000007b007b7308 */ /* 0x000fe60000000800 */
[----:B------:R-:W-:Y:S02]  /*a210*/  FADD.FTZ R107, R107, R112 ;  /* 0x000000706b6b7221 */ /* 0x000fe40000010000 */
[----:B------:R-:W-:Y:S01]  /*a220*/  FADD.FTZ R109, R109, R110 ;  /* 0x0000006e6d6d7221 */ /* 0x000fe20000010000 */
[----:B-1----:R-:W-:Y:S01]  /*a230*/  F2FP.BF16.PACK_AB R69, R115, R120 ;  /* 0x000000787345723e */ /* 0x002fe200000010ff */
[C---:B------:R-:W-:Y:S03]  /*a240*/  HMMA.16816.F32.BF16 R56, R96.reuse, R70, R56 ;  /* 0x000000466038723c */ /* 0x040fe60000041838 */
[----:B------:R-:W1:Y:S01]  /*a250*/  MUFU.EX2 R126, R126 ;  /* 0x0000007e007e7308 */ /* 0x000e620000000800 */
[----:B------:R-:W-:Y:S02]  /*a260*/  FADD.FTZ R106, R106, R107 ;  /* 0x0000006b6a6a7221 */ /* 0x000fe40000010000 */
[----:B------:R-:W-:Y:S01]  /*a270*/  FADD.FTZ R108, R108, R109 ;  /* 0x0000006d6c6c7221 */ /* 0x000fe20000010000 */
[----:B--2---:R-:W-:Y:S01]  /*a280*/  F2FP.BF16.PACK_AB R71, R122, R117 ;  /* 0x000000757a47723e */ /* 0x004fe200000010ff */
[C---:B----4-:R-:W-:Y:S04]  /*a290*/  HMMA.16816.F32.BF16 R60, R96.reuse, R76, R60 ;  /* 0x0000004c603c723c */ /* 0x050fe8000004183c */
[----:B------:R-:W-:Y:S01]  /*a2a0*/  FADD.FTZ R105, R105, R106 ;  /* 0x0000006a69697221 */ /* 0x000fe20000010000 */
[----:B------:R-:W-:Y:S03]  /*a2b0*/  MUFU.EX2 R125, R125 ;  /* 0x0000007d007d7308 */ /* 0x000fe60000000800 */
[----:B------:R-:W-:Y:S01]  /*a2c0*/  HMMA.16816.F32.BF16 R64, R96, R78, R64 ;  /* 0x0000004e6040723c */ /* 0x000fe20000041840 */
[----:B------:R-:W2:Y:S03]  /*a2d0*/  LDSM.16.MT88.4 R76, [R141+0x8800] ;  /* 0x008800008d4c783b */ /* 0x000ea60000004200 */
[----:B------:R-:W-:Y:S03]  /*a2e0*/  FADD.FTZ R120, R120, R105 ;  /* 0x0000006978787221 */ /* 0x000fe60000010000 */
[----:B------:R-:W4:Y:S01]  /*a2f0*/  MUFU.EX2 R128, R128 ;  /* 0x0000008000807308 */ /* 0x000f220000000800 */
[----:B------:R-:W-:Y:S01]  /*a300*/  FADD.FTZ R120, R115, R120 ;  /* 0x0000007873787221 */ /* 0x000fe20000010000 */
[C---:B-1----:R-:W-:Y:S03]  /*a310*/  F2FP.BF16.PACK_AB R68, R126.reuse, R123 ;  /* 0x0000007b7e44723e */ /* 0x042fe600000010ff */
[----:B------:R-:W-:Y:S02]  /*a320*/  FADD.FTZ R123, R123, R108 ;  /* 0x0000006c7b7b7221 */ /* 0x000fe40000010000 */
[----:B------:R-:W-:Y:S03]  /*a330*/  FADD.FTZ R117, R117, R120 ;  /* 0x0000007875757221 */ /* 0x000fe60000010000 */
[----:B------:R-:W1:Y:S01]  /*a340*/  MUFU.EX2 R121, R121 ;  /* 0x0000007900797308 */ /* 0x000e620000000800 */
[----:B------:R-:W-:Y:S02]  /*a350*/  FADD.FTZ R126, R126, R123 ;  /* 0x0000007b7e7e7221 */ /* 0x000fe40000010000 */
[----:B------:R-:W-:Y:S07]  /*a360*/  FADD.FTZ R117, R122, R117 ;  /* 0x000000757a757221 */ /* 0x000fee0000010000 */
[----:B------:R-:W5:Y:S01]  /*a370*/  MUFU.EX2 R124, R124 ;  /* 0x0000007c007c7308 */ /* 0x000f620000000800 */
[C---:B----4-:R-:W-:Y:S01]  /*a380*/  F2FP.BF16.PACK_AB R70, R128.reuse, R125 ;  /* 0x0000007d8046723e */ /* 0x050fe200000010ff */
[----:B------:R-:W-:Y:S04]  /*a390*/  FADD.FTZ R125, R125, R126 ;  /* 0x0000007e7d7d7221 */ /* 0x000fe80000010000 */
[----:B------:R-:W-:Y:S04]  /*a3a0*/  FADD.FTZ R128, R128, R125 ;  /* 0x0000007d80807221 */ /* 0x000fe80000010000 */
[----:B------:R-:W-:Y:S01]  /*a3b0*/  MUFU.EX2 R118, R118 ;  /* 0x0000007600767308 */ /* 0x000fe20000000800 */
[C---:B---3--:R-:W-:Y:S05]  /*a3c0*/  HMMA.16816.F32.BF16 R4, R68.reuse, R72, R4 ;  /* 0x000000484404723c */ /* 0x048fea0000041804 */
[----:B-1----:R-:W-:Y:S03]  /*a3d0*/  F2FP.BF16.PACK_AB R101, R104, R121 ;  /* 0x000000796865723e */ /* 0x002fe600000010ff */
[C---:B------:R-:W-:Y:S01]  /*a3e0*/  HMMA.16816.F32.BF16 R8, R68.reuse, R74, R8 ;  /* 0x0000004a4408723c */ /* 0x040fe20000041808 */
[----:B------:R-:W1:Y:S01]  /*a3f0*/  LDSM.16.MT88.4 R72, [R140+0x8800] ;  /* 0x008800008c48783b */ /* 0x000e620000004200 */
[----:B------:R-:W3:Y:S02]  /*a400*/  MUFU.EX2 R177, R177 ;  /* 0x000000b100b17308 */ /* 0x000ee40000000800 */
[----:B-----5:R-:W-:Y:S04]  /*a410*/  F2FP.BF16.PACK_AB R103, R124, R119 ;  /* 0x000000777c67723e */ /* 0x020fe800000010ff */
[C---:B------:R-:W-:Y:S04]  /*a420*/  HMMA.16816.F32.BF16 R12, R68.reuse, R80, R12 ;  /* 0x00000050440c723c */ /* 0x040fe8000004180c */
[----:B------:R-:W-:Y:S04]  /*a430*/  MUFU.EX2 R114, R114 ;  /* 0x0000007200727308 */ /* 0x000fe80000000800 */
[C---:B------:R-:W-:Y:S01]  /*a440*/  HMMA.16816.F32.BF16 R16, R68.reuse, R82, R16 ;  /* 0x000000524410723c */ /* 0x040fe20000041810 */
[----:B------:R-:W4:Y:S05]  /*a450*/  LDSM.16.MT88.4 R80, [R144+0xa800] ;  /* 0x00a800009050783b */ /* 0x000f2a0000004200 */
[----:B------:R-:W5:Y:S02]  /*a460*/  MUFU.EX2 R113, R113 ;  /* 0x0000007100717308 */ /* 0x000f640000000800 */
[C---:B--2---:R-:W-:Y:S04]  /*a470*/  HMMA.16816.F32.BF16 R20, R68.reuse, R76, R20 ;  /* 0x0000004c4414723c */ /* 0x044fe80000041814 */
[----:B---3--:R-:W-:Y:S04]  /*a480*/  F2FP.BF16.PACK_AB R100, R177, R118 ;  /* 0x00000076b164723e */ /* 0x008fe800000010ff */
[C---:B------:R-:W-:Y:S01]  /*a490*/  HMMA.16816.F32.BF16 R24, R68.reuse, R78, R24 ;  /* 0x0000004e4418723c */ /* 0x040fe20000041818 */
[----:B------:R-:W2:Y:S07]  /*a4a0*/  LDSM.16.MT88.4 R76, [R142+0xa800] ;  /* 0x00a800008e4c783b */ /* 0x000eae0000004200 */
[C---:B-1----:R-:W-:Y:S04]  /*a4b0*/  HMMA.16816.F32.BF16 R28, R68.reuse, R72, R28 ;  /* 0x00000048441c723c */ /* 0x042fe8000004181c */
[----:B-----5:R-:W-:Y:S04]  /*a4c0*/  F2FP.BF16.PACK_AB R102, R113, R114 ;  /* 0x000000727166723e */ /* 0x020fe800000010ff */
[C---:B------:R-:W-:Y:S01]  /*a4d0*/  HMMA.16816.F32.BF16 R32, R68.reuse, R74, R32 ;  /* 0x0000004a4420723c */ /* 0x040fe20000041820 */
[----:B------:R-:W1:Y:S07]  /*a4e0*/  LDSM.16.MT88.4 R72, [R141+0xa800] ;  /* 0x00a800008d48783b */ /* 0x000e6e0000004200 */
[C---:B----4-:R-:W-:Y:S08]  /*a4f0*/  HMMA.16816.F32.BF16 R36, R68.reuse, R80, R36 ;  /* 0x000000504424723c */ /* 0x050ff00000041824 */
        /* <DEDUP_REMOVED lines=9> */
[----:B------:R-:W-:Y:S01]  /*a590*/  HMMA.16816.F32.BF16 R64, R68, R82, R64 ;  /* 0x000000524440723c */ /* 0x000fe20000041840 */
[----:B------:R-:W2:Y:S06]  /*a5a0*/  LDSM.16.MT88.4 R80, [R141+0x9000] ;  /* 0x009000008d50783b */ /* 0x000eac0000004200 */
[----:B------:R-:W-:Y:S01]  /*a5b0*/  F2FP.BF16.PACK_AB R69, R131, R186 ;  /* 0x000000ba8345723e */ /* 0x000fe200000010ff */
[----:B------:R-:W-:Y:S01]  /*a5c0*/  FADD.FTZ R186, R186, R117 ;  /* 0x00000075baba7221 */ /* 0x000fe20000010000 */
[----:B------:R-:W-:Y:S03]  /*a5d0*/  F2FP.BF16.PACK_AB R71, R127, R184 ;  /* 0x000000b87f47723e */ /* 0x000fe600000010ff */
[----:B------:R-:W-:Y:S01]  /*a5e0*/  F2FP.BF16.PACK_AB R68, R180, R129 ;  /* 0x00000081b444723e */ /* 0x000fe200000010ff */
[----:B------:R-:W-:Y:S01]  /*a5f0*/  FADD.FTZ R129, R129, R128 ;  /* 0x0000008081817221 */ /* 0x000fe20000010000 */
[----:B------:R-:W-:Y:S01]  /*a600*/  F2FP.BF16.PACK_AB R70, R130, R173 ;  /* 0x000000ad8246723e */ /* 0x000fe200000010ff */
[----:B------:R-:W-:Y:S02]  /*a610*/  FADD.FTZ R131, R131, R186 ;  /* 0x000000ba83837221 */ /* 0x000fe40000010000 */
[----:B------:R-:W-:Y:S02]  /*a620*/  FADD.FTZ R180, R180, R129 ;  /* 0x00000081b4b47221 */ /* 0x000fe40000010000 */
        /* <DEDUP_REMOVED lines=19> */
[C---:B------:R-:W-:Y:S01]  /*a760*/  HMMA.16816.F32.BF16 R40, R68.reuse, R78, R40 ;  /* 0x0000004e4428723c */ /* 0x040fe20000041828 */
[----:B------:R-:W3:Y:S07]  /*a770*/  LDSM.16.MT88.4 R76, [R140+0xb000] ;  /* 0x00b000008c4c783b */ /* 0x000eee0000004200 */
[C---:B--2---:R-:W-:Y:S08]  /*a780*/  HMMA.16816.F32.BF16 R44, R68.reuse, R80, R44 ;  /* 0x00000050442c723c */ /* 0x044ff0000004182c */
[C---:B------:R-:W-:Y:S08]  /*a790*/  HMMA.16816.F32.BF16 R48, R68.reuse, R82, R48 ;  /* 0x000000524430723c */ /* 0x040ff00000041830 */
[C---:B-1----:R-:W-:Y:S08]  /*a7a0*/  HMMA.16816.F32.BF16 R52, R68.reuse, R72, R52 ;  /* 0x000000484434723c */ /* 0x042ff00000041834 */
[C---:B------:R-:W-:Y:S01]  /*a7b0*/  HMMA.16816.F32.BF16 R56, R68.reuse, R74, R56 ;  /* 0x0000004a4438723c */ /* 0x040fe20000041838 */
[----:B------:R-:W1:Y:S07]  /*a7c0*/  LDSM.16.MT88.4 R72, [R141+0x9800] ;  /* 0x009800008d48783b */ /* 0x000e6e0000004200 */
[C---:B---3--:R-:W-:Y:S08]  /*a7d0*/  HMMA.16816.F32.BF16 R60, R68.reuse, R76, R60 ;  /* 0x0000004c443c723c */ /* 0x048ff0000004183c */
        /* <DEDUP_REMOVED lines=16> */
[C---:B----4-:R-:W-:Y:S08]  /*a8e0*/  HMMA.16816.F32.BF16 R44, R100.reuse, R8, R44 ;  /* 0x00000008642c723c */ /* 0x050ff0000004182c */
[C---:B------:R-:W-:Y:S08]  /*a8f0*/  HMMA.16816.F32.BF16 R48, R100.reuse, R10, R48 ;  /* 0x0000000a6430723c */ /* 0x040ff00000041830 */
[C---:B-----5:R-:W-:Y:S08]  /*a900*/  HMMA.16816.F32.BF16 R52, R100.reuse, R12, R52 ;  /* 0x0000000c6434723c */ /* 0x060ff00000041834 */
[C---:B------:R-:W-:Y:S08]  /*a910*/  HMMA.16816.F32.BF16 R56, R100.reuse, R14, R56 ;  /* 0x0000000e6438723c */ /* 0x040ff00000041838 */
[C---:B-1----:R-:W-:Y:S07]  /*a920*/  HMMA.16816.F32.BF16 R60, R100.reuse, R4, R60 ;  /* 0x00000004643c723c */ /* 0x042fee000004183c */
[----:B------:R-:W-:Y:S01]  /*a930*/  FADD.FTZ R5, R173, R180 ;  /* 0x000000b4ad057221 */ /* 0x000fe20000010000 */
[----:B------:R-:W-:Y:S04]  /*a940*/  HMMA.16816.F32.BF16 R64, R100, R6, R64 ;  /* 0x000000066440723c */ /* 0x000fe80000041840 */
[----:B------:R-:W-:Y:S03]  /*a950*/  FADD.FTZ R5, R130, R5 ;  /* 0x0000000582057221 */ /* 0x000fe60000010000 */
[----:B------:R-:W-:Y:S01]  /*a960*/  MOV R101, R2 ;  /* 0x0000000200657202 */ /* 0x000fe20000000f00 */
[----:B------:R-:W-:Y:S01]  /*a970*/  FADD.FTZ R118, R118, R5 ;  /* 0x0000000576767221 */ /* 0x000fe20000010000 */
[----:B------:R-:W-:Y:S03]  /*a980*/  MOV R102, R3 ;  /* 0x0000000300667202 */ /* 0x000fe60000000f00 */
[----:B------:R-:W-:Y:S04]  /*a990*/  FADD.FTZ R177, R177, R118 ;  /* 0x00000076b1b17221 */ /* 0x000fe80000010000 */
[----:B------:R-:W-:Y:S04]  /*a9a0*/  FADD.FTZ R114, R114, R177 ;  /* 0x000000b172727221 */ /* 0x000fe80000010000 */
[----:B------:R-:W-:Y:S01]  /*a9b0*/  FADD.FTZ R176, R113, R114 ;  /* 0x0000007271b07221 */ /* 0x000fe20000010000 */
[----:B------:R-:W-:-:S05]  /*a9c0*/  @P4 BRA `(.L_x_748) ;  /* 0xffffd86000004947 */ /* 0x000fca000383ffff */
.L_x_747:
        /* <DEDUP_REMOVED lines=180> */
[----:B-1----:R-:W-:-:S03]  /*b510*/  @!P0 SHF.R.S32.HI R12, RZ, 0x1f, R10 ;  /* 0x0000001fff0c8819 */ /* 0x002fc6000001140a */
[----:B------:R-:W-:Y:S04]  /*b520*/  STS [R15+0x2000], R40 ;  /* 0x002000280f007388 */ /* 0x000fe80000000800 */
[----:B------:R-:W-:Y:S04]  /*b530*/  STS [R15+0x2400], R42 ;  /* 0x0024002a0f007388 */ /* 0x000fe80000000800 */
[----:B------:R-:W-:Y:S04]  /*b540*/  STS [R17+0x2000], R44 ;  /* 0x0020002c11007388 */ /* 0x000fe80000000800 */
[----:B------:R1:W-:Y:S04]  /*b550*/  STS [R17+0x2400], R46 ;  /* 0x0024002e11007388 */ /* 0x0003e80000000800 */
[----:B------:R3:W-:Y:S04]  /*b560*/  STS [R19+0x2000], R48 ;  /* 0x0020003013007388 */ /* 0x0007e80000000800 */
[----:B------:R4:W-:Y:S01]  /*b570*/  STS [R19+0x2400], R50 ;  /* 0x0024003213007388 */ /* 0x0009e20000000800 */
[----:B--2---:R-:W-:-:S03]  /*b580*/  @!P1 MOV R13, c[0x0][0x214] ;  /* 0x00008500000d9a02 */ /* 0x004fc60000000f00 */
[----:B------:R2:W-:Y:S01]  /*b590*/  STS [R21+0x2000], R52 ;  /* 0x0020003415007388 */ /* 0x0005e20000000800 */
[----:B------:R-:W-:Y:S01]  /*b5a0*/  @!P1 SEL R47, R13, c[0x0][0x234], !P2 ;  /* 0x00008d000d2f9a07 */ /* 0x000fe20005000000 */
[----:B------:R-:W-:Y:S02]  /*b5b0*/  @!P0 IMAD R13, R12, c[0x0][0x1e0], RZ ;  /* 0x000078000c0d8a24 */ /* 0x000fe400078e02ff */
[----:B------:R2:W-:Y:S02]  /*b5c0*/  STS [R21+0x2400], R54 ;  /* 0x0024003615007388 */ /* 0x0005e40000000800 */
[----:B------:R-:W-:Y:S02]  /*b5d0*/  @!P1 IMAD R49, R47, c[0x0][0x1c0], RZ ;  /* 0x000070002f319a24 */ /* 0x000fe400078e02ff */
[----:B------:R2:W-:Y:S04]  /*b5e0*/  STS [R23+0x2000], R56 ;  /* 0x0020003817007388 */ /* 0x0005e80000000800 */
[----:B------:R2:W-:Y:S01]  /*b5f0*/  STS [R23+0x2400], R58 ;  /* 0x0024003a17007388 */ /* 0x0005e20000000800 */
[----:B-1----:R-:W-:-:S03]  /*b600*/  @!P0 IMAD R46, R10, c[0x0][0x1e4], R13 ;  /* 0x000079000a2e8a24 */ /* 0x002fc600078e020d */
[----:B------:R2:W-:Y:S01]  /*b610*/  STS [R25+0x2000], R60 ;  /* 0x0020003c19007388 */ /* 0x0005e20000000800 */
[----:B---3--:R-:W-:-:S03]  /*b620*/  @!P3 IMAD R48, R10, c[0x0][0x214], RZ ;  /* 0x000085000a30ba24 */ /* 0x008fc600078e02ff */
[----:B------:R2:W-:Y:S01]  /*b630*/  STS [R25+0x2400], R62 ;  /* 0x0024003e19007388 */ /* 0x0005e20000000800 */
[----:B----4-:R-:W-:Y:S01]  /*b640*/  @!P0 IMAD.WIDE.U32 R50, R10, c[0x0][0x1e0], RZ ;  /* 0x000078000a328a25 */ /* 0x010fe200078e00ff */
[----:B------:R-:W-:Y:S02]  /*b650*/  @!P3 SEL R48, R48, R155, !P0 ;  /* 0x0000009b3030b207 */ /* 0x000fe40004000000 */
[----:B------:R2:W-:Y:S01]  /*b660*/  STS [R27+0x2000], R64 ;  /* 0x002000401b007388 */ /* 0x0005e20000000800 */
[----:B------:R-:W-:Y:S01]  /*b670*/  IMAD R10, R10, R49, RZ ;  /* 0x000000310a0a7224 */ /* 0x000fe200078e02ff */
[----:B------:R-:W-:Y:S01]  /*b680*/  @!P0 IADD3 R6, R51, R46, RZ ;  /* 0x0000002e33068210 */ /* 0x000fe20007ffe0ff */
[----:B------:R-:W-:Y:S01]  /*b690*/  @!P0 IMAD.MOV.U32 R7, RZ, RZ, R50 ;  /* 0x000000ffff078224 */ /* 0x000fe200078e0032 */
[----:B------:R2:W-:Y:S01]  /*b6a0*/  STS [R27+0x2400], R66 ;  /* 0x002400421b007388 */ /* 0x0005e20000000800 */
[----:B------:R-:W-:Y:S01]  /*b6b0*/  @P1 MOV R46, c[0x0][0x210] ;  /* 0x00008400002e1a02 */ /* 0x000fe20000000f00 */
[----:B------:R-:W-:Y:S01]  /*b6c0*/  @!P1 IMAD.MOV.U32 R46, RZ, RZ, 0x1 ;  /* 0x00000001ff2e9424 */ /* 0x000fe200078e00ff */
[----:B------:R-:W-:Y:S01]  /*b6d0*/  SHF.R.S32.HI R49, RZ, 0x1f, R8 ;  /* 0x0000001fff317819 */ /* 0x000fe20000011408 */
[----:B------:R-:W-:Y:S01]  /*b6e0*/  BAR.SYNC.DEFER_BLOCKING 0x0 ;  /* 0x0000000000007b1d */ /* 0x000fe20000010000 */
[----:B------:R-:W-:Y:S01]  /*b6f0*/  SEL R10, R10, RZ, P3 ;  /* 0x000000ff0a0a7207 */ /* 0x000fe20001800000 */
[----:B------:R-:W-:Y:S01]  /*b700*/  CS2R R50, SRZ ;  /* 0x0000000000327805 */ /* 0x000fe2000001ff00 */
[----:B------:R-:W-:Y:S01]  /*b710*/  LOP3.LUT P0, RZ, R9, 0x3, RZ, 0xc0, !PT ;  /* 0x0000000309ff7812 */ /* 0x000fe2000780c0ff */
[----:B-----5:R-:W-:Y:S01]  /*b720*/  IMAD R9, R45, R46, RZ ;  /* 0x0000002e2d097224 */ /* 0x020fe200078e02ff */
[----:B------:R-:W-:Y:S01]  /*b730*/  LEA.HI R49, R49, R8, RZ, 0x2 ;  /* 0x0000000831317211 */ /* 0x000fe200078f10ff */
[----:B------:R-:W1:Y:S01]  /*b740*/  S2R R44, SR_CTAID.Z ;  /* 0x00000000002c7919 */ /* 0x000e620000002700 */
[----:B------:R-:W-:-:S02]  /*b750*/  @!P3 MOV R50, R48 ;  /* 0x000000300032b202 */ /* 0x000fc40000000f00 */
[----:B------:R-:W-:Y:S02]  /*b760*/  SHF.L.U32 R9, R9, 0x6, RZ ;  /* 0x0000000609097819 */ /* 0x000fe400000006ff */
[----:B------:R-:W-:Y:S01]  /*b770*/  @!P3 SHF.R.S32.HI R51, RZ, 0x1f, R48 ;  /* 0x0000001fff33b819 */ /* 0x000fe20000011430 */
[----:B------:R-:W-:Y:S01]  /*b780*/  @P5 FMUL.FTZ R48, R5, 0.69314718246459960938 ;  /* 0x3f31721805305820 */ /* 0x000fe20000410000 */
[----:B------:R-:W-:Y:S01]  /*b790*/  LOP3.LUT R49, R49, 0xffffffc, RZ, 0xc0, !PT ;  /* 0x0ffffffc31317812 */ /* 0x000fe200078ec0ff */
[----:B------:R-:W-:-:S03]  /*b7a0*/  @P4 FMUL.FTZ R5, R4, 0.69314718246459960938 ;  /* 0x3f31721804054820 */ /* 0x000fc60000410000 */
[----:B------:R-:W-:Y:S01]  /*b7b0*/  IADD3 R49, R8, -R49, RZ ;  /* 0x8000003108317210 */ /* 0x000fe20007ffe0ff */
[----:B------:R-:W-:Y:S02]  /*b7c0*/  IMAD.MOV.U32 R8, RZ, RZ, 0x7f800000 ;  /* 0x7f800000ff087424 */ /* 0x000fe400078e00ff */
[----:B------:R-:W-:Y:S01]  /*b7d0*/  @P5 FFMA.FTZ R8, R3, c[0x0][0x238], R48 ;  /* 0x00008e0003085a23 */ /* 0x000fe20000010030 */
[----:B------:R-:W-:Y:S01]  /*b7e0*/  LEA R49, R49, R156, 0x4 ;  /* 0x0000009c31317211 */ /* 0x000fe200078e20ff */
[----:B------:R2:W3:Y:S04]  /*b7f0*/  LDS.128 R36, [R158] ;  /* 0x000000009e247984 */ /* 0x0004e80000000c00 */
[----:B------:R2:W4:Y:S01]  /*b800*/  LDS.128 R32, [R158+0x800] ;  /* 0x000800009e207984 */ /* 0x0005220000000c00 */
[----:B-1----:R-:W-:Y:S01]  /*b810*/  IMAD R10, R44, R47, R10 ;  /* 0x0000002f2c0a7224 */ /* 0x002fe200078e020a */
[----:B------:R-:W-:-:S02]  /*b820*/  MOV R47, 0x7f800000 ;  /* 0x7f800000002f7802 */ /* 0x000fc40000000f00 */
[----:B------:R2:W1:Y:S01]  /*b830*/  LDS.128 R28, [R158+0x1000] ;  /* 0x001000009e1c7984 */ /* 0x0004620000000c00 */
[----:B------:R-:W-:Y:S01]  /*b840*/  @P4 FFMA.FTZ R47, R2, c[0x0][0x238], R5 ;  /* 0x00008e00022f4a23 */ /* 0x000fe20000010005 */
[--C-:B------:R-:W-:Y:S02]  /*b850*/  IADD3 R4, P2, P1, R9, R50, R10.reuse ;  /* 0x0000003209047210 */ /* 0x100fe4000795e00a */
        /* <DEDUP_REMOVED lines=25> */
.L_x_752:
[----:B------:R-:W-:Y:S05]  /*b9f0*/  BSYNC B0 ;  /* 0x0000000000007941 */ /* 0x000fea0003800000 */
.L_x_751:
        /* <DEDUP_REMOVED lines=19> */
[----:B--2---:R-:W-:-:S05]  /*bb30*/  IMAD.WIDE.U32 R8, R170, c[0x0][0x1e8], R6 ;  /* 0x00007a00aa087a25 */ /* 0x004fca00078e0006 */
[----:B------:R-:W-:Y:S02]  /*bb40*/  IADD3 R0, R9, R0, RZ ;  /* 0x0000000009007210 */ /* 0x000fe40007ffe0ff */
[----:B------:R-:W-:-:S04]  /*bb50*/  LEA R2, P0, R8, c[0x0][0x1d0], 0x1 ;  /* 0x0000740008027a11 */ /* 0x000fc800078008ff */
[----:B------:R-:W-:-:S05]  /*bb60*/  LEA.HI.X R3, R8, c[0x0][0x1d4], R0, 0x1, P0 ;  /* 0x0000750008037a11 */ /* 0x000fca00000f0c00 */
[----:B---3--:R2:W-:Y:S04]  /*bb70*/  @!P2 STG.E.128 [R2.64], R36 ;  /* 0x000000240200a986 */ /* 0x0085e8000c101d06 */
[----:B-1----:R2:W-:Y:S02]  /*bb80*/  @!P1 STG.E.128 [R2.64+0x80], R20 ;  /* 0x0000801402009986 */ /* 0x0025e4000c101d06 */
.L_x_754:
[----:B------:R-:W-:Y:S05]  /*bb90*/  BSYNC B0 ;  /* 0x0000000000007941 */ /* 0x000fea0003800000 */
.L_x_753:
[----:B------:R-:W-:Y:S01]  /*bba0*/  LEA.HI.SX32 R0, R11, 0x10, 0x1d ;  /* 0x000000100b007811 */ /* 0x000fe200078feaff */
[----:B------:R-:W-:Y:S03]  /*bbb0*/  BSSY B0, `(.L_x_755) ;  /* 0x0000011000007945 */ /* 0x000fe60003800000 */
[----:B------:R-:W-:-:S13]  /*bbc0*/  ISETP.GE.AND P0, PT, R0, R45, PT ;  /* 0x0000002d0000720c */ /* 0x000fda0003f06270 */
[----:B------:R-:W-:Y:S05]  /*bbd0*/  @P0 BRA `(.L_x_756) ;  /* 0x000000e000000947 */ /* 0x000fea0003800000 */
[----:B--2---:R-:W-:Y:S01]  /*bbe0*/  IADD3 R2, P0, R170, 0x10, RZ ;  /* 0x00000010aa027810 */ /* 0x004fe20007f1e0ff */
[----:B------:R-:W-:Y:S01]  /*bbf0*/  IMAD.MOV.U32 R8, RZ, RZ, R4 ;  /* 0x000000ffff087224 */ /* 0x000fe200078e0004 */
        /* <DEDUP_REMOVED lines=10> */
[----:B----4-:R2:W-:Y:S04]  /*bca0*/  @!P1 STG.E.128 [R2.64], R32 ;  /* 0x0000002002009986 */ /* 0x0105e8000c101d06 */
[----:B-1----:R2:W-:Y:S02]  /*bcb0*/  @!P0 STG.E.128 [R2.64+0x80], R16 ;  /* 0x0000801002008986 */ /* 0x0025e4000c101d06 */
.L_x_756:
[----:B------:R-:W-:Y:S05]  /*bcc0*/  BSYNC B0 ;  /* 0x0000000000007941 */ /* 0x000fea0003800000 */
.L_x_755:
        /* <DEDUP_REMOVED lines=16> */
[----:B-1----:R1:W-:Y:S04]  /*bdd0*/  @!P1 STG.E.128 [R2.64], R28 ;  /* 0x0000001c02009986 */ /* 0x0023e8000c101d06 */
[----:B------:R1:W-:Y:S02]  /*bde0*/  @!P0 STG.E.128 [R2.64+0x80], R12 ;  /* 0x0000800c02008986 */ /* 0x0003e4000c101d06 */
.L_x_758:
[----:B------:R-:W-:Y:S05]  /*bdf0*/  BSYNC B0 ;  /* 0x0000000000007941 */ /* 0x000fea0003800000 */
.L_x_757:
        /* <DEDUP_REMOVED lines=8> */
[----:B-12---:R-:W-:Y:S01]  /*be80*/  IMAD R3, R170, c[0x0][0x1e8], RZ ;  /* 0x00007a00aa037a24 */ /* 0x006fe200078e02ff */
[----:B------:R-:W-:-:S03]  /*be90*/  LEA R2, P1, R4, c[0x0][0x1d0], 0x1 ;  /* 0x0000740004027a11 */ /* 0x000fc600078208ff */
[----:B------:R-:W-:-:S04]  /*bea0*/  IMAD R3, R0, c[0x0][0x1ec], R3 ;  /* 0x00007b0000037a24 */ /* 0x000fc800078e0203 */
[----:B------:R-:W-:-:S05]  /*beb0*/  IMAD.IADD R3, R5, 0x1, R3 ;  /* 0x0000000105037824 */ /* 0x000fca00078e0203 */
[----:B------:R-:W-:-:S05]  /*bec0*/  LEA.HI.X R3, R4, c[0x0][0x1d4], R3, 0x1, P1 ;  /* 0x0000750004037a11 */ /* 0x000fca00008f0c03 */
[----:B------:R1:W-:Y:S01]  /*bed0*/  @!P0 STG.E.128 [R2.64], R24 ;  /* 0x0000001802008986 */ /* 0x0003e2000c101d06 */
[----:B------:R-:W-:-:S13]  /*bee0*/  ISETP.GE.AND P0, PT, R159, c[0x0][0x220], PT ;  /* 0x000088009f007a0c */ /* 0x000fda0003f06270 */
[----:B------:R-:W-:Y:S05]  /*bef0*/  @P0 EXIT ;  /* 0x000000000000094d */ /* 0x000fea0003800000 */
[----:B------:R-:W-:Y:S01]  /*bf00*/  STG.E.128 [R2.64+0x80], R40 ;  /* 0x0000802802007986 */ /* 0x000fe2000c101d06 */
[----:B------:R-:W-:Y:S05]  /*bf10*/  EXIT ;  /* 0x000000000000794d */ /* 0x000fea0003800000 */
.L_x_712:
        /* <DEDUP_REMOVED lines=66> */
.L_x_760:
[----:B------:R-:W-:Y:S05]  /*c340*/  BSYNC B0 ;  /* 0x0000000000007941 */ /* 0x000fea0003800000 */
.L_x_759:
        /* <DEDUP_REMOVED lines=18> */
.L_x_762:
[----:B------:R-:W-:Y:S05]  /*c470*/  BSYNC B0 ;  /* 0x0000000000007941 */ /* 0x000fea0003800000 */
.L_x_761:
        /* <DEDUP_REMOVED lines=18> */
.L_x_764:
[----:B------:R-:W-:Y:S05]  /*c5a0*/  BSYNC B0 ;  /* 0x0000000000007941 */ /* 0x000fea0003800000 */
.L_x_763:
        /* <DEDUP_REMOVED lines=17> */
.L_x_766:
[----:B------:R-:W-:Y:S05]  /*c6c0*/  BSYNC B0 ;  /* 0x0000000000007941 */ /* 0x000fea0003800000 */
.L_x_765:
        /* <DEDUP_REMOVED lines=35> */
.L_x_767:
        /* <DEDUP_REMOVED lines=16> */
.L_x_1407:


//--------------------- .text._ZN5flash16flash_fwd_kernelI23Flash_fwd_kernel_traitsILi128ELi128ELi32ELi4ELb0ELb0EN7cutlass10bfloat16_tE19Flash_kernel_traitsILi128ELi128ELi32ELi4ES3_EELb1ELb1ELb0ELb0ELb0ELb0ELb0ELb0EEEvNS_16Flash_fwd_paramsE --------------------------
	.section	.text._ZN5flash16flash_fwd_kernelI23Flash_fwd_kernel_traitsILi128ELi128ELi32ELi4ELb0ELb0EN7cutlass10bfloat16_tE19Flash_kernel_traitsILi128ELi128ELi32ELi4ES3_EELb1ELb1ELb0ELb0ELb0ELb0ELb0ELb0EEEvNS_16Flash_fwd_paramsE,"ax",@progbits
	.sectioninfo	@"SHI_REGISTERS=255"
	.align	128
        .global         _ZN5flash16flash_fwd_kernelI23Flash_fwd_kernel_traitsILi128ELi128ELi32ELi4ELb0ELb0EN7cutlass10bfloat16_tE19Flash_kernel_traitsILi128ELi128ELi32ELi4ES3_EELb1ELb1ELb0ELb0ELb0ELb0ELb0ELb0EEEvNS_16Flash_fwd_paramsE
        .type           _ZN5flash16flash_fwd_kernelI23Flash_fwd_kernel_traitsILi128ELi128ELi32ELi4ELb0ELb0EN7cutlass10bfloat16_tE19Flash_kernel_traitsILi128ELi128ELi32ELi4ES3_EELb1ELb1ELb0ELb0ELb0ELb0ELb0ELb0EEEvNS_16Flash_fwd_paramsE,@function
        .size           _ZN5flash16flash_fwd_kernelI23Flash_fwd_kernel_traitsILi128ELi128ELi32ELi4ELb0ELb0EN7cutlass10bfloat16_tE19Flash_kernel_traitsILi128ELi128ELi32ELi4ES3_EELb1ELb1ELb0ELb0ELb0ELb0ELb0ELb0EEEvNS_16Flash_fwd_paramsE,(.L_x_1408 - _ZN5flash16flash_fwd_kernelI23Flash_fwd_kernel_traitsILi128ELi128ELi32ELi4ELb0ELb0EN7cutlass10bfloat16_tE19Flash_kernel_traitsILi128ELi128ELi32ELi4ES3_EELb1ELb1ELb0ELb0ELb0ELb0ELb0ELb0EEEvNS_16Flash_fwd_paramsE)
        .other          _ZN5flash16flash_fwd_kernelI23Flash_fwd_kernel_traitsILi128ELi128ELi32ELi4ELb0ELb0EN7cutlass10bfloat16_tE19Flash_kernel_traitsILi128ELi128ELi32ELi4ES3_EELb1ELb1ELb0ELb0ELb0ELb0ELb0ELb0EEEvNS_16Flash_fwd_paramsE,@"STO_CUDA_ENTRY STV_DEFAULT"
_ZN5flash16flash_fwd_kernelI23Flash_fwd_kernel_traitsILi128ELi128ELi32ELi4ELb0ELb0EN7cutlass10bfloat16_tE19Flash_kernel_traitsILi128ELi128ELi32ELi4ES3_EELb1ELb1ELb0ELb0ELb0ELb0ELb0ELb0EEEvNS_16Flash_fwd_paramsE:
.text._ZN5flash16flash_fwd_kernelI23Flash_fwd_kernel_traitsILi128ELi128ELi32ELi4ELb0ELb0EN7cutlass10bfloat16_tE19Flash_kernel_traitsILi128ELi128ELi32ELi4ES3_EELb1ELb1ELb0ELb0ELb0ELb0ELb0ELb0EEEvNS_16Flash_fwd_paramsE:
[----:B------:R-:W-:-:S03]  /*0000*/  MOV R1, c[0x0][0x28] ;  /* 0x00000a0000017a02 */ /* 0x000fc60000000f00 */
[----:B------:R-:W-:Y:S01]  /*0010*/  ULDC.U8 UR4, c[0x0][0x304] ;  /* 0x0000c10000047ab9 */ /* 0x000fe20000000000 */
[----:B------:R-:W-:Y:S01]  /*0020*/  IADD3 R1, R1, -0x68, RZ ;  /* 0xffffff9801017810 */ /* 0x000fe20007ffe0ff */
[----:B------:R-:W-:Y:S01]  /*0030*/  ULDC.64 UR30, c[0x0][0x2f0] ;  /* 0x0000bc00001e7ab9 */ /* 0x000fe20000000a00 */
[----:B------:R-:W-:Y:S01]  /*0040*/  ISETP.NE.AND P2, PT, RZ, UR4, PT ;  /* 0x00000004ff007c0c */ /* 0x000fe2000bf45270 */
[----:B------:R-:W-:Y:S01]  /*0050*/  IMAD.U32 R2, RZ, RZ, UR30 ;  /* 0x0000001eff027e24 */ /* 0x000fe2000f8e00ff */
[----:B------:R-:W-:Y:S01]  /*0060*/  ULDC.64 UR26, c[0x0][0x118] ;  /* 0x00004600001a7ab9 */ /* 0x000fe20000000a00 */
[----:B------:R-:W-:Y:S02]  /*0070*/  IMAD.U32 R3, RZ, RZ, UR31 ;  /* 0x0000001fff037e24 */ /* 0x000fe4000f8e00ff */
[----:B------:R-:W-:Y:S02]  /*0080*/  IMAD.MOV.U32 R8, RZ, RZ, c[0x0][0x2fc] ;  /* 0x0000bf00ff087624 */ /* 0x000fe400078e00ff */
[----:B------:R-:W-:Y:S01]  /*0090*/  IMAD.MOV.U32 R7, RZ, RZ, c[0x0][0x2f8] ;  /* 0x0000be00ff077624 */ /* 0x000fe200078e00ff */
[----:B------:R-:W1:Y:S01]  /*00a0*/  S2UR UR6, SR_CTAID.X ;  /* 0x00000000000679c3 */ /* 0x000e620000002500 */
[----:B------:R-:W2:Y:S01]  /*00b0*/  S2R R20, SR_TID.X ;  /* 0x0000000000147919 */ /* 0x000ea20000002100 */
[----:B------:R-:W-:-:S02]  /*00c0*/  ULDC.64 UR4, c[0x0][0x250] ;  /* 0x0000940000047ab9 */ /* 0x000fc40000000a00 */
[----:B------:R-:W-:Y:S01]  /*00d0*/  ULDC.64 UR8, c[0x0][0x240] ;  /* 0x0000900000087ab9 */ /* 0x000fe20000000a00 */
[----:B------:R3:W4:Y:S02]  /*00e0*/  @P2 LDG.E.64 R4, [R2.64] ;  /* 0x0000001a02042981 */ /* 0x000724000c1e1b00 */
[----:B---3--:R-:W-:Y:S01]  /*00f0*/  @P2 IMAD.MOV.U32 R2, RZ, RZ, R7 ;  /* 0x000000ffff022224 */ /* 0x008fe200078e0007 */
[----:B------:R-:W-:-:S06]  /*0100*/  @P2 MOV R3, R8 ;  /* 0x0000000800032202 */ /* 0x000fcc0000000f00 */
[----:B------:R-:W3:Y:S01]  /*0110*/  @P2 LDG.E.64 R2, [R2.64] ;  /* 0x0000001a02022981 */ /* 0x000ee2000c1e1b00 */
[----:B------:R-:W5:Y:S01]  /*0120*/  S2UR UR12, SR_CTAID.Y ;  /* 0x00000000000c79c3 */ /* 0x000f620000002600 */
[----:B------:R-:W-:Y:S02]  /*0130*/  UISETP.NE.U32.AND UP1, UPT, URZ, UR4, UPT ;  /* 0x000000043f00728c */ /* 0x000fe4000bf25070 */
[----:B------:R-:W-:Y:S02]  /*0140*/  UISETP.NE.U32.AND UP2, UPT, URZ, UR8, UPT ;  /* 0x000000083f00728c */ /* 0x000fe4000bf45070 */
[----:B------:R-:W-:Y:S02]  /*0150*/  UISETP.NE.AND.EX UP1, UPT, URZ, UR5, UPT, UP1 ;  /* 0x000000053f00728c */ /* 0x000fe4000bf25310 */
[----:B------:R-:W-:Y:S01]  /*0160*/  UISETP.NE.AND.EX UP2, UPT, URZ, UR9, UPT, UP2 ;  /* 0x000000093f00728c */ /* 0x000fe2000bf45320 */
[----:B------:R-:W1:Y:S01]  /*0170*/  S2UR UR11, SR_CTAID.Z ;  /* 0x00000000000b79c3 */ /* 0x000e620000002700 */
[----:B------:R-:W-:-:S02]  /*0180*/  ULDC.64 UR4, c[0x0][0x248] ;  /* 0x0000920000047ab9 */ /* 0x000fc40000000a00 */
[----:B------:R-:W-:Y:S02]  /*0190*/  UISETP.EQ.U32.AND UP0, UPT, URZ, UR4, UPT ;  /* 0x000000043f00728c */ /* 0x000fe4000bf02070 */
[----:B------:R-:W-:Y:S01]  /*01a0*/  UMOV UR23, 0x4 ;  /* 0x0000000400177882 */ /* 0x000fe20000000000 */
[----:B------:R-:W-:Y:S01]  /*01b0*/  PLOP3.LUT P0, PT, PT, PT, UP2, 0x80, 0x0 ;  /* 0x000000000000781c */ /* 0x000fe20003f0f028 */
[----:B------:R-:W-:Y:S02]  /*01c0*/  ULDC.64 UR8, c[0x0][0x240] ;  /* 0x0000900000087ab9 */ /* 0x000fe40000000a00 */
[----:B-----5:R-:W-:Y:S02]  /*01d0*/  UIMAD.WIDE UR8, UR12, UR23, UR8 ;  /* 0x000000170c0872a5 */ /* 0x020fe4000f8e0208 */
[----:B-1----:R-:W-:-:S06]  /*01e0*/  ULOP3.LUT UR7, UR11, UR6, UR12, 0xfe, !UPT ;  /* 0x000000060b077292 */ /* 0x002fcc000f8efe0c */
[----:B--2---:R-:W-:Y:S01]  /*01f0*/  LOP3.LUT P3, RZ, R20, UR7, RZ, 0xfc, !PT ;  /* 0x0000000714ff7c12 */ /* 0x004fe2000f86fcff */
[----:B------:R-:W-:Y:S02]  /*0200*/  ULDC.U8 UR7, c[0x0][0x312] ;  /* 0x0000c48000077ab9 */ /* 0x000fe40000000000 */
[----:B------:R-:W-:-:S04]  /*0210*/  UISETP.NE.AND UP3, UPT, UR7, URZ, UPT ;  /* 0x0000003f0700728c */ /* 0x000fc8000bf65270 */
[----:B------:R-:W-:-:S06]  /*0220*/  UISETP.EQ.OR.EX UP0, UPT, URZ, UR5, !UP3, UP0 ;  /* 0x000000053f00728c */ /* 0x000fcc000df02700 */
[----:B------:R-:W-:Y:S02]  /*0230*/  @!P3 IMAD.MOV.U32 R10, RZ, RZ, c[0x0][0x308] ;  /* 0x0000c200ff0ab624 */ /* 0x000fe400078e00ff */
[----:B------:R-:W-:Y:S01]  /*0240*/  @!P3 IMAD.MOV.U32 R11, RZ, RZ, c[0x0][0x30c] ;  /* 0x0000c300ff0bb624 */ /* 0x000fe200078e00ff */
[----:B------:R-:W-:Y:S02]  /*0250*/  ULDC.64 UR4, c[0x0][0x248] ;  /* 0x0000920000047ab9 */ /* 0x000fe40000000a00 */
[----:B------:R-:W-:Y:S01]  /*0260*/  UIMAD.WIDE UR4, UR12, UR23, UR4 ;  /* 0x000000170c0472a5 */ /* 0x000fe2000f8e0204 */
[----:B----4-:R-:W1:Y:S08]  /*0270*/  @P2 R2UR UR30, R4 ;  /* 0x00000000041e23c2 */ /* 0x010e7000000e0000 */
[----:B------:R-:W2:Y:S01]  /*0280*/  @P2 R2UR UR31, R5 ;  /* 0x00000000051f23c2 */ /* 0x000ea200000e0000 */
[----:B-1----:R-:W-:Y:S01]  /*0290*/  IMAD.U32 R4, RZ, RZ, UR30 ;  /* 0x0000001eff047e24 */ /* 0x002fe2000f8e00ff */
[----:B---3--:R-:W-:Y:S01]  /*02a0*/  @P2 IADD3 R7, P1, R2, c[0x0][0x300], RZ ;  /* 0x0000c00002072a10 */ /* 0x008fe20007f3e0ff */
[----:B------:R-:W-:Y:S01]  /*02b0*/  IMAD.U32 R2, RZ, RZ, UR8 ;  /* 0x00000008ff027e24 */ /* 0x000fe2000f8e00ff */
[----:B--2---:R-:W-:-:S03]  /*02c0*/  MOV R5, UR31 ;  /* 0x0000001f00057c02 */ /* 0x004fc60008000f00 */
[----:B------:R-:W-:Y:S01]  /*02d0*/  @P2 IMAD.X R8, RZ, RZ, R3, P1 ;  /* 0x000000ffff082224 */ /* 0x000fe200008e0603 */
[----:B------:R-:W-:Y:S01]  /*02e0*/  PLOP3.LUT P2, PT, PT, PT, UP0, 0x80, 0x0 ;  /* 0x000000000000781c */ /* 0x000fe20003f4f008 */
[----:B------:R1:W-:Y:S01]  /*02f0*/  @!P3 STG.E.64 [R10.64], R4 ;  /* 0x000000040a00b986 */ /* 0x0003e2000c101b1a */
[----:B------:R-:W-:Y:S01]  /*0300*/  IMAD.U32 R3, RZ, RZ, UR9 ;  /* 0x00000009ff037e24 */ /* 0x000fe2000f8e00ff */
[----:B------:R-:W-:Y:S01]  /*0310*/  ULDC.64 UR8, c[0x0][0x250] ;  /* 0x0000940000087ab9 */ /* 0x000fe20000000a00 */
[----:B------:R-:W-:Y:S01]  /*0320*/  PLOP3.LUT P1, PT, PT, PT, UP1, 0x80, 0x0 ;  /* 0x000000000000781c */ /* 0x000fe20003f2f018 */
[----:B------:R-:W-:Y:S01]  /*0330*/  @UP1 UIMAD.WIDE UR8, UR12, UR23, UR8 ;  /* 0x000000170c0812a5 */ /* 0x000fe2000f8e0208 */
[----:B-1----:R-:W-:Y:S01]  /*0340*/  @!P3 MOV R4, R7 ;  /* 0x000000070004b202 */ /* 0x002fe20000000f00 */
[----:B------:R-:W-:-:S05]  /*0350*/  @!P3 IMAD.MOV.U32 R5, RZ, RZ, R8 ;  /* 0x000000ffff05b224 */ /* 0x000fca00078e0008 */
[----:B------:R1:W-:Y:S04]  /*0360*/  @!P3 STG.E.64 [R10.64+0x8], R4 ;  /* 0x000008040a00b986 */ /* 0x0003e8000c101b1a */
[----:B------:R2:W3:Y:S04]  /*0370*/  @P0 LDG.E R9, [R2.64] ;  /* 0x0000001a02090981 */ /* 0x0004e8000c1e1900 */
[----:B------:R2:W4:Y:S01]  /*0380*/  @P0 LDG.E R6, [R2.64+0x4] ;  /* 0x0000041a02060981 */ /* 0x000522000c1e1900 */
[----:B-1----:R-:W-:Y:S02]  /*0390*/  IMAD.U32 R4, RZ, RZ, UR8 ;  /* 0x00000008ff047e24 */ /* 0x002fe4000f8e00ff */
[----:B------:R-:W-:Y:S01]  /*03a0*/  IMAD.U32 R5, RZ, RZ, UR9 ;  /* 0x00000009ff057e24 */ /* 0x000fe2000f8e00ff */
[----:B--2---:R-:W-:Y:S01]  /*03b0*/  MOV R2, UR4 ;  /* 0x0000000400027c02 */ /* 0x004fe20008000f00 */
[----:B------:R-:W-:-:S03]  /*03c0*/  IMAD.U32 R3, RZ, RZ, UR5 ;  /* 0x00000005ff037e24 */ /* 0x000fc6000f8e00ff */
[----:B------:R1:W2:Y:S04]  /*03d0*/  @P1 LDG.E R4, [R4.64] ;  /* 0x0000001a04041981 */ /* 0x0002a8000c1e1900 */
[----:B------:R-:W5:Y:S01]  /*03e0*/  @!P2 LDG.E R0, [R2.64] ;  /* 0x0000001a0200a981 */ /* 0x000f62000c1e1900 */
[----:B------:R-:W-:Y:S02]  /*03f0*/  UMOV UR25, 0xffffffff ;  /* 0xffffffff00197882 */ /* 0x000fe40000000000 */
[----:B------:R-:W-:Y:S02]  /*0400*/  UMOV UR15, 0xffffffff ;  /* 0xffffffff000f7882 */ /* 0x000fe40000000000 */
[----:B------:R-:W-:Y:S02]  /*0410*/  ULDC UR4, c[0x0][0x1c0] ;  /* 0x0000700000047ab9 */ /* 0x000fe40000000800 */
[----:B------:R-:W-:-:S02]  /*0420*/  UIMAD UR4, UR12, UR4, UR11 ;  /* 0x000000040c0472a4 */ /* 0x000fc4000f8e020b */
[----:B------:R-:W-:Y:S02]  /*0430*/  UMOV UR14, URZ ;  /* 0x0000003f000e7c82 */ /* 0x000fe40008000000 */
[----:B------:R-:W-:-:S04]  /*0440*/  USHF.L.U32 UR5, UR4, 0x5, URZ ;  /* 0x0000000504057899 */ /* 0x000fc8000800063f */
[----:B------:R-:W-:Y:S01]  /*0450*/  USHF.R.S32.HI UR4, URZ, 0x1f, UR5 ;  /* 0x0000001f3f047899 */ /* 0x000fe20008011405 */
[----:B-1----:R-:W-:Y:S01]  /*0460*/  SHF.R.S32.HI R5, RZ, 0x1f, R20 ;  /* 0x0000001fff057819 */ /* 0x002fe20000011414 */
[----:B---3--:R1:W3:Y:S08]  /*0470*/  @P0 R2UR UR25, R9 ;  /* 0x00000000091903c2 */ /* 0x0082f000000e0000 */
[----:B----4-:R-:W3:Y:S01]  /*0480*/  @P0 R2UR UR10, R6 ;  /* 0x00000000060a03c2 */ /* 0x010ee200000e0000 */
[----:B-1----:R-:W-:-:S07]  /*0490*/  LEA.HI R9, R5, R20, RZ, 0x5 ;  /* 0x0000001405097211 */ /* 0x002fce00078f28ff */
[----:B--2---:R1:W2:Y:S01]  /*04a0*/  @P1 R2UR UR14, R4 ;  /* 0x00000000040e13c2 */ /* 0x0042a200000e0000 */
[----:B---3--:R-:W-:-:S07]  /*04b0*/  @UP2 UIADD3 UR10, UR10, -UR25, URZ ;  /* 0x800000190a0a2290 */ /* 0x008fce000fffe03f */
[----:B-----5:R3:W4:Y:S01]  /*04c0*/  @!P2 R2UR UR15, R0 ;  /* 0x00000000000fa3c2 */ /* 0x02072200000e0000 */
[----:B------:R-:W-:Y:S01]  /*04d0*/  ISETP.NE.U32.AND P2, PT, RZ, c[0x0][0x248], PT ;  /* 0x00009200ff007a0c */ /* 0x000fe20003f45070 */
[----:B------:R-:W-:-:S03]  /*04e0*/  @!UP2 ULDC UR10, c[0x0][0x214] ;  /* 0x00008500000aaab9 */ /* 0x000fc60000000800 */
[----:B------:R-:W-:Y:S02]  /*04f0*/  ISETP.NE.AND.EX P2, PT, RZ, c[0x0][0x24c], PT, P2 ;  /* 0x00009300ff007a0c */ /* 0x000fe40003f45320 */
[----:B---3--:R-:W-:-:S05]  /*0500*/  LOP3.LUT R0, R9, 0xffffffe0, RZ, 0xc0, !PT ;  /* 0xffffffe009007812 */ /* 0x008fca00078ec0ff */
[----:B------:R-:W-:-:S05]  /*0510*/  IMAD.IADD R16, R20, 0x1, -R0 ;  /* 0x0000000114107824 */ /* 0x000fca00078e0a00 */
[--C-:B------:R-:W-:Y:S02]  /*0520*/  IADD3 R243, P1, P0, R7, UR5, R16.reuse ;  /* 0x0000000507f37c10 */ /* 0x100fe4000f83e010 */
[----:B------:R-:W-:-:S03]  /*0530*/  SHF.R.S32.HI R0, RZ, 0x1f, R16 ;  /* 0x0000001fff007819 */ /* 0x000fc60000011410 */
[----:B------:R1:W-:Y:S01]  /*0540*/  STL [R1+0x40], R243 ;  /* 0x000040f301007387 */ /* 0x0003e20000100800 */
[----:B------:R-:W-:Y:S01]  /*0550*/  IADD3.X R96, R8, UR4, R0, P1, P0 ;  /* 0x0000000408607c10 */ /* 0x000fe20008fe0400 */
[----:B-12-4-:R-:W-:Y:S05]  /*0560*/  @!P2 BRA `(.L_x_768) ;  /* 0x000000700000a947 */ /* 0x016fea0003800000 */
[----:B------:R-:W-:-:S13]  /*0570*/  PLOP3.LUT P0, PT, PT, PT, UP3, 0x80, 0x0 ;  /* 0x000000000000781c */ /* 0x000fda0003f0f038 */
[----:B------:R-:W2:Y:S04]  /*0580*/  @P0 LDG.E R0, [R2.64+0x4] ;  /* 0x0000041a02000981 */ /* 0x000ea8000c1e1900 */
[----:B------:R-:W3:Y:S01]  /*0590*/  @!P0 LDG.E R2, [R2.64] ;  /* 0x0000001a02028981 */ /* 0x000ee2000c1e1900 */
[----:B--2---:R-:W1:Y:S02]  /*05a0*/  @P0 R2UR UR7, R0 ;  /* 0x00000000000703c2 */ /* 0x004e6400000e0000 */
[----:B-1----:R-:W-:-:S11]  /*05b0*/  @UP3 UIADD3 UR7, UR7, -UR15, URZ ;  /* 0x8000000f07073290 */ /* 0x002fd6000fffe03f */
[----:B---3--:R1:W2:Y:S02]  /*05c0*/  @!P0 R2UR UR7, R2 ;  /* 0x00000000020783c2 */ /* 0x0082a400000e0000 */
[----:B-12---:R-:W-:Y:S05]  /*05d0*/  BRA `(.L_x_769) ;  /* 0x0000001000007947 */ /* 0x006fea0003800000 */
.L_x_768:
[----:B------:R-:W-:Y:S02]  /*05e0*/  ULDC UR7, c[0x0][0x218] ;  /* 0x0000860000077ab9 */ /* 0x000fe40000000800 */
.L_x_769:
        /* <DEDUP_REMOVED lines=21> */
[----:B------:R-:W-:Y:S02]  /*0740*/  UIADD3 UR4, -UR10, 0x9f, UR9 ;  /* 0x0000009f0a047890 */ /* 0x000fe4000fffe109 */
        /* <DEDUP_REMOVED lines=14> */
[----:B------:R-:W-:Y:S01]  /*0830*/  UISETP.NE.AND UP1, UPT, UR25, -0x1, UPT ;  /* 0xffffffff1900788c */ /* 0x000fe2000bf25270 */
[----:B------:R-:W1:Y:S01]  /*0840*/  LDC.U8 R232, c[0x0][0x2d8] ;  /* 0x0000b600ffe87b82 */ /* 0x000e620000000000 */
        /* <DEDUP_REMOVED lines=14> */
[----:B------:R-:W-:Y:S02]  /*0930*/  @!UP1 UIADD3 UR13, UR19, UR16, URZ ;  /* 0x00000010130d9290 */ /* 0x000fe4000fffe03f */
[----:B------:R-:W-:-:S02]  /*0940*/  @UP0 UIMAD UR7, UR17, UR5, UR33 ;  /* 0x00000005110702a4 */ /* 0x000fc4000f8e0221 */
[----:B------:R-:W-:Y:S02]  /*0950*/  @!UP1 UMOV UR6, UR18 ;  /* 0x0000001200069c82 */ /* 0x000fe40008000000 */
[----:B------:R-:W-:Y:S01]  /*0960*/  @UP0 UMOV UR16, UR32 ;  /* 0x0000002000100c82 */ /* 0x000fe20008000000 */
[----:B------:R-:W-:Y:S05]  /*0970*/  @P0 BRA `(.L_x_771) ;  /* 0x000000d000000947 */ /* 0x000fea0003800000 */
[----:B-1----:R-:W-:Y:S02]  /*0980*/  USHF.R.S32.HI UR16, URZ, 0x1f, UR14 ;  /* 0x0000001f3f107899 */ /* 0x002fe4000801140e */
        /* <DEDUP_REMOVED lines=12> */
.L_x_771:
[----:B-1----:R-:W-:Y:S01]  /*0a50*/  IABS R4, c[0x0][0x1c8] ;  /* 0x0000720000047a13 */ /* 0x002fe20000000000 */
[----:B------:R-:W1:Y:S01]  /*0a60*/  S2R R6, SR_CTAID.Z ;  /* 0x0000000000067919 */ /* 0x000e620000002700 */
[----:B------:R-:W-:Y:S02]  /*0a70*/  ULDC UR4, c[0x0][0x1c8] ;  /* 0x0000720000047ab9 */ /* 0x000fe40000000800 */
[----:B------:R-:W2:Y:S01]  /*0a80*/  I2F.RP R2, R4 ;  /* 0x0000000400027306 */ /* 0x000ea20000209400 */
[----:B------:R-:W-:Y:S02]  /*0a90*/  ULOP3.LUT UR4, UR11, UR4, URZ, 0x3c, !UPT ;  /* 0x000000040b047292 */ /* 0x000fe4000f8e3c3f */
[----:B------:R-:W-:-:S04]  /*0aa0*/  @UP0 UIADD3 UR15, UR14, UR15, URZ ;  /* 0x0000000f0e0f0290 */ /* 0x000fc8000fffe03f */
[----:B------:R-:W-:Y:S01]  /*0ab0*/  ISETP.LE.AND P1, PT, RZ, UR4, PT ;  /* 0x00000004ff007c0c */ /* 0x000fe2000bf23270 */
[----:B------:R-:W-:Y:S02]  /*0ac0*/  ULDC.64 UR4, c[0x0][0x1a0] ;  /* 0x0000680000047ab9 */ /* 0x000fe40000000a00 */
[----:B------:R-:W-:-:S04]  /*0ad0*/  @UP0 UIMAD.WIDE.U32 UR18, UR15, UR4, URZ ;  /* 0x000000040f1202a5 */ /* 0x000fc8000f8e003f */
[----:B------:R-:W-:Y:S01]  /*0ae0*/  @UP0 UIMAD UR17, UR15, UR5, UR19 ;  /* 0x000000050f1102a4 */ /* 0x000fe2000f8e0213 */
[----:B--2---:R-:W2:Y:S01]  /*0af0*/  MUFU.RCP R2, R2 ;  /* 0x0000000200027308 */ /* 0x004ea20000001000 */
[----:B------:R-:W-:Y:S02]  /*0b00*/  USHF.R.S32.HI UR15, URZ, 0x1f, UR11 ;  /* 0x0000001f3f0f7899 */ /* 0x000fe4000801140b */
[----:B------:R-:W-:Y:S01]  /*0b10*/  @UP0 UMOV UR4, UR18 ;  /* 0x0000001200040c82 */ /* 0x000fe20008000000 */
[----:B-1----:R-:W-:Y:S02]  /*0b20*/  IABS R6, R6 ;  /* 0x0000000600067213 */ /* 0x002fe40000000000 */
[----:B--2---:R-:W-:-:S04]  /*0b30*/  IADD3 R2, R2, 0xffffffe, RZ ;  /* 0x0ffffffe02027810 */ /* 0x004fc80007ffe0ff */
        /* <DEDUP_REMOVED lines=25> */
[----:B------:R-:W-:Y:S02]  /*0cd0*/  UIADD3 UR19, UR19, UR17, URZ ;  /* 0x0000001113137290 */ /* 0x000fe4000fffe03f */
[----:B------:R-:W-:Y:S02]  /*0ce0*/  ULDC.64 UR4, c[0x0][0x188] ;  /* 0x0000620000047ab9 */ /* 0x000fe40000000a00 */
[----:B------:R-:W-:Y:S02]  /*0cf0*/  UIMAD UR14, UR14, UR4, URZ ;  /* 0x000000040e0e72a4 */ /* 0x000fe4000f8e023f */
[----:B------:R-:W-:Y:S02]  /*0d00*/  UIMAD.WIDE.U32 UR18, UR12, UR4, UR18 ;  /* 0x000000040c1272a5 */ /* 0x000fe4000f8e0012 */
[----:B------:R-:W-:-:S04]  /*0d10*/  UIMAD UR5, UR12, UR5, UR14 ;  /* 0x000000050c0572a4 */ /* 0x000fc8000f8e020e */
[----:B------:R-:W-:Y:S02]  /*0d20*/  UIADD3 UR17, UR19, UR5, URZ ;  /* 0x0000000513117290 */ /* 0x000fe4000fffe03f */
[----:B------:R-:W-:Y:S02]  /*0d30*/  UMOV UR4, UR18 ;  /* 0x0000001200047c82 */ /* 0x000fe40008000000 */
.L_x_772:
[CC--:B------:R-:W-:Y:S01]  /*0d40*/  LEA.HI R0, R5.reuse, R20.reuse, RZ, 0x3 ;  /* 0x0000001405007211 */ /* 0x0c0fe200078f18ff */
[----:B------:R-:W1:Y:S01]  /*0d50*/  S2R R14, SR_CTAID.Z ;  /* 0x00000000000e7919 */ /* 0x000e620000002700 */
[CC--:B------:R-:W-:Y:S01]  /*0d60*/  LEA.HI R17, R5.reuse, R20.reuse, RZ, 0x4 ;  /* 0x0000001405117211 */ /* 0x0c0fe200078f20ff */
[----:B------:R-:W-:Y:S01]  /*0d70*/  UIADD3 UR18, -UR9, UR10, URZ ;  /* 0x0000000a09127290 */ /* 0x000fe2000fffe13f */
[----:B------:R-:W-:Y:S01]  /*0d80*/  SHF.R.S32.HI R10, RZ, 0x3, R0 ;  /* 0x00000003ff0a7819 */ /* 0x000fe20000011400 */
[----:B------:R-:W2:Y:S01]  /*0d90*/  S2R R21, SR_CTAID.X ;  /* 0x0000000000157919 */ /* 0x000ea20000002500 */
[----:B------:R-:W-:Y:S01]  /*0da0*/  LOP3.LUT R0, R0, 0xfffffff8, RZ, 0xc0, !PT ;  /* 0xfffffff800007812 */ /* 0x000fe200078ec0ff */
[----:B------:R-:W-:Y:S01]  /*0db0*/  BSSY B0, `(.L_x_773) ;  /* 0x0000054000007945 */ /* 0x000fe20003800000 */
[----:B------:R-:W-:Y:S01]  /*0dc0*/  LEA.HI R5, R5, R20, RZ, 0x6 ;  /* 0x0000001405057211 */ /* 0x000fe200078f30ff */
[----:B------:R-:W-:Y:S01]  /*0dd0*/  IMAD.SHL.U32 R2, R10, 0x40, RZ ;  /* 0x000000400a027824 */ /* 0x000fe200078e00ff */
[----:B------:R-:W-:Y:S01]  /*0de0*/  SHF.R.S32.HI R11, RZ, 0x1f, R10 ;  /* 0x0000001fff0b7819 */ /* 0x000fe2000001140a */
[----:B------:R-:W-:Y:S01]  /*0df0*/  IMAD.IADD R28, R20, 0x1, -R0 ;  /* 0x00000001141c7824 */ /* 0x000fe200078e0a00 */
[----:B------:R-:W-:Y:S01]  /*0e00*/  LOP3.LUT R0, R17, 0xfffffff0, RZ, 0xc0, !PT ;  /* 0xfffffff011007812 */ /* 0x000fe200078ec0ff */
[----:B------:R-:W-:Y:S01]  /*0e10*/  IMAD.SHL.U32 R5, R5, 0x8, RZ ;  /* 0x0000000805057824 */ /* 0x000fe200078e00ff */
[----:B------:R-:W-:Y:S01]  /*0e20*/  LOP3.LUT R3, R2, 0x1c0, RZ, 0xc0, !PT ;  /* 0x000001c002037812 */ /* 0x000fe200078ec0ff */
[----:B------:R-:W-:Y:S01]  /*0e30*/  IMAD.SHL.U32 R100, R28, 0x8, RZ ;  /* 0x000000081c647824 */ /* 0x000fe200078e00ff */
[----:B------:R-:W-:Y:S01]  /*0e40*/  SHF.R.S32.HI R92, RZ, 0x5, R9 ;  /* 0x00000005ff5c7819 */ /* 0x000fe20000011409 */
[----:B------:R-:W-:-:S03]  /*0e50*/  IMAD.IADD R0, R20, 0x1, -R0 ;  /* 0x0000000114007824 */ /* 0x000fc600078e0a00 */
[----:B------:R-:W-:Y:S02]  /*0e60*/  LOP3.LUT R2, R3, 0x38, R100, 0xf8, !PT ;  /* 0x0000003803027812 */ /* 0x000fe400078ef864 */
[----:B------:R-:W-:Y:S02]  /*0e70*/  SHF.R.U32.HI R3, RZ, 0x3, R3 ;  /* 0x00000003ff037819 */ /* 0x000fe40000011603 */
[----:B------:R-:W-:Y:S02]  /*0e80*/  SHF.R.S32.HI R6, RZ, 0x1f, R0 ;  /* 0x0000001fff067819 */ /* 0x000fe40000011400 */
[----:B------:R-:W-:Y:S02]  /*0e90*/  LOP3.LUT R3, R2, R3, RZ, 0x3c, !PT ;  /* 0x0000000302037212 */ /* 0x000fe400078e3cff */
[----:B------:R-:W-:Y:S01]  /*0ea0*/  SHF.R.S32.HI R101, RZ, 0x1f, R100 ;  /* 0x0000001fff657819 */ /* 0x000fe20000011464 */
[----:B--2---:R-:W-:Y:S01]  /*0eb0*/  IMAD.WIDE R30, R21, 0x80, R10 ;  /* 0x00000080151e7825 */ /* 0x004fe200078e020a */
[----:B------:R-:W-:-:S02]  /*0ec0*/  LEA.HI R19, R6, R0, RZ, 0x3 ;  /* 0x0000000006137211 */ /* 0x000fc400078f18ff */
[----:B------:R-:W-:Y:S01]  /*0ed0*/  IADD3 R2, P0, R100, UR6, RZ ;  /* 0x0000000664027c10 */ /* 0x000fe2000ff1e0ff */
[----:B------:R-:W-:Y:S01]  /*0ee0*/  IMAD.WIDE.U32 R6, R10, c[0x0][0x198], R100 ;  /* 0x000066000a067a25 */ /* 0x000fe200078e0064 */
[----:B------:R-:W-:Y:S01]  /*0ef0*/  LOP3.LUT R219, R3, 0xfffffe00, R5, 0xf8, !PT ;  /* 0xfffffe0003db7812 */ /* 0x000fe200078ef805 */
[----:B------:R2:W-:Y:S01]  /*0f00*/  STL.64 [R1], R100 ;  /* 0x0000006401007387 */ /* 0x0005e20000100a00 */
[----:B------:R-:W-:Y:S01]  /*0f10*/  LOP3.LUT R8, R19, 0xfffffff8, RZ, 0xc0, !PT ;  /* 0xfffffff813087812 */ /* 0x000fe200078ec0ff */
[----:B------:R-:W-:Y:S01]  /*0f20*/  IMAD R5, R11, c[0x0][0x198], RZ ;  /* 0x000066000b057a24 */ /* 0x000fe200078e02ff */
[----:B------:R-:W-:Y:S01]  /*0f30*/  IADD3.X R3, R101, UR13, RZ, P0, !PT ;  /* 0x0000000d65037c10 */ /* 0x000fe200087fe4ff */
[----:B------:R-:W-:Y:S01]  /*0f40*/  IMAD.SHL.U32 R219, R219, 0x2, RZ ;  /* 0x00000002dbdb7824 */ /* 0x000fe200078e00ff */
[----:B------:R-:W-:Y:S01]  /*0f50*/  IADD3 R6, P0, R6, UR16, RZ ;  /* 0x0000001006067c10 */ /* 0x000fe2000ff1e0ff */
[----:B------:R-:W-:Y:S01]  /*0f60*/  IMAD R5, R10, c[0x0][0x19c], R5 ;  /* 0x000067000a057a24 */ /* 0x000fe200078e0205 */
[----:B------:R-:W-:Y:S01]  /*0f70*/  IADD3 R251, R100, 0x40, RZ ;  /* 0x0000004064fb7810 */ /* 0x000fe20007ffe0ff */
[----:B------:R-:W-:Y:S01]  /*0f80*/  IMAD.IADD R18, R0, 0x1, -R8 ;  /* 0x0000000100127824 */ /* 0x000fe200078e0a08 */
[----:B------:R-:W-:Y:S01]  /*0f90*/  SHF.R.S32.HI R0, RZ, 0x1f, R4 ;  /* 0x0000001fff007819 */ /* 0x000fe20000011404 */
[----:B-1----:R-:W-:Y:S01]  /*0fa0*/  IMAD.WIDE.U32 R14, R14, c[0x0][0x1a8], R2 ;  /* 0x00006a000e0e7a25 */ /* 0x002fe200078e0002 */
[----:B------:R-:W-:-:S03]  /*0fb0*/  IADD3.X R7, R7, UR7, R5, P0, !PT ;  /* 0x0000000707077c10 */ /* 0x000fc600087fe405 */
[----:B------:R-:W-:Y:S02]  /*0fc0*/  IMAD R8, R11, c[0x0][0x1a0], RZ ;  /* 0x000068000b087a24 */ /* 0x000fe400078e02ff */
[----:B------:R-:W-:-:S04]  /*0fd0*/  IMAD.WIDE.U32 R2, R10, c[0x0][0x1a0], R100 ;  /* 0x000068000a027a25 */ /* 0x000fc800078e0064 */
[----:B------:R-:W-:Y:S01]  /*0fe0*/  IMAD R5, R10, c[0x0][0x1a4], R8 ;  /* 0x000069000a057a24 */ /* 0x000fe200078e0208 */
[----:B------:R-:W-:Y:S01]  /*0ff0*/  IADD3 R2, P0, R2, UR4, RZ ;  /* 0x0000000402027c10 */ /* 0x000fe2000ff1e0ff */
[C---:B------:R-:W-:Y:S01]  /*1000*/  IMAD R8, R0.reuse, c[0x0][0x1b0], RZ ;  /* 0x00006c0000087a24 */ /* 0x040fe200078e02ff */
[----:B------:R-:W-:Y:S01]  /*1010*/  ULDC.64 UR4, c[0x0][0x1a8] ;  /* 0x00006a0000047ab9 */ /* 0x000fe20000000a00 */
[----:B------:R-:W-:Y:S01]  /*1020*/  IMAD R0, R0, c[0x0][0x1b8], RZ ;  /* 0x00006e0000007a24 */ /* 0x000fe200078e02ff */
[----:B------:R-:W-:Y:S01]  /*1030*/  IADD3.X R3, R3, UR17, R5, P0, !PT ;  /* 0x0000001103037c10 */ /* 0x000fe200087fe405 */
[----:B------:R-:W-:Y:S01]  /*1040*/  IMAD R8, R4, c[0x0][0x1b4], R8 ;  /* 0x00006d0004087a24 */ /* 0x000fe200078e0208 */
[----:B------:R-:W-:Y:S01]  /*1050*/  ISETP.GE.AND P0, PT, R10, UR18, PT ;  /* 0x000000120a007c0c */ /* 0x000fe2000bf06270 */
[C---:B------:R-:W-:Y:S01]  /*1060*/  IMAD R0, R4.reuse, c[0x0][0x1bc], R0 ;  /* 0x00006f0004007a24 */ /* 0x040fe200078e0200 */
[----:B------:R-:W-:Y:S01]  /*1070*/  UIMAD UR4, UR15, UR4, URZ ;  /* 0x000000040f0472a4 */ /* 0x000fe2000f8e023f */
[----:B------:R-:W-:Y:S01]  /*1080*/  IMAD.WIDE.U32 R22, R4, c[0x0][0x1b8], R2 ;  /* 0x00006e0004167a25 */ /* 0x000fe200078e0002 */
[----:B------:R-:W-:-:S02]  /*1090*/  R2P PR, R18, 0x6 ;  /* 0x0000000612007804 */ /* 0x000fc40000000000 */
[----:B------:R-:W-:Y:S01]  /*10a0*/  UIMAD UR4, UR11, UR5, UR4 ;  /* 0x000000050b0472a4 */ /* 0x000fe2000f8e0204 */
[----:B------:R-:W-:-:S04]  /*10b0*/  IMAD.WIDE.U32 R246, R4, c[0x0][0x1b0], R6 ;  /* 0x00006c0004f67a25 */ /* 0x000fc800078e0006 */
[----:B------:R-:W-:Y:S01]  /*10c0*/  IMAD.IADD R25, R23, 0x1, R0 ;  /* 0x0000000117197824 */ /* 0x000fe200078e0200 */
[----:B------:R2:W-:Y:S01]  /*10d0*/  STL.64 [R1+0x18], R246 ;  /* 0x000018f601007387 */ /* 0x0005e20000100a00 */
[----:B------:R-:W-:Y:S01]  /*10e0*/  IMAD.IADD R27, R247, 0x1, R8 ;  /* 0x00000001f71b7824 */ /* 0x000fe200078e0208 */
[----:B------:R-:W-:Y:S01]  /*10f0*/  IADD3 R13, R15, UR4, RZ ;  /* 0x000000040f0d7c10 */ /* 0x000fe2000fffe0ff */
[----:B------:R-:W-:Y:S01]  /*1100*/  IMAD.MOV.U32 R4, RZ, RZ, 0x10 ;  /* 0x00000010ff047424 */ /* 0x000fe200078e00ff */
[----:B------:R2:W-:Y:S01]  /*1110*/  STL.64 [R1+0x48], R22 ;  /* 0x0000481601007387 */ /* 0x0005e20000100a00 */
[----:B------:R-:W-:-:S03]  /*1120*/  IMAD.MOV.U32 R2, RZ, RZ, 0x20 ;  /* 0x00000020ff027424 */ /* 0x000fc600078e00ff */
[----:B------:R2:W-:Y:S01]  /*1130*/  STL.64 [R1+0x8], R30 ;  /* 0x0000081e01007387 */ /* 0x0005e20000100a00 */
[----:B------:R-:W-:Y:S02]  /*1140*/  SEL R4, R4, 0xfffffff0, !P1 ;  /* 0xfffffff004047807 */ /* 0x000fe40004800000 */
[----:B------:R-:W-:Y:S01]  /*1150*/  SEL R2, R2, 0xffffffe0, !P2 ;  /* 0xffffffe002027807 */ /* 0x000fe20005000000 */
        /* <DEDUP_REMOVED lines=25> */
.L_x_774:
[----:B------:R-:W-:Y:S05]  /*12f0*/  BSYNC B0 ;  /* 0x0000000000007941 */ /* 0x000fea0003800000 */
.L_x_773:
[----:B------:R-:W-:Y:S01]  /*1300*/  IADD3 R5, R10, 0x10, RZ ;  /* 0x000000100a057810 */ /* 0x000fe20007ffe0ff */
[----:B------:R-:W-:Y:S03]  /*1310*/  BSSY B0, `(.L_x_775) ;  /* 0x000001c000007945 */ /* 0x000fe60003800000 */
[----:B------:R-:W-:-:S13]  /*1320*/  ISETP.GE.AND P0, PT, R5, UR18, PT ;  /* 0x0000001205007c0c */ /* 0x000fda000bf06270 */
[----:B------:R-:W-:Y:S05]  /*1330*/  @P0 BRA `(.L_x_776) ;  /* 0x0000019000000947 */ /* 0x000fea0003800000 */
[----:B------:R-:W-:Y:S01]  /*1340*/  IADD3 R3, P0, R30, 0x10, RZ ;  /* 0x000000101e037810 */ /* 0x000fe20007f1e0ff */
[----:B-1----:R-:W-:Y:S01]  /*1350*/  IMAD.MOV.U32 R6, RZ, RZ, R14 ;  /* 0x000000ffff067224 */ /* 0x002fe200078e000e */
        /* <DEDUP_REMOVED lines=23> */
.L_x_776:
[----:B------:R-:W-:Y:S05]  /*14d0*/  BSYNC B0 ;  /* 0x0000000000007941 */ /* 0x000fea0003800000 */
.L_x_775:
        /* <DEDUP_REMOVED lines=29> */
.L_x_778:
[----:B------:R-:W-:Y:S05]  /*16b0*/  BSYNC B0 ;  /* 0x0000000000007941 */ /* 0x000fea0003800000 */
.L_x_777:
        /* <DEDUP_REMOVED lines=29> */
.L_x_780:
[----:B------:R-:W-:Y:S05]  /*1890*/  BSYNC B0 ;  /* 0x0000000000007941 */ /* 0x000fea0003800000 */
.L_x_779:
        /* <DEDUP_REMOVED lines=29> */
.L_x_782:
[----:B------:R-:W-:Y:S05]  /*1a70*/  BSYNC B0 ;  /* 0x0000000000007941 */ /* 0x000fea0003800000 */
.L_x_781:
[----:B------:R-:W-:Y:S01]  /*1a80*/  IADD3 R0, R10, 0x50, RZ ;  /* 0x000000500a007810 */ /* 0x000fe20007ffe0ff */
[----:B------:R-:W-:Y:S03]  /*1a90*/  BSSY B0, `(.L_x_783) ;  /* 0x000001d000007945 */ /* 0x000fe60003800000 */
[----:B------:R-:W-:Y:S01]  /*1aa0*/  ISETP.GE.AND P0, PT, R0, UR18, PT ;  /* 0x0000001200007c0c */ /* 0x000fe2000bf06270 */
[----:B------:R3:W-:-:S12]  /*1ab0*/  STL [R1+0x58], R0 ;  /* 0x0000580001007387 */ /* 0x0007d80000100800 */
[----:B------:R-:W-:Y:S05]  /*1ac0*/  @P0 BRA `(.L_x_784) ;  /* 0x0000019000000947 */ /* 0x000fea0003800000 */
[----:B------:R-:W-:Y:S01]  /*1ad0*/  IADD3 R3, P0, R30, 0x50, RZ ;  /* 0x000000501e037810 */ /* 0x000fe20007f1e0ff */
[----:B-1----:R-:W-:Y:S01]  /*1ae0*/  IMAD.MOV.U32 R6, RZ, RZ, R14 ;  /* 0x000000ffff067224 */ /* 0x002fe200078e000e */
[----:B------:R-:W-:Y:S02]  /*1af0*/  ISETP.GE.AND P1, PT, R100, c[0x0][0x220], PT ;  /* 0x0000880064007a0c */ /* 0x000fe40003f26270 */
[----:B------:R-:W-:Y:S01]  /*1b00*/  MOV R7, R13 ;  /* 0x0000000d00077202 */ /* 0x000fe20000000f00 */
[----:B---3--:R-:W-:Y:S01]  /*1b10*/  IMAD.X R0, RZ, RZ, R31, P0 ;  /* 0x000000ffff007224 */ /* 0x008fe200000e061f */
        /* <DEDUP_REMOVED lines=20> */
.L_x_784:
[----:B------:R-:W-:Y:S05]  /*1c60*/  BSYNC B0 ;  /* 0x0000000000007941 */ /* 0x000fea0003800000 */
.L_x_783:
[----:B---3--:R-:W-:Y:S01]  /*1c70*/  IADD3 R0, R10, 0x60, RZ ;  /* 0x000000600a007810 */ /* 0x008fe20007ffe0ff */
        /* <DEDUP_REMOVED lines=29> */
.L_x_786:
[----:B------:R-:W-:Y:S05]  /*1e50*/  BSYNC B0 ;  /* 0x0000000000007941 */ /* 0x000fea0003800000 */
.L_x_785:
[----:B---3--:R-:W-:Y:S01]  /*1e60*/  IADD3 R0, R10, 0x70, RZ ;  /* 0x000000700a007810 */ /* 0x008fe20007ffe0ff */
[----:B------:R-:W-:Y:S01]  /*1e70*/  UMOV UR19, 0x5 ;  /* 0x0000000500137882 */ /* 0x000fe20000000000 */
[----:B------:R-:W-:Y:S01]  /*1e80*/  BSSY B0, `(.L_x_787) ;  /* 0x0000020000007945 */ /* 0x000fe20003800000 */
[----:B------:R-:W-:Y:S01]  /*1e90*/  ULDC.64 UR6, c[0x0][0x198] ;  /* 0x0000660000067ab9 */ /* 0x000fe20000000a00 */
[----:B------:R-:W-:Y:S01]  /*1ea0*/  ISETP.GE.AND P0, PT, R0, UR18, PT ;  /* 0x0000001200007c0c */ /* 0x000fe2000bf06270 */
[----:B------:R3:W-:Y:S01]  /*1eb0*/  STL [R1+0x50], R0 ;  /* 0x0000500001007387 */ /* 0x0007e20000100800 */
[----:B------:R-:W-:Y:S02]  /*1ec0*/  USHF.L.U64.HI UR7, UR6, UR19, UR7 ;  /* 0x0000001306077299 */ /* 0x000fe40008010207 */
[----:B------:R-:W-:-:S09]  /*1ed0*/  USHF.L.U32 UR11, UR6, 0x5, URZ ;  /* 0x00000005060b7899 */ /* 0x000fd2000800063f */
[----:B------:R-:W-:Y:S05]  /*1ee0*/  @P0 BRA `(.L_x_788) ;  /* 0x0000019000000947 */ /* 0x000fea0003800000 */
[----:B---3--:R-:W-:Y:S01]  /*1ef0*/  IADD3 R0, P0, R30, 0x70, RZ ;  /* 0x000000701e007810 */ /* 0x008fe20007f1e0ff */
        /* <DEDUP_REMOVED lines=24> */
.L_x_788:
[----:B------:R-:W-:Y:S05]  /*2080*/  BSYNC B0 ;  /* 0x0000000000007941 */ /* 0x000fea0003800000 */
.L_x_787:
        /* <DEDUP_REMOVED lines=11> */
[----:B-1----:R-:W-:Y:S01]  /*2140*/  IMAD.WIDE.U32 R6, R97, UR29, R244 ;  /* 0x0000001d61067c25 */ /* 0x002fe2000f8e00f4 */
[----:B------:R-:W-:-:S06]  /*2150*/  UIMAD UR4, UR13, UR11, UR4 ;  /* 0x0000000b0d0472a4 */ /* 0x000fcc000f8e0204 */
[----:B------:R-:W-:-:S05]  /*2160*/  IADD3 R3, R7, UR4, RZ ;  /* 0x0000000407037c10 */ /* 0x000fca000fffe0ff */
        /* <DEDUP_REMOVED lines=18> */
.L_x_790:
[----:B------:R-:W-:Y:S05]  /*2290*/  BSYNC B0 ;  /* 0x0000000000007941 */ /* 0x000fea0003800000 */
.L_x_789:
[----:B------:R-:W-:Y:S01]  /*22a0*/  ISETP.GE.AND P0, PT, R5, UR12, PT ;  /* 0x0000000c05007c0c */ /* 0x000fe2000bf06270 */
[----:B------:R-:W-:Y:S01]  /*22b0*/  ULDC UR21, c[0x0][0x19c] ;  /* 0x0000670000157ab9 */ /* 0x000fe20000000800 */
[----:B------:R-:W-:Y:S01]  /*22c0*/  BSSY B0, `(.L_x_791) ;  /* 0x000001a000007945 */ /* 0x000fe20003800000 */
[----:B------:R-:W-:Y:S02]  /*22d0*/  ULDC.64 UR4, c[0x0][0x1a0] ;  /* 0x0000680000047ab9 */ /* 0x000fe40000000a00 */
[----:B------:R-:W-:Y:S02]  /*22e0*/  USHF.L.U32 UR22, UR6, 0x4, URZ ;  /* 0x0000000406167899 */ /* 0x000fe4000800063f */
[----:B------:R-:W-:Y:S02]  /*22f0*/  USHF.L.U64.HI UR21, UR6, UR23, UR21 ;  /* 0x0000001706157299 */ /* 0x000fe40008010215 */
[----:B------:R-:W-:Y:S02]  /*2300*/  USHF.L.U64.HI UR19, UR4, UR19, UR5 ;  /* 0x0000001304137299 */ /* 0x000fe40008010205 */
[----:B------:R-:W-:-:S02]  /*2310*/  USHF.L.U32 UR20, UR4, 0x5, URZ ;  /* 0x0000000504147899 */ /* 0x000fc4000800063f */
[----:B------:R-:W-:Y:S05]  /*2320*/  @P0 BRA `(.L_x_792) ;  /* 0x0000013000000947 */ /* 0x000fea0003800000 */
[----:B------:R-:W-:Y:S02]  /*2330*/  ISETP.GE.AND P1, PT, R100, c[0x0][0x220], PT ;  /* 0x0000880064007a0c */ /* 0x000fe40003f26270 */
[----:B---3--:R-:W-:Y:S02]  /*2340*/  IADD3 R0, P2, R6, UR22, RZ ;  /* 0x0000001606007c10 */ /* 0x008fe4000ff5e0ff */
        /* <DEDUP_REMOVED lines=17> */
.L_x_792:
[----:B------:R-:W-:Y:S05]  /*2460*/  BSYNC B0 ;  /* 0x0000000000007941 */ /* 0x000fea0003800000 */
.L_x_791:
[----:B------:R-:W0:Y:S01]  /*2470*/  LDGDEPBAR ;  /* 0x00000000000079af */ /* 0x000e220000000000 */
[----:B------:R-:W-:Y:S01]  /*2480*/  ISETP.GE.AND P0, PT, R10, UR12, PT ;  /* 0x0000000c0a007c0c */ /* 0x000fe2000bf06270 */
[----:B-1----:R-:W-:Y:S01]  /*2490*/  IMAD.MOV.U32 R8, RZ, RZ, R24 ;  /* 0x000000ffff087224 */ /* 0x002fe200078e0018 */
[----:B---3--:R-:W-:Y:S01]  /*24a0*/  SHF.R.S32.HI R0, RZ, 0x1f, R16 ;  /* 0x0000001fff007819 */ /* 0x008fe20000011410 */
[----:B------:R-:W-:Y:S01]  /*24b0*/  IMAD.MOV.U32 R9, RZ, RZ, R25 ;  /* 0x000000ffff097224 */ /* 0x000fe200078e0019 */
[----:B------:R-:W-:Y:S01]  /*24c0*/  LEA R98, R21, R92, 0x3 ;  /* 0x0000005c15627211 */ /* 0x000fe200078e18ff */
[----:B------:R-:W-:Y:S01]  /*24d0*/  IMAD.MOV.U32 R8, RZ, RZ, R22 ;  /* 0x000000ffff087224 */ /* 0x000fe200078e0016 */
[----:B------:R-:W-:Y:S01]  /*24e0*/  LEA.HI R0, R0, R16, RZ, 0x2 ;  /* 0x0000001000007211 */ /* 0x000fe200078f10ff */
[----:B------:R-:W-:Y:S01]  /*24f0*/  UIMAD UR5, UR19, UR29, URZ ;  /* 0x0000001d130572a4 */ /* 0x000fe2000f8e023f */
[----:B------:R-:W-:Y:S01]  /*2500*/  IMAD.U32 R6, RZ, RZ, UR29 ;  /* 0x0000001dff067e24 */ /* 0x000fe2000f8e00ff */
[----:B------:R-:W-:Y:S01]  /*2510*/  SHF.L.U32 R20, R20, 0x1, RZ ;  /* 0x0000000114147819 */ /* 0x000fe200000006ff */
[----:B------:R1:W-:Y:S01]  /*2520*/  STL.64 [R1+0x30], R8 ;  /* 0x0000300801007387 */ /* 0x0003e20000100a00 */
[----:B------:R-:W-:Y:S01]  /*2530*/  SHF.R.S32.HI R12, RZ, 0x2, R0 ;  /* 0x00000002ff0c7819 */ /* 0x000fe20000011400 */
[----:B------:R-:W-:Y:S01]  /*2540*/  UIMAD UR5, UR13, UR20, UR5 ;  /* 0x000000140d0572a4 */ /* 0x000fe2000f8e0205 */
[----:B------:R-:W-:Y:S01]  /*2550*/  IMAD.WIDE.U32 R6, R6, UR20, R8 ;  /* 0x0000001406067c25 */ /* 0x000fe2000f8e0008 */
[----:B------:R1:W-:Y:S01]  /*2560*/  STL [R1+0x28], R98 ;  /* 0x0000286201007387 */ /* 0x0003e20000100800 */
[----:B------:R-:W-:Y:S01]  /*2570*/  BSSY B0, `(.L_x_793) ;  /* 0x000001a000007945 */ /* 0x000fe20003800000 */
[----:B------:R-:W-:-:S02]  /*2580*/  LOP3.LUT R252, R20, 0x6, RZ, 0xc0, !PT ;  /* 0x0000000614fc7812 */ /* 0x000fc400078ec0ff */
[----:B------:R1:W-:Y:S01]  /*2590*/  STL [R1+0x5c], R12 ;  /* 0x00005c0c01007387 */ /* 0x0003e20000100800 */
[----:B------:R-:W-:Y:S01]  /*25a0*/  IADD3 R3, R7, UR5, RZ ;  /* 0x0000000507037c10 */ /* 0x000fe2000fffe0ff */
[----:B------:R-:W-:-:S04]  /*25b0*/  DEPBAR.LE SB0, 0x0 ;  /* 0x000080000000791a */ /* 0x000fc80000000000 */
[----:B------:R-:W-:Y:S06]  /*25c0*/  BAR.SYNC.DEFER_BLOCKING 0x0 ;  /* 0x0000000000007b1d */ /* 0x000fec0000010000 */
[----:B------:R1:W-:Y:S04]  /*25d0*/  @P0 STS.128 [R219+0xa000], RZ ;  /* 0x00a000ffdb000388 */ /* 0x0003e80000000c00 */
[----:B------:R1:W-:Y:S01]  /*25e0*/  @P0 STS.128 [R219+0xb000], RZ ;  /* 0x00b000ffdb000388 */ /* 0x0003e20000000c00 */
        /* <DEDUP_REMOVED lines=18> */
.L_x_794:
[----:B------:R-:W-:Y:S05]  /*2710*/  BSYNC B0 ;  /* 0x0000000000007941 */ /* 0x000fea0003800000 */
.L_x_793:
[----:B------:R-:W-:Y:S01]  /*2720*/  ISETP.GE.AND P0, PT, R5, UR12, PT ;  /* 0x0000000c05007c0c */ /* 0x000fe2000bf06270 */
[----:B------:R-:W-:Y:S01]  /*2730*/  IMAD.U32 R0, RZ, RZ, UR10 ;  /* 0x0000000aff007e24 */ /* 0x000fe2000f8e00ff */
[----:B------:R-:W-:Y:S01]  /*2740*/  LEA R5, R92, UR9, 0x4 ;  /* 0x000000095c057c11 */ /* 0x000fe2000f8e20ff */
[----:B------:R-:W-:Y:S01]  /*2750*/  ULDC UR5, c[0x0][0x1a4] ;  /* 0x0000690000057ab9 */ /* 0x000fe20000000800 */
[----:B------:R-:W-:Y:S01]  /*2760*/  BSSY B0, `(.L_x_795) ;  /* 0x000001c000007945 */ /* 0x000fe20003800000 */
[----:B------:R-:W-:Y:S01]  /*2770*/  USHF.L.U32 UR24, UR4, 0x4, URZ ;  /* 0x0000000404187899 */ /* 0x000fe2000800063f */
[----:B------:R-:W-:Y:S01]  /*2780*/  IADD3 R5, R5, 0x1, R12 ;  /* 0x0000000105057810 */ /* 0x000fe20007ffe00c */
[----:B------:R-:W-:-:S03]  /*2790*/  USHF.L.U64.HI UR23, UR4, UR23, UR5 ;  /* 0x0000001704177299 */ /* 0x000fc60008010205 */
[----:B------:R-:W-:-:S03]  /*27a0*/  IADD3 R0, R5, UR8, -R0 ;  /* 0x0000000805007c10 */ /* 0x000fc6000fffe800 */
[----:B------:R3:W-:Y:S01]  /*27b0*/  @P0 STS.128 [R219+0xa800], RZ ;  /* 0x00a800ffdb000388 */ /* 0x0007e20000000c00 */
[----:B------:R-:W-:-:S03]  /*27c0*/  IADD3 R93, R0, c[0x0][0x2e8], RZ ;  /* 0x0000ba00005d7a10 */ /* 0x000fc60007ffe0ff */
[----:B------:R3:W-:Y:S01]  /*27d0*/  @P0 STS.128 [R219+0xb800], RZ ;  /* 0x00b800ffdb000388 */ /* 0x0007e20000000c00 */
[----:B------:R-:W-:Y:S05]  /*27e0*/  @P0 BRA `(.L_x_796) ;  /* 0x0000013000000947 */ /* 0x000fea0003800000 */
[----:B------:R-:W-:Y:S02]  /*27f0*/  ISETP.GE.AND P1, PT, R100, c[0x0][0x220], PT ;  /* 0x0000880064007a0c */ /* 0x000fe40003f26270 */
[----:B------:R-:W-:Y:S02]  /*2800*/  IADD3 R0, P2, R6, UR24, RZ ;  /* 0x0000001806007c10 */ /* 0x000fe4000ff5e0ff */
        /* <DEDUP_REMOVED lines=17> */
.L_x_796:
[----:B------:R-:W-:Y:S05]  /*2920*/  BSYNC B0 ;  /* 0x0000000000007941 */ /* 0x000fea0003800000 */
.L_x_795:
[----:B-1----:R-:W-:Y:S01]  /*2930*/  SHF.R.S32.HI R7, RZ, 0x4, R17 ;  /* 0x00000004ff077819 */ /* 0x002fe20000011411 */
[C---:B------:R-:W-:Y:S01]  /*2940*/  IMAD.SHL.U32 R6, R28.reuse, 0x40, RZ ;  /* 0x000000401c067824 */ /* 0x040fe200078e00ff */
[----:B------:R-:W-:Y:S01]  /*2950*/  R2P PR, R28, 0x6 ;  /* 0x000000061c007804 */ /* 0x000fe20000000000 */
[----:B------:R-:W-:Y:S01]  /*2960*/  IMAD.SHL.U32 R3, R18, 0x40, RZ ;  /* 0x0000004012037824 */ /* 0x000fe200078e00ff */
[----:B------:R-:W-:Y:S01]  /*2970*/  LEA.HI R0, R17, R7, RZ, 0x1 ;  /* 0x0000000711007211 */ /* 0x000fe200078f08ff */
[----:B------:R-:W-:Y:S01]  /*2980*/  IMAD.SHL.U32 R8, R19, 0x40, RZ ;  /* 0x0000004013087824 */ /* 0x000fe200078e00ff */
[----:B------:R-:W0:Y:S01]  /*2990*/  LDGDEPBAR ;  /* 0x00000000000079af */ /* 0x000e220000000000 */
[----:B------:R-:W-:Y:S01]  /*29a0*/  IMAD.SHL.U32 R5, R10, 0x8, RZ ;  /* 0x000000080a057824 */ /* 0x000fe200078e00ff */
[----:B------:R-:W-:Y:S01]  /*29b0*/  LOP3.LUT R0, R0, 0xfffffffe, RZ, 0xc0, !PT ;  /* 0xfffffffe00007812 */ /* 0x000fe200078ec0ff */
[----:B------:R-:W-:Y:S01]  /*29c0*/  UISETP.GE.AND UP0, UPT, UR28, 0x2, UPT ;  /* 0x000000021c00788c */ /* 0x000fe2000bf06270 */
[----:B------:R-:W-:Y:S01]  /*29d0*/  LOP3.LUT R3, R3, 0x1c0, RZ, 0xc0, !PT ;  /* 0x000001c003037812 */ /* 0x000fe200078ec0ff */
[----:B------:R-:W-:Y:S01]  /*29e0*/  UIADD3 UR17, UR31, 0x646e171e, URZ ;  /* 0x646e171e1f117890 */ /* 0x000fe2000fffe03f */
[----:B------:R-:W-:Y:S01]  /*29f0*/  LOP3.LUT R95, R8, 0xfffffe00, RZ, 0xc0, !PT ;  /* 0xfffffe00085f7812 */ /* 0x000fe200078ec0ff */
[----:B------:R-:W-:Y:S01]  /*2a00*/  IMAD.IADD R7, R7, 0x1, -R0 ;  /* 0x0000000107077824 */ /* 0x000fe200078e0a00 */
[----:B------:R-:W-:-:S03]  /*2a10*/  LOP3.LUT R0, R6, 0x1c0, RZ, 0xc0, !PT ;  /* 0x000001c006007812 */ /* 0x000fc600078ec0ff */
[----:B------:R-:W-:Y:S01]  /*2a20*/  IMAD.SHL.U32 R6, R7, 0x8, RZ ;  /* 0x0000000807067824 */ /* 0x000fe200078e00ff */
[----:B------:R-:W-:Y:S02]  /*2a30*/  LOP3.LUT R8, R0, 0x8, R5, 0xf8, !PT ;  /* 0x0000000800087812 */ /* 0x000fe400078ef805 */
[----:B------:R-:W-:Y:S02]  /*2a40*/  SHF.R.U32.HI R0, RZ, 0x3, R0 ;  /* 0x00000003ff007819 */ /* 0x000fe40000011600 */
[----:B------:R-:W-:Y:S02]  /*2a50*/  LOP3.LUT R6, R3, 0x8, R6, 0xf8, !PT ;  /* 0x0000000803067812 */ /* 0x000fe400078ef806 */
[----:B------:R-:W-:Y:S01]  /*2a60*/  SHF.R.U32.HI R5, RZ, 0x3, R3 ;  /* 0x00000003ff057819 */ /* 0x000fe20000011603 */
[----:B------:R-:W-:Y:S01]  /*2a70*/  IMAD R3, R92, 0x400, R95 ;  /* 0x000004005c037824 */ /* 0x000fe200078e025f */
[----:B------:R-:W-:Y:S02]  /*2a80*/  LOP3.LUT R0, R8, R0, RZ, 0x3c, !PT ;  /* 0x0000000008007212 */ /* 0x000fe400078e3cff */
[----:B------:R-:W-:-:S02]  /*2a90*/  LOP3.LUT R94, R6, R5, RZ, 0x3c, !PT ;  /* 0x00000005065e7212 */ /* 0x000fc400078e3cff */
[----:B------:R-:W-:Y:S01]  /*2aa0*/  IADD3 R5, R93, 0x40, RZ ;  /* 0x000000405d057810 */ /* 0x000fe20007ffe0ff */
[----:B------:R-:W-:Y:S01]  /*2ab0*/  IMAD R0, R7, 0x200, R0 ;  /* 0x0000020007007824 */ /* 0x000fe200078e0200 */
[----:B------:R-:W-:Y:S01]  /*2ac0*/  IADD3 R6, R93, 0x48, RZ ;  /* 0x000000485d067810 */ /* 0x000fe20007ffe0ff */
[----:B------:R-:W-:Y:S02]  /*2ad0*/  IMAD.IADD R3, R94, 0x1, R3 ;  /* 0x000000015e037824 */ /* 0x000fe400078e0203 */
[----:B------:R-:W-:Y:S02]  /*2ae0*/  IMAD.SHL.U32 R204, R0, 0x2, RZ ;  /* 0x0000000200cc7824 */ /* 0x000fe400078e00ff */
[----:B------:R-:W-:Y:S01]  /*2af0*/  IMAD.SHL.U32 R206, R3, 0x2, RZ ;  /* 0x0000000203ce7824 */ /* 0x000fe200078e00ff */
[----:B------:R-:W-:Y:S02]  /*2b00*/  IADD3 R3, R93, 0x8, RZ ;  /* 0x000000085d037810 */ /* 0x000fe40007ffe0ff */
[----:B--2---:R-:W-:Y:S01]  /*2b10*/  LDSM.16.M88.4 R20, [R204+0x8000] ;  /* 0x00800000cc14783b */ /* 0x004fe20000000200 */
[----:B------:R-:W-:Y:S01]  /*2b20*/  IADD3 R0, R204, 0x8000, RZ ;  /* 0x00008000cc007810 */ /* 0x000fe20007ffe0ff */
[----:B------:R-:W-:Y:S01]  /*2b30*/  IMAD R208, R4, 0x2, R206 ;  /* 0x0000000204d07824 */ /* 0x000fe200078e02ce */
[----:B------:R-:W-:Y:S01]  /*2b40*/  IADD3 R215, R204, 0x8020, RZ ;  /* 0x00008020ccd77810 */ /* 0x000fe20007ffe0ff */
[----:B------:R-:W1:Y:S01]  /*2b50*/  LDSM.16.M88.4 R8, [R206+0x2000] ;  /* 0x00200000ce08783b */ /* 0x000e620000000200 */
[----:B------:R-:W-:Y:S01]  /*2b60*/  @P1 IADD3 R215, R0, -0x20, RZ ;  /* 0xffffffe000d71810 */ /* 0x000fe20007ffe0ff */
[----:B------:R-:W-:-:S02]  /*2b70*/  IMAD.MOV.U32 R0, RZ, RZ, 0x40 ;  /* 0x00000040ff007424 */ /* 0x000fc400078e00ff */
[----:B------:R-:W2:Y:S01]  /*2b80*/  LDSM.16.M88.4 R24, [R204+0x8800] ;  /* 0x00880000cc18783b */ /* 0x000ea20000000200 */
[C---:B------:R-:W-:Y:S01]  /*2b90*/  IMAD R214, R2.reuse, 0x2, R206 ;  /* 0x0000000202d67824 */ /* 0x040fe200078e02ce */
[C---:B------:R-:W-:Y:S01]  /*2ba0*/  IADD3 R218, R215.reuse, 0x800, RZ ;  /* 0x00000800d7da7810 */ /* 0x040fe20007ffe0ff */
[----:B------:R-:W-:Y:S01]  /*2bb0*/  IMAD R212, R2, 0x2, R208 ;  /* 0x0000000202d47824 */ /* 0x000fe200078e02d0 */
[----:B------:R-:W5:Y:S01]  /*2bc0*/  LDSM.16.M88.4 R16, [R206] ;  /* 0x00000000ce10783b */ /* 0x000f620000000200 */
[----:B------:R-:W-:Y:S02]  /*2bd0*/  SEL R0, R0, 0xffffffc0, !P2 ;  /* 0xffffffc000007807 */ /* 0x000fe40005000000 */
[C---:B------:R-:W-:Y:S01]  /*2be0*/  IADD3 R217, R215.reuse, 0x1000, RZ ;  /* 0x00001000d7d97810 */ /* 0x040fe20007ffe0ff */
[----:B------:R-:W-:Y:S01]  /*2bf0*/  LDSM.16.M88.4 R28, [R215] ;  /* 0x00000000d71c783b */ /* 0x000fe20000000200 */
[----:B------:R-:W-:Y:S01]  /*2c00*/  IADD3 R216, R215, 0x1800, RZ ;  /* 0x00001800d7d87810 */ /* 0x000fe20007ffe0ff */
[----:B------:R-:W-:-:S02]  /*2c10*/  IMAD.IADD R213, R204, 0x1, R0 ;  /* 0x00000001ccd57824 */ /* 0x000fc400078e0200 */
[----:B------:R-:W3:Y:S01]  /*2c20*/  LDSM.16.M88.4 R12, [R208+0x2000] ;  /* 0x00200000d00c783b */ /* 0x000ee20000000200 */
[----:B------:R-:W-:Y:S02]  /*2c30*/  IMAD.IADD R211, R0, 0x1, R215 ;  /* 0x0000000100d37824 */ /* 0x000fe400078e02d7 */
[----:B------:R-:W-:Y:S01]  /*2c40*/  IMAD.U32 R0, RZ, RZ, UR29 ;  /* 0x0000001dff007e24 */ /* 0x000fe2000f8e00ff */
[----:B------:R-:W4:Y:S03]  /*2c50*/  LDSM.16.M88.4 R40, [R215+0x800] ;  /* 0x00080000d728783b */ /* 0x000f260000000200 */
[----:B------:R-:W-:Y:S01]  /*2c60*/  IMAD R0, R0, 0x20, R252 ;  /* 0x0000002000007824 */ /* 0x000fe200078e02fc */
[----:B------:R-:W3:Y:S04]  /*2c70*/  LDSM.16.M88.4 R32, [R208] ;  /* 0x00000000d020783b */ /* 0x000ee80000000200 */
[----:B------:R-:W-:Y:S04]  /*2c80*/  LDSM.16.M88.4 R36, [R213+0x8000] ;  /* 0x00800000d524783b */ /* 0x000fe80000000200 */
[----:B------:R-:W-:Y:S01]  /*2c90*/  LDSM.16.M88.4 R60, [R213+0x8800] ;  /* 0x00880000d53c783b */ /* 0x000fe20000000200 */
[C---:B-1----:R-:W-:Y:S08]  /*2ca0*/  HMMA.16816.F32.BF16 R52, R8.reuse, R20, RZ ;  /* 0x000000140834723c */ /* 0x042ff000000418ff */
[C---:B------:R-:W-:Y:S08]  /*2cb0*/  HMMA.16816.F32.BF16 R48, R8.reuse, R22, RZ ;  /* 0x000000160830723c */ /* 0x040ff000000418ff */
[C---:B--2---:R-:W-:Y:S08]  /*2cc0*/  HMMA.16816.F32.BF16 R44, R8.reuse, R24, RZ ;  /* 0x00000018082c723c */ /* 0x044ff000000418ff */
[----:B------:R-:W-:Y:S08]  /*2cd0*/  HMMA.16816.F32.BF16 R8, R8, R26, RZ ;  /* 0x0000001a0808723c */ /* 0x000ff000000418ff */
[C---:B-----5:R-:W-:Y:S08]  /*2ce0*/  HMMA.16816.F32.BF16 R72, R16.reuse, R20, RZ ;  /* 0x000000141048723c */ /* 0x060ff000000418ff */
[C---:B------:R-:W-:Y:S01]  /*2cf0*/  HMMA.16816.F32.BF16 R68, R16.reuse, R22, RZ ;  /* 0x000000161044723c */ /* 0x040fe200000418ff */
[----:B------:R-:W1:Y:S07]  /*2d00*/  LDSM.16.M88.4 R20, [R214+0x2000] ;  /* 0x00200000d614783b */ /* 0x000e6e0000000200 */
[C---:B------:R-:W-:Y:S08]  /*2d10*/  HMMA.16816.F32.BF16 R64, R16.reuse, R24, RZ ;  /* 0x000000181040723c */ /* 0x040ff000000418ff */
[----:B------:R-:W-:Y:S01]  /*2d20*/  HMMA.16816.F32.BF16 R88, R16, R26, RZ ;  /* 0x0000001a1058723c */ /* 0x000fe200000418ff */
[----:B------:R-:W2:Y:S07]  /*2d30*/  LDSM.16.M88.4 R24, [R214] ;  /* 0x00000000d618783b */ /* 0x000eae0000000200 */
[C---:B---3--:R-:W-:Y:S08]  /*2d40*/  HMMA.16816.F32.BF16 R84, R12.reuse, R28, R52 ;  /* 0x0000001c0c54723c */ /* 0x048ff00000041834 */
[C---:B----4-:R-:W-:Y:S08]  /*2d50*/  HMMA.16816.F32.BF16 R80, R12.reuse, R40, R44 ;  /* 0x000000280c50723c */ /* 0x050ff0000004182c */
[C---:B------:R-:W-:Y:S01]  /*2d60*/  HMMA.16816.F32.BF16 R76, R12.reuse, R30, R48 ;  /* 0x0000001e0c4c723c */ /* 0x040fe20000041830 */
[----:B------:R-:W-:Y:S07]  /*2d70*/  LDSM.16.M88.4 R48, [R211+0x800] ;  /* 0x00080000d330783b */ /* 0x000fee0000000200 */
[----:B------:R-:W-:Y:S01]  /*2d80*/  HMMA.16816.F32.BF16 R56, R12, R42, R8 ;  /* 0x0000002a0c38723c */ /* 0x000fe20000041808 */
[----:B------:R-:W-:Y:S04]  /*2d90*/  LDSM.16.M88.4 R12, [R211] ;  /* 0x00000000d30c783b */ /* 0x000fe80000000200 */
[----:B------:R-:W3:Y:S03]  /*2da0*/  LDSM.16.M88.4 R8, [R212+0x2000] ;  /* 0x00200000d408783b */ /* 0x000ee60000000200 */
[C---:B------:R-:W-:Y:S08]  /*2db0*/  HMMA.16816.F32.BF16 R16, R32.reuse, R40, R64 ;  /* 0x000000282010723c */ /* 0x040ff00000041840 */
[C---:B------:R-:W-:Y:S08]  /*2dc0*/  HMMA.16816.F32.BF16 R52, R32.reuse, R28, R72 ;  /* 0x0000001c2034723c */ /* 0x040ff00000041848 */
[C---:B------:R-:W-:Y:S01]  /*2dd0*/  HMMA.16816.F32.BF16 R44, R32.reuse, R30, R68 ;  /* 0x0000001e202c723c */ /* 0x040fe20000041844 */
[----:B------:R-:W4:Y:S04]  /*2de0*/  LDSM.16.M88.4 R28, [R212] ;  /* 0x00000000d41c783b */ /* 0x000f280000000200 */
[----:B------:R-:W-:Y:S03]  /*2df0*/  LDSM.16.M88.4 R68, [R215+0x1800] ;  /* 0x00180000d744783b */ /* 0x000fe60000000200 */
[----:B------:R-:W-:Y:S01]  /*2e00*/  HMMA.16816.F32.BF16 R64, R32, R42, R88 ;  /* 0x0000002a2040723c */ /* 0x000fe20000041858 */
[----:B------:R-:W-:Y:S07]  /*2e10*/  LDSM.16.M88.4 R32, [R204+0x9000] ;  /* 0x00900000cc20783b */ /* 0x000fee0000000200 */
[C---:B-1----:R-:W-:Y:S08]  /*2e20*/  HMMA.16816.F32.BF16 R72, R20.reuse, R36, R84 ;  /* 0x000000241448723c */ /* 0x042ff00000041854 */
[C---:B------:R-:W-:Y:S08]  /*2e30*/  HMMA.16816.F32.BF16 R80, R20.reuse, R60, R80 ;  /* 0x0000003c1450723c */ /* 0x040ff00000041850 */
[C---:B------:R-:W-:Y:S08]  /*2e40*/  HMMA.16816.F32.BF16 R76, R20.reuse, R38, R76 ;  /* 0x00000026144c723c */ /* 0x040ff0000004184c */
[----:B------:R-:W-:Y:S01]  /*2e50*/  HMMA.16816.F32.BF16 R56, R20, R62, R56 ;  /* 0x0000003e1438723c */ /* 0x000fe20000041838 */
[----:B------:R-:W-:Y:S07]  /*2e60*/  LDSM.16.M88.4 R20, [R206+0x4000] ;  /* 0x00400000ce14783b */ /* 0x000fee0000000200 */
[C---:B--2---:R-:W-:Y:S01]  /*2e70*/  HMMA.16816.F32.BF16 R40, R24.reuse, R60, R16 ;  /* 0x0000003c1828723c */ /* 0x044fe20000041810 */
[----:B------:R-:W1:Y:S07]  /*2e80*/  LDSM.16.M88.4 R16, [R206+0x6000] ;  /* 0x00600000ce10783b */ /* 0x000e6e0000000200 */
[C---:B------:R-:W-:Y:S08]  /*2e90*/  HMMA.16816.F32.BF16 R52, R24.reuse, R36, R52 ;  /* 0x000000241834723c */ /* 0x040ff00000041834 */
[C---:B------:R-:W-:Y:S01]  /*2ea0*/  HMMA.16816.F32.BF16 R44, R24.reuse, R38, R44 ;  /* 0x00000026182c723c */ /* 0x040fe2000004182c */
[----:B------:R-:W2:Y:S07]  /*2eb0*/  LDSM.16.M88.4 R36, [R204+0x9800] ;  /* 0x00980000cc24783b */ /* 0x000eae0000000200 */
[----:B------:R-:W-:Y:S08]  /*2ec0*/  HMMA.16816.F32.BF16 R24, R24, R62, R64 ;  /* 0x0000003e1818723c */ /* 0x000ff00000041840 */
[C---:B---3--:R-:W-:Y:S08]  /*2ed0*/  HMMA.16816.F32.BF16 R72, R8.reuse, R12, R72 ;  /* 0x0000000c0848723c */ /* 0x048ff00000041848 */
[C---:B------:R-:W-:Y:S08]  /*2ee0*/  HMMA.16816.F32.BF16 R60, R8.reuse, R14, R76 ;  /* 0x0000000e083c723c */ /* 0x040ff0000004184c */
[C---:B------:R-:W-:Y:S08]  /*2ef0*/  HMMA.16816.F32.BF16 R80, R8.reuse, R48, R80 ;  /* 0x000000300850723c */ /* 0x040ff00000041850 */
[----:B------:R-:W-:Y:S08]  /*2f00*/  HMMA.16816.F32.BF16 R76, R8, R50, R56 ;  /* 0x00000032084c723c */ /* 0x000ff00000041838 */
[C---:B----4-:R-:W-:Y:S08]  /*2f10*/  HMMA.16816.F32.BF16 R64, R28.reuse, R12, R52 ;  /* 0x0000000c1c40723c */ /* 0x050ff00000041834 */
[C---:B------:R-:W-:Y:S01]  /*2f20*/  HMMA.16816.F32.BF16 R52, R28.reuse, R14, R44 ;  /* 0x0000000e1c34723c */ /* 0x040fe2000004182c */
[----:B------:R-:W-:Y:S04]  /*2f30*/  LDSM.16.M88.4 R44, [R215+0x1000] ;  /* 0x00100000d72c783b */ /* 0x000fe80000000200 */
[----:B------:R-:W3:Y:S03]  /*2f40*/  LDSM.16.M88.4 R12, [R208+0x6000] ;  /* 0x00600000d00c783b */ /* 0x000ee60000000200 */
[C---:B------:R-:W-:Y:S01]  /*2f50*/  HMMA.16816.F32.BF16 R8, R28.reuse, R48, R40 ;  /* 0x000000301c08723c */ /* 0x040fe20000041828 */
[----:B------:R-:W-:Y:S07]  /*2f60*/  LDSM.16.M88.4 R40, [R213+0x9000] ;  /* 0x00900000d528783b */ /* 0x000fee0000000200 */
[----:B------:R-:W-:Y:S01]  /*2f70*/  HMMA.16816.F32.BF16 R48, R28, R50, R24 ;  /* 0x000000321c30723c */ /* 0x000fe20000041818 */
[----:B------:R-:W4:Y:S04]  /*2f80*/  LDSM.16.M88.4 R28, [R208+0x4000] ;  /* 0x00400000d01c783b */ /* 0x000f280000000200 */
[----:B------:R-:W-:Y:S03]  /*2f90*/  LDSM.16.M88.4 R24, [R214+0x4000] ;  /* 0x00400000d618783b */ /* 0x000fe60000000200 */
[C---:B-1----:R-:W-:Y:S08]  /*2fa0*/  HMMA.16816.F32.BF16 R56, R16.reuse, R32, R72 ;  /* 0x000000201038723c */ /* 0x042ff00000041848 */
[C---:B------:R-:W-:Y:S08]  /*2fb0*/  HMMA.16816.F32.BF16 R60, R16.reuse, R34, R60 ;  /* 0x00000022103c723c */ /* 0x040ff0000004183c */
[C---:B--2---:R-:W-:Y:S08]  /*2fc0*/  HMMA.16816.F32.BF16 R72, R16.reuse, R36, R80 ;  /* 0x000000241048723c */ /* 0x044ff00000041850 */
[----:B------:R-:W-:Y:S08]  /*2fd0*/  HMMA.16816.F32.BF16 R16, R16, R38, R76 ;  /* 0x000000261010723c */ /* 0x000ff0000004184c */
[C---:B------:R-:W-:Y:S08]  /*2fe0*/  HMMA.16816.F32.BF16 R80, R20.reuse, R32, R64 ;  /* 0x000000201450723c */ /* 0x040ff00000041840 */
[C---:B------:R-:W-:Y:S08]  /*2ff0*/  HMMA.16816.F32.BF16 R32, R20.reuse, R34, R52 ;  /* 0x000000221420723c */ /* 0x040ff00000041834 */
[----:B------:R-:W-:Y:S01]  /*3000*/  HMMA.16816.F32.BF16 R76, R20, R36, R8 ;  /* 0x00000024144c723c */ /* 0x000fe20000041808 */
[----:B------:R-:W1:Y:S07]  /*3010*/  LDSM.16.M88.4 R8, [R214+0x6000] ;  /* 0x00600000d608783b */ /* 0x000e6e0000000200 */
[C---:B---3--:R-:W-:Y:S08]  /*3020*/  HMMA.16816.F32.BF16 R56, R12.reuse, R44, R56 ;  /* 0x0000002c0c38723c */ /* 0x048ff00000041838 */
[C---:B------:R-:W-:Y:S08]  /*3030*/  HMMA.16816.F32.BF16 R52, R12.reuse, R46, R60 ;  /* 0x0000002e0c34723c */ /* 0x040ff0000004183c */
[C---:B------:R-:W-:Y:S08]  /*3040*/  HMMA.16816.F32.BF16 R72, R12.reuse, R68, R72 ;  /* 0x000000440c48723c */ /* 0x040ff00000041848 */
[----:B------:R-:W-:Y:S01]  /*3050*/  HMMA.16816.F32.BF16 R64, R12, R70, R16 ;  /* 0x000000460c40723c */ /* 0x000fe20000041810 */
[----:B------:R-:W2:Y:S04]  /*3060*/  LDSM.16.M88.4 R12, [R213+0x9800] ;  /* 0x00980000d50c783b */ /* 0x000ea80000000200 */
[----:B------:R-:W-:Y:S03]  /*3070*/  LDSM.16.M88.4 R16, [R212+0x6000] ;  /* 0x00600000d410783b */ /* 0x000fe60000000200 */
[----:B------:R-:W-:Y:S01]  /*3080*/  HMMA.16816.F32.BF16 R84, R20, R38, R48 ;  /* 0x000000261454723c */ /* 0x000fe20000041830 */
[----:B------:R-:W-:Y:S04]  /*3090*/  LDSM.16.M88.4 R20, [R212+0x4000] ;  /* 0x00400000d414783b */ /* 0x000fe80000000200 */
[----:B------:R-:W-:Y:S03]  /*30a0*/  LDSM.16.M88.4 R48, [R211+0x1800] ;  /* 0x00180000d330783b */ /* 0x000fe60000000200 */
[----:B----4-:R-:W-:Y:S01]  /*30b0*/  HMMA.16816.F32.BF16 R36, R28, R46, R32 ;  /* 0x0000002e1c24723c */ /* 0x010fe20000041820 */
[----:B------:R-:W3:Y:S01]  /*30c0*/  LDSM.16.M88.4 R32, [R211+0x1000] ;  /* 0x00100000d320783b */ /* 0x000ee20000000200 */
[----:B------:R-:W-:-:S06]  /*30d0*/  DEPBAR.LE SB0, 0x0 ;  /* 0x000080000000791a */ /* 0x000fcc0000000000 */
[C---:B------:R-:W-:Y:S08]  /*30e0*/  HMMA.16816.F32.BF16 R60, R28.reuse, R44, R80 ;  /* 0x0000002c1c3c723c */ /* 0x040ff00000041850 */
[----:B------:R-:W-:Y:S08]  /*30f0*/  HMMA.16816.F32.BF16 R44, R28, R68, R76 ;  /* 0x000000441c2c723c */ /* 0x000ff0000004184c */
[----:B-1----:R-:W-:Y:S08]  /*3100*/  HMMA.16816.F32.BF16 R56, R8, R40, R56 ;  /* 0x000000280838723c */ /* 0x002ff00000041838 */
[-C--:B------:R-:W-:Y:S08]  /*3110*/  HMMA.16816.F32.BF16 R36, R24, R42.reuse, R36 ;  /* 0x0000002a1824723c */ /* 0x080ff00000041824 */
[----:B------:R-:W-:Y:S08]  /*3120*/  HMMA.16816.F32.BF16 R52, R8, R42, R52 ;  /* 0x0000002a0834723c */ /* 0x000ff00000041834 */
[----:B------:R-:W-:Y:S08]  /*3130*/  HMMA.16816.F32.BF16 R68, R28, R70, R84 ;  /* 0x000000461c44723c */ /* 0x000ff00000041854 */
[-C--:B--2---:R-:W-:Y:S08]  /*3140*/  HMMA.16816.F32.BF16 R28, R24, R12.reuse, R44 ;  /* 0x0000000c181c723c */ /* 0x084ff0000004182c */
[----:B------:R-:W-:Y:S07]  /*3150*/  HMMA.16816.F32.BF16 R72, R8, R12, R72 ;  /* 0x0000000c0848723c */ /* 0x000fee0000041848 */
[----:B------:R-:W-:Y:S01]  /*3160*/  IMNMX R12, R6, UR8, PT ;  /* 0x00000008060c7c17 */ /* 0x000fe2000b800200 */
[----:B---3--:R-:W-:Y:S08]  /*3170*/  HMMA.16816.F32.BF16 R56, R16, R32, R56 ;  /* 0x000000201038723c */ /* 0x008ff00000041838 */
[----:B------:R-:W-:Y:S08]  /*3180*/  HMMA.16816.F32.BF16 R36, R20, R34, R36 ;  /* 0x000000221424723c */ /* 0x000ff00000041824 */
[----:B------:R-:W-:Y:S08]  /*3190*/  HMMA.16816.F32.BF16 R60, R24, R40, R60 ;  /* 0x00000028183c723c */ /* 0x000ff0000004183c */
[----:B------:R-:W-:Y:S08]  /*31a0*/  HMMA.16816.F32.BF16 R52, R16, R34, R52 ;  /* 0x000000221034723c */ /* 0x000ff00000041834 */
[----:B------:R-:W-:Y:S07]  /*31b0*/  HMMA.16816.F32.BF16 R64, R8, R14, R64 ;  /* 0x0000000e0840723c */ /* 0x000fee0000041840 */
[----:B------:R-:W-:Y:S01]  /*31c0*/  IMNMX R10, R3, UR8, PT ;  /* 0x00000008030a7c17 */ /* 0x000fe2000b800200 */
[----:B------:R-:W-:Y:S01]  /*31d0*/  HMMA.16816.F32.BF16 R40, R20, R48, R28 ;  /* 0x000000301428723c */ /* 0x000fe2000004181c */
[----:B------:R-:W-:-:S02]  /*31e0*/  IMNMX R9, R93, UR8, PT ;  /* 0x000000085d097c17 */ /* 0x000fc4000b800200 */
[C---:B------:R-:W-:Y:S02]  /*31f0*/  IADD3 R3, R0.reuse, 0x1, RZ ;  /* 0x0000000100037810 */ /* 0x040fe40007ffe0ff */
[----:B------:R-:W-:Y:S02]  /*3200*/  IMNMX R11, R5, UR8, PT ;  /* 0x00000008050b7c17 */ /* 0x000fe4000b800200 */
[----:B------:R-:W-:Y:S01]  /*3210*/  IADD3 R5, R0, 0x8, RZ ;  /* 0x0000000800057810 */ /* 0x000fe20007ffe0ff */
[----:B------:R-:W-:Y:S01]  /*3220*/  HMMA.16816.F32.BF16 R28, R24, R14, R68 ;  /* 0x0000000e181c723c */ /* 0x000fe20000041844 */
[C---:B------:R-:W-:Y:S02]  /*3230*/  ISETP.GE.AND P6, PT, R3.reuse, R9, PT ;  /* 0x000000090300720c */ /* 0x040fe40003fc6270 */
[C---:B------:R-:W-:Y:S01]  /*3240*/  ISETP.GE.AND P0, PT, R3.reuse, R10, PT ;  /* 0x0000000a0300720c */ /* 0x040fe20003f06270 */
[----:B------:R-:W-:Y:S01]  /*3250*/  BAR.SYNC.DEFER_BLOCKING 0x0 ;  /* 0x0000000000007b1d */ /* 0x000fe20000010000 */
[----:B------:R-:W-:-:S02]  /*3260*/  ISETP.GE.AND P1, PT, R3, R11, PT ;  /* 0x0000000b0300720c */ /* 0x000fc40003f26270 */
[----:B------:R-:W-:Y:S01]  /*3270*/  ISETP.GE.AND P5, PT, R3, R12, PT ;  /* 0x0000000c0300720c */ /* 0x000fe20003fa6270 */
[----:B------:R-:W-:Y:S01]  /*3280*/  HMMA.16816.F32.BF16 R24, R16, R48, R72 ;  /* 0x000000301018723c */ /* 0x000fe20000041848 */
[----:B------:R-:W-:Y:S02]  /*3290*/  IADD3 R3, R0, 0x9, RZ ;  /* 0x0000000900037810 */ /* 0x000fe40007ffe0ff */
[----:B------:R-:W-:Y:S02]  /*32a0*/  ISETP.GE.AND P2, PT, R5, R10, PT ;  /* 0x0000000a0500720c */ /* 0x000fe40003f46270 */
[----:B------:R-:W-:Y:S02]  /*32b0*/  FSEL R78, R59, -INF , !P5 ;  /* 0xff8000003b4e7808 */ /* 0x000fe40006800000 */
[-C--:B------:R-:W-:Y:S01]  /*32c0*/  ISETP.GE.AND P4, PT, R5, R9.reuse, PT ;  /* 0x000000090500720c */ /* 0x080fe20003f86270 */
[----:B------:R-:W-:Y:S01]  /*32d0*/  HMMA.16816.F32.BF16 R32, R20, R32, R60 ;  /* 0x000000201420723c */ /* 0x000fe2000004183c */
[----:B------:R-:W-:-:S02]  /*32e0*/  ISETP.GE.AND P5, PT, R3, R9, PT ;  /* 0x000000090300720c */ /* 0x000fc40003fa6270 */
[----:B------:R-:W-:Y:S02]  /*32f0*/  FSEL R76, R57, -INF , !P1 ;  /* 0xff800000394c7808 */ /* 0x000fe40004800000 */
[----:B------:R-:W-:Y:S02]  /*3300*/  FSEL R44, R38, -INF , !P2 ;  /* 0xff800000262c7808 */ /* 0x000fe40005000000 */
[C---:B------:R-:W-:Y:S01]  /*3310*/  ISETP.GE.AND P3, PT, R5.reuse, R11, PT ;  /* 0x0000000b0500720c */ /* 0x040fe20003f66270 */
[----:B------:R-:W-:Y:S01]  /*3320*/  HMMA.16816.F32.BF16 R16, R16, R50, R64 ;  /* 0x000000321010723c */ /* 0x000fe20000041840 */
[----:B------:R-:W-:Y:S02]  /*3330*/  ISETP.GE.AND P1, PT, R5, R12, PT ;  /* 0x0000000c0500720c */ /* 0x000fe40003f26270 */
[----:B------:R-:W-:Y:S02]  /*3340*/  FSEL R36, R36, -INF , !P4 ;  /* 0xff80000024247808 */ /* 0x000fe40006000000 */
[----:B------:R-:W-:-:S02]  /*3350*/  FSEL R38, R37, -INF , !P5 ;  /* 0xff80000025267808 */ /* 0x000fc40006800000 */
[C---:B------:R-:W-:Y:S01]  /*3360*/  ISETP.GE.AND P4, PT, R3.reuse, R10, PT ;  /* 0x0000000a0300720c */ /* 0x040fe20003f86270 */
[----:B------:R-:W-:Y:S01]  /*3370*/  HMMA.16816.F32.BF16 R20, R20, R50, R28 ;  /* 0x000000321414723c */ /* 0x000fe2000004181c */
[C---:B------:R-:W-:Y:S02]  /*3380*/  ISETP.GE.AND P2, PT, R3.reuse, R11, PT ;  /* 0x0000000b0300720c */ /* 0x040fe40003f46270 */
[----:B------:R-:W-:Y:S02]  /*3390*/  ISETP.GE.AND P5, PT, R3, R12, PT ;  /* 0x0000000c0300720c */ /* 0x000fe40003fa6270 */
[C---:B------:R-:W-:Y:S02]  /*33a0*/  IADD3 R5, R0.reuse, 0x10, RZ ;  /* 0x0000001000057810 */ /* 0x040fe40007ffe0ff */
[----:B------:R-:W-:Y:S02]  /*33b0*/  IADD3 R3, R0, 0x11, RZ ;  /* 0x0000001100037810 */ /* 0x000fe40007ffe0ff */
[----:B------:R-:W-:-:S02]  /*33c0*/  FSEL R77, R54, -INF , !P1 ;  /* 0xff800000364d7808 */ /* 0x000fc40004800000 */
[----:B------:R-:W-:Y:S02]  /*33d0*/  FSEL R39, R39, -INF , !P4 ;  /* 0xff80000027277808 */ /* 0x000fe40006000000 */
[----:B------:R-:W-:Y:S02]  /*33e0*/  ISETP.GE.AND P1, PT, R5, R10, PT ;  /* 0x0000000a0500720c */ /* 0x000fe40003f26270 */
[----:B------:R-:W-:Y:S02]  /*33f0*/  FSEL R60, R55, -INF , !P5 ;  /* 0xff800000373c7808 */ /* 0x000fe40006800000 */
[-C--:B------:R-:W-:Y:S02]  /*3400*/  ISETP.GE.AND P4, PT, R5, R9.reuse, PT ;  /* 0x000000090500720c */ /* 0x080fe40003f86270 */
[----:B------:R-:W-:Y:S02]  /*3410*/  ISETP.GE.AND P5, PT, R3, R9, PT ;  /* 0x000000090300720c */ /* 0x000fe40003fa6270 */
        /* <DEDUP_REMOVED lines=9> */
[----:B------:R-:W-:Y:S02]  /*34b0*/  ISETP.GE.AND P5, PT, R3, R12, PT ;  /* 0x0000000c0300720c */ /* 0x000fe40003fa6270 */
[----:B------:R-:W-:Y:S02]  /*34c0*/  IADD3 R3, R0, 0x18, RZ ;  /* 0x0000001800037810 */ /* 0x000fe40007ffe0ff */
[----:B------:R-:W-:Y:S02]  /*34d0*/  SHF.R.S32.HI R5, RZ, 0x1f, R92 ;  /* 0x0000001fff057819 */ /* 0x000fe4000001145c */
        /* <DEDUP_REMOVED lines=8> */
[----:B------:R-:W-:Y:S02]  /*3560*/  LEA.HI R3, R5, R92, RZ, 0x2 ;  /* 0x0000005c05037211 */ /* 0x000fe400078f10ff */
[----:B------:R-:W-:Y:S02]  /*3570*/  FSEL R124, R27, -INF , !P5 ;  /* 0xff8000001b7c7808 */ /* 0x000fe40006800000 */
[----:B------:R-:W-:Y:S02]  /*3580*/  ISETP.GE.AND P5, PT, R0, R9, PT ;  /* 0x000000090000720c */ /* 0x000fe40003fa6270 */
[----:B------:R-:W-:Y:S02]  /*3590*/  LOP3.LUT R3, R3, 0xfffffffc, RZ, 0xc0, !PT ;  /* 0xfffffffc03037812 */ /* 0x000fe400078ec0ff */
[----:B------:R-:W-:-:S02]  /*35a0*/  FSEL R26, R33, -INF , !P6 ;  /* 0xff800000211a7808 */ /* 0x000fc40007000000 */
[----:B------:R-:W-:Y:S01]  /*35b0*/  FSEL R27, R35, -INF , !P0 ;  /* 0xff800000231b7808 */ /* 0x000fe20004000000 */
[----:B------:R-:W-:Y:S01]  /*35c0*/  IMAD.IADD R3, R92, 0x1, -R3 ;  /* 0x000000015c037824 */ /* 0x000fe200078e0a03 */
[----:B------:R-:W-:Y:S02]  /*35d0*/  FSEL R24, R32, -INF , !P5 ;  /* 0xff80000020187808 */ /* 0x000fe40006800000 */
[C---:B------:R-:W-:Y:S02]  /*35e0*/  ISETP.GE.AND P6, PT, R0.reuse, R10, PT ;  /* 0x0000000a0000720c */ /* 0x040fe40003fc6270 */
[C---:B------:R-:W-:Y:S01]  /*35f0*/  ISETP.GE.AND P0, PT, R0.reuse, R11, PT ;  /* 0x0000000b0000720c */ /* 0x040fe20003f06270 */
[----:B------:R1:W-:Y:S01]  /*3600*/  STL [R1+0x60], R3 ;  /* 0x0000600301007387 */ /* 0x0003e20000100800 */
[C---:B------:R-:W-:Y:S02]  /*3610*/  ISETP.GE.AND P5, PT, R0.reuse, R12, PT ;  /* 0x0000000c0000720c */ /* 0x040fe40003fa6270 */
[----:B------:R-:W-:-:S02]  /*3620*/  IADD3 R0, R0, 0x19, RZ ;  /* 0x0000001900007810 */ /* 0x000fc40007ffe0ff */
[----:B------:R-:W-:Y:S02]  /*3630*/  FSEL R41, R56, -INF , !P0 ;  /* 0xff80000038297808 */ /* 0x000fe40004000000 */
[----:B------:R-:W-:Y:S02]  /*3640*/  ISETP.GE.AND P0, PT, R0, R12, PT ;  /* 0x0000000c0000720c */ /* 0x000fe40003f06270 */
[----:B------:R-:W-:Y:S02]  /*3650*/  FSEL R49, R58, -INF , !P5 ;  /* 0xff8000003a317808 */ /* 0x000fe40006800000 */
[----:B------:R-:W-:Y:S02]  /*3660*/  FSEL R58, R19, -INF , !P0 ;  /* 0xff800000133a7808 */ /* 0x000fe40004000000 */
[----:B------:R-:W-:Y:S02]  /*3670*/  PLOP3.LUT P0, PT, PT, PT, UP0, 0x80, 0x0 ;  /* 0x000000000000781c */ /* 0x000fe40003f0f008 */
[----:B------:R-:W-:-:S02]  /*3680*/  FSEL R34, R34, -INF , !P6 ;  /* 0xff80000022227808 */ /* 0x000fc40007000000 */
[----:B------:R-:W-:Y:S02]  /*3690*/  FSEL R112, R16, -INF , !P3 ;  /* 0xff80000010707808 */ /* 0x000fe40005800000 */
[----:B------:R-:W-:Y:S02]  /*36a0*/  FSEL R115, R18, -INF , !P1 ;  /* 0xff80000012737808 */ /* 0x000fe40004800000 */
[C---:B------:R-:W-:Y:S02]  /*36b0*/  ISETP.GE.AND P3, PT, R0.reuse, R9, PT ;  /* 0x000000090000720c */ /* 0x040fe40003f66270 */
[C---:B------:R-:W-:Y:S02]  /*36c0*/  ISETP.GE.AND P1, PT, R0.reuse, R10, PT ;  /* 0x0000000a0000720c */ /* 0x040fe40003f26270 */
[----:B------:R-:W-:Y:S02]  /*36d0*/  ISETP.GE.AND P6, PT, R0, R11, PT ;  /* 0x0000000b0000720c */ /* 0x000fe40003fc6270 */
[----:B------:R-:W-:-:S02]  /*36e0*/  LOP3.LUT R0, R94, R95, RZ, 0xfc, !PT ;  /* 0x0000005f5e007212 */ /* 0x000fc400078efcff */
[----:B------:R-:W-:Y:S02]  /*36f0*/  FSEL R56, R17, -INF , !P6 ;  /* 0xff80000011387808 */ /* 0x000fe40007000000 */
[----:B------:R-:W-:Y:S02]  /*3700*/  FSEL R30, R20, -INF , !P4 ;  /* 0xff800000141e7808 */ /* 0x000fe40006000000 */
[----:B------:R-:W-:Y:S02]  /*3710*/  FSEL R35, R22, -INF , !P2 ;  /* 0xff80000016237808 */ /* 0x000fe40005000000 */
[----:B------:R-:W-:Y:S02]  /*3720*/  FSEL R31, R21, -INF , !P3 ;  /* 0xff800000151f7808 */ /* 0x000fe40005800000 */
[----:B------:R-:W-:Y:S01]  /*3730*/  FSEL R40, R23, -INF , !P1 ;  /* 0xff80000017287808 */ /* 0x000fe20004800000 */
[----:B------:R-:W-:Y:S05]  /*3740*/  @!P0 BRA `(.L_x_797) ;  /* 0x000002a000008947 */ /* 0x000fea0003800000 */
[----:B-1----:R-:W-:Y:S01]  /*3750*/  UIADD3 UR5, UR28, -0x2, URZ ;  /* 0xfffffffe1c057890 */ /* 0x002fe2000fffe03f */
[----:B------:R-:W-:Y:S01]  /*3760*/  ISETP.GE.AND P3, PT, R100, c[0x0][0x220], PT ;  /* 0x0000880064007a0c */ /* 0x000fe20003f66270 */
[----:B------:R-:W-:Y:S01]  /*3770*/  BSSY B0, `(.L_x_798) ;  /* 0x0000026000007945 */ /* 0x000fe20003800000 */
[----:B------:R-:W-:Y:S01]  /*3780*/  ISETP.GE.AND P2, PT, R251, c[0x0][0x220], PT ;  /* 0x00008800fb007a0c */ /* 0x000fe20003f46270 */
[----:B------:R-:W-:-:S02]  /*3790*/  USHF.R.S32.HI UR4, URZ, 0x1f, UR5 ;  /* 0x0000001f3f047899 */ /* 0x000fc40008011405 */
[----:B------:R-:W-:Y:S01]  /*37a0*/  UIMAD UR7, UR7, UR5, URZ ;  /* 0x00000005070772a4 */ /* 0x000fe2000f8e023f */
[----:B------:R-:W-:-:S03]  /*37b0*/  IMAD.WIDE.U32 R6, R97, UR5, R244 ;  /* 0x0000000561067c25 */ /* 0x000fc6000f8e00f4 */
[----:B------:R-:W-:Y:S02]  /*37c0*/  UIMAD UR4, UR4, UR11, UR7 ;  /* 0x0000000b040472a4 */ /* 0x000fe4000f8e0207 */
[C---:B------:R-:W-:Y:S02]  /*37d0*/  IADD3 R3, P5, R6.reuse, UR22, RZ ;  /* 0x0000001606037c10 */ /* 0x040fe4000ffbe0ff */
[C---:B------:R-:W-:Y:S01]  /*37e0*/  @!P3 LEA R18, P6, R6.reuse, c[0x0][0x168], 0x1 ;  /* 0x00005a000612ba11 */ /* 0x040fe200078c08ff */
[----:B------:R1:W-:Y:S01]  /*37f0*/  @P3 STS.128 [R219+0x8000], RZ ;  /* 0x008000ffdb003388 */ /* 0x0003e20000000c00 */
[----:B------:R-:W-:Y:S02]  /*3800*/  IADD3 R5, R7, UR4, RZ ;  /* 0x0000000407057c10 */ /* 0x000fe4000fffe0ff */
[----:B------:R-:W-:Y:S02]  /*3810*/  @!P2 LEA R14, P1, R6, c[0x0][0x168], 0x1 ;  /* 0x00005a00060eaa11 */ /* 0x000fe400078208ff */
[----:B------:R-:W-:-:S02]  /*3820*/  @!P3 LEA R16, P4, R3, c[0x0][0x168], 0x1 ;  /* 0x00005a000310ba11 */ /* 0x000fc400078808ff */
[----:B------:R-:W-:Y:S02]  /*3830*/  IADD3.X R7, R5, UR21, RZ, P5, !PT ;  /* 0x0000001505077c10 */ /* 0x000fe4000affe4ff */
[C-C-:B------:R-:W-:Y:S02]  /*3840*/  @!P3 LEA.HI.X R19, R6.reuse, c[0x0][0x16c], R5.reuse, 0x1, P6 ;  /* 0x00005b000613ba11 */ /* 0x140fe400030f0c05 */
[----:B------:R-:W-:Y:S02]  /*3850*/  @!P2 LEA.HI.X R15, R6, c[0x0][0x16c], R5, 0x1, P1 ;  /* 0x00005b00060faa11 */ /* 0x000fe400008f0c05 */
[----:B------:R-:W-:Y:S01]  /*3860*/  @!P3 LEA.HI.X R17, R3, c[0x0][0x16c], R7, 0x1, P4 ;  /* 0x00005b000311ba11 */ /* 0x000fe200020f0c07 */
        /* <DEDUP_REMOVED lines=22> */
.L_x_799:
[----:B------:R-:W-:Y:S05]  /*39d0*/  BSYNC B0 ;  /* 0x0000000000007941 */ /* 0x000fea0003800000 */
.L_x_798:
[----:B------:R-:W0:Y:S02]  /*39e0*/  LDGDEPBAR ;  /* 0x00000000000079af */ /* 0x000e240000000000 */
.L_x_797:
[----:B-1----:R-:W-:Y:S01]  /*39f0*/  FMNMX.FTZ R136, R24, R26, !PT ;  /* 0x0000001a18887209 */ /* 0x002fe20007810000 */
[----:B------:R-:W-:Y:S01]  /*3a00*/  IMAD.WIDE.U32 R16, R243, -0x2daee0ad, RZ ;  /* 0xd2511f53f3107825 */ /* 0x000fe200078e00ff */
[----:B------:R-:W-:Y:S01]  /*3a10*/  FMNMX.FTZ R3, R34, R27, !PT ;  /* 0x0000001b22037209 */ /* 0x000fe20007810000 */
[----:B------:R-:W-:Y:S01]  /*3a20*/  UIADD3 UR15, UR30, -0x61c88647, URZ ;  /* 0x9e3779b91e0f7890 */ /* 0x000fe2000fffe03f */
[----:B------:R-:W-:Y:S01]  /*3a30*/  FMNMX.FTZ R136, R36, R136, !PT ;  /* 0x0000008824887209 */ /* 0x000fe20007810000 */
[----:B------:R-:W-:Y:S01]  /*3a40*/  IMAD.U32 R5, RZ, RZ, UR31 ;  /* 0x0000001fff057e24 */ /* 0x000fe2000f8e00ff */
[----:B------:R-:W-:Y:S01]  /*3a50*/  FMNMX.FTZ R3, R44, R3, !PT ;  /* 0x000000032c037209 */ /* 0x000fe20007810000 */
[----:B------:R-:W-:Y:S01]  /*3a60*/  IMAD.WIDE.U32 R234, R98, -0x326172a9, RZ ;  /* 0xcd9e8d5762ea7825 */ /* 0x000fe200078e00ff */
[----:B------:R-:W-:Y:S01]  /*3a70*/  FMNMX.FTZ R136, R38, R136, !PT ;  /* 0x0000008826887209 */ /* 0x000fe20007810000 */
[----:B------:R-:W-:Y:S01]  /*3a80*/  UIADD3 UR14, UR31, -0x4498517b, URZ ;  /* 0xbb67ae851f0e7890 */ /* 0x000fe2000fffe03f */
[----:B------:R-:W-:Y:S01]  /*3a90*/  FMNMX.FTZ R3, R39, R3, !PT ;  /* 0x0000000327037209 */ /* 0x000fe20007810000 */
[----:B------:R-:W-:Y:S01]  /*3aa0*/  UIADD3 UR12, UR31, 0x76cf5d0a, URZ ;  /* 0x76cf5d0a1f0c7890 */ /* 0x000fe2000fffe03f */
[----:B------:R-:W-:Y:S01]  /*3ab0*/  FMNMX.FTZ R136, R45, R136, !PT ;  /* 0x000000882d887209 */ /* 0x000fe20007810000 */
[----:B------:R-:W-:Y:S01]  /*3ac0*/  UIADD3 UR13, UR30, 0x3c6ef372, URZ ;  /* 0x3c6ef3721e0d7890 */ /* 0x000fe2000fffe03f */
[----:B------:R-:W-:Y:S01]  /*3ad0*/  FMNMX.FTZ R3, R48, R3, !PT ;  /* 0x0000000330037209 */ /* 0x000fe20007810000 */
[----:B------:R-:W-:Y:S01]  /*3ae0*/  UIADD3 UR10, UR31, 0x32370b8f, URZ ;  /* 0x32370b8f1f0a7890 */ /* 0x000fe2000fffe03f */
[----:B------:R-:W-:Y:S01]  /*3af0*/  FMNMX.FTZ R136, R42, R136, !PT ;  /* 0x000000882a887209 */ /* 0x000fe20007810000 */
[----:B------:R-:W-:Y:S01]  /*3b00*/  UIADD3 UR11, UR30, -0x255992d5, URZ ;  /* 0xdaa66d2b1e0b7890 */ /* 0x000fe2000fffe03f */
[----:B------:R-:W-:Y:S01]  /*3b10*/  FMNMX.FTZ R3, R43, R3, !PT ;  /* 0x000000032b037209 */ /* 0x000fe20007810000 */
[----:B------:R-:W-:Y:S01]  /*3b20*/  UIADD3 UR9, UR30, 0x78dde6e4, URZ ;  /* 0x78dde6e41e097890 */ /* 0x000fe2000fffe03f */
[----:B------:R-:W-:Y:S01]  /*3b30*/  FMNMX.FTZ R136, R30, R136, !PT ;  /* 0x000000881e887209 */ /* 0x000fe20007810000 */
[----:B------:R-:W-:Y:S01]  /*3b40*/  UIADD3 UR8, UR31, -0x126145ec, URZ ;  /* 0xed9eba141f087890 */ /* 0x000fe2000fffe03f */
[----:B------:R-:W-:Y:S01]  /*3b50*/  FMNMX.FTZ R3, R35, R3, !PT ;  /* 0x0000000323037209 */ /* 0x000fe20007810000 */
[----:B------:R-:W-:Y:S01]  /*3b60*/  UIADD3 UR6, UR31, -0x56f99767, URZ ;  /* 0xa90668991f067890 */ /* 0x000fe2000fffe03f */
[----:B------:R-:W-:Y:S01]  /*3b70*/  FMNMX.FTZ R136, R31, R136, !PT ;  /* 0x000000881f887209 */ /* 0x000fe20007810000 */
[----:B------:R-:W-:Y:S01]  /*3b80*/  UIADD3 UR16, UR30, -0x4ab325aa, URZ ;  /* 0xb54cda561e107890 */ /* 0x000fe2000fffe03f */
[----:B------:R-:W-:Y:S01]  /*3b90*/  FMNMX.FTZ R3, R40, R3, !PT ;  /* 0x0000000328037209 */ /* 0x000fe20007810000 */
[----:B------:R-:W-:Y:S01]  /*3ba0*/  IMAD.SHL.U32 R205, R0, 0x2, RZ ;  /* 0x0000000200cd7824 */ /* 0x000fe200078e00ff */
[----:B------:R-:W-:Y:S01]  /*3bb0*/  IADD3 R242, R98, 0x4, RZ ;  /* 0x0000000462f27810 */ /* 0x000fe20007ffe0ff */
[----:B------:R-:W1:Y:S01]  /*3bc0*/  SHFL.BFLY PT, R8, R136, 0x2, 0x1f ;  /* 0x0c401f0088087f89 */ /* 0x000e6200000e0000 */
[----:B------:R-:W-:Y:S01]  /*3bd0*/  LOP3.LUT R5, R17, UR29, R5, 0x96, !PT ;  /* 0x0000001d11057c12 */ /* 0x000fe2000f8e9605 */
[----:B------:R-:W-:Y:S01]  /*3be0*/  IMAD R207, R4, 0x2, R205 ;  /* 0x0000000204cf7824 */ /* 0x000fe200078e02cd */
[----:B------:R-:W-:Y:S01]  /*3bf0*/  LOP3.LUT R240, R96, UR30, RZ, 0x3c, !PT ;  /* 0x0000001e60f07c12 */ /* 0x000fe2000f8e3cff */
[----:B------:R-:W3:Y:S01]  /*3c00*/  SHFL.BFLY PT, R135, R3, 0x2, 0x1f ;  /* 0x0c401f0003877f89 */ /* 0x000ee200000e0000 */
[----:B------:R-:W-:Y:S01]  /*3c10*/  IMAD.WIDE.U32 R14, R242, -0x326172a9, RZ ;  /* 0xcd9e8d57f20e7825 */ /* 0x000fe200078e00ff */
[----:B------:R-:W-:-:S02]  /*3c20*/  UIADD3 UR7, UR30, 0x1715609d, URZ ;  /* 0x1715609d1e077890 */ /* 0x000fc4000fffe03f */
[----:B------:R-:W-:Y:S01]  /*3c30*/  LDSM.16.MT88.4 R148, [R205+0xa000] ;  /* 0x00a00000cd94783b */ /* 0x000fe20000004200 */
[----:B--2---:R-:W-:Y:S01]  /*3c40*/  IMAD.WIDE.U32 R6, R5, -0x326172a9, RZ ;  /* 0xcd9e8d5705067825 */ /* 0x004fe200078e00ff */
[----:B------:R-:W-:Y:S02]  /*3c50*/  LOP3.LUT R15, R15, R240, RZ, 0x3c, !PT ;  /* 0x000000f00f0f7212 */ /* 0x000fe400078e3cff */
[----:B------:R-:W-:Y:S01]  /*3c60*/  LDSM.16.MT88.4 R88, [R207+0xa000] ;  /* 0x00a00000cf58783b */ /* 0x000fe20000004200 */
[----:B------:R-:W-:Y:S01]  /*3c70*/  IMAD R210, R2, 0x2, R205 ;  /* 0x0000000202d27824 */ /* 0x000fe200078e02cd */
[----:B------:R-:W-:Y:S01]  /*3c80*/  LOP3.LUT R5, R7, UR15, R14, 0x96, !PT ;  /* 0x0000000f07057c12 */ /* 0x000fe2000f8e960e */
[----:B------:R-:W-:Y:S01]  /*3c90*/  IMAD.WIDE.U32 R14, R15, -0x2daee0ad, RZ ;  /* 0xd2511f530f0e7825 */ /* 0x000fe200078e00ff */
[----:B------:R-:W-:Y:S01]  /*3ca0*/  LOP3.LUT R7, R7, UR15, R234, 0x96, !PT ;  /* 0x0000000f07077c12 */ /* 0x000fe2000f8e96ea */
[----:B------:R-:W-:Y:S02]  /*3cb0*/  LDSM.16.MT88.4 R104, [R205+0xb000] ;  /* 0x00b00000cd68783b */ /* 0x000fe40000004200 */
[----:B------:R-:W-:Y:S01]  /*3cc0*/  IMAD.WIDE.U32 R28, R5, -0x2daee0ad, RZ ;  /* 0xd2511f53051c7825 */ /* 0x000fe200078e00ff */
[----:B------:R-:W-:Y:S01]  /*3cd0*/  FMNMX.FTZ R5, R49, R78, !PT ;  /* 0x0000004e31057209 */ /* 0x000fe20007810000 */
[----:B------:R-:W-:Y:S02]  /*3ce0*/  LDSM.16.MT88.4 R92, [R210+0xa000] ;  /* 0x00a00000d25c783b */ /* 0x000fe40000004200 */
[----:B------:R-:W-:Y:S01]  /*3cf0*/  IMAD R126, R232, 0x10000, R232 ;  /* 0x00010000e87e7824 */ /* 0x000fe200078e02e8 */
[----:B-1----:R-:W-:Y:S01]  /*3d00*/  FMNMX.FTZ R136, R136, R8, !PT ;  /* 0x0000000888887209 */ /* 0x002fe20007810000 */
[----:B------:R-:W-:Y:S01]  /*3d10*/  IMAD R209, R2, 0x2, R207 ;  /* 0x0000000202d17824 */ /* 0x000fe200078e02cf */
[----:B------:R-:W-:Y:S01]  /*3d20*/  LOP3.LUT R8, R235, R240, RZ, 0x3c, !PT ;  /* 0x000000f0eb087212 */ /* 0x000fe200078e3cff */
[----:B------:R-:W-:Y:S01]  /*3d30*/  LDSM.16.MT88.4 R196, [R207+0xb000] ;  /* 0x00b00000cfc4783b */ /* 0x000fe20000004200 */
[----:B------:R-:W-:-:S02]  /*3d40*/  FMNMX.FTZ R5, R77, R5, !PT ;  /* 0x000000054d057209 */ /* 0x000fc40007810000 */
[----:B---3--:R-:W-:Y:S01]  /*3d50*/  FMNMX.FTZ R135, R135, R3, !PT ;  /* 0x0000000387877209 */ /* 0x008fe20007810000 */
[----:B------:R-:W1:Y:S01]  /*3d60*/  SHFL.BFLY PT, R18, R136, 0x1, 0x1f ;  /* 0x0c201f0088127f89 */ /* 0x000e6200000e0000 */
[----:B------:R-:W-:Y:S01]  /*3d70*/  IMAD.WIDE.U32 R238, R8, -0x2daee0ad, RZ ;  /* 0xd2511f5308ee7825 */ /* 0x000fe200078e00ff */
[----:B------:R-:W-:Y:S02]  /*3d80*/  FMNMX.FTZ R8, R41, R76, !PT ;  /* 0x0000004c29087209 */ /* 0x000fe40007810000 */
[----:B------:R-:W-:Y:S01]  /*3d90*/  FMNMX.FTZ R3, R60, R5, !PT ;  /* 0x000000053c037209 */ /* 0x000fe20007810000 */
[----:B------:R-:W-:Y:S01]  /*3da0*/  LDSM.16.MT88.4 R100, [R209+0xa000] ;  /* 0x00a00000d164783b */ /* 0x000fe20000004200 */
[--C-:B------:R-:W-:Y:S02]  /*3db0*/  LOP3.LUT R13, R239, UR14, R16.reuse, 0x96, !PT ;  /* 0x0000000eef0d7c12 */ /* 0x100fe4000f8e9610 */
[----:B------:R-:W-:Y:S01]  /*3dc0*/  FMNMX.FTZ R8, R57, R8, !PT ;  /* 0x0000000839087209 */ /* 0x000fe20007810000 */
[----:B------:R-:W-:Y:S01]  /*3dd0*/  LDSM.16.MT88.4 R116, [R210+0xb000] ;  /* 0x00b00000d274783b */ /* 0x000fe20000004200 */
[----:B------:R-:W-:Y:S01]  /*3de0*/  LOP3.LUT R16, R15, UR14, R16, 0x96, !PT ;  /* 0x0000000e0f107c12 */ /* 0x000fe2000f8e9610 */
[----:B------:R-:W-:Y:S01]  /*3df0*/  IMAD.WIDE.U32 R236, R13, -0x326172a9, RZ ;  /* 0xcd9e8d570dec7825 */ /* 0x000fe200078e00ff */
[----:B------:R-:W-:Y:S01]  /*3e00*/  FMNMX.FTZ R8, R59, R8, !PT ;  /* 0x000000083b087209 */ /* 0x000fe20007810000 */
[----:B------:R-:W2:Y:S01]  /*3e10*/  SHFL.BFLY PT, R15, R135, 0x1, 0x1f ;  /* 0x0c201f00870f7f89 */ /* 0x000ea200000e0000 */
[----:B------:R-:W-:Y:S01]  /*3e20*/  LOP3.LUT R19, R29, UR12, R14, 0x96, !PT ;  /* 0x0000000c1d137c12 */ /* 0x000fe2000f8e960e */
[----:B------:R-:W-:Y:S01]  /*3e30*/  IMAD.WIDE.U32 R16, R16, -0x326172a9, RZ ;  /* 0xcd9e8d5710107825 */ /* 0x000fe200078e00ff */
[----:B------:R-:W-:Y:S01]  /*3e40*/  FMNMX.FTZ R5, R113, R8, !PT ;  /* 0x0000000871057209 */ /* 0x000fe20007810000 */
[----:B------:R-:W-:Y:S01]  /*3e50*/  LDSM.16.MT88.4 R192, [R209+0xb000] ;  /* 0x00b00000d1c0783b */ /* 0x000fe20000004200 */
[----:B------:R-:W-:-:S02]  /*3e60*/  LOP3.LUT R14, R237, UR13, R6, 0x96, !PT ;  /* 0x0000000ded0e7c12 */ /* 0x000fc4000f8e9606 */
[----:B------:R-:W-:Y:S01]  /*3e70*/  FMNMX.FTZ R8, R125, R3, !PT ;  /* 0x000000037d087209 */ /* 0x000fe20007810000 */
[----:B------:R-:W-:Y:S01]  /*3e80*/  LDSM.16.MT88.4 R172, [R209+0xa800] ;  /* 0x00a80000d1ac783b */ /* 0x000fe20000004200 */
[----:B------:R-:W-:Y:S01]  /*3e90*/  FMNMX.FTZ R13, R114, R5, !PT ;  /* 0x00000005720d7209 */ /* 0x000fe20007810000 */
[----:B------:R-:W-:Y:S01]  /*3ea0*/  IMAD.WIDE.U32 R20, R14, -0x2daee0ad, RZ ;  /* 0xd2511f530e147825 */ /* 0x000fe200078e00ff */
[----:B-1----:R-:W-:Y:S01]  /*3eb0*/  FMNMX.FTZ R136, R136, R18, !PT ;  /* 0x0000001288887209 */ /* 0x002fe20007810000 */
[----:B------:R-:W-:Y:S01]  /*3ec0*/  LDSM.16.MT88.4 R176, [R205+0xb800] ;  /* 0x00b80000cdb0783b */ /* 0x000fe20000004200 */
[----:B------:R-:W-:Y:S01]  /*3ed0*/  LOP3.LUT R29, R17, UR13, R6, 0x96, !PT ;  /* 0x0000000d111d7c12 */ /* 0x000fe2000f8e9606 */
[----:B------:R-:W-:Y:S01]  /*3ee0*/  IMAD.WIDE.U32 R6, R7, -0x2daee0ad, RZ ;  /* 0xd2511f5307067825 */ /* 0x000fe200078e00ff */
[----:B------:R-:W-:Y:S01]  /*3ef0*/  FSETP.NEU.FTZ.AND P1, PT, R136, -INF , PT ;  /* 0xff8000008800780b */ /* 0x000fe20003f3d000 */
[----:B------:R-:W-:Y:S01]  /*3f00*/  LDSM.16.MT88.4 R180, [R207+0xb800] ;  /* 0x00b80000cfb4783b */ /* 0x000fe20000004200 */
[----:B------:R-:W-:Y:S01]  /*3f10*/  FMNMX.FTZ R5, R124, R8, !PT ;  /* 0x000000087c057209 */ /* 0x000fe20007810000 */
[----:B------:R-:W-:Y:S01]  /*3f20*/  FMUL.FTZ R3, R136, c[0x0][0x23c] ;  /* 0x00008f0088037a20 */ /* 0x000fe20000410000 */
[----:B------:R-:W-:Y:S01]  /*3f30*/  LOP3.LUT R14, R21, UR10, R6, 0x96, !PT ;  /* 0x0000000a150e7c12 */ /* 0x000fe2000f8e9606 */
[----:B------:R-:W-:Y:S01]  /*3f40*/  LDSM.16.MT88.4 R184, [R210+0xb800] ;  /* 0x00b80000d2b8783b */ /* 0x000fe20000004200 */
[----:B------:R-:W-:-:S02]  /*3f50*/  FMNMX.FTZ R5, R115, R5, !PT ;  /* 0x0000000573057209 */ /* 0x000fc40007810000 */
[----:B------:R-:W-:Y:S01]  /*3f60*/  FSEL R3, R3, RZ, P1 ;  /* 0x000000ff03037208 */ /* 0x000fe20000800000 */
[----:B------:R-:W-:Y:S01]  /*3f70*/  IMAD.WIDE.U32 R46, R14, -0x326172a9, RZ ;  /* 0xcd9e8d570e2e7825 */ /* 0x000fe200078e00ff */
[----:B------:R-:W-:Y:S01]  /*3f80*/  FMNMX.FTZ R13, R112, R13, !PT ;  /* 0x0000000d700d7209 */ /* 0x000fe20007810000 */
[----:B------:R-:W-:Y:S01]  /*3f90*/  LDSM.16.MT88.4 R188, [R209+0xb800] ;  /* 0x00b80000d1bc783b */ /* 0x000fe20000004200 */
[----:B------:R-:W-:Y:S01]  /*3fa0*/  LOP3.LUT R7, R7, UR12, R238, 0x96, !PT ;  /* 0x0000000c07077c12 */ /* 0x000fe2000f8e96ee */
[--C-:B------:R-:W-:Y:S01]  /*3fb0*/  FFMA.FTZ R6, R24, c[0x0][0x23c], -R3.reuse ;  /* 0x00008f0018067a23 */ /* 0x100fe20000010803 */
[----:B------:R-:W-:Y:S01]  /*3fc0*/  FMNMX.FTZ R5, R58, R5, !PT ;  /* 0x000000053a057209 */ /* 0x000fe20007810000 */
[--C-:B------:R-:W-:Y:S01]  /*3fd0*/  FFMA.FTZ R8, R26, c[0x0][0x23c], -R3.reuse ;  /* 0x00008f001a087a23 */ /* 0x100fe20000010803 */
[----:B------:R-:W-:Y:S01]  /*3fe0*/  FMNMX.FTZ R13, R56, R13, !PT ;  /* 0x0000000d380d7209 */ /* 0x000fe20007810000 */
[----:B------:R1:W-:Y:S01]  /*3ff0*/  MUFU.EX2 R233, R6 ;  /* 0x0000000600e97308 */ /* 0x0003e20000000800 */
[----:B------:R-:W-:Y:S01]  /*4000*/  FFMA.FTZ R14, R36, c[0x0][0x23c], -R3 ;  /* 0x00008f00240e7a23 */ /* 0x000fe20000010803 */
[----:B------:R-:W3:Y:S01]  /*4010*/  SHFL.BFLY PT, R17, R5, 0x2, 0x1f ;  /* 0x0c401f0005117f89 */ /* 0x000ee200000e0000 */
[----:B--2---:R-:W-:Y:S01]  /*4020*/  FMNMX.FTZ R135, R135, R15, !PT ;  /* 0x0000000f87877209 */ /* 0x004fe20007810000 */
[----:B------:R-:W-:-:S02]  /*4030*/  IMAD.WIDE.U32 R24, R19, -0x326172a9, RZ ;  /* 0xcd9e8d5713187825 */ /* 0x000fc400078e00ff */
[----:B------:R-:W2:Y:S01]  /*4040*/  SHFL.BFLY PT, R18, R13, 0x2, 0x1f ;  /* 0x0c401f000d127f89 */ /* 0x000ea200000e0000 */
[----:B------:R-:W-:Y:S01]  /*4050*/  FSETP.NEU.FTZ.AND P1, PT, R135, -INF , PT ;  /* 0xff8000008700780b */ /* 0x000fe20003f3d000 */
[----:B------:R4:W-:Y:S01]  /*4060*/  MUFU.EX2 R230, R8 ;  /* 0x0000000800e67308 */ /* 0x0009e20000000800 */
[----:B------:R-:W-:Y:S01]  /*4070*/  LOP3.LUT R25, R25, UR11, R16, 0x96, !PT ;  /* 0x0000000b19197c12 */ /* 0x000fe2000f8e9610 */
[----:B------:R-:W-:Y:S04]  /*4080*/  STL [R1+0x2c], R240 ;  /* 0x00002cf001007387 */ /* 0x000fe80000100800 */
[----:B------:R-:W-:Y:S01]  /*4090*/  STL [R1+0x44], R242 ;  /* 0x000044f201007387 */ /* 0x000fe20000100800 */
[----:B-1----:R-:W-:Y:S01]  /*40a0*/  IMAD.WIDE.U32 R6, R7, -0x326172a9, RZ ;  /* 0xcd9e8d5707067825 */ /* 0x002fe200078e00ff */
[----:B------:R1:W-:Y:S02]  /*40b0*/  MUFU.EX2 R231, R14 ;  /* 0x0000000e00e77308 */ /* 0x0003e40000000800 */
[----:B------:R-:W-:Y:S02]  /*40c0*/  STL.64 [R1+0x38], R238 ;  /* 0x000038ee01007387 */ /* 0x000fe40000100a00 */
[----:B------:R-:W-:-:S02]  /*40d0*/  LOP3.LUT R7, R7, UR11, R236, 0x96, !PT ;  /* 0x0000000b07077c12 */ /* 0x000fc4000f8e96ec */
[----:B------:R-:W-:Y:S01]  /*40e0*/  STL.64 [R1+0x20], R236 ;  /* 0x000020ec01007387 */ /* 0x000fe20000100a00 */
[----:B----4-:R-:W-:Y:S02]  /*40f0*/  LOP3.LUT R8, R47, UR9, R6, 0x96, !PT ;  /* 0x000000092f087c12 */ /* 0x010fe4000f8e9606 */
[----:B------:R-:W-:-:S04]  /*4100*/  IMAD.WIDE.U32 R6, R7, -0x2daee0ad, RZ ;  /* 0xd2511f5307067825 */ /* 0x000fc800078e00ff */
[----:B------:R-:W-:Y:S01]  /*4110*/  IMAD.WIDE.U32 R36, R8, -0x2daee0ad, RZ ;  /* 0xd2511f5308247825 */ /* 0x000fe200078e00ff */
[----:B------:R-:W-:Y:S02]  /*4120*/  LOP3.LUT R7, R7, UR8, R20, 0x96, !PT ;  /* 0x0000000807077c12 */ /* 0x000fe4000f8e9614 */
[----:B---3--:R-:W-:Y:S01]  /*4130*/  FMNMX.FTZ R20, R17, R5, !PT ;  /* 0x0000000511147209 */ /* 0x008fe20007810000 */
[----:B------:R-:W-:Y:S01]  /*4140*/  FMUL.FTZ R8, R135, c[0x0][0x23c] ;  /* 0x00008f0087087a20 */ /* 0x000fe20000410000 */
[----:B------:R-:W-:Y:S01]  /*4150*/  LOP3.LUT R6, R37, UR6, R6, 0x96, !PT ;  /* 0x0000000625067c12 */ /* 0x000fe2000f8e9606 */
[----:B------:R-:W-:Y:S01]  /*4160*/  IMAD.WIDE.U32 R22, R7, -0x326172a9, RZ ;  /* 0xcd9e8d5707167825 */ /* 0x000fe200078e00ff */
[----:B--2---:R-:W-:Y:S01]  /*4170*/  FMNMX.FTZ R21, R18, R13, !PT ;  /* 0x0000000d12157209 */ /* 0x004fe20007810000 */
[----:B------:R-:W-:Y:S01]  /*4180*/  SHFL.BFLY PT, R19, R20, 0x1, 0x1f ;  /* 0x0c201f0014137f89 */ /* 0x000fe200000e0000 */
[----:B------:R-:W-:Y:S01]  /*4190*/  FSEL R8, R8, RZ, P1 ;  /* 0x000000ff08087208 */ /* 0x000fe20000800000 */
[----:B------:R-:W-:-:S02]  /*41a0*/  IMAD.WIDE.U32 R6, R6, -0x326172a9, RZ ;  /* 0xcd9e8d5706067825 */ /* 0x000fc400078e00ff */
[----:B------:R-:W2:Y:S02]  /*41b0*/  SHFL.BFLY PT, R18, R21, 0x1, 0x1f ;  /* 0x0c201f0015127f89 */ /* 0x000ea400000e0000 */
[----:B-1----:R-:W-:Y:S01]  /*41c0*/  FFMA.FTZ R14, R38, c[0x0][0x23c], -R3 ;  /* 0x00008f00260e7a23 */ /* 0x002fe20000010803 */
[----:B------:R-:W-:Y:S01]  /*41d0*/  LOP3.LUT R5, R7, UR16, R22, 0x96, !PT ;  /* 0x0000001007057c12 */ /* 0x000fe2000f8e9616 */
[--C-:B------:R-:W-:Y:S01]  /*41e0*/  FFMA.FTZ R13, R39, c[0x0][0x23c], -R8.reuse ;  /* 0x00008f00270d7a23 */ /* 0x100fe20000010808 */
[C---:B------:R-:W-:Y:S01]  /*41f0*/  LOP3.LUT R7, R6.reuse, 0xffff, RZ, 0xc0, !PT ;  /* 0x0000ffff06077812 */ /* 0x040fe200078ec0ff */
[----:B------:R1:W3:Y:S01]  /*4200*/  MUFU.EX2 R229, R14 ;  /* 0x0000000e00e57308 */ /* 0x0002e20000000800 */
[----:B------:R-:W-:Y:S01]  /*4210*/  LOP3.LUT R17, R6, 0xff, RZ, 0xc0, !PT ;  /* 0x000000ff06117812 */ /* 0x000fe200078ec0ff */
[----:B------:R-:W-:Y:S01]  /*4220*/  FFMA.FTZ R0, R34, c[0x0][0x23c], -R8 ;  /* 0x00008f0022007a23 */ /* 0x000fe20000010808 */
[----:B------:R-:W-:Y:S01]  /*4230*/  SHF.R.U32.HI R15, RZ, 0x10, R6 ;  /* 0x00000010ff0f7819 */ /* 0x000fe20000011606 */
[----:B------:R-:W-:Y:S01]  /*4240*/  FFMA.FTZ R2, R27, c[0x0][0x23c], -R8 ;  /* 0x00008f001b027a23 */ /* 0x000fe20000010808 */
[----:B------:R-:W-:-:S02]  /*4250*/  SHF.R.U32.HI R16, RZ, 0x18, R6 ;  /* 0x00000018ff107819 */ /* 0x000fc40000011606 */
[----:B------:R-:W-:Y:S01]  /*4260*/  LOP3.LUT R6, R5, 0xffff, RZ, 0xc0, !PT ;  /* 0x0000ffff05067812 */ /* 0x000fe200078ec0ff */
[----:B------:R4:W-:Y:S03]  /*4270*/  MUFU.EX2 R227, R13 ;  /* 0x0000000d00e37308 */ /* 0x0009e60000000800 */
[----:B------:R-:W-:Y:S01]  /*4280*/  SHF.R.U32.HI R6, RZ, 0x8, R6 ;  /* 0x00000008ff067819 */ /* 0x000fe20000011606 */
[----:B-1----:R-:W-:-:S04]  /*4290*/  FFMA.FTZ R14, R44, c[0x0][0x23c], -R8 ;  /* 0x00008f002c0e7a23 */ /* 0x002fc80000010808 */
[----:B------:R1:W-:Y:S01]  /*42a0*/  MUFU.EX2 R223, R0 ;  /* 0x0000000000df7308 */ /* 0x0003e20000000800 */
[----:B--2---:R-:W-:-:S04]  /*42b0*/  FMNMX.FTZ R134, R21, R18, !PT ;  /* 0x0000001215867209 */ /* 0x004fc80007810000 */
[----:B------:R-:W-:Y:S02]  /*42c0*/  FSETP.NEU.FTZ.AND P1, PT, R134, -INF , PT ;  /* 0xff8000008600780b */ /* 0x000fe40003f3d000 */
[----:B----4-:R-:W-:Y:S01]  /*42d0*/  LOP3.LUT R13, R15, 0xff, RZ, 0xc0, !PT ;  /* 0x000000ff0f0d7812 */ /* 0x010fe200078ec0ff */
[----:B------:R2:W4:Y:S01]  /*42e0*/  MUFU.EX2 R228, R14 ;  /* 0x0000000e00e47308 */ /* 0x0005220000000800 */
[----:B-1----:R-:W-:-:S07]  /*42f0*/  SHF.R.U32.HI R0, RZ, 0x10, R5 ;  /* 0x00000010ff007819 */ /* 0x002fce0000011605 */
[----:B------:R3:W1:Y:S01]  /*4300*/  MUFU.EX2 R222, R2 ;  /* 0x0000000200de7308 */ /* 0x0006620000000800 */
[----:B--2---:R-:W-:Y:S02]  /*4310*/  SHF.R.U32.HI R14, RZ, 0x8, R7 ;  /* 0x00000008ff0e7819 */ /* 0x004fe40000011607 */
[----:B------:R-:W-:Y:S02]  /*4320*/  LOP3.LUT R7, R5, 0xff, RZ, 0xc0, !PT ;  /* 0x000000ff05077812 */ /* 0x000fe400078ec0ff */
[----:B------:R-:W-:Y:S02]  /*4330*/  PRMT R15, R17, 0x5410, R14 ;  /* 0x00005410110f7816 */ /* 0x000fe4000000000e */
[----:B------:R-:W-:Y:S01]  /*4340*/  PRMT R14, R13, 0x5410, R16 ;  /* 0x000054100d0e7816 */ /* 0x000fe20000000010 */
[----:B------:R-:W-:Y:S01]  /*4350*/  FFMA.FTZ R13, R45, c[0x0][0x23c], -R3 ;  /* 0x00008f002d0d7a23 */ /* 0x000fe20000010803 */
[----:B------:R-:W-:Y:S02]  /*4360*/  PRMT R16, R7, 0x5410, R6 ;  /* 0x0000541007107816 */ /* 0x000fe40000000006 */
[----:B------:R-:W-:Y:S01]  /*4370*/  SHF.R.U32.HI R6, RZ, 0x18, R5 ;  /* 0x00000018ff067819 */ /* 0x000fe20000011605 */
[--C-:B------:R-:W-:Y:S01]  /*4380*/  HSET2.LE.AND R7, R14, R126.reuse, PT ;  /* 0x0000007e0e077233 */ /* 0x100fe20003803000 */
[----:B------:R-:W-:Y:S01]  /*4390*/  LOP3.LUT R5, R0, 0xff, RZ, 0xc0, !PT ;  /* 0x000000ff00057812 */ /* 0x000fe200078ec0ff */
[--C-:B------:R-:W-:Y:S01]  /*43a0*/  HSET2.LE.AND R0, R15, R126.reuse, PT ;  /* 0x0000007e0f007233 */ /* 0x100fe20003803000 */
[----:B---3--:R-:W-:Y:S01]  /*43b0*/  F2FP.BF16.PACK_AB R2, R229, R231 ;  /* 0x000000e7e502723e */ /* 0x008fe200000010ff */
[--C-:B------:R-:W-:Y:S01]  /*43c0*/  FFMA.FTZ R14, R30, c[0x0][0x23c], -R3.reuse ;  /* 0x00008f001e0e7a23 */ /* 0x100fe20000010803 */
[----:B------:R-:W-:Y:S01]  /*43d0*/  PRMT R5, R5, 0x5410, R6 ;  /* 0x0000541005057816 */ /* 0x000fe20000000006 */
[----:B------:R1:W-:Y:S01]  /*43e0*/  MUFU.EX2 R226, R13 ;  /* 0x0000000d00e27308 */ /* 0x0003e20000000800 */
[----:B------:R-:W-:Y:S01]  /*43f0*/  LOP3.LUT R6, R0, R2, RZ, 0xc0, !PT ;  /* 0x0000000200067212 */ /* 0x000fe200078ec0ff */
[--C-:B------:R-:W-:Y:S01]  /*4400*/  FFMA.FTZ R0, R42, c[0x0][0x23c], -R3.reuse ;  /* 0x00008f002a007a23 */ /* 0x100fe20000010803 */
[----:B----4-:R-:W-:Y:S01]  /*4410*/  F2FP.BF16.PACK_AB R4, R227, R228 ;  /* 0x000000e4e304723e */ /* 0x010fe200000010ff */
[----:B------:R-:W-:Y:S01]  /*4420*/  HSET2.LE.AND R5, R5, R126, PT ;  /* 0x0000007e05057233 */ /* 0x000fe20003803000 */
[----:B------:R-:W-:Y:S01]  /*4430*/  F2FP.BF16.PACK_AB R2, R230, R233 ;  /* 0x000000e9e602723e */ /* 0x000fe200000010ff */
[----:B------:R-:W-:Y:S01]  /*4440*/  FFMA.FTZ R3, R31, c[0x0][0x23c], -R3 ;  /* 0x00008f001f037a23 */ /* 0x000fe20000010803 */
[----:B------:R-:W-:Y:S01]  /*4450*/  LOP3.LUT R7, R7, R4, RZ, 0xc0, !PT ;  /* 0x0000000407077212 */ /* 0x000fe200078ec0ff */
[----:B------:R2:W-:Y:S08]  /*4460*/  MUFU.EX2 R225, R0 ;  /* 0x0000000000e17308 */ /* 0x0005f00000000800 */
[----:B------:R3:W-:Y:S01]  /*4470*/  MUFU.EX2 R224, R14 ;  /* 0x0000000e00e07308 */ /* 0x0007e20000000800 */
[----:B-1----:R-:W-:-:S04]  /*4480*/  F2FP.BF16.PACK_AB R13, R222, R223 ;  /* 0x000000dfde0d723e */ /* 0x002fc800000010ff */
[----:B------:R-:W-:Y:S01]  /*4490*/  LOP3.LUT R5, R5, R13, RZ, 0xc0, !PT ;  /* 0x0000000d05057212 */ /* 0x000fe200078ec0ff */
[--C-:B------:R-:W-:Y:S01]  /*44a0*/  FFMA.FTZ R13, R35, c[0x0][0x23c], -R8.reuse ;  /* 0x00008f00230d7a23 */ /* 0x100fe20000010808 */
[----:B--2---:R-:W-:Y:S01]  /*44b0*/  HSET2.LE.AND R0, R16, R126, PT ;  /* 0x0000007e10007233 */ /* 0x004fe20003803000 */
[----:B------:R-:W-:Y:S02]  /*44c0*/  IMAD.WIDE.U32 R16, R25, -0x2daee0ad, RZ ;  /* 0xd2511f5319107825 */ /* 0x000fe400078e00ff */
[----:B------:R1:W-:Y:S02]  /*44d0*/  MUFU.EX2 R220, R13 ;  /* 0x0000000d00dc7308 */ /* 0x0003e40000000800 */
[----:B------:R-:W-:Y:S01]  /*44e0*/  LOP3.LUT R4, R0, R2, RZ, 0xc0, !PT ;  /* 0x0000000200047212 */ /* 0x000fe200078ec0ff */
[----:B------:R-:W-:Y:S02]  /*44f0*/  FFMA.FTZ R0, R48, c[0x0][0x23c], -R8 ;  /* 0x00008f0030007a23 */ /* 0x000fe40000010808 */
[----:B---3--:R-:W-:-:S03]  /*4500*/  IMAD.WIDE.U32 R14, R29, -0x2daee0ad, RZ ;  /* 0xd2511f531d0e7825 */ /* 0x008fc600078e00ff */
[----:B------:R2:W-:Y:S01]  /*4510*/  MUFU.EX2 R221, R0 ;  /* 0x0000000000dd7308 */ /* 0x0005e20000000800 */
[----:B------:R-:W-:Y:S01]  /*4520*/  HMMA.16816.F32.BF16 R140, R4, R148, RZ ;  /* 0x00000094048c723c */ /* 0x000fe200000418ff */
[----:B------:R-:W-:Y:S01]  /*4530*/  LOP3.LUT R2, R15, UR10, R28, 0x96, !PT ;  /* 0x0000000a0f027c12 */ /* 0x000fe2000f8e961c */
[----:B------:R-:W-:Y:S01]  /*4540*/  FFMA.FTZ R28, R43, c[0x0][0x23c], -R8 ;  /* 0x00008f002b1c7a23 */ /* 0x000fe20000010808 */
[----:B------:R-:W-:-:S03]  /*4550*/  LOP3.LUT R22, R17, UR8, R14, 0x96, !PT ;  /* 0x0000000811167c12 */ /* 0x000fc6000f8e960e */
[----:B------:R-:W-:Y:S01]  /*4560*/  IMAD.WIDE.U32 R32, R2, -0x326172a9, RZ ;  /* 0xcd9e8d5702207825 */ /* 0x000fe200078e00ff */
[----:B------:R3:W-:Y:S01]  /*4570*/  MUFU.EX2 R241, R3 ;  /* 0x0000000300f17308 */ /* 0x0007e20000000800 */
[----:B------:R-:W-:Y:S01]  /*4580*/  FMNMX.FTZ R2, R20, R19, !PT ;  /* 0x0000001314027209 */ /* 0x000fe20007810000 */
[C---:B------:R-:W-:Y:S01]  /*4590*/  HMMA.16816.F32.BF16 R72, R4.reuse, R88, RZ ;  /* 0x000000580448723c */ /* 0x040fe200000418ff */
[----:B-1----:R-:W-:Y:S02]  /*45a0*/  FMUL.FTZ R13, R134, c[0x0][0x23c] ;  /* 0x00008f00860d7a20 */ /* 0x002fe40000410000 */
[----:B------:R-:W-:Y:S01]  /*45b0*/  IMAD.WIDE.U32 R30, R22, -0x326172a9, RZ ;  /* 0xcd9e8d57161e7825 */ /* 0x000fe200078e00ff */
[----:B--2---:R-:W-:Y:S02]  /*45c0*/  LOP3.LUT R0, R33, UR9, R24, 0x96, !PT ;  /* 0x0000000921007c12 */ /* 0x004fe4000f8e9618 */
[----:B------:R-:W-:Y:S01]  /*45d0*/  MUFU.EX2 R137, R28 ;  /* 0x0000001c00897308 */ /* 0x000fe20000000800 */
[----:B------:R-:W-:Y:S01]  /*45e0*/  FSEL R13, R13, RZ, P1 ;  /* 0x000000ff0d0d7208 */ /* 0x000fe20000800000 */
[----:B------:R-:W-:Y:S01]  /*45f0*/  HMMA.16816.F32.BF16 R52, R4, R92, RZ ;  /* 0x0000005c0434723c */ /* 0x000fe200000418ff */
[----:B------:R-:W-:Y:S01]  /*4600*/  FSETP.NEU.FTZ.AND P1, PT, R2, -INF , PT ;  /* 0xff8000000200780b */ /* 0x000fe20003f3d000 */
[----:B------:R-:W-:Y:S01]  /*4610*/  IMAD.WIDE.U32 R34, R0, -0x2daee0ad, RZ ;  /* 0xd2511f5300227825 */ /* 0x000fe200078e00ff */
[----:B---3--:R-:W-:-:S03]  /*4620*/  LOP3.LUT R3, R23, UR7, R46, 0x96, !PT ;  /* 0x0000000717037c12 */ /* 0x008fc6000f8e962e */
[----:B------:R-:W-:Y:S01]  /*4630*/  FFMA.FTZ R0, R40, c[0x0][0x23c], -R8 ;  /* 0x00008f0028007a23 */ /* 0x000fe20000010808 */
[----:B------:R-:W-:Y:S01]  /*4640*/  LOP3.LUT R16, R35, UR6, R16, 0x96, !PT ;  /* 0x0000000623107c12 */ /* 0x000fe2000f8e9610 */
[C---:B------:R-:W-:Y:S01]  /*4650*/  HMMA.16816.F32.BF16 R68, R4.reuse, R100, RZ ;  /* 0x000000640444723c */ /* 0x040fe200000418ff */
[----:B------:R-:W1:Y:S01]  /*4660*/  LDSM.16.MT88.4 R44, [R205+0xa800] ;  /* 0x00a80000cd2c783b */ /* 0x000e620000004200 */
[----:B------:R-:W-:Y:S01]  /*4670*/  IMAD.WIDE.U32 R14, R3, -0x2daee0ad, RZ ;  /* 0xd2511f53030e7825 */ /* 0x000fe200078e00ff */
[----:B------:R2:W-:Y:S04]  /*4680*/  MUFU.EX2 R248, R0 ;  /* 0x0000000000f87308 */ /* 0x0005e80000000800 */
[----:B------:R-:W-:Y:S01]  /*4690*/  LOP3.LUT R3, R15, UR17, R36, 0x96, !PT ;  /* 0x000000110f037c12 */ /* 0x000fe2000f8e9624 */
[----:B------:R-:W-:Y:S01]  /*46a0*/  HMMA.16816.F32.BF16 R84, R4, R104, RZ ;  /* 0x000000680454723c */ /* 0x000fe200000418ff */
[----:B------:R-:W-:-:S02]  /*46b0*/  LOP3.LUT R8, R14, 0xffff, RZ, 0xc0, !PT ;  /* 0x0000ffff0e087812 */ /* 0x000fc400078ec0ff */
[----:B------:R-:W-:Y:S02]  /*46c0*/  LOP3.LUT R17, R14, 0xff, RZ, 0xc0, !PT ;  /* 0x000000ff0e117812 */ /* 0x000fe400078ec0ff */
[--C-:B------:R-:W-:Y:S02]  /*46d0*/  SHF.R.U32.HI R18, RZ, 0x10, R14.reuse ;  /* 0x00000010ff127819 */ /* 0x100fe4000001160e */
[----:B------:R-:W-:Y:S01]  /*46e0*/  SHF.R.U32.HI R19, RZ, 0x18, R14 ;  /* 0x00000018ff137819 */ /* 0x000fe2000001160e */
[----:B------:R-:W-:Y:S01]  /*46f0*/  IMAD.WIDE.U32 R14, R16, -0x326172a9, RZ ;  /* 0xcd9e8d57100e7825 */ /* 0x000fe200078e00ff */
[----:B------:R-:W-:Y:S01]  /*4700*/  SHF.R.U32.HI R8, RZ, 0x8, R8 ;  /* 0x00000008ff087819 */ /* 0x000fe20000011608 */
[C---:B------:R-:W-:Y:S02]  /*4710*/  HMMA.16816.F32.BF16 R156, R4.reuse, R196, RZ ;  /* 0x000000c4049c723c */ /* 0x040fe400000418ff */
[--C-:B--2---:R-:W-:Y:S01]  /*4720*/  FFMA.FTZ R0, R41, c[0x0][0x23c], -R13.reuse ;  /* 0x00008f0029007a23 */ /* 0x104fe2000001080d */
[C---:B------:R-:W-:Y:S01]  /*4730*/  LOP3.LUT R20, R14.reuse, 0xffff, RZ, 0xc0, !PT ;  /* 0x0000ffff0e147812 */ /* 0x040fe200078ec0ff */
[----:B------:R-:W-:Y:S01]  /*4740*/  FFMA.FTZ R16, R57, c[0x0][0x23c], -R13 ;  /* 0x00008f0039107a23 */ /* 0x000fe2000001080d */
[----:B------:R-:W-:Y:S01]  /*4750*/  LOP3.LUT R23, R14, 0xff, RZ, 0xc0, !PT ;  /* 0x000000ff0e177812 */ /* 0x000fe200078ec0ff */
[----:B------:R2:W-:Y:S01]  /*4760*/  MUFU.EX2 R203, R0 ;  /* 0x0000000000cb7308 */ /* 0x0005e20000000800 */
[--C-:B------:R-:W-:Y:S01]  /*4770*/  SHF.R.U32.HI R21, RZ, 0x10, R14.reuse ;  /* 0x00000010ff157819 */ /* 0x100fe2000001160e */
[----:B------:R-:W-:Y:S01]  /*4780*/  HMMA.16816.F32.BF16 R160, R4, R116, RZ ;  /* 0x0000007404a0723c */ /* 0x000fe200000418ff */
[----:B------:R-:W-:-:S02]  /*4790*/  SHF.R.U32.HI R22, RZ, 0x18, R14 ;  /* 0x00000018ff167819 */ /* 0x000fc4000001160e */
[----:B------:R-:W-:Y:S02]  /*47a0*/  LOP3.LUT R14, R3, 0xffff, RZ, 0xc0, !PT ;  /* 0x0000ffff030e7812 */ /* 0x000fe400078ec0ff */
[----:B------:R-:W-:Y:S01]  /*47b0*/  PRMT R24, R17, 0x5410, R8 ;  /* 0x0000541011187816 */ /* 0x000fe20000000008 */
[----:B------:R3:W-:Y:S01]  /*47c0*/  MUFU.EX2 R202, R16 ;  /* 0x0000001000ca7308 */ /* 0x0007e20000000800 */
[----:B------:R-:W-:Y:S01]  /*47d0*/  FMUL.FTZ R8, R2, c[0x0][0x23c] ;  /* 0x00008f0002087a20 */ /* 0x000fe20000410000 */
[----:B------:R-:W-:Y:S01]  /*47e0*/  LOP3.LUT R17, R18, 0xff, RZ, 0xc0, !PT ;  /* 0x000000ff12117812 */ /* 0x000fe200078ec0ff */
[----:B------:R-:W-:Y:S03]  /*47f0*/  HMMA.16816.F32.BF16 R164, R4, R192, RZ ;  /* 0x000000c004a4723c */ /* 0x000fe600000418ff */
[----:B------:R-:W-:Y:S01]  /*4800*/  FSEL R8, R8, RZ, P1 ;  /* 0x000000ff08087208 */ /* 0x000fe20000800000 */
[----:B--2---:R-:W-:Y:S01]  /*4810*/  FFMA.FTZ R0, R76, c[0x0][0x23c], -R13 ;  /* 0x00008f004c007a23 */ /* 0x004fe2000001080d */
[----:B------:R-:W-:-:S03]  /*4820*/  PRMT R27, R17, 0x5410, R19 ;  /* 0x00005410111b7816 */ /* 0x000fc60000000013 */
[--C-:B------:R-:W-:Y:S01]  /*4830*/  FFMA.FTZ R19, R60, c[0x0][0x23c], -R8.reuse ;  /* 0x00008f003c137a23 */ /* 0x100fe20000010808 */
[----:B------:R2:W4:Y:S01]  /*4840*/  MUFU.EX2 R200, R0 ;  /* 0x0000000000c87308 */ /* 0x0005220000000800 */
[----:B------:R-:W-:Y:S01]  /*4850*/  FFMA.FTZ R17, R49, c[0x0][0x23c], -R8 ;  /* 0x00008f0031117a23 */ /* 0x000fe20000010808 */
[----:B------:R-:W-:Y:S01]  /*4860*/  HMMA.16816.F32.BF16 R152, R4, R150, RZ ;  /* 0x000000960498723c */ /* 0x000fe200000418ff */
[----:B------:R-:W5:Y:S01]  /*4870*/  LDSM.16.MT88.4 R60, [R207+0xa800] ;  /* 0x00a80000cf3c783b */ /* 0x000f620000004200 */
[----:B---3--:R-:W-:-:S04]  /*4880*/  LOP3.LUT R16, R3, 0xff, RZ, 0xc0, !PT ;  /* 0x000000ff03107812 */ /* 0x008fc800078ec0ff */
[----:B------:R-:W-:Y:S02]  /*4890*/  MUFU.EX2 R138, R19 ;  /* 0x00000013008a7308 */ /* 0x000fe40000000800 */
[----:B------:R-:W-:Y:S01]  /*48a0*/  HMMA.16816.F32.BF16 R48, R4, R90, RZ ;  /* 0x0000005a0430723c */ /* 0x000fe200000418ff */
[----:B--2---:R-:W-:Y:S01]  /*48b0*/  LOP3.LUT R0, R15, UR16, R30, 0x96, !PT ;  /* 0x000000100f007c12 */ /* 0x004fe2000f8e961e */
[----:B------:R-:W-:-:S04]  /*48c0*/  FFMA.FTZ R15, R59, c[0x0][0x23c], -R13 ;  /* 0x00008f003b0f7a23 */ /* 0x000fc8000001080d */
[----:B------:R2:W-:Y:S02]  /*48d0*/  MUFU.EX2 R139, R17 ;  /* 0x00000011008b7308 */ /* 0x0005e40000000800 */
[----:B------:R-:W-:Y:S01]  /*48e0*/  HMMA.16816.F32.BF16 R64, R4, R94, RZ ;  /* 0x0000005e0440723c */ /* 0x000fe200000418ff */
[----:B------:R-:W-:-:S05]  /*48f0*/  LOP3.LUT R18, R0, 0xff, RZ, 0xc0, !PT ;  /* 0x000000ff00127812 */ /* 0x000fca00078ec0ff */
[----:B------:R3:W-:Y:S02]  /*4900*/  MUFU.EX2 R201, R15 ;  /* 0x0000000f00c97308 */ /* 0x0007e40000000800 */
[----:B------:R-:W-:Y:S01]  /*4910*/  HMMA.16816.F32.BF16 R80, R4, R102, RZ ;  /* 0x000000660450723c */ /* 0x000fe200000418ff */
[----:B--2---:R-:W-:-:S07]  /*4920*/  SHF.R.U32.HI R17, RZ, 0x18, R0 ;  /* 0x00000018ff117819 */ /* 0x004fce0000011600 */
[----:B------:R-:W-:Y:S01]  /*4930*/  HMMA.16816.F32.BF16 R96, R4, R106, RZ ;  /* 0x0000006a0460723c */ /* 0x000fe200000418ff */
[----:B---3--:R-:W-:-:S07]  /*4940*/  SHF.R.U32.HI R15, RZ, 0x8, R14 ;  /* 0x00000008ff0f7819 */ /* 0x008fce000001160e */
[C---:B------:R-:W-:Y:S01]  /*4950*/  HMMA.16816.F32.BF16 R108, R4.reuse, R198, RZ ;  /* 0x000000c6046c723c */ /* 0x040fe200000418ff */
[----:B------:R-:W-:Y:S02]  /*4960*/  SHF.R.U32.HI R14, RZ, 0x10, R3 ;  /* 0x00000010ff0e7819 */ /* 0x000fe40000011603 */
[----:B------:R-:W-:Y:S02]  /*4970*/  PRMT R26, R16, 0x5410, R15 ;  /* 0x00005410101a7816 */ /* 0x000fe4000000000f */
[----:B------:R-:W-:Y:S02]  /*4980*/  SHF.R.U32.HI R16, RZ, 0x18, R3 ;  /* 0x00000018ff107819 */ /* 0x000fe40000011603 */
[----:B------:R-:W-:Y:S01]  /*4990*/  LOP3.LUT R3, R14, 0xff, RZ, 0xc0, !PT ;  /* 0x000000ff0e037812 */ /* 0x000fe200078ec0ff */
[----:B------:R-:W-:Y:S01]  /*49a0*/  HMMA.16816.F32.BF16 R120, R4, R118, RZ ;  /* 0x000000760478723c */ /* 0x000fe200000418ff */
[----:B------:R-:W-:Y:S02]  /*49b0*/  SHF.R.U32.HI R15, RZ, 0x8, R20 ;  /* 0x00000008ff0f7819 */ /* 0x000fe40000011614 */
[----:B------:R-:W-:Y:S01]  /*49c0*/  PRMT R25, R3, 0x5410, R16 ;  /* 0x0000541003197816 */ /* 0x000fe20000000010 */
[----:B------:R-:W-:Y:S01]  /*49d0*/  FFMA.FTZ R3, R77, c[0x0][0x23c], -R8 ;  /* 0x00008f004d037a23 */ /* 0x000fe20000010808 */
[----:B------:R-:W-:-:S02]  /*49e0*/  LOP3.LUT R14, R21, 0xff, RZ, 0xc0, !PT ;  /* 0x000000ff150e7812 */ /* 0x000fc400078ec0ff */
[----:B------:R-:W-:Y:S01]  /*49f0*/  PRMT R21, R23, 0x5410, R15 ;  /* 0x0000541017157816 */ /* 0x000fe2000000000f */
[----:B------:R2:W3:Y:S01]  /*4a00*/  MUFU.EX2 R133, R3 ;  /* 0x0000000300857308 */ /* 0x0004e20000000800 */
[----:B------:R-:W-:Y:S02]  /*4a10*/  PRMT R20, R14, 0x5410, R22 ;  /* 0x000054100e147816 */ /* 0x000fe40000000016 */
[----:B------:R-:W-:Y:S02]  /*4a20*/  LOP3.LUT R14, R0, 0xffff, RZ, 0xc0, !PT ;  /* 0x0000ffff000e7812 */ /* 0x000fe400078ec0ff */
[----:B------:R-:W-:Y:S01]  /*4a30*/  SHF.R.U32.HI R15, RZ, 0x10, R0 ;  /* 0x00000010ff0f7819 */ /* 0x000fe20000011600 */
[----:B------:R-:W-:Y:S01]  /*4a40*/  HSET2.LE.AND R0, R24, R126, PT ;  /* 0x0000007e18007233 */ /* 0x000fe20003803000 */
[----:B------:R-:W-:Y:S02]  /*4a50*/  SHF.R.U32.HI R16, RZ, 0x8, R14 ;  /* 0x00000008ff107819 */ /* 0x000fe4000001160e */
[----:B------:R-:W-:-:S02]  /*4a60*/  LOP3.LUT R14, R15, 0xff, RZ, 0xc0, !PT ;  /* 0x000000ff0f0e7812 */ /* 0x000fc400078ec0ff */
[----:B------:R-:W-:Y:S02]  /*4a70*/  PRMT R16, R18, 0x5410, R16 ;  /* 0x0000541012107816 */ /* 0x000fe40000000010 */
[----:B------:R-:W-:Y:S01]  /*4a80*/  PRMT R18, R14, 0x5410, R17 ;  /* 0x000054100e127816 */ /* 0x000fe20000000011 */
[--C-:B------:R-:W-:Y:S01]  /*4a90*/  HSET2.LE.AND R14, R20, R126.reuse, PT ;  /* 0x0000007e140e7233 */ /* 0x100fe20003803000 */
[----:B----4-:R-:W-:Y:S01]  /*4aa0*/  F2FP.BF16.PACK_AB R17, R200, R203 ;  /* 0x000000cbc811723e */ /* 0x010fe200000010ff */
[--C-:B------:R-:W-:Y:S01]  /*4ab0*/  HSET2.LE.AND R16, R16, R126.reuse, PT ;  /* 0x0000007e10107233 */ /* 0x100fe20003803000 */
[----:B--2---:R-:W-:Y:S01]  /*4ac0*/  F2FP.BF16.PACK_AB R3, R241, R224 ;  /* 0x000000e0f103723e */ /* 0x004fe200000010ff */
[----:B------:R-:W-:Y:S01]  /*4ad0*/  HSET2.LE.AND R20, R18, R126, PT ;  /* 0x0000007e12147233 */ /* 0x000fe20003803000 */
[----:B---3--:R-:W-:Y:S02]  /*4ae0*/  F2FP.BF16.PACK_AB R15, R138, R133 ;  /* 0x000000858a0f723e */ /* 0x008fe400000010ff */
[----:B------:R-:W-:Y:S01]  /*4af0*/  LOP3.LUT R130, R0, R3, RZ, 0xc0, !PT ;  /* 0x0000000300827212 */ /* 0x000fe200078ec0ff */
[----:B------:R-:W-:Y:S01]  /*4b00*/  FFMA.FTZ R0, R78, c[0x0][0x23c], -R8 ;  /* 0x00008f004e007a23 */ /* 0x000fe20000010808 */
[----:B------:R-:W-:Y:S01]  /*4b10*/  F2FP.BF16.PACK_AB R3, R201, R202 ;  /* 0x000000cac903723e */ /* 0x000fe200000010ff */
[----:B------:R-:W2:Y:S01]  /*4b20*/  LDSM.16.MT88.4 R76, [R210+0xa800] ;  /* 0x00a80000d24c783b */ /* 0x000ea20000004200 */
[----:B------:R-:W-:Y:S01]  /*4b30*/  LOP3.LUT R19, R14, R15, RZ, 0xc0, !PT ;  /* 0x0000000f0e137212 */ /* 0x000fe200078ec0ff */
[----:B------:R3:W4:Y:S01]  /*4b40*/  MUFU.EX2 R132, R0 ;  /* 0x0000000000847308 */ /* 0x0007220000000800 */
[----:B------:R-:W-:-:S02]  /*4b50*/  F2FP.BF16.PACK_AB R14, R248, R220 ;  /* 0x000000dcf80e723e */ /* 0x000fc400000010ff */
[----:B------:R-:W-:Y:S01]  /*4b60*/  LOP3.LUT R16, R16, R17, RZ, 0xc0, !PT ;  /* 0x0000001110107212 */ /* 0x000fe200078ec0ff */
[----:B---3--:R-:W-:Y:S01]  /*4b70*/  HSET2.LE.AND R0, R21, R126, PT ;  /* 0x0000007e15007233 */ /* 0x008fe20003803000 */
[----:B----4-:R-:W-:-:S04]  /*4b80*/  F2FP.BF16.PACK_AB R21, R132, R139 ;  /* 0x0000008b8415723e */ /* 0x010fc800000010ff */
[----:B------:R-:W-:Y:S01]  /*4b90*/  LOP3.LUT R18, R0, R3, RZ, 0xc0, !PT ;  /* 0x0000000300127212 */ /* 0x000fe200078ec0ff */
[--C-:B------:R-:W-:Y:S01]  /*4ba0*/  HSET2.LE.AND R0, R27, R126.reuse, PT ;  /* 0x0000007e1b007233 */ /* 0x100fe20003803000 */
[----:B------:R-:W-:Y:S01]  /*4bb0*/  LOP3.LUT R17, R20, R21, RZ, 0xc0, !PT ;  /* 0x0000001514117212 */ /* 0x000fe200078ec0ff */
[----:B------:R-:W-:Y:S01]  /*4bc0*/  HSET2.LE.AND R3, R26, R126, PT ;  /* 0x0000007e1a037233 */ /* 0x000fe20003803000 */
[----:B------:R-:W-:Y:S02]  /*4bd0*/  HMMA.16816.F32.BF16 R20, R4, R194, RZ ;  /* 0x000000c20414723c */ /* 0x000fe400000418ff */
[----:B------:R-:W-:Y:S01]  /*4be0*/  LOP3.LUT R131, R0, R14, RZ, 0xc0, !PT ;  /* 0x0000000e00837212 */ /* 0x000fe200078ec0ff */
[----:B------:R-:W-:-:S04]  /*4bf0*/  FFMA.FTZ R0, R113, c[0x0][0x23c], -R13 ;  /* 0x00008f0071007a23 */ /* 0x000fc8000001080d */
[----:B------:R3:W-:Y:S01]  /*4c00*/  MUFU.EX2 R35, R0 ;  /* 0x0000000000237308 */ /* 0x0007e20000000800 */
[----:B------:R-:W-:Y:S01]  /*4c10*/  F2FP.BF16.PACK_AB R4, R225, R226 ;  /* 0x000000e2e104723e */ /* 0x000fe200000010ff */
[----:B------:R-:W-:Y:S01]  /*4c20*/  HSET2.LE.AND R5, R25, R126, PT ;  /* 0x0000007e19057233 */ /* 0x000fe20003803000 */
[----:B------:R-:W-:Y:S01]  /*4c30*/  F2FP.BF16.PACK_AB R6, R137, R221 ;  /* 0x000000dd8906723e */ /* 0x000fe200000010ff */
[----:B------:R-:W-:Y:S01]  /*4c40*/  HMMA.16816.F32.BF16 R144, R16, R148, RZ ;  /* 0x000000941090723c */ /* 0x000fe200000418ff */
[----:B------:R-:W-:Y:S01]  /*4c50*/  LOP3.LUT R128, R3, R4, RZ, 0xc0, !PT ;  /* 0x0000000403807212 */ /* 0x000fe200078ec0ff */
[----:B------:R-:W-:Y:S01]  /*4c60*/  FFMA.FTZ R3, R124, c[0x0][0x23c], -R8 ;  /* 0x00008f007c037a23 */ /* 0x000fe20000010808 */
[----:B------:R-:W-:-:S03]  /*4c70*/  LOP3.LUT R129, R5, R6, RZ, 0xc0, !PT ;  /* 0x0000000605817212 */ /* 0x000fc600078ec0ff */
[----:B------:R4:W-:Y:S02]  /*4c80*/  MUFU.EX2 R28, R3 ;  /* 0x00000003001c7308 */ /* 0x0009e40000000800 */
[----:B------:R-:W-:Y:S01]  /*4c90*/  HMMA.16816.F32.BF16 R148, R16, R150, RZ ;  /* 0x000000961094723c */ /* 0x000fe200000418ff */
[----:B---3--:R-:W-:-:S05]  /*4ca0*/  FFMA.FTZ R0, R114, c[0x0][0x23c], -R13 ;  /* 0x00008f0072007a23 */ /* 0x008fca000001080d */
[----:B------:R3:W-:Y:S02]  /*4cb0*/  MUFU.EX2 R33, R0 ;  /* 0x0000000000217308 */ /* 0x0007e40000000800 */
[----:B-1----:R-:W-:Y:S01]  /*4cc0*/  HMMA.16816.F32.BF16 R140, R128, R44, R140 ;  /* 0x0000002c808c723c */ /* 0x002fe2000004188c */
[----:B----4-:R-:W-:-:S07]  /*4cd0*/  FFMA.FTZ R3, R115, c[0x0][0x23c], -R8 ;  /* 0x00008f0073037a23 */ /* 0x010fce0000010808 */
[----:B-----5:R-:W-:Y:S01]  /*4ce0*/  HMMA.16816.F32.BF16 R36, R128, R60, R72 ;  /* 0x0000003c8024723c */ /* 0x020fe20000041848 */
[----:B------:R-:W-:Y:S01]  /*4cf0*/  MUFU.EX2 R15, R3 ;  /* 0x00000003000f7308 */ /* 0x000fe20000000800 */
[----:B---3--:R-:W-:-:S06]  /*4d00*/  FFMA.FTZ R0, R112, c[0x0][0x23c], -R13 ;  /* 0x00008f0070007a23 */ /* 0x008fcc000001080d */
[C---:B--2---:R-:W-:Y:S01]  /*4d10*/  HMMA.16816.F32.BF16 R52, R128.reuse, R76, R52 ;  /* 0x0000004c8034723c */ /* 0x044fe20000041834 */
[----:B------:R1:W-:Y:S07]  /*4d20*/  MUFU.EX2 R30, R0 ;  /* 0x00000000001e7308 */ /* 0x0003ee0000000800 */
[C---:B------:R-:W-:Y:S08]  /*4d30*/  HMMA.16816.F32.BF16 R68, R128.reuse, R172, R68 ;  /* 0x000000ac8044723c */ /* 0x040ff00000041844 */
[----:B------:R-:W-:Y:S01]  /*4d40*/  HMMA.16816.F32.BF16 R84, R128, R176, R84 ;  /* 0x000000b08054723c */ /* 0x000fe20000041854 */
[----:B-1----:R-:W-:-:S04]  /*4d50*/  FFMA.FTZ R0, R56, c[0x0][0x23c], -R13 ;  /* 0x00008f0038007a23 */ /* 0x002fc8000001080d */
[----:B------:R1:W-:Y:S03]  /*4d60*/  MUFU.EX2 R249, R0 ;  /* 0x0000000000f97308 */ /* 0x0003e60000000800 */
[C---:B------:R-:W-:Y:S08]  /*4d70*/  HMMA.16816.F32.BF16 R156, R128.reuse, R180, R156 ;  /* 0x000000b4809c723c */ /* 0x040ff0000004189c */
[----:B------:R-:W-:Y:S01]  /*4d80*/  HMMA.16816.F32.BF16 R160, R128, R184, R160 ;  /* 0x000000b880a0723c */ /* 0x000fe200000418a0 */
[----:B-1----:R-:W-:-:S07]  /*4d90*/  FFMA.FTZ R0, R125, c[0x0][0x23c], -R8 ;  /* 0x00008f007d007a23 */ /* 0x002fce0000010808 */
[C---:B------:R-:W-:Y:S01]  /*4da0*/  HMMA.16816.F32.BF16 R164, R128.reuse, R188, R164 ;  /* 0x000000bc80a4723c */ /* 0x040fe200000418a4 */
[----:B------:R-:W-:Y:S01]  /*4db0*/  FFMA.FTZ R8, R58, c[0x0][0x23c], -R8 ;  /* 0x00008f003a087a23 */ /* 0x000fe20000010808 */
[----:B------:R1:W-:Y:S06]  /*4dc0*/  MUFU.EX2 R29, R0 ;  /* 0x00000000001d7308 */ /* 0x0003ec0000000800 */
[C---:B------:R-:W-:Y:S02]  /*4dd0*/  HMMA.16816.F32.BF16 R152, R128.reuse, R46, R152 ;  /* 0x0000002e8098723c */ /* 0x040fe40000041898 */
[----:B------:R-:W2:Y:S06]  /*4de0*/  MUFU.EX2 R250, R8 ;  /* 0x0000000800fa7308 */ /* 0x000eac0000000800 */
[----:B------:R-:W-:Y:S01]  /*4df0*/  HMMA.16816.F32.BF16 R48, R128, R62, R48 ;  /* 0x0000003e8030723c */ /* 0x000fe20000041830 */
[----:B-1----:R-:W-:-:S05]  /*4e00*/  LOP3.LUT R0, R31, UR7, R32, 0x96, !PT ;  /* 0x000000071f007c12 */ /* 0x002fca000f8e9620 */
[----:B------:R-:W-:Y:S02]  /*4e10*/  IMAD.WIDE.U32 R4, R0, -0x2daee0ad, RZ ;  /* 0xd2511f5300047825 */ /* 0x000fe400078e00ff */
[C---:B------:R-:W-:Y:S03]  /*4e20*/  HMMA.16816.F32.BF16 R64, R128.reuse, R78, R64 ;  /* 0x0000004e8040723c */ /* 0x040fe60000041840 */
[----:B------:R-:W-:Y:S02]  /*4e30*/  LOP3.LUT R0, R4, 0xffff, RZ, 0xc0, !PT ;  /* 0x0000ffff04007812 */ /* 0x000fe400078ec0ff */
[----:B------:R-:W-:Y:S02]  /*4e40*/  SHF.R.U32.HI R3, RZ, 0x10, R4 ;  /* 0x00000010ff037819 */ /* 0x000fe40000011604 */
[----:B------:R-:W-:Y:S01]  /*4e50*/  SHF.R.U32.HI R6, RZ, 0x8, R0 ;  /* 0x00000008ff067819 */ /* 0x000fe20000011600 */
[----:B------:R-:W-:Y:S01]  /*4e60*/  HMMA.16816.F32.BF16 R80, R128, R174, R80 ;  /* 0x000000ae8050723c */ /* 0x000fe20000041850 */
[----:B------:R-:W-:-:S02]  /*4e70*/  LOP3.LUT R0, R5, UR17, R34, 0x96, !PT ;  /* 0x0000001105007c12 */ /* 0x000fc4000f8e9622 */
[----:B------:R-:W-:Y:S02]  /*4e80*/  LOP3.LUT R7, R4, 0xff, RZ, 0xc0, !PT ;  /* 0x000000ff04077812 */ /* 0x000fe400078ec0ff */
[----:B------:R-:W-:Y:S02]  /*4e90*/  SHF.R.U32.HI R13, RZ, 0x18, R4 ;  /* 0x00000018ff0d7819 */ /* 0x000fe40000011604 */
[----:B------:R-:W-:Y:S01]  /*4ea0*/  LOP3.LUT R5, R3, 0xff, RZ, 0xc0, !PT ;  /* 0x000000ff03057812 */ /* 0x000fe200078ec0ff */
[----:B------:R-:W-:Y:S01]  /*4eb0*/  HMMA.16816.F32.BF16 R96, R128, R178, R96 ;  /* 0x000000b28060723c */ /* 0x000fe20000041860 */
[----:B------:R-:W-:Y:S02]  /*4ec0*/  LOP3.LUT R3, R0, 0xffff, RZ, 0xc0, !PT ;  /* 0x0000ffff00037812 */ /* 0x000fe400078ec0ff */
[----:B------:R-:W-:Y:S02]  /*4ed0*/  SHF.R.U32.HI R4, RZ, 0x10, R0 ;  /* 0x00000010ff047819 */ /* 0x000fe40000011600 */
[----:B------:R-:W-:-:S02]  /*4ee0*/  PRMT R14, R7, 0x5410, R6 ;  /* 0x00005410070e7816 */ /* 0x000fc40000000006 */
[----:B------:R-:W-:Y:S01]  /*4ef0*/  LOP3.LUT R6, R0, 0xff, RZ, 0xc0, !PT ;  /* 0x000000ff00067812 */ /* 0x000fe200078ec0ff */
[C---:B------:R-:W-:Y:S01]  /*4f00*/  HMMA.16816.F32.BF16 R108, R128.reuse, R182, R108 ;  /* 0x000000b6806c723c */ /* 0x040fe2000004186c */
[----:B------:R-:W-:Y:S02]  /*4f10*/  SHF.R.U32.HI R7, RZ, 0x18, R0 ;  /* 0x00000018ff077819 */ /* 0x000fe40000011600 */
[----:B------:R-:W-:Y:S02]  /*4f20*/  SHF.R.U32.HI R3, RZ, 0x8, R3 ;  /* 0x00000008ff037819 */ /* 0x000fe40000011603 */
[----:B------:R-:W-:Y:S02]  /*4f30*/  LOP3.LUT R0, R4, 0xff, RZ, 0xc0, !PT ;  /* 0x000000ff04007812 */ /* 0x000fe400078ec0ff */
[----:B------:R-:W-:Y:S01]  /*4f40*/  PRMT R4, R5, 0x5410, R13 ;  /* 0x0000541005047816 */ /* 0x000fe2000000000d */
[----:B------:R-:W-:Y:S01]  /*4f50*/  HMMA.16816.F32.BF16 R120, R128, R186, R120 ;  /* 0x000000ba8078723c */ /* 0x000fe20000041878 */
[----:B------:R-:W-:-:S02]  /*4f60*/  PRMT R6, R6, 0x5410, R3 ;  /* 0x0000541006067816 */ /* 0x000fc40000000003 */
[----:B------:R-:W-:Y:S01]  /*4f70*/  PRMT R7, R0, 0x5410, R7 ;  /* 0x0000541000077816 */ /* 0x000fe20000000007 */
[--C-:B------:R-:W-:Y:S01]  /*4f80*/  HSET2.LE.AND R4, R4, R126.reuse, PT ;  /* 0x0000007e04047233 */ /* 0x100fe20003803000 */
[----:B--2---:R-:W-:Y:S01]  /*4f90*/  F2FP.BF16.PACK_AB R5, R250, R15 ;  /* 0x0000000ffa05723e */ /* 0x004fe200000010ff */
[--C-:B------:R-:W-:Y:S01]  /*4fa0*/  HSET2.LE.AND R6, R6, R126.reuse, PT ;  /* 0x0000007e06067233 */ /* 0x100fe20003803000 */
[----:B------:R-:W-:Y:S01]  /*4fb0*/  F2FP.BF16.PACK_AB R3, R249, R30 ;  /* 0x0000001ef903723e */ /* 0x000fe200000010ff */
[--C-:B------:R-:W-:Y:S01]  /*4fc0*/  HSET2.LE.AND R8, R7, R126.reuse, PT ;  /* 0x0000007e07087233 */ /* 0x100fe20003803000 */
[----:B------:R-:W-:Y:S01]  /*4fd0*/  F2FP.BF16.PACK_AB R7, R33, R35 ;  /* 0x000000232107723e */ /* 0x000fe200000010ff */
[----:B------:R-:W-:Y:S01]  /*4fe0*/  HSET2.LE.AND R0, R14, R126, PT ;  /* 0x0000007e0e007233 */ /* 0x000fe20003803000 */
[----:B------:R-:W-:Y:S01]  /*4ff0*/  LOP3.LUT R171, R4, R5, RZ, 0xc0, !PT ;  /* 0x0000000504ab7212 */ /* 0x000fe200078ec0ff */
[----:B------:R-:W-:Y:S01]  /*5000*/  HMMA.16816.F32.BF16 R128, R128, R190, R20 ;  /* 0x000000be8080723c */ /* 0x000fe20000041814 */
[----:B------:R-:W-:-:S02]  /*5010*/  LOP3.LUT R168, R6, R7, RZ, 0xc0, !PT ;  /* 0x0000000706a87212 */ /* 0x000fc400078ec0ff */
[----:B------:R-:W-:Y:S01]  /*5020*/  LOP3.LUT R170, R0, R3, RZ, 0xc0, !PT ;  /* 0x0000000300aa7212 */ /* 0x000fe200078ec0ff */
[----:B------:R-:W-:Y:S01]  /*5030*/  FADD.FTZ R3, R233, R230 ;  /* 0x000000e6e9037221 */ /* 0x000fe20000010000 */
[----:B------:R-:W-:-:S03]  /*5040*/  F2FP.BF16.PACK_AB R0, R28, R29 ;  /* 0x0000001d1c00723e */ /* 0x000fc600000010ff */
[C---:B------:R-:W-:Y:S01]  /*5050*/  HMMA.16816.F32.BF16 R4, R16.reuse, R90, RZ ;  /* 0x0000005a1004723c */ /* 0x040fe200000418ff */
[----:B------:R-:W-:Y:S01]  /*5060*/  LOP3.LUT R169, R8, R0, RZ, 0xc0, !PT ;  /* 0x0000000008a97212 */ /* 0x000fe200078ec0ff */
[----:B------:R-:W-:Y:S02]  /*5070*/  FADD.FTZ R0, R223, R222 ;  /* 0x000000dedf007221 */ /* 0x000fe40000010000 */
[----:B------:R-:W-:Y:S02]  /*5080*/  FADD.FTZ R3, R231, R3 ;  /* 0x00000003e7037221 */ /* 0x000fe40000010000 */
[----:B------:R-:W-:Y:S02]  /*5090*/  FADD.FTZ R0, R228, R0 ;  /* 0x00000000e4007221 */ /* 0x000fe40000010000 */
[----:B------:R-:W-:Y:S01]  /*50a0*/  HMMA.16816.F32.BF16 R40, R16, R88, RZ ;  /* 0x000000581028723c */ /* 0x000fe200000418ff */
[----:B------:R-:W-:-:S07]  /*50b0*/  FADD.FTZ R3, R229, R3 ;  /* 0x00000003e5037221 */ /* 0x000fce0000010000 */
[C---:B------:R-:W-:Y:S08]  /*50c0*/  HMMA.16816.F32.BF16 R56, R16.reuse, R92, RZ ;  /* 0x0000005c1038723c */ /* 0x040ff000000418ff */
        /* <DEDUP_REMOVED lines=13> */
[C---:B------:R-:W-:Y:S07]  /*51a0*/  HMMA.16816.F32.BF16 R44, R168.reuse, R62, R4 ;  /* 0x0000003ea82c723c */ /* 0x040fee0000041804 */
        /* <DEDUP_REMOVED lines=11> */
[C---:B------:R-:W-:Y:S01]  /*5260*/  HMMA.16816.F32.BF16 R60, R168.reuse, R78, R20 ;  /* 0x0000004ea83c723c */ /* 0x040fe20000041814 */
[----:B------:R-:W-:Y:S02]  /*5270*/  FADD.FTZ R3, R35, R6 ;  /* 0x0000000623037221 */ /* 0x000fe40000010000 */
[----:B------:R-:W-:Y:S02]  /*5280*/  FADD.FTZ R0, R29, R0 ;  /* 0x000000001d007221 */ /* 0x000fe40000010000 */
[----:B------:R-:W-:Y:S02]  /*5290*/  FADD.FTZ R5, R225, R5 ;  /* 0x00000005e1057221 */ /* 0x000fe40000010000 */
        /* <DEDUP_REMOVED lines=13> */
[----:B------:R-:W-:-:S05]  /*5370*/  FADD.FTZ R250, R250, R0 ;  /* 0x00000000fafa7221 */ /* 0x000fca0000010000 */
[C---:B------:R-:W-:Y:S08]  /*5380*/  HMMA.16816.F32.BF16 R112, R168.reuse, R184, R112 ;  /* 0x000000b8a870723c */ /* 0x040ff00000041870 */
[C---:B------:R-:W-:Y:S08]  /*5390*/  HMMA.16816.F32.BF16 R124, R168.reuse, R188, R124 ;  /* 0x000000bca87c723c */ /* 0x040ff0000004187c */
[C---:B------:R-:W-:Y:S08]  /*53a0*/  HMMA.16816.F32.BF16 R76, R168.reuse, R174, R24 ;  /* 0x000000aea84c723c */ /* 0x040ff00000041818 */
[C---:B------:R-:W-:Y:S08]  /*53b0*/  HMMA.16816.F32.BF16 R92, R168.reuse, R178, R92 ;  /* 0x000000b2a85c723c */ /* 0x040ff0000004185c */
[C---:B------:R-:W-:Y:S08]  /*53c0*/  HMMA.16816.F32.BF16 R104, R168.reuse, R182, R104 ;  /* 0x000000b6a868723c */ /* 0x040ff00000041868 */
[C---:B------:R-:W-:Y:S08]  /*53d0*/  HMMA.16816.F32.BF16 R116, R168.reuse, R186, R116 ;  /* 0x000000baa874723c */ /* 0x040ff00000041874 */
[----:B------:R-:W-:Y:S01]  /*53e0*/  HMMA.16816.F32.BF16 R168, R168, R190, R16 ;  /* 0x000000bea8a8723c */ /* 0x000fe20000041810 */
[----:B------:R-:W-:Y:S11]  /*53f0*/  @!P0 BRA `(.L_x_800) ;  /* 0x0000dbb000008947 */ /* 0x000ff60003800000 */
[----:B------:R-:W2:Y:S01]  /*5400*/  LDL.64 R192, [R1] ;  /* 0x0000000001c07983 */ /* 0x000ea20000100a00 */
[----:B------:R-:W-:-:S04]  /*5410*/  DEPBAR.LE SB0, 0x0 ;  /* 0x000080000000791a */ /* 0x000fc80000000000 */
[----:B------:R-:W3:Y:S01]  /*5420*/  LDL.64 R196, [R1+0x30] ;  /* 0x0000300001c47983 */ /* 0x000ee20000100a00 */
[----:B------:R-:W-:-:S03]  /*5430*/  UIADD3 UR29, UR28, -0x2, URZ ;  /* 0xfffffffe1c1d7890 */ /* 0x000fc6000fffe03f */
[----:B------:R-:W-:Y:S01]  /*5440*/  BAR.SYNC.DEFER_BLOCKING 0x0 ;  /* 0x0000000000007b1d */ /* 0x000fe20000010000 */
[----:B------:R-:W-:Y:S01]  /*5450*/  ISETP.GE.AND P2, PT, R251, c[0x0][0x220], PT ;  /* 0x00008800fb007a0c */ /* 0x000fe20003f46270 */
[----:B------:R-:W-:Y:S01]  /*5460*/  USHF.R.S32.HI UR5, URZ, 0x1f, UR29 ;  /* 0x0000001f3f057899 */ /* 0x000fe2000801141d */
[----:B------:R-:W-:Y:S01]  /*5470*/  IMAD.U32 R4, RZ, RZ, UR29 ;  /* 0x0000001dff047e24 */ /* 0x000fe2000f8e00ff */
[----:B------:R-:W-:Y:S02]  /*5480*/  UIMAD UR4, UR19, UR29, URZ ;  /* 0x0000001d130472a4 */ /* 0x000fe4000f8e023f */
[----:B------:R-:W-:Y:S02]  /*5490*/  UISETP.GE.AND UP0, UPT, UR28, 0x3, UPT ;  /* 0x000000031c00788c */ /* 0x000fe4000bf06270 */
[----:B------:R-:W-:Y:S01]  /*54a0*/  UIMAD UR4, UR5, UR20, UR4 ;  /* 0x00000014050472a4 */ /* 0x000fe2000f8e0204 */
[----:B--2---:R-:W-:Y:S01]  /*54b0*/  ISETP.GE.AND P3, PT, R192, c[0x0][0x220], PT ;  /* 0x00008800c0007a0c */ /* 0x004fe20003f66270 */
[----:B---3--:R-:W-:-:S05]  /*54c0*/  IMAD.WIDE.U32 R4, R4, UR20, R196 ;  /* 0x0000001404047c25 */ /* 0x008fca000f8e00c4 */
[----:B------:R-:W-:Y:S02]  /*54d0*/  IADD3 R3, R5, UR4, RZ ;  /* 0x0000000405037c10 */ /* 0x000fe4000fffe0ff */
[----:B------:R-:W-:-:S05]  /*54e0*/  IADD3 R0, P0, R4, UR24, RZ ;  /* 0x0000001804007c10 */ /* 0x000fca000ff1e0ff */
[----:B------:R-:W-:Y:S01]  /*54f0*/  @P3 STS.128 [R219+0xa000], RZ ;  /* 0x00a000ffdb003388 */ /* 0x000fe20000000c00 */
[C---:B------:R-:W-:Y:S02]  /*5500*/  @!P3 LEA R18, P5, R4.reuse, c[0x0][0x170], 0x1 ;  /* 0x00005c000412ba11 */ /* 0x040fe400078a08ff */
[----:B------:R-:W-:Y:S02]  /*5510*/  @!P2 LEA R14, P1, R4, c[0x0][0x170], 0x1 ;  /* 0x00005c00040eaa11 */ /* 0x000fe400078208ff */
[----:B------:R-:W-:Y:S02]  /*5520*/  IADD3.X R5, R3, UR23, RZ, P0, !PT ;  /* 0x0000001703057c10 */ /* 0x000fe400087fe4ff */
[----:B------:R-:W-:Y:S02]  /*5530*/  @!P3 LEA R16, P4, R0, c[0x0][0x170], 0x1 ;  /* 0x00005c000010ba11 */ /* 0x000fe400078808ff */
[----:B------:R-:W-:Y:S02]  /*5540*/  @!P3 LEA.HI.X R19, R4, c[0x0][0x174], R3, 0x1, P5 ;  /* 0x00005d000413ba11 */ /* 0x000fe400028f0c03 */
[----:B------:R-:W-:-:S02]  /*5550*/  @!P2 LEA R6, P0, R0, c[0x0][0x170], 0x1 ;  /* 0x00005c000006aa11 */ /* 0x000fc400078008ff */
[----:B------:R-:W-:Y:S01]  /*5560*/  @!P2 LEA.HI.X R15, R4, c[0x0][0x174], R3, 0x1, P1 ;  /* 0x00005d00040faa11 */ /* 0x000fe200008f0c03 */
[----:B------:R-:W-:Y:S01]  /*5570*/  @!PT LDS RZ, [RZ] ;  /* 0x00000000fffff984 */ /* 0x000fe20000000800 */
[----:B------:R-:W-:Y:S01]  /*5580*/  @!PT LDS RZ, [RZ] ;  /* 0x00000000fffff984 */ /* 0x000fe20000000800 */
[----:B------:R-:W-:Y:S01]  /*5590*/  @!PT LDS RZ, [RZ] ;  /* 0x00000000fffff984 */ /* 0x000fe20000000800 */
[----:B------:R1:W-:Y:S01]  /*55a0*/  @!P3 LDGSTS.E.BYPASS.LTC128B.128 [R219+0xa000], [R18.64] ;  /* 0x0a00000012dbbfae */ /* 0x0003e2000b901d5a */
[C-C-:B------:R-:W-:Y:S02]  /*55b0*/  @!P3 LEA.HI.X R17, R0.reuse, c[0x0][0x174], R5.reuse, 0x1, P4 ;  /* 0x00005d000011ba11 */ /* 0x140fe400020f0c05 */
[----:B------:R-:W-:Y:S01]  /*55c0*/  @!P2 LEA.HI.X R7, R0, c[0x0][0x174], R5, 0x1, P0 ;  /* 0x00005d000007aa11 */ /* 0x000fe200000f0c05 */
[----:B------:R-:W-:Y:S01]  /*55d0*/  @P2 STS.128 [R219+0xb000], RZ ;  /* 0x00b000ffdb002388 */ /* 0x000fe20000000c00 */
[----:B------:R-:W-:-:S03]  /*55e0*/  IMAD.U32 R0, RZ, RZ, UR29 ;  /* 0x0000001dff007e24 */ /* 0x000fc6000f8e00ff */
[----:B------:R-:W-:Y:S01]  /*55f0*/  @!PT LDS RZ, [RZ] ;  /* 0x00000000fffff984 */ /* 0x000fe20000000800 */
[----:B------:R-:W-:Y:S01]  /*5600*/  @!PT LDS RZ, [RZ] ;  /* 0x00000000fffff984 */ /* 0x000fe20000000800 */
[----:B------:R-:W-:Y:S01]  /*5610*/  @!PT LDS RZ, [RZ] ;  /* 0x00000000fffff984 */ /* 0x000fe20000000800 */
[----:B------:R2:W-:Y:S01]  /*5620*/  @!P2 LDGSTS.E.BYPASS.LTC128B.128 [R219+0xb000], [R14.64+0x80] ;  /* 0x0b0000800edbafae */ /* 0x0005e2000b901d5a */
[----:B------:R-:W-:-:S03]  /*5630*/  IMAD R0, R0, 0x20, R252 ;  /* 0x0000002000007824 */ /* 0x000fc600078e02fc */
[----:B------:R-:W-:Y:S02]  /*5640*/  @P3 STS.128 [R219+0xa800], RZ ;  /* 0x00a800ffdb003388 */ /* 0x000fe40000000c00 */
[----:B------:R-:W-:Y:S02]  /*5650*/  IADD3 R3, R0, 0x9, RZ ;  /* 0x0000000900037810 */ /* 0x000fe40007ffe0ff */
[----:B------:R-:W-:Y:S01]  /*5660*/  @!PT LDS RZ, [RZ] ;  /* 0x00000000fffff984 */ /* 0x000fe20000000800 */
[----:B------:R-:W-:Y:S01]  /*5670*/  @!PT LDS RZ, [RZ] ;  /* 0x00000000fffff984 */ /* 0x000fe20000000800 */
[----:B------:R-:W-:Y:S01]  /*5680*/  @!PT LDS RZ, [RZ] ;  /* 0x00000000fffff984 */ /* 0x000fe20000000800 */
[----:B------:R1:W-:Y:S02]  /*5690*/  @!P3 LDGSTS.E.BYPASS.LTC128B.128 [R219+0xa800], [R16.64] ;  /* 0x0a80000010dbbfae */ /* 0x0003e4000b901d5a */
[----:B------:R-:W-:Y:S02]  /*56a0*/  ISETP.GE.AND P1, PT, R3, R9, PT ;  /* 0x000000090300720c */ /* 0x000fe40003f26270 */
[----:B------:R-:W-:Y:S04]  /*56b0*/  @P2 STS.128 [R219+0xb800], RZ ;  /* 0x00b800ffdb002388 */ /* 0x000fe80000000c00 */
[----:B------:R-:W-:Y:S01]  /*56c0*/  @!PT LDS RZ, [RZ] ;  /* 0x00000000fffff984 */ /* 0x000fe20000000800 */
[----:B------:R-:W-:Y:S01]  /*56d0*/  @!PT LDS RZ, [RZ] ;  /* 0x00000000fffff984 */ /* 0x000fe20000000800 */
[----:B------:R-:W-:Y:S01]  /*56e0*/  @!PT LDS RZ, [RZ] ;  /* 0x00000000fffff984 */ /* 0x000fe20000000800 */
[----:B------:R3:W-:Y:S04]  /*56f0*/  @!P2 LDGSTS.E.BYPASS.LTC128B.128 [R219+0xb800], [R6.64+0x80] ;  /* 0x0b80008006dbafae */ /* 0x0007e8000b901d5a */
[----:B------:R-:W-:Y:S04]  /*5700*/  LDSM.16.M88.4 R28, [R204+0x8000] ;  /* 0x00800000cc1c783b */ /* 0x000fe80000000200 */
[----:B------:R-:W-:Y:S04]  /*5710*/  LDSM.16.M88.4 R24, [R204+0x8800] ;  /* 0x00880000cc18783b */ /* 0x000fe80000000200 */
[----:B------:R-:W4:Y:S04]  /*5720*/  LDSM.16.M88.4 R20, [R206] ;  /* 0x00000000ce14783b */ /* 0x000f280000000200 */
[----:B------:R-:W-:Y:S04]  /*5730*/  LDSM.16.M88.4 R172, [R215] ;  /* 0x00000000d7ac783b */ /* 0x000fe80000000200 */
[----:B-1----:R-:W1:Y:S04]  /*5740*/  LDSM.16.M88.4 R16, [R206+0x2000] ;  /* 0x00200000ce10783b */ /* 0x002e680000000200 */
[----:B------:R-:W-:Y:S04]  /*5750*/  LDSM.16.M88.4 R32, [R218] ;  /* 0x00000000da20783b */ /* 0x000fe80000000200 */
[----:B---3--:R-:W3:Y:S04]  /*5760*/  LDSM.16.M88.4 R4, [R208+0x2000] ;  /* 0x00200000d004783b */ /* 0x008ee80000000200 */
[----:B------:R-:W0:Y:S01]  /*5770*/  LDGDEPBAR ;  /* 0x00000000000079af */ /* 0x000e220000000000 */
[-C--:B----4-:R-:W-:Y:S08]  /*5780*/  HMMA.16816.F32.BF16 R224, R20, R28.reuse, RZ ;  /* 0x0000001c14e0723c */ /* 0x090ff000000418ff */
[C---:B-1----:R-:W-:Y:S08]  /*5790*/  HMMA.16816.F32.BF16 R188, R16.reuse, R28, RZ ;  /* 0x0000001c10bc723c */ /* 0x042ff000000418ff */
[C---:B------:R-:W-:Y:S08]  /*57a0*/  HMMA.16816.F32.BF16 R180, R16.reuse, R24, RZ ;  /* 0x0000001810b4723c */ /* 0x040ff000000418ff */
[C---:B------:R-:W-:Y:S08]  /*57b0*/  HMMA.16816.F32.BF16 R184, R16.reuse, R30, RZ ;  /* 0x0000001e10b8723c */ /* 0x040ff000000418ff */
[----:B------:R-:W-:Y:S01]  /*57c0*/  HMMA.16816.F32.BF16 R176, R16, R26, RZ ;  /* 0x0000001a10b0723c */ /* 0x000fe200000418ff */
[----:B------:R-:W1:Y:S07]  /*57d0*/  LDSM.16.M88.4 R16, [R208] ;  /* 0x00000000d010783b */ /* 0x000e6e0000000200 */
[C---:B------:R-:W-:Y:S08]  /*57e0*/  HMMA.16816.F32.BF16 R220, R20.reuse, R30, RZ ;  /* 0x0000001e14dc723c */ /* 0x040ff000000418ff */
[C---:B------:R-:W-:Y:S08]  /*57f0*/  HMMA.16816.F32.BF16 R196, R20.reuse, R24, RZ ;  /* 0x0000001814c4723c */ /* 0x040ff000000418ff */
[----:B------:R-:W-:Y:S01]  /*5800*/  HMMA.16816.F32.BF16 R192, R20, R26, RZ ;  /* 0x0000001a14c0723c */ /* 0x000fe200000418ff */
[----:B------:R-:W-:Y:S04]  /*5810*/  LDSM.16.M88.4 R24, [R213+0x8000] ;  /* 0x00800000d518783b */ /* 0x000fe80000000200 */
[----:B------:R-:W-:Y:S03]  /*5820*/  LDSM.16.M88.4 R20, [R213+0x8800] ;  /* 0x00880000d514783b */ /* 0x000fe60000000200 */
[C---:B---3--:R-:W-:Y:S08]  /*5830*/  HMMA.16816.F32.BF16 R200, R4.reuse, R172, R188 ;  /* 0x000000ac04c8723c */ /* 0x048ff000000418bc */
[C---:B------:R-:W-:Y:S08]  /*5840*/  HMMA.16816.F32.BF16 R188, R4.reuse, R32, R180 ;  /* 0x0000002004bc723c */ /* 0x040ff000000418b4 */
[C---:B------:R-:W-:Y:S08]  /*5850*/  HMMA.16816.F32.BF16 R184, R4.reuse, R174, R184 ;  /* 0x000000ae04b8723c */ /* 0x040ff000000418b8 */
[----:B------:R-:W-:Y:S01]  /*5860*/  HMMA.16816.F32.BF16 R28, R4, R34, R176 ;  /* 0x00000022041c723c */ /* 0x000fe200000418b0 */
[----:B------:R-:W3:Y:S07]  /*5870*/  LDSM.16.M88.4 R4, [R214+0x2000] ;  /* 0x00200000d604783b */ /* 0x000eee0000000200 */
[C---:B-1----:R-:W-:Y:S08]  /*5880*/  HMMA.16816.F32.BF16 R224, R16.reuse, R172, R224 ;  /* 0x000000ac10e0723c */ /* 0x042ff000000418e0 */
[C---:B------:R-:W-:Y:S08]  /*5890*/  HMMA.16816.F32.BF16 R228, R16.reuse, R32, R196 ;  /* 0x0000002010e4723c */ /* 0x040ff000000418c4 */
[C---:B------:R-:W-:Y:S08]  /*58a0*/  HMMA.16816.F32.BF16 R176, R16.reuse, R174, R220 ;  /* 0x000000ae10b0723c */ /* 0x040ff000000418dc */
[----:B------:R-:W-:Y:S01]  /*58b0*/  HMMA.16816.F32.BF16 R180, R16, R34, R192 ;  /* 0x0000002210b4723c */ /* 0x000fe200000418c0 */
[----:B------:R-:W1:Y:S04]  /*58c0*/  LDSM.16.M88.4 R16, [R214] ;  /* 0x00000000d610783b */ /* 0x000e680000000200 */
[----:B------:R-:W-:Y:S03]  /*58d0*/  LDSM.16.M88.4 R32, [R211] ;  /* 0x00000000d320783b */ /* 0x000fe60000000200 */
[C---:B---3--:R-:W-:Y:S08]  /*58e0*/  HMMA.16816.F32.BF16 R192, R4.reuse, R24, R200 ;  /* 0x0000001804c0723c */ /* 0x048ff000000418c8 */
[C---:B------:R-:W-:Y:S08]  /*58f0*/  HMMA.16816.F32.BF16 R196, R4.reuse, R20, R188 ;  /* 0x0000001404c4723c */ /* 0x040ff000000418bc */
[C---:B------:R-:W-:Y:S08]  /*5900*/  HMMA.16816.F32.BF16 R184, R4.reuse, R26, R184 ;  /* 0x0000001a04b8723c */ /* 0x040ff000000418b8 */
[----:B------:R-:W-:Y:S01]  /*5910*/  HMMA.16816.F32.BF16 R172, R4, R22, R28 ;  /* 0x0000001604ac723c */ /* 0x000fe2000004181c */
[----:B------:R-:W3:Y:S04]  /*5920*/  LDSM.16.M88.4 R4, [R212+0x2000] ;  /* 0x00200000d404783b */ /* 0x000ee80000000200 */
[----:B------:R-:W4:Y:S03]  /*5930*/  LDSM.16.M88.4 R28, [R211+0x800] ;  /* 0x00080000d31c783b */ /* 0x000f260000000200 */
[C---:B-1----:R-:W-:Y:S08]  /*5940*/  HMMA.16816.F32.BF16 R200, R16.reuse, R26, R176 ;  /* 0x0000001a10c8723c */ /* 0x042ff000000418b0 */
[C---:B------:R-:W-:Y:S01]  /*5950*/  HMMA.16816.F32.BF16 R220, R16.reuse, R24, R224 ;  /* 0x0000001810dc723c */ /* 0x040fe200000418e0 */
[----:B------:R-:W-:Y:S07]  /*5960*/  LDSM.16.M88.4 R24, [R204+0x9000] ;  /* 0x00900000cc18783b */ /* 0x000fee0000000200 */
[C---:B------:R-:W-:Y:S08]  /*5970*/  HMMA.16816.F32.BF16 R176, R16.reuse, R20, R228 ;  /* 0x0000001410b0723c */ /* 0x040ff000000418e4 */
[----:B------:R-:W-:Y:S01]  /*5980*/  HMMA.16816.F32.BF16 R180, R16, R22, R180 ;  /* 0x0000001610b4723c */ /* 0x000fe200000418b4 */
[----:B------:R-:W1:Y:S04]  /*5990*/  LDSM.16.M88.4 R16, [R212] ;  /* 0x00000000d410783b */ /* 0x000e680000000200 */
[----:B------:R-:W-:Y:S03]  /*59a0*/  LDSM.16.M88.4 R20, [R204+0x9800] ;  /* 0x00980000cc14783b */ /* 0x000fe60000000200 */
[C---:B---3--:R-:W-:Y:S08]  /*59b0*/  HMMA.16816.F32.BF16 R188, R4.reuse, R34, R184 ;  /* 0x0000002204bc723c */ /* 0x048ff000000418b8 */
[C---:B------:R-:W-:Y:S08]  /*59c0*/  HMMA.16816.F32.BF16 R192, R4.reuse, R32, R192 ;  /* 0x0000002004c0723c */ /* 0x040ff000000418c0 */
[C---:B----4-:R-:W-:Y:S08]  /*59d0*/  HMMA.16816.F32.BF16 R184, R4.reuse, R28, R196 ;  /* 0x0000001c04b8723c */ /* 0x050ff000000418c4 */
[----:B------:R-:W-:Y:S01]  /*59e0*/  HMMA.16816.F32.BF16 R172, R4, R30, R172 ;  /* 0x0000001e04ac723c */ /* 0x000fe200000418ac */
[----:B------:R-:W3:Y:S07]  /*59f0*/  LDSM.16.M88.4 R4, [R206+0x6000] ;  /* 0x00600000ce04783b */ /* 0x000eee0000000200 */
[C---:B-1----:R-:W-:Y:S08]  /*5a00*/  HMMA.16816.F32.BF16 R220, R16.reuse, R32, R220 ;  /* 0x0000002010dc723c */ /* 0x042ff000000418dc */
[C---:B------:R-:W-:Y:S08]  /*5a10*/  HMMA.16816.F32.BF16 R200, R16.reuse, R34, R200 ;  /* 0x0000002210c8723c */ /* 0x040ff000000418c8 */
[C---:B------:R-:W-:Y:S01]  /*5a20*/  HMMA.16816.F32.BF16 R196, R16.reuse, R28, R176 ;  /* 0x0000001c10c4723c */ /* 0x040fe200000418b0 */
[----:B------:R-:W-:Y:S07]  /*5a30*/  LDSM.16.M88.4 R176, [R217] ;  /* 0x00000000d9b0783b */ /* 0x000fee0000000200 */
[----:B------:R-:W-:Y:S01]  /*5a40*/  HMMA.16816.F32.BF16 R180, R16, R30, R180 ;  /* 0x0000001e10b4723c */ /* 0x000fe200000418b4 */
[----:B------:R-:W1:Y:S04]  /*5a50*/  LDSM.16.M88.4 R16, [R206+0x4000] ;  /* 0x00400000ce10783b */ /* 0x000e680000000200 */
[----:B------:R-:W-:Y:S03]  /*5a60*/  LDSM.16.M88.4 R28, [R216] ;  /* 0x00000000d81c783b */ /* 0x000fe60000000200 */
[C---:B---3--:R-:W-:Y:S08]  /*5a70*/  HMMA.16816.F32.BF16 R192, R4.reuse, R24, R192 ;  /* 0x0000001804c0723c */ /* 0x048ff000000418c0 */
[C---:B------:R-:W-:Y:S08]  /*5a80*/  HMMA.16816.F32.BF16 R188, R4.reuse, R26, R188 ;  /* 0x0000001a04bc723c */ /* 0x040ff000000418bc */
[C---:B------:R-:W-:Y:S08]  /*5a90*/  HMMA.16816.F32.BF16 R184, R4.reuse, R20, R184 ;  /* 0x0000001404b8723c */ /* 0x040ff000000418b8 */
[----:B------:R-:W-:Y:S01]  /*5aa0*/  HMMA.16816.F32.BF16 R32, R4, R22, R172 ;  /* 0x000000160420723c */ /* 0x000fe200000418ac */
[----:B------:R-:W3:Y:S04]  /*5ab0*/  LDSM.16.M88.4 R4, [R208+0x6000] ;  /* 0x00600000d004783b */ /* 0x000ee80000000200 */
[----:B------:R-:W-:Y:S03]  /*5ac0*/  LDSM.16.M88.4 R172, [R213+0x9800] ;  /* 0x00980000d5ac783b */ /* 0x000fe60000000200 */
[C---:B-1----:R-:W-:Y:S08]  /*5ad0*/  HMMA.16816.F32.BF16 R228, R16.reuse, R24, R220 ;  /* 0x0000001810e4723c */ /* 0x042ff000000418dc */
[C---:B------:R-:W-:Y:S01]  /*5ae0*/  HMMA.16816.F32.BF16 R224, R16.reuse, R26, R200 ;  /* 0x0000001a10e0723c */ /* 0x040fe200000418c8 */
[----:B------:R-:W-:Y:S07]  /*5af0*/  LDSM.16.M88.4 R24, [R214+0x4000] ;  /* 0x00400000d618783b */ /* 0x000fee0000000200 */
[C---:B------:R-:W-:Y:S08]  /*5b00*/  HMMA.16816.F32.BF16 R220, R16.reuse, R20, R196 ;  /* 0x0000001410dc723c */ /* 0x040ff000000418c4 */
[----:B------:R-:W-:Y:S01]  /*5b10*/  HMMA.16816.F32.BF16 R200, R16, R22, R180 ;  /* 0x0000001610c8723c */ /* 0x000fe200000418b4 */
[----:B------:R-:W1:Y:S07]  /*5b20*/  LDSM.16.M88.4 R16, [R208+0x4000] ;  /* 0x00400000d010783b */ /* 0x000e6e0000000200 */
[C---:B---3--:R-:W-:Y:S08]  /*5b30*/  HMMA.16816.F32.BF16 R196, R4.reuse, R176, R192 ;  /* 0x000000b004c4723c */ /* 0x048ff000000418c0 */
[C---:B------:R-:W-:Y:S08]  /*5b40*/  HMMA.16816.F32.BF16 R188, R4.reuse, R178, R188 ;  /* 0x000000b204bc723c */ /* 0x040ff000000418bc */
[C---:B------:R-:W-:Y:S08]  /*5b50*/  HMMA.16816.F32.BF16 R184, R4.reuse, R28, R184 ;  /* 0x0000001c04b8723c */ /* 0x040ff000000418b8 */
[----:B------:R-:W-:Y:S01]  /*5b60*/  HMMA.16816.F32.BF16 R180, R4, R30, R32 ;  /* 0x0000001e04b4723c */ /* 0x000fe20000041820 */
[----:B------:R-:W3:Y:S04]  /*5b70*/  LDSM.16.M88.4 R4, [R214+0x6000] ;  /* 0x00600000d604783b */ /* 0x000ee80000000200 */
[----:B------:R-:W4:Y:S03]  /*5b80*/  LDSM.16.M88.4 R32, [R213+0x9000] ;  /* 0x00900000d520783b */ /* 0x000f260000000200 */
[C---:B-1----:R-:W-:Y:S08]  /*5b90*/  HMMA.16816.F32.BF16 R20, R16.reuse, R176, R228 ;  /* 0x000000b01014723c */ /* 0x042ff000000418e4 */
[C---:B------:R-:W-:Y:S08]  /*5ba0*/  HMMA.16816.F32.BF16 R176, R16.reuse, R178, R224 ;  /* 0x000000b210b0723c */ /* 0x040ff000000418e0 */
[C---:B------:R-:W-:Y:S08]  /*5bb0*/  HMMA.16816.F32.BF16 R220, R16.reuse, R28, R220 ;  /* 0x0000001c10dc723c */ /* 0x040ff000000418dc */
[----:B------:R-:W-:Y:S01]  /*5bc0*/  HMMA.16816.F32.BF16 R192, R16, R30, R200 ;  /* 0x0000001e10c0723c */ /* 0x000fe200000418c8 */
[----:B------:R-:W-:Y:S04]  /*5bd0*/  LDSM.16.M88.4 R28, [R211+0x1000] ;  /* 0x00100000d31c783b */ /* 0x000fe80000000200 */
[----:B------:R-:W1:Y:S03]  /*5be0*/  LDSM.16.M88.4 R16, [R212+0x6000] ;  /* 0x00600000d410783b */ /* 0x000e660000000200 */
[C---:B---3--:R-:W-:Y:S08]  /*5bf0*/  HMMA.16816.F32.BF16 R200, R4.reuse, R174, R180 ;  /* 0x000000ae04c8723c */ /* 0x048ff000000418b4 */
[C---:B----4-:R-:W-:Y:S08]  /*5c00*/  HMMA.16816.F32.BF16 R224, R4.reuse, R32, R196 ;  /* 0x0000002004e0723c */ /* 0x050ff000000418c4 */
[----:B------:R-:W-:Y:S08]  /*5c10*/  HMMA.16816.F32.BF16 R196, R4, R172, R184 ;  /* 0x000000ac04c4723c */ /* 0x000ff000000418b8 */
[----:B------:R-:W-:Y:S01]  /*5c20*/  HMMA.16816.F32.BF16 R184, R24, R32, R20 ;  /* 0x0000002018b8723c */ /* 0x000fe20000041814 */
[----:B------:R-:W3:Y:S07]  /*5c30*/  LDSM.16.M88.4 R20, [R212+0x4000] ;  /* 0x00400000d414783b */ /* 0x000eee0000000200 */
[-C--:B------:R-:W-:Y:S08]  /*5c40*/  HMMA.16816.F32.BF16 R188, R4, R34.reuse, R188 ;  /* 0x0000002204bc723c */ /* 0x080ff000000418bc */
[----:B------:R-:W-:Y:S01]  /*5c50*/  HMMA.16816.F32.BF16 R4, R24, R34, R176 ;  /* 0x000000221804723c */ /* 0x000fe200000418b0 */
[----:B------:R-:W4:Y:S01]  /*5c60*/  LDSM.16.M88.4 R32, [R211+0x1800] ;  /* 0x00180000d320783b */ /* 0x000f220000000200 */
[----:B------:R-:W-:-:S06]  /*5c70*/  DEPBAR.LE SB0, 0x0 ;  /* 0x000080000000791a */ /* 0x000fcc0000000000 */
[C---:B------:R-:W-:Y:S08]  /*5c80*/  HMMA.16816.F32.BF16 R180, R24.reuse, R172, R220 ;  /* 0x000000ac18b4723c */ /* 0x040ff000000418dc */
[----:B------:R-:W-:Y:S08]  /*5c90*/  HMMA.16816.F32.BF16 R192, R24, R174, R192 ;  /* 0x000000ae18c0723c */ /* 0x000ff000000418c0 */
[-C--:B-1----:R-:W-:Y:S08]  /*5ca0*/  HMMA.16816.F32.BF16 R172, R16, R30.reuse, R188 ;  /* 0x0000001e10ac723c */ /* 0x082ff000000418bc */
[C---:B---3--:R-:W-:Y:S07]  /*5cb0*/  HMMA.16816.F32.BF16 R24, R20.reuse, R30, R4 ;  /* 0x0000001e1418723c */ /* 0x048fee0000041804 */
[----:B------:R-:W-:Y:S01]  /*5cc0*/  IADD3 R4, R0, 0x8, RZ ;  /* 0x0000000800047810 */ /* 0x000fe20007ffe0ff */
[----:B------:R-:W-:Y:S03]  /*5cd0*/  HMMA.16816.F32.BF16 R184, R20, R28, R184 ;  /* 0x0000001c14b8723c */ /* 0x000fe600000418b8 */
[----:B------:R-:W-:-:S02]  /*5ce0*/  ISETP.GE.AND P6, PT, R4, R9, PT ;  /* 0x000000090400720c */ /* 0x000fc40003fc6270 */
[C---:B------:R-:W-:Y:S02]  /*5cf0*/  ISETP.GE.AND P0, PT, R4.reuse, R10, PT ;  /* 0x0000000a0400720c */ /* 0x040fe40003f06270 */
[C---:B------:R-:W-:Y:S01]  /*5d00*/  ISETP.GE.AND P5, PT, R4.reuse, R11, PT ;  /* 0x0000000b0400720c */ /* 0x040fe20003fa6270 */
[-C--:B----4-:R-:W-:Y:S01]  /*5d10*/  HMMA.16816.F32.BF16 R180, R20, R32.reuse, R180 ;  /* 0x0000002014b4723c */ /* 0x090fe200000418b4 */
[----:B------:R-:W-:Y:S02]  /*5d20*/  ISETP.GE.AND P4, PT, R4, R12, PT ;  /* 0x0000000c0400720c */ /* 0x000fe40003f86270 */
[----:B------:R-:W-:Y:S02]  /*5d30*/  FSEL R138, R172, -INF , !P5 ;  /* 0xff800000ac8a7808 */ /* 0x000fe40006800000 */
[----:B------:R-:W-:Y:S02]  /*5d40*/  FSEL R174, R174, -INF , !P4 ;  /* 0xff800000aeae7808 */ /* 0x000fe40006000000 */
[----:B------:R-:W-:Y:S01]  /*5d50*/  IADD3 R4, R0, 0x10, RZ ;  /* 0x0000001000047810 */ /* 0x000fe20007ffe0ff */
[----:B------:R-:W-:Y:S01]  /*5d60*/  HMMA.16816.F32.BF16 R176, R16, R32, R196 ;  /* 0x0000002010b0723c */ /* 0x000fe200000418c4 */
[----:B------:R-:W-:-:S02]  /*5d70*/  FSEL R132, R24, -INF , !P6 ;  /* 0xff80000018847808 */ /* 0x000fc40007000000 */
[----:B------:R-:W-:Y:S02]  /*5d80*/  FSEL R137, R26, -INF , !P0 ;  /* 0xff8000001a897808 */ /* 0x000fe40004000000 */
[----:B------:R-:W-:Y:S01]  /*5d90*/  FSEL R133, R25, -INF , !P1 ;  /* 0xff80000019857808 */ /* 0x000fe20004800000 */
[----:B------:R-:W-:Y:S01]  /*5da0*/  BAR.SYNC.DEFER_BLOCKING 0x0 ;  /* 0x0000000000007b1d */ /* 0x000fe20000010000 */
[C---:B------:R-:W-:Y:S01]  /*5db0*/  ISETP.GE.AND P6, PT, R3.reuse, R10, PT ;  /* 0x0000000a0300720c */ /* 0x040fe20003fc6270 */
[----:B------:R-:W-:Y:S01]  /*5dc0*/  HMMA.16816.F32.BF16 R28, R16, R28, R224 ;  /* 0x0000001c101c723c */ /* 0x000fe200000418e0 */
[C---:B------:R-:W-:Y:S02]  /*5dd0*/  ISETP.GE.AND P0, PT, R3.reuse, R11, PT ;  /* 0x0000000b0300720c */ /* 0x040fe40003f06270 */
[----:B------:R-:W-:Y:S02]  /*5de0*/  ISETP.GE.AND P1, PT, R3, R12, PT ;  /* 0x0000000c0300720c */ /* 0x000fe40003f26270 */
[----:B------:R-:W-:-:S02]  /*5df0*/  IADD3 R3, R0, 0x1, RZ ;  /* 0x0000000100037810 */ /* 0x000fc40007ffe0ff */
[----:B------:R-:W-:Y:S01]  /*5e00*/  FSEL R32, R27, -INF , !P6 ;  /* 0xff8000001b207808 */ /* 0x000fe20007000000 */
[-C--:B------:R-:W-:Y:S01]  /*5e10*/  HMMA.16816.F32.BF16 R16, R16, R34.reuse, R200 ;  /* 0x000000221010723c */ /* 0x080fe200000418c8 */
[----:B------:R-:W-:Y:S02]  /*5e20*/  FSEL R33, R173, -INF , !P0 ;  /* 0xff800000ad217808 */ /* 0x000fe40004000000 */
[C---:B------:R-:W-:Y:S02]  /*5e30*/  ISETP.GE.AND P6, PT, R3.reuse, R9, PT ;  /* 0x000000090300720c */ /* 0x040fe40003fc6270 */
[C---:B------:R-:W-:Y:S02]  /*5e40*/  ISETP.GE.AND P4, PT, R3.reuse, R10, PT ;  /* 0x0000000a0300720c */ /* 0x040fe40003f86270 */
[C---:B------:R-:W-:Y:S01]  /*5e50*/  ISETP.GE.AND P5, PT, R3.reuse, R11, PT ;  /* 0x0000000b0300720c */ /* 0x040fe20003fa6270 */
[----:B------:R-:W-:Y:S01]  /*5e60*/  HMMA.16816.F32.BF16 R20, R20, R34, R192 ;  /* 0x000000221414723c */ /* 0x000fe200000418c0 */
[----:B------:R-:W-:-:S02]  /*5e70*/  ISETP.GE.AND P0, PT, R3, R12, PT ;  /* 0x0000000c0300720c */ /* 0x000fc40003f06270 */
[----:B------:R-:W-:Y:S02]  /*5e80*/  IADD3 R3, R0, 0x11, RZ ;  /* 0x0000001100037810 */ /* 0x000fe40007ffe0ff */
[----:B------:R-:W-:Y:S02]  /*5e90*/  FSEL R139, R175, -INF , !P1 ;  /* 0xff800000af8b7808 */ /* 0x000fe40004800000 */
[----:B------:R-:W-:Y:S02]  /*5ea0*/  FSEL R27, R187, -INF , !P4 ;  /* 0xff800000bb1b7808 */ /* 0x000fe40006000000 */
[-C--:B------:R-:W-:Y:S02]  /*5eb0*/  ISETP.GE.AND P1, PT, R4, R9.reuse, PT ;  /* 0x000000090400720c */ /* 0x080fe40003f26270 */
[----:B------:R-:W-:Y:S02]  /*5ec0*/  ISETP.GE.AND P4, PT, R3, R9, PT ;  /* 0x000000090300720c */ /* 0x000fe40003f86270 */
[----:B------:R-:W-:-:S02]  /*5ed0*/  FSEL R26, R185, -INF , !P6 ;  /* 0xff800000b91a7808 */ /* 0x000fc40007000000 */
[----:B------:R-:W-:Y:S02]  /*5ee0*/  FSEL R187, R180, -INF , !P1 ;  /* 0xff800000b4bb7808 */ /* 0x000fe40004800000 */
[----:B------:R-:W-:Y:S02]  /*5ef0*/  FSEL R185, R181, -INF , !P4 ;  /* 0xff800000b5b97808 */ /* 0x000fe40006000000 */
[C---:B------:R-:W-:Y:S02]  /*5f00*/  ISETP.GE.AND P1, PT, R4.reuse, R11, PT ;  /* 0x0000000b0400720c */ /* 0x040fe40003f26270 */
[----:B------:R-:W-:Y:S02]  /*5f10*/  ISETP.GE.AND P4, PT, R4, R12, PT ;  /* 0x0000000c0400720c */ /* 0x000fe40003f86270 */
[----:B------:R-:W-:Y:S02]  /*5f20*/  FSEL R197, R176, -INF , !P1 ;  /* 0xff800000b0c57808 */ /* 0x000fe40004800000 */
[----:B------:R-:W-:-:S02]  /*5f30*/  FSEL R198, R178, -INF , !P4 ;  /* 0xff800000b2c67808 */ /* 0x000fc40006000000 */
[----:B------:R-:W-:Y:S02]  /*5f40*/  ISETP.GE.AND P6, PT, R4, R10, PT ;  /* 0x0000000a0400720c */ /* 0x000fe40003fc6270 */
[----:B------:R-:W-:Y:S02]  /*5f50*/  ISETP.GE.AND P1, PT, R0, R9, PT ;  /* 0x000000090000720c */ /* 0x000fe40003f26270 */
[----:B------:R-:W-:Y:S02]  /*5f60*/  ISETP.GE.AND P4, PT, R3, R11, PT ;  /* 0x0000000b0300720c */ /* 0x000fe40003f86270 */
[----:B------:R-:W-:Y:S02]  /*5f70*/  FSEL R196, R182, -INF , !P6 ;  /* 0xff800000b6c47808 */ /* 0x000fe40007000000 */
[----:B------:R-:W-:Y:S02]  /*5f80*/  FSEL R24, R184, -INF , !P1 ;  /* 0xff800000b8187808 */ /* 0x000fe40004800000 */
[----:B------:R-:W-:-:S02]  /*5f90*/  FSEL R192, R177, -INF , !P4 ;  /* 0xff800000b1c07808 */ /* 0x000fc40006000000 */
[C---:B------:R-:W-:Y:S02]  /*5fa0*/  ISETP.GE.AND P6, PT, R3.reuse, R10, PT ;  /* 0x0000000a0300720c */ /* 0x040fe40003fc6270 */
[----:B------:R-:W-:Y:S02]  /*5fb0*/  ISETP.GE.AND P1, PT, R3, R12, PT ;  /* 0x0000000c0300720c */ /* 0x000fe40003f26270 */
[C---:B------:R-:W-:Y:S02]  /*5fc0*/  ISETP.GE.AND P4, PT, R0.reuse, R11, PT ;  /* 0x0000000b0000720c */ /* 0x040fe40003f86270 */
[----:B------:R-:W-:Y:S02]  /*5fd0*/  IADD3 R3, R0, 0x18, RZ ;  /* 0x0000001800037810 */ /* 0x000fe40007ffe0ff */
[----:B------:R-:W-:Y:S02]  /*5fe0*/  FSEL R188, R183, -INF , !P6 ;  /* 0xff800000b7bc7808 */ /* 0x000fe40007000000 */
[----:B------:R-:W-:-:S02]  /*5ff0*/  FSEL R31, R31, -INF , !P0 ;  /* 0xff8000001f1f7808 */ /* 0x000fc40004000000 */
[----:B------:R-:W-:Y:S02]  /*6000*/  FSEL R28, R28, -INF , !P4 ;  /* 0xff8000001c1c7808 */ /* 0x000fe40006000000 */
[C---:B------:R-:W-:Y:S02]  /*6010*/  ISETP.GE.AND P6, PT, R0.reuse, R10, PT ;  /* 0x0000000a0000720c */ /* 0x040fe40003fc6270 */
[-C--:B------:R-:W-:Y:S02]  /*6020*/  ISETP.GE.AND P0, PT, R3, R12.reuse, PT ;  /* 0x0000000c0300720c */ /* 0x080fe40003f06270 */
[C---:B------:R-:W-:Y:S02]  /*6030*/  ISETP.GE.AND P4, PT, R0.reuse, R12, PT ;  /* 0x0000000c0000720c */ /* 0x040fe40003f86270 */
[----:B------:R-:W-:Y:S02]  /*6040*/  IADD3 R0, R0, 0x19, RZ ;  /* 0x0000001900007810 */ /* 0x000fe40007ffe0ff */
[----:B------:R-:W-:-:S02]  /*6050*/  FSEL R191, R18, -INF , !P0 ;  /* 0xff80000012bf7808 */ /* 0x000fc40004000000 */
[----:B------:R-:W-:Y:S02]  /*6060*/  ISETP.GE.AND P0, PT, R0, R11, PT ;  /* 0x0000000b0000720c */ /* 0x000fe40003f06270 */
[----:B------:R-:W-:Y:S02]  /*6070*/  FSEL R25, R186, -INF , !P6 ;  /* 0xff800000ba197808 */ /* 0x000fe40007000000 */
[----:B------:R-:W-:Y:S02]  /*6080*/  FSEL R186, R17, -INF , !P0 ;  /* 0xff80000011ba7808 */ /* 0x000fe40004000000 */
[----:B------:R-:W-:Y:S02]  /*6090*/  PLOP3.LUT P0, PT, PT, PT, UP0, 0x80, 0x0 ;  /* 0x000000000000781c */ /* 0x000fe40003f0f008 */
[----:B------:R-:W-:Y:S02]  /*60a0*/  FSEL R193, R179, -INF , !P1 ;  /* 0xff800000b3c17808 */ /* 0x000fe40004800000 */
[----:B------:R-:W-:-:S02]  /*60b0*/  ISETP.GE.AND P1, PT, R3, R9, PT ;  /* 0x000000090300720c */ /* 0x000fc40003f26270 */
[----:B------:R-:W-:Y:S02]  /*60c0*/  ISETP.GE.AND P6, PT, R3, R11, PT ;  /* 0x0000000b0300720c */ /* 0x000fe40003fc6270 */
[----:B------:R-:W-:Y:S02]  /*60d0*/  FSEL R29, R29, -INF , !P5 ;  /* 0xff8000001d1d7808 */ /* 0x000fe40006800000 */
[----:B------:R-:W-:Y:S02]  /*60e0*/  FSEL R30, R30, -INF , !P4 ;  /* 0xff8000001e1e7808 */ /* 0x000fe40006000000 */
[----:B------:R-:W-:Y:S02]  /*60f0*/  FSEL R190, R16, -INF , !P6 ;  /* 0xff80000010be7808 */ /* 0x000fe40007000000 */
[----:B------:R-:W-:Y:S02]  /*6100*/  FSEL R178, R20, -INF , !P1 ;  /* 0xff80000014b27808 */ /* 0x000fe40004800000 */
        /* <DEDUP_REMOVED lines=8> */
[----:B------:R-:W-:Y:S05]  /*6190*/  @!P0 BRA `(.L_x_801) ;  /* 0x000002e000008947 */ /* 0x000fea0003800000 */
[----:B--2---:R-:W-:Y:S01]  /*61a0*/  UIADD3 UR33, UR28, -0x3, URZ ;  /* 0xfffffffd1c217890 */ /* 0x004fe2000fffe03f */
[----:B------:R1:W-:Y:S01]  /*61b0*/  @P3 STS.128 [R219+0x8000], RZ ;  /* 0x008000ffdb003388 */ /* 0x0003e20000000c00 */
[----:B------:R-:W-:Y:S01]  /*61c0*/  ULDC.64 UR4, c[0x0][0x198] ;  /* 0x0000660000047ab9 */ /* 0x000fe20000000a00 */
[----:B------:R-:W-:Y:S01]  /*61d0*/  BSSY B0, `(.L_x_802) ;  /* 0x0000029000007945 */ /* 0x000fe20003800000 */
[----:B------:R-:W-:Y:S02]  /*61e0*/  USHF.R.S32.HI UR32, URZ, 0x1f, UR33 ;  /* 0x0000001f3f207899 */ /* 0x000fe40008011421 */
[----:B------:R-:W-:Y:S02]  /*61f0*/  UIMAD.WIDE.U32 UR34, UR33, UR4, URZ ;  /* 0x00000004212272a5 */ /* 0x000fe4000f8e003f */
[----:B------:R-:W-:-:S04]  /*6200*/  UIMAD UR32, UR32, UR4, URZ ;  /* 0x00000004202072a4 */ /* 0x000fc8000f8e023f */
[----:B------:R-:W-:Y:S01]  /*6210*/  UIMAD UR5, UR33, UR5, UR32 ;  /* 0x00000005210572a4 */ /* 0x000fe2000f8e0220 */
[----:B------:R-:W-:Y:S02]  /*6220*/  IMAD.U32 R0, RZ, RZ, UR34 ;  /* 0x00000022ff007e24 */ /* 0x000fe4000f8e00ff */
[----:B------:R-:W-:Y:S01]  /*6230*/  IMAD.U32 R5, RZ, RZ, UR34 ;  /* 0x00000022ff057e24 */ /* 0x000fe2000f8e00ff */
[----:B------:R-:W-:Y:S02]  /*6240*/  UIADD3 UR5, UR35, UR5, URZ ;  /* 0x0000000523057290 */ /* 0x000fe4000fffe03f */
[----:B------:R-:W-:-:S04]  /*6250*/  LEA R0, P1, R0, R246, 0x5 ;  /* 0x000000f600007211 */ /* 0x000fc800078228ff */
[----:B------:R-:W-:Y:S01]  /*6260*/  IMAD.U32 R4, RZ, RZ, UR5 ;  /* 0x00000005ff047e24 */ /* 0x000fe2000f8e00ff */
[C---:B------:R-:W-:Y:S02]  /*6270*/  IADD3 R3, P5, R0.reuse, UR22, RZ ;  /* 0x0000001600037c10 */ /* 0x040fe4000ffbe0ff */
[C---:B------:R-:W-:Y:S02]  /*6280*/  @!P3 LEA R16, P6, R0.reuse, c[0x0][0x168], 0x1 ;  /* 0x00005a000010ba11 */ /* 0x040fe400078c08ff */
[----:B------:R-:W-:Y:S02]  /*6290*/  LEA.HI.X R4, R5, R245, R4, 0x5, P1 ;  /* 0x000000f505047211 */ /* 0x000fe400008f2c04 */
[----:B------:R-:W-:Y:S02]  /*62a0*/  @!P2 LEA R6, P1, R0, c[0x0][0x168], 0x1 ;  /* 0x00005a000006aa11 */ /* 0x000fe400078208ff */
[----:B------:R-:W-:Y:S02]  /*62b0*/  @!P3 LEA R14, P4, R3, c[0x0][0x168], 0x1 ;  /* 0x00005a00030eba11 */ /* 0x000fe400078808ff */
[----:B------:R-:W-:-:S02]  /*62c0*/  IADD3.X R5, R4, UR21, RZ, P5, !PT ;  /* 0x0000001504057c10 */ /* 0x000fc4000affe4ff */
        /* <DEDUP_REMOVED lines=25> */
.L_x_803:
[----:B------:R-:W-:Y:S05]  /*6460*/  BSYNC B0 ;  /* 0x0000000000007941 */ /* 0x000fea0003800000 */
.L_x_802:
[----:B------:R-:W0:Y:S02]  /*6470*/  LDGDEPBAR ;  /* 0x00000000000079af */ /* 0x000e240000000000 */
.L_x_801:
[----:B--2---:R-:W-:Y:S01]  /*6480*/  FMNMX.FTZ R0, R136, R24, !PT ;  /* 0x0000001888007209 */ /* 0x004fe20007810000 */
[----:B-1----:R-:W-:Y:S01]  /*6490*/  IMAD.WIDE.U32 R6, R243, -0x2daee0ad, RZ ;  /* 0xd2511f53f3067825 */ /* 0x002fe200078e00ff */
[----:B------:R-:W-:Y:S02]  /*64a0*/  MOV R4, UR31 ;  /* 0x0000001f00047c02 */ /* 0x000fe40008000f00 */
[----:B------:R-:W-:Y:S01]  /*64b0*/  FMNMX.FTZ R0, R26, R0, !PT ;  /* 0x000000001a007209 */ /* 0x000fe20007810000 */
[----:B------:R-:W-:Y:S01]  /*64c0*/  IMAD.WIDE.U32 R18, R242, -0x326172a9, RZ ;  /* 0xcd9e8d57f2127825 */ /* 0x000fe200078e00ff */
[----:B------:R-:W-:Y:S02]  /*64d0*/  LOP3.LUT R4, R7, UR29, R4, 0x96, !PT ;  /* 0x0000001d07047c12 */ /* 0x000fe4000f8e9604 */
[----:B------:R-:W-:Y:S02]  /*64e0*/  FMNMX.FTZ R0, R132, R0, !PT ;  /* 0x0000000084007209 */ /* 0x000fe40007810000 */
[----:B------:R-:W-:Y:S01]  /*64f0*/  LOP3.LUT R14, R19, R240, RZ, 0x3c, !PT ;  /* 0x000000f0130e7212 */ /* 0x000fe200078e3cff */
[----:B------:R-:W-:Y:S01]  /*6500*/  IMAD.WIDE.U32 R4, R4, -0x326172a9, RZ ;  /* 0xcd9e8d5704047825 */ /* 0x000fe200078e00ff */
[----:B------:R-:W-:-:S02]  /*6510*/  FMNMX.FTZ R0, R133, R0, !PT ;  /* 0x0000000085007209 */ /* 0x000fc40007810000 */
[----:B------:R-:W-:Y:S01]  /*6520*/  FMNMX.FTZ R3, R135, R25, !PT ;  /* 0x0000001987037209 */ /* 0x000fe20007810000 */
[----:B------:R-:W-:Y:S01]  /*6530*/  IMAD.WIDE.U32 R14, R14, -0x2daee0ad, RZ ;  /* 0xd2511f530e0e7825 */ /* 0x000fe200078e00ff */
[----:B------:R-:W-:Y:S02]  /*6540*/  FMNMX.FTZ R0, R187, R0, !PT ;  /* 0x00000000bb007209 */ /* 0x000fe40007810000 */
[----:B------:R-:W-:Y:S02]  /*6550*/  LOP3.LUT R18, R5, UR15, R18, 0x96, !PT ;  /* 0x0000000f05127c12 */ /* 0x000fe4000f8e9612 */
[----:B------:R-:W-:Y:S02]  /*6560*/  FMNMX.FTZ R0, R185, R0, !PT ;  /* 0x00000000b9007209 */ /* 0x000fe40007810000 */
[----:B------:R-:W-:Y:S01]  /*6570*/  LOP3.LUT R16, R15, UR14, R6, 0x96, !PT ;  /* 0x0000000e0f107c12 */ /* 0x000fe2000f8e9606 */
[----:B------:R-:W-:Y:S01]  /*6580*/  IMAD.WIDE.U32 R18, R18, -0x2daee0ad, RZ ;  /* 0xd2511f5312127825 */ /* 0x000fe200078e00ff */
[----:B------:R-:W-:-:S02]  /*6590*/  FMNMX.FTZ R0, R178, R0, !PT ;  /* 0x00000000b2007209 */ /* 0x000fc40007810000 */
[----:B------:R-:W-:Y:S01]  /*65a0*/  LOP3.LUT R6, R5, UR15, R234, 0x96, !PT ;  /* 0x0000000f05067c12 */ /* 0x000fe2000f8e96ea */
[----:B------:R-:W-:Y:S01]  /*65b0*/  IMAD.WIDE.U32 R16, R16, -0x326172a9, RZ ;  /* 0xcd9e8d5710107825 */ /* 0x000fe200078e00ff */
[----:B------:R-:W-:Y:S02]  /*65c0*/  FMNMX.FTZ R0, R175, R0, !PT ;  /* 0x00000000af007209 */ /* 0x000fe40007810000 */
[----:B------:R-:W-:Y:S01]  /*65d0*/  LOP3.LUT R22, R237, UR13, R4, 0x96, !PT ;  /* 0x0000000ded167c12 */ /* 0x000fe2000f8e9604 */
[----:B------:R-:W-:Y:S01]  /*65e0*/  IMAD.WIDE.U32 R6, R6, -0x2daee0ad, RZ ;  /* 0xd2511f5306067825 */ /* 0x000fe200078e00ff */
[----:B------:R-:W-:Y:S01]  /*65f0*/  LOP3.LUT R14, R19, UR12, R14, 0x96, !PT ;  /* 0x0000000c130e7c12 */ /* 0x000fe2000f8e960e */
[----:B------:R-:W1:Y:S01]  /*6600*/  SHFL.BFLY PT, R8, R0, 0x2, 0x1f ;  /* 0x0c401f0000087f89 */ /* 0x000e6200000e0000 */
[----:B------:R-:W-:Y:S01]  /*6610*/  LOP3.LUT R15, R17, UR13, R4, 0x96, !PT ;  /* 0x0000000d110f7c12 */ /* 0x000fe2000f8e9604 */
[----:B------:R-:W-:Y:S01]  /*6620*/  IMAD.WIDE.U32 R22, R22, -0x2daee0ad, RZ ;  /* 0xd2511f5316167825 */ /* 0x000fe200078e00ff */
[----:B------:R-:W-:-:S02]  /*6630*/  LOP3.LUT R4, R7, UR12, R238, 0x96, !PT ;  /* 0x0000000c07047c12 */ /* 0x000fc4000f8e96ee */
[----:B------:R-:W-:Y:S02]  /*6640*/  FMNMX.FTZ R3, R27, R3, !PT ;  /* 0x000000031b037209 */ /* 0x000fe40007810000 */
[----:B------:R-:W-:Y:S01]  /*6650*/  LOP3.LUT R20, R23, UR10, R6, 0x96, !PT ;  /* 0x0000000a17147c12 */ /* 0x000fe2000f8e9606 */
[----:B------:R-:W-:Y:S01]  /*6660*/  IMAD.WIDE.U32 R6, R14, -0x326172a9, RZ ;  /* 0xcd9e8d570e067825 */ /* 0x000fe200078e00ff */
[----:B------:R-:W-:Y:S02]  /*6670*/  FMNMX.FTZ R3, R137, R3, !PT ;  /* 0x0000000389037209 */ /* 0x000fe40007810000 */
[----:B------:R-:W-:Y:S01]  /*6680*/  PRMT R240, R232, 0x7054, R232 ;  /* 0x00007054e8f07816 */ /* 0x000fe200000000e8 */
[----:B------:R-:W-:Y:S01]  /*6690*/  IMAD.WIDE.U32 R14, R15, -0x2daee0ad, RZ ;  /* 0xd2511f530f0e7825 */ /* 0x000fe200078e00ff */
[----:B------:R-:W-:-:S03]  /*66a0*/  LOP3.LUT R19, R7, UR11, R16, 0x96, !PT ;  /* 0x0000000b07137c12 */ /* 0x000fc6000f8e9610 */
[----:B------:R-:W-:Y:S01]  /*66b0*/  IMAD.WIDE.U32 R4, R4, -0x326172a9, RZ ;  /* 0xcd9e8d5704047825 */ /* 0x000fe200078e00ff */
[----:B------:R-:W-:-:S03]  /*66c0*/  LOP3.LUT R16, R15, UR10, R18, 0x96, !PT ;  /* 0x0000000a0f107c12 */ /* 0x000fc6000f8e9612 */
[----:B------:R-:W-:Y:S01]  /*66d0*/  IMAD.WIDE.U32 R20, R20, -0x326172a9, RZ ;  /* 0xcd9e8d5714147825 */ /* 0x000fe200078e00ff */
[----:B------:R-:W-:-:S03]  /*66e0*/  LOP3.LUT R5, R5, UR11, R236, 0x96, !PT ;  /* 0x0000000b05057c12 */ /* 0x000fc6000f8e96ec */
[----:B------:R-:W-:Y:S01]  /*66f0*/  IMAD.WIDE.U32 R16, R16, -0x326172a9, RZ ;  /* 0xcd9e8d5710107825 */ /* 0x000fe200078e00ff */
[----:B------:R-:W-:Y:S02]  /*6700*/  LOP3.LUT R7, R21, UR9, R4, 0x96, !PT ;  /* 0x0000000915077c12 */ /* 0x000fe4000f8e9604 */
[----:B-1----:R-:W-:Y:S01]  /*6710*/  FMNMX.FTZ R8, R0, R8, !PT ;  /* 0x0000000800087209 */ /* 0x002fe20007810000 */
[----:B------:R-:W-:Y:S01]  /*6720*/  IMAD.WIDE.U32 R4, R5, -0x2daee0ad, RZ ;  /* 0xd2511f5305047825 */ /* 0x000fe200078e00ff */
[----:B------:R-:W-:-:S03]  /*6730*/  FMNMX.FTZ R0, R32, R3, !PT ;  /* 0x0000000320007209 */ /* 0x000fc60007810000 */
[----:B------:R-:W-:Y:S01]  /*6740*/  IMAD.WIDE.U32 R176, R7, -0x2daee0ad, RZ ;  /* 0xd2511f5307b07825 */ /* 0x000fe200078e00ff */
[----:B------:R-:W-:Y:S02]  /*6750*/  LOP3.LUT R7, R17, UR9, R6, 0x96, !PT ;  /* 0x0000000911077c12 */ /* 0x000fe4000f8e9606 */
[----:B------:R-:W-:Y:S01]  /*6760*/  FMNMX.FTZ R0, R196, R0, !PT ;  /* 0x00000000c4007209 */ /* 0x000fe20007810000 */
[----:B------:R-:W-:Y:S01]  /*6770*/  IMAD.WIDE.U32 R18, R19, -0x2daee0ad, RZ ;  /* 0xd2511f5313127825 */ /* 0x000fe200078e00ff */
[----:B------:R-:W-:Y:S02]  /*6780*/  LOP3.LUT R5, R5, UR8, R22, 0x96, !PT ;  /* 0x0000000805057c12 */ /* 0x000fe4000f8e9616 */
[----:B------:R-:W-:Y:S01]  /*6790*/  LOP3.LUT R6, R177, UR6, R4, 0x96, !PT ;  /* 0x00000006b1067c12 */ /* 0x000fe2000f8e9604 */
[----:B------:R-:W-:Y:S01]  /*67a0*/  IMAD.WIDE.U32 R172, R7, -0x2daee0ad, RZ ;  /* 0xd2511f5307ac7825 */ /* 0x000fe200078e00ff */
[----:B------:R-:W-:Y:S02]  /*67b0*/  LOP3.LUT R14, R19, UR8, R14, 0x96, !PT ;  /* 0x00000008130e7c12 */ /* 0x000fe4000f8e960e */
[----:B------:R-:W-:Y:S01]  /*67c0*/  FMNMX.FTZ R0, R188, R0, !PT ;  /* 0x00000000bc007209 */ /* 0x000fe20007810000 */
[----:B------:R-:W-:Y:S01]  /*67d0*/  IMAD.WIDE.U32 R4, R5, -0x326172a9, RZ ;  /* 0xcd9e8d5705047825 */ /* 0x000fe200078e00ff */
[----:B------:R-:W-:-:S02]  /*67e0*/  LOP3.LUT R18, R173, UR6, R18, 0x96, !PT ;  /* 0x00000006ad127c12 */ /* 0x000fc4000f8e9612 */
[----:B------:R-:W-:Y:S01]  /*67f0*/  FMNMX.FTZ R3, R184, R0, !PT ;  /* 0x00000000b8037209 */ /* 0x000fe20007810000 */
[----:B------:R-:W-:Y:S01]  /*6800*/  IMAD.WIDE.U32 R6, R6, -0x326172a9, RZ ;  /* 0xcd9e8d5706067825 */ /* 0x000fe200078e00ff */
[----:B------:R-:W-:Y:S02]  /*6810*/  LOP3.LUT R177, R5, UR7, R20, 0x96, !PT ;  /* 0x0000000705b17c12 */ /* 0x000fe4000f8e9614 */
[----:B------:R-:W-:Y:S01]  /*6820*/  FMNMX.FTZ R3, R179, R3, !PT ;  /* 0x00000003b3037209 */ /* 0x000fe20007810000 */
[----:B------:R-:W-:Y:S01]  /*6830*/  IMAD.WIDE.U32 R14, R14, -0x326172a9, RZ ;  /* 0xcd9e8d570e0e7825 */ /* 0x000fe200078e00ff */
[----:B------:R-:W-:Y:S02]  /*6840*/  LOP3.LUT R0, R7, UR16, R4, 0x96, !PT ;  /* 0x0000001007007c12 */ /* 0x000fe4000f8e9604 */
[----:B------:R-:W-:Y:S01]  /*6850*/  LOP3.LUT R13, R6, 0xffff, RZ, 0xc0, !PT ;  /* 0x0000ffff060d7812 */ /* 0x000fe200078ec0ff */
[----:B------:R-:W-:Y:S01]  /*6860*/  IMAD.WIDE.U32 R4, R18, -0x326172a9, RZ ;  /* 0xcd9e8d5712047825 */ /* 0x000fe200078e00ff */
[----:B------:R-:W-:-:S02]  /*6870*/  LOP3.LUT R173, R15, UR7, R16, 0x96, !PT ;  /* 0x000000070fad7c12 */ /* 0x000fc4000f8e9610 */
[----:B------:R-:W-:Y:S02]  /*6880*/  LOP3.LUT R15, R6, 0xff, RZ, 0xc0, !PT ;  /* 0x000000ff060f7812 */ /* 0x000fe400078ec0ff */
[--C-:B------:R-:W-:Y:S02]  /*6890*/  SHF.R.U32.HI R16, RZ, 0x10, R6.reuse ;  /* 0x00000010ff107819 */ /* 0x100fe40000011606 */
[----:B------:R-:W-:Y:S02]  /*68a0*/  SHF.R.U32.HI R17, RZ, 0x18, R6 ;  /* 0x00000018ff117819 */ /* 0x000fe40000011606 */
[----:B------:R-:W-:Y:S02]  /*68b0*/  LOP3.LUT R6, R5, UR16, R14, 0x96, !PT ;  /* 0x0000001005067c12 */ /* 0x000fe4000f8e960e */
[----:B------:R-:W1:Y:S01]  /*68c0*/  SHFL.BFLY PT, R14, R3, 0x2, 0x1f ;  /* 0x0c401f00030e7f89 */ /* 0x000e6200000e0000 */
[----:B------:R-:W-:Y:S02]  /*68d0*/  FMNMX.FTZ R7, R134, R28, !PT ;  /* 0x0000001c86077209 */ /* 0x000fe40007810000 */
[----:B------:R-:W-:-:S02]  /*68e0*/  LOP3.LUT R18, R4, 0xffff, RZ, 0xc0, !PT ;  /* 0x0000ffff04127812 */ /* 0x000fc400078ec0ff */
[----:B------:R-:W-:Y:S02]  /*68f0*/  LOP3.LUT R19, R4, 0xff, RZ, 0xc0, !PT ;  /* 0x000000ff04137812 */ /* 0x000fe400078ec0ff */
[--C-:B------:R-:W-:Y:S02]  /*6900*/  SHF.R.U32.HI R21, RZ, 0x10, R4.reuse ;  /* 0x00000010ff157819 */ /* 0x100fe40000011604 */
[----:B------:R-:W-:Y:S02]  /*6910*/  SHF.R.U32.HI R20, RZ, 0x18, R4 ;  /* 0x00000018ff147819 */ /* 0x000fe40000011604 */
[----:B------:R-:W-:Y:S02]  /*6920*/  FMNMX.FTZ R4, R29, R7, !PT ;  /* 0x000000071d047209 */ /* 0x000fe40007810000 */
[----:B------:R-:W-:Y:S02]  /*6930*/  SHF.R.U32.HI R13, RZ, 0x8, R13 ;  /* 0x00000008ff0d7819 */ /* 0x000fe4000001160d */
[----:B------:R-:W-:-:S02]  /*6940*/  FMNMX.FTZ R4, R138, R4, !PT ;  /* 0x000000048a047209 */ /* 0x000fc40007810000 */
[----:B------:R-:W-:Y:S02]  /*6950*/  PRMT R34, R15, 0x5410, R13 ;  /* 0x000054100f227816 */ /* 0x000fe4000000000d */
[----:B------:R-:W-:Y:S01]  /*6960*/  FMNMX.FTZ R5, R33, R4, !PT ;  /* 0x0000000421057209 */ /* 0x000fe20007810000 */
[----:B------:R-:W2:Y:S01]  /*6970*/  SHFL.BFLY PT, R15, R8, 0x1, 0x1f ;  /* 0x0c201f00080f7f89 */ /* 0x000ea200000e0000 */
[----:B------:R-:W-:Y:S02]  /*6980*/  LOP3.LUT R7, R16, 0xff, RZ, 0xc0, !PT ;  /* 0x000000ff10077812 */ /* 0x000fe400078ec0ff */
[----:B------:R-:W-:Y:S02]  /*6990*/  LOP3.LUT R4, R0, 0xffff, RZ, 0xc0, !PT ;  /* 0x0000ffff00047812 */ /* 0x000fe400078ec0ff */
[----:B------:R-:W-:Y:S02]  /*69a0*/  FMNMX.FTZ R13, R197, R5, !PT ;  /* 0x00000005c50d7209 */ /* 0x000fe40007810000 */
[----:B------:R-:W-:-:S02]  /*69b0*/  PRMT R35, R7, 0x5410, R17 ;  /* 0x0000541007237816 */ /* 0x000fc40000000011 */
[----:B------:R-:W-:Y:S02]  /*69c0*/  SHF.R.U32.HI R7, RZ, 0x8, R4 ;  /* 0x00000008ff077819 */ /* 0x000fe40000011604 */
[----:B------:R-:W-:Y:S02]  /*69d0*/  LOP3.LUT R4, R0, 0xff, RZ, 0xc0, !PT ;  /* 0x000000ff00047812 */ /* 0x000fe400078ec0ff */
[----:B------:R-:W-:Y:S02]  /*69e0*/  FMNMX.FTZ R13, R192, R13, !PT ;  /* 0x0000000dc00d7209 */ /* 0x000fe40007810000 */
[----:B-1----:R-:W-:Y:S02]  /*69f0*/  FMNMX.FTZ R5, R3, R14, !PT ;  /* 0x0000000e03057209 */ /* 0x002fe40007810000 */
[----:B------:R-:W-:Y:S02]  /*6a00*/  SHF.R.U32.HI R3, RZ, 0x10, R0 ;  /* 0x00000010ff037819 */ /* 0x000fe40000011600 */
[----:B------:R-:W-:-:S02]  /*6a10*/  PRMT R23, R4, 0x5410, R7 ;  /* 0x0000541004177816 */ /* 0x000fc40000000007 */
[----:B------:R-:W-:Y:S02]  /*6a20*/  FMNMX.FTZ R13, R190, R13, !PT ;  /* 0x0000000dbe0d7209 */ /* 0x000fe40007810000 */
[----:B------:R-:W-:Y:S02]  /*6a30*/  FMNMX.FTZ R4, R2, R30, !PT ;  /* 0x0000001e02047209 */ /* 0x000fe40007810000 */
[----:B------:R-:W-:Y:S02]  /*6a40*/  LOP3.LUT R7, R3, 0xff, RZ, 0xc0, !PT ;  /* 0x000000ff03077812 */ /* 0x000fe400078ec0ff */
[----:B------:R-:W-:Y:S02]  /*6a50*/  FMNMX.FTZ R3, R186, R13, !PT ;  /* 0x0000000dba037209 */ /* 0x000fe40007810000 */
[----:B------:R-:W-:Y:S02]  /*6a60*/  FMNMX.FTZ R4, R31, R4, !PT ;  /* 0x000000041f047209 */ /* 0x000fe40007810000 */
[----:B------:R-:W-:Y:S01]  /*6a70*/  SHF.R.U32.HI R14, RZ, 0x18, R0 ;  /* 0x00000018ff0e7819 */ /* 0x000fe20000011600 */
[----:B------:R-:W-:Y:S01]  /*6a80*/  SHFL.BFLY PT, R13, R3, 0x2, 0x1f ;  /* 0x0c401f00030d7f89 */ /* 0x000fe200000e0000 */
[----:B------:R-:W-:-:S02]  /*6a90*/  FMNMX.FTZ R4, R174, R4, !PT ;  /* 0x00000004ae047209 */ /* 0x000fc40007810000 */
[----:B------:R-:W-:Y:S02]  /*6aa0*/  PRMT R22, R7, 0x5410, R14 ;  /* 0x0000541007167816 */ /* 0x000fe4000000000e */
[----:B--2---:R-:W-:Y:S01]  /*6ab0*/  FMNMX.FTZ R231, R8, R15, !PT ;  /* 0x0000000f08e77209 */ /* 0x004fe20007810000 */
[----:B------:R-:W1:Y:S01]  /*6ac0*/  SHFL.BFLY PT, R14, R5, 0x1, 0x1f ;  /* 0x0c201f00050e7f89 */ /* 0x000e6200000e0000 */
[----:B------:R-:W-:Y:S02]  /*6ad0*/  SHF.R.U32.HI R0, RZ, 0x8, R18 ;  /* 0x00000008ff007819 */ /* 0x000fe40000011612 */
[----:B------:R-:W-:Y:S02]  /*6ae0*/  FMNMX.FTZ R4, R139, R4, !PT ;  /* 0x000000048b047209 */ /* 0x000fe40007810000 */
[----:B------:R-:W-:Y:S01]  /*6af0*/  PRMT R18, R19, 0x5410, R0 ;  /* 0x0000541013127816 */ /* 0x000fe20000000000 */
[----:B------:R-:W-:Y:S01]  /*6b00*/  FMUL.FTZ R0, R231, c[0x0][0x23c] ;  /* 0x00008f00e7007a20 */ /* 0x000fe20000410000 */
[----:B------:R-:W-:-:S02]  /*6b10*/  FMNMX.FTZ R4, R198, R4, !PT ;  /* 0x00000004c6047209 */ /* 0x000fc40007810000 */
[----:B------:R-:W-:Y:S01]  /*6b20*/  FSETP.NEU.FTZ.AND P6, PT, R231, -INF , PT ;  /* 0xff800000e700780b */ /* 0x000fe20003fdd000 */
[----:B------:R-:W-:Y:S01]  /*6b30*/  HSET2.LE.AND R18, R18, R240, PT ;  /* 0x000000f012127233 */ /* 0x000fe20003803000 */
[----:B------:R-:W-:Y:S02]  /*6b40*/  FMNMX.FTZ R7, R193, R4, !PT ;  /* 0x00000004c1077209 */ /* 0x000fe40007810000 */
[----:B------:R-:W-:Y:S02]  /*6b50*/  FSEL R0, R0, RZ, P6 ;  /* 0x000000ff00007208 */ /* 0x000fe40003000000 */
[----:B------:R-:W-:-:S03]  /*6b60*/  FMNMX.FTZ R7, R191, R7, !PT ;  /* 0x00000007bf077209 */ /* 0x000fc60007810000 */
[--C-:B------:R-:W-:Y:S01]  /*6b70*/  FFMA.FTZ R4, R24, c[0x0][0x23c], -R0.reuse ;  /* 0x00008f0018047a23 */ /* 0x100fe20000010800 */
[----:B------:R-:W-:Y:S01]  /*6b80*/  FMNMX.FTZ R7, R189, R7, !PT ;  /* 0x00000007bd077209 */ /* 0x000fe20007810000 */
[--C-:B------:R-:W-:Y:S02]  /*6b90*/  FFMA.FTZ R8, R26, c[0x0][0x23c], -R0.reuse ;  /* 0x00008f001a087a23 */ /* 0x100fe40000010800 */
[----:B------:R2:W-:Y:S01]  /*6ba0*/  MUFU.EX2 R194, R4 ;  /* 0x0000000400c27308 */ /* 0x0005e20000000800 */
[----:B-1----:R-:W-:Y:S01]  /*6bb0*/  FMNMX.FTZ R230, R5, R14, !PT ;  /* 0x0000000e05e67209 */ /* 0x002fe20007810000 */
[----:B------:R-:W-:-:S03]  /*6bc0*/  FFMA.FTZ R5, R133, c[0x0][0x23c], -R0 ;  /* 0x00008f0085057a23 */ /* 0x000fc60000010800 */
[----:B------:R-:W-:-:S03]  /*6bd0*/  FSETP.NEU.FTZ.AND P5, PT, R230, -INF , PT ;  /* 0xff800000e600780b */ /* 0x000fc60003fbd000 */
[----:B------:R1:W-:Y:S01]  /*6be0*/  MUFU.EX2 R183, R5 ;  /* 0x0000000500b77308 */ /* 0x0003e20000000800 */
[----:B--2---:R-:W-:Y:S01]  /*6bf0*/  FMNMX.FTZ R4, R3, R13, !PT ;  /* 0x0000000d03047209 */ /* 0x004fe20007810000 */
[----:B------:R-:W-:Y:S01]  /*6c00*/  FFMA.FTZ R3, R132, c[0x0][0x23c], -R0 ;  /* 0x00008f0084037a23 */ /* 0x000fe20000010800 */
[----:B------:R-:W2:Y:S05]  /*6c10*/  SHFL.BFLY PT, R13, R7, 0x2, 0x1f ;  /* 0x0c401f00070d7f89 */ /* 0x000eaa00000e0000 */
[----:B------:R-:W3:Y:S01]  /*6c20*/  MUFU.EX2 R180, R8 ;  /* 0x0000000800b47308 */ /* 0x000ee20000000800 */
[----:B------:R-:W4:Y:S01]  /*6c30*/  SHFL.BFLY PT, R14, R4, 0x1, 0x1f ;  /* 0x0c201f00040e7f89 */ /* 0x000f2200000e0000 */
[----:B-1----:R-:W-:-:S06]  /*6c40*/  LOP3.LUT R5, R21, 0xff, RZ, 0xc0, !PT ;  /* 0x000000ff15057812 */ /* 0x002fcc00078ec0ff */
[----:B------:R1:W-:Y:S01]  /*6c50*/  MUFU.EX2 R195, R3 ;  /* 0x0000000300c37308 */ /* 0x0003e20000000800 */
[----:B------:R-:W-:-:S05]  /*6c60*/  PRMT R19, R5, 0x5410, R20 ;  /* 0x0000541005137816 */ /* 0x000fca0000000014 */
[----:B------:R-:W-:Y:S01]  /*6c70*/  HSET2.LE.AND R19, R19, R240, PT ;  /* 0x000000f013137233 */ /* 0x000fe20003803000 */
[----:B--2---:R-:W-:Y:S01]  /*6c80*/  FMNMX.FTZ R5, R7, R13, !PT ;  /* 0x0000000d07057209 */ /* 0x004fe20007810000 */
[----:B-1----:R-:W-:Y:S01]  /*6c90*/  FMUL.FTZ R3, R230, c[0x0][0x23c] ;  /* 0x00008f00e6037a20 */ /* 0x002fe20000410000 */
[----:B------:R-:W-:Y:S02]  /*6ca0*/  LOP3.LUT R7, R6, 0xffff, RZ, 0xc0, !PT ;  /* 0x0000ffff06077812 */ /* 0x000fe400078ec0ff */
[----:B----4-:R-:W-:Y:S02]  /*6cb0*/  FMNMX.FTZ R229, R4, R14, !PT ;  /* 0x0000000e04e57209 */ /* 0x010fe40007810000 */
[----:B------:R-:W1:Y:S01]  /*6cc0*/  SHFL.BFLY PT, R14, R5, 0x1, 0x1f ;  /* 0x0c201f00050e7f89 */ /* 0x000e6200000e0000 */
[----:B------:R-:W-:Y:S02]  /*6cd0*/  FSEL R3, R3, RZ, P5 ;  /* 0x000000ff03037208 */ /* 0x000fe40002800000 */
[----:B------:R-:W-:Y:S01]  /*6ce0*/  SHF.R.U32.HI R7, RZ, 0x8, R7 ;  /* 0x00000008ff077819 */ /* 0x000fe20000011607 */
[----:B------:R-:W-:Y:S01]  /*6cf0*/  FMUL.FTZ R13, R229, c[0x0][0x23c] ;  /* 0x00008f00e50d7a20 */ /* 0x000fe20000410000 */
[----:B------:R-:W-:Y:S01]  /*6d00*/  LOP3.LUT R4, R6, 0xff, RZ, 0xc0, !PT ;  /* 0x000000ff06047812 */ /* 0x000fe200078ec0ff */
[----:B------:R-:W-:Y:S01]  /*6d10*/  FFMA.FTZ R8, R25, c[0x0][0x23c], -R3 ;  /* 0x00008f0019087a23 */ /* 0x000fe20000010803 */
[----:B---3--:R-:W-:-:S02]  /*6d20*/  MOV R25, R180 ;  /* 0x000000b400197202 */ /* 0x008fc40000000f00 */
[----:B------:R-:W-:Y:S01]  /*6d30*/  PRMT R16, R4, 0x5410, R7 ;  /* 0x0000541004107816 */ /* 0x000fe20000000007 */
[----:B------:R2:W-:Y:S01]  /*6d40*/  MUFU.EX2 R180, R8 ;  /* 0x0000000800b47308 */ /* 0x0005e20000000800 */
[----:B------:R-:W-:Y:S01]  /*6d50*/  FFMA.FTZ R7, R32, c[0x0][0x23c], -R3 ;  /* 0x00008f0020077a23 */ /* 0x000fe20000010803 */
[----:B------:R-:W-:Y:S02]  /*6d60*/  FSETP.NEU.FTZ.AND P4, PT, R229, -INF , PT ;  /* 0xff800000e500780b */ /* 0x000fe40003f9d000 */
[----:B------:R-:W-:Y:S02]  /*6d70*/  SHF.R.U32.HI R4, RZ, 0x10, R6 ;  /* 0x00000010ff047819 */ /* 0x000fe40000011606 */
[----:B------:R-:W-:Y:S02]  /*6d80*/  FSEL R13, R13, RZ, P4 ;  /* 0x000000ff0d0d7208 */ /* 0x000fe40002000000 */
[----:B------:R3:W-:Y:S01]  /*6d90*/  MUFU.EX2 R182, R7 ;  /* 0x0000000700b67308 */ /* 0x0007e20000000800 */
[----:B------:R-:W-:-:S02]  /*6da0*/  LOP3.LUT R4, R4, 0xff, RZ, 0xc0, !PT ;  /* 0x000000ff04047812 */ /* 0x000fc400078ec0ff */
[----:B-1----:R-:W-:Y:S01]  /*6db0*/  FMNMX.FTZ R228, R5, R14, !PT ;  /* 0x0000000e05e47209 */ /* 0x002fe20007810000 */
[----:B--2---:R-:W-:Y:S01]  /*6dc0*/  FFMA.FTZ R8, R27, c[0x0][0x23c], -R3 ;  /* 0x00008f001b087a23 */ /* 0x004fe20000010803 */
[----:B------:R-:W-:Y:S02]  /*6dd0*/  FSEL R5, R231, RZ, P6 ;  /* 0x000000ffe7057208 */ /* 0x000fe40003000000 */
[----:B------:R-:W-:Y:S01]  /*6de0*/  FSETP.NEU.FTZ.AND P1, PT, R228, -INF , PT ;  /* 0xff800000e400780b */ /* 0x000fe20003f3d000 */
[----:B------:R1:W-:Y:S01]  /*6df0*/  MUFU.EX2 R21, R8 ;  /* 0x0000000800157308 */ /* 0x0003e20000000800 */
[----:B---3--:R-:W-:Y:S01]  /*6e00*/  SHF.R.U32.HI R7, RZ, 0x18, R6 ;  /* 0x00000018ff077819 */ /* 0x008fe20000011606 */
[----:B------:R-:W-:-:S03]  /*6e10*/  FFMA.FTZ R6, R28, c[0x0][0x23c], -R13 ;  /* 0x00008f001c067a23 */ /* 0x000fc6000001080d */
[----:B------:R-:W-:Y:S01]  /*6e20*/  PRMT R17, R4, 0x5410, R7 ;  /* 0x0000541004117816 */ /* 0x000fe20000000007 */
[----:B------:R-:W-:Y:S02]  /*6e30*/  FFMA.FTZ R4, R138, c[0x0][0x23c], -R13 ;  /* 0x00008f008a047a23 */ /* 0x000fe4000001080d */
[----:B------:R2:W-:Y:S01]  /*6e40*/  MUFU.EX2 R26, R6 ;  /* 0x00000006001a7308 */ /* 0x0005e20000000800 */
[----:B------:R-:W-:Y:S01]  /*6e50*/  FADD.FTZ R7, R136, -R5 ;  /* 0x8000000588077221 */ /* 0x000fe20000010000 */
[----:B------:R-:W-:-:S03]  /*6e60*/  FSEL R5, R229, RZ, P4 ;  /* 0x000000ffe5057208 */ /* 0x000fc60002000000 */
[----:B------:R-:W-:Y:S02]  /*6e70*/  FMUL.FTZ R7, R7, c[0x0][0x23c] ;  /* 0x00008f0007077a20 */ /* 0x000fe40000410000 */
[----:B-1----:R-:W-:Y:S01]  /*6e80*/  FFMA.FTZ R8, R137, c[0x0][0x23c], -R3 ;  /* 0x00008f0089087a23 */ /* 0x002fe20000010803 */
[----:B------:R1:W-:Y:S08]  /*6e90*/  MUFU.EX2 R181, R4 ;  /* 0x0000000400b57308 */ /* 0x0003f00000000800 */
[----:B------:R3:W-:Y:S01]  /*6ea0*/  MUFU.EX2 R24, R8 ;  /* 0x0000000800187308 */ /* 0x0007e20000000800 */
[----:B--2---:R-:W-:-:S05]  /*6eb0*/  FSEL R6, R230, RZ, P5 ;  /* 0x000000ffe6067208 */ /* 0x004fca0002800000 */
[----:B------:R-:W-:Y:S02]  /*6ec0*/  FADD.FTZ R14, R135, -R6 ;  /* 0x80000006870e7221 */ /* 0x000fe40000010000 */
[----:B-1----:R-:W-:Y:S02]  /*6ed0*/  FFMA.FTZ R4, R33, c[0x0][0x23c], -R13 ;  /* 0x00008f0021047a23 */ /* 0x002fe4000001080d */
[----:B------:R-:W-:Y:S01]  /*6ee0*/  FADD.FTZ R6, R134, -R5 ;  /* 0x8000000586067221 */ /* 0x000fe20000010000 */
[----:B------:R-:W-:Y:S01]  /*6ef0*/  FSEL R5, R228, RZ, P1 ;  /* 0x000000ffe4057208 */ /* 0x000fe20000800000 */
[----:B------:R1:W2:Y:S01]  /*6f00*/  MUFU.EX2 R133, R4 ;  /* 0x0000000400857308 */ /* 0x0002a20000000800 */
[----:B------:R-:W-:Y:S02]  /*6f10*/  FMUL.FTZ R14, R14, c[0x0][0x23c] ;  /* 0x00008f000e0e7a20 */ /* 0x000fe40000410000 */
[----:B------:R-:W-:Y:S02]  /*6f20*/  FMUL.FTZ R27, R6, c[0x0][0x23c] ;  /* 0x00008f00061b7a20 */ /* 0x000fe40000410000 */
[----:B---3--:R-:W-:-:S02]  /*6f30*/  FMUL.FTZ R8, R228, c[0x0][0x23c] ;  /* 0x00008f00e4087a20 */ /* 0x008fc40000410000 */
[----:B------:R-:W-:Y:S01]  /*6f40*/  FADD.FTZ R15, R2, -R5 ;  /* 0x80000005020f7221 */ /* 0x000fe20000010000 */
[----:B------:R-:W-:Y:S01]  /*6f50*/  HSET2.LE.AND R5, R22, R240, PT ;  /* 0x000000f016057233 */ /* 0x000fe20003803000 */
[----:B------:R-:W3:Y:S01]  /*6f60*/  MUFU.EX2 R28, R14 ;  /* 0x0000000e001c7308 */ /* 0x000ee20000000800 */
[----:B------:R-:W-:Y:S01]  /*6f70*/  FSEL R8, R8, RZ, P1 ;  /* 0x000000ff08087208 */ /* 0x000fe20000800000 */
[----:B------:R-:W-:-:S04]  /*6f80*/  FMUL.FTZ R15, R15, c[0x0][0x23c] ;  /* 0x00008f000f0f7a20 */ /* 0x000fc80000410000 */
[----:B-1----:R-:W-:Y:S01]  /*6f90*/  FFMA.FTZ R4, R174, c[0x0][0x23c], -R8 ;  /* 0x00008f00ae047a23 */ /* 0x002fe20000010808 */
[----:B--2---:R-:W-:Y:S01]  /*6fa0*/  F2FP.BF16.PACK_AB R2, R133, R181 ;  /* 0x000000b58502723e */ /* 0x004fe200000010ff */
[----:B------:R-:W1:Y:S01]  /*6fb0*/  MUFU.EX2 R27, R27 ;  /* 0x0000001b001b7308 */ /* 0x000e620000000800 */
[----:B------:R-:W-:Y:S02]  /*6fc0*/  MOV R174, R195 ;  /* 0x000000c300ae7202 */ /* 0x000fe40000000f00 */
[----:B------:R-:W-:Y:S02]  /*6fd0*/  LOP3.LUT R18, R18, R2, RZ, 0xc0, !PT ;  /* 0x0000000212127212 */ /* 0x000fe400078ec0ff */
[----:B------:R-:W-:Y:S01]  /*6fe0*/  F2FP.BF16.PACK_AB R6, R183, R174 ;  /* 0x000000aeb706723e */ /* 0x000fe200000010ff */
[-C--:B---3--:R-:W-:Y:S02]  /*6ff0*/  FMUL.FTZ R142, R142, R28.reuse ;  /* 0x0000001c8e8e7220 */ /* 0x088fe40000410000 */
[----:B------:R2:W-:Y:S01]  /*7000*/  MUFU.EX2 R137, R4 ;  /* 0x0000000400897308 */ /* 0x0005e20000000800 */
[----:B------:R-:W-:-:S02]  /*7010*/  FMUL.FTZ R143, R143, R28 ;  /* 0x0000001c8f8f7220 */ /* 0x000fc40000410000 */
[-C--:B------:R-:W-:Y:S02]  /*7020*/  FMUL.FTZ R154, R154, R28.reuse ;  /* 0x0000001c9a9a7220 */ /* 0x080fe40000410000 */
[-C--:B------:R-:W-:Y:S02]  /*7030*/  FMUL.FTZ R155, R155, R28.reuse ;  /* 0x0000001c9b9b7220 */ /* 0x080fe40000410000 */
[----:B------:R-:W-:Y:S02]  /*7040*/  FMUL.FTZ R38, R38, R28 ;  /* 0x0000001c26267220 */ /* 0x000fe40000410000 */
[-C--:B-1----:R-:W-:Y:S02]  /*7050*/  FMUL.FTZ R144, R144, R27.reuse ;  /* 0x0000001b90907220 */ /* 0x082fe40000410000 */
[-C--:B------:R-:W-:Y:S02]  /*7060*/  FMUL.FTZ R145, R145, R27.reuse ;  /* 0x0000001b91917220 */ /* 0x080fe40000410000 */
[----:B------:R-:W-:-:S02]  /*7070*/  FMUL.FTZ R148, R148, R27 ;  /* 0x0000001b94947220 */ /* 0x000fc40000410000 */
[-C--:B------:R-:W-:Y:S02]  /*7080*/  FMUL.FTZ R149, R149, R27.reuse ;  /* 0x0000001b95957220 */ /* 0x080fe40000410000 */
[----:B--2---:R-:W-:Y:S02]  /*7090*/  FFMA.FTZ R4, R139, c[0x0][0x23c], -R8 ;  /* 0x00008f008b047a23 */ /* 0x004fe40000010808 */
[-C--:B------:R-:W-:Y:S02]  /*70a0*/  FMUL.FTZ R39, R39, R28.reuse ;  /* 0x0000001c27277220 */ /* 0x080fe40000410000 */
[----:B------:R-:W1:Y:S01]  /*70b0*/  MUFU.EX2 R132, R4 ;  /* 0x0000000400847308 */ /* 0x000e620000000800 */
        /* <DEDUP_REMOVED lines=8> */
[----:B-1----:R-:W-:Y:S01]  /*7140*/  F2FP.BF16.PACK_AB R2, R132, R137 ;  /* 0x000000898402723e */ /* 0x002fe200000010ff */
[----:B------:R-:W-:-:S02]  /*7150*/  FFMA.FTZ R4, R29, c[0x0][0x23c], -R13 ;  /* 0x00008f001d047a23 */ /* 0x000fc4000001080d */
[----:B------:R1:W2:Y:S01]  /*7160*/  MUFU.EX2 R29, R7 ;  /* 0x00000007001d7308 */ /* 0x0002a20000000800 */
[----:B------:R-:W-:Y:S01]  /*7170*/  LOP3.LUT R19, R19, R2, RZ, 0xc0, !PT ;  /* 0x0000000213137212 */ /* 0x000fe200078ec0ff */
[-C--:B------:R-:W-:Y:S01]  /*7180*/  FMUL.FTZ R56, R56, R27.reuse ;  /* 0x0000001b38387220 */ /* 0x080fe20000410000 */
[----:B------:R-:W-:Y:S01]  /*7190*/  F2FP.BF16.PACK_AB R2, R25, R194 ;  /* 0x000000c21902723e */ /* 0x000fe200000010ff */
[-C--:B------:R-:W-:Y:S02]  /*71a0*/  FMUL.FTZ R57, R57, R27.reuse ;  /* 0x0000001b39397220 */ /* 0x080fe40000410000 */
[-C--:B------:R-:W-:Y:S02]  /*71b0*/  FMUL.FTZ R66, R66, R28.reuse ;  /* 0x0000001c42427220 */ /* 0x080fe40000410000 */
[----:B------:R3:W4:Y:S01]  /*71c0*/  MUFU.EX2 R252, R4 ;  /* 0x0000000400fc7308 */ /* 0x0007220000000800 */
[----:B------:R-:W-:Y:S02]  /*71d0*/  FMUL.FTZ R67, R67, R28 ;  /* 0x0000001c43437220 */ /* 0x000fe40000410000 */
[----:B------:R-:W-:-:S02]  /*71e0*/  FMUL.FTZ R60, R60, R27 ;  /* 0x0000001b3c3c7220 */ /* 0x000fc40000410000 */
[----:B------:R-:W-:Y:S02]  /*71f0*/  FMUL.FTZ R61, R61, R27 ;  /* 0x0000001b3d3d7220 */ /* 0x000fe40000410000 */
[----:B------:R-:W-:Y:S01]  /*7200*/  FMUL.FTZ R70, R70, R28 ;  /* 0x0000001c46467220 */ /* 0x000fe20000410000 */
[----:B-1----:R-:W-:Y:S01]  /*7210*/  F2FP.BF16.PACK_AB R7, R182, R24 ;  /* 0x00000018b607723e */ /* 0x002fe200000010ff */
[-C--:B--2---:R-:W-:Y:S02]  /*7220*/  FMUL.FTZ R140, R140, R29.reuse ;  /* 0x0000001d8c8c7220 */ /* 0x084fe40000410000 */
[-C--:B------:R-:W-:Y:S02]  /*7230*/  FMUL.FTZ R141, R141, R29.reuse ;  /* 0x0000001d8d8d7220 */ /* 0x080fe40000410000 */
[-C--:B------:R-:W-:Y:S02]  /*7240*/  FMUL.FTZ R152, R152, R29.reuse ;  /* 0x0000001d98987220 */ /* 0x080fe40000410000 */
[----:B------:R-:W-:-:S02]  /*7250*/  FMUL.FTZ R153, R153, R29 ;  /* 0x0000001d99997220 */ /* 0x000fc40000410000 */
[----:B---3--:R-:W-:Y:S01]  /*7260*/  FFMA.FTZ R4, R30, c[0x0][0x23c], -R8 ;  /* 0x00008f001e047a23 */ /* 0x008fe20000010808 */
[----:B------:R-:W-:Y:S01]  /*7270*/  MOV R30, R26 ;  /* 0x0000001a001e7202 */ /* 0x000fe20000000f00 */
[-C--:B------:R-:W-:Y:S01]  /*7280*/  FMUL.FTZ R36, R36, R29.reuse ;  /* 0x0000001d24247220 */ /* 0x080fe20000410000 */
[----:B------:R1:W2:Y:S01]  /*7290*/  MUFU.EX2 R26, R15 ;  /* 0x0000000f001a7308 */ /* 0x0002a20000000800 */
[-C--:B------:R-:W-:Y:S01]  /*72a0*/  FMUL.FTZ R37, R37, R29.reuse ;  /* 0x0000001d25257220 */ /* 0x080fe20000410000 */
[----:B----4-:R-:W-:Y:S01]  /*72b0*/  F2FP.BF16.PACK_AB R14, R252, R30 ;  /* 0x0000001efc0e723e */ /* 0x010fe200000010ff */
[-C--:B------:R-:W-:Y:S02]  /*72c0*/  FMUL.FTZ R48, R48, R29.reuse ;  /* 0x0000001d30307220 */ /* 0x080fe40000410000 */
[-C--:B------:R-:W-:Y:S02]  /*72d0*/  FMUL.FTZ R49, R49, R29.reuse ;  /* 0x0000001d31317220 */ /* 0x080fe40000410000 */
[-C--:B------:R-:W-:Y:S01]  /*72e0*/  FMUL.FTZ R52, R52, R29.reuse ;  /* 0x0000001d34347220 */ /* 0x080fe20000410000 */
[----:B------:R3:W-:Y:S01]  /*72f0*/  MUFU.EX2 R243, R4 ;  /* 0x0000000400f37308 */ /* 0x0007e20000000800 */
[----:B------:R-:W-:-:S02]  /*7300*/  FMUL.FTZ R53, R53, R29 ;  /* 0x0000001d35357220 */ /* 0x000fc40000410000 */
[-C--:B------:R-:W-:Y:S02]  /*7310*/  FMUL.FTZ R64, R64, R29.reuse ;  /* 0x0000001d40407220 */ /* 0x080fe40000410000 */
[-C--:B------:R-:W-:Y:S02]  /*7320*/  FMUL.FTZ R65, R65, R29.reuse ;  /* 0x0000001d41417220 */ /* 0x080fe40000410000 */
[----:B------:R-:W-:Y:S01]  /*7330*/  FMUL.FTZ R68, R68, R29 ;  /* 0x0000001d44447220 */ /* 0x000fe20000410000 */
[----:B-1----:R-:W-:Y:S01]  /*7340*/  MOV R15, R194 ;  /* 0x000000c2000f7202 */ /* 0x002fe20000000f00 */
[-C--:B--2---:R-:W-:Y:S02]  /*7350*/  FMUL.FTZ R146, R146, R26.reuse ;  /* 0x0000001a92927220 */ /* 0x084fe40000410000 */
[-C--:B------:R-:W-:Y:S02]  /*7360*/  FMUL.FTZ R147, R147, R26.reuse ;  /* 0x0000001a93937220 */ /* 0x080fe40000410000 */
[----:B------:R-:W-:-:S02]  /*7370*/  FMUL.FTZ R150, R150, R26 ;  /* 0x0000001a96967220 */ /* 0x000fc40000410000 */
[-C--:B------:R-:W-:Y:S02]  /*7380*/  FMUL.FTZ R151, R151, R26.reuse ;  /* 0x0000001a97977220 */ /* 0x080fe40000410000 */
[----:B---3--:R-:W-:Y:S01]  /*7390*/  FFMA.FTZ R4, R31, c[0x0][0x23c], -R8 ;  /* 0x00008f001f047a23 */ /* 0x008fe20000010808 */
[----:B------:R-:W-:Y:S01]  /*73a0*/  MOV R31, R21 ;  /* 0x00000015001f7202 */ /* 0x000fe20000000f00 */
[-C--:B------:R-:W-:Y:S02]  /*73b0*/  FMUL.FTZ R42, R42, R26.reuse ;  /* 0x0000001a2a2a7220 */ /* 0x080fe40000410000 */
[----:B------:R1:W2:Y:S01]  /*73c0*/  MUFU.EX2 R242, R4 ;  /* 0x0000000400f27308 */ /* 0x0002a20000000800 */
[-C--:B------:R-:W-:Y:S02]  /*73d0*/  FMUL.FTZ R43, R43, R26.reuse ;  /* 0x0000001a2b2b7220 */ /* 0x080fe40000410000 */
[-C--:B------:R-:W-:Y:S02]  /*73e0*/  FMUL.FTZ R46, R46, R26.reuse ;  /* 0x0000001a2e2e7220 */ /* 0x080fe40000410000 */
[----:B------:R-:W-:-:S02]  /*73f0*/  FMUL.FTZ R47, R47, R26 ;  /* 0x0000001a2f2f7220 */ /* 0x000fc40000410000 */
[-C--:B------:R-:W-:Y:S02]  /*7400*/  FMUL.FTZ R58, R58, R26.reuse ;  /* 0x0000001a3a3a7220 */ /* 0x080fe40000410000 */
[-C--:B------:R-:W-:Y:S02]  /*7410*/  FMUL.FTZ R59, R59, R26.reuse ;  /* 0x0000001a3b3b7220 */ /* 0x080fe40000410000 */
[-C--:B------:R-:W-:Y:S02]  /*7420*/  FMUL.FTZ R62, R62, R26.reuse ;  /* 0x0000001a3e3e7220 */ /* 0x080fe40000410000 */
[----:B------:R-:W-:Y:S02]  /*7430*/  FMUL.FTZ R63, R63, R26 ;  /* 0x0000001a3f3f7220 */ /* 0x000fe40000410000 */
[-C--:B------:R-:W-:Y:S01]  /*7440*/  FMUL.FTZ R69, R69, R29.reuse ;  /* 0x0000001d45457220 */ /* 0x080fe20000410000 */
[----:B-1----:R-:W-:Y:S01]  /*7450*/  HSET2.LE.AND R4, R23, R240, PT ;  /* 0x000000f017047233 */ /* 0x002fe20003803000 */
[----:B------:R-:W-:Y:S01]  /*7460*/  FMUL.FTZ R71, R71, R28 ;  /* 0x0000001c47477220 */ /* 0x000fe20000410000 */
[----:B------:R-:W1:Y:S01]  /*7470*/  LDSM.16.MT88.4 R20, [R205+0xa000] ;  /* 0x00a00000cd14783b */ /* 0x000e620000004200 */
[----:B------:R-:W-:-:S02]  /*7480*/  FMUL.FTZ R80, R80, R29 ;  /* 0x0000001d50507220 */ /* 0x000fc40000410000 */
[----:B------:R-:W-:Y:S01]  /*7490*/  LOP3.LUT R4, R4, R2, RZ, 0xc0, !PT ;  /* 0x0000000204047212 */ /* 0x000fe200078ec0ff */
[-C--:B------:R-:W-:Y:S01]  /*74a0*/  FMUL.FTZ R81, R81, R29.reuse ;  /* 0x0000001d51517220 */ /* 0x080fe20000410000 */
[----:B------:R-:W-:Y:S01]  /*74b0*/  F2FP.BF16.PACK_AB R2, R31, R180 ;  /* 0x000000b41f02723e */ /* 0x000fe200000010ff */
[-C--:B------:R-:W-:Y:S02]  /*74c0*/  FMUL.FTZ R84, R84, R29.reuse ;  /* 0x0000001d54547220 */ /* 0x080fe40000410000 */
[----:B------:R-:W-:Y:S01]  /*74d0*/  FMUL.FTZ R82, R82, R28 ;  /* 0x0000001c52527220 */ /* 0x000fe20000410000 */
[----:B------:R-:W-:Y:S01]  /*74e0*/  LOP3.LUT R5, R5, R2, RZ, 0xc0, !PT ;  /* 0x0000000205057212 */ /* 0x000fe200078ec0ff */
[----:B------:R-:W-:Y:S01]  /*74f0*/  HSET2.LE.AND R2, R34, R240, PT ;  /* 0x000000f022027233 */ /* 0x000fe20003803000 */
[----:B------:R-:W-:Y:S02]  /*7500*/  FMUL.FTZ R83, R83, R28 ;  /* 0x0000001c53537220 */ /* 0x000fe40000410000 */
[----:B------:R-:W-:-:S02]  /*7510*/  FMUL.FTZ R85, R85, R29 ;  /* 0x0000001d55557220 */ /* 0x000fc40000410000 */
[----:B------:R-:W-:Y:S01]  /*7520*/  LOP3.LUT R6, R2, R6, RZ, 0xc0, !PT ;  /* 0x0000000602067212 */ /* 0x000fe200078ec0ff */
[--C-:B------:R-:W-:Y:S01]  /*7530*/  HSET2.LE.AND R2, R35, R240.reuse, PT ;  /* 0x000000f023027233 */ /* 0x100fe20003803000 */
[-C--:B------:R-:W-:Y:S01]  /*7540*/  FMUL.FTZ R96, R96, R29.reuse ;  /* 0x0000001d60607220 */ /* 0x080fe20000410000 */
[----:B------:R-:W3:Y:S01]  /*7550*/  LDSM.16.MT88.4 R32, [R207+0xa000] ;  /* 0x00a00000cf20783b */ /* 0x000ee20000004200 */
[----:B------:R-:W-:Y:S02]  /*7560*/  FMUL.FTZ R97, R97, R29 ;  /* 0x0000001d61617220 */ /* 0x000fe40000410000 */
[----:B------:R-:W-:Y:S01]  /*7570*/  LOP3.LUT R7, R2, R7, RZ, 0xc0, !PT ;  /* 0x0000000702077212 */ /* 0x000fe200078ec0ff */
[----:B------:R-:W-:Y:S01]  /*7580*/  HSET2.LE.AND R2, R16, R240, PT ;  /* 0x000000f010027233 */ /* 0x000fe20003803000 */
[-C--:B------:R-:W-:Y:S02]  /*7590*/  FMUL.FTZ R86, R86, R28.reuse ;  /* 0x0000001c56567220 */ /* 0x080fe40000410000 */
[----:B------:R-:W-:-:S02]  /*75a0*/  FMUL.FTZ R87, R87, R28 ;  /* 0x0000001c57577220 */ /* 0x000fc40000410000 */
[----:B------:R-:W-:Y:S01]  /*75b0*/  LOP3.LUT R16, R2, R14, RZ, 0xc0, !PT ;  /* 0x0000000e02107212 */ /* 0x000fe200078ec0ff */
[----:B------:R-:W-:Y:S01]  /*75c0*/  HSET2.LE.AND R2, R17, R240, PT ;  /* 0x000000f011027233 */ /* 0x000fe20003803000 */
[----:B--2---:R-:W-:Y:S01]  /*75d0*/  F2FP.BF16.PACK_AB R14, R242, R243 ;  /* 0x000000f3f20e723e */ /* 0x004fe200000010ff */
[-C--:B------:R-:W-:Y:S02]  /*75e0*/  FMUL.FTZ R98, R98, R28.reuse ;  /* 0x0000001c62627220 */ /* 0x080fe40000410000 */
[----:B------:R-:W-:Y:S01]  /*75f0*/  FMUL.FTZ R99, R99, R28 ;  /* 0x0000001c63637220 */ /* 0x000fe20000410000 */
[----:B------:R-:W-:Y:S01]  /*7600*/  LOP3.LUT R17, R2, R14, RZ, 0xc0, !PT ;  /* 0x0000000e02117212 */ /* 0x000fe200078ec0ff */
[----:B------:R-:W-:Y:S01]  /*7610*/  FFMA.FTZ R2, R187, c[0x0][0x23c], -R0 ;  /* 0x00008f00bb027a23 */ /* 0x000fe20000010800 */
[----:B------:R-:W-:Y:S01]  /*7620*/  MOV R14, R181 ;  /* 0x000000b5000e7202 */ /* 0x000fe20000000f00 */
[-C--:B------:R-:W-:Y:S02]  /*7630*/  FMUL.FTZ R156, R156, R29.reuse ;  /* 0x0000001d9c9c7220 */ /* 0x080fe40000410000 */
[----:B------:R2:W-:Y:S01]  /*7640*/  MUFU.EX2 R194, R2 ;  /* 0x0000000200c27308 */ /* 0x0005e20000000800 */
[----:B------:R-:W-:Y:S01]  /*7650*/  FMUL.FTZ R157, R157, R29 ;  /* 0x0000001d9d9d7220 */ /* 0x000fe20000410000 */
[----:B-1----:R-:W-:Y:S01]  /*7660*/  HMMA.16816.F32.BF16 R140, R4, R20, R140 ;  /* 0x00000014048c723c */ /* 0x002fe2000004188c */
[----:B------:R-:W-:-:S02]  /*7670*/  FMUL.FTZ R158, R158, R28 ;  /* 0x0000001c9e9e7220 */ /* 0x000fc40000410000 */
[-C--:B------:R-:W-:Y:S02]  /*7680*/  FMUL.FTZ R159, R159, R28.reuse ;  /* 0x0000001c9f9f7220 */ /* 0x080fe40000410000 */
[-C--:B------:R-:W-:Y:S02]  /*7690*/  FMUL.FTZ R108, R108, R29.reuse ;  /* 0x0000001d6c6c7220 */ /* 0x080fe40000410000 */
[-C--:B------:R-:W-:Y:S01]  /*76a0*/  FMUL.FTZ R109, R109, R29.reuse ;  /* 0x0000001d6d6d7220 */ /* 0x080fe20000410000 */
[----:B------:R-:W-:Y:S01]  /*76b0*/  HMMA.16816.F32.BF16 R144, R16, R20, R144 ;  /* 0x000000141090723c */ /* 0x000fe20000041890 */
[-C--:B------:R-:W-:Y:S02]  /*76c0*/  FMUL.FTZ R110, R110, R28.reuse ;  /* 0x0000001c6e6e7220 */ /* 0x080fe40000410000 */
[----:B------:R-:W-:Y:S02]  /*76d0*/  FMUL.FTZ R111, R111, R28 ;  /* 0x0000001c6f6f7220 */ /* 0x000fe40000410000 */
[----:B------:R-:W-:-:S02]  /*76e0*/  FMUL.FTZ R160, R160, R29 ;  /* 0x0000001da0a07220 */ /* 0x000fc40000410000 */
[----:B--2---:R-:W-:Y:S01]  /*76f0*/  FFMA.FTZ R2, R185, c[0x0][0x23c], -R0 ;  /* 0x00008f00b9027a23 */ /* 0x004fe20000010800 */
[-C--:B------:R-:W-:Y:S01]  /*7700*/  HMMA.16816.F32.BF16 R152, R4, R22.reuse, R152 ;  /* 0x000000160498723c */ /* 0x080fe20000041898 */
[-C--:B------:R-:W-:Y:S02]  /*7710*/  FMUL.FTZ R161, R161, R29.reuse ;  /* 0x0000001da1a17220 */ /* 0x080fe40000410000 */
[----:B------:R1:W-:Y:S01]  /*7720*/  MUFU.EX2 R195, R2 ;  /* 0x0000000200c37308 */ /* 0x0003e20000000800 */
[-C--:B------:R-:W-:Y:S02]  /*7730*/  FMUL.FTZ R162, R162, R28.reuse ;  /* 0x0000001ca2a27220 */ /* 0x080fe40000410000 */
[----:B------:R-:W-:Y:S02]  /*7740*/  FMUL.FTZ R163, R163, R28 ;  /* 0x0000001ca3a37220 */ /* 0x000fe40000410000 */
[----:B------:R-:W-:Y:S01]  /*7750*/  HMMA.16816.F32.BF16 R244, R16, R22, R148 ;  /* 0x0000001610f4723c */ /* 0x000fe20000041894 */
[----:B------:R-:W2:Y:S01]  /*7760*/  LDSM.16.MT88.4 R20, [R210+0xa000] ;  /* 0x00a00000d214783b */ /* 0x000ea20000004200 */
[----:B------:R-:W-:-:S02]  /*7770*/  FMUL.FTZ R120, R120, R29 ;  /* 0x0000001d78787220 */ /* 0x000fc40000410000 */
[-C--:B------:R-:W-:Y:S02]  /*7780*/  FMUL.FTZ R121, R121, R29.reuse ;  /* 0x0000001d79797220 */ /* 0x080fe40000410000 */
[----:B------:R-:W-:Y:S01]  /*7790*/  FMUL.FTZ R164, R164, R29 ;  /* 0x0000001da4a47220 */ /* 0x000fe20000410000 */
[----:B------:R-:W-:Y:S01]  /*77a0*/  MOV R149, R133 ;  /* 0x0000008500957202 */ /* 0x000fe20000000f00 */
[-C--:B---3--:R-:W-:Y:S01]  /*77b0*/  HMMA.16816.F32.BF16 R232, R4, R32.reuse, R36 ;  /* 0x0000002004e8723c */ /* 0x088fe20000041824 */
[----:B------:R-:W3:Y:S01]  /*77c0*/  LDSM.16.MT88.4 R36, [R209+0xa000] ;  /* 0x00a00000d124783b */ /* 0x000ee20000004200 */
[----:B------:R-:W-:Y:S01]  /*77d0*/  FMUL.FTZ R165, R165, R29 ;  /* 0x0000001da5a57220 */ /* 0x000fe20000410000 */
[----:B------:R-:W-:Y:S01]  /*77e0*/  MOV R148, R132 ;  /* 0x0000008400947202 */ /* 0x000fe20000000f00 */
[--C-:B-1----:R-:W-:Y:S01]  /*77f0*/  FFMA.FTZ R2, R178, c[0x0][0x23c], -R0.reuse ;  /* 0x00008f00b2027a23 */ /* 0x102fe20000010800 */
[----:B------:R-:W-:Y:S01]  /*7800*/  MOV R151, R137 ;  /* 0x0000008900977202 */ /* 0x000fe20000000f00 */
[----:B------:R-:W-:Y:S01]  /*7810*/  FFMA.FTZ R0, R175, c[0x0][0x23c], -R0 ;  /* 0x00008f00af007a23 */ /* 0x000fe20000010800 */
[----:B------:R-:W-:Y:S01]  /*7820*/  MOV R150, R180 ;  /* 0x000000b400967202 */ /* 0x000fe20000000f00 */
[----:B------:R-:W-:Y:S01]  /*7830*/  HMMA.16816.F32.BF16 R224, R16, R32, R40 ;  /* 0x0000002010e0723c */ /* 0x000fe20000041828 */
[----:B------:R-:W-:Y:S01]  /*7840*/  LDSM.16.MT88.4 R40, [R210+0xb000] ;  /* 0x00b00000d228783b */ /* 0x000fe20000004200 */
[-C--:B------:R-:W-:Y:S01]  /*7850*/  FMUL.FTZ R122, R122, R28.reuse ;  /* 0x0000001c7a7a7220 */ /* 0x080fe20000410000 */
[----:B------:R1:W-:Y:S01]  /*7860*/  MUFU.EX2 R187, R0 ;  /* 0x0000000000bb7308 */ /* 0x0003e20000000800 */
[----:B------:R-:W-:-:S02]  /*7870*/  FMUL.FTZ R123, R123, R28 ;  /* 0x0000001c7b7b7220 */ /* 0x000fc40000410000 */
[-C--:B------:R-:W-:Y:S02]  /*7880*/  FMUL.FTZ R128, R128, R29.reuse ;  /* 0x0000001d80807220 */ /* 0x080fe40000410000 */
[-C--:B------:R-:W-:Y:S01]  /*7890*/  HMMA.16816.F32.BF16 R48, R4, R34.reuse, R48 ;  /* 0x000000220430723c */ /* 0x080fe20000041830 */
[----:B------:R-:W-:Y:S02]  /*78a0*/  FMUL.FTZ R129, R129, R29 ;  /* 0x0000001d81817220 */ /* 0x000fe40000410000 */
[-C--:B------:R-:W-:Y:S01]  /*78b0*/  FMUL.FTZ R166, R166, R28.reuse ;  /* 0x0000001ca6a67220 */ /* 0x080fe20000410000 */
[----:B------:R-:W4:Y:S01]  /*78c0*/  MUFU.EX2 R199, R2 ;  /* 0x0000000200c77308 */ /* 0x000f220000000800 */
[-C--:B------:R-:W-:Y:S02]  /*78d0*/  FMUL.FTZ R167, R167, R28.reuse ;  /* 0x0000001ca7a77220 */ /* 0x080fe40000410000 */
[-C--:B------:R-:W-:Y:S01]  /*78e0*/  FMUL.FTZ R130, R130, R28.reuse ;  /* 0x0000001c82827220 */ /* 0x080fe20000410000 */
[----:B------:R-:W-:Y:S01]  /*78f0*/  HMMA.16816.F32.BF16 R220, R16, R34, R44 ;  /* 0x0000002210dc723c */ /* 0x000fe2000004182c */
[----:B------:R-:W5:Y:S01]  /*7900*/  LDSM.16.MT88.4 R32, [R207+0xb000] ;  /* 0x00b00000cf20783b */ /* 0x000f620000004200 */
[----:B------:R-:W-:-:S02]  /*7910*/  FMUL.FTZ R131, R131, R28 ;  /* 0x0000001c83837220 */ /* 0x000fc40000410000 */
[----:B-1----:R-:W-:Y:S01]  /*7920*/  FFMA.FTZ R0, R196, c[0x0][0x23c], -R3 ;  /* 0x00008f00c4007a23 */ /* 0x002fe20000010803 */
[----:B------:R-:W-:Y:S01]  /*7930*/  LDSM.16.MT88.4 R44, [R209+0xb000] ;  /* 0x00b00000d12c783b */ /* 0x000fe20000004200 */
[-C--:B------:R-:W-:Y:S01]  /*7940*/  FMUL.FTZ R92, R92, R27.reuse ;  /* 0x0000001b5c5c7220 */ /* 0x080fe20000410000 */
[----:B------:R-:W-:Y:S01]  /*7950*/  MOV R196, R148 ;  /* 0x0000009400c47202 */ /* 0x000fe20000000f00 */
[-C--:B------:R-:W-:Y:S01]  /*7960*/  FMUL.FTZ R93, R93, R27.reuse ;  /* 0x0000001b5d5d7220 */ /* 0x080fe20000410000 */
[----:B--2---:R-:W-:Y:S01]  /*7970*/  HMMA.16816.F32.BF16 R52, R4, R20, R52 ;  /* 0x000000140434723c */ /* 0x004fe20000041834 */
[-C--:B------:R-:W-:Y:S01]  /*7980*/  FMUL.FTZ R94, R94, R26.reuse ;  /* 0x0000001a5e5e7220 */ /* 0x080fe20000410000 */
[----:B------:R1:W-:Y:S01]  /*7990*/  MUFU.EX2 R185, R0 ;  /* 0x0000000000b97308 */ /* 0x0003e20000000800 */
[----:B------:R-:W-:Y:S01]  /*79a0*/  FMUL.FTZ R95, R95, R26 ;  /* 0x0000001a5f5f7220 */ /* 0x000fe20000410000 */
[----:B------:R-:W-:Y:S01]  /*79b0*/  MOV R148, R14 ;  /* 0x0000000e00947202 */ /* 0x000fe20000000f00 */
[----:B------:R-:W-:-:S02]  /*79c0*/  FMUL.FTZ R88, R88, R27 ;  /* 0x0000001b58587220 */ /* 0x000fc40000410000 */
[-C--:B------:R-:W-:Y:S01]  /*79d0*/  FMUL.FTZ R89, R89, R27.reuse ;  /* 0x0000001b59597220 */ /* 0x080fe20000410000 */
[----:B------:R-:W-:Y:S01]  /*79e0*/  HMMA.16816.F32.BF16 R236, R16, R20, R56 ;  /* 0x0000001410ec723c */ /* 0x000fe20000041838 */
[-C--:B------:R-:W-:Y:S02]  /*79f0*/  FMUL.FTZ R90, R90, R26.reuse ;  /* 0x0000001a5a5a7220 */ /* 0x080fe40000410000 */
[-C--:B------:R-:W-:Y:S02]  /*7a00*/  FMUL.FTZ R91, R91, R26.reuse ;  /* 0x0000001a5b5b7220 */ /* 0x080fe40000410000 */
[-C--:B------:R-:W-:Y:S02]  /*7a10*/  FMUL.FTZ R100, R100, R27.reuse ;  /* 0x0000001b64647220 */ /* 0x080fe40000410000 */
[----:B------:R-:W-:Y:S01]  /*7a20*/  FMUL.FTZ R101, R101, R27 ;  /* 0x0000001b65657220 */ /* 0x000fe20000410000 */
[----:B------:R-:W-:Y:S01]  /*7a30*/  HMMA.16816.F32.BF16 R64, R4, R22, R64 ;  /* 0x000000160440723c */ /* 0x000fe20000041840 */
[----:B------:R-:W-:-:S02]  /*7a40*/  FMUL.FTZ R102, R102, R26 ;  /* 0x0000001a66667220 */ /* 0x000fc40000410000 */
[----:B-1----:R-:W-:Y:S01]  /*7a50*/  FFMA.FTZ R0, R188, c[0x0][0x23c], -R3 ;  /* 0x00008f00bc007a23 */ /* 0x002fe20000010803 */
[----:B------:R-:W-:Y:S01]  /*7a60*/  MOV R188, R149 ;  /* 0x0000009500bc7202 */ /* 0x000fe20000000f00 */
[----:B------:R-:W-:Y:S01]  /*7a70*/  FMUL.FTZ R103, R103, R26 ;  /* 0x0000001a67677220 */ /* 0x000fe20000410000 */
[----:B------:R-:W-:Y:S01]  /*7a80*/  MOV R149, R24 ;  /* 0x0000001800957202 */ /* 0x000fe20000000f00 */
[-C--:B------:R-:W-:Y:S01]  /*7a90*/  FMUL.FTZ R104, R104, R27.reuse ;  /* 0x0000001b68687220 */ /* 0x080fe20000410000 */
[----:B------:R-:W-:Y:S01]  /*7aa0*/  HMMA.16816.F32.BF16 R200, R16, R22, R60 ;  /* 0x0000001610c8723c */ /* 0x000fe2000004183c */
[----:B------:R-:W1:Y:S01]  /*7ab0*/  LDSM.16.MT88.4 R20, [R205+0xb000] ;  /* 0x00b00000cd14783b */ /* 0x000e620000004200 */
[----:B------:R-:W-:Y:S02]  /*7ac0*/  FMUL.FTZ R105, R105, R27 ;  /* 0x0000001b69697220 */ /* 0x000fe40000410000 */
[-C--:B------:R-:W-:Y:S02]  /*7ad0*/  FMUL.FTZ R106, R106, R26.reuse ;  /* 0x0000001a6a6a7220 */ /* 0x080fe40000410000 */
[----:B------:R-:W-:Y:S01]  /*7ae0*/  FMUL.FTZ R107, R107, R26 ;  /* 0x0000001a6b6b7220 */ /* 0x000fe20000410000 */
[----:B------:R-:W-:Y:S01]  /*7af0*/  MOV R63, R183 ;  /* 0x000000b7003f7202 */ /* 0x000fe20000000f00 */
[----:B---3--:R-:W-:Y:S01]  /*7b00*/  HMMA.16816.F32.BF16 R68, R4, R36, R68 ;  /* 0x000000240444723c */ /* 0x008fe20000041844 */
[-C--:B------:R-:W-:Y:S01]  /*7b10*/  FMUL.FTZ R72, R72, R27.reuse ;  /* 0x0000001b48487220 */ /* 0x080fe20000410000 */
[----:B------:R-:W-:Y:S01]  /*7b20*/  MOV R62, R182 ;  /* 0x000000b6003e7202 */ /* 0x000fe20000000f00 */
[----:B------:R-:W-:-:S02]  /*7b30*/  FMUL.FTZ R73, R73, R27 ;  /* 0x0000001b49497220 */ /* 0x000fc40000410000 */
[-C--:B------:R-:W-:Y:S02]  /*7b40*/  FMUL.FTZ R74, R74, R26.reuse ;  /* 0x0000001a4a4a7220 */ /* 0x080fe40000410000 */
[-C--:B------:R-:W-:Y:S01]  /*7b50*/  FMUL.FTZ R75, R75, R26.reuse ;  /* 0x0000001a4b4b7220 */ /* 0x080fe20000410000 */
[C---:B------:R-:W-:Y:S01]  /*7b60*/  HMMA.16816.F32.BF16 R80, R4.reuse, R38, R80 ;  /* 0x000000260450723c */ /* 0x040fe20000041850 */
[-C--:B------:R-:W-:Y:S02]  /*7b70*/  FMUL.FTZ R76, R76, R27.reuse ;  /* 0x0000001b4c4c7220 */ /* 0x080fe40000410000 */
[-C--:B------:R-:W-:Y:S02]  /*7b80*/  FMUL.FTZ R77, R77, R27.reuse ;  /* 0x0000001b4d4d7220 */ /* 0x080fe40000410000 */
[-C--:B------:R-:W-:Y:S02]  /*7b90*/  FMUL.FTZ R78, R78, R26.reuse ;  /* 0x0000001a4e4e7220 */ /* 0x080fe40000410000 */
[----:B------:R-:W-:Y:S01]  /*7ba0*/  FMUL.FTZ R79, R79, R26 ;  /* 0x0000001a4f4f7220 */ /* 0x000fe20000410000 */
[----:B-----5:R-:W-:Y:S01]  /*7bb0*/  HMMA.16816.F32.BF16 R156, R4, R32, R156 ;  /* 0x00000020049c723c */ /* 0x020fe2000004189c */
        /* <DEDUP_REMOVED lines=8> */
[-C--:B------:R-:W-:Y:S01]  /*7c40*/  FMUL.FTZ R119, R119, R26.reuse ;  /* 0x0000001a77777220 */ /* 0x080fe20000410000 */
[C---:B------:R-:W-:Y:S01]  /*7c50*/  HMMA.16816.F32.BF16 R160, R4.reuse, R40, R160 ;  /* 0x0000002804a0723c */ /* 0x040fe200000418a0 */
        /* <DEDUP_REMOVED lines=8> */
[----:B------:R-:W-:Y:S01]  /*7ce0*/  FMUL.FTZ R171, R171, R26 ;  /* 0x0000001aabab7220 */ /* 0x000fe20000410000 */
[C---:B------:R-:W-:Y:S08]  /*7cf0*/  HMMA.16816.F32.BF16 R96, R4.reuse, R22, R96 ;  /* 0x000000160460723c */ /* 0x040ff00000041860 */
[C---:B------:R-:W-:Y:S08]  /*7d00*/  HMMA.16816.F32.BF16 R120, R4.reuse, R42, R120 ;  /* 0x0000002a0478723c */ /* 0x040ff00000041878 */
[C---:B------:R-:W-:Y:S08]  /*7d10*/  HMMA.16816.F32.BF16 R164, R4.reuse, R44, R164 ;  /* 0x0000002c04a4723c */ /* 0x040ff000000418a4 */
[----:B------:R-:W-:Y:S07]  /*7d20*/  HMMA.16816.F32.BF16 R56, R4, R46, R128 ;  /* 0x0000002e0438723c */ /* 0x000fee0000041880 */
[--C-:B------:R-:W-:Y:S01]  /*7d30*/  FFMA.FTZ R4, R184, c[0x0][0x23c], -R3.reuse ;  /* 0x00008f00b8047a23 */ /* 0x100fe20000010803 */
[C---:B------:R-:W-:Y:S01]  /*7d40*/  HMMA.16816.F32.BF16 R136, R16.reuse, R22, R92 ;  /* 0x000000161088723c */ /* 0x040fe2000004185c */
[----:B------:R-:W-:Y:S01]  /*7d50*/  FFMA.FTZ R5, R179, c[0x0][0x23c], -R3 ;  /* 0x00008f00b3057a23 */ /* 0x000fe20000010803 */
[----:B------:R-:W-:Y:S01]  /*7d60*/  LDSM.16.MT88.4 R92, [R205+0xb800] ;  /* 0x00b80000cd5c783b */ /* 0x000fe20000004200 */
[----:B------:R-:W-:Y:S01]  /*7d70*/  IMAD.WIDE.U32 R2, R173, -0x2daee0ad, RZ ;  /* 0xd2511f53ad027825 */ /* 0x000fe200078e00ff */
[----:B------:R1:W-:Y:S03]  /*7d80*/  MUFU.EX2 R184, R4 ;  /* 0x0000000400b87308 */ /* 0x0003e60000000800 */
[----:B------:R-:W-:Y:S01]  /*7d90*/  FFMA.FTZ R22, R198, c[0x0][0x23c], -R8 ;  /* 0x00008f00c6167a23 */ /* 0x000fe20000010808 */
[C---:B------:R-:W-:Y:S01]  /*7da0*/  LOP3.LUT R6, R2.reuse, 0xffff, RZ, 0xc0, !PT ;  /* 0x0000ffff02067812 */ /* 0x040fe200078ec0ff */
[----:B------:R-:W-:Y:S01]  /*7db0*/  HMMA.16816.F32.BF16 R88, R16, R20, R88 ;  /* 0x000000141058723c */ /* 0x000fe20000041858 */
[----:B------:R-:W-:-:S02]  /*7dc0*/  LOP3.LUT R24, R2, 0xff, RZ, 0xc0, !PT ;  /* 0x000000ff02187812 */ /* 0x000fc400078ec0ff */
[--C-:B------:R-:W-:Y:S01]  /*7dd0*/  SHF.R.U32.HI R14, RZ, 0x10, R2.reuse ;  /* 0x00000010ff0e7819 */ /* 0x100fe20000011602 */
[----:B------:R2:W3:Y:S01]  /*7de0*/  MUFU.EX2 R178, R5 ;  /* 0x0000000500b27308 */ /* 0x0004e20000000800 */
[----:B------:R-:W-:Y:S02]  /*7df0*/  SHF.R.U32.HI R23, RZ, 0x18, R2 ;  /* 0x00000018ff177819 */ /* 0x000fe40000011602 */
[----:B------:R-:W-:Y:S01]  /*7e00*/  SHF.R.U32.HI R7, RZ, 0x8, R6 ;  /* 0x00000008ff077819 */ /* 0x000fe20000011606 */
[----:B------:R-:W-:Y:S01]  /*7e10*/  HMMA.16816.F32.BF16 R100, R16, R32, R100 ;  /* 0x000000201064723c */ /* 0x000fe20000041864 */
[----:B------:R-:W-:Y:S02]  /*7e20*/  LOP3.LUT R6, R14, 0xff, RZ, 0xc0, !PT ;  /* 0x000000ff0e067812 */ /* 0x000fe400078ec0ff */
[----:B-1----:R-:W-:Y:S01]  /*7e30*/  LOP3.LUT R4, R3, UR17, R172, 0x96, !PT ;  /* 0x0000001103047c12 */ /* 0x002fe2000f8e96ac */
[----:B------:R-:W-:Y:S01]  /*7e40*/  IMAD.WIDE.U32 R2, R177, -0x2daee0ad, RZ ;  /* 0xd2511f53b1027825 */ /* 0x000fe200078e00ff */
[----:B------:R1:W5:Y:S01]  /*7e50*/  MUFU.EX2 R179, R0 ;  /* 0x0000000000b37308 */ /* 0x0003620000000800 */
[----:B------:R-:W-:-:S02]  /*7e60*/  MOV R198, R31 ;  /* 0x0000001f00c67202 */ /* 0x000fc40000000f00 */
[----:B------:R-:W-:Y:S01]  /*7e70*/  FFMA.FTZ R31, R193, c[0x0][0x23c], -R8 ;  /* 0x00008f00c11f7a23 */ /* 0x000fe20000010808 */
[----:B------:R-:W-:Y:S01]  /*7e80*/  LOP3.LUT R21, R2, 0xff, RZ, 0xc0, !PT ;  /* 0x000000ff02157812 */ /* 0x000fe200078ec0ff */
[C---:B------:R-:W-:Y:S01]  /*7e90*/  HMMA.16816.F32.BF16 R132, R16.reuse, R34, R104 ;  /* 0x000000221084723c */ /* 0x040fe20000041868 */
[----:B------:R-:W-:Y:S01]  /*7ea0*/  SHF.R.U32.HI R20, RZ, 0x10, R2 ;  /* 0x00000010ff147819 */ /* 0x000fe20000011602 */
[----:B--2---:R-:W-:Y:S01]  /*7eb0*/  FFMA.FTZ R5, R197, c[0x0][0x23c], -R13 ;  /* 0x00008f00c5057a23 */ /* 0x004fe2000001080d */
[----:B------:R-:W-:Y:S01]  /*7ec0*/  MOV R193, R25 ;  /* 0x0000001900c17202 */ /* 0x000fe20000000f00 */
[--C-:B------:R-:W-:Y:S01]  /*7ed0*/  FFMA.FTZ R25, R191, c[0x0][0x23c], -R8.reuse ;  /* 0x00008f00bf197a23 */ /* 0x100fe20000010808 */
[----:B------:R-:W-:Y:S01]  /*7ee0*/  PRMT R23, R6, 0x5410, R23 ;  /* 0x0000541006177816 */ /* 0x000fe20000000017 */
[----:B------:R2:W-:Y:S01]  /*7ef0*/  MUFU.EX2 R175, R5 ;  /* 0x0000000500af7308 */ /* 0x0005e20000000800 */
[----:B------:R-:W-:Y:S01]  /*7f00*/  MOV R191, R30 ;  /* 0x0000001e00bf7202 */ /* 0x000fe20000000f00 */
[----:B------:R-:W-:Y:S01]  /*7f10*/  FFMA.FTZ R30, R189, c[0x0][0x23c], -R8 ;  /* 0x00008f00bd1e7a23 */ /* 0x000fe20000010808 */
[----:B------:R-:W-:Y:S01]  /*7f20*/  LOP3.LUT R8, R4, 0xff, RZ, 0xc0, !PT ;  /* 0x000000ff04087812 */ /* 0x000fe200078ec0ff */
[----:B------:R-:W-:Y:S01]  /*7f30*/  HMMA.16816.F32.BF16 R72, R16, R36, R72 ;  /* 0x000000241048723c */ /* 0x000fe20000041848 */
[----:B-1----:R-:W-:Y:S01]  /*7f40*/  LOP3.LUT R0, R3, UR17, R176, 0x96, !PT ;  /* 0x0000001103007c12 */ /* 0x002fe2000f8e96b0 */
[----:B------:R-:W-:Y:S01]  /*7f50*/  LDSM.16.MT88.4 R104, [R207+0xb800] ;  /* 0x00b80000cf68783b */ /* 0x000fe20000004200 */
[----:B------:R-:W-:Y:S01]  /*7f60*/  MOV R176, R151 ;  /* 0x0000009700b07202 */ /* 0x000fe20000000f00 */
[----:B------:R-:W-:Y:S01]  /*7f70*/  MUFU.EX2 R25, R25 ;  /* 0x0000001900197308 */ /* 0x000fe20000000800 */
[----:B------:R-:W-:-:S02]  /*7f80*/  MOV R151, R15 ;  /* 0x0000000f00977202 */ /* 0x000fc40000000f00 */
[----:B------:R-:W-:Y:S01]  /*7f90*/  SHF.R.U32.HI R15, RZ, 0x18, R2 ;  /* 0x00000018ff0f7819 */ /* 0x000fe20000011602 */
[C---:B------:R-:W-:Y:S01]  /*7fa0*/  HMMA.16816.F32.BF16 R180, R16.reuse, R38, R76 ;  /* 0x0000002610b4723c */ /* 0x040fe2000004184c */
[----:B------:R-:W-:Y:S01]  /*7fb0*/  SHF.R.U32.HI R6, RZ, 0x10, R0 ;  /* 0x00000010ff067819 */ /* 0x000fe20000011600 */
[----:B------:R-:W-:Y:S01]  /*7fc0*/  LDSM.16.MT88.4 R76, [R209+0xa800] ;  /* 0x00a80000d14c783b */ /* 0x000fe20000004200 */
[----:B------:R-:W-:Y:S01]  /*7fd0*/  LOP3.LUT R14, R0, 0xff, RZ, 0xc0, !PT ;  /* 0x000000ff000e7812 */ /* 0x000fe200078ec0ff */
[----:B------:R-:W-:Y:S01]  /*7fe0*/  MUFU.EX2 R30, R30 ;  /* 0x0000001e001e7308 */ /* 0x000fe20000000800 */
[----:B--2---:R-:W-:Y:S01]  /*7ff0*/  LOP3.LUT R5, R2, 0xffff, RZ, 0xc0, !PT ;  /* 0x0000ffff02057812 */ /* 0x004fe200078ec0ff */
[--C-:B------:R-:W-:Y:S01]  /*8000*/  FFMA.FTZ R3, R192, c[0x0][0x23c], -R13.reuse ;  /* 0x00008f00c0037a23 */ /* 0x100fe2000001080d */
[----:B------:R-:W-:Y:S01]  /*8010*/  MOV R197, R62 ;  /* 0x0000003e00c57202 */ /* 0x000fe20000000f00 */
[--C-:B------:R-:W-:Y:S01]  /*8020*/  FFMA.FTZ R2, R190, c[0x0][0x23c], -R13.reuse ;  /* 0x00008f00be027a23 */ /* 0x100fe2000001080d */
[----:B------:R-:W-:Y:S01]  /*8030*/  HMMA.16816.F32.BF16 R112, R16, R40, R112 ;  /* 0x000000281070723c */ /* 0x000fe20000041870 */
[----:B------:R-:W-:Y:S01]  /*8040*/  FFMA.FTZ R13, R186, c[0x0][0x23c], -R13 ;  /* 0x00008f00ba0d7a23 */ /* 0x000fe2000001080d */
[----:B------:R-:W-:Y:S01]  /*8050*/  MOV R186, R174 ;  /* 0x000000ae00ba7202 */ /* 0x000fe20000000f00 */
[----:B------:R1:W-:Y:S01]  /*8060*/  MUFU.EX2 R173, R2 ;  /* 0x0000000200ad7308 */ /* 0x0003e20000000800 */
[----:B------:R-:W-:-:S02]  /*8070*/  MOV R177, R63 ;  /* 0x0000003f00b17202 */ /* 0x000fc40000000f00 */
[----:B------:R-:W-:Y:S01]  /*8080*/  MOV R192, R148 ;  /* 0x0000009400c07202 */ /* 0x000fe20000000f00 */
[----:B------:R-:W-:Y:S01]  /*8090*/  LDSM.16.MT88.4 R60, [R210+0xa800] ;  /* 0x00a80000d23c783b */ /* 0x000fe20000004200 */
[C---:B------:R-:W-:Y:S01]  /*80a0*/  HMMA.16816.F32.BF16 R32, R16.reuse, R42, R116 ;  /* 0x0000002a1020723c */ /* 0x040fe20000041874 */
[----:B------:R-:W-:Y:S02]  /*80b0*/  MOV R190, R149 ;  /* 0x0000009500be7202 */ /* 0x000fe40000000f00 */
[----:B------:R2:W-:Y:S01]  /*80c0*/  MUFU.EX2 R174, R3 ;  /* 0x0000000300ae7308 */ /* 0x0005e20000000800 */
[----:B------:R-:W-:Y:S01]  /*80d0*/  MOV R189, R150 ;  /* 0x0000009600bd7202 */ /* 0x000fe20000000f00 */
[----:B------:R-:W-:Y:S03]  /*80e0*/  LDSM.16.MT88.4 R116, [R210+0xb800] ;  /* 0x00b80000d274783b */ /* 0x000fe60000004200 */
[----:B------:R-:W-:Y:S01]  /*80f0*/  HMMA.16816.F32.BF16 R124, R16, R44, R124 ;  /* 0x0000002c107c723c */ /* 0x000fe2000004187c */
[----:B-1----:R-:W-:-:S02]  /*8100*/  LOP3.LUT R2, R20, 0xff, RZ, 0xc0, !PT ;  /* 0x000000ff14027812 */ /* 0x002fc400078ec0ff */
[----:B------:R1:W1:Y:S01]  /*8110*/  MUFU.EX2 R172, R13 ;  /* 0x0000000d00ac7308 */ /* 0x0002620000000800 */
[----:B------:R-:W-:Y:S02]  /*8120*/  PRMT R20, R24, 0x5410, R7 ;  /* 0x0000541018147816 */ /* 0x000fe40000000007 */
[----:B------:R-:W-:Y:S02]  /*8130*/  PRMT R15, R2, 0x5410, R15 ;  /* 0x00005410020f7816 */ /* 0x000fe4000000000f */
[----:B------:R-:W-:Y:S01]  /*8140*/  HMMA.16816.F32.BF16 R16, R16, R46, R168 ;  /* 0x0000002e1010723c */ /* 0x000fe200000418a8 */
[----:B------:R-:W-:Y:S01]  /*8150*/  LOP3.LUT R2, R0, 0xffff, RZ, 0xc0, !PT ;  /* 0x0000ffff00027812 */ /* 0x000fe200078ec0ff */
[----:B------:R-:W5:Y:S01]  /*8160*/  LDSM.16.MT88.4 R44, [R207+0xa800] ;  /* 0x00a80000cf2c783b */ /* 0x000f620000004200 */
[----:B--2---:R-:W-:Y:S01]  /*8170*/  SHF.R.U32.HI R3, RZ, 0x8, R5 ;  /* 0x00000008ff037819 */ /* 0x004fe20000011605 */
[----:B------:R-:W-:Y:S01]  /*8180*/  MUFU.EX2 R22, R22 ;  /* 0x0000001600167308 */ /* 0x000fe20000000800 */
[----:B------:R-:W-:-:S02]  /*8190*/  SHF.R.U32.HI R5, RZ, 0x10, R4 ;  /* 0x00000010ff057819 */ /* 0x000fc40000011604 */
[----:B------:R-:W-:Y:S02]  /*81a0*/  PRMT R21, R21, 0x5410, R3 ;  /* 0x0000541015157816 */ /* 0x000fe40000000003 */
[----:B------:R-:W-:Y:S02]  /*81b0*/  LOP3.LUT R3, R4, 0xffff, RZ, 0xc0, !PT ;  /* 0x0000ffff04037812 */ /* 0x000fe400078ec0ff */
[----:B------:R-:W-:Y:S01]  /*81c0*/  SHF.R.U32.HI R7, RZ, 0x18, R4 ;  /* 0x00000018ff077819 */ /* 0x000fe20000011604 */
[----:B------:R-:W2:Y:S01]  /*81d0*/  MUFU.EX2 R31, R31 ;  /* 0x0000001f001f7308 */ /* 0x000ea20000000800 */
[----:B-1----:R-:W-:Y:S02]  /*81e0*/  SHF.R.U32.HI R13, RZ, 0x18, R0 ;  /* 0x00000018ff0d7819 */ /* 0x002fe40000011600 */
[----:B------:R-:W-:Y:S02]  /*81f0*/  SHF.R.U32.HI R4, RZ, 0x8, R3 ;  /* 0x00000008ff047819 */ /* 0x000fe40000011603 */
[----:B------:R-:W-:-:S02]  /*8200*/  SHF.R.U32.HI R2, RZ, 0x8, R2 ;  /* 0x00000008ff027819 */ /* 0x000fc40000011602 */
[----:B------:R-:W-:Y:S02]  /*8210*/  LOP3.LUT R0, R6, 0xff, RZ, 0xc0, !PT ;  /* 0x000000ff06007812 */ /* 0x000fe400078ec0ff */
[----:B------:R-:W-:Y:S02]  /*8220*/  LOP3.LUT R3, R5, 0xff, RZ, 0xc0, !PT ;  /* 0x000000ff05037812 */ /* 0x000fe400078ec0ff */
[----:B------:R-:W-:Y:S01]  /*8230*/  PRMT R6, R8, 0x5410, R4 ;  /* 0x0000541008067816 */ /* 0x000fe20000000004 */
[--C-:B------:R-:W-:Y:S01]  /*8240*/  HSET2.LE.AND R8, R23, R240.reuse, PT ;  /* 0x000000f017087233 */ /* 0x100fe20003803000 */
[----:B------:R-:W-:Y:S02]  /*8250*/  PRMT R5, R14, 0x5410, R2 ;  /* 0x000054100e057816 */ /* 0x000fe40000000002 */
[----:B------:R-:W-:Y:S01]  /*8260*/  PRMT R2, R0, 0x5410, R13 ;  /* 0x0000541000027816 */ /* 0x000fe2000000000d */
[--C-:B------:R-:W-:Y:S01]  /*8270*/  HSET2.LE.AND R13, R6, R240.reuse, PT ;  /* 0x000000f0060d7233 */ /* 0x100fe20003803000 */
[----:B------:R-:W-:Y:S01]  /*8280*/  PRMT R4, R3, 0x5410, R7 ;  /* 0x0000541003047816 */ /* 0x000fe20000000007 */
[--C-:B------:R-:W-:Y:S01]  /*8290*/  HSET2.LE.AND R0, R21, R240.reuse, PT ;  /* 0x000000f015007233 */ /* 0x100fe20003803000 */
[----:B------:R-:W-:Y:S01]  /*82a0*/  MOV R24, R151 ;  /* 0x0000009700187202 */ /* 0x000fe20000000f00 */
[--C-:B------:R-:W-:Y:S01]  /*82b0*/  HSET2.LE.AND R6, R2, R240.reuse, PT ;  /* 0x000000f002067233 */ /* 0x100fe20003803000 */
[----:B----4-:R-:W-:Y:S01]  /*82c0*/  F2FP.BF16.PACK_AB R2, R187, R199 ;  /* 0x000000c7bb02723e */ /* 0x010fe200000010ff */
[--C-:B------:R-:W-:Y:S01]  /*82d0*/  HSET2.LE.AND R5, R5, R240.reuse, PT ;  /* 0x000000f005057233 */ /* 0x100fe20003803000 */
[----:B------:R-:W1:Y:S01]  /*82e0*/  LDSM.16.MT88.4 R148, [R205+0xa800] ;  /* 0x00a80000cd94783b */ /* 0x000e620000004200 */
[--C-:B------:R-:W-:Y:S01]  /*82f0*/  HSET2.LE.AND R14, R4, R240.reuse, PT ;  /* 0x000000f0040e7233 */ /* 0x100fe20003803000 */
[----:B------:R-:W-:Y:S01]  /*8300*/  LOP3.LUT R130, R0, R2, RZ, 0xc0, !PT ;  /* 0x0000000200827212 */ /* 0x000fe200078ec0ff */
[--C-:B------:R-:W-:Y:S01]  /*8310*/  HSET2.LE.AND R7, R20, R240.reuse, PT ;  /* 0x000000f014077233 */ /* 0x100fe20003803000 */
[----:B------:R-:W-:Y:S01]  /*8320*/  F2FP.BF16.PACK_AB R2, R195, R194 ;  /* 0x000000c2c302723e */ /* 0x000fe200000010ff */
[----:B------:R-:W-:Y:S01]  /*8330*/  HSET2.LE.AND R3, R15, R240, PT ;  /* 0x000000f00f037233 */ /* 0x000fe20003803000 */
[----:B---3--:R-:W-:-:S02]  /*8340*/  F2FP.BF16.PACK_AB R4, R178, R184 ;  /* 0x000000b8b204723e */ /* 0x008fc400000010ff */
[----:B------:R-:W-:Y:S02]  /*8350*/  LOP3.LUT R128, R5, R2, RZ, 0xc0, !PT ;  /* 0x0000000205807212 */ /* 0x000fe400078ec0ff */
[----:B-----5:R-:W-:Y:S02]  /*8360*/  F2FP.BF16.PACK_AB R0, R179, R185 ;  /* 0x000000b9b300723e */ /* 0x020fe400000010ff */
[----:B------:R-:W-:Y:S02]  /*8370*/  F2FP.BF16.PACK_AB R2, R172, R173 ;  /* 0x000000adac02723e */ /* 0x000fe400000010ff */
[----:B------:R-:W-:Y:S01]  /*8380*/  LOP3.LUT R131, R3, R4, RZ, 0xc0, !PT ;  /* 0x0000000403837212 */ /* 0x000fe200078ec0ff */
[----:B------:R-:W-:Y:S01]  /*8390*/  FFMA.FTZ R3, R241, R29, R24 ;  /* 0x0000001df1037223 */ /* 0x000fe20000010018 */
[----:B------:R-:W-:Y:S02]  /*83a0*/  LOP3.LUT R129, R6, R0, RZ, 0xc0, !PT ;  /* 0x0000000006817212 */ /* 0x000fe400078ec0ff */
[----:B------:R-:W-:-:S02]  /*83b0*/  LOP3.LUT R170, R7, R2, RZ, 0xc0, !PT ;  /* 0x0000000207aa7212 */ /* 0x000fc400078ec0ff */
[----:B------:R-:W3:Y:S01]  /*83c0*/  LDSM.16.MT88.4 R4, [R209+0xb800] ;  /* 0x00b80000d104783b */ /* 0x000ee20000004200 */
[----:B------:R-:W-:Y:S02]  /*83d0*/  F2FP.BF16.PACK_AB R0, R30, R25 ;  /* 0x000000191e00723e */ /* 0x000fe400000010ff */
[----:B------:R-:W-:Y:S01]  /*83e0*/  F2FP.BF16.PACK_AB R2, R174, R175 ;  /* 0x000000afae02723e */ /* 0x000fe200000010ff */
[C---:B------:R-:W-:Y:S01]  /*83f0*/  HMMA.16816.F32.BF16 R36, R128.reuse, R44, R232 ;  /* 0x0000002c8024723c */ /* 0x040fe200000418e8 */
[----:B------:R-:W-:Y:S01]  /*8400*/  LOP3.LUT R171, R8, R0, RZ, 0xc0, !PT ;  /* 0x0000000008ab7212 */ /* 0x000fe200078ec0ff */
[----:B------:R-:W-:Y:S01]  /*8410*/  FFMA.FTZ R8, R248, R28, R189 ;  /* 0x0000001cf8087223 */ /* 0x000fe200000100bd */
[----:B--2---:R-:W-:Y:S02]  /*8420*/  F2FP.BF16.PACK_AB R0, R31, R22 ;  /* 0x000000161f00723e */ /* 0x004fe400000010ff */
[----:B------:R-:W-:Y:S01]  /*8430*/  LOP3.LUT R168, R13, R2, RZ, 0xc0, !PT ;  /* 0x000000020da87212 */ /* 0x000fe200078ec0ff */
[----:B------:R-:W-:Y:S01]  /*8440*/  FFMA.FTZ R2, R249, R27, R191 ;  /* 0x0000001bf9027223 */ /* 0x000fe200000100bf */
[----:B------:R-:W-:Y:S01]  /*8450*/  LOP3.LUT R169, R14, R0, RZ, 0xc0, !PT ;  /* 0x000000000ea97212 */ /* 0x000fe200078ec0ff */
[----:B------:R-:W-:Y:S01]  /*8460*/  FFMA.FTZ R0, R250, R26, R243 ;  /* 0x0000001afa007223 */ /* 0x000fe200000100f3 */
[----:B------:R-:W-:Y:S01]  /*8470*/  HMMA.16816.F32.BF16 R48, R128, R46, R48 ;  /* 0x0000002e8030723c */ /* 0x000fe20000041830 */
[----:B------:R-:W-:-:S02]  /*8480*/  FADD.FTZ R13, R193, R3 ;  /* 0x00000003c10d7221 */ /* 0x000fc40000010000 */
[----:B------:R-:W-:Y:S02]  /*8490*/  FADD.FTZ R2, R252, R2 ;  /* 0x00000002fc027221 */ /* 0x000fe40000010000 */
[----:B------:R-:W-:Y:S02]  /*84a0*/  FADD.FTZ R3, R198, R8 ;  /* 0x00000008c6037221 */ /* 0x000fe40000010000 */
[----:B------:R-:W-:Y:S01]  /*84b0*/  FADD.FTZ R2, R192, R2 ;  /* 0x00000002c0027221 */ /* 0x000fe20000010000 */
[----:B-1----:R-:W-:Y:S01]  /*84c0*/  HMMA.16816.F32.BF16 R140, R128, R148, R140 ;  /* 0x00000094808c723c */ /* 0x002fe2000004188c */
        /* <DEDUP_REMOVED lines=11> */
[----:B------:R-:W-:Y:S01]  /*8580*/  FADD.FTZ R249, R172, R2 ;  /* 0x00000002acf97221 */ /* 0x000fe20000010000 */
[----:B------:R-:W-:Y:S01]  /*8590*/  MOV R2, R228 ;  /* 0x000000e400027202 */ /* 0x000fe20000000f00 */
[----:B------:R-:W-:-:S03]  /*85a0*/  FADD.FTZ R248, R178, R3 ;  /* 0x00000003b2f87221 */ /* 0x000fc60000010000 */
[-C--:B---3--:R-:W-:Y:S08]  /*85b0*/  HMMA.16816.F32.BF16 R164, R128, R4.reuse, R164 ;  /* 0x0000000480a4723c */ /* 0x088ff000000418a4 */
[----:B------:R-:W-:Y:S07]  /*85c0*/  HMMA.16816.F32.BF16 R124, R168, R4, R124 ;  /* 0x00000004a87c723c */ /* 0x000fee000004187c */
        /* <DEDUP_REMOVED lines=34> */
[C---:B------:R-:W-:Y:S07]  /*87f0*/  HMMA.16816.F32.BF16 R92, R168.reuse, R94, R136 ;  /* 0x0000005ea85c723c */ /* 0x040fee0000041888 */
[----:B------:R-:W-:Y:S01]  /*8800*/  MOV R136, R231 ;  /* 0x000000e700887202 */ /* 0x000fe20000000f00 */
[C---:B------:R-:W-:Y:S07]  /*8810*/  HMMA.16816.F32.BF16 R104, R168.reuse, R106, R132 ;  /* 0x0000006aa868723c */ /* 0x040fee0000041884 */
[----:B------:R-:W-:Y:S01]  /*8820*/  MOV R135, R230 ;  /* 0x000000e600877202 */ /* 0x000fe20000000f00 */
[----:B------:R-:W-:Y:S01]  /*8830*/  HMMA.16816.F32.BF16 R116, R168, R118, R32 ;  /* 0x00000076a874723c */ /* 0x000fe20000041820 */
[----:B------:R-:W-:-:S07]  /*8840*/  MOV R134, R229 ;  /* 0x000000e500867202 */ /* 0x000fce0000000f00 */
[----:B------:R-:W-:Y:S01]  /*8850*/  HMMA.16816.F32.BF16 R168, R168, R6, R16 ;  /* 0x00000006a8a8723c */ /* 0x000fe20000041810 */
[----:B------:R-:W-:Y:S11]  /*8860*/  @!P0 BRA `(.L_x_800) ;  /* 0x0000a74000008947 */ /* 0x000ff60003800000 */
[----:B------:R-:W2:Y:S04]  /*8870*/  LDL.64 R176, [R1+0x48] ;  /* 0x0000480001b07983 */ /* 0x000ea80000100a00 */
[----:B------:R-:W3:Y:S01]  /*8880*/  LDL.64 R196, [R1+0x30] ;  /* 0x0000300001c47983 */ /* 0x000ee20000100a00 */
[----:B------:R-:W-:Y:S01]  /*8890*/  UIADD3 UR29, UR28, -0x3, URZ ;  /* 0xfffffffd1c1d7890 */ /* 0x000fe2000fffe03f */
[----:B------:R-:W-:-:S04]  /*88a0*/  DEPBAR.LE SB0, 0x0 ;  /* 0x000080000000791a */ /* 0x000fc80000000000 */
[----:B------:R-:W-:Y:S01]  /*88b0*/  USHF.R.S32.HI UR32, URZ, 0x1f, UR29 ;  /* 0x0000001f3f207899 */ /* 0x000fe2000801141d */
[----:B------:R-:W-:Y:S01]  /*88c0*/  BAR.SYNC.DEFER_BLOCKING 0x0 ;  /* 0x0000000000007b1d */ /* 0x000fe20000010000 */
[----:B------:R-:W-:-:S05]  /*88d0*/  UISETP.GE.AND UP0, UPT, UR28, 0x4, UPT ;  /* 0x000000041c00788c */ /* 0x000fca000bf06270 */
[----:B------:R-:W-:Y:S02]  /*88e0*/  ULDC.64 UR4, c[0x0][0x1a0] ;  /* 0x0000680000047ab9 */ /* 0x000fe40000000a00 */
[----:B------:R-:W-:Y:S02]  /*88f0*/  UIMAD UR32, UR32, UR4, URZ ;  /* 0x00000004202072a4 */ /* 0x000fe4000f8e023f */
[----:B------:R-:W-:Y:S02]  /*8900*/  UIMAD.WIDE.U32 UR34, UR29, UR4, URZ ;  /* 0x000000041d2272a5 */ /* 0x000fe4000f8e003f */
[----:B------:R-:W-:-:S04]  /*8910*/  UIMAD UR5, UR29, UR5, UR32 ;  /* 0x000000051d0572a4 */ /* 0x000fc8000f8e0220 */
[----:B------:R-:W-:Y:S01]  /*8920*/  UIADD3 UR5, UR35, UR5, URZ ;  /* 0x0000000523057290 */ /* 0x000fe2000fffe03f */
[----:B------:R-:W-:Y:S02]  /*8930*/  IMAD.U32 R0, RZ, RZ, UR34 ;  /* 0x00000022ff007e24 */ /* 0x000fe4000f8e00ff */
[----:B------:R-:W-:-:S03]  /*8940*/  IMAD.U32 R4, RZ, RZ, UR34 ;  /* 0x00000022ff047e24 */ /* 0x000fc6000f8e00ff */
[----:B------:R-:W-:Y:S01]  /*8950*/  IMAD.U32 R3, RZ, RZ, UR5 ;  /* 0x00000005ff037e24 */ /* 0x000fe2000f8e00ff */
[----:B------:R-:W-:Y:S01]  /*8960*/  @P3 STS.128 [R219+0xa000], RZ ;  /* 0x00a000ffdb003388 */ /* 0x000fe20000000c00 */
[----:B--2---:R-:W-:-:S04]  /*8970*/  LEA R0, P1, R0, R176, 0x5 ;  /* 0x000000b000007211 */ /* 0x004fc800078228ff */
[----:B------:R-:W-:Y:S02]  /*8980*/  IADD3 R2, P0, R0, UR24, RZ ;  /* 0x0000001800027c10 */ /* 0x000fe4000ff1e0ff */
[----:B---3--:R-:W-:Y:S02]  /*8990*/  LEA.HI.X R3, R4, R197, R3, 0x5, P1 ;  /* 0x000000c504037211 */ /* 0x008fe400008f2c03 */
[C---:B------:R-:W-:Y:S02]  /*89a0*/  @!P3 LEA R16, P5, R0.reuse, c[0x0][0x170], 0x1 ;  /* 0x00005c000010ba11 */ /* 0x040fe400078a08ff */
[----:B------:R-:W-:Y:S02]  /*89b0*/  @!P2 LEA R6, P1, R0, c[0x0][0x170], 0x1 ;  /* 0x00005c000006aa11 */ /* 0x000fe400078208ff */
[----:B------:R-:W-:Y:S02]  /*89c0*/  @!P3 LEA R14, P4, R2, c[0x0][0x170], 0x1 ;  /* 0x00005c00020eba11 */ /* 0x000fe400078808ff */
[----:B------:R-:W-:-:S02]  /*89d0*/  IADD3.X R5, R3, UR23, RZ, P0, !PT ;  /* 0x0000001703057c10 */ /* 0x000fc400087fe4ff */
[--C-:B------:R-:W-:Y:S02]  /*89e0*/  @!P3 LEA.HI.X R17, R0, c[0x0][0x174], R3.reuse, 0x1, P5 ;  /* 0x00005d000011ba11 */ /* 0x100fe400028f0c03 */
[----:B------:R-:W-:Y:S02]  /*89f0*/  @!P2 LEA R4, P0, R2, c[0x0][0x170], 0x1 ;  /* 0x00005c000204aa11 */ /* 0x000fe400078008ff */
        /* <DEDUP_REMOVED lines=8> */
[----:B------:R-:W-:-:S03]  /*8a80*/  PLOP3.LUT P0, PT, PT, PT, UP0, 0x80, 0x0 ;  /* 0x000000000000781c */ /* 0x000fc60003f0f008 */
        /* <DEDUP_REMOVED lines=15> */
[----:B-1----:R-:W1:Y:S04]  /*8b80*/  LDSM.16.M88.4 R16, [R206+0x2000] ;  /* 0x00200000ce10783b */ /* 0x002e680000000200 */
[----:B------:R-:W4:Y:S04]  /*8b90*/  LDSM.16.M88.4 R28, [R204+0x8800] ;  /* 0x00880000cc1c783b */ /* 0x000f280000000200 */
[----:B------:R-:W5:Y:S04]  /*8ba0*/  LDSM.16.M88.4 R20, [R206] ;  /* 0x00000000ce14783b */ /* 0x000f680000000200 */
[----:B------:R-:W-:Y:S04]  /*8bb0*/  LDSM.16.M88.4 R136, [R215] ;  /* 0x00000000d788783b */ /* 0x000fe80000000200 */
[----:B------:R-:W-:Y:S04]  /*8bc0*/  LDSM.16.M88.4 R132, [R218] ;  /* 0x00000000da84783b */ /* 0x000fe80000000200 */
[----:B--2---:R-:W2:Y:S04]  /*8bd0*/  LDSM.16.M88.4 R4, [R208+0x2000] ;  /* 0x00200000d004783b */ /* 0x004ea80000000200 */
[----:B------:R-:W2:Y:S04]  /*8be0*/  LDSM.16.M88.4 R24, [R208] ;  /* 0x00000000d018783b */ /* 0x000ea80000000200 */
[----:B------:R-:W0:Y:S01]  /*8bf0*/  LDGDEPBAR ;  /* 0x00000000000079af */ /* 0x000e220000000000 */
[C---:B-1----:R-:W-:Y:S08]  /*8c00*/  HMMA.16816.F32.BF16 R180, R16.reuse, R32, RZ ;  /* 0x0000002010b4723c */ /* 0x042ff000000418ff */
[C---:B----4-:R-:W-:Y:S08]  /*8c10*/  HMMA.16816.F32.BF16 R172, R16.reuse, R28, RZ ;  /* 0x0000001c10ac723c */ /* 0x050ff000000418ff */
[C---:B------:R-:W-:Y:S08]  /*8c20*/  HMMA.16816.F32.BF16 R176, R16.reuse, R34, RZ ;  /* 0x0000002210b0723c */ /* 0x040ff000000418ff */
[----:B------:R-:W-:Y:S08]  /*8c30*/  HMMA.16816.F32.BF16 R16, R16, R30, RZ ;  /* 0x0000001e1010723c */ /* 0x000ff000000418ff */
[C---:B-----5:R-:W-:Y:S08]  /*8c40*/  HMMA.16816.F32.BF16 R192, R20.reuse, R28, RZ ;  /* 0x0000001c14c0723c */ /* 0x060ff000000418ff */
[----:B------:R-:W-:Y:S08]  /*8c50*/  HMMA.16816.F32.BF16 R188, R20, R30, RZ ;  /* 0x0000001e14bc723c */ /* 0x000ff000000418ff */
[----:B--2---:R-:W-:Y:S08]  /*8c60*/  HMMA.16816.F32.BF16 R184, R4, R136, R180 ;  /* 0x0000008804b8723c */ /* 0x004ff000000418b4 */
[C---:B------:R-:W-:Y:S08]  /*8c70*/  HMMA.16816.F32.BF16 R196, R20.reuse, R32, RZ ;  /* 0x0000002014c4723c */ /* 0x040ff000000418ff */
[----:B------:R-:W-:Y:S01]  /*8c80*/  HMMA.16816.F32.BF16 R200, R20, R34, RZ ;  /* 0x0000002214c8723c */ /* 0x000fe200000418ff */
[----:B------:R-:W-:Y:S04]  /*8c90*/  LDSM.16.M88.4 R20, [R213+0x8000] ;  /* 0x00800000d514783b */ /* 0x000fe80000000200 */
[----:B------:R-:W-:Y:S03]  /*8ca0*/  LDSM.16.M88.4 R32, [R213+0x8800] ;  /* 0x00880000d520783b */ /* 0x000fe60000000200 */
[C---:B------:R-:W-:Y:S08]  /*8cb0*/  HMMA.16816.F32.BF16 R180, R4.reuse, R132, R172 ;  /* 0x0000008404b4723c */ /* 0x040ff000000418ac */
[C---:B------:R-:W-:Y:S08]  /*8cc0*/  HMMA.16816.F32.BF16 R176, R4.reuse, R138, R176 ;  /* 0x0000008a04b0723c */ /* 0x040ff000000418b0 */
[----:B------:R-:W-:Y:S01]  /*8cd0*/  HMMA.16816.F32.BF16 R28, R4, R134, R16 ;  /* 0x00000086041c723c */ /* 0x000fe20000041810 */
[----:B------:R-:W1:Y:S04]  /*8ce0*/  LDSM.16.M88.4 R4, [R214+0x2000] ;  /* 0x00200000d604783b */ /* 0x000e680000000200 */
[----:B------:R-:W2:Y:S03]  /*8cf0*/  LDSM.16.M88.4 R16, [R214] ;  /* 0x00000000d610783b */ /* 0x000ea60000000200 */
[C---:B------:R-:W-:Y:S08]  /*8d00*/  HMMA.16816.F32.BF16 R172, R24.reuse, R136, R196 ;  /* 0x0000008818ac723c */ /* 0x040ff000000418c4 */
[C---:B------:R-:W-:Y:S08]  /*8d10*/  HMMA.16816.F32.BF16 R220, R24.reuse, R132, R192 ;  /* 0x0000008418dc723c */ /* 0x040ff000000418c0 */
[C---:B------:R-:W-:Y:S08]  /*8d20*/  HMMA.16816.F32.BF16 R192, R24.reuse, R138, R200 ;  /* 0x0000008a18c0723c */ /* 0x040ff000000418c8 */
[----:B------:R-:W-:Y:S01]  /*8d30*/  HMMA.16816.F32.BF16 R136, R24, R134, R188 ;  /* 0x000000861888723c */ /* 0x000fe200000418bc */
[----:B------:R-:W-:Y:S04]  /*8d40*/  LDSM.16.M88.4 R24, [R212] ;  /* 0x00000000d418783b */ /* 0x000fe80000000200 */
[----:B------:R-:W-:Y:S03]  /*8d50*/  LDSM.16.M88.4 R132, [R211+0x800] ;  /* 0x00080000d384783b */ /* 0x000fe60000000200 */
[C---:B-1----:R-:W-:Y:S08]  /*8d60*/  HMMA.16816.F32.BF16 R188, R4.reuse, R20, R184 ;  /* 0x0000001404bc723c */ /* 0x042ff000000418b8 */
[C---:B------:R-:W-:Y:S08]  /*8d70*/  HMMA.16816.F32.BF16 R200, R4.reuse, R32, R180 ;  /* 0x0000002004c8723c */ /* 0x040ff000000418b4 */
[C---:B------:R-:W-:Y:S08]  /*8d80*/  HMMA.16816.F32.BF16 R196, R4.reuse, R22, R176 ;  /* 0x0000001604c4723c */ /* 0x040ff000000418b0 */
[----:B------:R-:W-:Y:S01]  /*8d90*/  HMMA.16816.F32.BF16 R184, R4, R34, R28 ;  /* 0x0000002204b8723c */ /* 0x000fe2000004181c */
[----:B------:R-:W1:Y:S04]  /*8da0*/  LDSM.16.M88.4 R4, [R212+0x2000] ;  /* 0x00200000d404783b */ /* 0x000e680000000200 */
[----:B------:R-:W4:Y:S03]  /*8db0*/  LDSM.16.M88.4 R28, [R211] ;  /* 0x00000000d31c783b */ /* 0x000f260000000200 */
[C---:B--2---:R-:W-:Y:S08]  /*8dc0*/  HMMA.16816.F32.BF16 R180, R16.reuse, R20, R172 ;  /* 0x0000001410b4723c */ /* 0x044ff000000418ac */
[C---:B------:R-:W-:Y:S01]  /*8dd0*/  HMMA.16816.F32.BF16 R172, R16.reuse, R22, R192 ;  /* 0x0000001610ac723c */ /* 0x040fe200000418c0 */
[----:B------:R-:W-:Y:S07]  /*8de0*/  LDSM.16.M88.4 R20, [R206+0x6000] ;  /* 0x00600000ce14783b */ /* 0x000fee0000000200 */
[C---:B------:R-:W-:Y:S08]  /*8df0*/  HMMA.16816.F32.BF16 R176, R16.reuse, R32, R220 ;  /* 0x0000002010b0723c */ /* 0x040ff000000418dc */
[----:B------:R-:W-:Y:S01]  /*8e00*/  HMMA.16816.F32.BF16 R136, R16, R34, R136 ;  /* 0x000000221088723c */ /* 0x000fe20000041888 */
[----:B------:R-:W2:Y:S04]  /*8e10*/  LDSM.16.M88.4 R32, [R204+0x9000] ;  /* 0x00900000cc20783b */ /* 0x000ea80000000200 */
[----:B------:R-:W-:Y:S03]  /*8e20*/  LDSM.16.M88.4 R16, [R206+0x4000] ;  /* 0x00400000ce10783b */ /* 0x000fe60000000200 */
[C---:B-1----:R-:W-:Y:S08]  /*8e30*/  HMMA.16816.F32.BF16 R220, R4.reuse, R132, R200 ;  /* 0x0000008404dc723c */ /* 0x042ff000000418c8 */
[C---:B----4-:R-:W-:Y:S08]  /*8e40*/  HMMA.16816.F32.BF16 R224, R4.reuse, R30, R196 ;  /* 0x0000001e04e0723c */ /* 0x050ff000000418c4 */
[-C--:B------:R-:W-:Y:S08]  /*8e50*/  HMMA.16816.F32.BF16 R188, R4, R28.reuse, R188 ;  /* 0x0000001c04bc723c */ /* 0x080ff000000418bc */
[C---:B------:R-:W-:Y:S08]  /*8e60*/  HMMA.16816.F32.BF16 R196, R24.reuse, R28, R180 ;  /* 0x0000001c18c4723c */ /* 0x040ff000000418b4 */
[----:B------:R-:W-:Y:S01]  /*8e70*/  HMMA.16816.F32.BF16 R192, R24, R30, R172 ;  /* 0x0000001e18c0723c */ /* 0x000fe200000418ac */
[----:B------:R-:W1:Y:S04]  /*8e80*/  LDSM.16.M88.4 R28, [R204+0x9800] ;  /* 0x00980000cc1c783b */ /* 0x000e680000000200 */
[----:B------:R-:W-:Y:S03]  /*8e90*/  LDSM.16.M88.4 R172, [R217] ;  /* 0x00000000d9ac783b */ /* 0x000fe60000000200 */
[-C--:B------:R-:W-:Y:S01]  /*8ea0*/  HMMA.16816.F32.BF16 R200, R4, R134.reuse, R184 ;  /* 0x0000008604c8723c */ /* 0x080fe200000418b8 */
[----:B------:R-:W4:Y:S07]  /*8eb0*/  LDSM.16.M88.4 R4, [R208+0x6000] ;  /* 0x00600000d004783b */ /* 0x000f2e0000000200 */
[C---:B------:R-:W-:Y:S01]  /*8ec0*/  HMMA.16816.F32.BF16 R180, R24.reuse, R134, R136 ;  /* 0x0000008618b4723c */ /* 0x040fe20000041888 */
[----:B------:R-:W5:Y:S07]  /*8ed0*/  LDSM.16.M88.4 R136, [R216] ;  /* 0x00000000d888783b */ /* 0x000f6e0000000200 */
[----:B------:R-:W-:Y:S01]  /*8ee0*/  HMMA.16816.F32.BF16 R184, R24, R132, R176 ;  /* 0x0000008418b8723c */ /* 0x000fe200000418b0 */
[----:B------:R-:W3:Y:S07]  /*8ef0*/  LDSM.16.M88.4 R24, [R208+0x4000] ;  /* 0x00400000d018783b */ /* 0x000eee0000000200 */
[C---:B--2---:R-:W-:Y:S08]  /*8f00*/  HMMA.16816.F32.BF16 R176, R20.reuse, R32, R188 ;  /* 0x0000002014b0723c */ /* 0x044ff000000418bc */
[C---:B------:R-:W-:Y:S08]  /*8f10*/  HMMA.16816.F32.BF16 R132, R20.reuse, R34, R224 ;  /* 0x000000221484723c */ /* 0x040ff000000418e0 */
[C---:B-1----:R-:W-:Y:S08]  /*8f20*/  HMMA.16816.F32.BF16 R188, R20.reuse, R28, R220 ;  /* 0x0000001c14bc723c */ /* 0x042ff000000418dc */
[----:B------:R-:W-:Y:S08]  /*8f30*/  HMMA.16816.F32.BF16 R20, R20, R30, R200 ;  /* 0x0000001e1414723c */ /* 0x000ff000000418c8 */
[C---:B------:R-:W-:Y:S08]  /*8f40*/  HMMA.16816.F32.BF16 R200, R16.reuse, R34, R192 ;  /* 0x0000002210c8723c */ /* 0x040ff000000418c0 */
[C---:B------:R-:W-:Y:S01]  /*8f50*/  HMMA.16816.F32.BF16 R220, R16.reuse, R32, R196 ;  /* 0x0000002010dc723c */ /* 0x040fe200000418c4 */
[----:B------:R-:W-:Y:S07]  /*8f60*/  LDSM.16.M88.4 R32, [R213+0x9000] ;  /* 0x00900000d520783b */ /* 0x000fee0000000200 */
[C---:B------:R-:W-:Y:S08]  /*8f70*/  HMMA.16816.F32.BF16 R192, R16.reuse, R30, R180 ;  /* 0x0000001e10c0723c */ /* 0x040ff000000418b4 */
[----:B------:R-:W-:Y:S08]  /*8f80*/  HMMA.16816.F32.BF16 R196, R16, R28, R184 ;  /* 0x0000001c10c4723c */ /* 0x000ff000000418b8 */
[C---:B----4-:R-:W-:Y:S08]  /*8f90*/  HMMA.16816.F32.BF16 R180, R4.reuse, R172, R176 ;  /* 0x000000ac04b4723c */ /* 0x050ff000000418b0 */
[C---:B------:R-:W-:Y:S01]  /*8fa0*/  HMMA.16816.F32.BF16 R176, R4.reuse, R174, R132 ;  /* 0x000000ae04b0723c */ /* 0x040fe20000041884 */
[----:B------:R-:W-:Y:S07]  /*8fb0*/  LDSM.16.M88.4 R132, [R213+0x9800] ;  /* 0x00980000d584783b */ /* 0x000fee0000000200 */
[C---:B-----5:R-:W-:Y:S08]  /*8fc0*/  HMMA.16816.F32.BF16 R28, R4.reuse, R136, R188 ;  /* 0x00000088041c723c */ /* 0x060ff000000418bc */
[----:B------:R-:W-:Y:S01]  /*8fd0*/  HMMA.16816.F32.BF16 R16, R4, R138, R20 ;  /* 0x0000008a0410723c */ /* 0x000fe20000041814 */
[----:B------:R-:W1:Y:S04]  /*8fe0*/  LDSM.16.M88.4 R4, [R214+0x6000] ;  /* 0x00600000d604783b */ /* 0x000e680000000200 */
[----:B------:R-:W2:Y:S03]  /*8ff0*/  LDSM.16.M88.4 R20, [R214+0x4000] ;  /* 0x00400000d614783b */ /* 0x000ea60000000200 */
[C---:B---3--:R-:W-:Y:S08]  /*9000*/  HMMA.16816.F32.BF16 R184, R24.reuse, R172, R220 ;  /* 0x000000ac18b8723c */ /* 0x048ff000000418dc */
[C---:B------:R-:W-:Y:S08]  /*9010*/  HMMA.16816.F32.BF16 R220, R24.reuse, R174, R200 ;  /* 0x000000ae18dc723c */ /* 0x040ff000000418c8 */
[C---:B------:R-:W-:Y:S08]  /*9020*/  HMMA.16816.F32.BF16 R200, R24.reuse, R136, R196 ;  /* 0x0000008818c8723c */ /* 0x040ff000000418c4 */
[----:B------:R-:W-:Y:S01]  /*9030*/  HMMA.16816.F32.BF16 R196, R24, R138, R192 ;  /* 0x0000008a18c4723c */ /* 0x000fe200000418c0 */
[----:B------:R-:W-:Y:S07]  /*9040*/  LDSM.16.M88.4 R24, [R211+0x1800] ;  /* 0x00180000d318783b */ /* 0x000fee0000000200 */
[C---:B-1----:R-:W-:Y:S08]  /*9050*/  HMMA.16816.F32.BF16 R192, R4.reuse, R32, R180 ;  /* 0x0000002004c0723c */ /* 0x042ff000000418b4 */
[C---:B------:R-:W-:Y:S08]  /*9060*/  HMMA.16816.F32.BF16 R188, R4.reuse, R34, R176 ;  /* 0x0000002204bc723c */ /* 0x040ff000000418b0 */
[C---:B------:R-:W-:Y:S01]  /*9070*/  HMMA.16816.F32.BF16 R180, R4.reuse, R132, R28 ;  /* 0x0000008404b4723c */ /* 0x040fe2000004181c */
[----:B------:R-:W-:Y:S07]  /*9080*/  LDSM.16.M88.4 R28, [R211+0x1000] ;  /* 0x00100000d31c783b */ /* 0x000fee0000000200 */
[----:B------:R-:W-:Y:S01]  /*9090*/  HMMA.16816.F32.BF16 R176, R4, R134, R16 ;  /* 0x0000008604b0723c */ /* 0x000fe20000041810 */
[----:B------:R-:W1:Y:S04]  /*90a0*/  LDSM.16.M88.4 R4, [R212+0x6000] ;  /* 0x00600000d404783b */ /* 0x000e680000000200 */
[----:B------:R-:W3:Y:S01]  /*90b0*/  LDSM.16.M88.4 R16, [R212+0x4000] ;  /* 0x00400000d410783b */ /* 0x000ee20000000200 */
[----:B------:R-:W-:-:S04]  /*90c0*/  DEPBAR.LE SB0, 0x0 ;  /* 0x000080000000791a */ /* 0x000fc80000000000 */
[C---:B--2---:R-:W-:Y:S08]  /*90d0*/  HMMA.16816.F32.BF16 R172, R20.reuse, R32, R184 ;  /* 0x0000002014ac723c */ /* 0x044ff000000418b8 */
[C---:B------:R-:W-:Y:S08]  /*90e0*/  HMMA.16816.F32.BF16 R136, R20.reuse, R34, R220 ;  /* 0x000000221488723c */ /* 0x040ff000000418dc */
[C---:B------:R-:W-:Y:S08]  /*90f0*/  HMMA.16816.F32.BF16 R32, R20.reuse, R132, R200 ;  /* 0x000000841420723c */ /* 0x040ff000000418c8 */
[----:B------:R-:W-:Y:S08]  /*9100*/  HMMA.16816.F32.BF16 R20, R20, R134, R196 ;  /* 0x000000861414723c */ /* 0x000ff000000418c4 */
[C---:B-1----:R-:W-:Y:S08]  /*9110*/  HMMA.16816.F32.BF16 R192, R4.reuse, R28, R192 ;  /* 0x0000001c04c0723c */ /* 0x042ff000000418c0 */
[C---:B------:R-:W-:Y:S08]  /*9120*/  HMMA.16816.F32.BF16 R188, R4.reuse, R30, R188 ;  /* 0x0000001e04bc723c */ /* 0x040ff000000418bc */
[C---:B------:R-:W-:Y:S08]  /*9130*/  HMMA.16816.F32.BF16 R180, R4.reuse, R24, R180 ;  /* 0x0000001804b4723c */ /* 0x040ff000000418b4 */
[----:B------:R-:W-:Y:S08]  /*9140*/  HMMA.16816.F32.BF16 R176, R4, R26, R176 ;  /* 0x0000001a04b0723c */ /* 0x000ff000000418b0 */
[C---:B---3--:R-:W-:Y:S08]  /*9150*/  HMMA.16816.F32.BF16 R172, R16.reuse, R28, R172 ;  /* 0x0000001c10ac723c */ /* 0x048ff000000418ac */
[C---:B------:R-:W-:Y:S08]  /*9160*/  HMMA.16816.F32.BF16 R136, R16.reuse, R30, R136 ;  /* 0x0000001e1088723c */ /* 0x040ff00000041888 */
[C---:B------:R-:W-:Y:S08]  /*9170*/  HMMA.16816.F32.BF16 R32, R16.reuse, R24, R32 ;  /* 0x000000181020723c */ /* 0x040ff00000041820 */
[----:B------:R-:W-:Y:S01]  /*9180*/  HMMA.16816.F32.BF16 R20, R16, R26, R20 ;  /* 0x0000001a1014723c */ /* 0x000fe20000041814 */
[----:B------:R-:W-:Y:S06]  /*9190*/  BAR.SYNC.DEFER_BLOCKING 0x0 ;  /* 0x0000000000007b1d */ /* 0x000fec0000010000 */
        /* <DEDUP_REMOVED lines=16> */
[----:B------:R-:W-:Y:S02]  /*92a0*/  IADD3 R2, P5, R0, UR22, RZ ;  /* 0x0000001600027c10 */ /* 0x000fe4000ffbe0ff */
[----:B---3--:R-:W-:Y:S02]  /*92b0*/  LEA.HI.X R3, R4, R247, R3, 0x5, P1 ;  /* 0x000000f704037211 */ /* 0x008fe400008f2c03 */
[C---:B------:R-:W-:Y:S02]  /*92c0*/  @!P3 LEA R14, P6, R0.reuse, c[0x0][0x168], 0x1 ;  /* 0x00005a00000eba11 */ /* 0x040fe400078c08ff */
        /* <DEDUP_REMOVED lines=28> */
.L_x_806:
[----:B------:R-:W-:Y:S05]  /*9490*/  BSYNC B0 ;  /* 0x0000000000007941 */ /* 0x000fea0003800000 */
.L_x_805:
[----:B------:R-:W0:Y:S02]  /*94a0*/  LDGDEPBAR ;  /* 0x00000000000079af */ /* 0x000e240000000000 */
.L_x_804:
[----:B------:R-:W2:Y:S04]  /*94b0*/  LDL R0, [R1+0x28] ;  /* 0x0000280001007983 */ /* 0x000ea80000100800 */
[----:B-1----:R-:W3:Y:S04]  /*94c0*/  LDL.64 R4, [R1+0x38] ;  /* 0x0000380001047983 */ /* 0x002ee80000100a00 */
[----:B------:R-:W4:Y:S04]  /*94d0*/  LDL R3, [R1+0x44] ;  /* 0x0000440001037983 */ /* 0x000f280000100800 */
[----:B------:R-:W5:Y:S04]  /*94e0*/  LDL R2, [R1+0x40] ;  /* 0x0000400001027983 */ /* 0x000f680000100800 */
[----:B------:R-:W4:Y:S04]  /*94f0*/  LDL R7, [R1+0x2c] ;  /* 0x00002c0001077983 */ /* 0x000f280000100800 */
[----:B------:R-:W4:Y:S04]  /*9500*/  LDL.64 R246, [R1+0x20] ;  /* 0x0000200001f67983 */ /* 0x000f280000100a00 */
[----:B------:R-:W1:Y:S02]  /*9510*/  S2R R6, SR_TID.X ;  /* 0x0000000000067919 */ /* 0x000e640000002100 */
[----:B-1----:R-:W-:-:S05]  /*9520*/  IMAD.SHL.U32 R6, R6, 0x2, RZ ;  /* 0x0000000206067824 */ /* 0x002fca00078e00ff */
[----:B------:R-:W-:Y:S01]  /*9530*/  LOP3.LUT R6, R6, 0x6, RZ, 0xc0, !PT ;  /* 0x0000000606067812 */ /* 0x000fe200078ec0ff */
[----:B------:R-:W1:Y:S01]  /*9540*/  LDC.U8 R203, c[0x0][0x2d8] ;  /* 0x0000b600ffcb7b82 */ /* 0x000e620000000000 */
[----:B--2---:R-:W-:Y:S01]  /*9550*/  MOV R245, R0 ;  /* 0x0000000000f57202 */ /* 0x004fe20000000f00 */
[----:B------:R-:W-:-:S04]  /*9560*/  IMAD.U32 R0, RZ, RZ, UR29 ;  /* 0x0000001dff007e24 */ /* 0x000fc8000f8e00ff */
[----:B------:R-:W-:Y:S02]  /*9570*/  IMAD R0, R0, 0x20, R6 ;  /* 0x0000002000007824 */ /* 0x000fe400078e0206 */
[----:B---3--:R-:W-:-:S03]  /*9580*/  IMAD.MOV.U32 R19, RZ, RZ, R5 ;  /* 0x000000ffff137224 */ /* 0x008fc600078e0005 */
[C---:B------:R-:W-:Y:S02]  /*9590*/  ISETP.GE.AND P4, PT, R0.reuse, R9, PT ;  /* 0x000000090000720c */ /* 0x040fe40003f86270 */
[C---:B------:R-:W-:Y:S02]  /*95a0*/  ISETP.GE.AND P1, PT, R0.reuse, R10, PT ;  /* 0x0000000a0000720c */ /* 0x040fe40003f26270 */
[C---:B------:R-:W-:Y:S02]  /*95b0*/  IADD3 R6, R0.reuse, 0x1, RZ ;  /* 0x0000000100067810 */ /* 0x040fe40007ffe0ff */
[----:B------:R-:W-:Y:S02]  /*95c0*/  IADD3 R5, R0, 0x8, RZ ;  /* 0x0000000800057810 */ /* 0x000fe40007ffe0ff */
[----:B------:R-:W-:Y:S02]  /*95d0*/  FSEL R13, R172, -INF , !P4 ;  /* 0xff800000ac0d7808 */ /* 0x000fe40006000000 */
[----:B------:R-:W-:-:S02]  /*95e0*/  FSEL R26, R174, -INF , !P1 ;  /* 0xff800000ae1a7808 */ /* 0x000fc40004800000 */
[----:B------:R-:W-:Y:S02]  /*95f0*/  MOV R18, R4 ;  /* 0x0000000400127202 */ /* 0x000fe40000000f00 */
[----:B------:R-:W-:Y:S02]  /*9600*/  ISETP.GE.AND P4, PT, R6, R10, PT ;  /* 0x0000000a0600720c */ /* 0x000fe40003f86270 */
[----:B------:R-:W-:Y:S02]  /*9610*/  ISETP.GE.AND P1, PT, R5, R9, PT ;  /* 0x000000090500720c */ /* 0x000fe40003f26270 */
[----:B------:R-:W-:Y:S01]  /*9620*/  IADD3 R4, R0, 0x9, RZ ;  /* 0x0000000900047810 */ /* 0x000fe20007ffe0ff */
[----:B----4-:R-:W-:Y:S01]  /*9630*/  IMAD.MOV.U32 R14, RZ, RZ, R3 ;  /* 0x000000ffff0e7224 */ /* 0x010fe200078e0003 */
[----:B------:R-:W-:Y:S02]  /*9640*/  FSEL R29, R175, -INF , !P4 ;  /* 0xff800000af1d7808 */ /* 0x000fe40006000000 */
[----:B------:R-:W-:-:S02]  /*9650*/  FSEL R25, R136, -INF , !P1 ;  /* 0xff80000088197808 */ /* 0x000fc40004800000 */
[----:B-----5:R-:W-:Y:S02]  /*9660*/  MOV R15, R2 ;  /* 0x00000002000f7202 */ /* 0x020fe40000000f00 */
[----:B------:R-:W-:Y:S02]  /*9670*/  ISETP.GE.AND P5, PT, R6, R9, PT ;  /* 0x000000090600720c */ /* 0x000fe40003fa6270 */
[-C--:B------:R-:W-:Y:S02]  /*9680*/  ISETP.GE.AND P4, PT, R5, R10.reuse, PT ;  /* 0x0000000a0500720c */ /* 0x080fe40003f86270 */
[----:B------:R-:W-:Y:S02]  /*9690*/  ISETP.GE.AND P1, PT, R4, R10, PT ;  /* 0x0000000a0400720c */ /* 0x000fe40003f26270 */
[C---:B------:R-:W-:Y:S02]  /*96a0*/  IADD3 R3, R0.reuse, 0x10, RZ ;  /* 0x0000001000037810 */ /* 0x040fe40007ffe0ff */
[----:B------:R-:W-:-:S02]  /*96b0*/  IADD3 R2, R0, 0x11, RZ ;  /* 0x0000001100027810 */ /* 0x000fc40007ffe0ff */
[----:B------:R-:W-:Y:S02]  /*96c0*/  FSEL R24, R173, -INF , !P5 ;  /* 0xff800000ad187808 */ /* 0x000fe40006800000 */
[----:B------:R-:W-:Y:S02]  /*96d0*/  FSEL R30, R138, -INF , !P4 ;  /* 0xff8000008a1e7808 */ /* 0x000fe40006000000 */
[----:B------:R-:W-:Y:S02]  /*96e0*/  FSEL R132, R139, -INF , !P1 ;  /* 0xff8000008b847808 */ /* 0x000fe40004800000 */
[-C--:B------:R-:W-:Y:S02]  /*96f0*/  ISETP.GE.AND P5, PT, R4, R9.reuse, PT ;  /* 0x000000090400720c */ /* 0x080fe40003fa6270 */
[-C--:B------:R-:W-:Y:S02]  /*9700*/  ISETP.GE.AND P4, PT, R3, R9.reuse, PT ;  /* 0x000000090300720c */ /* 0x080fe40003f86270 */
[----:B------:R-:W-:-:S02]  /*9710*/  ISETP.GE.AND P1, PT, R2, R9, PT ;  /* 0x000000090200720c */ /* 0x000fc40003f26270 */
[----:B------:R-:W-:Y:S01]  /*9720*/  IADD3 R8, R0, 0x18, RZ ;  /* 0x0000001800087810 */ /* 0x000fe20007ffe0ff */
[----:B------:R-:W-:Y:S01]  /*9730*/  IMAD.MOV.U32 R252, RZ, RZ, R7 ;  /* 0x000000fffffc7224 */ /* 0x000fe200078e0007 */
[----:B------:R-:W-:Y:S02]  /*9740*/  FSEL R27, R137, -INF , !P5 ;  /* 0xff800000891b7808 */ /* 0x000fe40006800000 */
[----:B------:R-:W-:Y:S02]  /*9750*/  FSEL R226, R32, -INF , !P4 ;  /* 0xff80000020e27808 */ /* 0x000fe40006000000 */
[----:B------:R-:W-:Y:S02]  /*9760*/  FSEL R227, R33, -INF , !P1 ;  /* 0xff80000021e37808 */ /* 0x000fe40004800000 */
[-C--:B------:R-:W-:Y:S02]  /*9770*/  ISETP.GE.AND P5, PT, R3, R10.reuse, PT ;  /* 0x0000000a0300720c */ /* 0x080fe40003fa6270 */
[----:B------:R-:W-:-:S02]  /*9780*/  ISETP.GE.AND P4, PT, R2, R10, PT ;  /* 0x0000000a0200720c */ /* 0x000fc40003f86270 */
[-C--:B------:R-:W-:Y:S02]  /*9790*/  ISETP.GE.AND P1, PT, R8, R9.reuse, PT ;  /* 0x000000090800720c */ /* 0x080fe40003f26270 */
[----:B------:R-:W-:Y:S02]  /*97a0*/  IADD3 R7, R0, 0x19, RZ ;  /* 0x0000001900077810 */ /* 0x000fe40007ffe0ff */
[----:B------:R-:W-:Y:S02]  /*97b0*/  FSEL R237, R34, -INF , !P5 ;  /* 0xff80000022ed7808 */ /* 0x000fe40006800000 */
[----:B------:R-:W-:Y:S02]  /*97c0*/  FSEL R239, R35, -INF , !P4 ;  /* 0xff80000023ef7808 */ /* 0x000fe40006000000 */
[----:B------:R-:W-:Y:S02]  /*97d0*/  FSEL R225, R20, -INF , !P1 ;  /* 0xff80000014e17808 */ /* 0x000fe40004800000 */
[----:B------:R-:W-:-:S02]  /*97e0*/  ISETP.GE.AND P4, PT, R7, R9, PT ;  /* 0x000000090700720c */ /* 0x000fc40003f86270 */
[-C--:B------:R-:W-:Y:S02]  /*97f0*/  ISETP.GE.AND P5, PT, R8, R10.reuse, PT ;  /* 0x0000000a0800720c */ /* 0x080fe40003fa6270 */
[----:B------:R-:W-:Y:S02]  /*9800*/  ISETP.GE.AND P1, PT, R7, R10, PT ;  /* 0x0000000a0700720c */ /* 0x000fe40003f26270 */
[----:B------:R-:W-:Y:S02]  /*9810*/  FSEL R224, R21, -INF , !P4 ;  /* 0xff80000015e07808 */ /* 0x000fe40006000000 */
[----:B------:R-:W-:Y:S02]  /*9820*/  FSEL R242, R22, -INF , !P5 ;  /* 0xff80000016f27808 */ /* 0x000fe40006800000 */
[----:B------:R-:W-:Y:S02]  /*9830*/  FSEL R240, R23, -INF , !P1 ;  /* 0xff80000017f07808 */ /* 0x000fe40004800000 */
[----:B------:R-:W-:-:S02]  /*9840*/  ISETP.GE.AND P6, PT, R0, R11, PT ;  /* 0x0000000b0000720c */ /* 0x000fc40003fc6270 */
[-C--:B------:R-:W-:Y:S02]  /*9850*/  ISETP.GE.AND P4, PT, R0, R12.reuse, PT ;  /* 0x0000000c0000720c */ /* 0x080fe40003f86270 */
[C---:B------:R-:W-:Y:S02]  /*9860*/  ISETP.GE.AND P5, PT, R6.reuse, R11, PT ;  /* 0x0000000b0600720c */ /* 0x040fe40003fa6270 */
[----:B------:R-:W-:Y:S02]  /*9870*/  ISETP.GE.AND P1, PT, R6, R12, PT ;  /* 0x0000000c0600720c */ /* 0x000fe40003f26270 */
[----:B------:R-:W-:Y:S02]  /*9880*/  FSEL R28, R192, -INF , !P6 ;  /* 0xff800000c01c7808 */ /* 0x000fe40007000000 */
[----:B------:R-:W-:Y:S02]  /*9890*/  FSEL R33, R194, -INF , !P4 ;  /* 0xff800000c2217808 */ /* 0x000fe40006000000 */
[----:B------:R-:W-:-:S02]  /*98a0*/  FSEL R31, R193, -INF , !P5 ;  /* 0xff800000c11f7808 */ /* 0x000fc40006800000 */
[----:B------:R-:W-:Y:S01]  /*98b0*/  FSEL R35, R195, -INF , !P1 ;  /* 0xff800000c3237808 */ /* 0x000fe20004800000 */
[----:B------:R-:W-:Y:S01]  /*98c0*/  IMAD.U32 R0, RZ, RZ, UR31 ;  /* 0x0000001fff007e24 */ /* 0x000fe2000f8e00ff */
[CC--:B------:R-:W-:Y:S02]  /*98d0*/  ISETP.GE.AND P4, PT, R5.reuse, R11.reuse, PT ;  /* 0x0000000b0500720c */ /* 0x0c0fe40003f86270 */
[-C--:B------:R-:W-:Y:S02]  /*98e0*/  ISETP.GE.AND P6, PT, R5, R12.reuse, PT ;  /* 0x0000000c0500720c */ /* 0x080fe40003fc6270 */
[C---:B------:R-:W-:Y:S02]  /*98f0*/  ISETP.GE.AND P5, PT, R4.reuse, R11, PT ;  /* 0x0000000b0400720c */ /* 0x040fe40003fa6270 */
[----:B------:R-:W-:Y:S01]  /*9900*/  ISETP.GE.AND P1, PT, R4, R12, PT ;  /* 0x0000000c0400720c */ /* 0x000fe20003f26270 */
[----:B------:R-:W-:Y:S01]  /*9910*/  IMAD.WIDE.U32 R4, R15, -0x2daee0ad, RZ ;  /* 0xd2511f530f047825 */ /* 0x000fe200078e00ff */
[----:B------:R-:W-:-:S02]  /*9920*/  FSEL R34, R189, -INF , !P5 ;  /* 0xff800000bd227808 */ /* 0x000fc40006800000 */
[----:B------:R-:W-:Y:S01]  /*9930*/  FSEL R137, R191, -INF , !P1 ;  /* 0xff800000bf897808 */ /* 0x000fe20004800000 */
[----:B------:R-:W-:Y:S01]  /*9940*/  IMAD.WIDE.U32 R16, R14, -0x326172a9, RZ ;  /* 0xcd9e8d570e107825 */ /* 0x000fe200078e00ff */
[C---:B------:R-:W-:Y:S02]  /*9950*/  ISETP.GE.AND P1, PT, R2.reuse, R11, PT ;  /* 0x0000000b0200720c */ /* 0x040fe40003f26270 */
[----:B------:R-:W-:Y:S02]  /*9960*/  ISETP.GE.AND P5, PT, R2, R12, PT ;  /* 0x0000000c0200720c */ /* 0x000fe40003fa6270 */
[----:B------:R-:W-:Y:S02]  /*9970*/  LOP3.LUT R2, R5, UR29, R0, 0x96, !PT ;  /* 0x0000001d05027c12 */ /* 0x000fe4000f8e9600 */
[----:B------:R-:W-:Y:S02]  /*9980*/  LOP3.LUT R0, R17, R252, RZ, 0x3c, !PT ;  /* 0x000000fc11007212 */ /* 0x000fe400078e3cff */
[----:B------:R-:W-:-:S02]  /*9990*/  FSEL R32, R188, -INF , !P4 ;  /* 0xff800000bc207808 */ /* 0x000fc40006000000 */
[----:B------:R-:W-:Y:S01]  /*99a0*/  FSEL R133, R190, -INF , !P6 ;  /* 0xff800000be857808 */ /* 0x000fe20007000000 */
[----:B------:R-:W-:Y:S01]  /*99b0*/  IMAD R5, R245, -0x326172a9, RZ ;  /* 0xcd9e8d57f5057824 */ /* 0x000fe200078e02ff */
[C---:B------:R-:W-:Y:S02]  /*99c0*/  ISETP.GE.AND P4, PT, R3.reuse, R11, PT ;  /* 0x0000000b0300720c */ /* 0x040fe40003f86270 */
[----:B------:R-:W-:Y:S01]  /*99d0*/  ISETP.GE.AND P6, PT, R3, R12, PT ;  /* 0x0000000c0300720c */ /* 0x000fe20003fc6270 */
[----:B------:R-:W-:-:S04]  /*99e0*/  IMAD.WIDE.U32 R2, R2, -0x326172a9, RZ ;  /* 0xcd9e8d5702027825 */ /* 0x000fc800078e00ff */
[----:B------:R-:W-:Y:S01]  /*99f0*/  IMAD.WIDE.U32 R14, R0, -0x2daee0ad, RZ ;  /* 0xd2511f53000e7825 */ /* 0x000fe200078e00ff */
[----:B------:R-:W-:Y:S02]  /*9a00*/  FMNMX.FTZ R0, R231, R13, !PT ;  /* 0x0000000de7007209 */ /* 0x000fe40007810000 */
[----:B------:R-:W-:Y:S02]  /*9a10*/  LOP3.LUT R5, R3, UR15, R5, 0x96, !PT ;  /* 0x0000000f03057c12 */ /* 0x000fe4000f8e9605 */
[----:B------:R-:W-:Y:S02]  /*9a20*/  LOP3.LUT R22, R247, UR13, R2, 0x96, !PT ;  /* 0x0000000df7167c12 */ /* 0x000fe4000f8e9602 */
[----:B------:R-:W-:Y:S02]  /*9a30*/  FSEL R238, R181, -INF , !P1 ;  /* 0xff800000b5ee7808 */ /* 0x000fe40004800000 */
[----:B------:R-:W-:Y:S02]  /*9a40*/  FMNMX.FTZ R0, R24, R0, !PT ;  /* 0x0000000018007209 */ /* 0x000fe40007810000 */
[----:B------:R-:W-:Y:S01]  /*9a50*/  ISETP.GE.AND P1, PT, R7, R11, PT ;  /* 0x0000000b0700720c */ /* 0x000fe20003f26270 */
[----:B------:R-:W-:Y:S01]  /*9a60*/  IMAD.WIDE.U32 R22, R22, -0x2daee0ad, RZ ;  /* 0xd2511f5316167825 */ /* 0x000fe200078e00ff */
[----:B------:R-:W-:-:S02]  /*9a70*/  LOP3.LUT R6, R15, UR14, R4, 0x96, !PT ;  /* 0x0000000e0f067c12 */ /* 0x000fc4000f8e9604 */
[----:B------:R-:W-:Y:S01]  /*9a80*/  LOP3.LUT R16, R3, UR15, R16, 0x96, !PT ;  /* 0x0000000f03107c12 */ /* 0x000fe2000f8e9610 */
[----:B------:R-:W-:Y:S01]  /*9a90*/  IMAD.WIDE.U32 R4, R5, -0x2daee0ad, RZ ;  /* 0xd2511f5305047825 */ /* 0x000fe200078e00ff */
[----:B------:R-:W-:Y:S02]  /*9aa0*/  FMNMX.FTZ R0, R25, R0, !PT ;  /* 0x0000000019007209 */ /* 0x000fe40007810000 */
[----:B------:R-:W-:Y:S01]  /*9ab0*/  FSEL R244, R177, -INF , !P1 ;  /* 0xff800000b1f47808 */ /* 0x000fe20004800000 */
[----:B------:R-:W-:Y:S01]  /*9ac0*/  IMAD.WIDE.U32 R16, R16, -0x2daee0ad, RZ ;  /* 0xd2511f5310107825 */ /* 0x000fe200078e00ff */
[----:B------:R-:W-:Y:S02]  /*9ad0*/  ISETP.GE.AND P1, PT, R7, R12, PT ;  /* 0x0000000c0700720c */ /* 0x000fe40003f26270 */
[----:B------:R-:W-:Y:S01]  /*9ae0*/  LOP3.LUT R3, R5, UR12, R18, 0x96, !PT ;  /* 0x0000000c05037c12 */ /* 0x000fe2000f8e9612 */
[----:B------:R-:W-:Y:S01]  /*9af0*/  IMAD.WIDE.U32 R6, R6, -0x326172a9, RZ ;  /* 0xcd9e8d5706067825 */ /* 0x000fe200078e00ff */
[----:B------:R-:W-:-:S02]  /*9b00*/  LOP3.LUT R20, R23, UR10, R4, 0x96, !PT ;  /* 0x0000000a17147c12 */ /* 0x000fc4000f8e9604 */
[----:B------:R-:W-:Y:S02]  /*9b10*/  FMNMX.FTZ R0, R27, R0, !PT ;  /* 0x000000001b007209 */ /* 0x000fe40007810000 */
[----:B------:R-:W-:Y:S01]  /*9b20*/  LOP3.LUT R4, R7, UR13, R2, 0x96, !PT ;  /* 0x0000000d07047c12 */ /* 0x000fe2000f8e9602 */
[----:B------:R-:W-:Y:S01]  /*9b30*/  IMAD.WIDE.U32 R2, R3, -0x326172a9, RZ ;  /* 0xcd9e8d5703027825 */ /* 0x000fe200078e00ff */
[----:B------:R-:W-:Y:S02]  /*9b40*/  LOP3.LUT R18, R17, UR12, R14, 0x96, !PT ;  /* 0x0000000c11127c12 */ /* 0x000fe4000f8e960e */
[----:B------:R-:W-:Y:S01]  /*9b50*/  FMNMX.FTZ R0, R226, R0, !PT ;  /* 0x00000000e2007209 */ /* 0x000fe20007810000 */
[----:B------:R-:W-:Y:S01]  /*9b60*/  IMAD.WIDE.U32 R20, R20, -0x326172a9, RZ ;  /* 0xcd9e8d5714147825 */ /* 0x000fe200078e00ff */
[----:B------:R-:W-:Y:S02]  /*9b70*/  LOP3.LUT R3, R3, UR11, R246, 0x96, !PT ;  /* 0x0000000b03037c12 */ /* 0x000fe4000f8e96f6 */
[----:B------:R-:W-:Y:S01]  /*9b80*/  FMNMX.FTZ R136, R227, R0, !PT ;  /* 0x00000000e3887209 */ /* 0x000fe20007810000 */
[----:B------:R-:W-:Y:S01]  /*9b90*/  IMAD.WIDE.U32 R18, R18, -0x326172a9, RZ ;  /* 0xcd9e8d5712127825 */ /* 0x000fe200078e00ff */
[----:B------:R-:W-:-:S02]  /*9ba0*/  FMNMX.FTZ R0, R230, R26, !PT ;  /* 0x0000001ae6007209 */ /* 0x000fc40007810000 */
[----:B------:R-:W-:Y:S01]  /*9bb0*/  LOP3.LUT R7, R21, UR9, R2, 0x96, !PT ;  /* 0x0000000915077c12 */ /* 0x000fe2000f8e9602 */
[----:B------:R-:W-:Y:S01]  /*9bc0*/  IMAD.WIDE.U32 R4, R4, -0x2daee0ad, RZ ;  /* 0xd2511f5304047825 */ /* 0x000fe200078e00ff */
[----:B------:R-:W-:Y:S02]  /*9bd0*/  FMNMX.FTZ R0, R29, R0, !PT ;  /* 0x000000001d007209 */ /* 0x000fe40007810000 */
[----:B------:R-:W-:Y:S01]  /*9be0*/  LOP3.LUT R14, R19, UR11, R6, 0x96, !PT ;  /* 0x0000000b130e7c12 */ /* 0x000fe2000f8e9606 */
[----:B------:R-:W-:Y:S01]  /*9bf0*/  IMAD.WIDE.U32 R2, R3, -0x2daee0ad, RZ ;  /* 0xd2511f5303027825 */ /* 0x000fe200078e00ff */
[----:B------:R-:W-:Y:S02]  /*9c00*/  FSEL R236, R180, -INF , !P4 ;  /* 0xff800000b4ec7808 */ /* 0x000fe40006000000 */
[----:B------:R-:W-:Y:S01]  /*9c10*/  LOP3.LUT R16, R5, UR10, R16, 0x96, !PT ;  /* 0x0000000a05107c12 */ /* 0x000fe2000f8e9610 */
[----:B------:R-:W-:Y:S01]  /*9c20*/  IMAD.WIDE.U32 R174, R7, -0x2daee0ad, RZ ;  /* 0xd2511f5307ae7825 */ /* 0x000fe200078e00ff */
[----:B------:R-:W-:-:S02]  /*9c30*/  ISETP.GE.AND P4, PT, R8, R11, PT ;  /* 0x0000000b0800720c */ /* 0x000fc40003f86270 */
[----:B------:R-:W-:Y:S01]  /*9c40*/  FMNMX.FTZ R0, R30, R0, !PT ;  /* 0x000000001e007209 */ /* 0x000fe20007810000 */
[----:B------:R-:W-:Y:S01]  /*9c50*/  IMAD.WIDE.U32 R14, R14, -0x2daee0ad, RZ ;  /* 0xd2511f530e0e7825 */ /* 0x000fe200078e00ff */
[----:B------:R-:W-:Y:S02]  /*9c60*/  LOP3.LUT R5, R3, UR8, R22, 0x96, !PT ;  /* 0x0000000803057c12 */ /* 0x000fe4000f8e9616 */
[----:B------:R-:W-:Y:S01]  /*9c70*/  LOP3.LUT R2, R175, UR6, R2, 0x96, !PT ;  /* 0x00000006af027c12 */ /* 0x000fe2000f8e9602 */
[----:B------:R-:W-:Y:S01]  /*9c80*/  IMAD.WIDE.U32 R6, R16, -0x326172a9, RZ ;  /* 0xcd9e8d5710067825 */ /* 0x000fe200078e00ff */
[----:B------:R-:W-:Y:S02]  /*9c90*/  FSEL R243, R176, -INF , !P4 ;  /* 0xff800000b0f37808 */ /* 0x000fe40006000000 */
[----:B------:R-:W-:Y:S02]  /*9ca0*/  FMNMX.FTZ R0, R132, R0, !PT ;  /* 0x0000000084007209 */ /* 0x000fe40007810000 */
[----:B------:R-:W-:-:S02]  /*9cb0*/  ISETP.GE.AND P4, PT, R8, R12, PT ;  /* 0x0000000c0800720c */ /* 0x000fc40003f86270 */
[----:B------:R-:W-:Y:S01]  /*9cc0*/  FMNMX.FTZ R8, R229, R28, !PT ;  /* 0x0000001ce5087209 */ /* 0x000fe20007810000 */
[----:B------:R-:W-:Y:S01]  /*9cd0*/  IMAD.WIDE.U32 R2, R2, -0x326172a9, RZ ;  /* 0xcd9e8d5702027825 */ /* 0x000fe200078e00ff */
[----:B------:R-:W-:Y:S02]  /*9ce0*/  LOP3.LUT R19, R15, UR8, R4, 0x96, !PT ;  /* 0x000000080f137c12 */ /* 0x000fe4000f8e9604 */
[----:B------:R-:W-:Y:S01]  /*9cf0*/  FMNMX.FTZ R0, R237, R0, !PT ;  /* 0x00000000ed007209 */ /* 0x000fe20007810000 */
[----:B------:R-:W-:Y:S01]  /*9d00*/  IMAD.WIDE.U32 R4, R5, -0x326172a9, RZ ;  /* 0xcd9e8d5705047825 */ /* 0x000fe200078e00ff */
[----:B------:R-:W-:Y:S02]  /*9d10*/  FMNMX.FTZ R136, R225, R136, !PT ;  /* 0x00000088e1887209 */ /* 0x000fe40007810000 */
[----:B------:R-:W-:Y:S02]  /*9d20*/  LOP3.LUT R18, R7, UR9, R18, 0x96, !PT ;  /* 0x0000000907127c12 */ /* 0x000fe4000f8e9612 */
[----:B------:R-:W-:-:S02]  /*9d30*/  FMNMX.FTZ R7, R31, R8, !PT ;  /* 0x000000081f077209 */ /* 0x000fc40007810000 */
[----:B------:R-:W-:Y:S02]  /*9d40*/  FMNMX.FTZ R135, R239, R0, !PT ;  /* 0x00000000ef877209 */ /* 0x000fe40007810000 */
[----:B------:R-:W-:Y:S02]  /*9d50*/  FMNMX.FTZ R136, R224, R136, !PT ;  /* 0x00000088e0887209 */ /* 0x000fe40007810000 */
[----:B------:R-:W-:Y:S02]  /*9d60*/  LOP3.LUT R0, R3, UR16, R4, 0x96, !PT ;  /* 0x0000001003007c12 */ /* 0x000fe4000f8e9604 */
[----:B------:R-:W-:Y:S01]  /*9d70*/  FMNMX.FTZ R4, R32, R7, !PT ;  /* 0x0000000720047209 */ /* 0x000fe20007810000 */
[----:B------:R-:W2:Y:S01]  /*9d80*/  SHFL.BFLY PT, R21, R136, 0x2, 0x1f ;  /* 0x0c401f0088157f89 */ /* 0x000ea200000e0000 */
[----:B------:R-:W-:Y:S01]  /*9d90*/  LOP3.LUT R8, R2, 0xffff, RZ, 0xc0, !PT ;  /* 0x0000ffff02087812 */ /* 0x000fe200078ec0ff */
[----:B------:R-:W-:Y:S01]  /*9da0*/  IMAD.WIDE.U32 R172, R18, -0x2daee0ad, RZ ;  /* 0xd2511f5312ac7825 */ /* 0x000fe200078e00ff */
[----:B------:R-:W-:-:S02]  /*9db0*/  LOP3.LUT R17, R2, 0xff, RZ, 0xc0, !PT ;  /* 0x000000ff02117812 */ /* 0x000fc400078ec0ff */
[--C-:B------:R-:W-:Y:S02]  /*9dc0*/  SHF.R.U32.HI R15, RZ, 0x10, R2.reuse ;  /* 0x00000010ff0f7819 */ /* 0x100fe40000011602 */
[----:B------:R-:W-:Y:S02]  /*9dd0*/  SHF.R.U32.HI R16, RZ, 0x18, R2 ;  /* 0x00000018ff107819 */ /* 0x000fe40000011602 */
[----:B------:R-:W-:Y:S02]  /*9de0*/  FMNMX.FTZ R2, R34, R4, !PT ;  /* 0x0000000422027209 */ /* 0x000fe40007810000 */
[----:B------:R-:W-:Y:S01]  /*9df0*/  LOP3.LUT R175, R5, UR7, R20, 0x96, !PT ;  /* 0x0000000705af7c12 */ /* 0x000fe2000f8e9614 */
[----:B------:R-:W-:Y:S01]  /*9e00*/  IMAD.WIDE.U32 R4, R19, -0x326172a9, RZ ;  /* 0xcd9e8d5713047825 */ /* 0x000fe200078e00ff */
[----:B------:R-:W-:Y:S02]  /*9e10*/  FMNMX.FTZ R135, R242, R135, !PT ;  /* 0x00000087f2877209 */ /* 0x000fe40007810000 */
[----:B------:R-:W-:-:S02]  /*9e20*/  FMNMX.FTZ R7, R236, R2, !PT ;  /* 0x00000002ec077209 */ /* 0x000fc40007810000 */
[----:B------:R-:W-:Y:S02]  /*9e30*/  LOP3.LUT R3, R173, UR6, R14, 0x96, !PT ;  /* 0x00000006ad037c12 */ /* 0x000fe4000f8e960e */
[----:B------:R-:W-:Y:S02]  /*9e40*/  LOP3.LUT R173, R5, UR7, R6, 0x96, !PT ;  /* 0x0000000705ad7c12 */ /* 0x000fe4000f8e9606 */
[----:B------:R-:W-:Y:S02]  /*9e50*/  FMNMX.FTZ R135, R240, R135, !PT ;  /* 0x00000087f0877209 */ /* 0x000fe40007810000 */
[----:B------:R-:W-:Y:S01]  /*9e60*/  FMNMX.FTZ R5, R238, R7, !PT ;  /* 0x00000007ee057209 */ /* 0x000fe20007810000 */
[----:B------:R-:W-:Y:S01]  /*9e70*/  IMAD.WIDE.U32 R2, R3, -0x326172a9, RZ ;  /* 0xcd9e8d5703027825 */ /* 0x000fe200078e00ff */
[----:B------:R-:W-:Y:S02]  /*9e80*/  SHF.R.U32.HI R8, RZ, 0x8, R8 ;  /* 0x00000008ff087819 */ /* 0x000fe40000011608 */
[----:B------:R-:W-:Y:S01]  /*9e90*/  LOP3.LUT R14, R15, 0xff, RZ, 0xc0, !PT ;  /* 0x000000ff0f0e7812 */ /* 0x000fe200078ec0ff */
[----:B------:R-:W3:Y:S01]  /*9ea0*/  SHFL.BFLY PT, R18, R135, 0x2, 0x1f ;  /* 0x0c401f0087127f89 */ /* 0x000ee200000e0000 */
[----:B------:R-:W-:-:S02]  /*9eb0*/  FMNMX.FTZ R5, R243, R5, !PT ;  /* 0x00000005f3057209 */ /* 0x000fc40007810000 */
[----:B------:R-:W-:Y:S02]  /*9ec0*/  PRMT R23, R17, 0x5410, R8 ;  /* 0x0000541011177816 */ /* 0x000fe40000000008 */
[----:B------:R-:W-:Y:S02]  /*9ed0*/  PRMT R138, R14, 0x5410, R16 ;  /* 0x000054100e8a7816 */ /* 0x000fe40000000010 */
[C---:B------:R-:W-:Y:S02]  /*9ee0*/  LOP3.LUT R14, R2.reuse, 0xffff, RZ, 0xc0, !PT ;  /* 0x0000ffff020e7812 */ /* 0x040fe400078ec0ff */
[----:B------:R-:W-:Y:S02]  /*9ef0*/  LOP3.LUT R16, R2, 0xff, RZ, 0xc0, !PT ;  /* 0x000000ff02107812 */ /* 0x000fe400078ec0ff */
[--C-:B------:R-:W-:Y:S02]  /*9f00*/  SHF.R.U32.HI R15, RZ, 0x10, R2.reuse ;  /* 0x00000010ff0f7819 */ /* 0x100fe40000011602 */
[----:B------:R-:W-:-:S02]  /*9f10*/  SHF.R.U32.HI R17, RZ, 0x18, R2 ;  /* 0x00000018ff117819 */ /* 0x000fc40000011602 */
[----:B------:R-:W-:Y:S02]  /*9f20*/  LOP3.LUT R4, R3, UR16, R4, 0x96, !PT ;  /* 0x0000001003047c12 */ /* 0x000fe4000f8e9604 */
[----:B------:R-:W-:Y:S02]  /*9f30*/  FMNMX.FTZ R2, R244, R5, !PT ;  /* 0x00000005f4027209 */ /* 0x000fe40007810000 */
[--C-:B------:R-:W-:Y:S02]  /*9f40*/  SHF.R.U32.HI R3, RZ, 0x10, R0.reuse ;  /* 0x00000010ff037819 */ /* 0x100fe40000011600 */
[C---:B------:R-:W-:Y:S01]  /*9f50*/  LOP3.LUT R6, R0.reuse, 0xffff, RZ, 0xc0, !PT ;  /* 0x0000ffff00067812 */ /* 0x040fe200078ec0ff */
[----:B------:R-:W4:Y:S01]  /*9f60*/  SHFL.BFLY PT, R134, R2, 0x2, 0x1f ;  /* 0x0c401f0002867f89 */ /* 0x000f2200000e0000 */
[----:B------:R-:W-:Y:S02]  /*9f70*/  LOP3.LUT R7, R0, 0xff, RZ, 0xc0, !PT ;  /* 0x000000ff00077812 */ /* 0x000fe400078ec0ff */
[----:B------:R-:W-:-:S02]  /*9f80*/  SHF.R.U32.HI R0, RZ, 0x18, R0 ;  /* 0x00000018ff007819 */ /* 0x000fc40000011600 */
[----:B------:R-:W-:Y:S02]  /*9f90*/  LOP3.LUT R3, R3, 0xff, RZ, 0xc0, !PT ;  /* 0x000000ff03037812 */ /* 0x000fe400078ec0ff */
[----:B--2---:R-:W-:Y:S02]  /*9fa0*/  FMNMX.FTZ R136, R136, R21, !PT ;  /* 0x0000001588887209 */ /* 0x004fe40007810000 */
[----:B------:R-:W-:Y:S02]  /*9fb0*/  PRMT R21, R3, 0x5410, R0 ;  /* 0x0000541003157816 */ /* 0x000fe40000000000 */
[----:B------:R-:W-:-:S04]  /*9fc0*/  FMNMX.FTZ R0, R228, R33, !PT ;  /* 0x00000021e4007209 */ /* 0x000fc80007810000 */
[----:B------:R-:W-:Y:S01]  /*9fd0*/  FMNMX.FTZ R3, R35, R0, !PT ;  /* 0x0000000023037209 */ /* 0x000fe20007810000 */
[----:B------:R-:W2:Y:S01]  /*9fe0*/  SHFL.BFLY PT, R19, R136, 0x1, 0x1f ;  /* 0x0c201f0088137f89 */ /* 0x000ea200000e0000 */
[----:B------:R-:W-:Y:S02]  /*9ff0*/  SHF.R.U32.HI R6, RZ, 0x8, R6 ;  /* 0x00000008ff067819 */ /* 0x000fe40000011606 */
[----:B------:R-:W-:Y:S02]  /*a000*/  FMNMX.FTZ R3, R133, R3, !PT ;  /* 0x0000000385037209 */ /* 0x000fe40007810000 */
[----:B---3--:R-:W-:Y:S02]  /*a010*/  FMNMX.FTZ R135, R18, R135, !PT ;  /* 0x0000008712877209 */ /* 0x008fe40007810000 */
[----:B------:R-:W-:Y:S02]  /*a020*/  FSEL R139, R182, -INF , !P6 ;  /* 0xff800000b68b7808 */ /* 0x000fe40007000000 */
[----:B------:R-:W-:-:S02]  /*a030*/  FMNMX.FTZ R3, R137, R3, !PT ;  /* 0x0000000389037209 */ /* 0x000fc40007810000 */
[----:B------:R-:W-:Y:S02]  /*a040*/  PRMT R22, R7, 0x5410, R6 ;  /* 0x0000541007167816 */ /* 0x000fe40000000006 */
[----:B------:R-:W3:Y:S01]  /*a050*/  SHFL.BFLY PT, R6, R135, 0x1, 0x1f ;  /* 0x0c201f0087067f89 */ /* 0x000ee200000e0000 */
[----:B------:R-:W-:Y:S02]  /*a060*/  FSEL R185, R183, -INF , !P5 ;  /* 0xff800000b7b97808 */ /* 0x000fe40006800000 */
[----:B------:R-:W-:Y:S02]  /*a070*/  FMNMX.FTZ R3, R139, R3, !PT ;  /* 0x000000038b037209 */ /* 0x000fe40007810000 */
[----:B----4-:R-:W-:Y:S02]  /*a080*/  FMNMX.FTZ R134, R134, R2, !PT ;  /* 0x0000000286867209 */ /* 0x010fe40007810000 */
[----:B------:R-:W-:Y:S02]  /*a090*/  FSEL R187, R178, -INF , !P4 ;  /* 0xff800000b2bb7808 */ /* 0x000fe40006000000 */
[----:B------:R-:W-:-:S02]  /*a0a0*/  FMNMX.FTZ R2, R185, R3, !PT ;  /* 0x00000003b9027209 */ /* 0x000fc40007810000 */
[----:B------:R-:W-:Y:S02]  /*a0b0*/  FSEL R184, R179, -INF , !P1 ;  /* 0xff800000b3b87808 */ /* 0x000fe40004800000 */
[----:B------:R-:W-:-:S04]  /*a0c0*/  FMNMX.FTZ R2, R187, R2, !PT ;  /* 0x00000002bb027209 */ /* 0x000fc80007810000 */
[----:B------:R-:W-:Y:S02]  /*a0d0*/  FMNMX.FTZ R2, R184, R2, !PT ;  /* 0x00000002b8027209 */ /* 0x000fe40007810000 */
[----:B--2---:R-:W-:-:S03]  /*a0e0*/  FMNMX.FTZ R136, R136, R19, !PT ;  /* 0x0000001388887209 */ /* 0x004fc60007810000 */
[----:B------:R-:W2:Y:S01]  /*a0f0*/  SHFL.BFLY PT, R7, R2, 0x2, 0x1f ;  /* 0x0c401f0002077f89 */ /* 0x000ea200000e0000 */
[C---:B------:R-:W-:Y:S01]  /*a100*/  FSETP.NEU.FTZ.AND P6, PT, R136.reuse, -INF , PT ;  /* 0xff8000008800780b */ /* 0x040fe20003fdd000 */
[----:B------:R-:W-:Y:S01]  /*a110*/  FMUL.FTZ R5, R136, c[0x0][0x23c] ;  /* 0x00008f0088057a20 */ /* 0x000fe20000410000 */
[----:B---3--:R-:W-:Y:S02]  /*a120*/  FMNMX.FTZ R135, R135, R6, !PT ;  /* 0x0000000687877209 */ /* 0x008fe40007810000 */
[----:B------:R-:W3:Y:S02]  /*a130*/  SHFL.BFLY PT, R6, R134, 0x1, 0x1f ;  /* 0x0c201f0086067f89 */ /* 0x000ee400000e0000 */
[----:B------:R-:W-:Y:S01]  /*a140*/  FSEL R0, R5, RZ, P6 ;  /* 0x000000ff05007208 */ /* 0x000fe20003000000 */
[C---:B------:R-:W-:Y:S01]  /*a150*/  FMUL.FTZ R8, R135.reuse, c[0x0][0x23c] ;  /* 0x00008f0087087a20 */ /* 0x040fe20000410000 */
[----:B------:R-:W-:-:S03]  /*a160*/  FSETP.NEU.FTZ.AND P5, PT, R135, -INF , PT ;  /* 0xff8000008700780b */ /* 0x000fc60003fbd000 */
[--C-:B------:R-:W-:Y:S01]  /*a170*/  FFMA.FTZ R3, R25, c[0x0][0x23c], -R0.reuse ;  /* 0x00008f0019037a23 */ /* 0x100fe20000010800 */
[----:B------:R-:W-:Y:S01]  /*a180*/  FSEL R8, R8, RZ, P5 ;  /* 0x000000ff08087208 */ /* 0x000fe20002800000 */
[----:B------:R-:W-:Y:S02]  /*a190*/  FFMA.FTZ R5, R24, c[0x0][0x23c], -R0 ;  /* 0x00008f0018057a23 */ /* 0x000fe40000010800 */
[----:B------:R4:W-:Y:S01]  /*a1a0*/  MUFU.EX2 R232, R3 ;  /* 0x0000000300e87308 */ /* 0x0009e20000000800 */
[----:B--2---:R-:W-:-:S07]  /*a1b0*/  FMNMX.FTZ R2, R7, R2, !PT ;  /* 0x0000000207027209 */ /* 0x004fce0007810000 */
[----:B------:R2:W-:Y:S01]  /*a1c0*/  MUFU.EX2 R234, R5 ;  /* 0x0000000500ea7308 */ /* 0x0005e20000000800 */
[--C-:B----4-:R-:W-:Y:S01]  /*a1d0*/  FFMA.FTZ R3, R27, c[0x0][0x23c], -R0.reuse ;  /* 0x00008f001b037a23 */ /* 0x110fe20000010800 */
[----:B------:R-:W4:Y:S06]  /*a1e0*/  SHFL.BFLY PT, R7, R2, 0x1, 0x1f ;  /* 0x0c201f0002077f89 */ /* 0x000f2c00000e0000 */
[----:B------:R5:W1:Y:S01]  /*a1f0*/  MUFU.EX2 R233, R3 ;  /* 0x0000000300e97308 */ /* 0x000a620000000800 */
[----:B------:R-:W-:Y:S02]  /*a200*/  FFMA.FTZ R13, R13, c[0x0][0x23c], -R0 ;  /* 0x00008f000d0d7a23 */ /* 0x000fe40000010800 */
[----:B--2---:R-:W-:Y:S01]  /*a210*/  FFMA.FTZ R5, R26, c[0x0][0x23c], -R8 ;  /* 0x00008f001a057a23 */ /* 0x004fe20000010808 */
[----:B---3--:R-:W-:-:S04]  /*a220*/  FMNMX.FTZ R134, R134, R6, !PT ;  /* 0x0000000686867209 */ /* 0x008fc80007810000 */
[----:B------:R2:W-:Y:S01]  /*a230*/  MUFU.EX2 R202, R5 ;  /* 0x0000000500ca7308 */ /* 0x0005e20000000800 */
[----:B-----5:R-:W-:-:S04]  /*a240*/  SHF.R.U32.HI R3, RZ, 0x8, R14 ;  /* 0x00000008ff037819 */ /* 0x020fc8000001160e */
[----:B------:R-:W-:Y:S02]  /*a250*/  PRMT R25, R16, 0x5410, R3 ;  /* 0x0000541010197816 */ /* 0x000fe40000000003 */
[----:B------:R-:W-:Y:S01]  /*a260*/  LOP3.LUT R3, R15, 0xff, RZ, 0xc0, !PT ;  /* 0x000000ff0f037812 */ /* 0x000fe200078ec0ff */
[----:B--2---:R-:W-:Y:S01]  /*a270*/  FFMA.FTZ R5, R29, c[0x0][0x23c], -R8 ;  /* 0x00008f001d057a23 */ /* 0x004fe20000010808 */
[----:B------:R2:W-:Y:S02]  /*a280*/  MUFU.EX2 R235, R13 ;  /* 0x0000000d00eb7308 */ /* 0x0005e40000000800 */
[----:B------:R-:W-:Y:S02]  /*a290*/  PRMT R29, R3, 0x5410, R17 ;  /* 0x00005410031d7816 */ /* 0x000fe40000000011 */
[----:B------:R-:W-:Y:S02]  /*a2a0*/  LOP3.LUT R3, R4, 0xffff, RZ, 0xc0, !PT ;  /* 0x0000ffff04037812 */ /* 0x000fe400078ec0ff */
[----:B------:R-:W-:-:S02]  /*a2b0*/  FSETP.NEU.FTZ.AND P4, PT, R134, -INF , PT ;  /* 0xff8000008600780b */ /* 0x000fc40003f9d000 */
[----:B------:R3:W-:Y:S01]  /*a2c0*/  MUFU.EX2 R201, R5 ;  /* 0x0000000500c97308 */ /* 0x0007e20000000800 */
[----:B------:R-:W-:Y:S02]  /*a2d0*/  SHF.R.U32.HI R6, RZ, 0x8, R3 ;  /* 0x00000008ff067819 */ /* 0x000fe40000011603 */
[----:B------:R-:W-:Y:S01]  /*a2e0*/  LOP3.LUT R3, R4, 0xff, RZ, 0xc0, !PT ;  /* 0x000000ff04037812 */ /* 0x000fe200078ec0ff */
[----:B--2---:R-:W-:Y:S02]  /*a2f0*/  FMUL.FTZ R13, R134, c[0x0][0x23c] ;  /* 0x00008f00860d7a20 */ /* 0x004fe40000410000 */
[----:B---3--:R-:W-:-:S03]  /*a300*/  FFMA.FTZ R5, R30, c[0x0][0x23c], -R8 ;  /* 0x00008f001e057a23 */ /* 0x008fc60000010808 */
[----:B------:R-:W-:Y:S01]  /*a310*/  FSEL R13, R13, RZ, P4 ;  /* 0x000000ff0d0d7208 */ /* 0x000fe20002000000 */
[----:B------:R2:W-:Y:S01]  /*a320*/  MUFU.EX2 R199, R5 ;  /* 0x0000000500c77308 */ /* 0x0005e20000000800 */
[----:B------:R-:W-:-:S03]  /*a330*/  PRMT R20, R3, 0x5410, R6 ;  /* 0x0000541003147816 */ /* 0x000fc60000000006 */
[----:B------:R-:W-:Y:S01]  /*a340*/  FFMA.FTZ R3, R28, c[0x0][0x23c], -R13 ;  /* 0x00008f001c037a23 */ /* 0x000fe2000001080d */
[----:B----4-:R-:W-:-:S03]  /*a350*/  FMNMX.FTZ R2, R2, R7, !PT ;  /* 0x0000000702027209 */ /* 0x010fc60007810000 */
[----:B------:R-:W-:Y:S01]  /*a360*/  MUFU.EX2 R198, R3 ;  /* 0x0000000300c67308 */ /* 0x000fe20000000800 */
[----:B--2---:R-:W-:-:S07]  /*a370*/  FFMA.FTZ R5, R132, c[0x0][0x23c], -R8 ;  /* 0x00008f0084057a23 */ /* 0x004fce0000010808 */
[----:B------:R2:W3:Y:S01]  /*a380*/  MUFU.EX2 R200, R5 ;  /* 0x0000000500c87308 */ /* 0x0004e20000000800 */
[C---:B------:R-:W-:Y:S01]  /*a390*/  FMUL.FTZ R15, R2.reuse, c[0x0][0x23c] ;  /* 0x00008f00020f7a20 */ /* 0x040fe20000410000 */
[----:B------:R-:W-:Y:S02]  /*a3a0*/  FSETP.NEU.FTZ.AND P1, PT, R2, -INF , PT ;  /* 0xff8000000200780b */ /* 0x000fe40003f3d000 */
[--C-:B--2---:R-:W-:Y:S02]  /*a3b0*/  SHF.R.U32.HI R5, RZ, 0x10, R4.reuse ;  /* 0x00000010ff057819 */ /* 0x104fe40000011604 */
[----:B------:R-:W-:Y:S02]  /*a3c0*/  SHF.R.U32.HI R4, RZ, 0x18, R4 ;  /* 0x00000018ff047819 */ /* 0x000fe40000011604 */
[----:B------:R-:W-:-:S04]  /*a3d0*/  LOP3.LUT R3, R5, 0xff, RZ, 0xc0, !PT ;  /* 0x000000ff05037812 */ /* 0x000fc800078ec0ff */
[----:B------:R-:W-:Y:S01]  /*a3e0*/  PRMT R24, R3, 0x5410, R4 ;  /* 0x0000541003187816 */ /* 0x000fe20000000004 */
[----:B------:R-:W-:Y:S01]  /*a3f0*/  FFMA.FTZ R3, R32, c[0x0][0x23c], -R13 ;  /* 0x00008f0020037a23 */ /* 0x000fe2000001080d */
[----:B------:R-:W-:-:S03]  /*a400*/  FSEL R15, R15, RZ, P1 ;  /* 0x000000ff0f0f7208 */ /* 0x000fc60000800000 */
[----:B------:R2:W-:Y:S01]  /*a410*/  MUFU.EX2 R196, R3 ;  /* 0x0000000300c47308 */ /* 0x0005e20000000800 */
[----:B-1----:R-:W-:Y:S02]  /*a420*/  PRMT R203, R203, 0x7054, R203 ;  /* 0x00007054cbcb7816 */ /* 0x002fe400000000cb */
[----:B--2---:R-:W-:-:S05]  /*a430*/  FSEL R3, R136, RZ, P6 ;  /* 0x000000ff88037208 */ /* 0x004fca0003000000 */
[----:B------:R-:W-:Y:S02]  /*a440*/  FADD.FTZ R6, R231, -R3 ;  /* 0x80000003e7067221 */ /* 0x000fe40000010000 */
[----:B------:R-:W-:-:S04]  /*a450*/  FFMA.FTZ R3, R33, c[0x0][0x23c], -R15 ;  /* 0x00008f0021037a23 */ /* 0x000fc8000001080f */
[----:B------:R1:W-:Y:S01]  /*a460*/  MUFU.EX2 R190, R3 ;  /* 0x0000000300be7308 */ /* 0x0003e20000000800 */
[--C-:B------:R-:W-:Y:S01]  /*a470*/  FFMA.FTZ R4, R34, c[0x0][0x23c], -R13.reuse ;  /* 0x00008f0022047a23 */ /* 0x100fe2000001080d */
[--C-:B------:R-:W-:Y:S02]  /*a480*/  HSET2.LE.AND R18, R23, R203.reuse, PT ;  /* 0x000000cb17127233 */ /* 0x100fe40003803000 */
[----:B------:R-:W-:Y:S01]  /*a490*/  HSET2.LE.AND R19, R138, R203, PT ;  /* 0x000000cb8a137233 */ /* 0x000fe20003803000 */
[----:B------:R-:W-:-:S03]  /*a4a0*/  FFMA.FTZ R5, R31, c[0x0][0x23c], -R13 ;  /* 0x00008f001f057a23 */ /* 0x000fc6000001080d */
[----:B------:R2:W-:Y:S01]  /*a4b0*/  MUFU.EX2 R191, R4 ;  /* 0x0000000400bf7308 */ /* 0x0005e20000000800 */
[----:B-1----:R-:W-:Y:S01]  /*a4c0*/  FFMA.FTZ R3, R35, c[0x0][0x23c], -R15 ;  /* 0x00008f0023037a23 */ /* 0x002fe2000001080f */
[----:B------:R-:W-:-:S06]  /*a4d0*/  HSET2.LE.AND R16, R22, R203, PT ;  /* 0x000000cb16107233 */ /* 0x000fcc0003803000 */
[----:B------:R-:W1:Y:S01]  /*a4e0*/  MUFU.EX2 R197, R5 ;  /* 0x0000000500c57308 */ /* 0x000e620000000800 */
[----:B------:R-:W-:Y:S01]  /*a4f0*/  HSET2.LE.AND R17, R21, R203, PT ;  /* 0x000000cb15117233 */ /* 0x000fe20003803000 */
[----:B------:R-:W-:Y:S06]  /*a500*/  LDSM.16.MT88.4 R32, [R207+0xa000] ;  /* 0x00a00000cf20783b */ /* 0x000fec0000004200 */
[----:B------:R4:W5:Y:S01]  /*a510*/  MUFU.EX2 R189, R3 ;  /* 0x0000000300bd7308 */ /* 0x0009620000000800 */
[----:B--2---:R-:W-:-:S05]  /*a520*/  FSEL R4, R135, RZ, P5 ;  /* 0x000000ff87047208 */ /* 0x004fca0002800000 */
[----:B------:R-:W-:Y:S01]  /*a530*/  FADD.FTZ R7, R230, -R4 ;  /* 0x80000004e6077221 */ /* 0x000fe20000010000 */
[----:B----4-:R-:W-:-:S04]  /*a540*/  F2FP.BF16.PACK_AB R3, R233, R232 ;  /* 0x000000e8e903723e */ /* 0x010fc800000010ff */
[----:B------:R-:W-:Y:S02]  /*a550*/  LOP3.LUT R18, R18, R3, RZ, 0xc0, !PT ;  /* 0x0000000312127212 */ /* 0x000fe400078ec0ff */
[----:B---3--:R-:W-:Y:S02]  /*a560*/  F2FP.BF16.PACK_AB R3, R200, R199 ;  /* 0x000000c7c803723e */ /* 0x008fe400000010ff */
[----:B------:R-:W-:Y:S02]  /*a570*/  FSEL R4, R2, RZ, P1 ;  /* 0x000000ff02047208 */ /* 0x000fe40000800000 */
[----:B------:R-:W-:Y:S02]  /*a580*/  LOP3.LUT R19, R19, R3, RZ, 0xc0, !PT ;  /* 0x0000000313137212 */ /* 0x000fe400078ec0ff */
[----:B------:R-:W-:Y:S01]  /*a590*/  F2FP.BF16.PACK_AB R3, R234, R235 ;  /* 0x000000ebea03723e */ /* 0x000fe200000010ff */
[----:B------:R-:W-:-:S03]  /*a5a0*/  FADD.FTZ R14, R228, -R4 ;  /* 0x80000004e40e7221 */ /* 0x000fc60000010000 */
[----:B------:R-:W-:Y:S01]  /*a5b0*/  LOP3.LUT R16, R16, R3, RZ, 0xc0, !PT ;  /* 0x0000000310107212 */ /* 0x000fe200078ec0ff */
[----:B------:R-:W-:Y:S01]  /*a5c0*/  FFMA.FTZ R4, R133, c[0x0][0x23c], -R15 ;  /* 0x00008f0085047a23 */ /* 0x000fe2000001080f */
[----:B------:R-:W-:Y:S02]  /*a5d0*/  F2FP.BF16.PACK_AB R3, R201, R202 ;  /* 0x000000cac903723e */ /* 0x000fe400000010ff */
[----:B------:R-:W-:Y:S01]  /*a5e0*/  FSEL R5, R134, RZ, P4 ;  /* 0x000000ff86057208 */ /* 0x000fe20002000000 */
[----:B------:R2:W-:Y:S01]  /*a5f0*/  MUFU.EX2 R188, R4 ;  /* 0x0000000400bc7308 */ /* 0x0005e20000000800 */
[----:B------:R-:W-:Y:S01]  /*a600*/  LOP3.LUT R17, R17, R3, RZ, 0xc0, !PT ;  /* 0x0000000311117212 */ /* 0x000fe200078ec0ff */
[----:B------:R-:W-:Y:S02]  /*a610*/  HSET2.LE.AND R3, R20, R203, PT ;  /* 0x000000cb14037233 */ /* 0x000fe40003803000 */
[----:B------:R-:W3:Y:S01]  /*a620*/  LDSM.16.MT88.4 R20, [R205+0xa000] ;  /* 0x00a00000cd14783b */ /* 0x000ee20000004200 */
[----:B------:R-:W-:-:S04]  /*a630*/  FADD.FTZ R5, R229, -R5 ;  /* 0x80000005e5057221 */ /* 0x000fc80000010000 */
[----:B------:R-:W-:Y:S02]  /*a640*/  FMUL.FTZ R5, R5, c[0x0][0x23c] ;  /* 0x00008f0005057a20 */ /* 0x000fe40000410000 */
[----:B--2---:R-:W-:-:S04]  /*a650*/  FFMA.FTZ R4, R137, c[0x0][0x23c], -R15 ;  /* 0x00008f0089047a23 */ /* 0x004fc8000001080f */
[----:B------:R1:W2:Y:S01]  /*a660*/  MUFU.EX2 R186, R4 ;  /* 0x0000000400ba7308 */ /* 0x0002a20000000800 */
[----:B------:R-:W-:Y:S02]  /*a670*/  FMUL.FTZ R6, R6, c[0x0][0x23c] ;  /* 0x00008f0006067a20 */ /* 0x000fe40000410000 */
[----:B------:R-:W-:Y:S02]  /*a680*/  FMUL.FTZ R7, R7, c[0x0][0x23c] ;  /* 0x00008f0007077a20 */ /* 0x000fe40000410000 */
[----:B------:R-:W-:-:S03]  /*a690*/  FMUL.FTZ R14, R14, c[0x0][0x23c] ;  /* 0x00008f000e0e7a20 */ /* 0x000fc60000410000 */
[----:B------:R5:W-:Y:S01]  /*a6a0*/  MUFU.EX2 R26, R5 ;  /* 0x00000005001a7308 */ /* 0x000be20000000800 */
[----:B-1----:R-:W-:-:S04]  /*a6b0*/  F2FP.BF16.PACK_AB R4, R197, R198 ;  /* 0x000000c6c504723e */ /* 0x002fc800000010ff */
[----:B------:R-:W-:Y:S01]  /*a6c0*/  LOP3.LUT R4, R3, R4, RZ, 0xc0, !PT ;  /* 0x0000000403047212 */ /* 0x000fe200078ec0ff */
[--C-:B------:R-:W-:Y:S01]  /*a6d0*/  HSET2.LE.AND R3, R24, R203.reuse, PT ;  /* 0x000000cb18037233 */ /* 0x100fe20003803000 */
[----:B-----5:R-:W-:Y:S01]  /*a6e0*/  F2FP.BF16.PACK_AB R5, R189, R190 ;  /* 0x000000bebd05723e */ /* 0x020fe200000010ff */
[----:B------:R1:W4:Y:S03]  /*a6f0*/  MUFU.EX2 R28, R6 ;  /* 0x00000006001c7308 */ /* 0x0003260000000800 */
[----:B------:R-:W-:Y:S01]  /*a700*/  LOP3.LUT R5, R3, R5, RZ, 0xc0, !PT ;  /* 0x0000000503057212 */ /* 0x000fe200078ec0ff */
[----:B------:R-:W-:-:S04]  /*a710*/  HSET2.LE.AND R3, R25, R203, PT ;  /* 0x000000cb19037233 */ /* 0x000fc80003803000 */
[----:B------:R5:W3:Y:S08]  /*a720*/  MUFU.EX2 R27, R7 ;  /* 0x00000007001b7308 */ /* 0x000af00000000800 */
[----:B------:R-:W3:Y:S01]  /*a730*/  MUFU.EX2 R25, R14 ;  /* 0x0000000e00197308 */ /* 0x000ee20000000800 */
[----:B-1----:R-:W-:-:S04]  /*a740*/  F2FP.BF16.PACK_AB R6, R191, R196 ;  /* 0x000000c4bf06723e */ /* 0x002fc800000010ff */
[----:B------:R-:W-:Y:S02]  /*a750*/  LOP3.LUT R6, R3, R6, RZ, 0xc0, !PT ;  /* 0x0000000603067212 */ /* 0x000fe400078ec0ff */
[----:B--2---:R-:W-:Y:S01]  /*a760*/  F2FP.BF16.PACK_AB R3, R186, R188 ;  /* 0x000000bcba03723e */ /* 0x004fe200000010ff */
[----:B-----5:R-:W-:Y:S01]  /*a770*/  HSET2.LE.AND R7, R29, R203, PT ;  /* 0x000000cb1d077233 */ /* 0x020fe20003803000 */
[-C--:B----4-:R-:W-:Y:S02]  /*a780*/  FMUL.FTZ R140, R140, R28.reuse ;  /* 0x0000001c8c8c7220 */ /* 0x090fe40000410000 */
[----:B------:R-:W-:Y:S02]  /*a790*/  FMUL.FTZ R141, R141, R28 ;  /* 0x0000001c8d8d7220 */ /* 0x000fe40000410000 */
[----:B---3--:R-:W-:Y:S01]  /*a7a0*/  FMUL.FTZ R142, R142, R27 ;  /* 0x0000001b8e8e7220 */ /* 0x008fe20000410000 */
[----:B------:R-:W-:Y:S01]  /*a7b0*/  LOP3.LUT R7, R7, R3, RZ, 0xc0, !PT ;  /* 0x0000000307077212 */ /* 0x000fe200078ec0ff */
        /* <DEDUP_REMOVED lines=17> */
[-C--:B------:R-:W-:Y:S08]  /*a8d0*/  HMMA.16816.F32.BF16 R140, R16, R20.reuse, R140 ;  /* 0x00000014108c723c */ /* 0x080ff0000004188c */
[C---:B------:R-:W-:Y:S08]  /*a8e0*/  HMMA.16816.F32.BF16 R144, R4.reuse, R20, R144 ;  /* 0x000000140490723c */ /* 0x040ff00000041890 */
[-C--:B------:R-:W-:Y:S08]  /*a8f0*/  HMMA.16816.F32.BF16 R148, R4, R22.reuse, R148 ;  /* 0x000000160494723c */ /* 0x080ff00000041894 */
[C---:B------:R-:W-:Y:S08]  /*a900*/  HMMA.16816.F32.BF16 R192, R16.reuse, R22, R152 ;  /* 0x0000001610c0723c */ /* 0x040ff00000041898 */
[----:B------:R-:W-:Y:S01]  /*a910*/  HMMA.16816.F32.BF16 R20, R16, R32, R36 ;  /* 0x000000201014723c */ /* 0x000fe20000041824 */
[----:B------:R-:W-:-:S02]  /*a920*/  FMUL.FTZ R40, R40, R26 ;  /* 0x0000001a28287220 */ /* 0x000fc40000410000 */
[----:B------:R-:W-:Y:S02]  /*a930*/  FMUL.FTZ R41, R41, R26 ;  /* 0x0000001a29297220 */ /* 0x000fe40000410000 */
[-C--:B------:R-:W-:Y:S02]  /*a940*/  FMUL.FTZ R42, R42, R25.reuse ;  /* 0x000000192a2a7220 */ /* 0x080fe40000410000 */
[----:B------:R-:W-:Y:S11]  /*a950*/  FMUL.FTZ R43, R43, R25 ;  /* 0x000000192b2b7220 */ /* 0x000ff60000410000 */
[----:B------:R-:W-:Y:S06]  /*a960*/  @!UPT UIADD3 URZ, URZ, URZ, URZ ;  /* 0x0000003f3f3ff290 */ /* 0x000fec000fffe03f */
[----:B------:R-:W-:Y:S01]  /*a970*/  MOV R177, R20 ;  /* 0x0000001400b17202 */ /* 0x000fe20000000f00 */
[----:B------:R-:W-:Y:S01]  /*a980*/  IMAD.MOV.U32 R176, RZ, RZ, R21 ;  /* 0x000000ffffb07224 */ /* 0x000fe200078e0015 */
[----:B------:R-:W-:Y:S01]  /*a990*/  MOV R154, R23 ;  /* 0x00000017009a7202 */ /* 0x000fe20000000f00 */
[----:B------:R-:W-:Y:S02]  /*a9a0*/  IMAD.MOV.U32 R155, RZ, RZ, R22 ;  /* 0x000000ffff9b7224 */ /* 0x000fe400078e0016 */
[----:B------:R-:W-:Y:S01]  /*a9b0*/  HMMA.16816.F32.BF16 R20, R4, R32, R40 ;  /* 0x000000200414723c */ /* 0x000fe20000041828 */
[-C--:B------:R-:W-:Y:S02]  /*a9c0*/  FMUL.FTZ R48, R48, R28.reuse ;  /* 0x0000001c30307220 */ /* 0x080fe40000410000 */
[----:B------:R-:W-:Y:S02]  /*a9d0*/  FMUL.FTZ R49, R49, R28 ;  /* 0x0000001c31317220 */ /* 0x000fe40000410000 */
[----:B------:R-:W-:-:S02]  /*a9e0*/  FMUL.FTZ R50, R50, R27 ;  /* 0x0000001b32327220 */ /* 0x000fc40000410000 */
[----:B------:R-:W-:Y:S11]  /*a9f0*/  FMUL.FTZ R51, R51, R27 ;  /* 0x0000001b33337220 */ /* 0x000ff60000410000 */
[----:B------:R-:W-:Y:S06]  /*aa00*/  @!UPT UIADD3 URZ, URZ, URZ, URZ ;  /* 0x0000003f3f3ff290 */ /* 0x000fec000fffe03f */
[----:B------:R-:W-:Y:S01]  /*aa10*/  IMAD.MOV.U32 R41, RZ, RZ, R22 ;  /* 0x000000ffff297224 */ /* 0x000fe200078e0016 */
[----:B------:R-:W-:Y:S01]  /*aa20*/  MOV R33, R20 ;  /* 0x0000001400217202 */ /* 0x000fe20000000f00 */
[----:B------:R-:W-:Y:S02]  /*aa30*/  IMAD.MOV.U32 R40, RZ, RZ, R23 ;  /* 0x000000ffff287224 */ /* 0x000fe400078e0017 */
[----:B------:R-:W-:Y:S02]  /*aa40*/  IMAD.MOV.U32 R32, RZ, RZ, R21 ;  /* 0x000000ffff207224 */ /* 0x000fe400078e0015 */
[----:B------:R-:W1:Y:S01]  /*aa50*/  LDSM.16.MT88.4 R20, [R210+0xa000] ;  /* 0x00a00000d214783b */ /* 0x000e620000004200 */
[----:B------:R-:W-:Y:S01]  /*aa60*/  HMMA.16816.F32.BF16 R36, R16, R34, R48 ;  /* 0x000000221024723c */ /* 0x000fe20000041830 */
[-C--:B------:R-:W-:Y:S02]  /*aa70*/  FMUL.FTZ R44, R44, R26.reuse ;  /* 0x0000001a2c2c7220 */ /* 0x080fe40000410000 */
[----:B------:R-:W-:-:S02]  /*aa80*/  FMUL.FTZ R45, R45, R26 ;  /* 0x0000001a2d2d7220 */ /* 0x000fc40000410000 */
[-C--:B------:R-:W-:Y:S02]  /*aa90*/  FMUL.FTZ R46, R46, R25.reuse ;  /* 0x000000192e2e7220 */ /* 0x080fe40000410000 */
[----:B------:R-:W-:Y:S02]  /*aaa0*/  FMUL.FTZ R47, R47, R25 ;  /* 0x000000192f2f7220 */ /* 0x000fe40000410000 */
[-C--:B------:R-:W-:Y:S02]  /*aab0*/  FMUL.FTZ R52, R52, R28.reuse ;  /* 0x0000001c34347220 */ /* 0x080fe40000410000 */
[----:B------:R-:W-:Y:S02]  /*aac0*/  FMUL.FTZ R53, R53, R28 ;  /* 0x0000001c35357220 */ /* 0x000fe40000410000 */
[-C--:B------:R-:W-:Y:S02]  /*aad0*/  FMUL.FTZ R54, R54, R27.reuse ;  /* 0x0000001b36367220 */ /* 0x080fe40000410000 */
[----:B------:R-:W-:Y:S01]  /*aae0*/  FMUL.FTZ R55, R55, R27 ;  /* 0x0000001b37377220 */ /* 0x000fe20000410000 */
[----:B------:R-:W-:Y:S08]  /*aaf0*/  HMMA.16816.F32.BF16 R228, R4, R34, R44 ;  /* 0x0000002204e4723c */ /* 0x000ff0000004182c */
[----:B------:R-:W-:Y:S01]  /*ab00*/  IMAD.MOV.U32 R42, RZ, RZ, R38 ;  /* 0x000000ffff2a7224 */ /* 0x000fe200078e0026 */
[----:B------:R-:W-:Y:S01]  /*ab10*/  MOV R35, R39 ;  /* 0x0000002700237202 */ /* 0x000fe20000000f00 */
[----:B------:R-:W-:-:S02]  /*ab20*/  IMAD.MOV.U32 R34, RZ, RZ, R37 ;  /* 0x000000ffff227224 */ /* 0x000fc400078e0025 */
[----:B------:R-:W-:Y:S02]  /*ab30*/  IMAD.MOV.U32 R138, RZ, RZ, R36 ;  /* 0x000000ffff8a7224 */ /* 0x000fe400078e0024 */
[----:B-1----:R-:W-:Y:S01]  /*ab40*/  HMMA.16816.F32.BF16 R36, R16, R20, R52 ;  /* 0x000000141024723c */ /* 0x002fe20000041834 */
[-C--:B------:R-:W-:Y:S02]  /*ab50*/  FMUL.FTZ R64, R64, R28.reuse ;  /* 0x0000001c40407220 */ /* 0x080fe40000410000 */
[----:B------:R-:W-:Y:S02]  /*ab60*/  FMUL.FTZ R65, R65, R28 ;  /* 0x0000001c41417220 */ /* 0x000fe40000410000 */
[-C--:B------:R-:W-:Y:S02]  /*ab70*/  FMUL.FTZ R66, R66, R27.reuse ;  /* 0x0000001b42427220 */ /* 0x080fe40000410000 */
[----:B------:R-:W-:-:S07]  /*ab80*/  FMUL.FTZ R67, R67, R27 ;  /* 0x0000001b43437220 */ /* 0x000fce0000410000 */
[----:B------:R-:W-:Y:S10]  /*ab90*/  HMMA.16816.F32.BF16 R44, R16, R22, R64 ;  /* 0x00000016102c723c */ /* 0x000ff40000041840 */
[----:B------:R-:W-:Y:S01]  /*aba0*/  MOV R137, R37 ;  /* 0x0000002500897202 */ /* 0x000fe20000000f00 */
[----:B------:R-:W-:Y:S01]  /*abb0*/  IMAD.MOV.U32 R31, RZ, RZ, R38 ;  /* 0x000000ffff1f7224 */ /* 0x000fe200078e0026 */
[----:B------:R-:W-:Y:S01]  /*abc0*/  MOV R14, R36 ;  /* 0x00000024000e7202 */ /* 0x000fe20000000f00 */
[----:B------:R-:W-:-:S02]  /*abd0*/  IMAD.MOV.U32 R24, RZ, RZ, R39 ;  /* 0x000000ffff187224 */ /* 0x000fc400078e0027 */
[----:B------:R-:W1:Y:S01]  /*abe0*/  LDSM.16.MT88.4 R36, [R209+0xa000] ;  /* 0x00a00000d124783b */ /* 0x000e620000004200 */
[-C--:B------:R-:W-:Y:S02]  /*abf0*/  FMUL.FTZ R56, R56, R26.reuse ;  /* 0x0000001a38387220 */ /* 0x080fe40000410000 */
[----:B------:R-:W-:Y:S02]  /*ac00*/  FMUL.FTZ R57, R57, R26 ;  /* 0x0000001a39397220 */ /* 0x000fe40000410000 */
[-C--:B------:R-:W-:Y:S02]  /*ac10*/  FMUL.FTZ R58, R58, R25.reuse ;  /* 0x000000193a3a7220 */ /* 0x080fe40000410000 */
[----:B------:R-:W-:Y:S02]  /*ac20*/  FMUL.FTZ R59, R59, R25 ;  /* 0x000000193b3b7220 */ /* 0x000fe40000410000 */
[----:B------:R-:W-:Y:S01]  /*ac30*/  IMAD.MOV.U32 R133, RZ, RZ, R45 ;  /* 0x000000ffff857224 */ /* 0x000fe200078e002d */
[----:B------:R-:W-:Y:S01]  /*ac40*/  MOV R132, R46 ;  /* 0x0000002e00847202 */ /* 0x000fe20000000f00 */
[----:B------:R-:W-:-:S03]  /*ac50*/  IMAD.MOV.U32 R3, RZ, RZ, R44 ;  /* 0x000000ffff037224 */ /* 0x000fc600078e002c */
[----:B------:R-:W-:Y:S07]  /*ac60*/  HMMA.16816.F32.BF16 R56, R4, R20, R56 ;  /* 0x000000140438723c */ /* 0x000fee0000041838 */
[----:B------:R-:W-:Y:S02]  /*ac70*/  IMAD.MOV.U32 R20, RZ, RZ, R47 ;  /* 0x000000ffff147224 */ /* 0x000fe400078e002f */
        /* <DEDUP_REMOVED lines=13> */
[-C--:B-1----:R-:W-:Y:S01]  /*ad50*/  HMMA.16816.F32.BF16 R68, R16, R36.reuse, R68 ;  /* 0x000000241044723c */ /* 0x082fe20000041844 */
[----:B------:R-:W-:Y:S01]  /*ad60*/  IMAD.MOV.U32 R64, RZ, RZ, R42 ;  /* 0x000000ffff407224 */ /* 0x000fe200078e002a */
[----:B------:R-:W-:Y:S01]  /*ad70*/  MOV R65, R35 ;  /* 0x0000002300417202 */ /* 0x000fe20000000f00 */
[----:B------:R-:W-:Y:S01]  /*ad80*/  IMAD.MOV.U32 R48, RZ, RZ, R41 ;  /* 0x000000ffff307224 */ /* 0x000fe200078e0029 */
[----:B------:R-:W-:Y:S01]  /*ad90*/  MOV R49, R40 ;  /* 0x0000002800317202 */ /* 0x000fe20000000f00 */
[----:B------:R-:W-:Y:S01]  /*ada0*/  IMAD.MOV.U32 R66, RZ, RZ, R33 ;  /* 0x000000ffff427224 */ /* 0x000fe200078e0021 */
[----:B------:R-:W-:Y:S01]  /*adb0*/  LDSM.16.MT88.4 R40, [R210+0xb000] ;  /* 0x00b00000d228783b */ /* 0x000fe20000004200 */
[----:B------:R-:W-:Y:S01]  /*adc0*/  IMAD.MOV.U32 R67, RZ, RZ, R32 ;  /* 0x000000ffff437224 */ /* 0x000fe200078e0020 */
[C---:B------:R-:W-:Y:S07]  /*add0*/  HMMA.16816.F32.BF16 R72, R4.reuse, R36, R72 ;  /* 0x000000240448723c */ /* 0x040fee0000041848 */
[----:B------:R-:W-:Y:S01]  /*ade0*/  IMAD.MOV.U32 R37, RZ, RZ, R34 ;  /* 0x000000ffff257224 */ /* 0x000fe200078e0022 */
[----:B------:R-:W-:Y:S01]  /*adf0*/  HMMA.16816.F32.BF16 R60, R4, R22, R60 ;  /* 0x00000016043c723c */ /* 0x000fe2000004183c */
[----:B------:R-:W-:Y:S01]  /*ae00*/  IMAD.MOV.U32 R36, RZ, RZ, R20 ;  /* 0x000000ffff247224 */ /* 0x000fe200078e0014 */
[----:B------:R-:W-:Y:S04]  /*ae10*/  LDSM.16.MT88.4 R32, [R207+0xb000] ;  /* 0x00b00000cf20783b */ /* 0x000fe80000004200 */
[----:B------:R-:W1:Y:S01]  /*ae20*/  LDSM.16.MT88.4 R20, [R205+0xb000] ;  /* 0x00b00000cd14783b */ /* 0x000e620000004200 */
[----:B------:R-:W-:-:S02]  /*ae30*/  FMUL.FTZ R168, R168, R26 ;  /* 0x0000001aa8a87220 */ /* 0x000fc40000410000 */
[----:B------:R-:W-:Y:S02]  /*ae40*/  FMUL.FTZ R169, R169, R26 ;  /* 0x0000001aa9a97220 */ /* 0x000fe40000410000 */
[-C--:B------:R-:W-:Y:S02]  /*ae50*/  FMUL.FTZ R170, R170, R25.reuse ;  /* 0x00000019aaaa7220 */ /* 0x080fe40000410000 */
[----:B------:R-:W-:-:S07]  /*ae60*/  FMUL.FTZ R171, R171, R25 ;  /* 0x00000019abab7220 */ /* 0x000fce0000410000 */
[----:B--2---:R-:W-:Y:S07]  /*ae70*/  HMMA.16816.F32.BF16 R52, R4, R46, R168 ;  /* 0x0000002e0434723c */ /* 0x004fee00000418a8 */
[----:B------:R-:W-:Y:S02]  /*ae80*/  IMAD.MOV.U32 R169, RZ, RZ, R3 ;  /* 0x000000ffffa97224 */ /* 0x000fe400078e0003 */
[----:B------:R-:W-:Y:S02]  /*ae90*/  FFMA.FTZ R3, R226, c[0x0][0x23c], -R0 ;  /* 0x00008f00e2037a23 */ /* 0x000fe40000010800 */
[----:B------:R-:W-:-:S02]  /*aea0*/  IMAD.MOV.U32 R171, RZ, RZ, R132 ;  /* 0x000000ffffab7224 */ /* 0x000fc400078e0084 */
[----:B------:R2:W-:Y:S01]  /*aeb0*/  MUFU.EX2 R132, R3 ;  /* 0x0000000300847308 */ /* 0x0005e20000000800 */
[-C--:B------:R-:W-:Y:S01]  /*aec0*/  FMUL.FTZ R76, R76, R26.reuse ;  /* 0x0000001a4c4c7220 */ /* 0x080fe20000410000 */
[----:B------:R-:W-:Y:S01]  /*aed0*/  MOV R170, R133 ;  /* 0x0000008500aa7202 */ /* 0x000fe20000000f00 */
[-C--:B------:R-:W-:Y:S02]  /*aee0*/  FMUL.FTZ R77, R77, R26.reuse ;  /* 0x0000001a4d4d7220 */ /* 0x080fe40000410000 */
[-C--:B------:R-:W-:Y:S02]  /*aef0*/  FMUL.FTZ R88, R88, R26.reuse ;  /* 0x0000001a58587220 */ /* 0x080fe40000410000 */
[-C--:B------:R-:W-:Y:S02]  /*af00*/  FMUL.FTZ R78, R78, R25.reuse ;  /* 0x000000194e4e7220 */ /* 0x080fe40000410000 */
[----:B------:R-:W-:Y:S02]  /*af10*/  FMUL.FTZ R79, R79, R25 ;  /* 0x000000194f4f7220 */ /* 0x000fe40000410000 */
[----:B------:R-:W-:-:S02]  /*af20*/  FMUL.FTZ R89, R89, R26 ;  /* 0x0000001a59597220 */ /* 0x000fc40000410000 */
[-C--:B------:R-:W-:Y:S02]  /*af30*/  FMUL.FTZ R92, R92, R26.reuse ;  /* 0x0000001a5c5c7220 */ /* 0x080fe40000410000 */
[----:B--2---:R-:W-:Y:S02]  /*af40*/  FFMA.FTZ R3, R227, c[0x0][0x23c], -R0 ;  /* 0x00008f00e3037a23 */ /* 0x004fe40000010800 */
[----:B------:R-:W-:Y:S02]  /*af50*/  FMUL.FTZ R93, R93, R26 ;  /* 0x0000001a5d5d7220 */ /* 0x000fe40000410000 */
[-C--:B------:R-:W-:Y:S01]  /*af60*/  FMUL.FTZ R90, R90, R25.reuse ;  /* 0x000000195a5a7220 */ /* 0x080fe20000410000 */
[----:B------:R2:W-:Y:S01]  /*af70*/  MUFU.EX2 R133, R3 ;  /* 0x0000000300857308 */ /* 0x0005e20000000800 */
[-C--:B------:R-:W-:Y:S02]  /*af80*/  FMUL.FTZ R91, R91, R25.reuse ;  /* 0x000000195b5b7220 */ /* 0x080fe40000410000 */
        /* <DEDUP_REMOVED lines=22> */
[--C-:B--2---:R-:W-:Y:S02]  /*b0f0*/  FFMA.FTZ R3, R225, c[0x0][0x23c], -R0.reuse ;  /* 0x00008f00e1037a23 */ /* 0x104fe40000010800 */
[----:B------:R-:W-:Y:S02]  /*b100*/  FFMA.FTZ R0, R224, c[0x0][0x23c], -R0 ;  /* 0x00008f00e0007a23 */ /* 0x000fe40000010800 */
        /* <DEDUP_REMOVED lines=12> */
[----:B------:R-:W-:Y:S01]  /*b1d0*/  IMAD.MOV.U32 R227, RZ, RZ, R36 ;  /* 0x000000ffffe37224 */ /* 0x000fe200078e0024 */
[----:B------:R-:W-:Y:S01]  /*b1e0*/  MOV R36, R138 ;  /* 0x0000008a00247202 */ /* 0x000fe20000000f00 */
[----:B------:R-:W-:Y:S01]  /*b1f0*/  HMMA.16816.F32.BF16 R76, R4, R38, R76 ;  /* 0x00000026044c723c */ /* 0x000fe2000004184c */
[----:B------:R2:W-:Y:S01]  /*b200*/  MUFU.EX2 R138, R0 ;  /* 0x00000000008a7308 */ /* 0x0005e20000000800 */
[----:B------:R-:W-:Y:S01]  /*b210*/  MOV R224, R169 ;  /* 0x000000a900e07202 */ /* 0x000fe20000000f00 */
[----:B------:R-:W-:Y:S01]  /*b220*/  IMAD.MOV.U32 R153, RZ, RZ, R192 ;  /* 0x000000ffff997224 */ /* 0x000fe200078e00c0 */
[----:B------:R-:W-:-:S04]  /*b230*/  MOV R152, R193 ;  /* 0x000000c100987202 */ /* 0x000fc80000000f00 */
[----:B-1----:R-:W-:Y:S01]  /*b240*/  HMMA.16816.F32.BF16 R88, R4, R20, R88 ;  /* 0x000000140458723c */ /* 0x002fe20000041858 */
[----:B------:R-:W-:Y:S01]  /*b250*/  IMAD.MOV.U32 R30, RZ, RZ, R194 ;  /* 0x000000ffff1e7224 */ /* 0x000fe200078e00c2 */
[----:B------:R-:W-:Y:S01]  /*b260*/  MOV R168, R14 ;  /* 0x0000000e00a87202 */ /* 0x000fe20000000f00 */
[----:B------:R-:W-:-:S05]  /*b270*/  IMAD.MOV.U32 R29, RZ, RZ, R195 ;  /* 0x000000ffff1d7224 */ /* 0x000fca00078e00c3 */
[----:B------:R-:W-:Y:S01]  /*b280*/  HMMA.16816.F32.BF16 R92, R4, R22, R92 ;  /* 0x00000016045c723c */ /* 0x000fe2000004185c */
[----:B--2---:R-:W-:Y:S02]  /*b290*/  FFMA.FTZ R0, R237, c[0x0][0x23c], -R8 ;  /* 0x00008f00ed007a23 */ /* 0x004fe40000010808 */
[----:B------:R-:W-:-:S05]  /*b2a0*/  IMAD.MOV.U32 R169, RZ, RZ, R137 ;  /* 0x000000ffffa97224 */ /* 0x000fca00078e0089 */
[C---:B------:R-:W-:Y:S01]  /*b2b0*/  HMMA.16816.F32.BF16 R100, R4.reuse, R32, R100 ;  /* 0x000000200464723c */ /* 0x040fe20000041864 */
[----:B------:R1:W-:Y:S07]  /*b2c0*/  MUFU.EX2 R137, R3 ;  /* 0x0000000300897308 */ /* 0x0003ee0000000800 */
[----:B------:R-:W-:Y:S01]  /*b2d0*/  HMMA.16816.F32.BF16 R104, R4, R34, R104 ;  /* 0x000000220468723c */ /* 0x000fe20000041868 */
[----:B------:R-:W-:-:S07]  /*b2e0*/  FMUL.FTZ R108, R108, R28 ;  /* 0x0000001c6c6c7220 */ /* 0x000fce0000410000 */
[----:B------:R-:W-:Y:S01]  /*b2f0*/  HMMA.16816.F32.BF16 R112, R4, R40, R112 ;  /* 0x000000280470723c */ /* 0x000fe20000041870 */
[----:B------:R-:W-:-:S07]  /*b300*/  FMUL.FTZ R109, R109, R28 ;  /* 0x0000001c6d6d7220 */ /* 0x000fce0000410000 */
[----:B------:R-:W-:Y:S01]  /*b310*/  HMMA.16816.F32.BF16 R116, R4, R42, R116 ;  /* 0x0000002a0474723c */ /* 0x000fe20000041874 */
[----:B------:R-:W-:-:S07]  /*b320*/  FMUL.FTZ R110, R110, R27 ;  /* 0x0000001b6e6e7220 */ /* 0x000fce0000410000 */
[----:B------:R-:W-:Y:S01]  /*b330*/  HMMA.16816.F32.BF16 R124, R4, R44, R124 ;  /* 0x0000002c047c723c */ /* 0x000fe2000004187c */
[----:B------:R-:W-:-:S06]  /*b340*/  FMUL.FTZ R111, R111, R27 ;  /* 0x0000001b6f6f7220 */ /* 0x000fcc0000410000 */
[----:B------:R-:W-:Y:S01]  /*b350*/  IMAD.WIDE.U32 R4, R175, -0x2daee0ad, RZ ;  /* 0xd2511f53af047825 */ /* 0x000fe200078e00ff */
[C---:B------:R-:W-:Y:S01]  /*b360*/  HMMA.16816.F32.BF16 R156, R16.reuse, R32, R156 ;  /* 0x00000020109c723c */ /* 0x040fe2000004189c */
[----:B------:R2:W-:Y:S03]  /*b370*/  MUFU.EX2 R32, R0 ;  /* 0x0000000000207308 */ /* 0x0005e60000000800 */
[----:B-1----:R-:W-:Y:S02]  /*b380*/  LOP3.LUT R3, R5, UR17, R174, 0x96, !PT ;  /* 0x0000001105037c12 */ /* 0x002fe4000f8e96ae */
[----:B------:R-:W-:Y:S02]  /*b390*/  LOP3.LUT R14, R4, 0xffff, RZ, 0xc0, !PT ;  /* 0x0000ffff040e7812 */ /* 0x000fe400078ec0ff */
[----:B------:R-:W-:Y:S01]  /*b3a0*/  HMMA.16816.F32.BF16 R84, R16, R20, R84 ;  /* 0x000000141054723c */ /* 0x000fe20000041854 */
[----:B------:R-:W-:Y:S01]  /*b3b0*/  MOV R226, R171 ;  /* 0x000000ab00e27202 */ /* 0x000fe20000000f00 */
[----:B------:R-:W-:-:S05]  /*b3c0*/  IMAD.MOV.U32 R171, RZ, RZ, R24 ;  /* 0x000000ffffab7224 */ /* 0x000fca00078e0018 */
[----:B------:R-:W-:Y:S01]  /*b3d0*/  SHF.R.U32.HI R21, RZ, 0x10, R4 ;  /* 0x00000010ff157819 */ /* 0x000fe20000011604 */
[----:B------:R-:W-:Y:S01]  /*b3e0*/  HMMA.16816.F32.BF16 R192, R16, R22, R96 ;  /* 0x0000001610c0723c */ /* 0x000fe20000041860 */
[----:B--2---:R-:W-:-:S06]  /*b3f0*/  FFMA.FTZ R0, R239, c[0x0][0x23c], -R8 ;  /* 0x00008f00ef007a23 */ /* 0x004fcc0000010808 */
[----:B------:R-:W-:Y:S02]  /*b400*/  LOP3.LUT R22, R4, 0xff, RZ, 0xc0, !PT ;  /* 0x000000ff04167812 */ /* 0x000fe400078ec0ff */
[----:B------:R-:W-:Y:S01]  /*b410*/  SHF.R.U32.HI R23, RZ, 0x18, R4 ;  /* 0x00000018ff177819 */ /* 0x000fe20000011604 */
[----:B------:R-:W-:Y:S01]  /*b420*/  IMAD.WIDE.U32 R4, R173, -0x2daee0ad, RZ ;  /* 0xd2511f53ad047825 */ /* 0x000fe200078e00ff */
[----:B------:R1:W-:Y:S03]  /*b430*/  MUFU.EX2 R33, R0 ;  /* 0x0000000000217308 */ /* 0x0003e60000000800 */
[----:B------:R-:W-:Y:S01]  /*b440*/  FFMA.FTZ R6, R240, c[0x0][0x23c], -R8 ;  /* 0x00008f00f0067a23 */ /* 0x000fe20000010808 */
[----:B------:R-:W-:Y:S02]  /*b450*/  LOP3.LUT R7, R4, 0xffff, RZ, 0xc0, !PT ;  /* 0x0000ffff04077812 */ /* 0x000fe400078ec0ff */
[----:B------:R-:W-:-:S02]  /*b460*/  SHF.R.U32.HI R20, RZ, 0x10, R4 ;  /* 0x00000010ff147819 */ /* 0x000fc40000011604 */
[----:B------:R-:W-:Y:S01]  /*b470*/  SHF.R.U32.HI R24, RZ, 0x18, R4 ;  /* 0x00000018ff187819 */ /* 0x000fe20000011604 */
[----:B------:R-:W-:Y:S01]  /*b480*/  HMMA.16816.F32.BF16 R180, R16, R34, R108 ;  /* 0x0000002210b4723c */ /* 0x000fe2000004186c */
[----:B-1----:R-:W-:Y:S01]  /*b490*/  FFMA.FTZ R0, R242, c[0x0][0x23c], -R8 ;  /* 0x00008f00f2007a23 */ /* 0x002fe20000010808 */
[----:B------:R-:W-:Y:S01]  /*b4a0*/  LOP3.LUT R8, R4, 0xff, RZ, 0xc0, !PT ;  /* 0x000000ff04087812 */ /* 0x000fe200078ec0ff */
[----:B------:R-:W-:Y:S01]  /*b4b0*/  IMAD.MOV.U32 R225, RZ, RZ, R170 ;  /* 0x000000ffffe17224 */ /* 0x000fe200078e00aa */
[----:B------:R-:W-:Y:S01]  /*b4c0*/  SHF.R.U32.HI R4, RZ, 0x8, R14 ;  /* 0x00000008ff047819 */ /* 0x000fe2000001160e */
[----:B------:R1:W-:Y:S01]  /*b4d0*/  MUFU.EX2 R35, R0 ;  /* 0x0000000000237308 */ /* 0x0003e20000000800 */
[----:B------:R-:W-:Y:S02]  /*b4e0*/  IMAD.MOV.U32 R98, RZ, RZ, R30 ;  /* 0x000000ffff627224 */ /* 0x000fe400078e001e */
[-C--:B------:R-:W-:Y:S01]  /*b4f0*/  FMUL.FTZ R80, R80, R28.reuse ;  /* 0x0000001c50507220 */ /* 0x080fe20000410000 */
[----:B------:R-:W-:Y:S01]  /*b500*/  PRMT R22, R22, 0x5410, R4 ;  /* 0x0000541016167816 */ /* 0x000fe20000000004 */
[-C--:B------:R-:W-:Y:S01]  /*b510*/  FMUL.FTZ R81, R81, R28.reuse ;  /* 0x0000001c51517220 */ /* 0x080fe20000410000 */
[----:B------:R-:W-:Y:S01]  /*b520*/  SHF.R.U32.HI R4, RZ, 0x8, R7 ;  /* 0x00000008ff047819 */ /* 0x000fe20000011607 */
[----:B------:R-:W-:Y:S01]  /*b530*/  FMUL.FTZ R82, R82, R27 ;  /* 0x0000001b52527220 */ /* 0x000fe20000410000 */
[----:B------:R-:W-:Y:S01]  /*b540*/  MOV R170, R31 ;  /* 0x0000001f00aa7202 */ /* 0x000fe20000000f00 */
[----:B------:R-:W2:Y:S01]  /*b550*/  MUFU.EX2 R34, R6 ;  /* 0x0000000600227308 */ /* 0x000ea20000000800 */
[----:B------:R-:W-:Y:S01]  /*b560*/  PRMT R14, R8, 0x5410, R4 ;  /* 0x00005410080e7816 */ /* 0x000fe20000000004 */
[----:B------:R-:W-:Y:S01]  /*b570*/  FMUL.FTZ R83, R83, R27 ;  /* 0x0000001b53537220 */ /* 0x000fe20000410000 */
[----:B------:R-:W-:Y:S01]  /*b580*/  MOV R99, R29 ;  /* 0x0000001d00637202 */ /* 0x000fe20000000f00 */
[----:B------:R-:W-:-:S02]  /*b590*/  FMUL.FTZ R160, R160, R28 ;  /* 0x0000001ca0a07220 */ /* 0x000fc40000410000 */
[-C--:B------:R-:W-:Y:S01]  /*b5a0*/  FMUL.FTZ R161, R161, R28.reuse ;  /* 0x0000001ca1a17220 */ /* 0x080fe20000410000 */
[----:B-1----:R-:W-:Y:S01]  /*b5b0*/  LOP3.LUT R0, R5, UR17, R172, 0x96, !PT ;  /* 0x0000001105007c12 */ /* 0x002fe2000f8e96ac */
[----:B------:R-:W-:Y:S01]  /*b5c0*/  FFMA.FTZ R5, R236, c[0x0][0x23c], -R13 ;  /* 0x00008f00ec057a23 */ /* 0x000fe2000001080d */
[----:B------:R-:W-:Y:S01]  /*b5d0*/  LOP3.LUT R4, R3, 0xffff, RZ, 0xc0, !PT ;  /* 0x0000ffff03047812 */ /* 0x000fe200078ec0ff */
[-C--:B------:R-:W-:Y:S02]  /*b5e0*/  FMUL.FTZ R162, R162, R27.reuse ;  /* 0x0000001ba2a27220 */ /* 0x080fe40000410000 */
[----:B------:R-:W-:Y:S01]  /*b5f0*/  FMUL.FTZ R163, R163, R27 ;  /* 0x0000001ba3a37220 */ /* 0x000fe20000410000 */
[----:B------:R1:W-:Y:S01]  /*b600*/  MUFU.EX2 R31, R5 ;  /* 0x00000005001f7308 */ /* 0x0003e20000000800 */
        /* <DEDUP_REMOVED lines=8> */
[----:B-1----:R-:W-:Y:S01]  /*b690*/  LOP3.LUT R5, R21, 0xff, RZ, 0xc0, !PT ;  /* 0x000000ff15057812 */ /* 0x002fe200078ec0ff */
[----:B------:R-:W-:-:S02]  /*b6a0*/  FFMA.FTZ R6, R238, c[0x0][0x23c], -R13 ;  /* 0x00008f00ee067a23 */ /* 0x000fc4000001080d */
[-C--:B------:R-:W-:Y:S01]  /*b6b0*/  FMUL.FTZ R128, R128, R28.reuse ;  /* 0x0000001c80807220 */ /* 0x080fe20000410000 */
[----:B------:R-:W-:Y:S01]  /*b6c0*/  PRMT R23, R5, 0x5410, R23 ;  /* 0x0000541005177816 */ /* 0x000fe20000000017 */
[----:B------:R1:W-:Y:S01]  /*b6d0*/  MUFU.EX2 R30, R6 ;  /* 0x00000006001e7308 */ /* 0x0003e20000000800 */
[----:B------:R-:W-:Y:S02]  /*b6e0*/  FFMA.FTZ R5, R243, c[0x0][0x23c], -R13 ;  /* 0x00008f00f3057a23 */ /* 0x000fe4000001080d */
[----:B------:R-:W-:Y:S02]  /*b6f0*/  FMUL.FTZ R129, R129, R28 ;  /* 0x0000001c81817220 */ /* 0x000fe40000410000 */
[-C--:B------:R-:W-:Y:S02]  /*b700*/  FMUL.FTZ R130, R130, R27.reuse ;  /* 0x0000001b82827220 */ /* 0x080fe40000410000 */
[----:B------:R-:W-:Y:S01]  /*b710*/  FMUL.FTZ R131, R131, R27 ;  /* 0x0000001b83837220 */ /* 0x000fe20000410000 */
[----:B------:R-:W-:Y:S01]  /*b720*/  LOP3.LUT R7, R20, 0xff, RZ, 0xc0, !PT ;  /* 0x000000ff14077812 */ /* 0x000fe200078ec0ff */
[----:B------:R3:W-:Y:S01]  /*b730*/  MUFU.EX2 R29, R5 ;  /* 0x00000005001d7308 */ /* 0x0007e20000000800 */
[----:B------:R-:W-:Y:S01]  /*b740*/  MOV R50, R177 ;  /* 0x000000b100327202 */ /* 0x000fe20000000f00 */
[----:B------:R-:W-:Y:S01]  /*b750*/  IMAD.MOV.U32 R51, RZ, RZ, R176 ;  /* 0x000000ffff337224 */ /* 0x000fe200078e00b0 */
[----:B------:R-:W-:Y:S01]  /*b760*/  MOV R97, R152 ;  /* 0x0000009800617202 */ /* 0x000fe20000000f00 */
[----:B------:R-:W-:Y:S01]  /*b770*/  IMAD.MOV.U32 R96, RZ, RZ, R153 ;  /* 0x000000ffff607224 */ /* 0x000fe200078e0099 */
[----:B------:R-:W-:Y:S01]  /*b780*/  MOV R237, R169 ;  /* 0x000000a900ed7202 */ /* 0x000fe20000000f00 */
[----:B------:R-:W-:Y:S01]  /*b790*/  LDSM.16.MT88.4 R108, [R207+0xb800] ;  /* 0x00b80000cf6c783b */ /* 0x000fe20000004200 */
[----:B-1----:R-:W-:-:S02]  /*b7a0*/  SHF.R.U32.HI R6, RZ, 0x8, R4 ;  /* 0x00000008ff067819 */ /* 0x002fc40000011604 */
[----:B------:R-:W-:Y:S01]  /*b7b0*/  LOP3.LUT R4, R3, 0xff, RZ, 0xc0, !PT ;  /* 0x000000ff03047812 */ /* 0x000fe200078ec0ff */
[C---:B------:R-:W-:Y:S03]  /*b7c0*/  HMMA.16816.F32.BF16 R220, R16.reuse, R38, R80 ;  /* 0x0000002610dc723c */ /* 0x040fe60000041850 */
[----:B------:R-:W-:Y:S01]  /*b7d0*/  PRMT R20, R4, 0x5410, R6 ;  /* 0x0000541004147816 */ /* 0x000fe20000000006 */
[----:B------:R-:W-:Y:S02]  /*b7e0*/  FFMA.FTZ R4, R139, c[0x0][0x23c], -R15 ;  /* 0x00008f008b047a23 */ /* 0x000fe4000001080f */
[----:B---3--:R-:W-:Y:S01]  /*b7f0*/  FFMA.FTZ R5, R244, c[0x0][0x23c], -R13 ;  /* 0x00008f00f4057a23 */ /* 0x008fe2000001080d */
[----:B------:R-:W-:Y:S01]  /*b800*/  MOV R83, R65 ;  /* 0x0000004100537202 */ /* 0x000fe20000000f00 */
[----:B------:R-:W-:Y:S01]  /*b810*/  IMAD.MOV.U32 R82, RZ, RZ, R64 ;  /* 0x000000ffff527224 */ /* 0x000fe200078e0040 */
[----:B------:R-:W-:Y:S01]  /*b820*/  PRMT R21, R7, 0x5410, R24 ;  /* 0x0000541007157816 */ /* 0x000fe20000000018 */
[C---:B------:R-:W-:Y:S01]  /*b830*/  HMMA.16816.F32.BF16 R160, R16.reuse, R40, R160 ;  /* 0x0000002810a0723c */ /* 0x040fe200000418a0 */
[----:B------:R-:W-:Y:S01]  /*b840*/  IMAD.MOV.U32 R80, RZ, RZ, R36 ;  /* 0x000000ffff507224 */ /* 0x000fe200078e0024 */
[----:B------:R-:W-:Y:S01]  /*b850*/  MOV R81, R37 ;  /* 0x0000002500517202 */ /* 0x000fe20000000f00 */
[----:B------:R-:W-:Y:S01]  /*b860*/  IMAD.MOV.U32 R64, RZ, RZ, R66 ;  /* 0x000000ffff407224 */ /* 0x000fe200078e0042 */
[----:B------:R-:W-:Y:S01]  /*b870*/  MOV R65, R67 ;  /* 0x0000004300417202 */ /* 0x000fe20000000f00 */
[----:B------:R1:W-:Y:S01]  /*b880*/  MUFU.EX2 R24, R5 ;  /* 0x0000000500187308 */ /* 0x0003e20000000800 */
[----:B------:R-:W-:Y:S01]  /*b890*/  IMAD.MOV.U32 R66, RZ, RZ, R48 ;  /* 0x000000ffff427224 */ /* 0x000fe200078e0030 */
[----:B------:R-:W-:Y:S01]  /*b8a0*/  MOV R67, R49 ;  /* 0x0000003100437202 */ /* 0x000fe20000000f00 */
[----:B------:R-:W-:Y:S01]  /*b8b0*/  HMMA.16816.F32.BF16 R176, R16, R42, R120 ;  /* 0x0000002a10b0723c */ /* 0x000fe20000041878 */
[----:B------:R-:W-:Y:S01]  /*b8c0*/  IMAD.MOV.U32 R36, RZ, RZ, R50 ;  /* 0x000000ffff247224 */ /* 0x000fe200078e0032 */
[----:B------:R-:W-:Y:S01]  /*b8d0*/  MOV R37, R51 ;  /* 0x0000003300257202 */ /* 0x000fe20000000f00 */
[----:B------:R-:W-:Y:S01]  /*b8e0*/  IMAD.MOV.U32 R38, RZ, RZ, R155 ;  /* 0x000000ffff267224 */ /* 0x000fe200078e009b */
[----:B------:R-:W-:Y:S01]  /*b8f0*/  MOV R39, R154 ;  /* 0x0000009a00277202 */ /* 0x000fe20000000f00 */
[----:B------:R-:W-:Y:S01]  /*b900*/  LDSM.16.MT88.4 R48, [R207+0xa800] ;  /* 0x00a80000cf30783b */ /* 0x000fe20000004200 */
[----:B------:R-:W-:-:S02]  /*b910*/  SHF.R.U32.HI R13, RZ, 0x18, R3 ;  /* 0x00000018ff0d7819 */ /* 0x000fc40000011603 */
[C---:B------:R-:W-:Y:S01]  /*b920*/  HMMA.16816.F32.BF16 R164, R16.reuse, R44, R164 ;  /* 0x0000002c10a4723c */ /* 0x040fe200000418a4 */
[----:B------:R-:W3:Y:S01]  /*b930*/  LDSM.16.MT88.4 R152, [R205+0xa800] ;  /* 0x00a80000cd98783b */ /* 0x000ee20000004200 */
[----:B------:R-:W-:Y:S02]  /*b940*/  SHF.R.U32.HI R7, RZ, 0x10, R0 ;  /* 0x00000010ff077819 */ /* 0x000fe40000011600 */
[----:B-1----:R-:W-:Y:S02]  /*b950*/  SHF.R.U32.HI R5, RZ, 0x10, R3 ;  /* 0x00000010ff057819 */ /* 0x002fe40000011603 */
[C---:B------:R-:W-:Y:S02]  /*b960*/  LOP3.LUT R8, R0.reuse, 0xff, RZ, 0xc0, !PT ;  /* 0x000000ff00087812 */ /* 0x040fe400078ec0ff */
[----:B------:R-:W-:Y:S01]  /*b970*/  HMMA.16816.F32.BF16 R172, R16, R46, R128 ;  /* 0x0000002e10ac723c */ /* 0x000fe20000041880 */
[----:B------:R1:W-:Y:S01]  /*b980*/  MUFU.EX2 R19, R4 ;  /* 0x0000000400137308 */ /* 0x0003e20000000800 */
[----:B------:R-:W-:Y:S01]  /*b990*/  LOP3.LUT R3, R0, 0xffff, RZ, 0xc0, !PT ;  /* 0x0000ffff00037812 */ /* 0x000fe200078ec0ff */
[----:B------:R-:W-:Y:S01]  /*b9a0*/  IMAD.MOV.U32 R236, RZ, RZ, R168 ;  /* 0x000000ffffec7224 */ /* 0x000fe200078e00a8 */
[----:B------:R-:W-:Y:S01]  /*b9b0*/  SHF.R.U32.HI R6, RZ, 0x18, R0 ;  /* 0x00000018ff067819 */ /* 0x000fe20000011600 */
[----:B------:R-:W-:Y:S01]  /*b9c0*/  HSET2.LE.AND R14, R14, R203, PT ;  /* 0x000000cb0e0e7233 */ /* 0x000fe20003803000 */
[----:B------:R-:W-:Y:S01]  /*b9d0*/  LOP3.LUT R5, R5, 0xff, RZ, 0xc0, !PT ;  /* 0x000000ff05057812 */ /* 0x000fe200078ec0ff */
[----:B------:R-:W-:Y:S01]  /*b9e0*/  IMAD.MOV.U32 R238, RZ, RZ, R170 ;  /* 0x000000ffffee7224 */ /* 0x000fe200078e00aa */
[----:B------:R-:W-:Y:S01]  /*b9f0*/  SHF.R.U32.HI R3, RZ, 0x8, R3 ;  /* 0x00000008ff037819 */ /* 0x000fe20000011603 */
[----:B------:R-:W-:Y:S01]  /*ba00*/  LDSM.16.MT88.4 R120, [R210+0xb800] ;  /* 0x00b80000d278783b */ /* 0x000fe20000004200 */
[----:B------:R-:W-:Y:S01]  /*ba10*/  LOP3.LUT R0, R7, 0xff, RZ, 0xc0, !PT ;  /* 0x000000ff07007812 */ /* 0x000fe200078ec0ff */
[----:B-1----:R-:W-:-:S04]  /*ba20*/  FFMA.FTZ R4, R185, c[0x0][0x23c], -R15 ;  /* 0x00008f00b9047a23 */ /* 0x002fc8000001080f */
[----:B------:R1:W4:Y:S01]  /*ba30*/  MUFU.EX2 R18, R4 ;  /* 0x0000000400127308 */ /* 0x0003220000000800 */
[----:B------:R-:W-:Y:S01]  /*ba40*/  FFMA.FTZ R16, R184, c[0x0][0x23c], -R15 ;  /* 0x00008f00b8107a23 */ /* 0x000fe2000001080f */
[----:B------:R-:W-:Y:S02]  /*ba50*/  PRMT R7, R5, 0x5410, R13 ;  /* 0x0000541005077816 */ /* 0x000fe4000000000d */
[----:B------:R-:W-:Y:S01]  /*ba60*/  PRMT R8, R8, 0x5410, R3 ;  /* 0x0000541008087816 */ /* 0x000fe20000000003 */
[----:B------:R-:W-:Y:S01]  /*ba70*/  FFMA.FTZ R3, R187, c[0x0][0x23c], -R15 ;  /* 0x00008f00bb037a23 */ /* 0x000fe2000001080f */
[----:B------:R-:W-:Y:S01]  /*ba80*/  PRMT R5, R0, 0x5410, R6 ;  /* 0x0000541000057816 */ /* 0x000fe20000000006 */
[--C-:B------:R-:W-:Y:S01]  /*ba90*/  HSET2.LE.AND R0, R22, R203.reuse, PT ;  /* 0x000000cb16007233 */ /* 0x100fe20003803000 */
[----:B------:R-:W-:Y:S03]  /*baa0*/  MUFU.EX2 R16, R16 ;  /* 0x0000001000107308 */ /* 0x000fe60000000800 */
[----:B------:R-:W-:Y:S01]  /*bab0*/  HSET2.LE.AND R13, R5, R203, PT ;  /* 0x000000cb050d7233 */ /* 0x000fe20003803000 */
[----:B--2---:R-:W-:-:S04]  /*bac0*/  F2FP.BF16.PACK_AB R5, R34, R35 ;  /* 0x000000232205723e */ /* 0x004fc800000010ff */
[----:B------:R2:W5:Y:S01]  /*bad0*/  MUFU.EX2 R17, R3 ;  /* 0x0000000300117308 */ /* 0x0005620000000800 */
[--C-:B-1----:R-:W-:Y:S02]  /*bae0*/  HSET2.LE.AND R4, R23, R203.reuse, PT ;  /* 0x000000cb17047233 */ /* 0x102fe40003803000 */
[--C-:B------:R-:W-:Y:S02]  /*baf0*/  HSET2.LE.AND R6, R20, R203.reuse, PT ;  /* 0x000000cb14067233 */ /* 0x100fe40003803000 */
[----:B------:R-:W-:Y:S01]  /*bb00*/  HSET2.LE.AND R7, R7, R203, PT ;  /* 0x000000cb07077233 */ /* 0x000fe20003803000 */
[----:B------:R-:W-:Y:S02]  /*bb10*/  LOP3.LUT R131, R4, R5, RZ, 0xc0, !PT ;  /* 0x0000000504837212 */ /* 0x000fe400078ec0ff */
[----:B----4-:R-:W-:Y:S02]  /*bb20*/  F2FP.BF16.PACK_AB R4, R18, R19 ;  /* 0x000000131204723e */ /* 0x010fe400000010ff */
[----:B--2---:R-:W-:-:S04]  /*bb30*/  F2FP.BF16.PACK_AB R3, R138, R137 ;  /* 0x000000898a03723e */ /* 0x004fc800000010ff */
[----:B------:R-:W-:Y:S02]  /*bb40*/  LOP3.LUT R130, R0, R3, RZ, 0xc0, !PT ;  /* 0x0000000300827212 */ /* 0x000fe400078ec0ff */
[----:B------:R-:W-:Y:S02]  /*bb50*/  F2FP.BF16.PACK_AB R3, R133, R132 ;  /* 0x000000848503723e */ /* 0x000fe400000010ff */
[----:B------:R-:W-:Y:S01]  /*bb60*/  F2FP.BF16.PACK_AB R0, R33, R32 ;  /* 0x000000202100723e */ /* 0x000fe200000010ff */
[----:B------:R-:W-:Y:S01]  /*bb70*/  HSET2.LE.AND R8, R8, R203, PT ;  /* 0x000000cb08087233 */ /* 0x000fe20003803000 */
[----:B------:R-:W-:Y:S02]  /*bb80*/  LOP3.LUT R128, R6, R3, RZ, 0xc0, !PT ;  /* 0x0000000306807212 */ /* 0x000fe400078ec0ff */
[----:B------:R-:W-:Y:S02]  /*bb90*/  F2FP.BF16.PACK_AB R3, R30, R31 ;  /* 0x0000001f1e03723e */ /* 0x000fe400000010ff */
[----:B------:R-:W-:-:S02]  /*bba0*/  LOP3.LUT R129, R7, R0, RZ, 0xc0, !PT ;  /* 0x0000000007817212 */ /* 0x000fc400078ec0ff */
[----:B------:R-:W-:Y:S02]  /*bbb0*/  LOP3.LUT R169, R13, R4, RZ, 0xc0, !PT ;  /* 0x000000040da97212 */ /* 0x000fe400078ec0ff */
[----:B------:R-:W1:Y:S01]  /*bbc0*/  LDSM.16.MT88.4 R4, [R209+0xb800] ;  /* 0x00b80000d104783b */ /* 0x000e620000004200 */
[----:B------:R-:W-:Y:S01]  /*bbd0*/  HSET2.LE.AND R15, R21, R203, PT ;  /* 0x000000cb150f7233 */ /* 0x000fe20003803000 */
[----:B------:R-:W-:Y:S02]  /*bbe0*/  LOP3.LUT R168, R8, R3, RZ, 0xc0, !PT ;  /* 0x0000000308a87212 */ /* 0x000fe400078ec0ff */
[----:B------:R-:W-:Y:S02]  /*bbf0*/  F2FP.BF16.PACK_AB R0, R24, R29 ;  /* 0x0000001d1800723e */ /* 0x000fe400000010ff */
[----:B-----5:R-:W-:Y:S02]  /*bc00*/  F2FP.BF16.PACK_AB R3, R16, R17 ;  /* 0x000000111003723e */ /* 0x020fe400000010ff */
[----:B------:R-:W-:-:S02]  /*bc10*/  MOV R239, R171 ;  /* 0x000000ab00ef7202 */ /* 0x000fc40000000f00 */
[----:B------:R-:W-:Y:S02]  /*bc20*/  LOP3.LUT R170, R14, R0, RZ, 0xc0, !PT ;  /* 0x000000000eaa7212 */ /* 0x000fe400078ec0ff */
[----:B------:R-:W-:Y:S01]  /*bc30*/  LOP3.LUT R171, R15, R3, RZ, 0xc0, !PT ;  /* 0x000000030fab7212 */ /* 0x000fe200078ec0ff */
[-C--:B---3--:R-:W-:Y:S08]  /*bc40*/  HMMA.16816.F32.BF16 R140, R128, R152.reuse, R140 ;  /* 0x00000098808c723c */ /* 0x088ff0000004188c */
[C---:B------:R-:W-:Y:S08]  /*bc50*/  HMMA.16816.F32.BF16 R144, R168.reuse, R152, R144 ;  /* 0x00000098a890723c */ /* 0x040ff00000041890 */
[----:B------:R-:W-:Y:S08]  /*bc60*/  HMMA.16816.F32.BF16 R148, R168, R154, R148 ;  /* 0x0000009aa894723c */ /* 0x000ff00000041894 */
[-C--:B------:R-:W-:Y:S08]  /*bc70*/  HMMA.16816.F32.BF16 R36, R128, R48.reuse, R36 ;  /* 0x000000308024723c */ /* 0x080ff00000041824 */
[C---:B------:R-:W-:Y:S01]  /*bc80*/  HMMA.16816.F32.BF16 R40, R168.reuse, R48, R64 ;  /* 0x00000030a828723c */ /* 0x040fe20000041840 */
[----:B------:R-:W2:Y:S07]  /*bc90*/  LDSM.16.MT88.4 R64, [R210+0xa800] ;  /* 0x00a80000d240783b */ /* 0x000eae0000004200 */
[----:B------:R-:W-:Y:S08]  /*bca0*/  HMMA.16816.F32.BF16 R44, R168, R50, R228 ;  /* 0x00000032a82c723c */ /* 0x000ff000000418e4 */
[C---:B------:R-:W-:Y:S01]  /*bcb0*/  HMMA.16816.F32.BF16 R152, R128.reuse, R154, R96 ;  /* 0x0000009a8098723c */ /* 0x040fe20000041860 */
[----:B------:R-:W-:Y:S07]  /*bcc0*/  LDSM.16.MT88.4 R96, [R205+0xb800] ;  /* 0x00b80000cd60783b */ /* 0x000fee0000004200 */
[----:B------:R-:W-:Y:S01]  /*bcd0*/  HMMA.16816.F32.BF16 R48, R128, R50, R80 ;  /* 0x000000328030723c */ /* 0x000fe20000041850 */
[----:B------:R-:W3:Y:S01]  /*bce0*/  LDSM.16.MT88.4 R80, [R209+0xa800] ;  /* 0x00a80000d150783b */ /* 0x000ee20000004200 */
[----:B------:R-:W-:-:S02]  /*bcf0*/  FFMA.FTZ R15, R241, R28, R235 ;  /* 0x0000001cf10f7223 */ /* 0x000fc400000100eb */
[----:B------:R-:W-:Y:S02]  /*bd00*/  FFMA.FTZ R8, R248, R27, R202 ;  /* 0x0000001bf8087223 */ /* 0x000fe400000100ca */
[----:B------:R-:W-:Y:S02]  /*bd10*/  FFMA.FTZ R3, R249, R26, R198 ;  /* 0x0000001af9037223 */ /* 0x000fe400000100c6 */
[----:B------:R-:W-:Y:S02]  /*bd20*/  FFMA.FTZ R0, R250, R25, R190 ;  /* 0x00000019fa007223 */ /* 0x000fe400000100be */
[----:B------:R-:W-:Y:S02]  /*bd30*/  FADD.FTZ R15, R234, R15 ;  /* 0x0000000fea0f7221 */ /* 0x000fe40000010000 */
[----:B------:R-:W-:Y:S02]  /*bd40*/  FADD.FTZ R14, R201, R8 ;  /* 0x00000008c90e7221 */ /* 0x000fe40000010000 */
[----:B------:R-:W-:Y:S01]  /*bd50*/  FADD.FTZ R13, R197, R3 ;  /* 0x00000003c50d7221 */ /* 0x000fe20000010000 */
[----:B-1----:R-:W-:Y:S01]  /*bd60*/  HMMA.16816.F32.BF16 R124, R168, R4, R124 ;  /* 0x00000004a87c723c */ /* 0x002fe2000004187c */
[----:B------:R-:W-:-:S02]  /*bd70*/  FADD.FTZ R8, R189, R0 ;  /* 0x00000000bd087221 */ /* 0x000fc40000010000 */
[----:B------:R-:W-:Y:S02]  /*bd80*/  FADD.FTZ R3, R199, R14 ;  /* 0x0000000ec7037221 */ /* 0x000fe40000010000 */
[----:B------:R-:W-:-:S03]  /*bd90*/  FADD.FTZ R0, R196, R13 ;  /* 0x0000000dc4007221 */ /* 0x000fc60000010000 */
        /* <DEDUP_REMOVED lines=13> */
[----:B--2---:R-:W-:Y:S01]  /*be70*/  HMMA.16816.F32.BF16 R56, R168, R64, R56 ;  /* 0x00000040a838723c */ /* 0x004fe20000041838 */
[----:B------:R-:W-:-:S02]  /*be80*/  FADD.FTZ R3, R30, R5 ;  /* 0x000000051e037221 */ /* 0x000fc40000010000 */
[----:B------:R-:W-:Y:S02]  /*be90*/  FADD.FTZ R0, R18, R0 ;  /* 0x0000000012007221 */ /* 0x000fe40000010000 */
[----:B------:R-:W-:-:S03]  /*bea0*/  FADD.FTZ R241, R137, R241 ;  /* 0x000000f189f17221 */ /* 0x000fc60000010000 */
[----:B------:R-:W-:Y:S01]  /*beb0*/  HMMA.16816.F32.BF16 R60, R168, R66, R60 ;  /* 0x00000042a83c723c */ /* 0x000fe2000004183c */
[----:B------:R-:W-:Y:S02]  /*bec0*/  FADD.FTZ R4, R35, R4 ;  /* 0x0000000423047221 */ /* 0x000fe40000010000 */
[----:B------:R-:W-:Y:S02]  /*bed0*/  FADD.FTZ R3, R29, R3 ;  /* 0x000000031d037221 */ /* 0x000fe40000010000 */
[----:B------:R-:W-:-:S03]  /*bee0*/  FADD.FTZ R0, R17, R0 ;  /* 0x0000000011007221 */ /* 0x000fc60000010000 */
[----:B---3--:R-:W-:Y:S01]  /*bef0*/  HMMA.16816.F32.BF16 R72, R168, R80, R72 ;  /* 0x00000050a848723c */ /* 0x008fe20000041848 */
[----:B------:R-:W-:-:S07]  /*bf00*/  FADD.FTZ R241, R138, R241 ;  /* 0x000000f18af17221 */ /* 0x000fce0000010000 */
[----:B------:R-:W-:Y:S01]  /*bf10*/  HMMA.16816.F32.BF16 R76, R168, R82, R76 ;  /* 0x00000052a84c723c */ /* 0x000fe2000004184c */
[----:B------:R-:W-:-:S07]  /*bf20*/  FADD.FTZ R248, R34, R4 ;  /* 0x0000000422f87221 */ /* 0x000fce0000010000 */
[----:B------:R-:W-:Y:S01]  /*bf30*/  HMMA.16816.F32.BF16 R88, R168, R96, R88 ;  /* 0x00000060a858723c */ /* 0x000fe20000041858 */
[----:B------:R-:W-:-:S07]  /*bf40*/  FADD.FTZ R249, R24, R3 ;  /* 0x0000000318f97221 */ /* 0x000fce0000010000 */
[----:B------:R-:W-:Y:S01]  /*bf50*/  HMMA.16816.F32.BF16 R92, R168, R98, R92 ;  /* 0x00000062a85c723c */ /* 0x000fe2000004185c */
[----:B------:R-:W-:-:S07]  /*bf60*/  FADD.FTZ R250, R16, R0 ;  /* 0x0000000010fa7221 */ /* 0x000fce0000010000 */
        /* <DEDUP_REMOVED lines=34> */
[C---:B------:R-:W-:Y:S02]  /*c190*/  IADD3 R3, P0, R0.reuse, UR24, RZ ;  /* 0x0000001800037c10 */ /* 0x040fe4000ff1e0ff */
[----:B---3--:R-:W-:Y:S02]  /*c1a0*/  LEA.HI.X R4, R5, R227, R4, 0x5, P1 ;  /* 0x000000e305047211 */ /* 0x008fe400008f2c04 */
[C---:B------:R-:W-:Y:S02]  /*c1b0*/  @!P3 LEA R18, P5, R0.reuse, c[0x0][0x170], 0x1 ;  /* 0x00005c000012ba11 */ /* 0x040fe400078a08ff */
[----:B------:R-:W-:Y:S02]  /*c1c0*/  @!P2 LEA R14, P1, R0, c[0x0][0x170], 0x1 ;  /* 0x00005c00000eaa11 */ /* 0x000fe400078208ff */
[----:B------:R-:W-:Y:S02]  /*c1d0*/  @!P3 LEA R16, P4, R3, c[0x0][0x170], 0x1 ;  /* 0x00005c000310ba11 */ /* 0x000fe400078808ff */
[----:B------:R-:W-:-:S02]  /*c1e0*/  IADD3.X R5, R4, UR23, RZ, P0, !PT ;  /* 0x0000001704057c10 */ /* 0x000fc400087fe4ff */
[C-C-:B------:R-:W-:Y:S02]  /*c1f0*/  @!P3 LEA.HI.X R19, R0.reuse, c[0x0][0x174], R4.reuse, 0x1, P5 ;  /* 0x00005d000013ba11 */ /* 0x140fe400028f0c04 */
[C---:B------:R-:W-:Y:S02]  /*c200*/  @!P2 LEA R6, P0, R3.reuse, c[0x0][0x170], 0x1 ;  /* 0x00005c000306aa11 */ /* 0x040fe400078008ff */
        /* <DEDUP_REMOVED lines=30> */
[----:B------:R-:W5:Y:S04]  /*c3f0*/  LDSM.16.M88.4 R24, [R208] ;  /* 0x00000000d018783b */ /* 0x000f680000000200 */
[----:B------:R-:W0:Y:S01]  /*c400*/  LDGDEPBAR ;  /* 0x00000000000079af */ /* 0x000e220000000000 */
[----:B----4-:R-:W-:Y:S08]  /*c410*/  HMMA.16816.F32.BF16 R200, R20, R28, RZ ;  /* 0x0000001c14c8723c */ /* 0x010ff000000418ff */
[C---:B-1----:R-:W-:Y:S08]  /*c420*/  HMMA.16816.F32.BF16 R188, R16.reuse, R32, RZ ;  /* 0x0000002010bc723c */ /* 0x042ff000000418ff */
[C---:B------:R-:W-:Y:S08]  /*c430*/  HMMA.16816.F32.BF16 R180, R16.reuse, R28, RZ ;  /* 0x0000001c10b4723c */ /* 0x040ff000000418ff */
[C---:B------:R-:W-:Y:S08]  /*c440*/  HMMA.16816.F32.BF16 R184, R16.reuse, R34, RZ ;  /* 0x0000002210b8723c */ /* 0x040ff000000418ff */
[-C--:B------:R-:W-:Y:S08]  /*c450*/  HMMA.16816.F32.BF16 R16, R16, R30.reuse, RZ ;  /* 0x0000001e1010723c */ /* 0x080ff000000418ff */
[----:B------:R-:W-:Y:S08]  /*c460*/  HMMA.16816.F32.BF16 R196, R20, R30, RZ ;  /* 0x0000001e14c4723c */ /* 0x000ff000000418ff */
[----:B---3--:R-:W-:Y:S08]  /*c470*/  HMMA.16816.F32.BF16 R192, R4, R176, R188 ;  /* 0x000000b004c0723c */ /* 0x008ff000000418bc */
        /* <DEDUP_REMOVED lines=8> */
[----:B------:R-:W3:Y:S03]  /*c500*/  LDSM.16.M88.4 R16, [R214] ;  /* 0x00000000d610783b */ /* 0x000ee60000000200 */
[C---:B-----5:R-:W-:Y:S08]  /*c510*/  HMMA.16816.F32.BF16 R180, R24.reuse, R176, R220 ;  /* 0x000000b018b4723c */ /* 0x060ff000000418dc */
        /* <DEDUP_REMOVED lines=11> */
[C---:B---3--:R-:W-:Y:S08]  /*c5d0*/  HMMA.16816.F32.BF16 R188, R16.reuse, R20, R180 ;  /* 0x0000001410bc723c */ /* 0x048ff000000418b4 */
[C---:B------:R-:W-:Y:S01]  /*c5e0*/  HMMA.16816.F32.BF16 R180, R16.reuse, R22, R200 ;  /* 0x0000001610b4723c */ /* 0x040fe200000418c8 */
[----:B------:R-:W-:Y:S07]  /*c5f0*/  LDSM.16.M88.4 R20, [R206+0x6000] ;  /* 0x00600000ce14783b */ /* 0x000fee0000000200 */
[C---:B------:R-:W-:Y:S08]  /*c600*/  HMMA.16816.F32.BF16 R184, R16.reuse, R32, R228 ;  /* 0x0000002010b8723c */ /* 0x040ff000000418e4 */
[----:B------:R-:W-:Y:S01]  /*c610*/  HMMA.16816.F32.BF16 R176, R16, R34, R176 ;  /* 0x0000002210b0723c */ /* 0x000fe200000418b0 */
[----:B------:R-:W3:Y:S04]  /*c620*/  LDSM.16.M88.4 R32, [R204+0x9000] ;  /* 0x00900000cc20783b */ /* 0x000ee80000000200 */
        /* <DEDUP_REMOVED lines=13> */
[----:B------:R-:W2:Y:S07]  /*c700*/  LDSM.16.M88.4 R24, [R208+0x4000] ;  /* 0x00400000d018783b */ /* 0x000eae0000000200 */
[C---:B---3--:R-:W-:Y:S08]  /*c710*/  HMMA.16816.F32.BF16 R184, R20.reuse, R32, R196 ;  /* 0x0000002014b8723c */ /* 0x048ff000000418c4 */
        /* <DEDUP_REMOVED lines=14> */
[----:B------:R-:W3:Y:S03]  /*c800*/  LDSM.16.M88.4 R20, [R214+0x4000] ;  /* 0x00400000d614783b */ /* 0x000ee60000000200 */
[C---:B--2---:R-:W-:Y:S08]  /*c810*/  HMMA.16816.F32.BF16 R192, R24.reuse, R180, R228 ;  /* 0x000000b418c0723c */ /* 0x044ff000000418e4 */
        /* <DEDUP_REMOVED lines=10> */
[----:B------:R-:W2:Y:S01]  /*c8c0*/  LDSM.16.M88.4 R16, [R212+0x4000] ;  /* 0x00400000d410783b */ /* 0x000ea20000000200 */
[----:B------:R-:W-:-:S04]  /*c8d0*/  DEPBAR.LE SB0, 0x0 ;  /* 0x000080000000791a */ /* 0x000fc80000000000 */
[C---:B---3--:R-:W-:Y:S08]  /*c8e0*/  HMMA.16816.F32.BF16 R180, R20.reuse, R32, R192 ;  /* 0x0000002014b4723c */ /* 0x048ff000000418c0 */
[C---:B------:R-:W-:Y:S08]  /*c8f0*/  HMMA.16816.F32.BF16 R176, R20.reuse, R34, R228 ;  /* 0x0000002214b0723c */ /* 0x040ff000000418e4 */
[C---:B------:R-:W-:Y:S08]  /*c900*/  HMMA.16816.F32.BF16 R32, R20.reuse, R172, R224 ;  /* 0x000000ac1420723c */ /* 0x040ff000000418e0 */
[----:B------:R-:W-:Y:S08]  /*c910*/  HMMA.16816.F32.BF16 R20, R20, R174, R220 ;  /* 0x000000ae1414723c */ /* 0x000ff000000418dc */
[C---:B-1----:R-:W-:Y:S08]  /*c920*/  HMMA.16816.F32.BF16 R200, R4.reuse, R28, R200 ;  /* 0x0000001c04c8723c */ /* 0x042ff000000418c8 */
[C---:B------:R-:W-:Y:S08]  /*c930*/  HMMA.16816.F32.BF16 R196, R4.reuse, R30, R196 ;  /* 0x0000001e04c4723c */ /* 0x040ff000000418c4 */
[C---:B------:R-:W-:Y:S08]  /*c940*/  HMMA.16816.F32.BF16 R188, R4.reuse, R24, R188 ;  /* 0x0000001804bc723c */ /* 0x040ff000000418bc */
[----:B------:R-:W-:Y:S08]  /*c950*/  HMMA.16816.F32.BF16 R184, R4, R26, R184 ;  /* 0x0000001a04b8723c */ /* 0x000ff000000418b8 */
[C---:B--2---:R-:W-:Y:S08]  /*c960*/  HMMA.16816.F32.BF16 R180, R16.reuse, R28, R180 ;  /* 0x0000001c10b4723c */ /* 0x044ff000000418b4 */
        /* <DEDUP_REMOVED lines=51> */
.L_x_809:
[----:B------:R-:W-:Y:S05]  /*cca0*/  BSYNC B0 ;  /* 0x0000000000007941 */ /* 0x000fea0003800000 */
.L_x_808:
[----:B------:R-:W0:Y:S02]  /*ccb0*/  LDGDEPBAR ;  /* 0x00000000000079af */ /* 0x000e240000000000 */
.L_x_807:
[----:B------:R-:W3:Y:S04]  /*ccc0*/  LDL R3, [R1+0x44] ;  /* 0x0000440001037983 */ /* 0x000ee80000100800 */
[----:B------:R-:W4:Y:S04]  /*ccd0*/  LDL R0, [R1+0x40] ;  /* 0x0000400001007983 */ /* 0x000f280000100800 */
[----:B-1----:R-:W5:Y:S04]  /*cce0*/  LDL.64 R6, [R1+0x38] ;  /* 0x0000380001067983 */ /* 0x002f680000100a00 */
[----:B--2---:R-:W1:Y:S02]  /*ccf0*/  S2R R5, SR_TID.X ;  /* 0x0000000000057919 */ /* 0x004e640000002100 */
[----:B-1----:R-:W-:-:S05]  /*cd00*/  IMAD.SHL.U32 R5, R5, 0x2, RZ ;  /* 0x0000000205057824 */ /* 0x002fca00078e00ff */
[----:B------:R-:W-:Y:S01]  /*cd10*/  LOP3.LUT R5, R5, 0x6, RZ, 0xc0, !PT ;  /* 0x0000000605057812 */ /* 0x000fe200078ec0ff */
[----:B---3--:R-:W-:Y:S01]  /*cd20*/  IMAD.MOV.U32 R4, RZ, RZ, R3 ;  /* 0x000000ffff047224 */ /* 0x008fe200078e0003 */
[----:B----4-:R-:W-:Y:S01]  /*cd30*/  MOV R3, R0 ;  /* 0x0000000000037202 */ /* 0x010fe20000000f00 */
[----:B------:R-:W-:Y:S02]  /*cd40*/  IMAD.U32 R0, RZ, RZ, UR29 ;  /* 0x0000001dff007e24 */ /* 0x000fe4000f8e00ff */
[----:B------:R-:W-:Y:S01]  /*cd50*/  IMAD.MOV.U32 R14, RZ, RZ, R4 ;  /* 0x000000ffff0e7224 */ /* 0x000fe200078e0004 */
[----:B-----5:R-:W-:Y:S01]  /*cd60*/  MOV R192, R6 ;  /* 0x0000000600c07202 */ /* 0x020fe20000000f00 */
[----:B------:R-:W-:Y:S01]  /*cd70*/  IMAD R0, R0, 0x20, R5 ;  /* 0x0000002000007824 */ /* 0x000fe200078e0205 */
[----:B------:R-:W-:Y:S01]  /*cd80*/  MOV R15, R3 ;  /* 0x00000003000f7202 */ /* 0x000fe20000000f00 */
[----:B------:R-:W-:Y:S02]  /*cd90*/  IMAD.MOV.U32 R193, RZ, RZ, R7 ;  /* 0x000000ffffc17224 */ /* 0x000fe400078e0007 */
[----:B------:R-:W-:Y:S01]  /*cda0*/  IMAD.WIDE.U32 R18, R14, -0x326172a9, RZ ;  /* 0xcd9e8d570e127825 */ /* 0x000fe200078e00ff */
[----:B------:R-:W-:-:S02]  /*cdb0*/  ISETP.GE.AND P4, PT, R0, R9, PT ;  /* 0x000000090000720c */ /* 0x000fc40003f86270 */
[----:B------:R-:W-:Y:S02]  /*cdc0*/  IADD3 R7, R0, 0x1, RZ ;  /* 0x0000000100077810 */ /* 0x000fe40007ffe0ff */
[----:B------:R-:W-:Y:S02]  /*cdd0*/  FSEL R26, R180, -INF , !P4 ;  /* 0xff800000b41a7808 */ /* 0x000fe40006000000 */
[CC--:B------:R-:W-:Y:S02]  /*cde0*/  ISETP.GE.AND P1, PT, R0.reuse, R10.reuse, PT ;  /* 0x0000000a0000720c */ /* 0x0c0fe40003f26270 */
[----:B------:R-:W-:Y:S02]  /*cdf0*/  ISETP.GE.AND P4, PT, R7, R10, PT ;  /* 0x0000000a0700720c */ /* 0x000fe40003f86270 */
[----:B------:R-:W-:Y:S02]  /*ce00*/  IADD3 R6, R0, 0x8, RZ ;  /* 0x0000000800067810 */ /* 0x000fe40007ffe0ff */
[----:B------:R-:W-:-:S02]  /*ce10*/  FSEL R29, R182, -INF , !P1 ;  /* 0xff800000b61d7808 */ /* 0x000fc40004800000 */
[----:B------:R-:W-:Y:S02]  /*ce20*/  FSEL R32, R183, -INF , !P4 ;  /* 0xff800000b7207808 */ /* 0x000fe40006000000 */
[C---:B------:R-:W-:Y:S02]  /*ce30*/  ISETP.GE.AND P1, PT, R6.reuse, R9, PT ;  /* 0x000000090600720c */ /* 0x040fe40003f26270 */
[----:B------:R-:W-:Y:S02]  /*ce40*/  ISETP.GE.AND P4, PT, R6, R10, PT ;  /* 0x0000000a0600720c */ /* 0x000fe40003f86270 */
[C---:B------:R-:W-:Y:S02]  /*ce50*/  IADD3 R5, R0.reuse, 0x9, RZ ;  /* 0x0000000900057810 */ /* 0x040fe40007ffe0ff */
[----:B------:R-:W-:Y:S02]  /*ce60*/  IADD3 R4, R0, 0x10, RZ ;  /* 0x0000001000047810 */ /* 0x000fe40007ffe0ff */
[----:B------:R-:W-:-:S02]  /*ce70*/  FSEL R28, R176, -INF , !P1 ;  /* 0xff800000b01c7808 */ /* 0x000fc40004800000 */
[----:B------:R-:W-:Y:S02]  /*ce80*/  FSEL R33, R178, -INF , !P4 ;  /* 0xff800000b2217808 */ /* 0x000fe40006000000 */
[-C--:B------:R-:W-:Y:S02]  /*ce90*/  ISETP.GE.AND P5, PT, R7, R9.reuse, PT ;  /* 0x000000090700720c */ /* 0x080fe40003fa6270 */
[----:B------:R-:W-:Y:S02]  /*cea0*/  ISETP.GE.AND P1, PT, R5, R10, PT ;  /* 0x0000000a0500720c */ /* 0x000fe40003f26270 */
[----:B------:R-:W-:Y:S02]  /*ceb0*/  ISETP.GE.AND P4, PT, R4, R9, PT ;  /* 0x000000090400720c */ /* 0x000fe40003f86270 */
[----:B------:R-:W-:Y:S02]  /*cec0*/  IADD3 R3, R0, 0x11, RZ ;  /* 0x0000001100037810 */ /* 0x000fe40007ffe0ff */
[----:B------:R-:W-:-:S02]  /*ced0*/  FSEL R27, R181, -INF , !P5 ;  /* 0xff800000b51b7808 */ /* 0x000fc40006800000 */
[----:B------:R-:W-:Y:S02]  /*cee0*/  FSEL R137, R179, -INF , !P1 ;  /* 0xff800000b3897808 */ /* 0x000fe40004800000 */
[----:B------:R-:W-:Y:S02]  /*cef0*/  FSEL R226, R172, -INF , !P4 ;  /* 0xff800000ace27808 */ /* 0x000fe40006000000 */
[-C--:B------:R-:W-:Y:S02]  /*cf00*/  ISETP.GE.AND P5, PT, R5, R9.reuse, PT ;  /* 0x000000090500720c */ /* 0x080fe40003fa6270 */
[C---:B------:R-:W-:Y:S02]  /*cf10*/  ISETP.GE.AND P1, PT, R3.reuse, R9, PT ;  /* 0x000000090300720c */ /* 0x040fe40003f26270 */
[----:B------:R-:W-:Y:S02]  /*cf20*/  ISETP.GE.AND P4, PT, R3, R10, PT ;  /* 0x0000000a0300720c */ /* 0x000fe40003f86270 */
[----:B------:R-:W-:-:S02]  /*cf30*/  IADD3 R13, R0, 0x18, RZ ;  /* 0x00000018000d7810 */ /* 0x000fc40007ffe0ff */
        /* <DEDUP_REMOVED lines=10> */
[-C--:B------:R-:W-:Y:S02]  /*cfe0*/  ISETP.GE.AND P5, PT, R13, R10.reuse, PT ;  /* 0x0000000a0d00720c */ /* 0x080fe40003fa6270 */
[----:B------:R-:W-:-:S02]  /*cff0*/  ISETP.GE.AND P1, PT, R8, R10, PT ;  /* 0x0000000a0800720c */ /* 0x000fc40003f26270 */
[C---:B------:R-:W-:Y:S02]  /*d000*/  ISETP.GE.AND P6, PT, R0.reuse, R11, PT ;  /* 0x0000000b0000720c */ /* 0x040fe40003fc6270 */
[----:B------:R-:W-:Y:S01]  /*d010*/  ISETP.GE.AND P4, PT, R0, R12, PT ;  /* 0x0000000c0000720c */ /* 0x000fe20003f86270 */
[----:B------:R-:W-:Y:S01]  /*d020*/  IMAD.U32 R0, RZ, RZ, UR31 ;  /* 0x0000001fff007e24 */ /* 0x000fe2000f8e00ff */
[----:B------:R-:W-:Y:S02]  /*d030*/  FSEL R242, R22, -INF , !P5 ;  /* 0xff80000016f27808 */ /* 0x000fe40006800000 */
[----:B------:R-:W-:Y:S02]  /*d040*/  FSEL R240, R23, -INF , !P1 ;  /* 0xff80000017f07808 */ /* 0x000fe40004800000 */
[----:B------:R-:W-:Y:S02]  /*d050*/  FSEL R31, R200, -INF , !P6 ;  /* 0xff800000c81f7808 */ /* 0x000fe40007000000 */
[----:B------:R-:W-:-:S02]  /*d060*/  FSEL R132, R202, -INF , !P4 ;  /* 0xff800000ca847808 */ /* 0x000fc40006000000 */
[CC--:B------:R-:W-:Y:S02]  /*d070*/  ISETP.GE.AND P5, PT, R7.reuse, R11.reuse, PT ;  /* 0x0000000b0700720c */ /* 0x0c0fe40003fa6270 */
[-C--:B------:R-:W-:Y:S02]  /*d080*/  ISETP.GE.AND P1, PT, R7, R12.reuse, PT ;  /* 0x0000000c0700720c */ /* 0x080fe40003f26270 */
[C---:B------:R-:W-:Y:S02]  /*d090*/  ISETP.GE.AND P4, PT, R6.reuse, R11, PT ;  /* 0x0000000b0600720c */ /* 0x040fe40003f86270 */
[----:B------:R-:W-:Y:S01]  /*d0a0*/  ISETP.GE.AND P6, PT, R6, R12, PT ;  /* 0x0000000c0600720c */ /* 0x000fe20003fc6270 */
[----:B------:R-:W-:Y:S01]  /*d0b0*/  IMAD.WIDE.U32 R6, R15, -0x2daee0ad, RZ ;  /* 0xd2511f530f067825 */ /* 0x000fe200078e00ff */
[----:B------:R-:W-:Y:S02]  /*d0c0*/  FSEL R34, R201, -INF , !P5 ;  /* 0xff800000c9227808 */ /* 0x000fe40006800000 */
[----:B------:R-:W-:-:S02]  /*d0d0*/  FSEL R138, R203, -INF , !P1 ;  /* 0xff800000cb8a7808 */ /* 0x000fc40004800000 */
[----:B------:R-:W-:Y:S01]  /*d0e0*/  LOP3.LUT R0, R7, UR29, R0, 0x96, !PT ;  /* 0x0000001d07007c12 */ /* 0x000fe2000f8e9600 */
[----:B------:R-:W-:Y:S01]  /*d0f0*/  IMAD R7, R245, -0x326172a9, RZ ;  /* 0xcd9e8d57f5077824 */ /* 0x000fe200078e02ff */
[CC--:B------:R-:W-:Y:S01]  /*d100*/  ISETP.GE.AND P5, PT, R5.reuse, R11.reuse, PT ;  /* 0x0000000b0500720c */ /* 0x0c0fe20003fa6270 */
[----:B------:R-:W1:Y:S01]  /*d110*/  LDC.U8 R203, c[0x0][0x2d8] ;  /* 0x0000b600ffcb7b82 */ /* 0x000e620000000000 */
[----:B------:R-:W-:Y:S02]  /*d120*/  ISETP.GE.AND P1, PT, R5, R12, PT ;  /* 0x0000000c0500720c */ /* 0x000fe40003f26270 */
[----:B------:R-:W-:Y:S02]  /*d130*/  FSEL R35, R196, -INF , !P4 ;  /* 0xff800000c4237808 */ /* 0x000fe40006000000 */
[----:B------:R-:W-:Y:S02]  /*d140*/  FSEL R139, R198, -INF , !P6 ;  /* 0xff800000c68b7808 */ /* 0x000fe40007000000 */
[----:B------:R-:W-:-:S02]  /*d150*/  ISETP.GE.AND P4, PT, R4, R11, PT ;  /* 0x0000000b0400720c */ /* 0x000fc40003f86270 */
[----:B------:R-:W-:Y:S01]  /*d160*/  ISETP.GE.AND P6, PT, R4, R12, PT ;  /* 0x0000000c0400720c */ /* 0x000fe20003fc6270 */
[----:B------:R-:W-:Y:S01]  /*d170*/  IMAD.WIDE.U32 R4, R0, -0x326172a9, RZ ;  /* 0xcd9e8d5700047825 */ /* 0x000fe200078e00ff */
[----:B------:R-:W-:Y:S02]  /*d180*/  FSEL R133, R197, -INF , !P5 ;  /* 0xff800000c5857808 */ /* 0x000fe40006800000 */
[----:B------:R-:W-:Y:S02]  /*d190*/  FSEL R172, R199, -INF , !P1 ;  /* 0xff800000c7ac7808 */ /* 0x000fe40004800000 */
[----:B------:R-:W-:Y:S02]  /*d1a0*/  FMNMX.FTZ R0, R136, R26, !PT ;  /* 0x0000001a88007209 */ /* 0x000fe40007810000 */
[C---:B------:R-:W-:Y:S02]  /*d1b0*/  ISETP.GE.AND P1, PT, R3.reuse, R11, PT ;  /* 0x0000000b0300720c */ /* 0x040fe40003f26270 */
[----:B------:R-:W-:-:S02]  /*d1c0*/  ISETP.GE.AND P5, PT, R3, R12, PT ;  /* 0x0000000c0300720c */ /* 0x000fc40003fa6270 */
[----:B------:R-:W-:Y:S02]  /*d1d0*/  LOP3.LUT R3, R19, R252, RZ, 0x3c, !PT ;  /* 0x000000fc13037212 */ /* 0x000fe400078e3cff */
[----:B------:R-:W-:Y:S02]  /*d1e0*/  FMNMX.FTZ R0, R27, R0, !PT ;  /* 0x000000001b007209 */ /* 0x000fe40007810000 */
[----:B------:R-:W-:Y:S01]  /*d1f0*/  LOP3.LUT R7, R5, UR15, R7, 0x96, !PT ;  /* 0x0000000f05077c12 */ /* 0x000fe2000f8e9607 */
[----:B------:R-:W-:Y:S01]  /*d200*/  IMAD.WIDE.U32 R16, R3, -0x2daee0ad, RZ ;  /* 0xd2511f5303107825 */ /* 0x000fe200078e00ff */
[----:B------:R-:W-:Y:S02]  /*d210*/  LOP3.LUT R24, R247, UR13, R4, 0x96, !PT ;  /* 0x0000000df7187c12 */ /* 0x000fe4000f8e9604 */
[----:B------:R-:W-:Y:S02]  /*d220*/  FMNMX.FTZ R0, R28, R0, !PT ;  /* 0x000000001c007209 */ /* 0x000fe40007810000 */
[----:B------:R-:W-:Y:S01]  /*d230*/  LOP3.LUT R14, R17, UR14, R6, 0x96, !PT ;  /* 0x0000000e110e7c12 */ /* 0x000fe2000f8e9606 */
[----:B------:R-:W-:Y:S01]  /*d240*/  IMAD.WIDE.U32 R6, R7, -0x2daee0ad, RZ ;  /* 0xd2511f5307067825 */ /* 0x000fe200078e00ff */
[----:B------:R-:W-:-:S02]  /*d250*/  LOP3.LUT R18, R5, UR15, R18, 0x96, !PT ;  /* 0x0000000f05127c12 */ /* 0x000fc4000f8e9612 */
[----:B------:R-:W-:Y:S01]  /*d260*/  FMNMX.FTZ R0, R30, R0, !PT ;  /* 0x000000001e007209 */ /* 0x000fe20007810000 */
[----:B------:R-:W-:Y:S01]  /*d270*/  IMAD.WIDE.U32 R24, R24, -0x2daee0ad, RZ ;  /* 0xd2511f5318187825 */ /* 0x000fe200078e00ff */
[----:B------:R-:W-:Y:S02]  /*d280*/  FSEL R238, R189, -INF , !P1 ;  /* 0xff800000bdee7808 */ /* 0x000fe40004800000 */
[----:B------:R-:W-:Y:S01]  /*d290*/  ISETP.GE.AND P1, PT, R8, R11, PT ;  /* 0x0000000b0800720c */ /* 0x000fe20003f26270 */
[----:B------:R-:W-:Y:S01]  /*d2a0*/  IMAD.WIDE.U32 R14, R14, -0x326172a9, RZ ;  /* 0xcd9e8d570e0e7825 */ /* 0x000fe200078e00ff */
[----:B------:R-:W-:Y:S02]  /*d2b0*/  FMNMX.FTZ R0, R226, R0, !PT ;  /* 0x00000000e2007209 */ /* 0x000fe40007810000 */
[----:B------:R-:W-:Y:S01]  /*d2c0*/  FSEL R244, R185, -INF , !P1 ;  /* 0xff800000b9f47808 */ /* 0x000fe20004800000 */
[----:B------:R-:W-:Y:S01]  /*d2d0*/  IMAD.WIDE.U32 R18, R18, -0x2daee0ad, RZ ;  /* 0xd2511f5312127825 */ /* 0x000fe200078e00ff */
[----:B------:R-:W-:-:S02]  /*d2e0*/  LOP3.LUT R5, R7, UR12, R192, 0x96, !PT ;  /* 0x0000000c07057c12 */ /* 0x000fc4000f8e96c0 */
[----:B------:R-:W-:Y:S02]  /*d2f0*/  LOP3.LUT R22, R25, UR10, R6, 0x96, !PT ;  /* 0x0000000a19167c12 */ /* 0x000fe4000f8e9606 */
[----:B------:R-:W-:Y:S02]  /*d300*/  ISETP.GE.AND P1, PT, R8, R12, PT ;  /* 0x0000000c0800720c */ /* 0x000fe40003f26270 */
[----:B------:R-:W-:Y:S01]  /*d310*/  FMNMX.FTZ R8, R227, R0, !PT ;  /* 0x00000000e3087209 */ /* 0x000fe20007810000 */
[----:B------:R-:W-:Y:S01]  /*d320*/  IMAD.WIDE.U32 R22, R22, -0x326172a9, RZ ;  /* 0xcd9e8d5716167825 */ /* 0x000fe200078e00ff */
[----:B------:R-:W-:Y:S02]  /*d330*/  LOP3.LUT R6, R15, UR13, R4, 0x96, !PT ;  /* 0x0000000d0f067c12 */ /* 0x000fe4000f8e9604 */
[----:B------:R-:W-:Y:S01]  /*d340*/  LOP3.LUT R20, R19, UR12, R16, 0x96, !PT ;  /* 0x0000000c13147c12 */ /* 0x000fe2000f8e9610 */
[----:B------:R-:W-:Y:S01]  /*d350*/  IMAD.WIDE.U32 R4, R5, -0x326172a9, RZ ;  /* 0xcd9e8d5705047825 */ /* 0x000fe200078e00ff */
[----:B------:R-:W-:-:S02]  /*d360*/  FMNMX.FTZ R8, R225, R8, !PT ;  /* 0x00000008e1087209 */ /* 0x000fc40007810000 */
[----:B------:R-:W-:Y:S01]  /*d370*/  FMNMX.FTZ R0, R135, R29, !PT ;  /* 0x0000001d87007209 */ /* 0x000fe20007810000 */
[----:B------:R-:W-:Y:S01]  /*d380*/  IMAD.WIDE.U32 R20, R20, -0x326172a9, RZ ;  /* 0xcd9e8d5714147825 */ /* 0x000fe200078e00ff */
[----:B------:R-:W-:Y:S02]  /*d390*/  FSEL R236, R188, -INF , !P4 ;  /* 0xff800000bcec7808 */ /* 0x000fe40006000000 */
[----:B------:R-:W-:Y:S01]  /*d3a0*/  ISETP.GE.AND P4, PT, R13, R11, PT ;  /* 0x0000000b0d00720c */ /* 0x000fe20003f86270 */
[----:B------:R-:W-:Y:S01]  /*d3b0*/  IMAD.WIDE.U32 R6, R6, -0x2daee0ad, RZ ;  /* 0xd2511f5306067825 */ /* 0x000fe200078e00ff */
[----:B------:R-:W-:Y:S02]  /*d3c0*/  LOP3.LUT R5, R5, UR11, R246, 0x96, !PT ;  /* 0x0000000b05057c12 */ /* 0x000fe4000f8e96f6 */
[----:B------:R-:W-:Y:S02]  /*d3d0*/  LOP3.LUT R3, R23, UR9, R4, 0x96, !PT ;  /* 0x0000000917037c12 */ /* 0x000fe4000f8e9604 */
[----:B------:R-:W-:Y:S01]  /*d3e0*/  FMNMX.FTZ R8, R224, R8, !PT ;  /* 0x00000008e0087209 */ /* 0x000fe20007810000 */
[----:B------:R-:W-:Y:S01]  /*d3f0*/  IMAD.WIDE.U32 R4, R5, -0x2daee0ad, RZ ;  /* 0xd2511f5305047825 */ /* 0x000fe200078e00ff */
[----:B------:R-:W-:-:S02]  /*d400*/  FMNMX.FTZ R0, R32, R0, !PT ;  /* 0x0000000020007209 */ /* 0x000fc40007810000 */
[----:B------:R-:W-:Y:S01]  /*d410*/  FSEL R243, R184, -INF , !P4 ;  /* 0xff800000b8f37808 */ /* 0x000fe20006000000 */
[----:B------:R-:W-:Y:S01]  /*d420*/  IMAD.WIDE.U32 R184, R3, -0x2daee0ad, RZ ;  /* 0xd2511f5303b87825 */ /* 0x000fe200078e00ff */
[----:B------:R-:W-:Y:S01]  /*d430*/  LOP3.LUT R16, R21, UR11, R14, 0x96, !PT ;  /* 0x0000000b15107c12 */ /* 0x000fe2000f8e960e */
[----:B------:R-:W2:Y:S01]  /*d440*/  SHFL.BFLY PT, R23, R8, 0x2, 0x1f ;  /* 0x0c401f0008177f89 */ /* 0x000ea200000e0000 */
[----:B------:R-:W-:Y:S02]  /*d450*/  FMNMX.FTZ R0, R33, R0, !PT ;  /* 0x0000000021007209 */ /* 0x000fe40007810000 */
[----:B------:R-:W-:Y:S01]  /*d460*/  LOP3.LUT R15, R7, UR10, R18, 0x96, !PT ;  /* 0x0000000a070f7c12 */ /* 0x000fe2000f8e9612 */
[----:B------:R-:W-:Y:S01]  /*d470*/  IMAD.WIDE.U32 R16, R16, -0x2daee0ad, RZ ;  /* 0xd2511f5310107825 */ /* 0x000fe200078e00ff */
[----:B------:R-:W-:Y:S02]  /*d480*/  FMNMX.FTZ R0, R137, R0, !PT ;  /* 0x0000000089007209 */ /* 0x000fe40007810000 */
[----:B------:R-:W-:Y:S01]  /*d490*/  LOP3.LUT R7, R5, UR8, R24, 0x96, !PT ;  /* 0x0000000805077c12 */ /* 0x000fe2000f8e9618 */
[----:B------:R-:W-:Y:S01]  /*d4a0*/  IMAD.WIDE.U32 R14, R15, -0x326172a9, RZ ;  /* 0xcd9e8d570f0e7825 */ /* 0x000fe200078e00ff */
[----:B------:R-:W-:-:S02]  /*d4b0*/  LOP3.LUT R4, R185, UR6, R4, 0x96, !PT ;  /* 0x00000006b9047c12 */ /* 0x000fc4000f8e9604 */
[----:B------:R-:W-:Y:S02]  /*d4c0*/  FMNMX.FTZ R3, R134, R31, !PT ;  /* 0x0000001f86037209 */ /* 0x000fe40007810000 */
[----:B------:R-:W-:Y:S01]  /*d4d0*/  FMNMX.FTZ R0, R237, R0, !PT ;  /* 0x00000000ed007209 */ /* 0x000fe20007810000 */
[----:B------:R-:W-:Y:S01]  /*d4e0*/  IMAD.WIDE.U32 R4, R4, -0x326172a9, RZ ;  /* 0xcd9e8d5704047825 */ /* 0x000fe200078e00ff */
[----:B------:R-:W-:Y:S02]  /*d4f0*/  LOP3.LUT R21, R17, UR8, R6, 0x96, !PT ;  /* 0x0000000811157c12 */ /* 0x000fe4000f8e9606 */
[----:B------:R-:W-:Y:S01]  /*d500*/  ISETP.GE.AND P4, PT, R13, R12, PT ;  /* 0x0000000c0d00720c */ /* 0x000fe20003f86270 */
[----:B------:R-:W-:Y:S01]  /*d510*/  IMAD.WIDE.U32 R6, R7, -0x326172a9, RZ ;  /* 0xcd9e8d5707067825 */ /* 0x000fe200078e00ff */
[----:B------:R-:W-:Y:S02]  /*d520*/  FMNMX.FTZ R3, R34, R3, !PT ;  /* 0x0000000322037209 */ /* 0x000fe40007810000 */
[----:B------:R-:W-:-:S02]  /*d530*/  FMNMX.FTZ R13, R239, R0, !PT ;  /* 0x00000000ef0d7209 */ /* 0x000fc40007810000 */
[----:B------:R-:W-:Y:S02]  /*d540*/  LOP3.LUT R0, R5, UR16, R6, 0x96, !PT ;  /* 0x0000001005007c12 */ /* 0x000fe4000f8e9606 */
[----:B------:R-:W-:Y:S02]  /*d550*/  FMNMX.FTZ R3, R35, R3, !PT ;  /* 0x0000000323037209 */ /* 0x000fe40007810000 */
[----:B------:R-:W-:Y:S02]  /*d560*/  FMNMX.FTZ R6, R242, R13, !PT ;  /* 0x0000000df2067209 */ /* 0x000fe40007810000 */
[C---:B------:R-:W-:Y:S02]  /*d570*/  LOP3.LUT R13, R4.reuse, 0xffff, RZ, 0xc0, !PT ;  /* 0x0000ffff040d7812 */ /* 0x040fe400078ec0ff */
[----:B------:R-:W-:Y:S02]  /*d580*/  LOP3.LUT R19, R4, 0xff, RZ, 0xc0, !PT ;  /* 0x000000ff04137812 */ /* 0x000fe400078ec0ff */
[----:B------:R-:W-:-:S02]  /*d590*/  SHF.R.U32.HI R17, RZ, 0x10, R4 ;  /* 0x00000010ff117819 */ /* 0x000fc40000011604 */
[----:B------:R-:W-:Y:S02]  /*d5a0*/  SHF.R.U32.HI R18, RZ, 0x18, R4 ;  /* 0x00000018ff127819 */ /* 0x000fe40000011604 */
[----:B------:R-:W-:Y:S02]  /*d5b0*/  LOP3.LUT R20, R15, UR9, R20, 0x96, !PT ;  /* 0x000000090f147c12 */ /* 0x000fe4000f8e9614 */
[----:B------:R-:W-:Y:S02]  /*d5c0*/  FMNMX.FTZ R4, R133, R3, !PT ;  /* 0x0000000385047209 */ /* 0x000fe40007810000 */
[----:B------:R-:W-:Y:S01]  /*d5d0*/  FMNMX.FTZ R3, R240, R6, !PT ;  /* 0x00000006f0037209 */ /* 0x000fe20007810000 */
[----:B------:R-:W-:Y:S01]  /*d5e0*/  IMAD.WIDE.U32 R174, R20, -0x2daee0ad, RZ ;  /* 0xd2511f5314ae7825 */ /* 0x000fe200078e00ff */
[----:B--2---:R-:W-:Y:S02]  /*d5f0*/  FMNMX.FTZ R8, R8, R23, !PT ;  /* 0x0000001708087209 */ /* 0x004fe40007810000 */
[----:B------:R-:W-:Y:S01]  /*d600*/  LOP3.LUT R245, R7, UR7, R22, 0x96, !PT ;  /* 0x0000000707f57c12 */ /* 0x000fe2000f8e9616 */
[----:B------:R-:W2:Y:S01]  /*d610*/  SHFL.BFLY PT, R20, R3, 0x2, 0x1f ;  /* 0x0c401f0003147f89 */ /* 0x000ea200000e0000 */
[----:B------:R-:W-:Y:S01]  /*d620*/  IMAD.WIDE.U32 R6, R21, -0x326172a9, RZ ;  /* 0xcd9e8d5715067825 */ /* 0x000fe200078e00ff */
[----:B------:R-:W-:-:S02]  /*d630*/  LOP3.LUT R5, R175, UR6, R16, 0x96, !PT ;  /* 0x00000006af057c12 */ /* 0x000fc4000f8e9610 */
[----:B------:R-:W3:Y:S01]  /*d640*/  SHFL.BFLY PT, R21, R8, 0x1, 0x1f ;  /* 0x0c201f0008157f89 */ /* 0x000ee200000e0000 */
[----:B------:R-:W-:Y:S02]  /*d650*/  FMNMX.FTZ R15, R236, R4, !PT ;  /* 0x00000004ec0f7209 */ /* 0x000fe40007810000 */
[----:B------:R-:W-:Y:S01]  /*d660*/  LOP3.LUT R175, R7, UR7, R14, 0x96, !PT ;  /* 0x0000000707af7c12 */ /* 0x000fe2000f8e960e */
[----:B------:R-:W-:Y:S01]  /*d670*/  IMAD.WIDE.U32 R4, R5, -0x326172a9, RZ ;  /* 0xcd9e8d5705047825 */ /* 0x000fe200078e00ff */
[----:B------:R-:W-:Y:S02]  /*d680*/  FMNMX.FTZ R7, R238, R15, !PT ;  /* 0x0000000fee077209 */ /* 0x000fe40007810000 */
[----:B------:R-:W-:Y:S02]  /*d690*/  LOP3.LUT R16, R17, 0xff, RZ, 0xc0, !PT ;  /* 0x000000ff11107812 */ /* 0x000fe400078ec0ff */
[----:B------:R-:W-:Y:S02]  /*d6a0*/  SHF.R.U32.HI R13, RZ, 0x8, R13 ;  /* 0x00000008ff0d7819 */ /* 0x000fe4000001160d */
[----:B------:R-:W-:-:S02]  /*d6b0*/  FMNMX.FTZ R7, R243, R7, !PT ;  /* 0x00000007f3077209 */ /* 0x000fc40007810000 */
[----:B------:R-:W-:Y:S02]  /*d6c0*/  PRMT R173, R16, 0x5410, R18 ;  /* 0x0000541010ad7816 */ /* 0x000fe40000000012 */
[----:B------:R-:W-:Y:S02]  /*d6d0*/  LOP3.LUT R6, R5, UR16, R6, 0x96, !PT ;  /* 0x0000001005067c12 */ /* 0x000fe4000f8e9606 */
[C---:B------:R-:W-:Y:S02]  /*d6e0*/  LOP3.LUT R15, R4.reuse, 0xffff, RZ, 0xc0, !PT ;  /* 0x0000ffff040f7812 */ /* 0x040fe400078ec0ff */
[----:B------:R-:W-:Y:S02]  /*d6f0*/  LOP3.LUT R18, R4, 0xff, RZ, 0xc0, !PT ;  /* 0x000000ff04127812 */ /* 0x000fe400078ec0ff */
[--C-:B------:R-:W-:Y:S02]  /*d700*/  SHF.R.U32.HI R17, RZ, 0x10, R4.reuse ;  /* 0x00000010ff117819 */ /* 0x100fe40000011604 */
[----:B------:R-:W-:-:S02]  /*d710*/  SHF.R.U32.HI R16, RZ, 0x18, R4 ;  /* 0x00000018ff107819 */ /* 0x000fc40000011604 */
[--C-:B------:R-:W-:Y:S02]  /*d720*/  SHF.R.U32.HI R5, RZ, 0x10, R0.reuse ;  /* 0x00000010ff057819 */ /* 0x100fe40000011600 */
[----:B------:R-:W-:Y:S02]  /*d730*/  PRMT R19, R19, 0x5410, R13 ;  /* 0x0000541013137816 */ /* 0x000fe4000000000d */
[----:B------:R-:W-:Y:S02]  /*d740*/  FMNMX.FTZ R4, R244, R7, !PT ;  /* 0x00000007f4047209 */ /* 0x000fe40007810000 */
[C---:B------:R-:W-:Y:S02]  /*d750*/  LOP3.LUT R13, R0.reuse, 0xffff, RZ, 0xc0, !PT ;  /* 0x0000ffff000d7812 */ /* 0x040fe400078ec0ff */
[----:B------:R-:W-:Y:S02]  /*d760*/  LOP3.LUT R14, R0, 0xff, RZ, 0xc0, !PT ;  /* 0x000000ff000e7812 */ /* 0x000fe400078ec0ff */
[----:B------:R-:W-:-:S02]  /*d770*/  SHF.R.U32.HI R7, RZ, 0x18, R0 ;  /* 0x00000018ff077819 */ /* 0x000fc40000011600 */
[----:B--2---:R-:W-:Y:S02]  /*d780*/  FMNMX.FTZ R0, R3, R20, !PT ;  /* 0x0000001403007209 */ /* 0x004fe40007810000 */
[----:B------:R-:W-:Y:S02]  /*d790*/  LOP3.LUT R5, R5, 0xff, RZ, 0xc0, !PT ;  /* 0x000000ff05057812 */ /* 0x000fe400078ec0ff */
[----:B---3--:R-:W-:Y:S02]  /*d7a0*/  FMNMX.FTZ R231, R8, R21, !PT ;  /* 0x0000001508e77209 */ /* 0x008fe40007810000 */
[----:B------:R-:W-:Y:S01]  /*d7b0*/  PRMT R24, R5, 0x5410, R7 ;  /* 0x0000541005187816 */ /* 0x000fe20000000007 */
[----:B------:R-:W2:Y:S01]  /*d7c0*/  SHFL.BFLY PT, R8, R0, 0x1, 0x1f ;  /* 0x0c201f0000087f89 */ /* 0x000ea200000e0000 */
[----:B------:R-:W-:Y:S01]  /*d7d0*/  FMNMX.FTZ R5, R2, R132, !PT ;  /* 0x0000008402057209 */ /* 0x000fe20007810000 */
[----:B------:R-:W-:Y:S01]  /*d7e0*/  FMUL.FTZ R3, R231, c[0x0][0x23c] ;  /* 0x00008f00e7037a20 */ /* 0x000fe20000410000 */
[----:B------:R-:W-:-:S02]  /*d7f0*/  SHF.R.U32.HI R13, RZ, 0x8, R13 ;  /* 0x00000008ff0d7819 */ /* 0x000fc4000001160d */
[----:B------:R-:W-:Y:S02]  /*d800*/  FMNMX.FTZ R5, R138, R5, !PT ;  /* 0x000000058a057209 */ /* 0x000fe40007810000 */
[----:B------:R-:W-:Y:S02]  /*d810*/  PRMT R25, R14, 0x5410, R13 ;  /* 0x000054100e197816 */ /* 0x000fe4000000000d */
[----:B------:R-:W3:Y:S01]  /*d820*/  SHFL.BFLY PT, R13, R4, 0x2, 0x1f ;  /* 0x0c401f00040d7f89 */ /* 0x000ee200000e0000 */
[----:B------:R-:W-:Y:S02]  /*d830*/  FMNMX.FTZ R5, R139, R5, !PT ;  /* 0x000000058b057209 */ /* 0x000fe40007810000 */
[----:B------:R-:W-:Y:S02]  /*d840*/  FSEL R185, R190, -INF , !P6 ;  /* 0xff800000beb97808 */ /* 0x000fe40007000000 */
[----:B------:R-:W-:Y:S02]  /*d850*/  FMNMX.FTZ R5, R172, R5, !PT ;  /* 0x00000005ac057209 */ /* 0x000fe40007810000 */
[----:B------:R-:W-:-:S02]  /*d860*/  FSEL R191, R191, -INF , !P5 ;  /* 0xff800000bfbf7808 */ /* 0x000fc40006800000 */
[----:B------:R-:W-:Y:S02]  /*d870*/  FMNMX.FTZ R7, R185, R5, !PT ;  /* 0x00000005b9077209 */ /* 0x000fe40007810000 */
[----:B------:R-:W-:Y:S02]  /*d880*/  FSEL R186, R186, -INF , !P4 ;  /* 0xff800000baba7808 */ /* 0x000fe40006000000 */
[----:B------:R-:W-:Y:S02]  /*d890*/  FMNMX.FTZ R7, R191, R7, !PT ;  /* 0x00000007bf077209 */ /* 0x000fe40007810000 */
[----:B--2---:R-:W-:Y:S02]  /*d8a0*/  FMNMX.FTZ R230, R0, R8, !PT ;  /* 0x0000000800e67209 */ /* 0x004fe40007810000 */
[----:B------:R-:W-:Y:S02]  /*d8b0*/  FSEL R187, R187, -INF , !P1 ;  /* 0xff800000bbbb7808 */ /* 0x000fe40004800000 */
[----:B------:R-:W-:Y:S01]  /*d8c0*/  FMNMX.FTZ R0, R186, R7, !PT ;  /* 0x00000007ba007209 */ /* 0x000fe20007810000 */
[----:B------:R-:W-:Y:S01]  /*d8d0*/  FMUL.FTZ R8, R230, c[0x0][0x23c] ;  /* 0x00008f00e6087a20 */ /* 0x000fe20000410000 */
[----:B------:R-:W-:-:S02]  /*d8e0*/  FSETP.NEU.FTZ.AND P6, PT, R231, -INF , PT ;  /* 0xff800000e700780b */ /* 0x000fc40003fdd000 */
[----:B------:R-:W-:Y:S02]  /*d8f0*/  FMNMX.FTZ R0, R187, R0, !PT ;  /* 0x00000000bb007209 */ /* 0x000fe40007810000 */
[----:B---3--:R-:W-:Y:S02]  /*d900*/  FMNMX.FTZ R4, R4, R13, !PT ;  /* 0x0000000d04047209 */ /* 0x008fe40007810000 */
[----:B------:R-:W-:Y:S01]  /*d910*/  FSEL R3, R3, RZ, P6 ;  /* 0x000000ff03037208 */ /* 0x000fe20003000000 */
[----:B------:R-:W2:Y:S01]  /*d920*/  SHFL.BFLY PT, R14, R0, 0x2, 0x1f ;  /* 0x0c401f00000e7f89 */ /* 0x000ea200000e0000 */
[----:B------:R-:W-:Y:S02]  /*d930*/  FSETP.NEU.FTZ.AND P5, PT, R230, -INF , PT ;  /* 0xff800000e600780b */ /* 0x000fe40003fbd000 */
[----:B-1----:R-:W-:Y:S01]  /*d940*/  PRMT R203, R203, 0x7054, R203 ;  /* 0x00007054cbcb7816 */ /* 0x002fe200000000cb */
[----:B------:R-:W1:Y:S01]  /*d950*/  SHFL.BFLY PT, R13, R4, 0x1, 0x1f ;  /* 0x0c201f00040d7f89 */ /* 0x000e6200000e0000 */
[--C-:B------:R-:W-:Y:S01]  /*d960*/  FFMA.FTZ R5, R27, c[0x0][0x23c], -R3.reuse ;  /* 0x00008f001b057a23 */ /* 0x100fe20000010803 */
[----:B------:R-:W-:Y:S01]  /*d970*/  FSEL R8, R8, RZ, P5 ;  /* 0x000000ff08087208 */ /* 0x000fe20002800000 */
[----:B------:R-:W-:-:S02]  /*d980*/  FFMA.FTZ R26, R26, c[0x0][0x23c], -R3 ;  /* 0x00008f001a1a7a23 */ /* 0x000fc40000010803 */
[----:B------:R3:W-:Y:S02]  /*d990*/  MUFU.EX2 R234, R5 ;  /* 0x0000000500ea7308 */ /* 0x0007e40000000800 */
[----:B------:R-:W-:-:S06]  /*d9a0*/  FFMA.FTZ R7, R29, c[0x0][0x23c], -R8 ;  /* 0x00008f001d077a23 */ /* 0x000fcc0000010808 */
[----:B------:R4:W-:Y:S01]  /*d9b0*/  MUFU.EX2 R202, R7 ;  /* 0x0000000700ca7308 */ /* 0x0009e20000000800 */
[----:B--2---:R-:W-:Y:S01]  /*d9c0*/  FMNMX.FTZ R0, R0, R14, !PT ;  /* 0x0000000e00007209 */ /* 0x004fe20007810000 */
[----:B---3--:R-:W-:-:S06]  /*d9d0*/  FFMA.FTZ R5, R28, c[0x0][0x23c], -R3 ;  /* 0x00008f001c057a23 */ /* 0x008fcc0000010803 */
[----:B------:R-:W-:Y:S01]  /*d9e0*/  MUFU.EX2 R235, R26 ;  /* 0x0000001a00eb7308 */ /* 0x000fe20000000800 */
[----:B-1----:R-:W-:Y:S02]  /*d9f0*/  FMNMX.FTZ R229, R4, R13, !PT ;  /* 0x0000000d04e57209 */ /* 0x002fe40007810000 */
[----:B------:R-:W1:Y:S01]  /*da00*/  SHFL.BFLY PT, R13, R0, 0x1, 0x1f ;  /* 0x0c201f00000d7f89 */ /* 0x000e6200000e0000 */
[----:B------:R-:W-:Y:S01]  /*da10*/  LOP3.LUT R4, R6, 0xffff, RZ, 0xc0, !PT ;  /* 0x0000ffff06047812 */ /* 0x000fe200078ec0ff */
[----:B----4-:R-:W-:-:S03]  /*da20*/  FFMA.FTZ R7, R32, c[0x0][0x23c], -R8 ;  /* 0x00008f0020077a23 */ /* 0x010fc60000010808 */
[----:B------:R2:W-:Y:S01]  /*da30*/  MUFU.EX2 R232, R5 ;  /* 0x0000000500e87308 */ /* 0x0005e20000000800 */
[----:B------:R-:W-:-:S07]  /*da40*/  FSETP.NEU.FTZ.AND P4, PT, R229, -INF , PT ;  /* 0xff800000e500780b */ /* 0x000fce0003f9d000 */
[----:B------:R3:W-:Y:S01]  /*da50*/  MUFU.EX2 R201, R7 ;  /* 0x0000000700c97308 */ /* 0x0007e20000000800 */
[----:B--2---:R-:W-:-:S07]  /*da60*/  FFMA.FTZ R5, R30, c[0x0][0x23c], -R3 ;  /* 0x00008f001e057a23 */ /* 0x004fce0000010803 */
[----:B------:R2:W4:Y:S01]  /*da70*/  MUFU.EX2 R233, R5 ;  /* 0x0000000500e97308 */ /* 0x0005220000000800 */
[----:B-1----:R-:W-:Y:S02]  /*da80*/  FMNMX.FTZ R228, R0, R13, !PT ;  /* 0x0000000d00e47209 */ /* 0x002fe40007810000 */
[----:B---3--:R-:W-:Y:S02]  /*da90*/  SHF.R.U32.HI R7, RZ, 0x8, R4 ;  /* 0x00000008ff077819 */ /* 0x008fe40000011604 */
[----:B------:R-:W-:Y:S01]  /*daa0*/  LOP3.LUT R4, R6, 0xff, RZ, 0xc0, !PT ;  /* 0x000000ff06047812 */ /* 0x000fe200078ec0ff */
[C---:B------:R-:W-:Y:S01]  /*dab0*/  FMUL.FTZ R22, R228.reuse, c[0x0][0x23c] ;  /* 0x00008f00e4167a20 */ /* 0x040fe20000410000 */
[----:B------:R-:W-:Y:S02]  /*dac0*/  FSETP.NEU.FTZ.AND P1, PT, R228, -INF , PT ;  /* 0xff800000e400780b */ /* 0x000fe40003f3d000 */
[----:B------:R-:W-:Y:S02]  /*dad0*/  PRMT R14, R4, 0x5410, R7 ;  /* 0x00005410040e7816 */ /* 0x000fe40000000007 */
[----:B------:R-:W-:-:S02]  /*dae0*/  FSEL R22, R22, RZ, P1 ;  /* 0x000000ff16167208 */ /* 0x000fc40000800000 */
[----:B--2---:R-:W-:Y:S01]  /*daf0*/  SHF.R.U32.HI R5, RZ, 0x8, R15 ;  /* 0x00000008ff057819 */ /* 0x004fe2000001160f */
[----:B------:R-:W-:-:S03]  /*db00*/  FMUL.FTZ R15, R229, c[0x0][0x23c] ;  /* 0x00008f00e50f7a20 */ /* 0x000fc60000410000 */
[----:B------:R-:W-:Y:S01]  /*db10*/  PRMT R23, R18, 0x5410, R5 ;  /* 0x0000541012177816 */ /* 0x000fe20000000005 */
[--C-:B------:R-:W-:Y:S01]  /*db20*/  HSET2.LE.AND R18, R19, R203.reuse, PT ;  /* 0x000000cb13127233 */ /* 0x100fe20003803000 */
[----:B------:R-:W-:Y:S01]  /*db30*/  LOP3.LUT R5, R17, 0xff, RZ, 0xc0, !PT ;  /* 0x000000ff11057812 */ /* 0x000fe200078ec0ff */
[--C-:B------:R-:W-:Y:S01]  /*db40*/  HSET2.LE.AND R19, R173, R203.reuse, PT ;  /* 0x000000cbad137233 */ /* 0x100fe20003803000 */
[----:B------:R-:W-:Y:S01]  /*db50*/  FSEL R15, R15, RZ, P4 ;  /* 0x000000ff0f0f7208 */ /* 0x000fe20002000000 */
[--C-:B------:R-:W-:Y:S01]  /*db60*/  HSET2.LE.AND R17, R24, R203.reuse, PT ;  /* 0x000000cb18117233 */ /* 0x100fe20003803000 */
[----:B------:R-:W-:Y:S01]  /*db70*/  PRMT R21, R5, 0x5410, R16 ;  /* 0x0000541005157816 */ /* 0x000fe20000000010 */
[--C-:B------:R-:W-:Y:S01]  /*db80*/  FFMA.FTZ R5, R33, c[0x0][0x23c], -R8.reuse ;  /* 0x00008f0021057a23 */ /* 0x100fe20000010808 */
[----:B------:R-:W-:Y:S01]  /*db90*/  HSET2.LE.AND R16, R25, R203, PT ;  /* 0x000000cb19107233 */ /* 0x000fe20003803000 */
[--C-:B------:R-:W-:Y:S02]  /*dba0*/  FFMA.FTZ R4, R31, c[0x0][0x23c], -R15.reuse ;  /* 0x00008f001f047a23 */ /* 0x100fe4000001080f */
[----:B------:R1:W-:Y:S01]  /*dbb0*/  MUFU.EX2 R199, R5 ;  /* 0x0000000500c77308 */ /* 0x0003e20000000800 */
[----:B------:R-:W-:Y:S01]  /*dbc0*/  FFMA.FTZ R0, R35, c[0x0][0x23c], -R15 ;  /* 0x00008f0023007a23 */ /* 0x000fe2000001080f */
[----:B------:R-:W2:Y:S06]  /*dbd0*/  LDSM.16.MT88.4 R28, [R205+0xa000] ;  /* 0x00a00000cd1c783b */ /* 0x000eac0000004200 */
[----:B------:R-:W-:Y:S01]  /*dbe0*/  MUFU.EX2 R198, R4 ;  /* 0x0000000400c67308 */ /* 0x000fe20000000800 */
[----:B-1----:R-:W-:-:S07]  /*dbf0*/  FFMA.FTZ R5, R137, c[0x0][0x23c], -R8 ;  /* 0x00008f0089057a23 */ /* 0x002fce0000010808 */
[----:B------:R1:W-:Y:S08]  /*dc00*/  MUFU.EX2 R196, R0 ;  /* 0x0000000000c47308 */ /* 0x0003f00000000800 */
[----:B------:R3:W-:Y:S01]  /*dc10*/  MUFU.EX2 R200, R5 ;  /* 0x0000000500c87308 */ /* 0x0007e20000000800 */
[----:B-1----:R-:W-:Y:S02]  /*dc20*/  FSEL R0, R231, RZ, P6 ;  /* 0x000000ffe7007208 */ /* 0x002fe40003000000 */
[----:B---3--:R-:W-:-:S02]  /*dc30*/  SHF.R.U32.HI R5, RZ, 0x10, R6 ;  /* 0x00000010ff057819 */ /* 0x008fc40000011606 */
[----:B------:R-:W-:Y:S02]  /*dc40*/  SHF.R.U32.HI R6, RZ, 0x18, R6 ;  /* 0x00000018ff067819 */ /* 0x000fe40000011606 */
[----:B------:R-:W-:Y:S01]  /*dc50*/  LOP3.LUT R4, R5, 0xff, RZ, 0xc0, !PT ;  /* 0x000000ff05047812 */ /* 0x000fe200078ec0ff */
[--C-:B------:R-:W-:Y:S02]  /*dc60*/  FFMA.FTZ R5, R34, c[0x0][0x23c], -R15.reuse ;  /* 0x00008f0022057a23 */ /* 0x100fe4000001080f */
[----:B------:R-:W1:Y:S01]  /*dc70*/  LDSM.16.MT88.4 R32, [R207+0xa000] ;  /* 0x00a00000cf20783b */ /* 0x000e620000004200 */
[----:B------:R-:W-:Y:S01]  /*dc80*/  PRMT R20, R4, 0x5410, R6 ;  /* 0x0000541004147816 */ /* 0x000fe20000000006 */
[----:B------:R-:W-:Y:S01]  /*dc90*/  FADD.FTZ R6, R136, -R0 ;  /* 0x8000000088067221 */ /* 0x000fe20000010000 */
[----:B------:R3:W-:Y:S01]  /*dca0*/  MUFU.EX2 R197, R5 ;  /* 0x0000000500c57308 */ /* 0x0007e20000000800 */
[----:B------:R-:W-:Y:S02]  /*dcb0*/  FFMA.FTZ R0, R132, c[0x0][0x23c], -R22 ;  /* 0x00008f0084007a23 */ /* 0x000fe40000010816 */
[----:B------:R-:W-:-:S02]  /*dcc0*/  FFMA.FTZ R4, R133, c[0x0][0x23c], -R15 ;  /* 0x00008f0085047a23 */ /* 0x000fc4000001080f */
[----:B------:R-:W-:-:S03]  /*dcd0*/  FMUL.FTZ R6, R6, c[0x0][0x23c] ;  /* 0x00008f0006067a20 */ /* 0x000fc60000410000 */
[----:B------:R5:W-:Y:S08]  /*dce0*/  MUFU.EX2 R189, R0 ;  /* 0x0000000000bd7308 */ /* 0x000bf00000000800 */
[----:B------:R2:W-:Y:S01]  /*dcf0*/  MUFU.EX2 R190, R4 ;  /* 0x0000000400be7308 */ /* 0x0005e20000000800 */
[----:B---3--:R-:W-:-:S05]  /*dd00*/  FSEL R5, R229, RZ, P4 ;  /* 0x000000ffe5057208 */ /* 0x008fca0002000000 */
[----:B------:R-:W-:Y:S02]  /*dd10*/  FADD.FTZ R5, R134, -R5 ;  /* 0x8000000586057221 */ /* 0x000fe40000010000 */
[----:B-----5:R-:W-:Y:S01]  /*dd20*/  FFMA.FTZ R0, R138, c[0x0][0x23c], -R22 ;  /* 0x00008f008a007a23 */ /* 0x020fe20000010816 */
[----:B------:R-:W3:Y:S01]  /*dd30*/  MUFU.EX2 R27, R6 ;  /* 0x00000006001b7308 */ /* 0x000ee20000000800 */
[----:B------:R-:W-:Y:S01]  /*dd40*/  FMUL.FTZ R5, R5, c[0x0][0x23c] ;  /* 0x00008f0005057a20 */ /* 0x000fe20000410000 */
[----:B--2---:R-:W-:-:S06]  /*dd50*/  FSEL R4, R230, RZ, P5 ;  /* 0x000000ffe6047208 */ /* 0x004fcc0002800000 */
[----:B------:R4:W-:Y:S01]  /*dd60*/  MUFU.EX2 R188, R0 ;  /* 0x0000000000bc7308 */ /* 0x0009e20000000800 */
[----:B------:R-:W-:Y:S01]  /*dd70*/  FADD.FTZ R7, R135, -R4 ;  /* 0x8000000487077221 */ /* 0x000fe20000010000 */
[----:B------:R-:W-:-:S03]  /*dd80*/  FSEL R4, R228, RZ, P1 ;  /* 0x000000ffe4047208 */ /* 0x000fc60000800000 */
[----:B------:R-:W-:-:S03]  /*dd90*/  FMUL.FTZ R7, R7, c[0x0][0x23c] ;  /* 0x00008f0007077a20 */ /* 0x000fc60000410000 */
[----:B------:R-:W2:Y:S01]  /*dda0*/  MUFU.EX2 R25, R5 ;  /* 0x0000000500197308 */ /* 0x000ea20000000800 */
[----:B------:R-:W-:Y:S02]  /*ddb0*/  FADD.FTZ R13, R2, -R4 ;  /* 0x80000004020d7221 */ /* 0x000fe40000010000 */
[----:B------:R-:W-:Y:S02]  /*ddc0*/  FFMA.FTZ R2, R139, c[0x0][0x23c], -R22 ;  /* 0x00008f008b027a23 */ /* 0x000fe40000010816 */
[----:B------:R-:W-:Y:S01]  /*ddd0*/  FMUL.FTZ R13, R13, c[0x0][0x23c] ;  /* 0x00008f000d0d7a20 */ /* 0x000fe20000410000 */
[----:B----4-:R-:W-:Y:S02]  /*dde0*/  F2FP.BF16.PACK_AB R0, R233, R232 ;  /* 0x000000e8e900723e */ /* 0x010fe400000010ff */
[----:B------:R4:W-:Y:S01]  /*ddf0*/  MUFU.EX2 R138, R2 ;  /* 0x00000002008a7308 */ /* 0x0009e20000000800 */
[-C--:B---3--:R-:W-:Y:S01]  /*de00*/  FMUL.FTZ R140, R140, R27.reuse ;  /* 0x0000001b8c8c7220 */ /* 0x088fe20000410000 */
[----:B------:R-:W-:Y:S01]  /*de10*/  LOP3.LUT R18, R18, R0, RZ, 0xc0, !PT ;  /* 0x0000000012127212 */ /* 0x000fe200078ec0ff */
[----:B------:R-:W-:Y:S01]  /*de20*/  FMUL.FTZ R141, R141, R27 ;  /* 0x0000001b8d8d7220 */ /* 0x000fe20000410000 */
[----:B------:R-:W-:Y:S01]  /*de30*/  F2FP.BF16.PACK_AB R0, R200, R199 ;  /* 0x000000c7c800723e */ /* 0x000fe200000010ff */
[----:B------:R-:W-:-:S03]  /*de40*/  FMUL.FTZ R152, R152, R27 ;  /* 0x0000001b98987220 */ /* 0x000fc60000410000 */
[----:B------:R-:W3:Y:S01]  /*de50*/  MUFU.EX2 R26, R7 ;  /* 0x00000007001a7308 */ /* 0x000ee20000000800 */
[----:B------:R-:W-:Y:S01]  /*de60*/  LOP3.LUT R19, R19, R0, RZ, 0xc0, !PT ;  /* 0x0000000013137212 */ /* 0x000fe200078ec0ff */
[----:B--2---:R-:W-:Y:S01]  /*de70*/  FMUL.FTZ R144, R144, R25 ;  /* 0x0000001990907220 */ /* 0x004fe20000410000 */
[----:B------:R-:W-:Y:S01]  /*de80*/  F2FP.BF16.PACK_AB R0, R234, R235 ;  /* 0x000000ebea00723e */ /* 0x000fe200000010ff */
[-C--:B------:R-:W-:Y:S02]  /*de90*/  FMUL.FTZ R145, R145, R25.reuse ;  /* 0x0000001991917220 */ /* 0x080fe40000410000 */
[-C--:B------:R-:W-:Y:S01]  /*dea0*/  FMUL.FTZ R148, R148, R25.reuse ;  /* 0x0000001994947220 */ /* 0x080fe20000410000 */
[----:B------:R-:W-:Y:S01]  /*deb0*/  LOP3.LUT R16, R16, R0, RZ, 0xc0, !PT ;  /* 0x0000000010107212 */ /* 0x000fe200078ec0ff */
[----:B----4-:R-:W-:Y:S01]  /*dec0*/  FFMA.FTZ R2, R172, c[0x0][0x23c], -R22 ;  /* 0x00008f00ac027a23 */ /* 0x010fe20000010816 */
[----:B------:R-:W-:Y:S01]  /*ded0*/  F2FP.BF16.PACK_AB R0, R201, R202 ;  /* 0x000000cac900723e */ /* 0x000fe200000010ff */
[----:B------:R-:W2:Y:S01]  /*dee0*/  MUFU.EX2 R24, R13 ;  /* 0x0000000d00187308 */ /* 0x000ea20000000800 */
[----:B------:R-:W-:-:S02]  /*def0*/  FMUL.FTZ R149, R149, R25 ;  /* 0x0000001995957220 */ /* 0x000fc40000410000 */
[----:B------:R-:W-:Y:S01]  /*df00*/  LOP3.LUT R17, R17, R0, RZ, 0xc0, !PT ;  /* 0x0000000011117212 */ /* 0x000fe200078ec0ff */
[----:B------:R-:W-:Y:S01]  /*df10*/  HSET2.LE.AND R0, R14, R203, PT ;  /* 0x000000cb0e007233 */ /* 0x000fe20003803000 */
[----:B------:R-:W-:Y:S02]  /*df20*/  FMUL.FTZ R153, R153, R27 ;  /* 0x0000001b99997220 */ /* 0x000fe40000410000 */
[-C--:B---3--:R-:W-:Y:S01]  /*df30*/  FMUL.FTZ R142, R142, R26.reuse ;  /* 0x0000001a8e8e7220 */ /* 0x088fe20000410000 */
[----:B------:R3:W4:Y:S01]  /*df40*/  MUFU.EX2 R137, R2 ;  /* 0x0000000200897308 */ /* 0x0007220000000800 */
[-C--:B------:R-:W-:Y:S02]  /*df50*/  FMUL.FTZ R143, R143, R26.reuse ;  /* 0x0000001a8f8f7220 */ /* 0x080fe40000410000 */
[-C--:B------:R-:W-:Y:S02]  /*df60*/  FMUL.FTZ R154, R154, R26.reuse ;  /* 0x0000001a9a9a7220 */ /* 0x080fe40000410000 */
[----:B------:R-:W-:-:S02]  /*df70*/  FMUL.FTZ R155, R155, R26 ;  /* 0x0000001a9b9b7220 */ /* 0x000fc40000410000 */
[-C--:B------:R-:W-:Y:S01]  /*df80*/  FMUL.FTZ R36, R36, R27.reuse ;  /* 0x0000001b24247220 */ /* 0x080fe20000410000 */
[C---:B------:R-:W-:Y:S01]  /*df90*/  HMMA.16816.F32.BF16 R140, R16.reuse, R28, R140 ;  /* 0x0000001c108c723c */ /* 0x040fe2000004188c */
[-C--:B--2---:R-:W-:Y:S02]  /*dfa0*/  FMUL.FTZ R146, R146, R24.reuse ;  /* 0x0000001892927220 */ /* 0x084fe40000410000 */
[-C--:B------:R-:W-:Y:S02]  /*dfb0*/  FMUL.FTZ R147, R147, R24.reuse ;  /* 0x0000001893937220 */ /* 0x080fe40000410000 */
[-C--:B------:R-:W-:Y:S02]  /*dfc0*/  FMUL.FTZ R150, R150, R24.reuse ;  /* 0x0000001896967220 */ /* 0x080fe40000410000 */
[----:B------:R-:W-:Y:S01]  /*dfd0*/  FMUL.FTZ R151, R151, R24 ;  /* 0x0000001897977220 */ /* 0x000fe20000410000 */
[----:B---3--:R-:W-:Y:S01]  /*dfe0*/  F2FP.BF16.PACK_AB R2, R197, R198 ;  /* 0x000000c6c502723e */ /* 0x008fe200000010ff */
[----:B------:R-:W-:Y:S01]  /*dff0*/  FMUL.FTZ R37, R37, R27 ;  /* 0x0000001b25257220 */ /* 0x000fe20000410000 */
[----:B------:R-:W-:Y:S01]  /*e000*/  HMMA.16816.F32.BF16 R176, R16, R30, R152 ;  /* 0x0000001e10b0723c */ /* 0x000fe20000041898 */
[----:B------:R-:W-:Y:S01]  /*e010*/  FMUL.FTZ R38, R38, R26 ;  /* 0x0000001a26267220 */ /* 0x000fe20000410000 */
[----:B------:R-:W-:Y:S01]  /*e020*/  LOP3.LUT R4, R0, R2, RZ, 0xc0, !PT ;  /* 0x0000000200047212 */ /* 0x000fe200078ec0ff */
[----:B------:R-:W-:Y:S01]  /*e030*/  HSET2.LE.AND R0, R20, R203, PT ;  /* 0x000000cb14007233 */ /* 0x000fe20003803000 */
[----:B------:R-:W-:Y:S01]  /*e040*/  F2FP.BF16.PACK_AB R2, R188, R189 ;  /* 0x000000bdbc02723e */ /* 0x000fe200000010ff */
[----:B------:R-:W-:-:S02]  /*e050*/  FMUL.FTZ R39, R39, R26 ;  /* 0x0000001a27277220 */ /* 0x000fc40000410000 */
[-C--:B------:R-:W-:Y:S01]  /*e060*/  FMUL.FTZ R40, R40, R25.reuse ;  /* 0x0000001928287220 */ /* 0x080fe20000410000 */
[----:B------:R-:W-:Y:S01]  /*e070*/  LOP3.LUT R5, R0, R2, RZ, 0xc0, !PT ;  /* 0x0000000200057212 */ /* 0x000fe200078ec0ff */
[--C-:B------:R-:W-:Y:S01]  /*e080*/  HSET2.LE.AND R0, R23, R203.reuse, PT ;  /* 0x000000cb17007233 */ /* 0x100fe20003803000 */
[----:B------:R-:W-:Y:S01]  /*e090*/  F2FP.BF16.PACK_AB R2, R190, R196 ;  /* 0x000000c4be02723e */ /* 0x000fe200000010ff */
[----:B------:R-:W-:Y:S02]  /*e0a0*/  FMUL.FTZ R41, R41, R25 ;  /* 0x0000001929297220 */ /* 0x000fe40000410000 */
[----:B------:R-:W-:Y:S01]  /*e0b0*/  FMUL.FTZ R42, R42, R24 ;  /* 0x000000182a2a7220 */ /* 0x000fe20000410000 */
[----:B------:R-:W-:Y:S01]  /*e0c0*/  LOP3.LUT R6, R0, R2, RZ, 0xc0, !PT ;  /* 0x0000000200067212 */ /* 0x000fe200078ec0ff */
[----:B------:R-:W-:Y:S01]  /*e0d0*/  HSET2.LE.AND R2, R21, R203, PT ;  /* 0x000000cb15027233 */ /* 0x000fe20003803000 */
[----:B----4-:R-:W-:Y:S01]  /*e0e0*/  F2FP.BF16.PACK_AB R0, R137, R138 ;  /* 0x0000008a8900723e */ /* 0x010fe200000010ff */
[----:B------:R-:W-:-:S02]  /*e0f0*/  FMUL.FTZ R43, R43, R24 ;  /* 0x000000182b2b7220 */ /* 0x000fc40000410000 */
[-C--:B------:R-:W-:Y:S01]  /*e100*/  FMUL.FTZ R44, R44, R25.reuse ;  /* 0x000000192c2c7220 */ /* 0x080fe20000410000 */
[----:B------:R-:W-:Y:S01]  /*e110*/  LOP3.LUT R7, R2, R0, RZ, 0xc0, !PT ;  /* 0x0000000002077212 */ /* 0x000fe200078ec0ff */
[----:B------:R-:W-:Y:S02]  /*e120*/  FMUL.FTZ R45, R45, R25 ;  /* 0x000000192d2d7220 */ /* 0x000fe40000410000 */
[-C--:B------:R-:W-:Y:S01]  /*e130*/  FMUL.FTZ R46, R46, R24.reuse ;  /* 0x000000182e2e7220 */ /* 0x080fe20000410000 */
[----:B------:R-:W-:Y:S01]  /*e140*/  MOV R153, R177 ;  /* 0x000000b100997202 */ /* 0x000fe20000000f00 */
[----:B------:R-:W-:Y:S02]  /*e150*/  FMUL.FTZ R47, R47, R24 ;  /* 0x000000182f2f7220 */ /* 0x000fe40000410000 */
[----:B------:R-:W-:Y:S01]  /*e160*/  HMMA.16816.F32.BF16 R144, R4, R28, R144 ;  /* 0x0000001c0490723c */ /* 0x000fe20000041890 */
[-C--:B------:R-:W-:Y:S02]  /*e170*/  FMUL.FTZ R48, R48, R27.reuse ;  /* 0x0000001b30307220 */ /* 0x080fe40000410000 */
[----:B------:R-:W-:-:S02]  /*e180*/  FMUL.FTZ R49, R49, R27 ;  /* 0x0000001b31317220 */ /* 0x000fc40000410000 */
[-C--:B------:R-:W-:Y:S02]  /*e190*/  FMUL.FTZ R50, R50, R26.reuse ;  /* 0x0000001a32327220 */ /* 0x080fe40000410000 */
[-C--:B------:R-:W-:Y:S01]  /*e1a0*/  FMUL.FTZ R51, R51, R26.reuse ;  /* 0x0000001a33337220 */ /* 0x080fe20000410000 */
[----:B------:R-:W-:Y:S01]  /*e1b0*/  HMMA.16816.F32.BF16 R148, R4, R30, R148 ;  /* 0x0000001e0494723c */ /* 0x000fe20000041894 */
        /* <DEDUP_REMOVED lines=9> */
[----:B------:R-:W-:Y:S01]  /*e250*/  HMMA.16816.F32.BF16 R36, R4, R34, R44 ;  /* 0x000000220424723c */ /* 0x000fe2000004182c */
        /* <DEDUP_REMOVED lines=9> */
[----:B------:R-:W-:Y:S01]  /*e2f0*/  IMAD.MOV.U32 R173, RZ, RZ, R29 ;  /* 0x000000ffffad7224 */ /* 0x000fe200078e001d */
[----:B------:R-:W-:Y:S01]  /*e300*/  MOV R155, R31 ;  /* 0x0000001f009b7202 */ /* 0x000fe20000000f00 */
[----:B------:R-:W-:-:S02]  /*e310*/  IMAD.MOV.U32 R172, RZ, RZ, R30 ;  /* 0x000000ffffac7224 */ /* 0x000fc400078e001e */
[----:B------:R-:W-:Y:S01]  /*e320*/  HMMA.16816.F32.BF16 R28, R4, R32, R40 ;  /* 0x00000020041c723c */ /* 0x000fe20000041828 */
[----:B------:R-:W-:Y:S02]  /*e330*/  FMUL.FTZ R72, R72, R25 ;  /* 0x0000001948487220 */ /* 0x000fe40000410000 */
[----:B------:R-:W-:Y:S02]  /*e340*/  IMAD.MOV.U32 R44, RZ, RZ, R38 ;  /* 0x000000ffff2c7224 */ /* 0x000fe400078e0026 */
[----:B------:R-:W-:Y:S02]  /*e350*/  IMAD.MOV.U32 R136, RZ, RZ, R36 ;  /* 0x000000ffff887224 */ /* 0x000fe400078e0024 */
[----:B------:R-:W-:Y:S01]  /*e360*/  MOV R43, R39 ;  /* 0x00000027002b7202 */ /* 0x000fe20000000f00 */
[----:B------:R-:W-:Y:S02]  /*e370*/  IMAD.MOV.U32 R42, RZ, RZ, R37 ;  /* 0x000000ffff2a7224 */ /* 0x000fe400078e0025 */
[----:B------:R-:W-:Y:S01]  /*e380*/  HMMA.16816.F32.BF16 R36, R16, R34, R48 ;  /* 0x000000221024723c */ /* 0x000fe20000041830 */
[----:B------:R-:W-:-:S02]  /*e390*/  FMUL.FTZ R73, R73, R25 ;  /* 0x0000001949497220 */ /* 0x000fc40000410000 */
[-C--:B------:R-:W-:Y:S02]  /*e3a0*/  FMUL.FTZ R74, R74, R24.reuse ;  /* 0x000000184a4a7220 */ /* 0x080fe40000410000 */
[-C--:B------:R-:W-:Y:S02]  /*e3b0*/  FMUL.FTZ R75, R75, R24.reuse ;  /* 0x000000184b4b7220 */ /* 0x080fe40000410000 */
[-C--:B------:R-:W-:Y:S02]  /*e3c0*/  FMUL.FTZ R60, R60, R25.reuse ;  /* 0x000000193c3c7220 */ /* 0x080fe40000410000 */
[----:B------:R-:W-:Y:S02]  /*e3d0*/  FMUL.FTZ R61, R61, R25 ;  /* 0x000000193d3d7220 */ /* 0x000fe40000410000 */
[-C--:B------:R-:W-:Y:S02]  /*e3e0*/  FMUL.FTZ R62, R62, R24.reuse ;  /* 0x000000183e3e7220 */ /* 0x080fe40000410000 */
[----:B------:R-:W-:Y:S01]  /*e3f0*/  FMUL.FTZ R63, R63, R24 ;  /* 0x000000183f3f7220 */ /* 0x000fe20000410000 */
[----:B------:R-:W-:Y:S01]  /*e400*/  MOV R33, R28 ;  /* 0x0000001c00217202 */ /* 0x000fe20000000f00 */
[----:B------:R-:W-:-:S02]  /*e410*/  IMAD.MOV.U32 R41, RZ, RZ, R30 ;  /* 0x000000ffff297224 */ /* 0x000fc400078e001e */
[----:B------:R-:W-:Y:S02]  /*e420*/  IMAD.MOV.U32 R40, RZ, RZ, R31 ;  /* 0x000000ffff287224 */ /* 0x000fe400078e001f */
[----:B------:R-:W-:Y:S02]  /*e430*/  IMAD.MOV.U32 R32, RZ, RZ, R29 ;  /* 0x000000ffff207224 */ /* 0x000fe400078e001d */
[----:B------:R-:W1:Y:S01]  /*e440*/  LDSM.16.MT88.4 R28, [R210+0xa000] ;  /* 0x00a00000d21c783b */ /* 0x000e620000004200 */
[----:B------:R-:W-:Y:S02]  /*e450*/  FMUL.FTZ R168, R168, R25 ;  /* 0x00000019a8a87220 */ /* 0x000fe40000410000 */
[----:B------:R-:W-:Y:S01]  /*e460*/  MOV R135, R37 ;  /* 0x0000002500877202 */ /* 0x000fe20000000f00 */
[----:B------:R-:W-:Y:S01]  /*e470*/  IMAD.MOV.U32 R132, RZ, RZ, R38 ;  /* 0x000000ffff847224 */ /* 0x000fe200078e0026 */
[----:B------:R-:W-:Y:S01]  /*e480*/  MOV R21, R36 ;  /* 0x0000002400157202 */ /* 0x000fe20000000f00 */
[----:B------:R-:W-:-:S02]  /*e490*/  IMAD.MOV.U32 R23, RZ, RZ, R39 ;  /* 0x000000ffff177224 */ /* 0x000fc400078e0027 */
        /* <DEDUP_REMOVED lines=15> */
[-C--:B------:R-:W-:Y:S01]  /*e590*/  FMUL.FTZ R76, R76, R25.reuse ;  /* 0x000000194c4c7220 */ /* 0x080fe20000410000 */
[----:B-1----:R-:W-:Y:S01]  /*e5a0*/  HMMA.16816.F32.BF16 R36, R16, R28, R52 ;  /* 0x0000001c1024723c */ /* 0x002fe20000041834 */
[-C--:B------:R-:W-:Y:S02]  /*e5b0*/  FMUL.FTZ R77, R77, R25.reuse ;  /* 0x000000194d4d7220 */ /* 0x080fe40000410000 */
[----:B------:R-:W-:-:S02]  /*e5c0*/  FMUL.FTZ R88, R88, R25 ;  /* 0x0000001958587220 */ /* 0x000fc40000410000 */
[-C--:B------:R-:W-:Y:S02]  /*e5d0*/  FMUL.FTZ R78, R78, R24.reuse ;  /* 0x000000184e4e7220 */ /* 0x080fe40000410000 */
[----:B------:R-:W-:Y:S01]  /*e5e0*/  FMUL.FTZ R79, R79, R24 ;  /* 0x000000184f4f7220 */ /* 0x000fe20000410000 */
[----:B------:R-:W-:Y:S01]  /*e5f0*/  HMMA.16816.F32.BF16 R48, R16, R30, R64 ;  /* 0x0000001e1030723c */ /* 0x000fe20000041840 */
[-C--:B------:R-:W-:Y:S02]  /*e600*/  FMUL.FTZ R89, R89, R25.reuse ;  /* 0x0000001959597220 */ /* 0x080fe40000410000 */
[-C--:B------:R-:W-:Y:S02]  /*e610*/  FMUL.FTZ R92, R92, R25.reuse ;  /* 0x000000195c5c7220 */ /* 0x080fe40000410000 */
[----:B------:R-:W-:Y:S02]  /*e620*/  FMUL.FTZ R93, R93, R25 ;  /* 0x000000195d5d7220 */ /* 0x000fe40000410000 */
[----:B------:R-:W-:Y:S01]  /*e630*/  MOV R66, R44 ;  /* 0x0000002c00427202 */ /* 0x000fe20000000f00 */
[----:B------:R-:W-:Y:S01]  /*e640*/  HMMA.16816.F32.BF16 R56, R4, R28, R56 ;  /* 0x0000001c0438723c */ /* 0x000fe20000041838 */
[----:B------:R-:W1:Y:S01]  /*e650*/  LDSM.16.MT88.4 R44, [R209+0xb000] ;  /* 0x00b00000d12c783b */ /* 0x000e620000004200 */
        /* <DEDUP_REMOVED lines=8> */
[----:B------:R-:W2:Y:S01]  /*e6e0*/  LDSM.16.MT88.4 R36, [R209+0xa000] ;  /* 0x00a00000d124783b */ /* 0x000ea20000004200 */
[----:B------:R-:W-:Y:S01]  /*e6f0*/  FMUL.FTZ R90, R90, R24 ;  /* 0x000000185a5a7220 */ /* 0x000fe20000410000 */
[----:B------:R-:W-:Y:S01]  /*e700*/  MOV R28, R51 ;  /* 0x00000033001c7202 */ /* 0x000fe20000000f00 */
[----:B------:R-:W-:Y:S01]  /*e710*/  IMAD.MOV.U32 R0, RZ, RZ, R48 ;  /* 0x000000ffff007224 */ /* 0x000fe200078e0030 */
[----:B------:R-:W-:Y:S01]  /*e720*/  MOV R48, R32 ;  /* 0x0000002000307202 */ /* 0x000fe20000000f00 */
[----:B------:R-:W-:Y:S01]  /*e730*/  IMAD.MOV.U32 R29, RZ, RZ, R50 ;  /* 0x000000ffff1d7224 */ /* 0x000fe200078e0032 */
[----:B------:R-:W3:Y:S01]  /*e740*/  LDSM.16.MT88.4 R32, [R207+0xb000] ;  /* 0x00b00000cf20783b */ /* 0x000ee20000004200 */
[----:B------:R-:W-:Y:S01]  /*e750*/  IMAD.MOV.U32 R133, RZ, RZ, R49 ;  /* 0x000000ffff857224 */ /* 0x000fe200078e0031 */
[----:B------:R-:W-:Y:S01]  /*e760*/  MOV R49, R41 ;  /* 0x0000002900317202 */ /* 0x000fe20000000f00 */
[----:B------:R-:W-:-:S02]  /*e770*/  IMAD.MOV.U32 R50, RZ, RZ, R40 ;  /* 0x000000ffff327224 */ /* 0x000fc400078e0028 */
[----:B------:R-:W-:Y:S01]  /*e780*/  LDSM.16.MT88.4 R40, [R210+0xb000] ;  /* 0x00b00000d228783b */ /* 0x000fe20000004200 */
[----:B------:R-:W-:Y:S02]  /*e790*/  IMAD.MOV.U32 R51, RZ, RZ, R134 ;  /* 0x000000ffff337224 */ /* 0x000fe400078e0086 */
[-C--:B------:R-:W-:Y:S02]  /*e7a0*/  FMUL.FTZ R91, R91, R24.reuse ;  /* 0x000000185b5b7220 */ /* 0x080fe40000410000 */
[-C--:B------:R-:W-:Y:S02]  /*e7b0*/  FMUL.FTZ R94, R94, R24.reuse ;  /* 0x000000185e5e7220 */ /* 0x080fe40000410000 */
[----:B------:R-:W-:Y:S02]  /*e7c0*/  FMUL.FTZ R95, R95, R24 ;  /* 0x000000185f5f7220 */ /* 0x000fe40000410000 */
[-C--:B------:R-:W-:Y:S02]  /*e7d0*/  FMUL.FTZ R104, R104, R25.reuse ;  /* 0x0000001968687220 */ /* 0x080fe40000410000 */
[----:B------:R-:W-:-:S02]  /*e7e0*/  FMUL.FTZ R105, R105, R25 ;  /* 0x0000001969697220 */ /* 0x000fc40000410000 */
[-C--:B------:R-:W-:Y:S02]  /*e7f0*/  FMUL.FTZ R106, R106, R24.reuse ;  /* 0x000000186a6a7220 */ /* 0x080fe40000410000 */
[-C--:B------:R-:W-:Y:S01]  /*e800*/  FMUL.FTZ R107, R107, R24.reuse ;  /* 0x000000186b6b7220 */ /* 0x080fe20000410000 */
[----:B-1----:R-:W-:Y:S01]  /*e810*/  HMMA.16816.F32.BF16 R52, R4, R46, R168 ;  /* 0x0000002e0434723c */ /* 0x002fe200000418a8 */
[-C--:B------:R-:W-:Y:S02]  /*e820*/  FMUL.FTZ R112, R112, R25.reuse ;  /* 0x0000001970707220 */ /* 0x080fe40000410000 */
[----:B------:R-:W-:Y:S02]  /*e830*/  FMUL.FTZ R113, R113, R25 ;  /* 0x0000001971717220 */ /* 0x000fe40000410000 */
[----:B------:R-:W-:Y:S02]  /*e840*/  FMUL.FTZ R114, R114, R24 ;  /* 0x0000001872727220 */ /* 0x000fe40000410000 */
[----:B------:R-:W-:Y:S01]  /*e850*/  MOV R170, R0 ;  /* 0x0000000000aa7202 */ /* 0x000fe20000000f00 */
[----:B------:R-:W-:Y:S01]  /*e860*/  FFMA.FTZ R0, R226, c[0x0][0x23c], -R3 ;  /* 0x00008f00e2007a23 */ /* 0x000fe20000010803 */
[----:B------:R-:W-:Y:S01]  /*e870*/  MOV R169, R21 ;  /* 0x0000001500a97202 */ /* 0x000fe20000000f00 */
[----:B------:R-:W-:-:S02]  /*e880*/  IMAD.MOV.U32 R171, RZ, RZ, R133 ;  /* 0x000000ffffab7224 */ /* 0x000fc400078e0085 */
[----:B------:R1:W-:Y:S01]  /*e890*/  MUFU.EX2 R133, R0 ;  /* 0x0000000000857308 */ /* 0x0003e20000000800 */
[-C--:B--2---:R-:W-:Y:S01]  /*e8a0*/  HMMA.16816.F32.BF16 R68, R16, R36.reuse, R68 ;  /* 0x000000241044723c */ /* 0x084fe20000041844 */
[----:B------:R-:W-:Y:S02]  /*e8b0*/  FMUL.FTZ R115, R115, R24 ;  /* 0x0000001873737220 */ /* 0x000fe40000410000 */
[-C--:B------:R-:W-:Y:S02]  /*e8c0*/  FMUL.FTZ R116, R116, R25.reuse ;  /* 0x0000001974747220 */ /* 0x080fe40000410000 */
[-C--:B------:R-:W-:Y:S02]  /*e8d0*/  FMUL.FTZ R117, R117, R25.reuse ;  /* 0x0000001975757220 */ /* 0x080fe40000410000 */
[-C--:B------:R-:W-:Y:S01]  /*e8e0*/  FMUL.FTZ R124, R124, R25.reuse ;  /* 0x000000197c7c7220 */ /* 0x080fe20000410000 */
[----:B------:R-:W-:Y:S01]  /*e8f0*/  HMMA.16816.F32.BF16 R72, R4, R36, R72 ;  /* 0x000000240448723c */ /* 0x000fe20000041848 */
[----:B------:R-:W-:-:S02]  /*e900*/  FMUL.FTZ R125, R125, R25 ;  /* 0x000000197d7d7220 */ /* 0x000fc40000410000 */
[-C--:B------:R-:W-:Y:S02]  /*e910*/  FMUL.FTZ R118, R118, R24.reuse ;  /* 0x0000001876767220 */ /* 0x080fe40000410000 */
[----:B------:R-:W-:Y:S02]  /*e920*/  FMUL.FTZ R119, R119, R24 ;  /* 0x0000001877777220 */ /* 0x000fe40000410000 */
[----:B------:R-:W-:Y:S01]  /*e930*/  IMAD.MOV.U32 R36, RZ, RZ, R29 ;  /* 0x000000ffff247224 */ /* 0x000fe200078e001d */
[----:B------:R-:W-:Y:S01]  /*e940*/  MOV R37, R28 ;  /* 0x0000001c00257202 */ /* 0x000fe20000000f00 */
[----:B-1----:R-:W-:Y:S01]  /*e950*/  FFMA.FTZ R0, R227, c[0x0][0x23c], -R3 ;  /* 0x00008f00e3007a23 */ /* 0x002fe20000010803 */
[----:B------:R-:W1:Y:S01]  /*e960*/  LDSM.16.MT88.4 R28, [R205+0xb000] ;  /* 0x00b00000cd1c783b */ /* 0x000e620000004200 */
[-C--:B------:R-:W-:Y:S01]  /*e970*/  FMUL.FTZ R126, R126, R24.reuse ;  /* 0x000000187e7e7220 */ /* 0x080fe20000410000 */
[----:B------:R-:W-:Y:S01]  /*e980*/  MOV R227, R37 ;  /* 0x0000002500e37202 */ /* 0x000fe20000000f00 */
[----:B------:R2:W-:Y:S01]  /*e990*/  MUFU.EX2 R134, R0 ;  /* 0x0000000000867308 */ /* 0x0005e20000000800 */
[----:B------:R-:W-:Y:S01]  /*e9a0*/  FMUL.FTZ R127, R127, R24 ;  /* 0x000000187f7f7220 */ /* 0x000fe20000410000 */
[----:B------:R-:W-:Y:S01]  /*e9b0*/  HMMA.16816.F32.BF16 R220, R16, R38, R80 ;  /* 0x0000002610dc723c */ /* 0x000fe20000041850 */
[----:B------:R-:W-:-:S02]  /*e9c0*/  FMUL.FTZ R108, R108, R27 ;  /* 0x0000001b6c6c7220 */ /* 0x000fc40000410000 */
[-C--:B------:R-:W-:Y:S02]  /*e9d0*/  FMUL.FTZ R109, R109, R27.reuse ;  /* 0x0000001b6d6d7220 */ /* 0x080fe40000410000 */
[-C--:B------:R-:W-:Y:S02]  /*e9e0*/  FMUL.FTZ R110, R110, R26.reuse ;  /* 0x0000001a6e6e7220 */ /* 0x080fe40000410000 */
[----:B------:R-:W-:Y:S01]  /*e9f0*/  FMUL.FTZ R111, R111, R26 ;  /* 0x0000001a6f6f7220 */ /* 0x000fe20000410000 */
[-C--:B---3--:R-:W-:Y:S01]  /*ea00*/  HMMA.16816.F32.BF16 R100, R4, R32.reuse, R100 ;  /* 0x000000200464723c */ /* 0x088fe20000041864 */
[----:B------:R-:W-:Y:S01]  /*ea10*/  IMAD.MOV.U32 R37, RZ, RZ, R64 ;  /* 0x000000ffff257224 */ /* 0x000fe200078e0040 */
[----:B------:R-:W-:Y:S01]  /*ea20*/  MOV R64, R136 ;  /* 0x0000008800407202 */ /* 0x000fe20000000f00 */
[----:B------:R-:W-:Y:S01]  /*ea30*/  IMAD.MOV.U32 R82, RZ, RZ, R20 ;  /* 0x000000ffff527224 */ /* 0x000fe200078e0014 */
[----:B------:R-:W-:Y:S01]  /*ea40*/  MOV R81, R2 ;  /* 0x0000000200517202 */ /* 0x000fe20000000f00 */
[----:B------:R-:W-:Y:S01]  /*ea50*/  FMUL.FTZ R84, R84, R27 ;  /* 0x0000001b54547220 */ /* 0x000fe20000410000 */
[----:B------:R-:W-:Y:S01]  /*ea60*/  MOV R83, R14 ;  /* 0x0000000e00537202 */ /* 0x000fe20000000f00 */
[--C-:B--2---:R-:W-:Y:S01]  /*ea70*/  FFMA.FTZ R0, R225, c[0x0][0x23c], -R3.reuse ;  /* 0x00008f00e1007a23 */ /* 0x104fe20000010803 */
[----:B------:R-:W-:Y:S01]  /*ea80*/  HMMA.16816.F32.BF16 R156, R16, R32, R156 ;  /* 0x00000020109c723c */ /* 0x000fe2000004189c */
[----:B------:R-:W-:Y:S01]  /*ea90*/  FFMA.FTZ R3, R224, c[0x0][0x23c], -R3 ;  /* 0x00008f00e0037a23 */ /* 0x000fe20000010803 */
[----:B------:R-:W-:Y:S01]  /*eaa0*/  MOV R225, R171 ;  /* 0x000000ab00e17202 */ /* 0x000fe20000000f00 */
[----:B------:R-:W-:Y:S01]  /*eab0*/  IMAD.MOV.U32 R224, RZ, RZ, R170 ;  /* 0x000000ffffe07224 */ /* 0x000fe200078e00aa */
[----:B------:R-:W-:Y:S01]  /*eac0*/  MOV R171, R132 ;  /* 0x0000008400ab7202 */ /* 0x000fe20000000f00 */
[----:B------:R-:W-:Y:S01]  /*ead0*/  IMAD.MOV.U32 R170, RZ, RZ, R135 ;  /* 0x000000ffffaa7224 */ /* 0x000fe200078e0087 */
[----:B------:R2:W-:Y:S01]  /*eae0*/  MUFU.EX2 R136, R3 ;  /* 0x0000000300887308 */ /* 0x0005e20000000800 */
[----:B------:R-:W-:Y:S01]  /*eaf0*/  FMUL.FTZ R85, R85, R27 ;  /* 0x0000001b55557220 */ /* 0x000fe20000410000 */
[----:B------:R-:W-:Y:S01]  /*eb00*/  HMMA.16816.F32.BF16 R76, R4, R38, R76 ;  /* 0x00000026044c723c */ /* 0x000fe2000004184c */
[----:B------:R-:W-:-:S02]  /*eb10*/  FMUL.FTZ R86, R86, R26 ;  /* 0x0000001a56567220 */ /* 0x000fc40000410000 */
[----:B------:R-:W-:Y:S02]  /*eb20*/  FMUL.FTZ R87, R87, R26 ;  /* 0x0000001a57577220 */ /* 0x000fe40000410000 */
[----:B------:R-:W-:Y:S01]  /*eb30*/  IMAD.MOV.U32 R226, RZ, RZ, R36 ;  /* 0x000000ffffe27224 */ /* 0x000fe200078e0024 */
[----:B------:R3:W-:Y:S01]  /*eb40*/  MUFU.EX2 R135, R0 ;  /* 0x0000000000877308 */ /* 0x0007e20000000800 */
[----:B------:R-:W-:Y:S01]  /*eb50*/  IMAD.MOV.U32 R36, RZ, RZ, R23 ;  /* 0x000000ffff247224 */ /* 0x000fe200078e0017 */
[----:B------:R-:W-:Y:S01]  /*eb60*/  HMMA.16816.F32.BF16 R104, R4, R34, R104 ;  /* 0x000000220468723c */ /* 0x000fe20000041868 */
[----:B------:R-:W-:Y:S01]  /*eb70*/  IMAD.MOV.U32 R168, RZ, RZ, R13 ;  /* 0x000000ffffa87224 */ /* 0x000fe200078e000d */
[----:B------:R-:W-:Y:S01]  /*eb80*/  MOV R39, R155 ;  /* 0x0000009b00277202 */ /* 0x000fe20000000f00 */
[-C--:B------:R-:W-:Y:S02]  /*eb90*/  FMUL.FTZ R96, R96, R27.reuse ;  /* 0x0000001b60607220 */ /* 0x080fe40000410000 */
[----:B------:R-:W-:-:S02]  /*eba0*/  FMUL.FTZ R97, R97, R27 ;  /* 0x0000001b61617220 */ /* 0x000fc40000410000 */
[----:B--2---:R-:W-:Y:S01]  /*ebb0*/  IMAD.WIDE.U32 R2, R245, -0x2daee0ad, RZ ;  /* 0xd2511f53f5027825 */ /* 0x004fe200078e00ff */
[C---:B-1----:R-:W-:Y:S03]  /*ebc0*/  HMMA.16816.F32.BF16 R88, R4.reuse, R28, R88 ;  /* 0x0000001c0458723c */ /* 0x042fe60000041858 */
[-C--:B------:R-:W-:Y:S01]  /*ebd0*/  FMUL.FTZ R98, R98, R26.reuse ;  /* 0x0000001a62627220 */ /* 0x080fe20000410000 */
[----:B------:R-:W-:Y:S01]  /*ebe0*/  LOP3.LUT R20, R2, 0xff, RZ, 0xc0, !PT ;  /* 0x000000ff02147812 */ /* 0x000fe200078ec0ff */
[----:B------:R-:W-:Y:S01]  /*ebf0*/  FMUL.FTZ R99, R99, R26 ;  /* 0x0000001a63637220 */ /* 0x000fe20000410000 */
[----:B------:R-:W-:Y:S01]  /*ec00*/  SHF.R.U32.HI R14, RZ, 0x10, R2 ;  /* 0x00000010ff0e7819 */ /* 0x000fe20000011602 */
[----:B---3--:R-:W-:Y:S01]  /*ec10*/  FFMA.FTZ R0, R237, c[0x0][0x23c], -R8 ;  /* 0x00008f00ed007a23 */ /* 0x008fe20000010808 */
[----:B------:R-:W-:Y:S01]  /*ec20*/  HMMA.16816.F32.BF16 R92, R4, R30, R92 ;  /* 0x0000001e045c723c */ /* 0x000fe2000004185c */
[----:B------:R-:W-:Y:S01]  /*ec30*/  SHF.R.U32.HI R21, RZ, 0x18, R2 ;  /* 0x00000018ff157819 */ /* 0x000fe20000011602 */
[----:B------:R-:W-:Y:S01]  /*ec40*/  IMAD.MOV.U32 R154, RZ, RZ, R176 ;  /* 0x000000ffff9a7224 */ /* 0x000fe200078e00b0 */
[----:B------:R1:W-:Y:S01]  /*ec50*/  MUFU.EX2 R33, R0 ;  /* 0x0000000000217308 */ /* 0x0003e20000000800 */
[----:B------:R-:W-:Y:S01]  /*ec60*/  IMAD.MOV.U32 R152, RZ, RZ, R178 ;  /* 0x000000ffff987224 */ /* 0x000fe200078e00b2 */
[----:B------:R-:W-:Y:S01]  /*ec70*/  MOV R237, R82 ;  /* 0x0000005200ed7202 */ /* 0x000fe20000000f00 */
[----:B------:R-:W-:-:S02]  /*ec80*/  FMUL.FTZ R160, R160, R27 ;  /* 0x0000001ba0a07220 */ /* 0x000fc40000410000 */
[C---:B------:R-:W-:Y:S01]  /*ec90*/  HMMA.16816.F32.BF16 R112, R4.reuse, R40, R112 ;  /* 0x000000280470723c */ /* 0x040fe20000041870 */
[-C--:B------:R-:W-:Y:S02]  /*eca0*/  FMUL.FTZ R161, R161, R27.reuse ;  /* 0x0000001ba1a17220 */ /* 0x080fe40000410000 */
[-C--:B------:R-:W-:Y:S02]  /*ecb0*/  FMUL.FTZ R162, R162, R26.reuse ;  /* 0x0000001aa2a27220 */ /* 0x080fe40000410000 */
[----:B------:R-:W-:Y:S02]  /*ecc0*/  FMUL.FTZ R163, R163, R26 ;  /* 0x0000001aa3a37220 */ /* 0x000fe40000410000 */
[-C--:B------:R-:W-:Y:S01]  /*ecd0*/  FMUL.FTZ R120, R120, R27.reuse ;  /* 0x0000001b78787220 */ /* 0x080fe20000410000 */
[----:B------:R-:W-:Y:S01]  /*ece0*/  HMMA.16816.F32.BF16 R116, R4, R42, R116 ;  /* 0x0000002a0474723c */ /* 0x000fe20000041874 */
[----:B------:R-:W-:Y:S02]  /*ecf0*/  FMUL.FTZ R121, R121, R27 ;  /* 0x0000001b79797220 */ /* 0x000fe40000410000 */
[----:B-1----:R-:W-:Y:S01]  /*ed00*/  FFMA.FTZ R0, R239, c[0x0][0x23c], -R8 ;  /* 0x00008f00ef007a23 */ /* 0x002fe20000010808 */
[----:B------:R-:W-:Y:S01]  /*ed10*/  MOV R239, R168 ;  /* 0x000000a800ef7202 */ /* 0x000fe20000000f00 */
[----:B------:R-:W-:-:S02]  /*ed20*/  FMUL.FTZ R122, R122, R26 ;  /* 0x0000001a7a7a7220 */ /* 0x000fc40000410000 */
[-C--:B------:R-:W-:Y:S01]  /*ed30*/  FMUL.FTZ R123, R123, R26.reuse ;  /* 0x0000001a7b7b7220 */ /* 0x080fe20000410000 */
[----:B------:R-:W-:Y:S01]  /*ed40*/  HMMA.16816.F32.BF16 R124, R4, R44, R124 ;  /* 0x0000002c047c723c */ /* 0x000fe2000004187c */
[-C--:B------:R-:W-:Y:S02]  /*ed50*/  FMUL.FTZ R164, R164, R27.reuse ;  /* 0x0000001ba4a47220 */ /* 0x080fe40000410000 */
[----:B------:R-:W-:Y:S02]  /*ed60*/  FMUL.FTZ R165, R165, R27 ;  /* 0x0000001ba5a57220 */ /* 0x000fe40000410000 */
[----:B------:R-:W-:Y:S02]  /*ed70*/  FMUL.FTZ R166, R166, R26 ;  /* 0x0000001aa6a67220 */ /* 0x000fe40000410000 */
[----:B------:R-:W-:Y:S01]  /*ed80*/  LOP3.LUT R4, R3, UR17, R184, 0x96, !PT ;  /* 0x0000001103047c12 */ /* 0x000fe2000f8e96b8 */
[----:B------:R-:W-:Y:S01]  /*ed90*/  HMMA.16816.F32.BF16 R180, R16, R34, R108 ;  /* 0x0000002210b4723c */ /* 0x000fe2000004186c */
[----:B------:R-:W-:Y:S01]  /*eda0*/  LOP3.LUT R7, R2, 0xffff, RZ, 0xc0, !PT ;  /* 0x0000ffff02077812 */ /* 0x000fe200078ec0ff */
[----:B------:R1:W-:Y:S01]  /*edb0*/  MUFU.EX2 R34, R0 ;  /* 0x0000000000227308 */ /* 0x0003e20000000800 */
[----:B------:R-:W-:-:S04]  /*edc0*/  IMAD.WIDE.U32 R2, R175, -0x2daee0ad, RZ ;  /* 0xd2511f53af027825 */ /* 0x000fc800078e00ff */
[----:B------:R-:W-:Y:S01]  /*edd0*/  FFMA.FTZ R5, R240, c[0x0][0x23c], -R8 ;  /* 0x00008f00f0057a23 */ /* 0x000fe20000010808 */
[----:B------:R-:W-:Y:S01]  /*ede0*/  LOP3.LUT R6, R2, 0xffff, RZ, 0xc0, !PT ;  /* 0x0000ffff02067812 */ /* 0x000fe200078ec0ff */
[C---:B------:R-:W-:Y:S01]  /*edf0*/  HMMA.16816.F32.BF16 R84, R16.reuse, R28, R84 ;  /* 0x0000001c1054723c */ /* 0x040fe20000041854 */
[--C-:B------:R-:W-:Y:S01]  /*ee00*/  SHF.R.U32.HI R13, RZ, 0x10, R2.reuse ;  /* 0x00000010ff0d7819 */ /* 0x100fe20000011602 */
[----:B------:R2:W-:Y:S01]  /*ee10*/  MUFU.EX2 R35, R5 ;  /* 0x0000000500237308 */ /* 0x0005e20000000800 */
[----:B------:R-:W-:Y:S01]  /*ee20*/  SHF.R.U32.HI R23, RZ, 0x18, R2 ;  /* 0x00000018ff177819 */ /* 0x000fe20000011602 */
[-C--:B------:R-:W-:Y:S01]  /*ee30*/  FMUL.FTZ R167, R167, R26.reuse ;  /* 0x0000001aa7a77220 */ /* 0x080fe20000410000 */
[----:B------:R-:W-:Y:S01]  /*ee40*/  MOV R109, R153 ;  /* 0x00000099006d7202 */ /* 0x000fe20000000f00 */
[-C--:B------:R-:W-:Y:S02]  /*ee50*/  FMUL.FTZ R128, R128, R27.reuse ;  /* 0x0000001b80807220 */ /* 0x080fe40000410000 */
[C---:B------:R-:W-:Y:S01]  /*ee60*/  HMMA.16816.F32.BF16 R192, R16.reuse, R30, R96 ;  /* 0x0000001e10c0723c */ /* 0x040fe20000041860 */
[----:B-1----:R-:W-:Y:S01]  /*ee70*/  FFMA.FTZ R0, R242, c[0x0][0x23c], -R8 ;  /* 0x00008f00f2007a23 */ /* 0x002fe20000010808 */
[----:B------:R-:W-:Y:S01]  /*ee80*/  LOP3.LUT R8, R2, 0xff, RZ, 0xc0, !PT ;  /* 0x000000ff02087812 */ /* 0x000fe200078ec0ff */
[----:B------:R-:W-:Y:S01]  /*ee90*/  FMUL.FTZ R129, R129, R27 ;  /* 0x0000001b81817220 */ /* 0x000fe20000410000 */
[----:B------:R-:W-:Y:S01]  /*eea0*/  SHF.R.U32.HI R2, RZ, 0x8, R7 ;  /* 0x00000008ff027819 */ /* 0x000fe20000011607 */
[----:B------:R1:W3:Y:S01]  /*eeb0*/  MUFU.EX2 R132, R0 ;  /* 0x0000000000847308 */ /* 0x0002e20000000800 */
[----:B------:R-:W-:Y:S01]  /*eec0*/  FMUL.FTZ R130, R130, R26 ;  /* 0x0000001a82827220 */ /* 0x000fe20000410000 */
[----:B------:R-:W-:Y:S01]  /*eed0*/  MOV R97, R48 ;  /* 0x0000003000617202 */ /* 0x000fe20000000f00 */
[----:B------:R-:W-:Y:S01]  /*eee0*/  FMUL.FTZ R131, R131, R26 ;  /* 0x0000001a83837220 */ /* 0x000fe20000410000 */
[----:B------:R-:W-:Y:S01]  /*eef0*/  PRMT R29, R20, 0x5410, R2 ;  /* 0x00005410141d7816 */ /* 0x000fe20000000002 */
[----:B--2---:R-:W-:Y:S01]  /*ef00*/  FFMA.FTZ R5, R238, c[0x0][0x23c], -R15 ;  /* 0x00008f00ee057a23 */ /* 0x004fe2000001080f */
[----:B------:R-:W-:Y:S01]  /*ef10*/  SHF.R.U32.HI R2, RZ, 0x8, R6 ;  /* 0x00000008ff027819 */ /* 0x000fe20000011606 */
[----:B------:R-:W-:Y:S01]  /*ef20*/  IMAD.MOV.U32 R238, RZ, RZ, R83 ;  /* 0x000000ffffee7224 */ /* 0x000fe200078e0053 */
[----:B------:R-:W-:Y:S01]  /*ef30*/  LOP3.LUT R6, R13, 0xff, RZ, 0xc0, !PT ;  /* 0x000000ff0d067812 */ /* 0x000fe200078ec0ff */
[----:B------:R-:W-:Y:S01]  /*ef40*/  MUFU.EX2 R31, R5 ;  /* 0x00000005001f7308 */ /* 0x000fe20000000800 */
[----:B------:R-:W-:Y:S01]  /*ef50*/  MOV R83, R36 ;  /* 0x0000002400537202 */ /* 0x000fe20000000f00 */
[----:B------:R-:W-:Y:S01]  /*ef60*/  IMAD.MOV.U32 R98, RZ, RZ, R49 ;  /* 0x000000ffff627224 */ /* 0x000fe200078e0031 */
[----:B------:R-:W-:Y:S01]  /*ef70*/  MOV R99, R50 ;  /* 0x0000003200637202 */ /* 0x000fe20000000f00 */
[----:B------:R-:W-:Y:S01]  /*ef80*/  IMAD.MOV.U32 R36, RZ, RZ, R51 ;  /* 0x000000ffff247224 */ /* 0x000fe200078e0033 */
[C---:B------:R-:W-:Y:S01]  /*ef90*/  HMMA.16816.F32.BF16 R160, R16.reuse, R40, R160 ;  /* 0x0000002810a0723c */ /* 0x040fe200000418a0 */
[----:B------:R-:W-:Y:S01]  /*efa0*/  IMAD.MOV.U32 R108, RZ, RZ, R154 ;  /* 0x000000ffff6c7224 */ /* 0x000fe200078e009a */
[----:B-1----:R-:W-:Y:S01]  /*efb0*/  LOP3.LUT R0, R3, UR17, R174, 0x96, !PT ;  /* 0x0000001103007c12 */ /* 0x002fe2000f8e96ae */
[----:B------:R-:W-:Y:S01]  /*efc0*/  FFMA.FTZ R3, R236, c[0x0][0x23c], -R15 ;  /* 0x00008f00ec037a23 */ /* 0x000fe2000001080f */
[----:B------:R-:W-:Y:S01]  /*efd0*/  LDSM.16.MT88.4 R48, [R207+0xa800] ;  /* 0x00a80000cf30783b */ /* 0x000fe20000004200 */
[----:B------:R-:W-:Y:S01]  /*efe0*/  IMAD.MOV.U32 R110, RZ, RZ, R152 ;  /* 0x000000ffff6e7224 */ /* 0x000fe200078e0098 */
[----:B------:R-:W-:Y:S01]  /*eff0*/  SHF.R.U32.HI R7, RZ, 0x10, R0 ;  /* 0x00000010ff077819 */ /* 0x000fe20000011600 */
[----:B------:R1:W2:Y:S01]  /*f000*/  MUFU.EX2 R32, R3 ;  /* 0x0000000300207308 */ /* 0x0002a20000000800 */
[----:B------:R-:W-:Y:S01]  /*f010*/  IMAD.MOV.U32 R96, RZ, RZ, R37 ;  /* 0x000000ffff607224 */ /* 0x000fe200078e0025 */
[----:B------:R-:W4:Y:S01]  /*f020*/  LDSM.16.MT88.4 R152, [R205+0xa800] ;  /* 0x00a80000cd98783b */ /* 0x000f220000004200 */
[----:B------:R-:W-:Y:S01]  /*f030*/  IMAD.MOV.U32 R139, RZ, RZ, R179 ;  /* 0x000000ffff8b7224 */ /* 0x000fe200078e00b3 */
[----:B------:R-:W-:Y:S01]  /*f040*/  MOV R37, R173 ;  /* 0x000000ad00257202 */ /* 0x000fe20000000f00 */
[----:B------:R-:W-:Y:S01]  /*f050*/  IMAD.MOV.U32 R38, RZ, RZ, R172 ;  /* 0x000000ffff267224 */ /* 0x000fe200078e00ac */
[C---:B------:R-:W-:Y:S01]  /*f060*/  HMMA.16816.F32.BF16 R176, R16.reuse, R42, R120 ;  /* 0x0000002a10b0723c */ /* 0x040fe20000041878 */
[----:B------:R-:W-:Y:S01]  /*f070*/  SHF.R.U32.HI R13, RZ, 0x18, R4 ;  /* 0x00000018ff0d7819 */ /* 0x000fe20000011604 */
[----:B------:R-:W-:Y:S01]  /*f080*/  IMAD.MOV.U32 R80, RZ, RZ, R169 ;  /* 0x000000ffff507224 */ /* 0x000fe200078e00a9 */
[----:B------:R-:W-:Y:S01]  /*f090*/  MOV R111, R139 ;  /* 0x0000008b006f7202 */ /* 0x000fe20000000f00 */
[----:B------:R-:W-:Y:S01]  /*f0a0*/  IMAD.MOV.U32 R236, RZ, RZ, R81 ;  /* 0x000000ffffec7224 */ /* 0x000fe200078e0051 */
[----:B------:R-:W-:Y:S01]  /*f0b0*/  MOV R81, R170 ;  /* 0x000000aa00517202 */ /* 0x000fe20000000f00 */
[----:B------:R-:W-:Y:S01]  /*f0c0*/  IMAD.MOV.U32 R82, RZ, RZ, R171 ;  /* 0x000000ffff527224 */ /* 0x000fe200078e00ab */
[----:B------:R-:W-:Y:S01]  /*f0d0*/  LDSM.16.MT88.4 R120, [R210+0xb800] ;  /* 0x00b80000d278783b */ /* 0x000fe20000004200 */
[----:B------:R-:W-:Y:S01]  /*f0e0*/  HMMA.16816.F32.BF16 R164, R16, R44, R164 ;  /* 0x0000002c10a4723c */ /* 0x000fe200000418a4 */
[----:B-1----:R-:W-:Y:S01]  /*f0f0*/  LOP3.LUT R3, R14, 0xff, RZ, 0xc0, !PT ;  /* 0x000000ff0e037812 */ /* 0x002fe200078ec0ff */
[----:B------:R-:W-:-:S03]  /*f100*/  FFMA.FTZ R14, R187, c[0x0][0x23c], -R22 ;  /* 0x00008f00bb0e7a23 */ /* 0x000fc60000010816 */
[----:B------:R-:W-:Y:S01]  /*f110*/  PRMT R28, R3, 0x5410, R21 ;  /* 0x00005410031c7816 */ /* 0x000fe20000000015 */
[----:B------:R-:W-:Y:S01]  /*f120*/  FFMA.FTZ R3, R243, c[0x0][0x23c], -R15 ;  /* 0x00008f00f3037a23 */ /* 0x000fe2000001080f */
[----:B------:R-:W-:Y:S01]  /*f130*/  PRMT R21, R8, 0x5410, R2 ;  /* 0x0000541008157816 */ /* 0x000fe20000000002 */
[----:B------:R-:W-:Y:S01]  /*f140*/  HMMA.16816.F32.BF16 R172, R16, R46, R128 ;  /* 0x0000002e10ac723c */ /* 0x000fe20000041880 */
[----:B------:R-:W-:Y:S01]  /*f150*/  LOP3.LUT R2, R4, 0xffff, RZ, 0xc0, !PT ;  /* 0x0000ffff04027812 */ /* 0x000fe200078ec0ff */
[----:B------:R1:W-:Y:S01]  /*f160*/  MUFU.EX2 R30, R3 ;  /* 0x00000003001e7308 */ /* 0x0003e20000000800 */
[----:B------:R-:W-:Y:S02]  /*f170*/  LOP3.LUT R8, R0, 0xff, RZ, 0xc0, !PT ;  /* 0x000000ff00087812 */ /* 0x000fe400078ec0ff */
[----:B------:R-:W-:Y:S02]  /*f180*/  SHF.R.U32.HI R5, RZ, 0x8, R2 ;  /* 0x00000008ff057819 */ /* 0x000fe40000011602 */
[----:B------:R-:W-:-:S03]  /*f190*/  LOP3.LUT R2, R4, 0xff, RZ, 0xc0, !PT ;  /* 0x000000ff04027812 */ /* 0x000fc600078ec0ff */
[----:B------:R-:W-:Y:S01]  /*f1a0*/  MUFU.EX2 R14, R14 ;  /* 0x0000000e000e7308 */ /* 0x000fe20000000800 */
[----:B------:R-:W-:Y:S02]  /*f1b0*/  PRMT R20, R2, 0x5410, R5 ;  /* 0x0000541002147816 */ /* 0x000fe40000000005 */
[----:B------:R-:W-:Y:S02]  /*f1c0*/  LOP3.LUT R2, R0, 0xffff, RZ, 0xc0, !PT ;  /* 0x0000ffff00027812 */ /* 0x000fe400078ec0ff */
[----:B------:R-:W-:Y:S02]  /*f1d0*/  SHF.R.U32.HI R5, RZ, 0x10, R4 ;  /* 0x00000010ff057819 */ /* 0x000fe40000011604 */
[----:B------:R-:W-:Y:S01]  /*f1e0*/  SHF.R.U32.HI R2, RZ, 0x8, R2 ;  /* 0x00000008ff027819 */ /* 0x000fe20000011602 */
[----:B-1----:R-:W-:Y:S01]  /*f1f0*/  FFMA.FTZ R3, R244, c[0x0][0x23c], -R15 ;  /* 0x00008f00f4037a23 */ /* 0x002fe2000001080f */
[----:B------:R-:W-:Y:S02]  /*f200*/  PRMT R15, R6, 0x5410, R23 ;  /* 0x00005410060f7816 */ /* 0x000fe40000000017 */
[----:B------:R-:W-:Y:S01]  /*f210*/  SHF.R.U32.HI R6, RZ, 0x18, R0 ;  /* 0x00000018ff067819 */ /* 0x000fe20000011600 */
[----:B------:R1:W5:Y:S01]  /*f220*/  MUFU.EX2 R23, R3 ;  /* 0x0000000300177308 */ /* 0x0003620000000800 */
[----:B------:R-:W-:Y:S01]  /*f230*/  LOP3.LUT R4, R5, 0xff, RZ, 0xc0, !PT ;  /* 0x000000ff05047812 */ /* 0x000fe200078ec0ff */
[--C-:B------:R-:W-:Y:S01]  /*f240*/  HSET2.LE.AND R5, R20, R203.reuse, PT ;  /* 0x000000cb14057233 */ /* 0x100fe20003803000 */
[----:B------:R-:W-:Y:S01]  /*f250*/  LOP3.LUT R0, R7, 0xff, RZ, 0xc0, !PT ;  /* 0x000000ff07007812 */ /* 0x000fe200078ec0ff */
[--C-:B------:R-:W-:Y:S01]  /*f260*/  HSET2.LE.AND R15, R15, R203.reuse, PT ;  /* 0x000000cb0f0f7233 */ /* 0x100fe20003803000 */
[----:B------:R-:W-:Y:S01]  /*f270*/  PRMT R7, R8, 0x5410, R2 ;  /* 0x0000541008077816 */ /* 0x000fe20000000002 */
[----:B------:R-:W-:Y:S01]  /*f280*/  FFMA.FTZ R2, R186, c[0x0][0x23c], -R22 ;  /* 0x00008f00ba027a23 */ /* 0x000fe20000010816 */
[----:B------:R-:W-:Y:S01]  /*f290*/  PRMT R16, R4, 0x5410, R13 ;  /* 0x0000541004107816 */ /* 0x000fe2000000000d */
[--C-:B------:R-:W-:Y:S01]  /*f2a0*/  HSET2.LE.AND R13, R21, R203.reuse, PT ;  /* 0x000000cb150d7233 */ /* 0x100fe20003803000 */
[----:B------:R-:W-:Y:S01]  /*f2b0*/  PRMT R4, R0, 0x5410, R6 ;  /* 0x0000541000047816 */ /* 0x000fe20000000006 */
[--C-:B------:R-:W-:Y:S01]  /*f2c0*/  HSET2.LE.AND R0, R29, R203.reuse, PT ;  /* 0x000000cb1d007233 */ /* 0x100fe20003803000 */
[----:B------:R2:W-:Y:S01]  /*f2d0*/  MUFU.EX2 R17, R2 ;  /* 0x0000000200117308 */ /* 0x0005e20000000800 */
[----:B------:R-:W-:-:S02]  /*f2e0*/  HSET2.LE.AND R6, R16, R203, PT ;  /* 0x000000cb10067233 */ /* 0x000fc40003803000 */
[--C-:B------:R-:W-:Y:S01]  /*f2f0*/  HSET2.LE.AND R7, R7, R203.reuse, PT ;  /* 0x000000cb07077233 */ /* 0x100fe20003803000 */
[----:B-1----:R-:W-:Y:S01]  /*f300*/  FFMA.FTZ R3, R185, c[0x0][0x23c], -R22 ;  /* 0x00008f00b9037a23 */ /* 0x002fe20000010816 */
[----:B------:R-:W-:Y:S01]  /*f310*/  HSET2.LE.AND R8, R4, R203, PT ;  /* 0x000000cb04087233 */ /* 0x000fe20003803000 */
[----:B---3--:R-:W-:Y:S02]  /*f320*/  F2FP.BF16.PACK_AB R4, R35, R132 ;  /* 0x000000842304723e */ /* 0x008fe400000010ff */
[----:B------:R1:W-:Y:S01]  /*f330*/  MUFU.EX2 R19, R3 ;  /* 0x0000000300137308 */ /* 0x0003e20000000800 */
[----:B--2---:R-:W-:-:S04]  /*f340*/  F2FP.BF16.PACK_AB R2, R136, R135 ;  /* 0x000000878802723e */ /* 0x004fc800000010ff */
[----:B------:R-:W-:Y:S02]  /*f350*/  LOP3.LUT R130, R0, R2, RZ, 0xc0, !PT ;  /* 0x0000000200827212 */ /* 0x000fe400078ec0ff */
[----:B------:R-:W-:Y:S02]  /*f360*/  F2FP.BF16.PACK_AB R0, R134, R133 ;  /* 0x000000858600723e */ /* 0x000fe400000010ff */
[----:B------:R-:W-:Y:S01]  /*f370*/  F2FP.BF16.PACK_AB R2, R34, R33 ;  /* 0x000000212202723e */ /* 0x000fe200000010ff */
[----:B-1----:R-:W-:Y:S01]  /*f380*/  FFMA.FTZ R3, R191, c[0x0][0x23c], -R22 ;  /* 0x00008f00bf037a23 */ /* 0x002fe20000010816 */
[----:B------:R-:W-:Y:S02]  /*f390*/  LOP3.LUT R128, R5, R0, RZ, 0xc0, !PT ;  /* 0x0000000005807212 */ /* 0x000fe400078ec0ff */
[----:B------:R-:W-:Y:S01]  /*f3a0*/  LOP3.LUT R129, R6, R2, RZ, 0xc0, !PT ;  /* 0x0000000206817212 */ /* 0x000fe200078ec0ff */
[----:B------:R-:W1:Y:S01]  /*f3b0*/  MUFU.EX2 R18, R3 ;  /* 0x0000000300127308 */ /* 0x000e620000000800 */
[----:B------:R-:W-:-:S04]  /*f3c0*/  F2FP.BF16.PACK_AB R0, R31, R32 ;  /* 0x000000201f00723e */ /* 0x000fc800000010ff */
[----:B------:R-:W-:Y:S02]  /*f3d0*/  LOP3.LUT R168, R7, R0, RZ, 0xc0, !PT ;  /* 0x0000000007a87212 */ /* 0x000fe400078ec0ff */
[----:B-----5:R-:W-:-:S04]  /*f3e0*/  F2FP.BF16.PACK_AB R0, R23, R30 ;  /* 0x0000001e1700723e */ /* 0x020fc800000010ff */
[----:B------:R-:W-:Y:S01]  /*f3f0*/  LOP3.LUT R170, R13, R0, RZ, 0xc0, !PT ;  /* 0x000000000daa7212 */ /* 0x000fe200078ec0ff */
[----:B------:R-:W-:Y:S02]  /*f400*/  FFMA.FTZ R13, R249, R25, R198 ;  /* 0x00000019f90d7223 */ /* 0x000fe400000100c6 */
[----:B------:R-:W-:Y:S01]  /*f410*/  FFMA.FTZ R0, R250, R24, R189 ;  /* 0x00000018fa007223 */ /* 0x000fe200000100bd */
[----:B-1----:R-:W-:Y:S01]  /*f420*/  F2FP.BF16.PACK_AB R2, R18, R19 ;  /* 0x000000131202723e */ /* 0x002fe200000010ff */
[----:B------:R-:W-:Y:S02]  /*f430*/  HSET2.LE.AND R3, R28, R203, PT ;  /* 0x000000cb1c037233 */ /* 0x000fe40003803000 */
[----:B------:R-:W-:Y:S01]  /*f440*/  FADD.FTZ R0, R188, R0 ;  /* 0x00000000bc007221 */ /* 0x000fe20000010000 */
[----:B------:R-:W-:Y:S02]  /*f450*/  LOP3.LUT R169, R8, R2, RZ, 0xc0, !PT ;  /* 0x0000000208a97212 */ /* 0x000fe400078ec0ff */
[----:B------:R-:W-:-:S02]  /*f460*/  F2FP.BF16.PACK_AB R2, R14, R17 ;  /* 0x000000110e02723e */ /* 0x000fc400000010ff */
[----:B------:R-:W-:Y:S01]  /*f470*/  LOP3.LUT R131, R3, R4, RZ, 0xc0, !PT ;  /* 0x0000000403837212 */ /* 0x000fe200078ec0ff */
[----:B------:R-:W-:Y:S01]  /*f480*/  FFMA.FTZ R3, R248, R26, R202 ;  /* 0x0000001af8037223 */ /* 0x000fe200000100ca */
[----:B------:R-:W1:Y:S01]  /*f490*/  LDSM.16.MT88.4 R4, [R209+0xb800] ;  /* 0x00b80000d104783b */ /* 0x000e620000004200 */
[----:B------:R-:W-:Y:S01]  /*f4a0*/  LOP3.LUT R171, R15, R2, RZ, 0xc0, !PT ;  /* 0x000000020fab7212 */ /* 0x000fe200078ec0ff */
[----:B------:R-:W-:Y:S02]  /*f4b0*/  FFMA.FTZ R2, R241, R27, R235 ;  /* 0x0000001bf1027223 */ /* 0x000fe400000100eb */
[----:B------:R-:W-:Y:S01]  /*f4c0*/  FADD.FTZ R3, R201, R3 ;  /* 0x00000003c9037221 */ /* 0x000fe20000010000 */
[----:B----4-:R-:W-:Y:S01]  /*f4d0*/  HMMA.16816.F32.BF16 R140, R128, R152, R140 ;  /* 0x00000098808c723c */ /* 0x010fe2000004188c */
[----:B------:R-:W-:Y:S02]  /*f4e0*/  FADD.FTZ R8, R234, R2 ;  /* 0x00000002ea087221 */ /* 0x000fe40000010000 */
[----:B------:R-:W-:-:S02]  /*f4f0*/  FADD.FTZ R2, R197, R13 ;  /* 0x0000000dc5027221 */ /* 0x000fc40000010000 */
[----:B------:R-:W-:Y:S02]  /*f500*/  FADD.FTZ R16, R232, R8 ;  /* 0x00000008e8107221 */ /* 0x000fe40000010000 */
[----:B------:R-:W-:Y:S01]  /*f510*/  FADD.FTZ R15, R199, R3 ;  /* 0x00000003c70f7221 */ /* 0x000fe20000010000 */
[C---:B------:R-:W-:Y:S01]  /*f520*/  HMMA.16816.F32.BF16 R144, R168.reuse, R152, R144 ;  /* 0x00000098a890723c */ /* 0x040fe20000041890 */
[----:B------:R-:W-:Y:S02]  /*f530*/  FADD.FTZ R13, R196, R2 ;  /* 0x00000002c40d7221 */ /* 0x000fe40000010000 */
[----:B------:R-:W-:Y:S02]  /*f540*/  FADD.FTZ R8, R138, R0 ;  /* 0x000000008a087221 */ /* 0x000fe40000010000 */
[----:B------:R-:W-:Y:S02]  /*f550*/  FADD.FTZ R3, R233, R16 ;  /* 0x00000010e9037221 */ /* 0x000fe40000010000 */
[----:B------:R-:W-:Y:S01]  /*f560*/  FADD.FTZ R2, R200, R15 ;  /* 0x0000000fc8027221 */ /* 0x000fe20000010000 */
[----:B------:R-:W-:Y:S01]  /*f570*/  HMMA.16816.F32.BF16 R148, R168, R154, R148 ;  /* 0x0000009aa894723c */ /* 0x000fe20000041894 */
[----:B------:R-:W-:-:S07]  /*f580*/  FADD.FTZ R0, R190, R13 ;  /* 0x0000000dbe007221 */ /* 0x000fce0000010000 */
[-C--:B------:R-:W-:Y:S08]  /*f590*/  HMMA.16816.F32.BF16 R36, R128, R48.reuse, R36 ;  /* 0x000000308024723c */ /* 0x080ff00000041824 */
[C---:B------:R-:W-:Y:S01]  /*f5a0*/  HMMA.16816.F32.BF16 R40, R168.reuse, R48, R96 ;  /* 0x00000030a828723c */ /* 0x040fe20000041860 */
[----:B------:R-:W2:Y:S07]  /*f5b0*/  LDSM.16.MT88.4 R96, [R205+0xb800] ;  /* 0x00b80000cd60783b */ /* 0x000eae0000004200 */
[----:B------:R-:W-:Y:S01]  /*f5c0*/  HMMA.16816.F32.BF16 R44, R168, R50, R64 ;  /* 0x00000032a82c723c */ /* 0x000fe20000041840 */
[----:B------:R-:W3:Y:S07]  /*f5d0*/  LDSM.16.MT88.4 R64, [R210+0xa800] ;  /* 0x00a80000d240783b */ /* 0x000eee0000004200 */
[C---:B------:R-:W-:Y:S01]  /*f5e0*/  HMMA.16816.F32.BF16 R152, R128.reuse, R154, R108 ;  /* 0x0000009a8098723c */ /* 0x040fe2000004186c */
[----:B------:R-:W-:Y:S07]  /*f5f0*/  LDSM.16.MT88.4 R108, [R207+0xb800] ;  /* 0x00b80000cf6c783b */ /* 0x000fee0000004200 */
[----:B------:R-:W-:Y:S01]  /*f600*/  HMMA.16816.F32.BF16 R48, R128, R50, R80 ;  /* 0x000000328030723c */ /* 0x000fe20000041850 */
[----:B------:R-:W4:Y:S07]  /*f610*/  LDSM.16.MT88.4 R80, [R209+0xa800] ;  /* 0x00a80000d150783b */ /* 0x000f2e0000004200 */
[-C--:B-1----:R-:W-:Y:S08]  /*f620*/  HMMA.16816.F32.BF16 R124, R168, R4.reuse, R124 ;  /* 0x00000004a87c723c */ /* 0x082ff0000004187c */
[----:B------:R-:W-:Y:S07]  /*f630*/  HMMA.16816.F32.BF16 R164, R128, R4, R164 ;  /* 0x0000000480a4723c */ /* 0x000fee00000418a4 */
[----:B------:R-:W-:Y:S01]  /*f640*/  FADD.FTZ R4, R137, R8 ;  /* 0x0000000889047221 */ /* 0x000fe20000010000 */
[----:B--2---:R-:W-:Y:S01]  /*f650*/  HMMA.16816.F32.BF16 R88, R168, R96, R88 ;  /* 0x00000060a858723c */ /* 0x004fe20000041858 */
[----:B------:R-:W-:-:S02]  /*f660*/  FADD.FTZ R5, R133, R3 ;  /* 0x0000000385057221 */ /* 0x000fc40000010000 */
[----:B------:R-:W-:Y:S02]  /*f670*/  FADD.FTZ R3, R33, R2 ;  /* 0x0000000221037221 */ /* 0x000fe40000010000 */
[----:B------:R-:W-:Y:S02]  /*f680*/  FADD.FTZ R2, R32, R0 ;  /* 0x0000000020027221 */ /* 0x000fe40000010000 */
[----:B------:R-:W-:Y:S01]  /*f690*/  FADD.FTZ R0, R19, R4 ;  /* 0x0000000413007221 */ /* 0x000fe20000010000 */
[----:B---3--:R-:W-:Y:S01]  /*f6a0*/  HMMA.16816.F32.BF16 R56, R168, R64, R56 ;  /* 0x00000040a838723c */ /* 0x008fe20000041838 */
[----:B------:R-:W-:Y:S01]  /*f6b0*/  FADD.FTZ R4, R134, R5 ;  /* 0x0000000586047221 */ /* 0x000fe20000010000 */
[----:B------:R-:W-:Y:S01]  /*f6c0*/  MOV R134, R229 ;  /* 0x000000e500867202 */ /* 0x000fe20000000f00 */
        /* <DEDUP_REMOVED lines=8> */
[----:B----4-:R-:W-:Y:S01]  /*f750*/  HMMA.16816.F32.BF16 R72, R168, R80, R72 ;  /* 0x00000050a848723c */ /* 0x010fe20000041848 */
[----:B------:R-:W-:Y:S01]  /*f760*/  FADD.FTZ R241, R136, R4 ;  /* 0x0000000488f17221 */ /* 0x000fe20000010000 */
[----:B------:R-:W-:Y:S01]  /*f770*/  MOV R136, R231 ;  /* 0x000000e700887202 */ /* 0x000fe20000000f00 */
[----:B------:R-:W-:-:S02]  /*f780*/  FADD.FTZ R249, R23, R2 ;  /* 0x0000000217f97221 */ /* 0x000fc40000010000 */
[----:B------:R-:W-:Y:S02]  /*f790*/  FADD.FTZ R248, R35, R3 ;  /* 0x0000000323f87221 */ /* 0x000fe40000010000 */
[----:B------:R-:W-:Y:S01]  /*f7a0*/  FADD.FTZ R250, R14, R0 ;  /* 0x000000000efa7221 */ /* 0x000fe20000010000 */
[----:B------:R-:W-:Y:S01]  /*f7b0*/  HMMA.16816.F32.BF16 R76, R168, R82, R76 ;  /* 0x00000052a84c723c */ /* 0x000fe2000004184c */
[----:B------:R-:W-:Y:S02]  /*f7c0*/  IMAD.MOV.U32 R135, RZ, RZ, R230 ;  /* 0x000000ffff877224 */ /* 0x000fe400078e00e6 */
[----:B------:R-:W-:-:S05]  /*f7d0*/  IMAD.MOV.U32 R2, RZ, RZ, R228 ;  /* 0x000000ffff027224 */ /* 0x000fca00078e00e4 */
        /* <DEDUP_REMOVED lines=25> */
[----:B------:R-:W-:Y:S01]  /*f970*/  ULDC.64 UR4, c[0x0][0x1a0] ;  /* 0x0000680000047ab9 */ /* 0x000fe20000000a00 */
[----:B------:R-:W1:Y:S01]  /*f980*/  S2R R245, SR_TID.X ;  /* 0x0000000000f57919 */ /* 0x000e620000002100 */
        /* <DEDUP_REMOVED lines=8> */
[----:B-1----:R-:W-:-:S05]  /*fa10*/  IMAD.SHL.U32 R245, R245, 0x2, RZ ;  /* 0x00000002f5f57824 */ /* 0x002fca00078e00ff */
[----:B------:R-:W-:Y:S02]  /*fa20*/  LOP3.LUT R245, R245, 0x6, RZ, 0xc0, !PT ;  /* 0x00000006f5f57812 */ /* 0x000fe400078ec0ff */
        /* <DEDUP_REMOVED lines=14> */
[C-C-:B------:R-:W-:Y:S01]  /*fb10*/  @!P3 LEA.HI.X R15, R2.reuse, c[0x0][0x174], R5.reuse, 0x1, P4 ;  /* 0x00005d00020fba11 */ /* 0x140fe200020f0c05 */
[----:B------:R-:W-:Y:S01]  /*fb20*/  IMAD.U32 R0, RZ, RZ, UR29 ;  /* 0x0000001dff007e24 */ /* 0x000fe2000f8e00ff */
[----:B------:R-:W-:Y:S01]  /*fb30*/  @!P2 LEA.HI.X R5, R2, c[0x0][0x174], R5, 0x1, P0 ;  /* 0x00005d000205aa11 */ /* 0x000fe200000f0c05 */
[----:B------:R-:W-:Y:S02]  /*fb40*/  @P2 STS.128 [R219+0xb000], RZ ;  /* 0x00b000ffdb002388 */ /* 0x000fe40000000c00 */
[----:B------:R-:W-:-:S02]  /*fb50*/  IMAD R0, R0, 0x20, R245 ;  /* 0x0000002000007824 */ /* 0x000fc400078e02f5 */
[----:B------:R-:W-:Y:S01]  /*fb60*/  @!PT LDS RZ, [RZ] ;  /* 0x00000000fffff984 */ /* 0x000fe20000000800 */
[----:B------:R-:W-:Y:S01]  /*fb70*/  @!PT LDS RZ, [RZ] ;  /* 0x00000000fffff984 */ /* 0x000fe20000000800 */
[----:B------:R-:W-:Y:S01]  /*fb80*/  @!PT LDS RZ, [RZ] ;  /* 0x00000000fffff984 */ /* 0x000fe20000000800 */
[----:B------:R2:W-:Y:S03]  /*fb90*/  @!P2 LDGSTS.E.BYPASS.LTC128B.128 [R219+0xb000], [R6.64+0x80] ;  /* 0x0b00008006dbafae */ /* 0x0005e6000b901d5a */
[CC--:B------:R-:W-:Y:S01]  /*fba0*/  ISETP.GE.AND P5, PT, R0.reuse, R9.reuse, PT ;  /* 0x000000090000720c */ /* 0x0c0fe20003fa6270 */
[----:B------:R-:W-:Y:S01]  /*fbb0*/  @P3 STS.128 [R219+0xa800], RZ ;  /* 0x00a800ffdb003388 */ /* 0x000fe20000000c00 */
[C---:B------:R-:W-:Y:S02]  /*fbc0*/  IADD3 R2, R0.reuse, 0x1, RZ ;  /* 0x0000000100027810 */ /* 0x040fe40007ffe0ff */
[----:B------:R-:W-:Y:S01]  /*fbd0*/  IADD3 R3, R0, 0x8, RZ ;  /* 0x0000000800037810 */ /* 0x000fe20007ffe0ff */
[----:B------:R-:W-:Y:S01]  /*fbe0*/  @!PT LDS RZ, [RZ] ;  /* 0x00000000fffff984 */ /* 0x000fe20000000800 */
[----:B------:R-:W-:Y:S01]  /*fbf0*/  @!PT LDS RZ, [RZ] ;  /* 0x00000000fffff984 */ /* 0x000fe20000000800 */
[----:B------:R-:W-:Y:S01]  /*fc00*/  @!PT LDS RZ, [RZ] ;  /* 0x00000000fffff984 */ /* 0x000fe20000000800 */
[----:B------:R3:W-:Y:S01]  /*fc10*/  @!P3 LDGSTS.E.BYPASS.LTC128B.128 [R219+0xa800], [R14.64] ;  /* 0x0a8000000edbbfae */ /* 0x0007e2000b901d5a */
[C---:B------:R-:W-:Y:S02]  /*fc20*/  ISETP.GE.AND P6, PT, R2.reuse, R9, PT ;  /* 0x000000090200720c */ /* 0x040fe40003fc6270 */
[C---:B------:R-:W-:Y:S01]  /*fc30*/  ISETP.GE.AND P4, PT, R2.reuse, R10, PT ;  /* 0x0000000a0200720c */ /* 0x040fe20003f86270 */
[----:B------:R-:W-:Y:S01]  /*fc40*/  @P2 STS.128 [R219+0xb800], RZ ;  /* 0x00b800ffdb002388 */ /* 0x000fe20000000c00 */
[----:B------:R-:W-:-:S02]  /*fc50*/  ISETP.GE.AND P1, PT, R2, R11, PT ;  /* 0x0000000b0200720c */ /* 0x000fc40003f26270 */
[----:B------:R-:W-:Y:S01]  /*fc60*/  ISETP.GE.AND P0, PT, R2, R12, PT ;  /* 0x0000000c0200720c */ /* 0x000fe20003f06270 */
[----:B------:R-:W-:Y:S01]  /*fc70*/  @!PT LDS RZ, [RZ] ;  /* 0x00000000fffff984 */ /* 0x000fe20000000800 */
[----:B------:R-:W-:Y:S01]  /*fc80*/  @!PT LDS RZ, [RZ] ;  /* 0x00000000fffff984 */ /* 0x000fe20000000800 */
[----:B------:R-:W-:Y:S01]  /*fc90*/  @!PT LDS RZ, [RZ] ;  /* 0x00000000fffff984 */ /* 0x000fe20000000800 */
[----:B------:R2:W-:Y:S01]  /*fca0*/  @!P2 LDGSTS.E.BYPASS.LTC128B.128 [R219+0xb800], [R4.64+0x80] ;  /* 0x0b80008004dbafae */ /* 0x0005e2000b901d5a */
[----:B------:R-:W-:-:S03]  /*fcb0*/  IADD3 R2, R0, 0x9, RZ ;  /* 0x0000000900027810 */ /* 0x000fc60007ffe0ff */
        /* <DEDUP_REMOVED lines=14> */
[C---:B------:R-:W-:Y:S08]  /*fda0*/  HMMA.16816.F32.BF16 R184, R20.reuse, R28, RZ ;  /* 0x0000001c14b8723c */ /* 0x040ff000000418ff */
[C---:B------:R-:W-:Y:S01]  /*fdb0*/  HMMA.16816.F32.BF16 R192, R20.reuse, R34, RZ ;  /* 0x0000002214c0723c */ /* 0x040fe200000418ff */
[----:B------:R-:W-:Y:S07]  /*fdc0*/  LDSM.16.M88.4 R32, [R213+0x8000] ;  /* 0x00800000d520783b */ /* 0x000fee0000000200 */
[----:B------:R-:W-:Y:S01]  /*fdd0*/  HMMA.16816.F32.BF16 R28, R20, R30, RZ ;  /* 0x0000001e141c723c */ /* 0x000fe200000418ff */
[----:B------:R-:W-:Y:S07]  /*fde0*/  LDSM.16.M88.4 R20, [R214] ;  /* 0x00000000d614783b */ /* 0x000fee0000000200 */
[C---:B--2---:R-:W-:Y:S01]  /*fdf0*/  HMMA.16816.F32.BF16 R200, R4.reuse, R134, R16 ;  /* 0x0000008604c8723c */ /* 0x044fe20000041810 */
[----:B------:R-:W1:Y:S07]  /*fe00*/  LDSM.16.M88.4 R16, [R214+0x2000] ;  /* 0x00200000d610783b */ /* 0x000e6e0000000200 */
[C---:B------:R-:W-:Y:S08]  /*fe10*/  HMMA.16816.F32.BF16 R180, R4.reuse, R136, R180 ;  /* 0x0000008804b4723c */ /* 0x040ff000000418b4 */
[C---:B------:R-:W-:Y:S08]  /*fe20*/  HMMA.16816.F32.BF16 R220, R4.reuse, R132, R172 ;  /* 0x0000008404dc723c */ /* 0x040ff000000418ac */
[----:B------:R-:W-:Y:S01]  /*fe30*/  HMMA.16816.F32.BF16 R176, R4, R138, R176 ;  /* 0x0000008a04b0723c */ /* 0x000fe200000418b0 */
[----:B------:R-:W-:Y:S07]  /*fe40*/  LDSM.16.M88.4 R4, [R212+0x2000] ;  /* 0x00200000d404783b */ /* 0x000fee0000000200 */
[C---:B------:R-:W-:Y:S08]  /*fe50*/  HMMA.16816.F32.BF16 R172, R24.reuse, R136, R188 ;  /* 0x0000008818ac723c */ /* 0x040ff000000418bc */
[C---:B------:R-:W-:Y:S08]  /*fe60*/  HMMA.16816.F32.BF16 R224, R24.reuse, R132, R184 ;  /* 0x0000008418e0723c */ /* 0x040ff000000418b8 */
[C---:B------:R-:W-:Y:S08]  /*fe70*/  HMMA.16816.F32.BF16 R136, R24.reuse, R138, R192 ;  /* 0x0000008a1888723c */ /* 0x040ff000000418c0 */
[----:B------:R-:W-:Y:S01]  /*fe80*/  HMMA.16816.F32.BF16 R196, R24, R134, R28 ;  /* 0x0000008618c4723c */ /* 0x000fe2000004181c */
[----:B------:R-:W2:Y:S04]  /*fe90*/  LDSM.16.M88.4 R132, [R211] ;  /* 0x00000000d384783b */ /* 0x000ea80000000200 */
[----:B------:R-:W4:Y:S03]  /*fea0*/  LDSM.16.M88.4 R28, [R212] ;  /* 0x00000000d41c783b */ /* 0x000f260000000200 */
[-C--:B-1----:R-:W-:Y:S01]  /*feb0*/  HMMA.16816.F32.BF16 R180, R16, R32.reuse, R180 ;  /* 0x0000002010b4723c */ /* 0x082fe200000418b4 */
[----:B------:R-:W1:Y:S07]  /*fec0*/  LDSM.16.M88.4 R24, [R213+0x8800] ;  /* 0x00880000d518783b */ /* 0x000e6e0000000200 */
[----:B------:R-:W-:Y:S01]  /*fed0*/  HMMA.16816.F32.BF16 R188, R20, R32, R172 ;  /* 0x0000002014bc723c */ /* 0x000fe200000418ac */
[----:B------:R-:W-:Y:S07]  /*fee0*/  LDSM.16.M88.4 R172, [R206+0x4000] ;  /* 0x00400000ceac783b */ /* 0x000fee0000000200 */
[-C--:B------:R-:W-:Y:S01]  /*fef0*/  HMMA.16816.F32.BF16 R192, R16, R34.reuse, R176 ;  /* 0x0000002210c0723c */ /* 0x080fe200000418b0 */
[----:B------:R-:W-:Y:S07]  /*ff00*/  LDSM.16.M88.4 R176, [R204+0x9000] ;  /* 0x00900000ccb0783b */ /* 0x000fee0000000200 */
[----:B------:R-:W-:Y:S01]  /*ff10*/  HMMA.16816.F32.BF16 R184, R20, R34, R136 ;  /* 0x0000002214b8723c */ /* 0x000fe20000041888 */
[----:B------:R-:W5:Y:S07]  /*ff20*/  LDSM.16.M88.4 R136, [R206+0x6000] ;  /* 0x00600000ce88783b */ /* 0x000f6e0000000200 */
[-C--:B--2---:R-:W-:Y:S08]  /*ff30*/  HMMA.16816.F32.BF16 R180, R4, R132.reuse, R180 ;  /* 0x0000008404b4723c */ /* 0x084ff000000418b4 */
[----:B----4-:R-:W-:Y:S08]  /*ff40*/  HMMA.16816.F32.BF16 R32, R28, R132, R188 ;  /* 0x000000841c20723c */ /* 0x010ff000000418bc */
[C---:B-1----:R-:W-:Y:S08]  /*ff50*/  HMMA.16816.F32.BF16 R224, R20.reuse, R24, R224 ;  /* 0x0000001814e0723c */ /* 0x042ff000000418e0 */
[----:B------:R-:W-:Y:S08]  /*ff60*/  HMMA.16816.F32.BF16 R196, R20, R26, R196 ;  /* 0x0000001a14c4723c */ /* 0x000ff000000418c4 */
[----:B------:R-:W-:Y:S08]  /*ff70*/  HMMA.16816.F32.BF16 R188, R28, R134, R184 ;  /* 0x000000861cbc723c */ /* 0x000ff000000418b8 */
[C---:B------:R-:W-:Y:S08]  /*ff80*/  HMMA.16816.F32.BF16 R220, R16.reuse, R24, R220 ;  /* 0x0000001810dc723c */ /* 0x040ff000000418dc */
[----:B------:R-:W-:Y:S01]  /*ff90*/  HMMA.16816.F32.BF16 R200, R16, R26, R200 ;  /* 0x0000001a10c8723c */ /* 0x000fe200000418c8 */
[----:B------:R-:W-:Y:S07]  /*ffa0*/  LDSM.16.M88.4 R16, [R217] ;  /* 0x00000000d910783b */ /* 0x000fee0000000200 */
[----:B------:R-:W-:Y:S01]  /*ffb0*/  HMMA.16816.F32.BF16 R20, R4, R134, R192 ;  /* 0x000000860414723c */ /* 0x000fe200000418c0 */
[----:B------:R-:W1:Y:S07]  /*ffc0*/  LDSM.16.M88.4 R132, [R208+0x4000] ;  /* 0x00400000d084783b */ /* 0x000e6e0000000200 */
[-C--:B-----5:R-:W-:Y:S01]  /*ffd0*/  HMMA.16816.F32.BF16 R184, R136, R176.reuse, R180 ;  /* 0x000000b088b8723c */ /* 0x0a0fe200000418b4 */
[----:B------:R-:W2:Y:S07]  /*ffe0*/  LDSM.16.M88.4 R180, [R211+0x800] ;  /* 0x00080000d3b4783b */ /* 0x000eae0000000200 */
[----:B------:R-:W-:Y:S01]  /*fff0*/  HMMA.16816.F32.BF16 R24, R172, R176, R32 ;  /* 0x000000b0ac18723c */ /* 0x000fe20000041820 */
[----:B------:R-:W4:Y:S07]  /*10000*/  LDSM.16.M88.4 R32, [R208+0x6000] ;  /* 0x00600000d020783b */ /* 0x000f2e0000000200 */
[-C--:B------:R-:W-:Y:S08]  /*10010*/  HMMA.16816.F32.BF16 R20, R136, R178.reuse, R20 ;  /* 0x000000b28814723c */ /* 0x080ff00000041814 */
[----:B------:R-:W-:Y:S08]  /*10020*/  HMMA.16816.F32.BF16 R176, R172, R178, R188 ;  /* 0x000000b2acb0723c */ /* 0x000ff000000418bc */
[----:B-1----:R-:W-:Y:S01]  /*10030*/  HMMA.16816.F32.BF16 R188, R132, R16, R24 ;  /* 0x0000001084bc723c */ /* 0x002fe20000041818 */
[----:B------:R-:W-:Y:S07]  /*10040*/  LDSM.16.M88.4 R24, [R214+0x4000] ;  /* 0x00400000d618783b */ /* 0x000fee0000000200 */
[C---:B--2---:R-:W-:Y:S08]  /*10050*/  HMMA.16816.F32.BF16 R236, R4.reuse, R180, R220 ;  /* 0x000000b404ec723c */ /* 0x044ff000000418dc */
[----:B------:R-:W-:Y:S01]  /*10060*/  HMMA.16816.F32.BF16 R232, R4, R182, R200 ;  /* 0x000000b604e8723c */ /* 0x000fe200000418c8 */
[----:B------:R-:W1:Y:S07]  /*10070*/  LDSM.16.M88.4 R4, [R213+0x9000] ;  /* 0x00900000d504783b */ /* 0x000e6e0000000200 */
[C---:B----4-:R-:W-:Y:S08]  /*10080*/  HMMA.16816.F32.BF16 R192, R32.reuse, R16, R184 ;  /* 0x0000001020c0723c */ /* 0x050ff000000418b8 */
[-C--:B------:R-:W-:Y:S01]  /*10090*/  HMMA.16816.F32.BF16 R184, R32, R18.reuse, R20 ;  /* 0x0000001220b8723c */ /* 0x080fe20000041814 */
[----:B------:R-:W2:Y:S07]  /*100a0*/  LDSM.16.M88.4 R20, [R214+0x6000] ;  /* 0x00600000d614783b */ /* 0x000eae0000000200 */
[----:B------:R-:W-:Y:S01]  /*100b0*/  HMMA.16816.F32.BF16 R176, R132, R18, R176 ;  /* 0x0000001284b0723c */ /* 0x000fe200000418b0 */
[----:B------:R-:W-:Y:S07]  /*100c0*/  LDSM.16.M88.4 R16, [R212+0x4000] ;  /* 0x00400000d410783b */ /* 0x000fee0000000200 */
[C---:B------:R-:W-:Y:S08]  /*100d0*/  HMMA.16816.F32.BF16 R200, R28.reuse, R180, R224 ;  /* 0x000000b41cc8723c */ /* 0x040ff000000418e0 */
[----:B------:R-:W-:Y:S01]  /*100e0*/  HMMA.16816.F32.BF16 R196, R28, R182, R196 ;  /* 0x000000b61cc4723c */ /* 0x000fe200000418c4 */
[----:B------:R-:W4:Y:S07]  /*100f0*/  LDSM.16.M88.4 R28, [R211+0x1000] ;  /* 0x00100000d31c783b */ /* 0x000f2e0000000200 */
[C---:B-1----:R-:W-:Y:S08]  /*10100*/  HMMA.16816.F32.BF16 R176, R24.reuse, R6, R176 ;  /* 0x0000000618b0723c */ /* 0x042ff000000418b0 */
[-C--:B------:R-:W-:Y:S08]  /*10110*/  HMMA.16816.F32.BF16 R180, R24, R4.reuse, R188 ;  /* 0x0000000418b4723c */ /* 0x080ff000000418bc */
[C---:B--2---:R-:W-:Y:S08]  /*10120*/  HMMA.16816.F32.BF16 R192, R20.reuse, R4, R192 ;  /* 0x0000000414c0723c */ /* 0x044ff000000418c0 */
[----:B------:R-:W-:Y:S01]  /*10130*/  HMMA.16816.F32.BF16 R184, R20, R6, R184 ;  /* 0x0000000614b8723c */ /* 0x000fe200000418b8 */
[----:B------:R-:W1:Y:S07]  /*10140*/  LDSM.16.M88.4 R4, [R212+0x6000] ;  /* 0x00600000d404783b */ /* 0x000e6e0000000200 */
[C---:B----4-:R-:W-:Y:S01]  /*10150*/  HMMA.16816.F32.BF16 R188, R16.reuse, R30, R176 ;  /* 0x0000001e10bc723c */ /* 0x050fe200000418b0 */
[----:B------:R-:W2:Y:S07]  /*10160*/  LDSM.16.M88.4 R176, [R204+0x9800] ;  /* 0x00980000ccb0783b */ /* 0x000eae0000000200 */
[-C--:B------:R-:W-:Y:S08]  /*10170*/  HMMA.16816.F32.BF16 R180, R16, R28.reuse, R180 ;  /* 0x0000001c10b4723c */ /* 0x080ff000000418b4 */
[C---:B-1----:R-:W-:Y:S11]  /*10180*/  HMMA.16816.F32.BF16 R224, R4.reuse, R28, R192 ;  /* 0x0000001c04e0723c */ /* 0x042ff600000418c0 */
[----:B------:R-:W-:Y:S05]  /*10190*/  @!UPT UIADD3 URZ, URZ, URZ, URZ ;  /* 0x0000003f3f3ff290 */ /* 0x000fea000fffe03f */
[----:B---3--:R-:W-:Y:S02]  /*101a0*/  FSEL R15, R180, -INF , !P5 ;  /* 0xff800000b40f7808 */ /* 0x008fe40006800000 */
[-C--:B------:R-:W-:Y:S02]  /*101b0*/  ISETP.GE.AND P5, PT, R0, R10.reuse, PT ;  /* 0x0000000a0000720c */ /* 0x080fe40003fa6270 */
[----:B------:R-:W-:Y:S01]  /*101c0*/  FSEL R192, R181, -INF , !P6 ;  /* 0xff800000b5c07808 */ /* 0x000fe20007000000 */
[----:B------:R-:W-:Y:S01]  /*101d0*/  HMMA.16816.F32.BF16 R220, R4, R30, R184 ;  /* 0x0000001e04dc723c */ /* 0x000fe200000418b8 */
[----:B------:R-:W1:Y:S01]  /*101e0*/  LDSM.16.M88.4 R28, [R216] ;  /* 0x00000000d81c783b */ /* 0x000e620000000200 */
[----:B------:R-:W-:Y:S02]  /*101f0*/  FSEL R193, R182, -INF , !P5 ;  /* 0xff800000b6c17808 */ /* 0x000fe40006800000 */
[----:B------:R-:W-:Y:S02]  /*10200*/  FSEL R194, R183, -INF , !P4 ;  /* 0xff800000b7c27808 */ /* 0x000fe40006000000 */
[----:B------:R-:W-:-:S02]  /*10210*/  ISETP.GE.AND P4, PT, R3, R10, PT ;  /* 0x0000000a0300720c */ /* 0x000fc40003f86270 */
[C---:B--2---:R-:W-:Y:S01]  /*10220*/  HMMA.16816.F32.BF16 R180, R172.reuse, R176, R200 ;  /* 0x000000b0acb4723c */ /* 0x044fe200000418c8 */
[-C--:B------:R-:W-:Y:S02]  /*10230*/  ISETP.GE.AND P6, PT, R3, R9.reuse, PT ;  /* 0x000000090300720c */ /* 0x080fe40003fc6270 */
[----:B------:R-:W-:Y:S02]  /*10240*/  ISETP.GE.AND P5, PT, R2, R9, PT ;  /* 0x000000090200720c */ /* 0x000fe40003fa6270 */
[----:B------:R-:W-:Y:S02]  /*10250*/  FSEL R188, R188, -INF , !P6 ;  /* 0xff800000bcbc7808 */ /* 0x000fe40007000000 */
[----:B------:R-:W-:Y:S01]  /*10260*/  FSEL R189, R189, -INF , !P5 ;  /* 0xff800000bdbd7808 */ /* 0x000fe20006800000 */
[----:B------:R-:W-:Y:S01]  /*10270*/  HMMA.16816.F32.BF16 R172, R172, R178, R196 ;  /* 0x000000b2acac723c */ /* 0x000fe200000418c4 */
[C---:B------:R-:W-:Y:S02]  /*10280*/  ISETP.GE.AND P5, PT, R3.reuse, R11, PT ;  /* 0x0000000b0300720c */ /* 0x040fe40003fa6270 */
[----:B------:R-:W-:-:S02]  /*10290*/  ISETP.GE.AND P6, PT, R3, R12, PT ;  /* 0x0000000c0300720c */ /* 0x000fc40003fc6270 */
[----:B------:R-:W-:-:S03]  /*102a0*/  IADD3 R3, R0, 0x11, RZ ;  /* 0x0000001100037810 */ /* 0x000fc60007ffe0ff */
[C---:B------:R-:W-:Y:S08]  /*102b0*/  HMMA.16816.F32.BF16 R184, R136.reuse, R176, R236 ;  /* 0x000000b088b8723c */ /* 0x040ff000000418ec */
[----:B------:R-:W-:Y:S08]  /*102c0*/  HMMA.16816.F32.BF16 R136, R136, R178, R232 ;  /* 0x000000b28888723c */ /* 0x000ff000000418e8 */
[C---:B-1----:R-:W-:Y:S08]  /*102d0*/  HMMA.16816.F32.BF16 R180, R132.reuse, R28, R180 ;  /* 0x0000001c84b4723c */ /* 0x042ff000000418b4 */
[----:B------:R-:W-:Y:S01]  /*102e0*/  HMMA.16816.F32.BF16 R172, R132, R30, R172 ;  /* 0x0000001e84ac723c */ /* 0x000fe200000418ac */
[----:B------:R-:W1:Y:S07]  /*102f0*/  LDSM.16.M88.4 R132, [R213+0x9800] ;  /* 0x00980000d584783b */ /* 0x000e6e0000000200 */
[C---:B------:R-:W-:Y:S08]  /*10300*/  HMMA.16816.F32.BF16 R176, R32.reuse, R28, R184 ;  /* 0x0000001c20b0723c */ /* 0x040ff000000418b8 */
[----:B------:R-:W-:Y:S01]  /*10310*/  HMMA.16816.F32.BF16 R32, R32, R30, R136 ;  /* 0x0000001e2020723c */ /* 0x000fe20000041888 */
[----:B------:R-:W2:Y:S01]  /*10320*/  LDSM.16.M88.4 R28, [R211+0x1800] ;  /* 0x00180000d31c783b */ /* 0x000ea20000000200 */
[----:B------:R-:W-:-:S06]  /*10330*/  DEPBAR.LE SB0, 0x0 ;  /* 0x000080000000791a */ /* 0x000fcc0000000000 */
[C---:B-1----:R-:W-:Y:S08]  /*10340*/  HMMA.16816.F32.BF16 R136, R24.reuse, R132, R180 ;  /* 0x000000841888723c */ /* 0x042ff000000418b4 */
[----:B------:R-:W-:Y:S08]  /*10350*/  HMMA.16816.F32.BF16 R24, R24, R134, R172 ;  /* 0x000000861818723c */ /* 0x000ff000000418ac */
[C---:B------:R-:W-:Y:S08]  /*10360*/  HMMA.16816.F32.BF16 R172, R20.reuse, R132, R176 ;  /* 0x0000008414ac723c */ /* 0x040ff000000418b0 */
[----:B------:R-:W-:Y:S08]  /*10370*/  HMMA.16816.F32.BF16 R132, R20, R134, R32 ;  /* 0x000000861484723c */ /* 0x000ff00000041820 */
[C---:B--2---:R-:W-:Y:S07]  /*10380*/  HMMA.16816.F32.BF16 R32, R16.reuse, R28, R136 ;  /* 0x0000001c1020723c */ /* 0x044fee0000041888 */
[----:B------:R-:W-:Y:S01]  /*10390*/  FSEL R137, R225, -INF , !P1 ;  /* 0xff800000e1897808 */ /* 0x000fe20004800000 */
[----:B------:R-:W-:Y:S01]  /*103a0*/  HMMA.16816.F32.BF16 R20, R16, R30, R24 ;  /* 0x0000001e1014723c */ /* 0x000fe20000041818 */
[----:B------:R-:W-:Y:S01]  /*103b0*/  BAR.SYNC.DEFER_BLOCKING 0x0 ;  /* 0x0000000000007b1d */ /* 0x000fe20000010000 */
[----:B------:R-:W-:-:S02]  /*103c0*/  ISETP.GE.AND P1, PT, R2, R11, PT ;  /* 0x0000000b0200720c */ /* 0x000fc40003f26270 */
[----:B------:R-:W-:-:S03]  /*103d0*/  FSEL R139, R222, -INF , !P6 ;  /* 0xff800000de8b7808 */ /* 0x000fc60007000000 */
[----:B------:R-:W-:Y:S01]  /*103e0*/  FSEL R25, R190, -INF , !P4 ;  /* 0xff800000be197808 */ /* 0x000fe20006000000 */
[C---:B------:R-:W-:Y:S01]  /*103f0*/  HMMA.16816.F32.BF16 R16, R4.reuse, R28, R172 ;  /* 0x0000001c0410723c */ /* 0x040fe200000418ac */
[----:B------:R-:W-:Y:S02]  /*10400*/  ISETP.GE.AND P4, PT, R2, R10, PT ;  /* 0x0000000a0200720c */ /* 0x000fe40003f86270 */
[----:B------:R-:W-:Y:S02]  /*10410*/  FSEL R27, R220, -INF , !P5 ;  /* 0xff800000dc1b7808 */ /* 0x000fe40006800000 */
[----:B------:R-:W-:Y:S02]  /*10420*/  FSEL R26, R191, -INF , !P4 ;  /* 0xff800000bf1a7808 */ /* 0x000fe40006000000 */
[----:B------:R-:W-:Y:S01]  /*10430*/  ISETP.GE.AND P4, PT, R0, R11, PT ;  /* 0x0000000b0000720c */ /* 0x000fe20003f86270 */
[----:B------:R-:W-:Y:S01]  /*10440*/  HMMA.16816.F32.BF16 R28, R4, R30, R132 ;  /* 0x0000001e041c723c */ /* 0x000fe20000041884 */
[----:B------:R-:W-:-:S02]  /*10450*/  ISETP.GE.AND P5, PT, R3, R9, PT ;  /* 0x000000090300720c */ /* 0x000fc40003fa6270 */
[----:B------:R-:W-:Y:S02]  /*10460*/  FSEL R24, R224, -INF , !P4 ;  /* 0xff800000e0187808 */ /* 0x000fe40006000000 */
[C---:B------:R-:W-:Y:S02]  /*10470*/  ISETP.GE.AND P4, PT, R0.reuse, R12, PT ;  /* 0x0000000c0000720c */ /* 0x040fe40003f86270 */
[----:B------:R-:W-:Y:S02]  /*10480*/  IADD3 R4, R0, 0x10, RZ ;  /* 0x0000001000047810 */ /* 0x000fe40007ffe0ff */
[----:B------:R-:W-:Y:S02]  /*10490*/  FSEL R133, R227, -INF , !P0 ;  /* 0xff800000e3857808 */ /* 0x000fe40004000000 */
[----:B------:R-:W-:Y:S02]  /*104a0*/  ISETP.GE.AND P0, PT, R4, R9, PT ;  /* 0x000000090400720c */ /* 0x000fe40003f06270 */
[----:B------:R-:W-:-:S02]  /*104b0*/  FSEL R138, R226, -INF , !P4 ;  /* 0xff800000e28a7808 */ /* 0x000fc40006000000 */
[----:B------:R-:W-:Y:S02]  /*104c0*/  FSEL R196, R32, -INF , !P0 ;  /* 0xff80000020c47808 */ /* 0x000fe40004000000 */
[----:B------:R-:W-:Y:S02]  /*104d0*/  ISETP.GE.AND P0, PT, R3, R10, PT ;  /* 0x0000000a0300720c */ /* 0x000fe40003f06270 */
[----:B------:R-:W-:Y:S02]  /*104e0*/  ISETP.GE.AND P4, PT, R2, R12, PT ;  /* 0x0000000c0200720c */ /* 0x000fe40003f86270 */
[----:B------:R-:W-:Y:S02]  /*104f0*/  FSEL R220, R35, -INF , !P0 ;  /* 0xff80000023dc7808 */ /* 0x000fe40004000000 */
[----:B------:R-:W-:Y:S02]  /*10500*/  IADD3 R2, R0, 0x18, RZ ;  /* 0x0000001800027810 */ /* 0x000fe40007ffe0ff */
        /* <DEDUP_REMOVED lines=9> */
[----:B------:R-:W-:Y:S02]  /*105a0*/  FSEL R191, R33, -INF , !P5 ;  /* 0xff80000021bf7808 */ /* 0x000fe40006800000 */
[----:B------:R-:W-:Y:S02]  /*105b0*/  PLOP3.LUT P0, PT, PT, PT, UP0, 0x80, 0x0 ;  /* 0x000000000000781c */ /* 0x000fe40003f0f008 */
        /* <DEDUP_REMOVED lines=8> */
[----:B------:R-:W-:Y:S02]  /*10640*/  ISETP.GE.AND P5, PT, R2, R11, PT ;  /* 0x0000000b0200720c */ /* 0x000fe40003fa6270 */
[----:B------:R-:W-:Y:S02]  /*10650*/  FSEL R236, R18, -INF , !P4 ;  /* 0xff80000012ec7808 */ /* 0x000fe40006000000 */
[----:B------:R-:W-:Y:S02]  /*10660*/  FSEL R223, R28, -INF , !P5 ;  /* 0xff8000001cdf7808 */ /* 0x000fe40006800000 */
[----:B------:R-:W-:Y:S02]  /*10670*/  FSEL R235, R19, -INF , !P1 ;  /* 0xff80000013eb7808 */ /* 0x000fe40004800000 */
[----:B------:R-:W-:Y:S02]  /*10680*/  ISETP.GE.AND P6, PT, R0, R9, PT ;  /* 0x000000090000720c */ /* 0x000fe40003fc6270 */
[----:B------:R-:W-:-:S02]  /*10690*/  ISETP.GE.AND P5, PT, R2, R10, PT ;  /* 0x0000000a0200720c */ /* 0x000fc40003fa6270 */
[C---:B------:R-:W-:Y:S02]  /*106a0*/  ISETP.GE.AND P4, PT, R0.reuse, R10, PT ;  /* 0x0000000a0000720c */ /* 0x040fe40003f86270 */
[----:B------:R-:W-:Y:S02]  /*106b0*/  ISETP.GE.AND P1, PT, R0, R12, PT ;  /* 0x0000000c0000720c */ /* 0x000fe40003f26270 */
[----:B------:R-:W-:Y:S02]  /*106c0*/  FSEL R173, R21, -INF , !P6 ;  /* 0xff80000015ad7808 */ /* 0x000fe40007000000 */
        /* <DEDUP_REMOVED lines=50> */
.L_x_812:
[----:B------:R-:W-:Y:S05]  /*109f0*/  BSYNC B0 ;  /* 0x0000000000007941 */ /* 0x000fea0003800000 */
.L_x_811:
[----:B------:R-:W0:Y:S02]  /*10a00*/  LDGDEPBAR ;  /* 0x00000000000079af */ /* 0x000e240000000000 */
.L_x_810:
[----:B------:R-:W2:Y:S04]  /*10a10*/  LDL.LU.64 R22, [R1+0x38] ;  /* 0x0000380001167983 */ /* 0x000ea80000300a00 */
[----:B-1----:R-:W3:Y:S04]  /*10a20*/  LDL R4, [R1+0x40] ;  /* 0x0000400001047983 */ /* 0x002ee80000100800 */
[----:B------:R-:W4:Y:S04]  /*10a30*/  LDL R7, [R1+0x44] ;  /* 0x0000440001077983 */ /* 0x000f280000100800 */
[----:B------:R-:W5:Y:S01]  /*10a40*/  LDL R6, [R1+0x28] ;  /* 0x0000280001067983 */ /* 0x000f620000100800 */
[----:B------:R-:W-:Y:S01]  /*10a50*/  FMNMX.FTZ R0, R231, R15, !PT ;  /* 0x0000000fe7007209 */ /* 0x000fe20007810000 */
[----:B------:R-:W-:Y:S01]  /*10a60*/  @UP0 UIADD3 UR28, UR28, -0x6, URZ ;  /* 0xfffffffa1c1c0890 */ /* 0x000fe2000fffe03f */
        /* <DEDUP_REMOVED lines=16> */
[----:B------:R-:W1:Y:S01]  /*10b70*/  SHFL.BFLY PT, R136, R2, 0x2, 0x1f ;  /* 0x0c401f0002887f89 */ /* 0x000e6200000e0000 */
[----:B------:R-:W-:Y:S02]  /*10b80*/  FMNMX.FTZ R0, R199, R0, !PT ;  /* 0x00000000c7007209 */ /* 0x000fe40007810000 */
[----:B------:R-:W-:Y:S02]  /*10b90*/  FMNMX.FTZ R3, R232, R3, !PT ;  /* 0x00000003e8037209 */ /* 0x000fe40007810000 */
[----:B------:R-:W-:-:S02]  /*10ba0*/  FMNMX.FTZ R0, R220, R0, !PT ;  /* 0x00000000dc007209 */ /* 0x000fc40007810000 */
[----:B------:R-:W-:Y:S02]  /*10bb0*/  FMNMX.FTZ R13, R223, R3, !PT ;  /* 0x00000003df0d7209 */ /* 0x000fe40007810000 */
[----:B------:R-:W-:Y:S02]  /*10bc0*/  FMNMX.FTZ R0, R197, R0, !PT ;  /* 0x00000000c5007209 */ /* 0x000fe40007810000 */
[----:B------:R-:W-:Y:S02]  /*10bd0*/  FMNMX.FTZ R13, R222, R13, !PT ;  /* 0x0000000dde0d7209 */ /* 0x000fe40007810000 */
[----:B------:R-:W-:-:S03]  /*10be0*/  FMNMX.FTZ R0, R198, R0, !PT ;  /* 0x00000000c6007209 */ /* 0x000fc60007810000 */
[----:B------:R-:W1:Y:S04]  /*10bf0*/  SHFL.BFLY PT, R18, R13, 0x2, 0x1f ;  /* 0x0c401f000d127f89 */ /* 0x000e6800000e0000 */
[----:B------:R-:W1:Y:S02]  /*10c00*/  SHFL.BFLY PT, R135, R0, 0x2, 0x1f ;  /* 0x0c401f0000877f89 */ /* 0x000e6400000e0000 */
[----:B-1----:R-:W-:Y:S02]  /*10c10*/  FMNMX.FTZ R136, R2, R136, !PT ;  /* 0x0000008802887209 */ /* 0x002fe40007810000 */
[----:B------:R-:W-:-:S03]  /*10c20*/  FMNMX.FTZ R2, R228, R138, !PT ;  /* 0x0000008ae4027209 */ /* 0x000fc60007810000 */
[----:B------:R-:W1:Y:S01]  /*10c30*/  SHFL.BFLY PT, R5, R136, 0x1, 0x1f ;  /* 0x0c201f0088057f89 */ /* 0x000e6200000e0000 */
[----:B------:R-:W-:-:S04]  /*10c40*/  FMNMX.FTZ R2, R133, R2, !PT ;  /* 0x0000000285027209 */ /* 0x000fc80007810000 */
[----:B------:R-:W-:-:S04]  /*10c50*/  FMNMX.FTZ R2, R139, R2, !PT ;  /* 0x000000028b027209 */ /* 0x000fc80007810000 */
[----:B------:R-:W-:Y:S02]  /*10c60*/  FMNMX.FTZ R2, R172, R2, !PT ;  /* 0x00000002ac027209 */ /* 0x000fe40007810000 */
[----:B------:R-:W-:Y:S02]  /*10c70*/  FMNMX.FTZ R13, R18, R13, !PT ;  /* 0x0000000d120d7209 */ /* 0x000fe40007810000 */
[----:B------:R-:W-:Y:S02]  /*10c80*/  FMNMX.FTZ R2, R236, R2, !PT ;  /* 0x00000002ec027209 */ /* 0x000fe40007810000 */
[----:B------:R-:W-:Y:S01]  /*10c90*/  FMNMX.FTZ R135, R135, R0, !PT ;  /* 0x0000000087877209 */ /* 0x000fe20007810000 */
[----:B------:R-:W1:Y:S01]  /*10ca0*/  SHFL.BFLY PT, R134, R13, 0x1, 0x1f ;  /* 0x0c201f000d867f89 */ /* 0x000e6200000e0000 */
[----:B------:R-:W-:-:S03]  /*10cb0*/  FMNMX.FTZ R0, R235, R2, !PT ;  /* 0x00000002eb007209 */ /* 0x000fc60007810000 */
[----:B------:R-:W1:Y:S01]  /*10cc0*/  SHFL.BFLY PT, R20, R135, 0x1, 0x1f ;  /* 0x0c201f0087147f89 */ /* 0x000e6200000e0000 */
[----:B------:R-:W-:Y:S02]  /*10cd0*/  FMNMX.FTZ R0, R234, R0, !PT ;  /* 0x00000000ea007209 */ /* 0x000fe40007810000 */
[----:B-1----:R-:W-:Y:S02]  /*10ce0*/  FMNMX.FTZ R136, R136, R5, !PT ;  /* 0x0000000588887209 */ /* 0x002fe40007810000 */
[----:B------:R-:W-:Y:S02]  /*10cf0*/  FMNMX.FTZ R12, R233, R0, !PT ;  /* 0x00000000e90c7209 */ /* 0x000fe40007810000 */
[C---:B------:R-:W-:Y:S01]  /*10d00*/  FSETP.NEU.FTZ.AND P1, PT, R136.reuse, -INF , PT ;  /* 0xff8000008800780b */ /* 0x040fe20003f3d000 */
[----:B------:R-:W-:Y:S02]  /*10d10*/  FMUL.FTZ R0, R136, c[0x0][0x23c] ;  /* 0x00008f0088007a20 */ /* 0x000fe40000410000 */
[----:B------:R-:W1:Y:S03]  /*10d20*/  SHFL.BFLY PT, R19, R12, 0x2, 0x1f ;  /* 0x0c401f000c137f89 */ /* 0x000e6600000e0000 */
[----:B------:R-:W-:-:S02]  /*10d30*/  FSEL R0, R0, RZ, P1 ;  /* 0x000000ff00007208 */ /* 0x000fc40000800000 */
[----:B------:R-:W-:Y:S02]  /*10d40*/  FMNMX.FTZ R134, R13, R134, !PT ;  /* 0x000000860d867209 */ /* 0x000fe40007810000 */
[----:B------:R-:W-:Y:S02]  /*10d50*/  FMNMX.FTZ R135, R135, R20, !PT ;  /* 0x0000001487877209 */ /* 0x000fe40007810000 */
[----:B------:R-:W-:Y:S02]  /*10d60*/  FSETP.NEU.FTZ.AND P2, PT, R134, -INF , PT ;  /* 0xff8000008600780b */ /* 0x000fe40003f5d000 */
[----:B------:R-:W-:Y:S01]  /*10d70*/  FSETP.NEU.FTZ.AND P3, PT, R135, -INF , PT ;  /* 0xff8000008700780b */ /* 0x000fe20003f7d000 */
[----:B---3--:R-:W-:Y:S01]  /*10d80*/  IMAD.WIDE.U32 R8, R4, -0x2daee0ad, RZ ;  /* 0xd2511f5304087825 */ /* 0x008fe200078e00ff */
[----:B------:R-:W-:-:S03]  /*10d90*/  MOV R4, UR31 ;  /* 0x0000001f00047c02 */ /* 0x000fc60008000f00 */
[----:B----4-:R-:W-:Y:S01]  /*10da0*/  IMAD.WIDE.U32 R10, R7, -0x326172a9, RZ ;  /* 0xcd9e8d57070a7825 */ /* 0x010fe200078e00ff */
[----:B------:R-:W-:-:S03]  /*10db0*/  LOP3.LUT R2, R9, UR29, R4, 0x96, !PT ;  /* 0x0000001d09027c12 */ /* 0x000fc6000f8e9604 */
[----:B-----5:R-:W-:Y:S01]  /*10dc0*/  IMAD R6, R6, -0x326172a9, RZ ;  /* 0xcd9e8d5706067824 */ /* 0x020fe200078e02ff */
[----:B------:R-:W-:Y:S01]  /*10dd0*/  LOP3.LUT R4, R11, R252, RZ, 0x3c, !PT ;  /* 0x000000fc0b047212 */ /* 0x000fe200078e3cff */
[----:B------:R-:W-:-:S04]  /*10de0*/  IMAD.WIDE.U32 R2, R2, -0x326172a9, RZ ;  /* 0xcd9e8d5702027825 */ /* 0x000fc800078e00ff */
[----:B------:R-:W-:Y:S01]  /*10df0*/  IMAD.WIDE.U32 R4, R4, -0x2daee0ad, RZ ;  /* 0xd2511f5304047825 */ /* 0x000fe200078e00ff */
[C---:B------:R-:W-:Y:S02]  /*10e00*/  LOP3.LUT R6, R3.reuse, UR15, R6, 0x96, !PT ;  /* 0x0000000f03067c12 */ /* 0x040fe4000f8e9606 */
[----:B------:R-:W-:Y:S01]  /*10e10*/  LOP3.LUT R14, R3, UR15, R10, 0x96, !PT ;  /* 0x0000000f030e7c12 */ /* 0x000fe2000f8e960a */
[----:B------:R-:W-:Y:S01]  /*10e20*/  FFMA.FTZ R3, R15, c[0x0][0x23c], -R0 ;  /* 0x00008f000f037a23 */ /* 0x000fe20000010800 */
[----:B------:R-:W-:Y:S01]  /*10e30*/  LOP3.LUT R8, R5, UR14, R8, 0x96, !PT ;  /* 0x0000000e05087c12 */ /* 0x000fe2000f8e9608 */
[----:B------:R-:W-:Y:S01]  /*10e40*/  IMAD.WIDE.U32 R6, R6, -0x2daee0ad, RZ ;  /* 0xd2511f5306067825 */ /* 0x000fe200078e00ff */
[----:B------:R-:W-:Y:S01]  /*10e50*/  LOP3.LUT R16, R247, UR13, R2, 0x96, !PT ;  /* 0x0000000df7107c12 */ /* 0x000fe2000f8e9602 */
[----:B------:R3:W-:Y:S02]  /*10e60*/  MUFU.EX2 R33, R3 ;  /* 0x0000000300217308 */ /* 0x0007e40000000800 */
[----:B------:R-:W-:Y:S01]  /*10e70*/  IMAD.WIDE.U32 R14, R14, -0x2daee0ad, RZ ;  /* 0xd2511f530e0e7825 */ /* 0x000fe200078e00ff */
[----:B--2---:R-:W-:-:S03]  /*10e80*/  LOP3.LUT R10, R7, UR12, R22, 0x96, !PT ;  /* 0x0000000c070a7c12 */ /* 0x004fc6000f8e9616 */
[----:B------:R-:W-:Y:S01]  /*10e90*/  IMAD.WIDE.U32 R8, R8, -0x326172a9, RZ ;  /* 0xcd9e8d5708087825 */ /* 0x000fe200078e00ff */
[----:B------:R-:W-:-:S03]  /*10ea0*/  LOP3.LUT R7, R15, UR12, R4, 0x96, !PT ;  /* 0x0000000c0f077c12 */ /* 0x000fc6000f8e9604 */
[----:B------:R-:W-:Y:S01]  /*10eb0*/  IMAD.WIDE.U32 R10, R10, -0x326172a9, RZ ;  /* 0xcd9e8d570a0a7825 */ /* 0x000fe200078e00ff */
[----:B------:R-:W-:-:S03]  /*10ec0*/  LOP3.LUT R4, R9, UR13, R2, 0x96, !PT ;  /* 0x0000000d09047c12 */ /* 0x000fc6000f8e9602 */
[----:B------:R-:W-:Y:S01]  /*10ed0*/  IMAD.WIDE.U32 R16, R16, -0x2daee0ad, RZ ;  /* 0xd2511f5310107825 */ /* 0x000fe200078e00ff */
[----:B------:R-:W-:Y:S02]  /*10ee0*/  LOP3.LUT R9, R11, UR11, R246, 0x96, !PT ;  /* 0x0000000b0b097c12 */ /* 0x000fe4000f8e96f6 */
[----:B-1----:R-:W-:Y:S01]  /*10ef0*/  FMNMX.FTZ R11, R19, R12, !PT ;  /* 0x0000000c130b7209 */ /* 0x002fe20007810000 */
[----:B---3--:R-:W-:Y:S01]  /*10f00*/  FFMA.FTZ R3, R192, c[0x0][0x23c], -R0 ;  /* 0x00008f00c0037a23 */ /* 0x008fe20000010800 */
[----:B------:R-:W-:Y:S01]  /*10f10*/  LOP3.LUT R6, R17, UR10, R6, 0x96, !PT ;  /* 0x0000000a11067c12 */ /* 0x000fe2000f8e9606 */
[----:B------:R-:W-:Y:S02]  /*10f20*/  IMAD.WIDE.U32 R4, R4, -0x2daee0ad, RZ ;  /* 0xd2511f5304047825 */ /* 0x000fe400078e00ff */
[----:B------:R-:W1:Y:S01]  /*10f30*/  SHFL.BFLY PT, R15, R11, 0x1, 0x1f ;  /* 0x0c201f000b0f7f89 */ /* 0x000e6200000e0000 */
[----:B------:R2:W-:Y:S01]  /*10f40*/  MUFU.EX2 R34, R3 ;  /* 0x0000000300227308 */ /* 0x0005e20000000800 */
[----:B------:R-:W-:Y:S01]  /*10f50*/  IMAD.WIDE.U32 R22, R6, -0x326172a9, RZ ;  /* 0xcd9e8d5706167825 */ /* 0x000fe200078e00ff */
[----:B------:R-:W-:-:S03]  /*10f60*/  LOP3.LUT R14, R5, UR10, R14, 0x96, !PT ;  /* 0x0000000a050e7c12 */ /* 0x000fc6000f8e960e */
[----:B------:R-:W-:Y:S01]  /*10f70*/  FMUL.FTZ R12, R135, c[0x0][0x23c] ;  /* 0x00008f00870c7a20 */ /* 0x000fe20000410000 */
[----:B------:R-:W-:Y:S01]  /*10f80*/  LOP3.LUT R10, R23, UR9, R10, 0x96, !PT ;  /* 0x00000009170a7c12 */ /* 0x000fe2000f8e960a */
[----:B------:R-:W-:-:S03]  /*10f90*/  FFMA.FTZ R6, R188, c[0x0][0x23c], -R0 ;  /* 0x00008f00bc067a23 */ /* 0x000fc60000010800 */
[----:B------:R-:W-:Y:S01]  /*10fa0*/  FSEL R12, R12, RZ, P3 ;  /* 0x000000ff0c0c7208 */ /* 0x000fe20001800000 */
[----:B------:R3:W-:Y:S01]  /*10fb0*/  MUFU.EX2 R32, R6 ;  /* 0x0000000600207308 */ /* 0x0007e20000000800 */
[----:B------:R-:W-:-:S04]  /*10fc0*/  IMAD.WIDE.U32 R174, R10, -0x2daee0ad, RZ ;  /* 0xd2511f530aae7825 */ /* 0x000fc800078e00ff */
[----:B--2---:R-:W-:-:S05]  /*10fd0*/  IMAD.WIDE.U32 R2, R7, -0x326172a9, RZ ;  /* 0xcd9e8d5707027825 */ /* 0x004fca00078e00ff */
[----:B------:R-:W-:Y:S01]  /*10fe0*/  LOP3.LUT R8, R3, UR11, R8, 0x96, !PT ;  /* 0x0000000b03087c12 */ /* 0x000fe2000f8e9608 */
[----:B------:R-:W-:-:S04]  /*10ff0*/  FFMA.FTZ R3, R193, c[0x0][0x23c], -R12 ;  /* 0x00008f00c1037a23 */ /* 0x000fc8000001080c */
[----:B------:R2:W-:Y:S01]  /*11000*/  MUFU.EX2 R35, R3 ;  /* 0x0000000300237308 */ /* 0x0005e20000000800 */
[----:B---3--:R-:W-:Y:S02]  /*11010*/  FFMA.FTZ R6, R189, c[0x0][0x23c], -R0 ;  /* 0x00008f00bd067a23 */ /* 0x008fe40000010800 */
[----:B------:R-:W-:-:S05]  /*11020*/  IMAD.WIDE.U32 R188, R14, -0x326172a9, RZ ;  /* 0xcd9e8d570ebc7825 */ /* 0x000fca00078e00ff */
[----:B------:R3:W4:Y:S01]  /*11030*/  MUFU.EX2 R28, R6 ;  /* 0x00000006001c7308 */ /* 0x0007220000000800 */
[----:B--2---:R-:W-:Y:S01]  /*11040*/  LOP3.LUT R3, R189, UR9, R2, 0x96, !PT ;  /* 0x00000009bd037c12 */ /* 0x004fe2000f8e9602 */
[----:B------:R-:W-:-:S04]  /*11050*/  FFMA.FTZ R2, R194, c[0x0][0x23c], -R12 ;  /* 0x00008f00c2027a23 */ /* 0x000fc8000001080c */
[----:B------:R-:W-:-:S04]  /*11060*/  IMAD.WIDE.U32 R182, R3, -0x2daee0ad, RZ ;  /* 0xd2511f5303b67825 */ /* 0x000fc800078e00ff */
[----:B---3--:R-:W-:-:S04]  /*11070*/  IMAD.WIDE.U32 R6, R9, -0x2daee0ad, RZ ;  /* 0xd2511f5309067825 */ /* 0x008fc800078e00ff */
[----:B------:R-:W-:Y:S01]  /*11080*/  IMAD.WIDE.U32 R8, R8, -0x2daee0ad, RZ ;  /* 0xd2511f5308087825 */ /* 0x000fe200078e00ff */
[----:B------:R-:W-:Y:S02]  /*11090*/  LOP3.LUT R5, R175, UR6, R6, 0x96, !PT ;  /* 0x00000006af057c12 */ /* 0x000fe4000f8e9606 */
[----:B------:R-:W-:Y:S01]  /*110a0*/  LOP3.LUT R16, R7, UR8, R16, 0x96, !PT ;  /* 0x0000000807107c12 */ /* 0x000fe2000f8e9610 */
[----:B------:R1:W2:Y:S01]  /*110b0*/  MUFU.EX2 R175, R2 ;  /* 0x0000000200af7308 */ /* 0x0002a20000000800 */
[----:B------:R-:W-:Y:S01]  /*110c0*/  LOP3.LUT R14, R9, UR8, R4, 0x96, !PT ;  /* 0x00000008090e7c12 */ /* 0x000fe2000f8e9604 */
[----:B------:R-:W-:-:S04]  /*110d0*/  IMAD.WIDE.U32 R4, R5, -0x326172a9, RZ ;  /* 0xcd9e8d5705047825 */ /* 0x000fc800078e00ff */
[----:B------:R-:W-:Y:S01]  /*110e0*/  IMAD.WIDE.U32 R16, R16, -0x326172a9, RZ ;  /* 0xcd9e8d5710107825 */ /* 0x000fe200078e00ff */
[C---:B------:R-:W-:Y:S02]  /*110f0*/  LOP3.LUT R3, R4.reuse, 0xffff, RZ, 0xc0, !PT ;  /* 0x0000ffff04037812 */ /* 0x040fe400078ec0ff */
[----:B------:R-:W-:Y:S01]  /*11100*/  LOP3.LUT R10, R4, 0xff, RZ, 0xc0, !PT ;  /* 0x000000ff040a7812 */ /* 0x000fe200078ec0ff */
[----:B------:R-:W-:Y:S01]  /*11110*/  FFMA.FTZ R7, R25, c[0x0][0x23c], -R12 ;  /* 0x00008f0019077a23 */ /* 0x000fe2000001080c */
[----:B------:R-:W-:Y:S01]  /*11120*/  LOP3.LUT R6, R5, UR16, R16, 0x96, !PT ;  /* 0x0000001005067c12 */ /* 0x000fe2000f8e9610 */
[----:B------:R-:W-:Y:S01]  /*11130*/  FFMA.FTZ R5, R26, c[0x0][0x23c], -R12 ;  /* 0x00008f001a057a23 */ /* 0x000fe2000001080c */
[----:B------:R-:W-:Y:S01]  /*11140*/  SHF.R.U32.HI R9, RZ, 0x10, R4 ;  /* 0x00000010ff097819 */ /* 0x000fe20000011604 */
[----:B------:R3:W-:Y:S01]  /*11150*/  MUFU.EX2 R252, R7 ;  /* 0x0000000700fc7308 */ /* 0x0007e20000000800 */
[----:B------:R-:W-:Y:S01]  /*11160*/  SHF.R.U32.HI R3, RZ, 0x8, R3 ;  /* 0x00000008ff037819 */ /* 0x000fe20000011603 */
[----:B------:R-:W-:Y:S01]  /*11170*/  IMAD.WIDE.U32 R180, R14, -0x326172a9, RZ ;  /* 0xcd9e8d570eb47825 */ /* 0x000fe200078e00ff */
[----:B-1----:R-:W-:-:S02]  /*11180*/  FMNMX.FTZ R2, R11, R15, !PT ;  /* 0x0000000f0b027209 */ /* 0x002fc40007810000 */
[----:B------:R-:W-:Y:S01]  /*11190*/  SHF.R.U32.HI R11, RZ, 0x18, R4 ;  /* 0x00000018ff0b7819 */ /* 0x000fe20000011604 */
[----:B------:R-:W-:Y:S01]  /*111a0*/  FMUL.FTZ R15, R134, c[0x0][0x23c] ;  /* 0x00008f00860f7a20 */ /* 0x000fe20000410000 */
[----:B------:R-:W-:Y:S01]  /*111b0*/  LOP3.LUT R4, R183, UR6, R8, 0x96, !PT ;  /* 0x00000006b7047c12 */ /* 0x000fe2000f8e9608 */
[----:B------:R1:W5:Y:S01]  /*111c0*/  MUFU.EX2 R243, R5 ;  /* 0x0000000500f37308 */ /* 0x0003620000000800 */
[----:B------:R-:W-:Y:S01]  /*111d0*/  PRMT R21, R10, 0x5410, R3 ;  /* 0x000054100a157816 */ /* 0x000fe20000000003 */
[----:B------:R-:W-:Y:S01]  /*111e0*/  FMUL.FTZ R16, R2, c[0x0][0x23c] ;  /* 0x00008f0002107a20 */ /* 0x000fe20000410000 */
[----:B------:R-:W-:Y:S02]  /*111f0*/  FSEL R15, R15, RZ, P2 ;  /* 0x000000ff0f0f7208 */ /* 0x000fe40001000000 */
[----:B------:R-:W-:-:S03]  /*11200*/  LOP3.LUT R3, R6, 0xffff, RZ, 0xc0, !PT ;  /* 0x0000ffff06037812 */ /* 0x000fc600078ec0ff */
[----:B------:R-:W-:Y:S01]  /*11210*/  FFMA.FTZ R8, R24, c[0x0][0x23c], -R15 ;  /* 0x00008f0018087a23 */ /* 0x000fe2000001080f */
[----:B---3--:R-:W-:Y:S02]  /*11220*/  LOP3.LUT R7, R9, 0xff, RZ, 0xc0, !PT ;  /* 0x000000ff09077812 */ /* 0x008fe400078ec0ff */
[----:B------:R-:W-:Y:S01]  /*11230*/  LOP3.LUT R9, R6, 0xff, RZ, 0xc0, !PT ;  /* 0x000000ff06097812 */ /* 0x000fe200078ec0ff */
[----:B------:R3:W-:Y:S01]  /*11240*/  MUFU.EX2 R240, R8 ;  /* 0x0000000800f07308 */ /* 0x0007e20000000800 */
[----:B------:R-:W-:Y:S02]  /*11250*/  PRMT R20, R7, 0x5410, R11 ;  /* 0x0000541007147816 */ /* 0x000fe4000000000b */
[----:B------:R-:W-:Y:S01]  /*11260*/  SHF.R.U32.HI R7, RZ, 0x8, R3 ;  /* 0x00000008ff077819 */ /* 0x000fe20000011603 */
[----:B-1----:R-:W-:-:S03]  /*11270*/  IMAD.WIDE.U32 R4, R4, -0x326172a9, RZ ;  /* 0xcd9e8d5704047825 */ /* 0x002fc600078e00ff */
[----:B------:R-:W-:Y:S02]  /*11280*/  PRMT R19, R9, 0x5410, R7 ;  /* 0x0000541009137816 */ /* 0x000fe40000000007 */
[----:B------:R-:W-:Y:S02]  /*11290*/  LOP3.LUT R3, R5, UR16, R180, 0x96, !PT ;  /* 0x0000001005037c12 */ /* 0x000fe4000f8e96b4 */
[C---:B------:R-:W-:Y:S01]  /*112a0*/  LOP3.LUT R10, R4.reuse, 0xffff, RZ, 0xc0, !PT ;  /* 0x0000ffff040a7812 */ /* 0x040fe200078ec0ff */
[--C-:B------:R-:W-:Y:S01]  /*112b0*/  FFMA.FTZ R5, R27, c[0x0][0x23c], -R15.reuse ;  /* 0x00008f001b057a23 */ /* 0x100fe2000001080f */
[----:B------:R-:W-:Y:S02]  /*112c0*/  LOP3.LUT R13, R4, 0xff, RZ, 0xc0, !PT ;  /* 0x000000ff040d7812 */ /* 0x000fe400078ec0ff */
[----:B------:R-:W-:Y:S01]  /*112d0*/  SHF.R.U32.HI R11, RZ, 0x10, R4 ;  /* 0x00000010ff0b7819 */ /* 0x000fe20000011604 */
[----:B---3--:R-:W-:Y:S01]  /*112e0*/  FFMA.FTZ R8, R137, c[0x0][0x23c], -R15 ;  /* 0x00008f0089087a23 */ /* 0x008fe2000001080f */
[----:B------:R1:W-:Y:S01]  /*112f0*/  MUFU.EX2 R239, R5 ;  /* 0x0000000500ef7308 */ /* 0x0003e20000000800 */
[----:B------:R-:W-:-:S02]  /*11300*/  FSEL R7, R136, RZ, P1 ;  /* 0x000000ff88077208 */ /* 0x000fc40000800000 */
[----:B------:R-:W-:-:S03]  /*11310*/  FSETP.NEU.FTZ.AND P1, PT, R2, -INF , PT ;  /* 0xff8000000200780b */ /* 0x000fc60003f3d000 */
[----:B------:R-:W-:Y:S01]  /*11320*/  FADD.FTZ R14, R231, -R7 ;  /* 0x80000007e70e7221 */ /* 0x000fe20000010000 */
[----:B------:R-:W-:Y:S01]  /*11330*/  FSEL R16, R16, RZ, P1 ;  /* 0x000000ff10107208 */ /* 0x000fe20000800000 */
[----:B------:R3:W-:Y:S01]  /*11340*/  MUFU.EX2 R242, R8 ;  /* 0x0000000800f27308 */ /* 0x0007e20000000800 */
[----:B------:R-:W-:Y:S01]  /*11350*/  FSEL R7, R135, RZ, P3 ;  /* 0x000000ff87077208 */ /* 0x000fe20001800000 */
[----:B------:R-:W-:Y:S02]  /*11360*/  FMUL.FTZ R14, R14, c[0x0][0x23c] ;  /* 0x00008f000e0e7a20 */ /* 0x000fe40000410000 */
[----:B-1----:R-:W-:Y:S02]  /*11370*/  FFMA.FTZ R5, R132, c[0x0][0x23c], -R15 ;  /* 0x00008f0084057a23 */ /* 0x002fe4000001080f */
[----:B------:R-:W1:Y:S02]  /*11380*/  LDC.U8 R132, c[0x0][0x2d8] ;  /* 0x0000b600ff847b82 */ /* 0x000e640000000000 */
[----:B------:R2:W1:Y:S01]  /*11390*/  MUFU.EX2 R238, R5 ;  /* 0x0000000500ee7308 */ /* 0x0004620000000800 */
[----:B---3--:R-:W-:-:S02]  /*113a0*/  SHF.R.U32.HI R8, RZ, 0x18, R4 ;  /* 0x00000018ff087819 */ /* 0x008fc40000011604 */
[--C-:B------:R-:W-:Y:S02]  /*113b0*/  SHF.R.U32.HI R4, RZ, 0x10, R6.reuse ;  /* 0x00000010ff047819 */ /* 0x100fe40000011606 */
[----:B------:R-:W-:Y:S02]  /*113c0*/  SHF.R.U32.HI R6, RZ, 0x18, R6 ;  /* 0x00000018ff067819 */ /* 0x000fe40000011606 */
[----:B------:R-:W-:-:S04]  /*113d0*/  LOP3.LUT R4, R4, 0xff, RZ, 0xc0, !PT ;  /* 0x000000ff04047812 */ /* 0x000fc800078ec0ff */
[----:B------:R-:W-:Y:S01]  /*113e0*/  PRMT R18, R4, 0x5410, R6 ;  /* 0x0000541004127816 */ /* 0x000fe20000000006 */
[----:B------:R-:W-:Y:S01]  /*113f0*/  FFMA.FTZ R6, R138, c[0x0][0x23c], -R16 ;  /* 0x00008f008a067a23 */ /* 0x000fe20000010810 */
[----:B------:R-:W-:Y:S02]  /*11400*/  SHF.R.U32.HI R4, RZ, 0x8, R10 ;  /* 0x00000008ff047819 */ /* 0x000fe4000001160a */
[----:B--2---:R-:W-:Y:S01]  /*11410*/  LOP3.LUT R5, R11, 0xff, RZ, 0xc0, !PT ;  /* 0x000000ff0b057812 */ /* 0x004fe200078ec0ff */
[----:B------:R-:W-:Y:S01]  /*11420*/  FADD.FTZ R11, R230, -R7 ;  /* 0x80000007e60b7221 */ /* 0x000fe20000010000 */
[----:B------:R-:W-:Y:S01]  /*11430*/  PRMT R13, R13, 0x5410, R4 ;  /* 0x000054100d0d7816 */ /* 0x000fe20000000004 */
[----:B------:R2:W-:Y:S01]  /*11440*/  MUFU.EX2 R237, R6 ;  /* 0x0000000600ed7308 */ /* 0x0005e20000000800 */
[----:B------:R-:W-:Y:S01]  /*11450*/  LOP3.LUT R4, R3, 0xffff, RZ, 0xc0, !PT ;  /* 0x0000ffff03047812 */ /* 0x000fe200078ec0ff */
[----:B------:R-:W-:Y:S01]  /*11460*/  FMUL.FTZ R11, R11, c[0x0][0x23c] ;  /* 0x00008f000b0b7a20 */ /* 0x000fe20000410000 */
[----:B------:R-:W-:-:S02]  /*11470*/  PRMT R24, R5, 0x5410, R8 ;  /* 0x0000541005187816 */ /* 0x000fc40000000008 */
[----:B------:R-:W-:Y:S02]  /*11480*/  SHF.R.U32.HI R5, RZ, 0x8, R4 ;  /* 0x00000008ff057819 */ /* 0x000fe40000011604 */
[----:B------:R-:W-:Y:S02]  /*11490*/  LOP3.LUT R4, R3, 0xff, RZ, 0xc0, !PT ;  /* 0x000000ff03047812 */ /* 0x000fe400078ec0ff */
[----:B------:R-:W-:Y:S02]  /*114a0*/  FSEL R7, R134, RZ, P2 ;  /* 0x000000ff86077208 */ /* 0x000fe40001000000 */
[----:B------:R-:W-:Y:S01]  /*114b0*/  PRMT R23, R4, 0x5410, R5 ;  /* 0x0000541004177816 */ /* 0x000fe20000000005 */
[--C-:B------:R-:W-:Y:S01]  /*114c0*/  FFMA.FTZ R5, R139, c[0x0][0x23c], -R16.reuse ;  /* 0x00008f008b057a23 */ /* 0x100fe20000010810 */
[----:B------:R-:W-:Y:S01]  /*114d0*/  SHF.R.U32.HI R4, RZ, 0x10, R3 ;  /* 0x00000010ff047819 */ /* 0x000fe20000011603 */
[----:B------:R-:W-:Y:S01]  /*114e0*/  FADD.FTZ R10, R229, -R7 ;  /* 0x80000007e50a7221 */ /* 0x000fe20000010000 */
[----:B------:R-:W-:Y:S01]  /*114f0*/  SHF.R.U32.HI R7, RZ, 0x18, R3 ;  /* 0x00000018ff077819 */ /* 0x000fe20000011603 */
[--C-:B--2---:R-:W-:Y:S01]  /*11500*/  FFMA.FTZ R6, R133, c[0x0][0x23c], -R16.reuse ;  /* 0x00008f0085067a23 */ /* 0x104fe20000010810 */
[----:B------:R-:W-:Y:S01]  /*11510*/  LOP3.LUT R3, R4, 0xff, RZ, 0xc0, !PT ;  /* 0x000000ff04037812 */ /* 0x000fe200078ec0ff */
[----:B------:R-:W-:Y:S01]  /*11520*/  FFMA.FTZ R4, R172, c[0x0][0x23c], -R16 ;  /* 0x00008f00ac047a23 */ /* 0x000fe20000010810 */
[----:B-1----:R-:W-:Y:S01]  /*11530*/  PRMT R132, R132, 0x7054, R132 ;  /* 0x0000705484847816 */ /* 0x002fe20000000084 */
[----:B------:R1:W-:Y:S01]  /*11540*/  MUFU.EX2 R189, R6 ;  /* 0x0000000600bd7308 */ /* 0x0003e20000000800 */
[----:B----4-:R-:W-:-:S02]  /*11550*/  MOV R139, R28 ;  /* 0x0000001c008b7202 */ /* 0x010fc40000000f00 */
[----:B------:R-:W-:Y:S01]  /*11560*/  PRMT R25, R3, 0x5410, R7 ;  /* 0x0000541003197816 */ /* 0x000fe20000000007 */
[----:B------:R-:W-:Y:S01]  /*11570*/  HSET2.LE.AND R7, R20, R132, PT ;  /* 0x0000008414077233 */ /* 0x000fe20003803000 */
[----:B------:R-:W-:Y:S01]  /*11580*/  F2FP.BF16.PACK_AB R3, R139, R32 ;  /* 0x000000208b03723e */ /* 0x000fe200000010ff */
[----:B------:R-:W2:Y:S01]  /*11590*/  LDSM.16.MT88.4 R28, [R205+0xa000] ;  /* 0x00a00000cd1c783b */ /* 0x000ea20000004200 */
[----:B------:R-:W-:Y:S01]  /*115a0*/  F2FP.BF16.PACK_AB R8, R175, R35 ;  /* 0x00000023af08723e */ /* 0x000fe200000010ff */
[----:B------:R5:W-:Y:S01]  /*115b0*/  MUFU.EX2 R180, R4 ;  /* 0x0000000400b47308 */ /* 0x000be20000000800 */
[----:B-1----:R-:W-:-:S07]  /*115c0*/  FSEL R6, R2, RZ, P1 ;  /* 0x000000ff02067208 */ /* 0x002fce0000800000 */
[----:B------:R1:W-:Y:S01]  /*115d0*/  MUFU.EX2 R183, R5 ;  /* 0x0000000500b77308 */ /* 0x0003e20000000800 */
[----:B------:R-:W-:Y:S01]  /*115e0*/  FADD.FTZ R9, R228, -R6 ;  /* 0x80000006e4097221 */ /* 0x000fe20000010000 */
[----:B------:R-:W-:Y:S01]  /*115f0*/  HSET2.LE.AND R6, R21, R132, PT ;  /* 0x0000008415067233 */ /* 0x000fe20003803000 */
[----:B-----5:R-:W-:-:S05]  /*11600*/  F2FP.BF16.PACK_AB R4, R243, R252 ;  /* 0x000000fcf304723e */ /* 0x020fca00000010ff */
[----:B------:R-:W3:Y:S01]  /*11610*/  MUFU.EX2 R20, R11 ;  /* 0x0000000b00147308 */ /* 0x000ee20000000800 */
[----:B------:R-:W-:Y:S01]  /*11620*/  FMUL.FTZ R9, R9, c[0x0][0x23c] ;  /* 0x00008f0009097a20 */ /* 0x000fe20000410000 */
[----:B------:R-:W-:Y:S02]  /*11630*/  LOP3.LUT R6, R6, R3, RZ, 0xc0, !PT ;  /* 0x0000000306067212 */ /* 0x000fe400078ec0ff */
[----:B------:R-:W-:Y:S01]  /*11640*/  LOP3.LUT R7, R7, R4, RZ, 0xc0, !PT ;  /* 0x0000000407077212 */ /* 0x000fe200078ec0ff */
[--C-:B------:R-:W-:Y:S01]  /*11650*/  HSET2.LE.AND R4, R19, R132.reuse, PT ;  /* 0x0000008413047233 */ /* 0x100fe20003803000 */
[----:B------:R-:W-:Y:S01]  /*11660*/  F2FP.BF16.PACK_AB R3, R34, R33 ;  /* 0x000000212203723e */ /* 0x000fe200000010ff */
[----:B------:R-:W-:Y:S01]  /*11670*/  FMUL.FTZ R19, R10, c[0x0][0x23c] ;  /* 0x00008f000a137a20 */ /* 0x000fe20000410000 */
[----:B------:R-:W-:Y:S01]  /*11680*/  F2FP.BF16.PACK_AB R10, R238, R239 ;  /* 0x000000efee0a723e */ /* 0x000fe200000010ff */
[--C-:B-1----:R-:W-:Y:S01]  /*11690*/  HSET2.LE.AND R5, R18, R132.reuse, PT ;  /* 0x0000008412057233 */ /* 0x102fe20003803000 */
[----:B------:R-:W-:Y:S01]  /*116a0*/  LOP3.LUT R4, R4, R3, RZ, 0xc0, !PT ;  /* 0x0000000304047212 */ /* 0x000fe200078ec0ff */
[----:B------:R-:W-:Y:S01]  /*116b0*/  HSET2.LE.AND R3, R13, R132, PT ;  /* 0x000000840d037233 */ /* 0x000fe20003803000 */
[----:B------:R-:W1:Y:S01]  /*116c0*/  MUFU.EX2 R21, R14 ;  /* 0x0000000e00157308 */ /* 0x000e620000000800 */
[----:B------:R-:W-:-:S02]  /*116d0*/  LOP3.LUT R13, R17, UR7, R22, 0x96, !PT ;  /* 0x00000007110d7c12 */ /* 0x000fc4000f8e9616 */
[----:B------:R-:W-:Y:S01]  /*116e0*/  LOP3.LUT R5, R5, R8, RZ, 0xc0, !PT ;  /* 0x0000000805057212 */ /* 0x000fe200078ec0ff */
[----:B---3--:R-:W-:Y:S01]  /*116f0*/  FMUL.FTZ R142, R142, R20 ;  /* 0x000000148e8e7220 */ /* 0x008fe20000410000 */
[----:B------:R-:W-:Y:S01]  /*11700*/  LOP3.LUT R10, R3, R10, RZ, 0xc0, !PT ;  /* 0x0000000a030a7212 */ /* 0x000fe200078ec0ff */
[--C-:B------:R-:W-:Y:S01]  /*11710*/  HSET2.LE.AND R3, R24, R132.reuse, PT ;  /* 0x0000008418037233 */ /* 0x100fe20003803000 */
[----:B------:R-:W-:Y:S01]  /*11720*/  F2FP.BF16.PACK_AB R11, R180, R183 ;  /* 0x000000b7b40b723e */ /* 0x000fe200000010ff */
[----:B------:R-:W3:Y:S01]  /*11730*/  MUFU.EX2 R19, R19 ;  /* 0x0000001300137308 */ /* 0x000ee20000000800 */
[----:B------:R-:W-:Y:S01]  /*11740*/  F2FP.BF16.PACK_AB R8, R242, R240 ;  /* 0x000000f0f208723e */ /* 0x000fe200000010ff */
[-C--:B------:R-:W-:Y:S01]  /*11750*/  FMUL.FTZ R143, R143, R20.reuse ;  /* 0x000000148f8f7220 */ /* 0x080fe20000410000 */
[----:B------:R-:W-:Y:S01]  /*11760*/  LOP3.LUT R11, R3, R11, RZ, 0xc0, !PT ;  /* 0x0000000b030b7212 */ /* 0x000fe200078ec0ff */
[--C-:B------:R-:W-:Y:S01]  /*11770*/  HSET2.LE.AND R3, R23, R132.reuse, PT ;  /* 0x0000008417037233 */ /* 0x100fe20003803000 */
[-C--:B------:R-:W-:Y:S01]  /*11780*/  FMUL.FTZ R154, R154, R20.reuse ;  /* 0x000000149a9a7220 */ /* 0x080fe20000410000 */
[----:B------:R-:W-:Y:S01]  /*11790*/  MOV R22, R35 ;  /* 0x0000002300167202 */ /* 0x000fe20000000f00 */
[----:B------:R-:W-:Y:S01]  /*117a0*/  FMUL.FTZ R155, R155, R20 ;  /* 0x000000149b9b7220 */ /* 0x000fe20000410000 */
[----:B------:R4:W5:Y:S01]  /*117b0*/  MUFU.EX2 R18, R9 ;  /* 0x0000000900127308 */ /* 0x0009620000000800 */
[----:B------:R-:W-:Y:S01]  /*117c0*/  LOP3.LUT R8, R3, R8, RZ, 0xc0, !PT ;  /* 0x0000000803087212 */ /* 0x000fe200078ec0ff */
[----:B------:R-:W-:Y:S01]  /*117d0*/  HSET2.LE.AND R3, R25, R132, PT ;  /* 0x0000008419037233 */ /* 0x000fe20003803000 */
[-C--:B-1----:R-:W-:Y:S01]  /*117e0*/  FMUL.FTZ R140, R140, R21.reuse ;  /* 0x000000158c8c7220 */ /* 0x082fe20000410000 */
[----:B------:R-:W1:Y:S01]  /*117f0*/  LDSM.16.MT88.4 R24, [R207+0xa000] ;  /* 0x00a00000cf18783b */ /* 0x000e620000004200 */
[-C--:B------:R-:W-:Y:S01]  /*11800*/  FMUL.FTZ R141, R141, R21.reuse ;  /* 0x000000158d8d7220 */ /* 0x080fe20000410000 */
[----:B------:R-:W-:Y:S01]  /*11810*/  MOV R17, R34 ;  /* 0x0000002200117202 */ /* 0x000fe20000000f00 */
[----:B------:R-:W-:-:S02]  /*11820*/  FMUL.FTZ R152, R152, R21 ;  /* 0x0000001598987220 */ /* 0x000fc40000410000 */
[-C--:B---3--:R-:W-:Y:S02]  /*11830*/  FMUL.FTZ R144, R144, R19.reuse ;  /* 0x0000001390907220 */ /* 0x088fe40000410000 */
[----:B------:R-:W-:Y:S01]  /*11840*/  FMUL.FTZ R145, R145, R19 ;  /* 0x0000001391917220 */ /* 0x000fe20000410000 */
[C---:B--2---:R-:W-:Y:S01]  /*11850*/  HMMA.16816.F32.BF16 R228, R4.reuse, R28, R140 ;  /* 0x0000001c04e4723c */ /* 0x044fe2000004188c */
[----:B------:R-:W-:Y:S02]  /*11860*/  FMUL.FTZ R153, R153, R21 ;  /* 0x0000001599997220 */ /* 0x000fe40000410000 */
[----:B------:R-:W-:Y:S01]  /*11870*/  FMUL.FTZ R148, R148, R19 ;  /* 0x0000001394947220 */ /* 0x000fe20000410000 */
[----:B----4-:R-:W-:Y:S01]  /*11880*/  F2FP.BF16.PACK_AB R9, R189, R237 ;  /* 0x000000edbd09723e */ /* 0x010fe200000010ff */
[-C--:B-----5:R-:W-:Y:S02]  /*11890*/  FMUL.FTZ R146, R146, R18.reuse ;  /* 0x0000001292927220 */ /* 0x0a0fe40000410000 */
[-C--:B------:R-:W-:Y:S01]  /*118a0*/  FMUL.FTZ R147, R147, R18.reuse ;  /* 0x0000001293937220 */ /* 0x080fe20000410000 */
[----:B------:R-:W-:Y:S01]  /*118b0*/  LOP3.LUT R9, R3, R9, RZ, 0xc0, !PT ;  /* 0x0000000903097212 */ /* 0x000fe200078ec0ff */
[----:B------:R-:W-:Y:S01]  /*118c0*/  FMUL.FTZ R149, R149, R19 ;  /* 0x0000001395957220 */ /* 0x000fe20000410000 */
[----:B------:R-:W-:Y:S01]  /*118d0*/  HMMA.16816.F32.BF16 R152, R4, R30, R152 ;  /* 0x0000001e0498723c */ /* 0x000fe20000041898 */
[----:B------:R-:W-:-:S02]  /*118e0*/  FMUL.FTZ R150, R150, R18 ;  /* 0x0000001296967220 */ /* 0x000fc40000410000 */
        /* <DEDUP_REMOVED lines=8> */
[C---:B------:R-:W-:Y:S01]  /*11970*/  HMMA.16816.F32.BF16 R140, R8.reuse, R30, R148 ;  /* 0x0000001e088c723c */ /* 0x040fe20000041894 */
[-C--:B------:R-:W-:Y:S02]  /*11980*/  FMUL.FTZ R38, R38, R20.reuse ;  /* 0x0000001426267220 */ /* 0x080fe40000410000 */
[----:B------:R-:W-:Y:S02]  /*11990*/  FMUL.FTZ R39, R39, R20 ;  /* 0x0000001427277220 */ /* 0x000fe40000410000 */
[-C--:B------:R-:W-:Y:S02]  /*119a0*/  FMUL.FTZ R44, R44, R19.reuse ;  /* 0x000000132c2c7220 */ /* 0x080fe40000410000 */
[----:B------:R-:W-:Y:S01]  /*119b0*/  FMUL.FTZ R45, R45, R19 ;  /* 0x000000132d2d7220 */ /* 0x000fe20000410000 */
[----:B-1----:R-:W-:Y:S01]  /*119c0*/  HMMA.16816.F32.BF16 R28, R8, R24, R40 ;  /* 0x00000018081c723c */ /* 0x002fe20000041828 */
[-C--:B------:R-:W-:Y:S01]  /*119d0*/  FMUL.FTZ R46, R46, R18.reuse ;  /* 0x000000122e2e7220 */ /* 0x080fe20000410000 */
[----:B------:R-:W-:Y:S01]  /*119e0*/  LDSM.16.MT88.4 R40, [R210+0xb000] ;  /* 0x00b00000d228783b */ /* 0x000fe20000004200 */
[----:B------:R-:W-:-:S02]  /*119f0*/  FMUL.FTZ R47, R47, R18 ;  /* 0x000000122f2f7220 */ /* 0x000fc40000410000 */
[-C--:B------:R-:W-:Y:S02]  /*11a00*/  FMUL.FTZ R48, R48, R21.reuse ;  /* 0x0000001530307220 */ /* 0x080fe40000410000 */
[-C--:B------:R-:W-:Y:S01]  /*11a10*/  FMUL.FTZ R49, R49, R21.reuse ;  /* 0x0000001531317220 */ /* 0x080fe20000410000 */
[----:B------:R-:W-:Y:S01]  /*11a20*/  HMMA.16816.F32.BF16 R224, R4, R24, R36 ;  /* 0x0000001804e0723c */ /* 0x000fe20000041824 */
[----:B------:R-:W-:Y:S01]  /*11a30*/  FMUL.FTZ R50, R50, R20 ;  /* 0x0000001432327220 */ /* 0x000fe20000410000 */
[----:B------:R-:W-:Y:S01]  /*11a40*/  MOV R14, R178 ;  /* 0x000000b2000e7202 */ /* 0x000fe20000000f00 */
[----:B------:R-:W-:Y:S01]  /*11a50*/  FMUL.FTZ R51, R51, R20 ;  /* 0x0000001433337220 */ /* 0x000fe20000410000 */
[----:B------:R-:W-:Y:S01]  /*11a60*/  LDSM.16.MT88.4 R36, [R209+0xb000] ;  /* 0x00b00000d124783b */ /* 0x000fe20000004200 */
[----:B------:R-:W-:Y:S01]  /*11a70*/  MOV R3, R176 ;  /* 0x000000b000037202 */ /* 0x000fe20000000f00 */
[-C--:B------:R-:W-:Y:S01]  /*11a80*/  FMUL.FTZ R52, R52, R21.reuse ;  /* 0x0000001534347220 */ /* 0x080fe20000410000 */
[----:B------:R-:W-:Y:S01]  /*11a90*/  MOV R23, R14 ;  /* 0x0000000e00177202 */ /* 0x000fe20000000f00 */
[-C--:B------:R-:W-:Y:S01]  /*11aa0*/  HMMA.16816.F32.BF16 R244, R8, R26.reuse, R44 ;  /* 0x0000001a08f4723c */ /* 0x080fe2000004182c */
        /* <DEDUP_REMOVED lines=9> */
[----:B------:R-:W1:Y:S01]  /*11b40*/  LDSM.16.MT88.4 R140, [R210+0xa000] ;  /* 0x00a00000d28c783b */ /* 0x000e620000004200 */
[----:B------:R-:W-:Y:S01]  /*11b50*/  MOV R24, R29 ;  /* 0x0000001d00187202 */ /* 0x000fe20000000f00 */
[-C--:B------:R-:W-:Y:S01]  /*11b60*/  FMUL.FTZ R64, R64, R21.reuse ;  /* 0x0000001540407220 */ /* 0x080fe20000410000 */
[----:B------:R-:W-:Y:S01]  /*11b70*/  MOV R172, R28 ;  /* 0x0000001c00ac7202 */ /* 0x000fe20000000f00 */
[----:B------:R-:W-:Y:S01]  /*11b80*/  FMUL.FTZ R65, R65, R21 ;  /* 0x0000001541417220 */ /* 0x000fe20000410000 */
[----:B------:R-:W-:Y:S01]  /*11b90*/  MOV R14, R31 ;  /* 0x0000001f000e7202 */ /* 0x000fe20000000f00 */
[----:B------:R-:W-:Y:S01]  /*11ba0*/  FMUL.FTZ R66, R66, R20 ;  /* 0x0000001442427220 */ /* 0x000fe20000410000 */
[----:B------:R-:W-:Y:S01]  /*11bb0*/  MOV R47, R25 ;  /* 0x00000019002f7202 */ /* 0x000fe20000000f00 */
[----:B------:R-:W2:Y:S01]  /*11bc0*/  LDSM.16.MT88.4 R28, [R209+0xa000] ;  /* 0x00a00000d11c783b */ /* 0x000ea20000004200 */
[----:B------:R-:W-:Y:S01]  /*11bd0*/  MOV R46, R24 ;  /* 0x00000018002e7202 */ /* 0x000fe20000000f00 */
[----:B------:R-:W-:Y:S01]  /*11be0*/  FMUL.FTZ R67, R67, R20 ;  /* 0x0000001443437220 */ /* 0x000fe20000410000 */
[----:B------:R-:W-:Y:S01]  /*11bf0*/  MOV R45, R33 ;  /* 0x00000021002d7202 */ /* 0x000fe20000000f00 */
[----:B------:R-:W3:Y:S01]  /*11c00*/  LDSM.16.MT88.4 R24, [R205+0xb000] ;  /* 0x00b00000cd18783b */ /* 0x000ee20000004200 */
[----:B------:R-:W-:Y:S01]  /*11c10*/  MOV R44, R32 ;  /* 0x00000020002c7202 */ /* 0x000fe20000000f00 */
[----:B------:R-:W-:Y:S01]  /*11c20*/  FMUL.FTZ R68, R68, R21 ;  /* 0x0000001544447220 */ /* 0x000fe20000410000 */
[----:B------:R-:W-:Y:S01]  /*11c30*/  MOV R151, R3 ;  /* 0x0000000300977202 */ /* 0x000fe20000000f00 */
[----:B------:R-:W4:Y:S01]  /*11c40*/  LDSM.16.MT88.4 R32, [R207+0xb000] ;  /* 0x00b00000cf20783b */ /* 0x000f220000004200 */
[----:B------:R-:W-:Y:S01]  /*11c50*/  FFMA.FTZ R3, R196, c[0x0][0x23c], -R0 ;  /* 0x00008f00c4037a23 */ /* 0x000fe20000010800 */
[----:B------:R-:W-:Y:S01]  /*11c60*/  MOV R196, R139 ;  /* 0x0000008b00c47202 */ /* 0x000fe20000000f00 */
[----:B------:R-:W-:Y:S01]  /*11c70*/  FMUL.FTZ R69, R69, R21 ;  /* 0x0000001545457220 */ /* 0x000fe20000410000 */
[----:B------:R-:W-:Y:S01]  /*11c80*/  MOV R138, R177 ;  /* 0x000000b1008a7202 */ /* 0x000fe20000000f00 */
[----:B------:R5:W-:Y:S01]  /*11c90*/  MUFU.EX2 R139, R3 ;  /* 0x00000003008b7308 */ /* 0x000be20000000800 */
[-C--:B------:R-:W-:Y:S01]  /*11ca0*/  FMUL.FTZ R70, R70, R20.reuse ;  /* 0x0000001446467220 */ /* 0x080fe20000410000 */
[----:B------:R-:W-:Y:S01]  /*11cb0*/  MOV R137, R179 ;  /* 0x000000b300897202 */ /* 0x000fe20000000f00 */
[----:B------:R-:W-:-:S02]  /*11cc0*/  FMUL.FTZ R71, R71, R20 ;  /* 0x0000001447477220 */ /* 0x000fc40000410000 */
[-C--:B------:R-:W-:Y:S02]  /*11cd0*/  FMUL.FTZ R80, R80, R21.reuse ;  /* 0x0000001550507220 */ /* 0x080fe40000410000 */
[-C--:B------:R-:W-:Y:S02]  /*11ce0*/  FMUL.FTZ R81, R81, R21.reuse ;  /* 0x0000001551517220 */ /* 0x080fe40000410000 */
[-C--:B------:R-:W-:Y:S02]  /*11cf0*/  FMUL.FTZ R84, R84, R21.reuse ;  /* 0x0000001554547220 */ /* 0x080fe40000410000 */
[-C--:B------:R-:W-:Y:S02]  /*11d00*/  FMUL.FTZ R82, R82, R20.reuse ;  /* 0x0000001452527220 */ /* 0x080fe40000410000 */
[----:B------:R-:W-:Y:S02]  /*11d10*/  FMUL.FTZ R83, R83, R20 ;  /* 0x0000001453537220 */ /* 0x000fe40000410000 */
[----:B------:R-:W-:-:S02]  /*11d20*/  FMUL.FTZ R85, R85, R21 ;  /* 0x0000001555557220 */ /* 0x000fc40000410000 */
[----:B-----5:R-:W-:Y:S01]  /*11d30*/  FFMA.FTZ R3, R191, c[0x0][0x23c], -R0 ;  /* 0x00008f00bf037a23 */ /* 0x020fe20000010800 */
[----:B------:R-:W-:Y:S01]  /*11d40*/  MOV R191, R44 ;  /* 0x0000002c00bf7202 */ /* 0x000fe20000000f00 */
[----:B------:R-:W-:Y:S01]  /*11d50*/  FMUL.FTZ R96, R96, R21 ;  /* 0x0000001560607220 */ /* 0x000fe20000410000 */
[----:B------:R-:W-:Y:S01]  /*11d60*/  MOV R44, R45 ;  /* 0x0000002d002c7202 */ /* 0x000fe20000000f00 */
[----:B------:R-:W-:Y:S01]  /*11d70*/  FMUL.FTZ R97, R97, R21 ;  /* 0x0000001561617220 */ /* 0x000fe20000410000 */
[----:B------:R-:W-:Y:S01]  /*11d80*/  MOV R45, R172 ;  /* 0x000000ac002d7202 */ /* 0x000fe20000000f00 */
[-C--:B------:R-:W-:Y:S01]  /*11d90*/  FMUL.FTZ R86, R86, R20.reuse ;  /* 0x0000001456567220 */ /* 0x080fe20000410000 */
[----:B------:R5:W-:Y:S01]  /*11da0*/  MUFU.EX2 R172, R3 ;  /* 0x0000000300ac7308 */ /* 0x000be20000000800 */
[-C--:B------:R-:W-:Y:S01]  /*11db0*/  FMUL.FTZ R87, R87, R20.reuse ;  /* 0x0000001457577220 */ /* 0x080fe20000410000 */
        /* <DEDUP_REMOVED lines=10> */
[C---:B--2---:R-:W-:Y:S01]  /*11e60*/  HMMA.16816.F32.BF16 R68, R4.reuse, R28, R68 ;  /* 0x0000001c0444723c */ /* 0x044fe20000041844 */
[-C--:B------:R-:W-:Y:S02]  /*11e70*/  FMUL.FTZ R110, R110, R20.reuse ;  /* 0x000000146e6e7220 */ /* 0x080fe40000410000 */
[-C--:B------:R-:W-:Y:S02]  /*11e80*/  FMUL.FTZ R111, R111, R20.reuse ;  /* 0x000000146f6f7220 */ /* 0x080fe40000410000 */
[-C--:B------:R-:W-:Y:S02]  /*11e90*/  FMUL.FTZ R160, R160, R21.reuse ;  /* 0x00000015a0a07220 */ /* 0x080fe40000410000 */
[----:B------:R-:W-:Y:S01]  /*11ea0*/  FMUL.FTZ R161, R161, R21 ;  /* 0x00000015a1a17220 */ /* 0x000fe20000410000 */
[----:B------:R-:W-:Y:S01]  /*11eb0*/  HMMA.16816.F32.BF16 R80, R4, R30, R80 ;  /* 0x0000001e0450723c */ /* 0x000fe20000041850 */
[----:B------:R-:W-:-:S02]  /*11ec0*/  FMUL.FTZ R162, R162, R20 ;  /* 0x00000014a2a27220 */ /* 0x000fc40000410000 */
[-C--:B------:R-:W-:Y:S02]  /*11ed0*/  FMUL.FTZ R163, R163, R20.reuse ;  /* 0x00000014a3a37220 */ /* 0x080fe40000410000 */
[-C--:B------:R-:W-:Y:S02]  /*11ee0*/  FMUL.FTZ R120, R120, R21.reuse ;  /* 0x0000001578787220 */ /* 0x080fe40000410000 */
[-C--:B------:R-:W-:Y:S01]  /*11ef0*/  FMUL.FTZ R121, R121, R21.reuse ;  /* 0x0000001579797220 */ /* 0x080fe20000410000 */
[----:B---3--:R-:W-:Y:S01]  /*11f00*/  HMMA.16816.F32.BF16 R84, R4, R24, R84 ;  /* 0x000000180454723c */ /* 0x008fe20000041854 */
[-C--:B------:R-:W-:Y:S02]  /*11f10*/  FMUL.FTZ R164, R164, R21.reuse ;  /* 0x00000015a4a47220 */ /* 0x080fe40000410000 */
[----:B------:R-:W-:Y:S02]  /*11f20*/  FMUL.FTZ R165, R165, R21 ;  /* 0x00000015a5a57220 */ /* 0x000fe40000410000 */
[----:B------:R-:W-:-:S02]  /*11f30*/  FMUL.FTZ R122, R122, R20 ;  /* 0x000000147a7a7220 */ /* 0x000fc40000410000 */
[-C--:B------:R-:W-:Y:S01]  /*11f40*/  FMUL.FTZ R123, R123, R20.reuse ;  /* 0x000000147b7b7220 */ /* 0x080fe20000410000 */
[C---:B------:R-:W-:Y:S01]  /*11f50*/  HMMA.16816.F32.BF16 R96, R4.reuse, R26, R96 ;  /* 0x0000001a0460723c */ /* 0x040fe20000041860 */
[-C--:B------:R-:W-:Y:S02]  /*11f60*/  FMUL.FTZ R128, R128, R21.reuse ;  /* 0x0000001580807220 */ /* 0x080fe40000410000 */
[----:B------:R-:W-:Y:S02]  /*11f70*/  FMUL.FTZ R129, R129, R21 ;  /* 0x0000001581817220 */ /* 0x000fe40000410000 */
[-C--:B------:R-:W-:Y:S02]  /*11f80*/  FMUL.FTZ R166, R166, R20.reuse ;  /* 0x00000014a6a67220 */ /* 0x080fe40000410000 */
[-C--:B------:R-:W-:Y:S01]  /*11f90*/  FMUL.FTZ R167, R167, R20.reuse ;  /* 0x00000014a7a77220 */ /* 0x080fe20000410000 */
[----:B----4-:R-:W-:Y:S01]  /*11fa0*/  HMMA.16816.F32.BF16 R156, R4, R32, R156 ;  /* 0x00000020049c723c */ /* 0x010fe2000004189c */
[----:B------:R-:W-:-:S02]  /*11fb0*/  FMUL.FTZ R130, R130, R20 ;  /* 0x0000001482827220 */ /* 0x000fc40000410000 */
[----:B------:R-:W-:Y:S02]  /*11fc0*/  FMUL.FTZ R131, R131, R20 ;  /* 0x0000001483837220 */ /* 0x000fe40000410000 */
[--C-:B-----5:R-:W-:Y:S01]  /*11fd0*/  FFMA.FTZ R3, R190, c[0x0][0x23c], -R0.reuse ;  /* 0x00008f00be037a23 */ /* 0x120fe20000010800 */
[----:B------:R-:W-:Y:S01]  /*11fe0*/  MOV R190, R175 ;  /* 0x000000af00be7202 */ /* 0x000fe20000000f00 */
[----:B------:R-:W-:Y:S01]  /*11ff0*/  FFMA.FTZ R0, R173, c[0x0][0x23c], -R0 ;  /* 0x00008f00ad007a23 */ /* 0x000fe20000010800 */
[----:B------:R-:W-:Y:S01]  /*12000*/  MOV R173, R17 ;  /* 0x0000001100ad7202 */ /* 0x000fe20000000f00 */
[----:B------:R-:W-:Y:S01]  /*12010*/  FMUL.FTZ R100, R100, R19 ;  /* 0x0000001364647220 */ /* 0x000fe20000410000 */
[----:B------:R-:W-:Y:S01]  /*12020*/  MOV R17, R23 ;  /* 0x0000001700117202 */ /* 0x000fe20000000f00 */
[-C--:B------:R-:W-:Y:S01]  /*12030*/  FMUL.FTZ R101, R101, R19.reuse ;  /* 0x0000001365657220 */ /* 0x080fe20000410000 */
[----:B------:R-:W-:Y:S01]  /*12040*/  MOV R23, R138 ;  /* 0x0000008a00177202 */ /* 0x000fe20000000f00 */
[-C--:B------:R-:W-:Y:S01]  /*12050*/  FMUL.FTZ R102, R102, R18.reuse ;  /* 0x0000001266667220 */ /* 0x080fe20000410000 */
[----:B------:R-:W-:Y:S01]  /*12060*/  HMMA.16816.F32.BF16 R108, R4, R34, R108 ;  /* 0x00000022046c723c */ /* 0x000fe2000004186c */
[----:B------:R-:W-:Y:S01]  /*12070*/  FMUL.FTZ R103, R103, R18 ;  /* 0x0000001267677220 */ /* 0x000fe20000410000 */
[----:B------:R1:W-:Y:S01]  /*12080*/  MUFU.EX2 R138, R0 ;  /* 0x00000000008a7308 */ /* 0x0003e20000000800 */
[----:B------:R-:W-:-:S02]  /*12090*/  FMUL.FTZ R104, R104, R19 ;  /* 0x0000001368687220 */ /* 0x000fc40000410000 */
[-C--:B------:R-:W-:Y:S02]  /*120a0*/  FMUL.FTZ R105, R105, R19.reuse ;  /* 0x0000001369697220 */ /* 0x080fe40000410000 */
[-C--:B------:R-:W-:Y:S01]  /*120b0*/  FMUL.FTZ R106, R106, R18.reuse ;  /* 0x000000126a6a7220 */ /* 0x080fe20000410000 */
[C---:B------:R-:W-:Y:S01]  /*120c0*/  HMMA.16816.F32.BF16 R160, R4.reuse, R40, R160 ;  /* 0x0000002804a0723c */ /* 0x040fe200000418a0 */
[-C--:B------:R-:W-:Y:S01]  /*120d0*/  FMUL.FTZ R107, R107, R18.reuse ;  /* 0x000000126b6b7220 */ /* 0x080fe20000410000 */
[----:B------:R2:W-:Y:S01]  /*120e0*/  MUFU.EX2 R175, R3 ;  /* 0x0000000300af7308 */ /* 0x0005e20000000800 */
[-C--:B------:R-:W-:Y:S02]  /*120f0*/  FMUL.FTZ R116, R116, R19.reuse ;  /* 0x0000001374747220 */ /* 0x080fe40000410000 */
[----:B------:R-:W-:Y:S02]  /*12100*/  FMUL.FTZ R117, R117, R19 ;  /* 0x0000001375757220 */ /* 0x000fe40000410000 */
[-C--:B------:R-:W-:Y:S01]  /*12110*/  FMUL.FTZ R118, R118, R18.reuse ;  /* 0x0000001276767220 */ /* 0x080fe20000410000 */
[----:B------:R-:W-:Y:S01]  /*12120*/  HMMA.16816.F32.BF16 R120, R4, R42, R120 ;  /* 0x0000002a0478723c */ /* 0x000fe20000041878 */
[----:B------:R-:W-:-:S02]  /*12130*/  FMUL.FTZ R119, R119, R18 ;  /* 0x0000001277777220 */ /* 0x000fc40000410000 */
[--C-:B-1----:R-:W-:Y:S01]  /*12140*/  FFMA.FTZ R0, R199, c[0x0][0x23c], -R12.reuse ;  /* 0x00008f00c7007a23 */ /* 0x102fe2000001080c */
[----:B------:R-:W-:Y:S01]  /*12150*/  MOV R199, R22 ;  /* 0x0000001600c77202 */ /* 0x000fe20000000f00 */
[----:B------:R-:W-:Y:S01]  /*12160*/  FMUL.FTZ R124, R124, R19 ;  /* 0x000000137c7c7220 */ /* 0x000fe20000410000 */
[----:B------:R-:W-:Y:S01]  /*12170*/  MOV R22, R133 ;  /* 0x0000008500167202 */ /* 0x000fe20000000f00 */
[----:B------:R-:W-:Y:S01]  /*12180*/  FMUL.FTZ R125, R125, R19 ;  /* 0x000000137d7d7220 */ /* 0x000fe20000410000 */
[----:B------:R-:W-:Y:S01]  /*12190*/  HMMA.16816.F32.BF16 R164, R4, R36, R164 ;  /* 0x0000002404a4723c */ /* 0x000fe200000418a4 */
[----:B------:R1:W-:Y:S01]  /*121a0*/  MUFU.EX2 R133, R0 ;  /* 0x0000000000857308 */ /* 0x0003e20000000800 */
[----:B--2---:R-:W-:Y:S01]  /*121b0*/  FFMA.FTZ R3, R197, c[0x0][0x23c], -R12 ;  /* 0x00008f00c5037a23 */ /* 0x004fe2000001080c */
[----:B------:R-:W-:Y:S01]  /*121c0*/  MOV R197, R44 ;  /* 0x0000002c00c57202 */ /* 0x000fe20000000f00 */
[-C--:B------:R-:W-:Y:S02]  /*121d0*/  FMUL.FTZ R126, R126, R18.reuse ;  /* 0x000000127e7e7220 */ /* 0x080fe40000410000 */
[----:B------:R-:W-:-:S02]  /*121e0*/  FMUL.FTZ R127, R127, R18 ;  /* 0x000000127f7f7220 */ /* 0x000fc40000410000 */
[----:B------:R-:W-:Y:S01]  /*121f0*/  HMMA.16816.F32.BF16 R144, R4, R38, R128 ;  /* 0x000000260490723c */ /* 0x000fe20000041880 */
[-C--:B------:R-:W-:Y:S02]  /*12200*/  FMUL.FTZ R112, R112, R19.reuse ;  /* 0x0000001370707220 */ /* 0x080fe40000410000 */
[-C--:B------:R-:W-:Y:S02]  /*12210*/  FMUL.FTZ R113, R113, R19.reuse ;  /* 0x0000001371717220 */ /* 0x080fe40000410000 */
[-C--:B------:R-:W-:Y:S02]  /*12220*/  FMUL.FTZ R114, R114, R18.reuse ;  /* 0x0000001272727220 */ /* 0x080fe40000410000 */
[----:B------:R-:W-:Y:S01]  /*12230*/  IMAD.WIDE.U32 R4, R13, -0x2daee0ad, RZ ;  /* 0xd2511f530d047825 */ /* 0x000fe200078e00ff */
[C---:B------:R-:W-:Y:S03]  /*12240*/  HMMA.16816.F32.BF16 R100, R8.reuse, R32, R100 ;  /* 0x000000200864723c */ /* 0x040fe60000041864 */
[----:B------:R-:W-:Y:S01]  /*12250*/  FFMA.FTZ R13, R198, c[0x0][0x23c], -R12 ;  /* 0x00008f00c60d7a23 */ /* 0x000fe2000001080c */
[----:B-1----:R-:W-:Y:S01]  /*12260*/  LOP3.LUT R0, R4, 0xffff, RZ, 0xc0, !PT ;  /* 0x0000ffff04007812 */ /* 0x002fe200078ec0ff */
[-C--:B------:R-:W-:Y:S01]  /*12270*/  FMUL.FTZ R115, R115, R18.reuse ;  /* 0x0000001273737220 */ /* 0x080fe20000410000 */
[----:B------:R-:W-:Y:S01]  /*12280*/  SHF.R.U32.HI R6, RZ, 0x10, R4 ;  /* 0x00000010ff067819 */ /* 0x000fe20000011604 */
[----:B------:R-:W-:Y:S01]  /*12290*/  FMUL.FTZ R56, R56, R19 ;  /* 0x0000001338387220 */ /* 0x000fe20000410000 */
[C---:B------:R-:W-:Y:S01]  /*122a0*/  HMMA.16816.F32.BF16 R176, R8.reuse, R34, R104 ;  /* 0x0000002208b0723c */ /* 0x040fe20000041868 */
[----:B------:R-:W-:Y:S01]  /*122b0*/  MOV R198, R137 ;  /* 0x0000008900c67202 */ /* 0x000fe20000000f00 */
[-C--:B------:R-:W-:Y:S01]  /*122c0*/  FMUL.FTZ R57, R57, R19.reuse ;  /* 0x0000001339397220 */ /* 0x080fe20000410000 */
[----:B------:R-:W-:Y:S01]  /*122d0*/  LOP3.LUT R7, R4, 0xff, RZ, 0xc0, !PT ;  /* 0x000000ff04077812 */ /* 0x000fe200078ec0ff */
[----:B------:R1:W-:Y:S01]  /*122e0*/  MUFU.EX2 R137, R3 ;  /* 0x0000000300897308 */ /* 0x0003e20000000800 */
[-C--:B------:R-:W-:Y:S01]  /*122f0*/  FMUL.FTZ R58, R58, R18.reuse ;  /* 0x000000123a3a7220 */ /* 0x080fe20000410000 */
[----:B------:R-:W-:Y:S01]  /*12300*/  LDSM.16.MT88.4 R104, [R207+0xb800] ;  /* 0x00b80000cf68783b */ /* 0x000fe20000004200 */
[----:B------:R-:W-:Y:S01]  /*12310*/  FMUL.FTZ R59, R59, R18 ;  /* 0x000000123b3b7220 */ /* 0x000fe20000410000 */
[----:B------:R-:W-:Y:S01]  /*12320*/  HMMA.16816.F32.BF16 R32, R8, R42, R116 ;  /* 0x0000002a0820723c */ /* 0x000fe20000041874 */
[-C--:B------:R-:W-:Y:S01]  /*12330*/  FMUL.FTZ R60, R60, R19.reuse ;  /* 0x000000133c3c7220 */ /* 0x080fe20000410000 */
[----:B------:R-:W-:Y:S01]  /*12340*/  LDSM.16.MT88.4 R116, [R210+0xb800] ;  /* 0x00b80000d274783b */ /* 0x000fe20000004200 */
[----:B------:R-:W-:-:S02]  /*12350*/  FMUL.FTZ R61, R61, R19 ;  /* 0x000000133d3d7220 */ /* 0x000fc40000410000 */
[----:B------:R-:W-:Y:S02]  /*12360*/  FMUL.FTZ R62, R62, R18 ;  /* 0x000000123e3e7220 */ /* 0x000fe40000410000 */
[----:B------:R-:W-:Y:S01]  /*12370*/  MOV R43, R14 ;  /* 0x0000000e002b7202 */ /* 0x000fe20000000f00 */
[C---:B------:R-:W-:Y:S01]  /*12380*/  HMMA.16816.F32.BF16 R124, R8.reuse, R36, R124 ;  /* 0x00000024087c723c */ /* 0x040fe2000004187c */
[----:B------:R-:W-:Y:S01]  /*12390*/  SHF.R.U32.HI R14, RZ, 0x18, R4 ;  /* 0x00000018ff0e7819 */ /* 0x000fe20000011604 */
[-C--:B------:R-:W-:Y:S01]  /*123a0*/  FMUL.FTZ R63, R63, R18.reuse ;  /* 0x000000123f3f7220 */ /* 0x080fe20000410000 */
[----:B------:R-:W-:Y:S01]  /*123b0*/  SHF.R.U32.HI R4, RZ, 0x8, R0 ;  /* 0x00000008ff047819 */ /* 0x000fe20000011600 */
[-C--:B------:R-:W-:Y:S01]  /*123c0*/  FMUL.FTZ R72, R72, R19.reuse ;  /* 0x0000001348487220 */ /* 0x080fe20000410000 */
[----:B-1----:R-:W-:Y:S01]  /*123d0*/  LOP3.LUT R3, R6, 0xff, RZ, 0xc0, !PT ;  /* 0x000000ff06037812 */ /* 0x002fe200078ec0ff */
[----:B------:R-:W-:Y:S01]  /*123e0*/  FMUL.FTZ R73, R73, R19 ;  /* 0x0000001349497220 */ /* 0x000fe20000410000 */
[----:B------:R-:W-:Y:S01]  /*123f0*/  LOP3.LUT R0, R5, UR17, R174, 0x96, !PT ;  /* 0x0000001105007c12 */ /* 0x000fe2000f8e96ae */
[----:B------:R-:W-:Y:S01]  /*12400*/  FFMA.FTZ R5, R220, c[0x0][0x23c], -R12 ;  /* 0x00008f00dc057a23 */ /* 0x000fe2000001080c */
[----:B------:R-:W-:Y:S01]  /*12410*/  MOV R174, R17 ;  /* 0x0000001100ae7202 */ /* 0x000fe20000000f00 */
[C---:B------:R-:W-:Y:S01]  /*12420*/  HMMA.16816.F32.BF16 R112, R8.reuse, R40, R112 ;  /* 0x000000280870723c */ /* 0x040fe20000041870 */
[----:B------:R-:W-:Y:S01]  /*12430*/  PRMT R17, R3, 0x5410, R14 ;  /* 0x0000541003117816 */ /* 0x000fe2000000000e */
[-C--:B------:R-:W-:Y:S01]  /*12440*/  FMUL.FTZ R74, R74, R18.reuse ;  /* 0x000000124a4a7220 */ /* 0x080fe20000410000 */
[----:B------:R-:W-:Y:S01]  /*12450*/  LOP3.LUT R3, R0, 0xffff, RZ, 0xc0, !PT ;  /* 0x0000ffff00037812 */ /* 0x000fe200078ec0ff */
[-C--:B------:R-:W-:Y:S01]  /*12460*/  FMUL.FTZ R75, R75, R18.reuse ;  /* 0x000000124b4b7220 */ /* 0x080fe20000410000 */
[----:B------:R-:W-:Y:S01]  /*12470*/  PRMT R12, R7, 0x5410, R4 ;  /* 0x00005410070c7816 */ /* 0x000fe20000000004 */
[-C--:B------:R-:W-:Y:S01]  /*12480*/  FMUL.FTZ R76, R76, R19.reuse ;  /* 0x000000134c4c7220 */ /* 0x080fe20000410000 */
[----:B------:R-:W-:Y:S01]  /*12490*/  SHF.R.U32.HI R4, RZ, 0x10, R0 ;  /* 0x00000010ff047819 */ /* 0x000fe20000011600 */
[----:B------:R-:W-:Y:S01]  /*124a0*/  FMUL.FTZ R77, R77, R19 ;  /* 0x000000134d4d7220 */ /* 0x000fe20000410000 */
[----:B------:R-:W-:Y:S01]  /*124b0*/  LOP3.LUT R14, R0, 0xff, RZ, 0xc0, !PT ;  /* 0x000000ff000e7812 */ /* 0x000fe200078ec0ff */
[-C--:B------:R-:W-:Y:S01]  /*124c0*/  FMUL.FTZ R78, R78, R18.reuse ;  /* 0x000000124e4e7220 */ /* 0x080fe20000410000 */
[----:B------:R-:W-:Y:S01]  /*124d0*/  SHF.R.U32.HI R6, RZ, 0x8, R3 ;  /* 0x00000008ff067819 */ /* 0x000fe20000011603 */
[----:B------:R-:W-:Y:S01]  /*124e0*/  FMUL.FTZ R79, R79, R18 ;  /* 0x000000124f4f7220 */ /* 0x000fe20000410000 */
[----:B------:R-:W-:Y:S01]  /*124f0*/  MOV R220, R23 ;  /* 0x0000001700dc7202 */ /* 0x000fe20000000f00 */
[C---:B------:R-:W-:Y:S01]  /*12500*/  HMMA.16816.F32.BF16 R56, R8.reuse, R140, R56 ;  /* 0x0000008c0838723c */ /* 0x040fe20000041838 */
[----:B------:R1:W2:Y:S01]  /*12510*/  MUFU.EX2 R23, R13 ;  /* 0x0000000d00177308 */ /* 0x0002a20000000800 */
[----:B------:R-:W-:Y:S01]  /*12520*/  LOP3.LUT R7, R4, 0xff, RZ, 0xc0, !PT ;  /* 0x000000ff04077812 */ /* 0x000fe200078ec0ff */
[--C-:B------:R-:W-:Y:S01]  /*12530*/  HSET2.LE.AND R4, R12, R132.reuse, PT ;  /* 0x000000840c047233 */ /* 0x100fe20003803000 */
[----:B------:R-:W-:Y:S01]  /*12540*/  PRMT R6, R14, 0x5410, R6 ;  /* 0x000054100e067816 */ /* 0x000fe20000000006 */
[-C--:B------:R-:W-:Y:S01]  /*12550*/  FMUL.FTZ R88, R88, R19.reuse ;  /* 0x0000001358587220 */ /* 0x080fe20000410000 */
[----:B------:R-:W-:Y:S01]  /*12560*/  MOV R37, R150 ;  /* 0x0000009600257202 */ /* 0x000fe20000000f00 */
[----:B------:R-:W-:Y:S01]  /*12570*/  FMUL.FTZ R89, R89, R19 ;  /* 0x0000001359597220 */ /* 0x000fe20000410000 */
[----:B------:R-:W-:Y:S01]  /*12580*/  MOV R12, R151 ;  /* 0x00000097000c7202 */ /* 0x000fe20000000f00 */
[C---:B------:R-:W-:Y:S01]  /*12590*/  HMMA.16816.F32.BF16 R200, R8.reuse, R142, R60 ;  /* 0x0000008e08c8723c */ /* 0x040fe2000004183c */
        /* <DEDUP_REMOVED lines=8> */
[----:B-1----:R-:W-:Y:S01]  /*12620*/  SHF.R.U32.HI R13, RZ, 0x18, R0 ;  /* 0x00000018ff0d7819 */ /* 0x002fe20000011600 */
[--C-:B------:R-:W-:Y:S01]  /*12630*/  HSET2.LE.AND R0, R17, R132.reuse, PT ;  /* 0x0000008411007233 */ /* 0x100fe20003803000 */
[----:B------:R-:W-:Y:S01]  /*12640*/  MOV R17, R149 ;  /* 0x0000009500117202 */ /* 0x000fe20000000f00 */
[----:B------:R-:W-:Y:S01]  /*12650*/  LDSM.16.MT88.4 R44, [R207+0xa800] ;  /* 0x00a80000cf2c783b */ /* 0x000fe20000004200 */
[----:B------:R-:W-:Y:S01]  /*12660*/  MOV R36, R22 ;  /* 0x0000001600247202 */ /* 0x000fe20000000f00 */
[-C--:B------:R-:W-:Y:S01]  /*12670*/  FMUL.FTZ R94, R94, R18.reuse ;  /* 0x000000125e5e7220 */ /* 0x080fe20000410000 */
[----:B------:R1:W3:Y:S01]  /*12680*/  MUFU.EX2 R22, R5 ;  /* 0x0000000500167308 */ /* 0x0002e20000000800 */
[----:B------:R-:W4:Y:S01]  /*12690*/  LDSM.16.MT88.4 R148, [R205+0xa800] ;  /* 0x00a80000cd94783b */ /* 0x000f220000004200 */
[----:B--2---:R-:W-:Y:S01]  /*126a0*/  F2FP.BF16.PACK_AB R3, R23, R137 ;  /* 0x000000891703723e */ /* 0x004fe200000010ff */
[-C--:B------:R-:W-:Y:S01]  /*126b0*/  FMUL.FTZ R95, R95, R18.reuse ;  /* 0x000000125f5f7220 */ /* 0x080fe20000410000 */
[----:B------:R-:W-:Y:S01]  /*126c0*/  PRMT R7, R7, 0x5410, R13 ;  /* 0x0000541007077816 */ /* 0x000fe2000000000d */
[----:B------:R-:W-:Y:S01]  /*126d0*/  FMUL.FTZ R168, R168, R19 ;  /* 0x00000013a8a87220 */ /* 0x000fe20000410000 */
[----:B------:R-:W-:Y:S01]  /*126e0*/  LOP3.LUT R131, R0, R3, RZ, 0xc0, !PT ;  /* 0x0000000300837212 */ /* 0x000fe200078ec0ff */
[--C-:B------:R-:W-:Y:S01]  /*126f0*/  HSET2.LE.AND R0, R6, R132.reuse, PT ;  /* 0x0000008406007233 */ /* 0x100fe20003803000 */
[----:B------:R-:W-:Y:S01]  /*12700*/  F2FP.BF16.PACK_AB R3, R172, R139 ;  /* 0x0000008bac03723e */ /* 0x000fe200000010ff */
[----:B------:R-:W-:Y:S01]  /*12710*/  FMUL.FTZ R169, R169, R19 ;  /* 0x00000013a9a97220 */ /* 0x000fe20000410000 */
[C---:B------:R-:W-:Y:S01]  /*12720*/  HMMA.16816.F32.BF16 R72, R8.reuse, R28, R72 ;  /* 0x0000001c0848723c */ /* 0x040fe20000041848 */
[-C--:B------:R-:W-:Y:S01]  /*12730*/  FMUL.FTZ R170, R170, R18.reuse ;  /* 0x00000012aaaa7220 */ /* 0x080fe20000410000 */
[----:B------:R-:W-:Y:S01]  /*12740*/  LOP3.LUT R128, R0, R3, RZ, 0xc0, !PT ;  /* 0x0000000300807212 */ /* 0x000fe200078ec0ff */
[--C-:B------:R-:W-:Y:S01]  /*12750*/  FFMA.FTZ R0, R221, c[0x0][0x23c], -R15.reuse ;  /* 0x00008f00dd007a23 */ /* 0x100fe2000001080f */
[----:B------:R-:W-:Y:S01]  /*12760*/  LOP3.LUT R3, R181, UR7, R188, 0x96, !PT ;  /* 0x00000007b5037c12 */ /* 0x000fe2000f8e96bc */
[----:B------:R-:W-:Y:S01]  /*12770*/  FMUL.FTZ R171, R171, R18 ;  /* 0x00000012abab7220 */ /* 0x000fe20000410000 */
[----:B-1----:R-:W-:Y:S01]  /*12780*/  F2FP.BF16.PACK_AB R5, R138, R175 ;  /* 0x000000af8a05723e */ /* 0x002fe200000010ff */
[----:B------:R1:W-:Y:S01]  /*12790*/  MUFU.EX2 R13, R0 ;  /* 0x00000000000d7308 */ /* 0x0003e20000000800 */
[C---:B------:R-:W-:Y:S01]  /*127a0*/  HMMA.16816.F32.BF16 R192, R8.reuse, R30, R76 ;  /* 0x0000001e08c0723c */ /* 0x040fe2000004184c */
[--C-:B------:R-:W-:Y:S01]  /*127b0*/  FFMA.FTZ R6, R222, c[0x0][0x23c], -R15.reuse ;  /* 0x00008f00de067a23 */ /* 0x100fe2000001080f */
[----:B------:R-:W-:Y:S01]  /*127c0*/  LOP3.LUT R130, R4, R5, RZ, 0xc0, !PT ;  /* 0x0000000504827212 */ /* 0x000fe200078ec0ff */
[----:B------:R-:W-:Y:S01]  /*127d0*/  HSET2.LE.AND R4, R7, R132, PT ;  /* 0x0000008407047233 */ /* 0x000fe20003803000 */
[----:B---3--:R-:W-:Y:S01]  /*127e0*/  F2FP.BF16.PACK_AB R5, R22, R133 ;  /* 0x000000851605723e */ /* 0x008fe200000010ff */
[----:B------:R-:W-:Y:S01]  /*127f0*/  FFMA.FTZ R7, R234, c[0x0][0x23c], -R16 ;  /* 0x00008f00ea077a23 */ /* 0x000fe20000010810 */
[----:B------:R-:W2:Y:S02]  /*12800*/  LDSM.16.MT88.4 R60, [R210+0xa800] ;  /* 0x00a80000d23c783b */ /* 0x000ea40000004200 */
[----:B------:R-:W-:Y:S01]  /*12810*/  LOP3.LUT R129, R4, R5, RZ, 0xc0, !PT ;  /* 0x0000000504817212 */ /* 0x000fe200078ec0ff */
[----:B------:R-:W-:Y:S01]  /*12820*/  IMAD.WIDE.U32 R4, R3, -0x2daee0ad, RZ ;  /* 0xd2511f5303047825 */ /* 0x000fe200078e00ff */
[----:B------:R-:W-:Y:S01]  /*12830*/  HMMA.16816.F32.BF16 R88, R8, R24, R88 ;  /* 0x000000180858723c */ /* 0x000fe20000041858 */
[----:B------:R-:W3:Y:S03]  /*12840*/  LDSM.16.MT88.4 R76, [R209+0xa800] ;  /* 0x00a80000d14c783b */ /* 0x000ee60000004200 */
[----:B------:R-:W-:Y:S01]  /*12850*/  LOP3.LUT R3, R4, 0xffff, RZ, 0xc0, !PT ;  /* 0x0000ffff04037812 */ /* 0x000fe200078ec0ff */
[----:B-1----:R-:W-:-:S03]  /*12860*/  FFMA.FTZ R0, R232, c[0x0][0x23c], -R15 ;  /* 0x00008f00e8007a23 */ /* 0x002fc6000001080f */
[----:B------:R-:W-:Y:S01]  /*12870*/  HMMA.16816.F32.BF16 R184, R8, R26, R92 ;  /* 0x0000001a08b8723c */ /* 0x000fe2000004185c */
[----:B------:R-:W1:Y:S04]  /*12880*/  LDSM.16.MT88.4 R92, [R205+0xb800] ;  /* 0x00b80000cd5c783b */ /* 0x000e680000004200 */
[----:B------:R-:W5:Y:S03]  /*12890*/  LDSM.16.MT88.4 R24, [R209+0xb800] ;  /* 0x00b80000d118783b */ /* 0x000f660000004200 */
[----:B----4-:R-:W-:Y:S07]  /*128a0*/  HMMA.16816.F32.BF16 R140, R128, R148, R228 ;  /* 0x00000094808c723c */ /* 0x010fee00000418e4 */
[----:B------:R-:W-:Y:S01]  /*128b0*/  MOV R229, R17 ;  /* 0x0000001100e57202 */ /* 0x000fe20000000f00 */
[----:B------:R-:W-:Y:S01]  /*128c0*/  HMMA.16816.F32.BF16 R28, R8, R38, R168 ;  /* 0x00000026081c723c */ /* 0x000fe200000418a8 */
[----:B------:R4:W-:Y:S01]  /*128d0*/  MUFU.EX2 R17, R0 ;  /* 0x0000000000117308 */ /* 0x0009e20000000800 */
[----:B------:R-:W-:-:S02]  /*128e0*/  MOV R230, R36 ;  /* 0x0000002400e67202 */ /* 0x000fc40000000f00 */
[----:B------:R-:W-:Y:S02]  /*128f0*/  MOV R231, R37 ;  /* 0x0000002500e77202 */ /* 0x000fe40000000f00 */
[----:B------:R-:W-:Y:S01]  /*12900*/  MOV R228, R14 ;  /* 0x0000000e00e47202 */ /* 0x000fe20000000f00 */
[----:B------:R-:W-:Y:S01]  /*12910*/  FFMA.FTZ R10, R236, c[0x0][0x23c], -R16 ;  /* 0x00008f00ec0a7a23 */ /* 0x000fe20000010810 */
[----:B------:R-:W-:Y:S01]  /*12920*/  SHF.R.U32.HI R8, RZ, 0x10, R4 ;  /* 0x00000010ff087819 */ /* 0x000fe20000011604 */
[----:B------:R-:W-:Y:S01]  /*12930*/  HMMA.16816.F32.BF16 R36, R128, R44, R224 ;  /* 0x0000002c8024723c */ /* 0x000fe200000418e0 */
[----:B------:R-:W-:Y:S01]  /*12940*/  LOP3.LUT R9, R4, 0xff, RZ, 0xc0, !PT ;  /* 0x000000ff04097812 */ /* 0x000fe200078ec0ff */
[----:B------:R1:W-:Y:S01]  /*12950*/  MUFU.EX2 R14, R6 ;  /* 0x00000006000e7308 */ /* 0x0003e20000000800 */
[----:B------:R-:W-:-:S04]  /*12960*/  FFMA.FTZ R11, R235, c[0x0][0x23c], -R16 ;  /* 0x00008f00eb0b7a23 */ /* 0x000fc80000010810 */
[----:B------:R-:W-:Y:S01]  /*12970*/  MOV R224, R12 ;  /* 0x0000000c00e07202 */ /* 0x000fe20000000f00 */
[----:B----4-:R-:W-:Y:S01]  /*12980*/  FFMA.FTZ R0, R223, c[0x0][0x23c], -R15 ;  /* 0x00008f00df007a23 */ /* 0x010fe2000001080f */
[----:B------:R-:W-:Y:S01]  /*12990*/  MOV R225, R220 ;  /* 0x000000dc00e17202 */ /* 0x000fe20000000f00 */
[----:B------:R-:W-:Y:S01]  /*129a0*/  MUFU.EX2 R12, R7 ;  /* 0x00000007000c7308 */ /* 0x000fe20000000800 */
[----:B------:R-:W-:Y:S01]  /*129b0*/  MOV R226, R174 ;  /* 0x000000ae00e27202 */ /* 0x000fe20000000f00 */
[----:B------:R-:W-:Y:S01]  /*129c0*/  HMMA.16816.F32.BF16 R152, R128, R150, R152 ;  /* 0x000000968098723c */ /* 0x000fe20000041898 */
[----:B------:R-:W-:-:S05]  /*129d0*/  MOV R227, R198 ;  /* 0x000000c600e37202 */ /* 0x000fca0000000f00 */
[----:B------:R4:W3:Y:S01]  /*129e0*/  MUFU.EX2 R15, R0 ;  /* 0x00000000000f7308 */ /* 0x0008e20000000800 */
[----:B-1----:R-:W-:Y:S01]  /*129f0*/  FFMA.FTZ R6, R233, c[0x0][0x23c], -R16 ;  /* 0x00008f00e9067a23 */ /* 0x002fe20000010810 */
[C---:B------:R-:W-:Y:S06]  /*12a00*/  HMMA.16816.F32.BF16 R48, R128.reuse, R46, R48 ;  /* 0x0000002e8030723c */ /* 0x040fec0000041830 */
[----:B------:R-:W-:Y:S02]  /*12a10*/  MUFU.EX2 R10, R10 ;  /* 0x0000000a000a7308 */ /* 0x000fe40000000800 */
[----:B--2---:R-:W-:Y:S01]  /*12a20*/  HMMA.16816.F32.BF16 R52, R128, R60, R52 ;  /* 0x0000003c8034723c */ /* 0x004fe20000041834 */
[----:B----4-:R-:W-:-:S05]  /*12a30*/  LOP3.LUT R0, R5, UR17, R182, 0x96, !PT ;  /* 0x0000001105007c12 */ /* 0x010fca000f8e96b6 */
[----:B------:R-:W-:Y:S01]  /*12a40*/  MUFU.EX2 R11, R11 ;  /* 0x0000000b000b7308 */ /* 0x000fe20000000800 */
[----:B------:R-:W-:Y:S01]  /*12a50*/  SHF.R.U32.HI R5, RZ, 0x18, R4 ;  /* 0x00000018ff057819 */ /* 0x000fe20000011604 */
[C---:B------:R-:W-:Y:S01]  /*12a60*/  HMMA.16816.F32.BF16 R64, R128.reuse, R62, R64 ;  /* 0x0000003e8040723c */ /* 0x040fe20000041840 */
[----:B------:R-:W-:Y:S02]  /*12a70*/  SHF.R.U32.HI R4, RZ, 0x8, R3 ;  /* 0x00000008ff047819 */ /* 0x000fe40000011603 */
[----:B------:R-:W-:Y:S02]  /*12a80*/  LOP3.LUT R3, R8, 0xff, RZ, 0xc0, !PT ;  /* 0x000000ff08037812 */ /* 0x000fe400078ec0ff */
[----:B------:R-:W-:Y:S01]  /*12a90*/  PRMT R9, R9, 0x5410, R4 ;  /* 0x0000541009097816 */ /* 0x000fe20000000004 */
[----:B------:R1:W2:Y:S01]  /*12aa0*/  MUFU.EX2 R8, R6 ;  /* 0x0000000600087308 */ /* 0x0002a20000000800 */
[----:B------:R-:W-:Y:S01]  /*12ab0*/  PRMT R7, R3, 0x5410, R5 ;  /* 0x0000541003077816 */ /* 0x000fe20000000005 */
[----:B---3--:R-:W-:Y:S01]  /*12ac0*/  HMMA.16816.F32.BF16 R68, R128, R76, R68 ;  /* 0x0000004c8044723c */ /* 0x008fe20000041844 */
[----:B------:R-:W-:-:S02]  /*12ad0*/  LOP3.LUT R3, R0, 0xffff, RZ, 0xc0, !PT ;  /* 0x0000ffff00037812 */ /* 0x000fc400078ec0ff */
[----:B------:R-:W-:Y:S02]  /*12ae0*/  SHF.R.U32.HI R4, RZ, 0x10, R0 ;  /* 0x00000010ff047819 */ /* 0x000fe40000011600 */
[----:B------:R-:W-:-:S03]  /*12af0*/  LOP3.LUT R5, R0, 0xff, RZ, 0xc0, !PT ;  /* 0x000000ff00057812 */ /* 0x000fc600078ec0ff */
[----:B------:R-:W-:Y:S01]  /*12b00*/  HMMA.16816.F32.BF16 R80, R128, R78, R80 ;  /* 0x0000004e8050723c */ /* 0x000fe20000041850 */
[----:B-1----:R-:W-:Y:S02]  /*12b10*/  SHF.R.U32.HI R6, RZ, 0x8, R3 ;  /* 0x00000008ff067819 */ /* 0x002fe40000011603 */
[----:B------:R-:W-:-:S05]  /*12b20*/  SHF.R.U32.HI R3, RZ, 0x18, R0 ;  /* 0x00000018ff037819 */ /* 0x000fca0000011600 */
[C---:B------:R-:W-:Y:S01]  /*12b30*/  HMMA.16816.F32.BF16 R84, R128.reuse, R92, R84 ;  /* 0x0000005c8054723c */ /* 0x040fe20000041854 */
[----:B------:R-:W-:Y:S01]  /*12b40*/  LOP3.LUT R0, R4, 0xff, RZ, 0xc0, !PT ;  /* 0x000000ff04007812 */ /* 0x000fe200078ec0ff */
[--C-:B------:R-:W-:Y:S01]  /*12b50*/  HSET2.LE.AND R4, R7, R132.reuse, PT ;  /* 0x0000008407047233 */ /* 0x100fe20003803000 */
[----:B------:R-:W-:Y:S02]  /*12b60*/  PRMT R5, R5, 0x5410, R6 ;  /* 0x0000541005057816 */ /* 0x000fe40000000006 */
[----:B------:R-:W-:Y:S01]  /*12b70*/  PRMT R3, R0, 0x5410, R3 ;  /* 0x0000541000037816 */ /* 0x000fe20000000003 */
[--C-:B------:R-:W-:Y:S02]  /*12b80*/  HSET2.LE.AND R0, R9, R132.reuse, PT ;  /* 0x0000008409007233 */ /* 0x100fe40003803000 */
[--C-:B------:R-:W-:Y:S01]  /*12b90*/  HSET2.LE.AND R5, R5, R132.reuse, PT ;  /* 0x0000008405057233 */ /* 0x100fe20003803000 */
[----:B------:R-:W-:Y:S01]  /*12ba0*/  HMMA.16816.F32.BF16 R96, R128, R94, R96 ;  /* 0x0000005e8060723c */ /* 0x000fe20000041860 */
[----:B------:R-:W-:Y:S01]  /*12bb0*/  HSET2.LE.AND R6, R3, R132, PT ;  /* 0x0000008403067233 */ /* 0x000fe20003803000 */
[----:B------:R-:W-:-:S04]  /*12bc0*/  F2FP.BF16.PACK_AB R3, R14, R15 ;  /* 0x0000000f0e03723e */ /* 0x000fc800000010ff */
[----:B------:R-:W-:Y:S01]  /*12bd0*/  LOP3.LUT R170, R0, R3, RZ, 0xc0, !PT ;  /* 0x0000000300aa7212 */ /* 0x000fe200078ec0ff */
[----:B------:R-:W-:Y:S01]  /*12be0*/  FFMA.FTZ R3, R249, R19, R240 ;  /* 0x00000013f9037223 */ /* 0x000fe200000100f0 */
[----:B--2---:R-:W-:Y:S01]  /*12bf0*/  F2FP.BF16.PACK_AB R0, R8, R12 ;  /* 0x0000000c0800723e */ /* 0x004fe200000010ff */
[----:B------:R-:W-:Y:S03]  /*12c00*/  HMMA.16816.F32.BF16 R156, R128, R104, R156 ;  /* 0x00000068809c723c */ /* 0x000fe6000004189c */
[----:B------:R-:W-:Y:S01]  /*12c10*/  LOP3.LUT R171, R4, R0, RZ, 0xc0, !PT ;  /* 0x0000000004ab7212 */ /* 0x000fe200078ec0ff */
[----:B------:R-:W-:Y:S01]  /*12c20*/  FFMA.FTZ R4, R248, R20, R199 ;  /* 0x00000014f8047223 */ /* 0x000fe200000100c7 */
[----:B------:R-:W-:-:S03]  /*12c30*/  F2FP.BF16.PACK_AB R0, R17, R13 ;  /* 0x0000000d1100723e */ /* 0x000fc600000010ff */
[----:B------:R-:W-:Y:S01]  /*12c40*/  FADD.FTZ R4, R190, R4 ;  /* 0x00000004be047221 */ /* 0x000fe20000010000 */
[----:B------:R-:W-:Y:S01]  /*12c50*/  LOP3.LUT R168, R5, R0, RZ, 0xc0, !PT ;  /* 0x0000000005a87212 */ /* 0x000fe200078ec0ff */
[----:B------:R-:W-:Y:S01]  /*12c60*/  FFMA.FTZ R5, R241, R21, R197 ;  /* 0x00000015f1057223 */ /* 0x000fe200000100c5 */
[----:B------:R-:W-:Y:S01]  /*12c70*/  F2FP.BF16.PACK_AB R0, R11, R10 ;  /* 0x0000000a0b00723e */ /* 0x000fe200000010ff */
[----:B------:R-:W-:Y:S02]  /*12c80*/  HMMA.16816.F32.BF16 R108, R128, R106, R108 ;  /* 0x0000006a806c723c */ /* 0x000fe4000004186c */
[----:B------:R-:W-:Y:S01]  /*12c90*/  FADD.FTZ R5, R173, R5 ;  /* 0x00000005ad057221 */ /* 0x000fe20000010000 */
[----:B------:R-:W-:Y:S01]  /*12ca0*/  LOP3.LUT R169, R6, R0, RZ, 0xc0, !PT ;  /* 0x0000000006a97212 */ /* 0x000fe200078ec0ff */
[----:B------:R-:W-:Y:S02]  /*12cb0*/  FFMA.FTZ R0, R250, R18, R237 ;  /* 0x00000012fa007223 */ /* 0x000fe400000100ed */
        /* <DEDUP_REMOVED lines=12> */
[----:B-----5:R-:W-:Y:S01]  /*12d80*/  HMMA.16816.F32.BF16 R164, R128, R24, R164 ;  /* 0x0000001880a4723c */ /* 0x020fe200000418a4 */
[----:B------:R-:W-:Y:S02]  /*12d90*/  FADD.FTZ R5, R139, R0 ;  /* 0x000000008b057221 */ /* 0x000fe40000010000 */
[----:B------:R-:W-:Y:S02]  /*12da0*/  FADD.FTZ R4, R133, R3 ;  /* 0x0000000385047221 */ /* 0x000fe40000010000 */
[----:B------:R-:W-:-:S02]  /*12db0*/  FADD.FTZ R3, R13, R6 ;  /* 0x000000060d037221 */ /* 0x000fc40000010000 */
[----:B------:R-:W-:Y:S01]  /*12dc0*/  FADD.FTZ R0, R10, R7 ;  /* 0x000000070a007221 */ /* 0x000fe20000010000 */
[----:B------:R-:W-:Y:S01]  /*12dd0*/  HMMA.16816.F32.BF16 R128, R128, R26, R144 ;  /* 0x0000001a8080723c */ /* 0x000fe20000041890 */
        /* <DEDUP_REMOVED lines=28> */
[----:B------:R-:W-:Y:S11]  /*12fa0*/  @P0 BRA `(.L_x_813) ;  /* 0x0000001000000947 */ /* 0x000ff60003800000 */
.L_x_800:
[----:B------:R-:W-:-:S12]  /*12fb0*/  UIADD3 UR28, UR29, -0x1, URZ ;  /* 0xffffffff1d1c7890 */ /* 0x000fd8000fffe03f */
.L_x_813:
[----:B------:R-:W-:-:S13]  /*12fc0*/  ISETP.LE.AND P0, PT, RZ, UR28, PT ;  /* 0x0000001cff007c0c */ /* 0x000fda000bf03270 */
[----:B------:R-:W-:Y:S05]  /*12fd0*/  @!P0 BRA `(.L_x_814) ;  /* 0x00002ef000008947 */ /* 0x000fea0003800000 */
[----:B------:R-:W2:Y:S01]  /*12fe0*/  LDL.LU R12, [R1+0x44] ;  /* 0x00004400010c7983 */ /* 0x000ea20000300800 */
[----:B------:R-:W1:Y:S01]  /*12ff0*/  LDC.U8 R240, c[0x0][0x2d8] ;  /* 0x0000b600fff07b82 */ /* 0x000e620000000000 */
[----:B------:R-:W-:Y:S01]  /*13000*/  IMAD.MOV.U32 R3, RZ, RZ, R135 ;  /* 0x000000ffff037224 */ /* 0x000fe200078e0087 */
[----:B------:R-:W-:Y:S01]  /*13010*/  MOV R138, R2 ;  /* 0x00000002008a7202 */ /* 0x000fe20000000f00 */
[----:B------:R-:W3:Y:S01]  /*13020*/  LDL.64 R10, [R1] ;  /* 0x00000000010a7983 */ /* 0x000ee20000100a00 */
[----:B------:R-:W-:Y:S02]  /*13030*/  IMAD.MOV.U32 R0, RZ, RZ, R136 ;  /* 0x000000ffff007224 */ /* 0x000fe400078e0088 */
[----:B------:R-:W-:Y:S01]  /*13040*/  IMAD.MOV.U32 R137, RZ, RZ, R134 ;  /* 0x000000ffff897224 */ /* 0x000fe200078e0086 */
[----:B------:R-:W4:Y:S04]  /*13050*/  LDL.LU R9, [R1+0x2c] ;  /* 0x00002c0001097983 */ /* 0x000f280000300800 */
[----:B------:R-:W5:Y:S04]  /*13060*/  LDL.LU R8, [R1+0x40] ;  /* 0x0000400001087983 */ /* 0x000f680000300800 */
[----:B------:R-:W5:Y:S04]  /*13070*/  LDL.LU.64 R6, [R1+0x30] ;  /* 0x0000300001067983 */ /* 0x000f680000300a00 */
[----:B------:R-:W5:Y:S04]  /*13080*/  LDL.LU.64 R4, [R1+0x48] ;  /* 0x0000480001047983 */ /* 0x000f680000300a00 */
[----:B------:R-:W5:Y:S01]  /*13090*/  LDL.LU R13, [R1+0x28] ;  /* 0x00002800010d7983 */ /* 0x000f620000300800 */
[----:B-1----:R-:W-:-:S02]  /*130a0*/  PRMT R240, R240, 0x7054, R240 ;  /* 0x00007054f0f07816 */ /* 0x002fc400000000f0 */
[----:B------:R-:W-:Y:S01]  /*130b0*/  ISETP.GE.AND P2, PT, R251, c[0x0][0x220], PT ;  /* 0x00008800fb007a0c */ /* 0x000fe20003f46270 */
[----:B--2---:R-:W-:-:S05]  /*130c0*/  IMAD.WIDE.U32 R242, R12, -0x326172a9, RZ ;  /* 0xcd9e8d570cf27825 */ /* 0x004fca00078e00ff */
[----:B----4-:R-:W-:Y:S02]  /*130d0*/  LOP3.LUT R226, R243, R9, RZ, 0x3c, !PT ;  /* 0x00000009f3e27212 */ /* 0x010fe400078e3cff */
[----:B---3--:R-:W-:Y:S01]  /*130e0*/  ISETP.GE.AND P3, PT, R10, c[0x0][0x220], PT ;  /* 0x000088000a007a0c */ /* 0x008fe20003f66270 */
[----:B-----5:R-:W-:-:S04]  /*130f0*/  IMAD.WIDE.U32 R220, R8, -0x2daee0ad, RZ ;  /* 0xd2511f5308dc7825 */ /* 0x020fc800078e00ff */
[----:B------:R-:W-:-:S05]  /*13100*/  IMAD.WIDE.U32 R244, R13, -0x326172a9, RZ ;  /* 0xcd9e8d570df47825 */ /* 0x000fca00078e00ff */
[----:B------:R-:W-:Y:S01]  /*13110*/  LOP3.LUT R228, R245, R9, RZ, 0x3c, !PT ;  /* 0x00000009f5e47212 */ /* 0x000fe200078e3cff */
[----:B------:R-:W-:Y:S01]  /*13120*/  IMAD.WIDE.U32 R226, R226, -0x2daee0ad, RZ ;  /* 0xd2511f53e2e27825 */ /* 0x000fe200078e00ff */
[----:B------:R-:W-:Y:S02]  /*13130*/  MOV R246, R4 ;  /* 0x0000000400f67202 */ /* 0x000fe40000000f00 */
[----:B------:R-:W-:Y:S01]  /*13140*/  MOV R247, R7 ;  /* 0x0000000700f77202 */ /* 0x000fe20000000f00 */
[----:B------:R-:W-:Y:S01]  /*13150*/  IMAD.WIDE.U32 R228, R228, -0x2daee0ad, RZ ;  /* 0xd2511f53e4e47825 */ /* 0x000fe200078e00ff */
[----:B------:R-:W-:Y:S05]  /*13160*/  BRA `(.L_x_815) ;  /* 0x000002e000007947 */ /* 0x000fea0003800000 */
.L_x_817:
        /* <DEDUP_REMOVED lines=46> */
.L_x_815:
[----:B------:R-:W-:Y:S04]  /*13450*/  DEPBAR.LE SB0, 0x0 ;  /* 0x000080000000791a */ /* 0x000fe80000000000 */
[----:B------:R-:W-:Y:S01]  /*13460*/  BAR.SYNC.DEFER_BLOCKING 0x0 ;  /* 0x0000000000007b1d */ /* 0x000fe20000010000 */
[----:B------:R-:W-:Y:S01]  /*13470*/  USHF.R.S32.HI UR5, URZ, 0x1f, UR28 ;  /* 0x0000001f3f057899 */ /* 0x000fe2000801141c */
[----:B------:R-:W-:Y:S01]  /*13480*/  IMAD.U32 R4, RZ, RZ, UR28 ;  /* 0x0000001cff047e24 */ /* 0x000fe2000f8e00ff */
[----:B------:R-:W-:Y:S03]  /*13490*/  UIMAD UR4, UR19, UR28, URZ ;  /* 0x0000001c130472a4 */ /* 0x000fe6000f8e023f */
[----:B------:R-:W-:Y:S01]  /*134a0*/  IMAD.WIDE.U32 R4, R4, UR20, R246 ;  /* 0x0000001404047c25 */ /* 0x000fe2000f8e00f6 */
[----:B------:R-:W-:Y:S04]  /*134b0*/  UIMAD UR4, UR5, UR20, UR4 ;  /* 0x00000014050472a4 */ /* 0x000fe8000f8e0204 */
[C---:B------:R-:W-:Y:S02]  /*134c0*/  @!P3 LEA R12, P5, R4.reuse, c[0x0][0x170], 0x1 ;  /* 0x00005c00040cba11 */ /* 0x040fe400078a08ff */
[----:B------:R-:W-:Y:S02]  /*134d0*/  IADD3 R5, R5, UR4, RZ ;  /* 0x0000000405057c10 */ /* 0x000fe4000fffe0ff */
[C---:B------:R-:W-:Y:S02]  /*134e0*/  @!P2 LEA R8, P1, R4.reuse, c[0x0][0x170], 0x1 ;  /* 0x00005c000408aa11 */ /* 0x040fe400078208ff */
[C-C-:B------:R-:W-:Y:S02]  /*134f0*/  @!P3 LEA.HI.X R13, R4.reuse, c[0x0][0x174], R5.reuse, 0x1, P5 ;  /* 0x00005d00040dba11 */ /* 0x140fe400028f0c05 */
[C---:B------:R-:W-:Y:S02]  /*13500*/  @!P2 LEA.HI.X R9, R4.reuse, c[0x0][0x174], R5, 0x1, P1 ;  /* 0x00005d000409aa11 */ /* 0x040fe400008f0c05 */
[----:B------:R-:W-:Y:S01]  /*13510*/  IADD3 R2, P0, R4, UR24, RZ ;  /* 0x0000001804027c10 */ /* 0x000fe2000ff1e0ff */
[----:B------:R-:W-:Y:S03]  /*13520*/  @P3 STS.128 [R219+0xa000], RZ ;  /* 0x00a000ffdb003388 */ /* 0x000fe60000000c00 */
[C---:B------:R-:W-:Y:S02]  /*13530*/  @!P3 LEA R10, P4, R2.reuse, c[0x0][0x170], 0x1 ;  /* 0x00005c00020aba11 */ /* 0x040fe400078808ff */
[----:B------:R-:W-:Y:S01]  /*13540*/  IADD3.X R7, R5, UR23, RZ, P0, !PT ;  /* 0x0000001705077c10 */ /* 0x000fe200087fe4ff */
[----:B------:R-:W-:Y:S01]  /*13550*/  @!PT LDS RZ, [RZ] ;  /* 0x00000000fffff984 */ /* 0x000fe20000000800 */
[----:B------:R-:W-:Y:S01]  /*13560*/  @!PT LDS RZ, [RZ] ;  /* 0x00000000fffff984 */ /* 0x000fe20000000800 */
[----:B------:R-:W-:Y:S01]  /*13570*/  @!PT LDS RZ, [RZ] ;  /* 0x00000000fffff984 */ /* 0x000fe20000000800 */
[----:B------:R1:W-:Y:S01]  /*13580*/  @!P3 LDGSTS.E.BYPASS.LTC128B.128 [R219+0xa000], [R12.64] ;  /* 0x0a0000000cdbbfae */ /* 0x0003e2000b901d5a */
[C---:B------:R-:W-:Y:S02]  /*13590*/  @!P2 LEA R6, P0, R2.reuse, c[0x0][0x170], 0x1 ;  /* 0x00005c000206aa11 */ /* 0x040fe400078008ff */
[C-C-:B------:R-:W-:Y:S02]  /*135a0*/  @!P3 LEA.HI.X R11, R2.reuse, c[0x0][0x174], R7.reuse, 0x1, P4 ;  /* 0x00005d00020bba11 */ /* 0x140fe400020f0c07 */
[----:B------:R-:W-:Y:S01]  /*135b0*/  @P2 STS.128 [R219+0xb000], RZ ;  /* 0x00b000ffdb002388 */ /* 0x000fe20000000c00 */
[----:B------:R-:W-:Y:S02]  /*135c0*/  @!P2 LEA.HI.X R7, R2, c[0x0][0x174], R7, 0x1, P0 ;  /* 0x00005d000207aa11 */ /* 0x000fe400000f0c07 */
[----:B------:R-:W-:Y:S02]  /*135d0*/  ISETP.LT.AND P4, PT, RZ, UR28, PT ;  /* 0x0000001cff007c0c */ /* 0x000fe4000bf81270 */
[----:B------:R-:W-:Y:S01]  /*135e0*/  @!PT LDS RZ, [RZ] ;  /* 0x00000000fffff984 */ /* 0x000fe20000000800 */
[----:B------:R-:W-:Y:S01]  /*135f0*/  @!PT LDS RZ, [RZ] ;  /* 0x00000000fffff984 */ /* 0x000fe20000000800 */
[----:B------:R-:W-:Y:S01]  /*13600*/  @!PT LDS RZ, [RZ] ;  /* 0x00000000fffff984 */ /* 0x000fe20000000800 */
[----:B------:R2:W-:Y:S05]  /*13610*/  @!P2 LDGSTS.E.BYPASS.LTC128B.128 [R219+0xb000], [R8.64+0x80] ;  /* 0x0b00008008dbafae */ /* 0x0005ea000b901d5a */
[----:B------:R-:W-:Y:S05]  /*13620*/  @P3 STS.128 [R219+0xa800], RZ ;  /* 0x00a800ffdb003388 */ /* 0x000fea0000000c00 */
[----:B------:R-:W-:Y:S01]  /*13630*/  @!PT LDS RZ, [RZ] ;  /* 0x00000000fffff984 */ /* 0x000fe20000000800 */
[----:B------:R-:W-:Y:S01]  /*13640*/  @!PT LDS RZ, [RZ] ;  /* 0x00000000fffff984 */ /* 0x000fe20000000800 */
[----:B------:R-:W-:Y:S01]  /*13650*/  @!PT LDS RZ, [RZ] ;  /* 0x00000000fffff984 */ /* 0x000fe20000000800 */
[----:B------:R2:W-:Y:S05]  /*13660*/  @!P3 LDGSTS.E.BYPASS.LTC128B.128 [R219+0xa800], [R10.64] ;  /* 0x0a8000000adbbfae */ /* 0x0005ea000b901d5a */
[----:B------:R-:W-:Y:S05]  /*13670*/  @P2 STS.128 [R219+0xb800], RZ ;  /* 0x00b800ffdb002388 */ /* 0x000fea0000000c00 */
[----:B------:R-:W-:Y:S01]  /*13680*/  @!PT LDS RZ, [RZ] ;  /* 0x00000000fffff984 */ /* 0x000fe20000000800 */
[----:B------:R-:W-:Y:S01]  /*13690*/  @!PT LDS RZ, [RZ] ;  /* 0x00000000fffff984 */ /* 0x000fe20000000800 */
[----:B------:R-:W-:Y:S01]  /*136a0*/  @!PT LDS RZ, [RZ] ;  /* 0x00000000fffff984 */ /* 0x000fe20000000800 */
[----:B------:R3:W-:Y:S05]  /*136b0*/  @!P2 LDGSTS.E.BYPASS.LTC128B.128 [R219+0xb800], [R6.64+0x80] ;  /* 0x0b80008006dbafae */ /* 0x0007ea000b901d5a */
[----:B------:R-:W-:Y:S05]  /*136c0*/  LDSM.16.M88.4 R32, [R206] ;  /* 0x00000000ce20783b */ /* 0x000fea0000000200 */
[----:B------:R-:W3:Y:S05]  /*136d0*/  LDSM.16.M88.4 R16, [R204+0x8000] ;  /* 0x00800000cc10783b */ /* 0x000eea0000000200 */
[----:B------:R-:W2:Y:S05]  /*136e0*/  LDSM.16.M88.4 R28, [R206+0x2000] ;  /* 0x00200000ce1c783b */ /* 0x000eaa0000000200 */
[----:B------:R-:W4:Y:S05]  /*136f0*/  LDSM.16.M88.4 R132, [R204+0x8800] ;  /* 0x00880000cc84783b */ /* 0x000f2a0000000200 */
[----:B------:R-:W0:Y:S05]  /*13700*/  LDGDEPBAR ;  /* 0x00000000000079af */ /* 0x000e2a0000000000 */
[----:B------:R-:W-:Y:S05]  /*13710*/  LDSM.16.M88.4 R172, [R208] ;  /* 0x00000000d0ac783b */ /* 0x000fea0000000200 */
[----:B------:R-:W5:Y:S05]  /*13720*/  LDSM.16.M88.4 R176, [R215] ;  /* 0x00000000d7b0783b */ /* 0x000f6a0000000200 */
[----:B------:R-:W4:Y:S05]  /*13730*/  LDSM.16.M88.4 R180, [R208+0x2000] ;  /* 0x00200000d0b4783b */ /* 0x000f2a0000000200 */
[----:B------:R-:W5:Y:S01]  /*13740*/  LDSM.16.M88.4 R184, [R218] ;  /* 0x00000000dab8783b */ /* 0x000f620000000200 */
[-C--:B---3--:R-:W-:Y:S04]  /*13750*/  HMMA.16816.F32.BF16 R4, R32, R16.reuse, RZ ;  /* 0x000000102004723c */ /* 0x088fe800000418ff */
[----:B------:R-:W-:Y:S05]  /*13760*/  LDSM.16.M88.4 R188, [R214] ;  /* 0x00000000d6bc783b */ /* 0x000fea0000000200 */
[----:B------:R-:W3:Y:S01]  /*13770*/  LDSM.16.M88.4 R192, [R213+0x8000] ;  /* 0x00800000d5c0783b */ /* 0x000ee20000000200 */
[C---:B--2---:R-:W-:Y:S04]  /*13780*/  HMMA.16816.F32.BF16 R8, R28.reuse, R16, RZ ;  /* 0x000000101c08723c */ /* 0x044fe800000418ff */
[----:B------:R-:W2:Y:S04]  /*13790*/  LDSM.16.M88.4 R196, [R214+0x2000] ;  /* 0x00200000d6c4783b */ /* 0x000ea80000000200 */
[-C--:B-1----:R-:W-:Y:S01]  /*137a0*/  HMMA.16816.F32.BF16 R12, R28, R18.reuse, RZ ;  /* 0x000000121c0c723c */ /* 0x082fe200000418ff */
[----:B------:R-:W-:Y:S07]  /*137b0*/  LDSM.16.M88.4 R200, [R212+0x2000] ;  /* 0x00200000d4c8783b */ /* 0x000fee0000000200 */
[C---:B------:R-:W-:Y:S08]  /*137c0*/  HMMA.16816.F32.BF16 R16, R32.reuse, R18, RZ ;  /* 0x000000122010723c */ /* 0x040ff000000418ff */
[-C--:B----4-:R-:W-:Y:S08]  /*137d0*/  HMMA.16816.F32.BF16 R20, R32, R132.reuse, RZ ;  /* 0x000000842014723c */ /* 0x090ff000000418ff */
[C---:B------:R-:W-:Y:S08]  /*137e0*/  HMMA.16816.F32.BF16 R24, R28.reuse, R132, RZ ;  /* 0x000000841c18723c */ /* 0x040ff000000418ff */
[-C--:B------:R-:W-:Y:S08]  /*137f0*/  HMMA.16816.F32.BF16 R28, R28, R134.reuse, RZ ;  /* 0x000000861c1c723c */ /* 0x080ff000000418ff */
[----:B------:R-:W-:Y:S01]  /*13800*/  HMMA.16816.F32.BF16 R32, R32, R134, RZ ;  /* 0x000000862020723c */ /* 0x000fe200000418ff */
[----:B------:R-:W1:Y:S07]  /*13810*/  LDSM.16.M88.4 R132, [R213+0x8800] ;  /* 0x00880000d584783b */ /* 0x000e6e0000000200 */
[-C--:B-----5:R-:W-:Y:S08]  /*13820*/  HMMA.16816.F32.BF16 R4, R172, R176.reuse, R4 ;  /* 0x000000b0ac04723c */ /* 0x0a0ff00000041804 */
[C---:B------:R-:W-:Y:S08]  /*13830*/  HMMA.16816.F32.BF16 R8, R180.reuse, R176, R8 ;  /* 0x000000b0b408723c */ /* 0x040ff00000041808 */
[-C--:B------:R-:W-:Y:S08]  /*13840*/  HMMA.16816.F32.BF16 R12, R180, R178.reuse, R12 ;  /* 0x000000b2b40c723c */ /* 0x080ff0000004180c */
[C---:B------:R-:W-:Y:S01]  /*13850*/  HMMA.16816.F32.BF16 R16, R172.reuse, R178, R16 ;  /* 0x000000b2ac10723c */ /* 0x040fe20000041810 */
[----:B------:R-:W-:Y:S07]  /*13860*/  LDSM.16.M88.4 R176, [R212] ;  /* 0x00000000d4b0783b */ /* 0x000fee0000000200 */
[-C--:B------:R-:W-:Y:S08]  /*13870*/  HMMA.16816.F32.BF16 R20, R172, R184.reuse, R20 ;  /* 0x000000b8ac14723c */ /* 0x080ff00000041814 */
[C---:B------:R-:W-:Y:S08]  /*13880*/  HMMA.16816.F32.BF16 R24, R180.reuse, R184, R24 ;  /* 0x000000b8b418723c */ /* 0x040ff00000041818 */
[-C--:B------:R-:W-:Y:S01]  /*13890*/  HMMA.16816.F32.BF16 R28, R180, R186.reuse, R28 ;  /* 0x000000bab41c723c */ /* 0x080fe2000004181c */
[----:B------:R-:W4:Y:S07]  /*138a0*/  LDSM.16.M88.4 R180, [R211] ;  /* 0x00000000d3b4783b */ /* 0x000f2e0000000200 */
[----:B------:R-:W-:Y:S01]  /*138b0*/  HMMA.16816.F32.BF16 R32, R172, R186, R32 ;  /* 0x000000baac20723c */ /* 0x000fe20000041820 */
[----:B------:R-:W5:Y:S05]  /*138c0*/  LDSM.16.M88.4 R172, [R211+0x800] ;  /* 0x00080000d3ac783b */ /* 0x000f6a0000000200 */
[----:B------:R-:W-:Y:S02]  /*138d0*/  LDSM.16.M88.4 R184, [R206+0x4000] ;  /* 0x00400000ceb8783b */ /* 0x000fe40000000200 */
[-C--:B---3--:R-:W-:Y:S08]  /*138e0*/  HMMA.16816.F32.BF16 R4, R188, R192.reuse, R4 ;  /* 0x000000c0bc04723c */ /* 0x088ff00000041804 */
[C---:B--2---:R-:W-:Y:S08]  /*138f0*/  HMMA.16816.F32.BF16 R8, R196.reuse, R192, R8 ;  /* 0x000000c0c408723c */ /* 0x044ff00000041808 */
        /* <DEDUP_REMOVED lines=8> */
[----:B------:R-:W3:Y:S05]  /*13980*/  LDSM.16.M88.4 R132, [R204+0x9800] ;  /* 0x00980000cc84783b */ /* 0x000eea0000000200 */
[----:B------:R-:W-:Y:S02]  /*13990*/  LDSM.16.M88.4 R188, [R217] ;  /* 0x00000000d9bc783b */ /* 0x000fe40000000200 */
[-C--:B----4-:R-:W-:Y:S08]  /*139a0*/  HMMA.16816.F32.BF16 R4, R176, R180.reuse, R4 ;  /* 0x000000b4b004723c */ /* 0x090ff00000041804 */
[C---:B------:R-:W-:Y:S08]  /*139b0*/  HMMA.16816.F32.BF16 R8, R200.reuse, R180, R8 ;  /* 0x000000b4c808723c */ /* 0x040ff00000041808 */
[-C--:B------:R-:W-:Y:S08]  /*139c0*/  HMMA.16816.F32.BF16 R12, R200, R182.reuse, R12 ;  /* 0x000000b6c80c723c */ /* 0x080ff0000004180c */
[C---:B------:R-:W-:Y:S01]  /*139d0*/  HMMA.16816.F32.BF16 R16, R176.reuse, R182, R16 ;  /* 0x000000b6b010723c */ /* 0x040fe20000041810 */
[----:B------:R-:W4:Y:S07]  /*139e0*/  LDSM.16.M88.4 R180, [R208+0x4000] ;  /* 0x00400000d0b4783b */ /* 0x000f2e0000000200 */
[-C--:B-----5:R-:W-:Y:S08]  /*139f0*/  HMMA.16816.F32.BF16 R20, R176, R172.reuse, R20 ;  /* 0x000000acb014723c */ /* 0x0a0ff00000041814 */
[C---:B------:R-:W-:Y:S08]  /*13a00*/  HMMA.16816.F32.BF16 R24, R200.reuse, R172, R24 ;  /* 0x000000acc818723c */ /* 0x040ff00000041818 */
[-C--:B------:R-:W-:Y:S01]  /*13a10*/  HMMA.16816.F32.BF16 R28, R200, R174.reuse, R28 ;  /* 0x000000aec81c723c */ /* 0x080fe2000004181c */
[----:B------:R-:W5:Y:S07]  /*13a20*/  LDSM.16.M88.4 R200, [R208+0x6000] ;  /* 0x00600000d0c8783b */ /* 0x000f6e0000000200 */
[----:B------:R-:W-:Y:S01]  /*13a30*/  HMMA.16816.F32.BF16 R32, R176, R174, R32 ;  /* 0x000000aeb020723c */ /* 0x000fe20000041820 */
[----:B------:R-:W4:Y:S05]  /*13a40*/  LDSM.16.M88.4 R172, [R216] ;  /* 0x00000000d8ac783b */ /* 0x000f2a0000000200 */
[----:B------:R-:W-:Y:S02]  /*13a50*/  LDSM.16.M88.4 R176, [R214+0x4000] ;  /* 0x00400000d6b0783b */ /* 0x000fe40000000200 */
[-C--:B--2---:R-:W-:Y:S08]  /*13a60*/  HMMA.16816.F32.BF16 R4, R184, R192.reuse, R4 ;  /* 0x000000c0b804723c */ /* 0x084ff00000041804 */
[C---:B-1----:R-:W-:Y:S08]  /*13a70*/  HMMA.16816.F32.BF16 R8, R196.reuse, R192, R8 ;  /* 0x000000c0c408723c */ /* 0x042ff00000041808 */
[-C--:B------:R-:W-:Y:S08]  /*13a80*/  HMMA.16816.F32.BF16 R12, R196, R194.reuse, R12 ;  /* 0x000000c2c40c723c */ /* 0x080ff0000004180c */
[C---:B------:R-:W-:Y:S01]  /*13a90*/  HMMA.16816.F32.BF16 R16, R184.reuse, R194, R16 ;  /* 0x000000c2b810723c */ /* 0x040fe20000041810 */
[----:B------:R-:W1:Y:S07]  /*13aa0*/  LDSM.16.M88.4 R192, [R213+0x9000] ;  /* 0x00900000d5c0783b */ /* 0x000e6e0000000200 */
[-C--:B---3--:R-:W-:Y:S08]  /*13ab0*/  HMMA.16816.F32.BF16 R20, R184, R132.reuse, R20 ;  /* 0x00000084b814723c */ /* 0x088ff00000041814 */
[C---:B------:R-:W-:Y:S08]  /*13ac0*/  HMMA.16816.F32.BF16 R24, R196.reuse, R132, R24 ;  /* 0x00000084c418723c */ /* 0x040ff00000041818 */
[-C--:B------:R-:W-:Y:S01]  /*13ad0*/  HMMA.16816.F32.BF16 R28, R196, R134.reuse, R28 ;  /* 0x00000086c41c723c */ /* 0x080fe2000004181c */
[----:B------:R-:W2:Y:S07]  /*13ae0*/  LDSM.16.M88.4 R196, [R214+0x6000] ;  /* 0x00600000d6c4783b */ /* 0x000eae0000000200 */
[----:B------:R-:W-:Y:S01]  /*13af0*/  HMMA.16816.F32.BF16 R32, R184, R134, R32 ;  /* 0x00000086b820723c */ /* 0x000fe20000041820 */
[----:B------:R-:W3:Y:S05]  /*13b00*/  LDSM.16.M88.4 R132, [R213+0x9800] ;  /* 0x00980000d584783b */ /* 0x000eea0000000200 */
[----:B------:R-:W-:Y:S02]  /*13b10*/  LDSM.16.M88.4 R184, [R212+0x4000] ;  /* 0x00400000d4b8783b */ /* 0x000fe40000000200 */
[-C--:B----4-:R-:W-:Y:S08]  /*13b20*/  HMMA.16816.F32.BF16 R4, R180, R188.reuse, R4 ;  /* 0x000000bcb404723c */ /* 0x090ff00000041804 */
[C---:B-----5:R-:W-:Y:S08]  /*13b30*/  HMMA.16816.F32.BF16 R8, R200.reuse, R188, R8 ;  /* 0x000000bcc808723c */ /* 0x060ff00000041808 */
[-C--:B------:R-:W-:Y:S08]  /*13b40*/  HMMA.16816.F32.BF16 R12, R200, R190.reuse, R12 ;  /* 0x000000bec80c723c */ /* 0x080ff0000004180c */
[C---:B------:R-:W-:Y:S01]  /*13b50*/  HMMA.16816.F32.BF16 R16, R180.reuse, R190, R16 ;  /* 0x000000beb410723c */ /* 0x040fe20000041810 */
[----:B------:R-:W4:Y:S07]  /*13b60*/  LDSM.16.M88.4 R188, [R211+0x1000] ;  /* 0x00100000d3bc783b */ /* 0x000f2e0000000200 */
[-C--:B------:R-:W-:Y:S08]  /*13b70*/  HMMA.16816.F32.BF16 R20, R180, R172.reuse, R20 ;  /* 0x000000acb414723c */ /* 0x080ff00000041814 */
[C---:B------:R-:W-:Y:S08]  /*13b80*/  HMMA.16816.F32.BF16 R24, R200.reuse, R172, R24 ;  /* 0x000000acc818723c */ /* 0x040ff00000041818 */
[-C--:B------:R-:W-:Y:S01]  /*13b90*/  HMMA.16816.F32.BF16 R28, R200, R174.reuse, R28 ;  /* 0x000000aec81c723c */ /* 0x080fe2000004181c */
[----:B------:R-:W5:Y:S07]  /*13ba0*/  LDSM.16.M88.4 R200, [R212+0x6000] ;  /* 0x00600000d4c8783b */ /* 0x000f6e0000000200 */
[----:B------:R-:W-:Y:S01]  /*13bb0*/  HMMA.16816.F32.BF16 R32, R180, R174, R32 ;  /* 0x000000aeb420723c */ /* 0x000fe20000041820 */
[----:B------:R-:W4:Y:S01]  /*13bc0*/  LDSM.16.M88.4 R172, [R211+0x1800] ;  /* 0x00180000d3ac783b */ /* 0x000f220000000200 */
[----:B------:R-:W-:Y:S04]  /*13bd0*/  DEPBAR.LE SB0, 0x0 ;  /* 0x000080000000791a */ /* 0x000fe80000000000 */
[----:B------:R-:W-:Y:S02]  /*13be0*/  BAR.SYNC.DEFER_BLOCKING 0x0 ;  /* 0x0000000000007b1d */ /* 0x000fe40000010000 */
[-C--:B-1----:R-:W-:Y:S08]  /*13bf0*/  HMMA.16816.F32.BF16 R4, R176, R192.reuse, R4 ;  /* 0x000000c0b004723c */ /* 0x082ff00000041804 */
[C---:B--2---:R-:W-:Y:S08]  /*13c00*/  HMMA.16816.F32.BF16 R8, R196.reuse, R192, R8 ;  /* 0x000000c0c408723c */ /* 0x044ff00000041808 */
[-C--:B------:R-:W-:Y:S08]  /*13c10*/  HMMA.16816.F32.BF16 R12, R196, R194.reuse, R12 ;  /* 0x000000c2c40c723c */ /* 0x080ff0000004180c */
[C---:B------:R-:W-:Y:S08]  /*13c20*/  HMMA.16816.F32.BF16 R16, R176.reuse, R194, R16 ;  /* 0x000000c2b010723c */ /* 0x040ff00000041810 */
[-C--:B---3--:R-:W-:Y:S08]  /*13c30*/  HMMA.16816.F32.BF16 R20, R176, R132.reuse, R20 ;  /* 0x00000084b014723c */ /* 0x088ff00000041814 */
[C---:B------:R-:W-:Y:S08]  /*13c40*/  HMMA.16816.F32.BF16 R24, R196.reuse, R132, R24 ;  /* 0x00000084c418723c */ /* 0x040ff00000041818 */
[-C--:B------:R-:W-:Y:S08]  /*13c50*/  HMMA.16816.F32.BF16 R28, R196, R134.reuse, R28 ;  /* 0x00000086c41c723c */ /* 0x080ff0000004181c */
[----:B------:R-:W-:Y:S08]  /*13c60*/  HMMA.16816.F32.BF16 R32, R176, R134, R32 ;  /* 0x00000086b020723c */ /* 0x000ff00000041820 */
[-C--:B----4-:R-:W-:Y:S08]  /*13c70*/  HMMA.16816.F32.BF16 R4, R184, R188.reuse, R4 ;  /* 0x000000bcb804723c */ /* 0x090ff00000041804 */
[C---:B-----5:R-:W-:Y:S08]  /*13c80*/  HMMA.16816.F32.BF16 R8, R200.reuse, R188, R8 ;  /* 0x000000bcc808723c */ /* 0x060ff00000041808 */
[-C--:B------:R-:W-:Y:S08]  /*13c90*/  HMMA.16816.F32.BF16 R12, R200, R190.reuse, R12 ;  /* 0x000000bec80c723c */ /* 0x080ff0000004180c */
[C---:B------:R-:W-:Y:S08]  /*13ca0*/  HMMA.16816.F32.BF16 R16, R184.reuse, R190, R16 ;  /* 0x000000beb810723c */ /* 0x040ff00000041810 */
[-C--:B------:R-:W-:Y:S08]  /*13cb0*/  HMMA.16816.F32.BF16 R20, R184, R172.reuse, R20 ;  /* 0x000000acb814723c */ /* 0x080ff00000041814 */
[C---:B------:R-:W-:Y:S08]  /*13cc0*/  HMMA.16816.F32.BF16 R24, R200.reuse, R172, R24 ;  /* 0x000000acc818723c */ /* 0x040ff00000041818 */
[-C--:B------:R-:W-:Y:S08]  /*13cd0*/  HMMA.16816.F32.BF16 R28, R200, R174.reuse, R28 ;  /* 0x000000aec81c723c */ /* 0x080ff0000004181c */
[----:B------:R-:W-:Y:S01]  /*13ce0*/  HMMA.16816.F32.BF16 R32, R184, R174, R32 ;  /* 0x000000aeb820723c */ /* 0x000fe20000041820 */
[----:B------:R-:W-:-:S07]  /*13cf0*/  @P4 BRA `(.L_x_817) ;  /* 0xfffff47000004947 */ /* 0x000fce000383ffff */
.L_x_816:
        /* <DEDUP_REMOVED lines=16> */
[----:B-1----:R-:W-:Y:S01]  /*13e00*/  SHFL.BFLY PT, R135, R136, 0x2, 0x1f ;  /* 0x0c401f0088877f89 */ /* 0x002fe200000e0000 */
[----:B------:R-:W-:Y:S02]  /*13e10*/  FMNMX.FTZ R132, R23, R132, !PT ;  /* 0x0000008417847209 */ /* 0x000fe40007810000 */
[----:B------:R-:W-:Y:S02]  /*13e20*/  FMNMX.FTZ R2, R13, R2, !PT ;  /* 0x000000020d027209 */ /* 0x000fe40007810000 */
[----:B------:R-:W-:Y:S02]  /*13e30*/  FMNMX.FTZ R133, R34, R132, !PT ;  /* 0x0000008422857209 */ /* 0x000fe40007810000 */
[----:B------:R-:W-:Y:S04]  /*13e40*/  FMNMX.FTZ R2, R24, R2, !PT ;  /* 0x0000000218027209 */ /* 0x000fe80007810000 */
[----:B------:R-:W-:Y:S02]  /*13e50*/  FMNMX.FTZ R132, R25, R2, !PT ;  /* 0x0000000219847209 */ /* 0x000fe40007810000 */
[----:B------:R-:W-:Y:S02]  /*13e60*/  FMNMX.FTZ R2, R35, R133, !PT ;  /* 0x0000008523027209 */ /* 0x000fe40007810000 */
[----:B------:R-:W-:Y:S03]  /*13e70*/  FMNMX.FTZ R132, R28, R132, !PT ;  /* 0x000000841c847209 */ /* 0x000fe60007810000 */
[----:B------:R-:W-:Y:S01]  /*13e80*/  SHFL.BFLY PT, R134, R2, 0x2, 0x1f ;  /* 0x0c401f0002867f89 */ /* 0x000fe200000e0000 */
[----:B------:R-:W-:Y:S07]  /*13e90*/  FMNMX.FTZ R132, R29, R132, !PT ;  /* 0x000000841d847209 */ /* 0x000fee0007810000 */
[----:B------:R-:W1:Y:S02]  /*13ea0*/  SHFL.BFLY PT, R133, R132, 0x2, 0x1f ;  /* 0x0c401f0084857f89 */ /* 0x000e6400000e0000 */
[----:B-1----:R-:W-:Y:S02]  /*13eb0*/  FMNMX.FTZ R132, R132, R133, !PT ;  /* 0x0000008584847209 */ /* 0x002fe40007810000 */
[----:B------:R-:W-:Y:S02]  /*13ec0*/  FMNMX.FTZ R136, R136, R135, !PT ;  /* 0x0000008788887209 */ /* 0x000fe40007810000 */
[----:B------:R-:W-:Y:S02]  /*13ed0*/  FMNMX.FTZ R2, R2, R134, !PT ;  /* 0x0000008602027209 */ /* 0x000fe40007810000 */
[----:B------:R-:W1:Y:S08]  /*13ee0*/  SHFL.BFLY PT, R134, R132, 0x1, 0x1f ;  /* 0x0c201f0084867f89 */ /* 0x000e7000000e0000 */
[----:B------:R-:W2:Y:S08]  /*13ef0*/  SHFL.BFLY PT, R139, R136, 0x1, 0x1f ;  /* 0x0c201f00888b7f89 */ /* 0x000eb000000e0000 */
[----:B------:R-:W3:Y:S01]  /*13f00*/  SHFL.BFLY PT, R135, R2, 0x1, 0x1f ;  /* 0x0c201f0002877f89 */ /* 0x000ee200000e0000 */
[----:B-1----:R-:W-:Y:S05]  /*13f10*/  FMNMX.FTZ R134, R132, R134, !PT ;  /* 0x0000008684867209 */ /* 0x002fea0007810000 */
[----:B------:R-:W-:Y:S01]  /*13f20*/  FMUL.FTZ R184, R134, c[0x0][0x23c] ;  /* 0x00008f0086b87a20 */ /* 0x000fe20000410000 */
[----:B--2---:R-:W-:Y:S04]  /*13f30*/  FMNMX.FTZ R136, R136, R139, !PT ;  /* 0x0000008b88887209 */ /* 0x004fe80007810000 */
[C---:B------:R-:W-:Y:S01]  /*13f40*/  FSETP.NEU.FTZ.AND P0, PT, R136.reuse, -INF , PT ;  /* 0xff8000008800780b */ /* 0x040fe20003f1d000 */
[----:B------:R-:W-:Y:S01]  /*13f50*/  FADD.FTZ R0, -R136, R0 ;  /* 0x0000000088007221 */ /* 0x000fe20000010100 */
[----:B---3--:R-:W-:Y:S03]  /*13f60*/  FMNMX.FTZ R135, R2, R135, !PT ;  /* 0x0000008702877209 */ /* 0x008fe60007810000 */
[----:B------:R-:W-:Y:S01]  /*13f70*/  FMUL.FTZ R0, R0, c[0x0][0x23c] ;  /* 0x00008f0000007a20 */ /* 0x000fe20000410000 */
[----:B------:R-:W-:Y:S03]  /*13f80*/  FMNMX.FTZ R2, R10, R138, !PT ;  /* 0x0000008a0a027209 */ /* 0x000fe60007810000 */
[----:B------:R1:W2:Y:S01]  /*13f90*/  MUFU.EX2 R133, R0 ;  /* 0x0000000000857308 */ /* 0x0002a20000000800 */
[----:B------:R-:W-:Y:S01]  /*13fa0*/  FMNMX.FTZ R2, R11, R2, !PT ;  /* 0x000000020b027209 */ /* 0x000fe20007810000 */
[----:B------:R-:W-:Y:S03]  /*13fb0*/  FMUL.FTZ R139, R135, c[0x0][0x23c] ;  /* 0x00008f00878b7a20 */ /* 0x000fe60000410000 */
[----:B------:R-:W-:Y:S04]  /*13fc0*/  FMNMX.FTZ R2, R14, R2, !PT ;  /* 0x000000020e027209 */ /* 0x000fe80007810000 */
[----:B------:R-:W-:Y:S01]  /*13fd0*/  FMNMX.FTZ R2, R15, R2, !PT ;  /* 0x000000020f027209 */ /* 0x000fe20007810000 */
[----:B-1----:R-:W-:Y:S02]  /*13fe0*/  FADD.FTZ R0, -R135, R3 ;  /* 0x0000000387007221 */ /* 0x002fe40000010100 */
[C---:B--2---:R-:W-:Y:S02]  /*13ff0*/  FMUL.FTZ R36, R133.reuse, R36 ;  /* 0x0000002485247220 */ /* 0x044fe40000410000 */
        /* <DEDUP_REMOVED lines=18> */
[C---:B--2---:R-:W-:Y:S01]  /*14120*/  FMUL.FTZ R38, R132.reuse, R38 ;  /* 0x0000002684267220 */ /* 0x044fe20000410000 */
        /* <DEDUP_REMOVED lines=10> */
[----:B------:R3:W-:Y:S01]  /*141d0*/  MUFU.EX2 R235, R4 ;  /* 0x0000000400eb7308 */ /* 0x0007e20000000800 */
[----:B------:R-:W-:Y:S01]  /*141e0*/  FFMA.FTZ R19, R19, c[0x0][0x23c], -R139 ;  /* 0x00008f0013137a23 */ /* 0x000fe2000001088b */
[----:B------:R-:W-:Y:S01]  /*141f0*/  FSEL R184, R184, RZ, P0 ;  /* 0x000000ffb8b87208 */ /* 0x000fe20000000000 */
[----:B------:R-:W-:Y:S02]  /*14200*/  FFMA.FTZ R5, R5, c[0x0][0x23c], -R137 ;  /* 0x00008f0005057a23 */ /* 0x000fe40000010889 */
[--C-:B------:R-:W-:Y:S02]  /*14210*/  FFMA.FTZ R6, R6, c[0x0][0x23c], -R139.reuse ;  /* 0x00008f0006067a23 */ /* 0x100fe4000001088b */
[----:B------:R-:W-:Y:S02]  /*14220*/  FFMA.FTZ R7, R7, c[0x0][0x23c], -R139 ;  /* 0x00008f0007077a23 */ /* 0x000fe4000001088b */
[--C-:B------:R-:W-:Y:S01]  /*14230*/  FFMA.FTZ R8, R8, c[0x0][0x23c], -R184.reuse ;  /* 0x00008f0008087a23 */ /* 0x100fe200000108b8 */
[----:B------:R4:W-:Y:S01]  /*14240*/  MUFU.EX2 R239, R16 ;  /* 0x0000001000ef7308 */ /* 0x0009e20000000800 */
[--C-:B------:R-:W-:Y:S01]  /*14250*/  FFMA.FTZ R9, R9, c[0x0][0x23c], -R184.reuse ;  /* 0x00008f0009097a23 */ /* 0x100fe200000108b8 */
[----:B-1----:R-:W-:Y:S01]  /*14260*/  FMNMX.FTZ R0, R26, R2, !PT ;  /* 0x000000021a007209 */ /* 0x002fe20007810000 */
[--C-:B------:R-:W-:Y:S02]  /*14270*/  FFMA.FTZ R12, R12, c[0x0][0x23c], -R184.reuse ;  /* 0x00008f000c0c7a23 */ /* 0x100fe400000108b8 */
[----:B------:R-:W-:Y:S01]  /*14280*/  FFMA.FTZ R13, R13, c[0x0][0x23c], -R184 ;  /* 0x00008f000d0d7a23 */ /* 0x000fe200000108b8 */
[----:B------:R-:W-:Y:S01]  /*14290*/  FMNMX.FTZ R0, R27, R0, !PT ;  /* 0x000000001b007209 */ /* 0x000fe20007810000 */
[C---:B--2---:R-:W-:Y:S03]  /*142a0*/  FMUL.FTZ R40, R3.reuse, R40 ;  /* 0x0000002803287220 */ /* 0x044fe60000410000 */
[----:B------:R1:W-:Y:S01]  /*142b0*/  MUFU.EX2 R236, R18 ;  /* 0x0000001200ec7308 */ /* 0x0003e20000000800 */
[----:B------:R-:W-:Y:S01]  /*142c0*/  FMNMX.FTZ R0, R30, R0, !PT ;  /* 0x000000001e007209 */ /* 0x000fe20007810000 */
[C---:B------:R-:W-:Y:S01]  /*142d0*/  FMUL.FTZ R41, R3.reuse, R41 ;  /* 0x0000002903297220 */ /* 0x040fe20000410000 */
[----:B---3--:R-:W-:Y:S01]  /*142e0*/  MOV R4, UR31 ;  /* 0x0000001f00047c02 */ /* 0x008fe20008000f00 */
[----:B------:R-:W-:Y:S01]  /*142f0*/  FMUL.FTZ R44, R3, R44 ;  /* 0x0000002c032c7220 */ /* 0x000fe20000410000 */
[----:B------:R-:W-:Y:S01]  /*14300*/  FMNMX.FTZ R0, R31, R0, !PT ;  /* 0x000000001f007209 */ /* 0x000fe20007810000 */
[----:B------:R-:W-:Y:S01]  /*14310*/  FMUL.FTZ R45, R3, R45 ;  /* 0x0000002d032d7220 */ /* 0x000fe20000410000 */
[----:B------:R-:W-:Y:S01]  /*14320*/  LOP3.LUT R4, R221, UR28, R4, 0x96, !PT ;  /* 0x0000001cdd047c12 */ /* 0x000fe2000f8e9604 */
[C---:B------:R-:W-:Y:S02]  /*14330*/  FMUL.FTZ R50, R132.reuse, R50 ;  /* 0x0000003284327220 */ /* 0x040fe40000410000 */
[----:B------:R2:W-:Y:S01]  /*14340*/  MUFU.EX2 R237, R19 ;  /* 0x0000001300ed7308 */ /* 0x0005e20000000800 */
[----:B------:R-:W3:Y:S01]  /*14350*/  SHFL.BFLY PT, R2, R0, 0x2, 0x1f ;  /* 0x0c401f0000027f89 */ /* 0x000ee200000e0000 */
[----:B------:R-:W-:Y:S01]  /*14360*/  FMUL.FTZ R51, R132, R51 ;  /* 0x0000003384337220 */ /* 0x000fe20000410000 */
[----:B------:R-:W-:Y:S01]  /*14370*/  UIADD3 UR28, UR28, -0x1, URZ ;  /* 0xffffffff1c1c7890 */ /* 0x000fe2000fffe03f */
[--C-:B----4-:R-:W-:Y:S01]  /*14380*/  LOP3.LUT R16, R227, UR14, R220.reuse, 0x96, !PT ;  /* 0x0000000ee3107c12 */ /* 0x110fe2000f8e96dc */
[----:B------:R-:W-:Y:S04]  /*14390*/  IMAD.WIDE.U32 R172, R4, -0x326172a9, RZ ;  /* 0xcd9e8d5704ac7825 */ /* 0x000fe800078e00ff */
[C---:B------:R-:W-:Y:S01]  /*143a0*/  FMUL.FTZ R54, R132.reuse, R54 ;  /* 0x0000003684367220 */ /* 0x040fe20000410000 */
[----:B------:R4:W5:Y:S01]  /*143b0*/  MUFU.EX2 R238, R17 ;  /* 0x0000001100ee7308 */ /* 0x0009620000000800 */
[C---:B------:R-:W-:Y:S02]  /*143c0*/  FMUL.FTZ R55, R132.reuse, R55 ;  /* 0x0000003784377220 */ /* 0x040fe40000410000 */
[----:B------:R-:W-:Y:S01]  /*143d0*/  FMUL.FTZ R56, R3, R56 ;  /* 0x0000003803387220 */ /* 0x000fe20000410000 */
[----:B-1----:R-:W-:Y:S01]  /*143e0*/  LOP3.LUT R18, R229, UR14, R220, 0x96, !PT ;  /* 0x0000000ee5127c12 */ /* 0x002fe2000f8e96dc */
[C---:B------:R-:W-:Y:S02]  /*143f0*/  FMUL.FTZ R57, R3.reuse, R57 ;  /* 0x0000003903397220 */ /* 0x040fe40000410000 */
[C---:B------:R-:W-:Y:S02]  /*14400*/  FMUL.FTZ R60, R3.reuse, R60 ;  /* 0x0000003c033c7220 */ /* 0x040fe40000410000 */
[----:B------:R-:W-:Y:S01]  /*14410*/  FMUL.FTZ R61, R3, R61 ;  /* 0x0000003d033d7220 */ /* 0x000fe20000410000 */
[----:B------:R1:W1:Y:S01]  /*14420*/  MUFU.EX2 R234, R5 ;  /* 0x0000000500ea7308 */ /* 0x0002620000000800 */
[C---:B------:R-:W-:Y:S02]  /*14430*/  FMUL.FTZ R66, R132.reuse, R66 ;  /* 0x0000004284427220 */ /* 0x040fe40000410000 */
[----:B------:R-:W-:Y:S01]  /*14440*/  FMUL.FTZ R67, R132, R67 ;  /* 0x0000004384437220 */ /* 0x000fe20000410000 */
[----:B---3--:R-:W-:Y:S01]  /*14450*/  FMNMX.FTZ R0, R0, R2, !PT ;  /* 0x0000000200007209 */ /* 0x008fe20007810000 */
[----:B--2---:R-:W-:Y:S04]  /*14460*/  IMAD.WIDE.U32 R18, R18, -0x326172a9, RZ ;  /* 0xcd9e8d5712127825 */ /* 0x004fe800078e00ff */
[----:B------:R-:W2:Y:S01]  /*14470*/  SHFL.BFLY PT, R2, R0, 0x1, 0x1f ;  /* 0x0c201f0000027f89 */ /* 0x000ea200000e0000 */
[----:B------:R3:W-:Y:S01]  /*14480*/  MUFU.EX2 R233, R6 ;  /* 0x0000000600e97308 */ /* 0x0007e20000000800 */
[----:B------:R-:W-:Y:S01]  /*14490*/  LOP3.LUT R4, R19, UR13, R172, 0x96, !PT ;  /* 0x0000000d13047c12 */ /* 0x000fe2000f8e96ac */
[----:B------:R-:W-:Y:S01]  /*144a0*/  FMUL.FTZ R70, R132, R70 ;  /* 0x0000004684467220 */ /* 0x000fe20000410000 */
[----:B------:R-:W-:Y:S01]  /*144b0*/  LOP3.LUT R19, R173, UR15, R242, 0x96, !PT ;  /* 0x0000000fad137c12 */ /* 0x000fe2000f8e96f2 */
[----:B----4-:R-:W-:Y:S04]  /*144c0*/  IMAD.WIDE.U32 R16, R16, -0x326172a9, RZ ;  /* 0xcd9e8d5710107825 */ /* 0x010fe800078e00ff */
[----:B------:R-:W-:Y:S01]  /*144d0*/  IMAD.WIDE.U32 R174, R19, -0x2daee0ad, RZ ;  /* 0xd2511f5313ae7825 */ /* 0x000fe200078e00ff */
[----:B------:R-:W-:Y:S01]  /*144e0*/  LOP3.LUT R172, R17, UR13, R172, 0x96, !PT ;  /* 0x0000000d11ac7c12 */ /* 0x000fe2000f8e96ac */
[----:B------:R4:W4:Y:S02]  /*144f0*/  MUFU.EX2 R232, R7 ;  /* 0x0000000700e87308 */ /* 0x0009240000000800 */
[----:B------:R-:W-:Y:S01]  /*14500*/  FMUL.FTZ R19, R132, R155 ;  /* 0x0000009b84137220 */ /* 0x000fe20000410000 */
[----:B-1----:R-:W-:Y:S01]  /*14510*/  LOP3.LUT R5, R173, UR15, R244, 0x96, !PT ;  /* 0x0000000fad057c12 */ /* 0x002fe2000f8e96f4 */
[----:B------:R-:W-:Y:S04]  /*14520*/  IMAD.WIDE.U32 R172, R172, -0x2daee0ad, RZ ;  /* 0xd2511f53acac7825 */ /* 0x000fe800078e00ff */
[----:B------:R-:W-:Y:S01]  /*14530*/  IMAD.WIDE.U32 R176, R5, -0x2daee0ad, RZ ;  /* 0xd2511f5305b07825 */ /* 0x000fe200078e00ff */
[----:B------:R-:W-:Y:S01]  /*14540*/  LOP3.LUT R17, R173, UR10, R174, 0x96, !PT ;  /* 0x0000000aad117c12 */ /* 0x000fe2000f8e96ae */
[----:B------:R1:W-:Y:S02]  /*14550*/  MUFU.EX2 R231, R8 ;  /* 0x0000000800e77308 */ /* 0x0003e40000000800 */
[----:B------:R-:W-:Y:S01]  /*14560*/  IMAD.WIDE.U32 R4, R4, -0x2daee0ad, RZ ;  /* 0xd2511f5304047825 */ /* 0x000fe200078e00ff */
[----:B--2---:R-:W-:Y:S02]  /*14570*/  FMNMX.FTZ R2, R0, R2, !PT ;  /* 0x0000000200027209 */ /* 0x004fe40007810000 */
[----:B---3--:R-:W-:Y:S01]  /*14580*/  LOP3.LUT R6, R177, UR12, R228, 0x96, !PT ;  /* 0x0000000cb1067c12 */ /* 0x008fe2000f8e96e4 */
[----:B------:R-:W-:Y:S01]  /*14590*/  IMAD.WIDE.U32 R190, R17, -0x326172a9, RZ ;  /* 0xcd9e8d5711be7825 */ /* 0x000fe200078e00ff */
[C---:B------:R-:W-:Y:S02]  /*145a0*/  FSETP.NEU.FTZ.AND P0, PT, R2.reuse, -INF , PT ;  /* 0xff8000000200780b */ /* 0x040fe40003f1d000 */
[----:B------:R-:W-:Y:S01]  /*145b0*/  LOP3.LUT R5, R5, UR10, R176, 0x96, !PT ;  /* 0x0000000a05057c12 */ /* 0x000fe2000f8e96b0 */
[----:B------:R2:W-:Y:S01]  /*145c0*/  MUFU.EX2 R230, R9 ;  /* 0x0000000900e67308 */ /* 0x0005e20000000800 */
[----:B------:R-:W-:Y:S02]  /*145d0*/  FMUL.FTZ R185, R2, c[0x0][0x23c] ;  /* 0x00008f0002b97a20 */ /* 0x000fe40000410000 */
[----:B------:R-:W-:Y:S01]  /*145e0*/  IMAD.WIDE.U32 R176, R6, -0x326172a9, RZ ;  /* 0xcd9e8d5706b07825 */ /* 0x000fe200078e00ff */
[----:B----4-:R-:W-:Y:S02]  /*145f0*/  LOP3.LUT R7, R175, UR12, R226, 0x96, !PT ;  /* 0x0000000caf077c12 */ /* 0x010fe4000f8e96e2 */
[----:B------:R-:W-:Y:S01]  /*14600*/  FSEL R185, R185, RZ, P0 ;  /* 0x000000ffb9b97208 */ /* 0x000fe20000000000 */
[----:B------:R-:W-:Y:S01]  /*14610*/  IMAD.WIDE.U32 R186, R5, -0x326172a9, RZ ;  /* 0xcd9e8d5705ba7825 */ /* 0x000fe200078e00ff */
[----:B------:R-:W-:Y:S02]  /*14620*/  LOP3.LUT R6, R177, UR11, R18, 0x96, !PT ;  /* 0x0000000bb1067c12 */ /* 0x000fe4000f8e9612 */
[----:B------:R-:W-:Y:S01]  /*14630*/  MUFU.EX2 R223, R12 ;  /* 0x0000000c00df7308 */ /* 0x000fe20000000800 */
[----:B------:R-:W-:Y:S01]  /*14640*/  IMAD.WIDE.U32 R174, R7, -0x326172a9, RZ ;  /* 0xcd9e8d5707ae7825 */ /* 0x000fe200078e00ff */
[----:B------:R-:W-:Y:S02]  /*14650*/  LOP3.LUT R5, R187, UR9, R176, 0x96, !PT ;  /* 0x00000009bb057c12 */ /* 0x000fe4000f8e96b0 */
[----:B------:R-:W3:Y:S01]  /*14660*/  LDSM.16.MT88.4 R176, [R205+0xa000] ;  /* 0x00a00000cdb0783b */ /* 0x000ee20000004200 */
[--C-:B------:R-:W-:Y:S01]  /*14670*/  FFMA.FTZ R10, R10, c[0x0][0x23c], -R185.reuse ;  /* 0x00008f000a0a7a23 */ /* 0x100fe200000108b9 */
[----:B------:R-:W-:Y:S01]  /*14680*/  LOP3.LUT R0, R191, UR9, R174, 0x96, !PT ;  /* 0x00000009bf007c12 */ /* 0x000fe2000f8e96ae */
[--C-:B------:R-:W-:Y:S01]  /*14690*/  FFMA.FTZ R11, R11, c[0x0][0x23c], -R185.reuse ;  /* 0x00008f000b0b7a23 */ /* 0x100fe200000108b9 */
[----:B-1----:R-:W-:Y:S01]  /*146a0*/  LOP3.LUT R8, R175, UR11, R16, 0x96, !PT ;  /* 0x0000000baf087c12 */ /* 0x002fe2000f8e9610 */
[----:B------:R-:W-:Y:S01]  /*146b0*/  IMAD.WIDE.U32 R6, R6, -0x2daee0ad, RZ ;  /* 0xd2511f5306067825 */ /* 0x000fe200078e00ff */
[----:B------:R1:W-:Y:S03]  /*146c0*/  MUFU.EX2 R225, R10 ;  /* 0x0000000a00e17308 */ /* 0x0003e60000000800 */
[----:B------:R-:W-:Y:S04]  /*146d0*/  IMAD.WIDE.U32 R192, R0, -0x2daee0ad, RZ ;  /* 0xd2511f5300c07825 */ /* 0x000fe800078e00ff */
[----:B--2---:R-:W-:Y:S03]  /*146e0*/  IMAD.WIDE.U32 R8, R8, -0x2daee0ad, RZ ;  /* 0xd2511f5308087825 */ /* 0x004fe600078e00ff */
[----:B------:R2:W-:Y:S01]  /*146f0*/  MUFU.EX2 R224, R11 ;  /* 0x0000000b00e07308 */ /* 0x0005e20000000800 */
[----:B------:R-:W-:Y:S01]  /*14700*/  IMAD.WIDE.U32 R188, R5, -0x2daee0ad, RZ ;  /* 0xd2511f5305bc7825 */ /* 0x000fe200078e00ff */
[----:B------:R-:W-:Y:S02]  /*14710*/  LOP3.LUT R5, R7, UR8, R4, 0x96, !PT ;  /* 0x0000000807057c12 */ /* 0x000fe4000f8e9604 */
[----:B------:R-:W-:Y:S01]  /*14720*/  LOP3.LUT R4, R193, UR6, R8, 0x96, !PT ;  /* 0x00000006c1047c12 */ /* 0x000fe2000f8e9608 */
[--C-:B------:R-:W-:Y:S01]  /*14730*/  FFMA.FTZ R14, R14, c[0x0][0x23c], -R185.reuse ;  /* 0x00008f000e0e7a23 */ /* 0x100fe200000108b9 */
[----:B------:R-:W-:Y:S01]  /*14740*/  LOP3.LUT R6, R189, UR6, R6, 0x96, !PT ;  /* 0x00000006bd067c12 */ /* 0x000fe2000f8e9606 */
[----:B------:R-:W-:Y:S01]  /*14750*/  IMAD.WIDE.U32 R194, R5, -0x326172a9, RZ ;  /* 0xcd9e8d5705c27825 */ /* 0x000fe200078e00ff */
[----:B------:R-:W-:Y:S02]  /*14760*/  LOP3.LUT R9, R9, UR8, R172, 0x96, !PT ;  /* 0x0000000809097c12 */ /* 0x000fe4000f8e96ac */
[----:B------:R4:W-:Y:S01]  /*14770*/  MUFU.EX2 R222, R13 ;  /* 0x0000000d00de7308 */ /* 0x0009e20000000800 */
[----:B------:R-:W-:Y:S04]  /*14780*/  IMAD.WIDE.U32 R4, R4, -0x326172a9, RZ ;  /* 0xcd9e8d5704047825 */ /* 0x000fe800078e00ff */
[----:B------:R-:W-:Y:S01]  /*14790*/  IMAD.WIDE.U32 R196, R9, -0x326172a9, RZ ;  /* 0xcd9e8d5709c47825 */ /* 0x000fe200078e00ff */
[C---:B------:R-:W-:Y:S02]  /*147a0*/  LOP3.LUT R0, R4.reuse, 0xffff, RZ, 0xc0, !PT ;  /* 0x0000ffff04007812 */ /* 0x040fe400078ec0ff */
[----:B-1----:R-:W-:Y:S01]  /*147b0*/  LOP3.LUT R10, R4, 0xff, RZ, 0xc0, !PT ;  /* 0x000000ff040a7812 */ /* 0x002fe200078ec0ff */
[----:B------:R-:W-:Y:S01]  /*147c0*/  IMAD.WIDE.U32 R6, R6, -0x326172a9, RZ ;  /* 0xcd9e8d5706067825 */ /* 0x000fe200078e00ff */
[----:B------:R-:W-:Y:S01]  /*147d0*/  LOP3.LUT R5, R5, UR16, R196, 0x96, !PT ;  /* 0x0000001005057c12 */ /* 0x000fe2000f8e96c4 */
[----:B------:R-:W-:Y:S01]  /*147e0*/  MUFU.EX2 R203, R14 ;  /* 0x0000000e00cb7308 */ /* 0x000fe20000000800 */
[----:B------:R-:W-:Y:S01]  /*147f0*/  SHF.R.U32.HI R0, RZ, 0x8, R0 ;  /* 0x00000008ff007819 */ /* 0x000fe20000011600 */
[----:B------:R-:W-:Y:S01]  /*14800*/  FFMA.FTZ R15, R15, c[0x0][0x23c], -R185 ;  /* 0x00008f000f0f7a23 */ /* 0x000fe200000108b9 */
[----:B------:R-:W-:Y:S01]  /*14810*/  LOP3.LUT R8, R6, 0xffff, RZ, 0xc0, !PT ;  /* 0x0000ffff06087812 */ /* 0x000fe200078ec0ff */
[C---:B------:R-:W-:Y:S01]  /*14820*/  FMUL.FTZ R18, R132.reuse, R154 ;  /* 0x0000009a84127220 */ /* 0x040fe20000410000 */
[----:B------:R-:W-:Y:S01]  /*14830*/  SHF.R.U32.HI R16, RZ, 0x10, R6 ;  /* 0x00000010ff107819 */ /* 0x000fe20000011606 */
[----:B------:R-:W-:Y:S01]  /*14840*/  FMUL.FTZ R71, R132, R71 ;  /* 0x0000004784477220 */ /* 0x000fe20000410000 */
[----:B------:R-:W-:Y:S01]  /*14850*/  LOP3.LUT R17, R6, 0xff, RZ, 0xc0, !PT ;  /* 0x000000ff06117812 */ /* 0x000fe200078ec0ff */
[C---:B------:R-:W-:Y:S01]  /*14860*/  FMUL.FTZ R72, R3.reuse, R72 ;  /* 0x0000004803487220 */ /* 0x040fe20000410000 */
[----:B------:R-:W-:Y:S01]  /*14870*/  SHF.R.U32.HI R8, RZ, 0x8, R8 ;  /* 0x00000008ff087819 */ /* 0x000fe20000011608 */
[----:B------:R-:W-:Y:S01]  /*14880*/  MUFU.EX2 R202, R15 ;  /* 0x0000000f00ca7308 */ /* 0x000fe20000000800 */
[----:B--2---:R-:W-:Y:S01]  /*14890*/  SHF.R.U32.HI R11, RZ, 0x18, R6 ;  /* 0x00000018ff0b7819 */ /* 0x004fe20000011606 */
[----:B------:R-:W-:Y:S01]  /*148a0*/  FMUL.FTZ R73, R3, R73 ;  /* 0x0000004903497220 */ /* 0x000fe20000410000 */
[----:B------:R-:W-:Y:S01]  /*148b0*/  LOP3.LUT R6, R7, UR16, R194, 0x96, !PT ;  /* 0x0000001007067c12 */ /* 0x000fe2000f8e96c2 */
[C---:B----4-:R-:W-:Y:S01]  /*148c0*/  FMUL.FTZ R13, R3.reuse, R149 ;  /* 0x00000095030d7220 */ /* 0x050fe20000410000 */
[----:B------:R-:W-:Y:S01]  /*148d0*/  LOP3.LUT R7, R16, 0xff, RZ, 0xc0, !PT ;  /* 0x000000ff10077812 */ /* 0x000fe200078ec0ff */
[C---:B------:R-:W-:Y:S01]  /*148e0*/  FMUL.FTZ R76, R3.reuse, R76 ;  /* 0x0000004c034c7220 */ /* 0x040fe20000410000 */
[----:B------:R-:W-:Y:S01]  /*148f0*/  PRMT R16, R10, 0x5410, R0 ;  /* 0x000054100a107816 */ /* 0x000fe20000000000 */
[----:B------:R-:W-:Y:S01]  /*14900*/  FMUL.FTZ R77, R3, R77 ;  /* 0x0000004d034d7220 */ /* 0x000fe20000410000 */
[----:B------:R-:W-:Y:S01]  /*14910*/  LOP3.LUT R0, R5, 0xffff, RZ, 0xc0, !PT ;  /* 0x0000ffff05007812 */ /* 0x000fe200078ec0ff */
[C---:B------:R-:W-:Y:S01]  /*14920*/  FMUL.FTZ R82, R132.reuse, R82 ;  /* 0x0000005284527220 */ /* 0x040fe20000410000 */
[----:B------:R-:W-:Y:S01]  /*14930*/  PRMT R17, R17, 0x5410, R8 ;  /* 0x0000541011117816 */ /* 0x000fe20000000008 */
[C---:B------:R-:W-:Y:S01]  /*14940*/  FMUL.FTZ R83, R132.reuse, R83 ;  /* 0x0000005384537220 */ /* 0x040fe20000410000 */
[----:B------:R-:W-:Y:S01]  /*14950*/  LOP3.LUT R8, R5, 0xff, RZ, 0xc0, !PT ;  /* 0x000000ff05087812 */ /* 0x000fe200078ec0ff */
[C---:B------:R-:W-:Y:S01]  /*14960*/  FMUL.FTZ R86, R132.reuse, R86 ;  /* 0x0000005684567220 */ /* 0x040fe20000410000 */
[----:B------:R-:W-:Y:S01]  /*14970*/  SHF.R.U32.HI R0, RZ, 0x8, R0 ;  /* 0x00000008ff007819 */ /* 0x000fe20000011600 */
[--C-:B------:R-:W-:Y:S01]  /*14980*/  HSET2.LE.AND R174, R17, R240.reuse, PT ;  /* 0x000000f011ae7233 */ /* 0x100fe20003803000 */
[--C-:B------:R-:W-:Y:S01]  /*14990*/  SHF.R.U32.HI R12, RZ, 0x18, R4.reuse ;  /* 0x00000018ff0c7819 */ /* 0x100fe20000011604 */
[----:B------:R-:W-:Y:S01]  /*149a0*/  FMUL.FTZ R17, R133, R153 ;  /* 0x0000009985117220 */ /* 0x000fe20000410000 */
[----:B------:R-:W-:Y:S01]  /*149b0*/  SHF.R.U32.HI R9, RZ, 0x10, R4 ;  /* 0x00000010ff097819 */ /* 0x000fe20000011604 */
[----:B------:R-:W-:Y:S01]  /*149c0*/  FMUL.FTZ R87, R132, R87 ;  /* 0x0000005784577220 */ /* 0x000fe20000410000 */
[----:B------:R-:W-:Y:S01]  /*149d0*/  PRMT R175, R7, 0x5410, R11 ;  /* 0x0000541007af7816 */ /* 0x000fe2000000000b */
[----:B------:R-:W-:Y:S01]  /*149e0*/  FFMA.FTZ R34, R34, c[0x0][0x23c], -R139 ;  /* 0x00008f0022227a23 */ /* 0x000fe2000001088b */
[----:B------:R-:W-:Y:S01]  /*149f0*/  LOP3.LUT R4, R6, 0xffff, RZ, 0xc0, !PT ;  /* 0x0000ffff06047812 */ /* 0x000fe200078ec0ff */
[----:B------:R-:W-:Y:S01]  /*14a00*/  FMUL.FTZ R88, R3, R88 ;  /* 0x0000005803587220 */ /* 0x000fe20000410000 */
[----:B------:R-:W-:Y:S01]  /*14a10*/  SHF.R.U32.HI R7, RZ, 0x10, R6 ;  /* 0x00000010ff077819 */ /* 0x000fe20000011606 */
[--C-:B------:R-:W-:Y:S01]  /*14a20*/  HSET2.LE.AND R175, R175, R240.reuse, PT ;  /* 0x000000f0afaf7233 */ /* 0x100fe20003803000 */
[----:B------:R-:W-:Y:S01]  /*14a30*/  PRMT R8, R8, 0x5410, R0 ;  /* 0x0000541008087816 */ /* 0x000fe20000000000 */
[----:B------:R-:W-:Y:S01]  /*14a40*/  FADD.FTZ R0, -R2, R138 ;  /* 0x0000008a02007221 */ /* 0x000fe20000010100 */
[----:B------:R-:W-:Y:S01]  /*14a50*/  LOP3.LUT R11, R9, 0xff, RZ, 0xc0, !PT ;  /* 0x000000ff090b7812 */ /* 0x000fe200078ec0ff */
[----:B------:R-:W-:Y:S01]  /*14a60*/  FMUL.FTZ R89, R3, R89 ;  /* 0x0000005903597220 */ /* 0x000fe20000410000 */
[----:B------:R-:W-:Y:S01]  /*14a70*/  LOP3.LUT R10, R6, 0xff, RZ, 0xc0, !PT ;  /* 0x000000ff060a7812 */ /* 0x000fe200078ec0ff */
[----:B------:R-:W-:Y:S01]  /*14a80*/  FMUL.FTZ R0, R0, c[0x0][0x23c] ;  /* 0x00008f0000007a20 */ /* 0x000fe20000410000 */
[----:B------:R-:W-:Y:S01]  /*14a90*/  SHF.R.U32.HI R9, RZ, 0x18, R6 ;  /* 0x00000018ff097819 */ /* 0x000fe20000011606 */
[--C-:B------:R-:W-:Y:S01]  /*14aa0*/  HSET2.LE.AND R180, R8, R240.reuse, PT ;  /* 0x000000f008b47233 */ /* 0x100fe20003803000 */
[----:B------:R-:W-:Y:S01]  /*14ab0*/  SHF.R.U32.HI R6, RZ, 0x8, R4 ;  /* 0x00000008ff067819 */ /* 0x000fe20000011604 */
[--C-:B------:R-:W-:Y:S01]  /*14ac0*/  HSET2.LE.AND R8, R16, R240.reuse, PT ;  /* 0x000000f010087233 */ /* 0x100fe20003803000 */
[----:B------:R-:W-:Y:S01]  /*14ad0*/  LOP3.LUT R4, R7, 0xff, RZ, 0xc0, !PT ;  /* 0x000000ff07047812 */ /* 0x000fe200078ec0ff */
[----:B------:R-:W1:Y:S01]  /*14ae0*/  MUFU.EX2 R0, R0 ;  /* 0x0000000000007308 */ /* 0x000e620000000800 */
[----:B------:R-:W-:Y:S01]  /*14af0*/  PRMT R10, R10, 0x5410, R6 ;  /* 0x000054100a0a7816 */ /* 0x000fe20000000006 */
[----:B------:R-:W-:Y:S01]  /*14b00*/  FMUL.FTZ R16, R133, R152 ;  /* 0x0000009885107220 */ /* 0x000fe20000410000 */
[----:B------:R-:W-:Y:S01]  /*14b10*/  PRMT R9, R4, 0x5410, R9 ;  /* 0x0000541004097816 */ /* 0x000fe20000000009 */
[C---:B------:R-:W-:Y:S01]  /*14b20*/  FMUL.FTZ R92, R3.reuse, R92 ;  /* 0x0000005c035c7220 */ /* 0x040fe20000410000 */
[--C-:B------:R-:W-:Y:S01]  /*14b30*/  SHF.R.U32.HI R4, RZ, 0x10, R5.reuse ;  /* 0x00000010ff047819 */ /* 0x100fe20000011605 */
[--C-:B------:R-:W-:Y:S01]  /*14b40*/  HSET2.LE.AND R172, R10, R240.reuse, PT ;  /* 0x000000f00aac7233 */ /* 0x100fe20003803000 */
[----:B------:R-:W-:Y:S01]  /*14b50*/  SHF.R.U32.HI R7, RZ, 0x18, R5 ;  /* 0x00000018ff077819 */ /* 0x000fe20000011605 */
[--C-:B------:R-:W-:Y:S01]  /*14b60*/  HSET2.LE.AND R173, R9, R240.reuse, PT ;  /* 0x000000f009ad7233 */ /* 0x100fe20003803000 */
[----:B------:R-:W-:Y:S01]  /*14b70*/  LOP3.LUT R6, R4, 0xff, RZ, 0xc0, !PT ;  /* 0x000000ff04067812 */ /* 0x000fe200078ec0ff */
[----:B------:R2:W-:Y:S01]  /*14b80*/  MUFU.EX2 R199, R34 ;  /* 0x0000002200c77308 */ /* 0x0005e20000000800 */
[----:B-----5:R-:W-:Y:S01]  /*14b90*/  F2FP.BF16.PACK_AB R4, R238, R239 ;  /* 0x000000efee04723e */ /* 0x020fe200000010ff */
[----:B------:R-:W-:Y:S01]  /*14ba0*/  FMUL.FTZ R93, R3, R93 ;  /* 0x0000005d035d7220 */ /* 0x000fe20000410000 */
[----:B------:R-:W-:Y:S01]  /*14bb0*/  PRMT R6, R6, 0x5410, R7 ;  /* 0x0000541006067816 */ /* 0x000fe20000000007 */
[----:B------:R-:W-:Y:S01]  /*14bc0*/  FMUL.FTZ R96, R133, R96 ;  /* 0x0000006085607220 */ /* 0x000fe20000410000 */
[----:B------:R-:W-:Y:S01]  /*14bd0*/  F2FP.BF16.PACK_AB R5, R237, R236 ;  /* 0x000000eced05723e */ /* 0x000fe200000010ff */
[----:B------:R-:W-:Y:S01]  /*14be0*/  FMUL.FTZ R97, R133, R97 ;  /* 0x0000006185617220 */ /* 0x000fe20000410000 */
[----:B------:R-:W-:Y:S01]  /*14bf0*/  LOP3.LUT R174, R174, R4, RZ, 0xc0, !PT ;  /* 0x00000004aeae7212 */ /* 0x000fe200078ec0ff */
[--C-:B------:R-:W-:Y:S01]  /*14c00*/  HSET2.LE.AND R181, R6, R240.reuse, PT ;  /* 0x000000f006b57233 */ /* 0x100fe20003803000 */
[----:B------:R-:W-:Y:S01]  /*14c10*/  LOP3.LUT R175, R175, R5, RZ, 0xc0, !PT ;  /* 0x00000005afaf7212 */ /* 0x000fe200078ec0ff */
        /* <DEDUP_REMOVED lines=8> */
[----:B------:R-:W-:Y:S01]  /*14ca0*/  FMUL.FTZ R15, R0, R151 ;  /* 0x00000097000f7220 */ /* 0x000fe20000410000 */
[----:B------:R-:W-:Y:S01]  /*14cb0*/  LOP3.LUT R172, R172, R4, RZ, 0xc0, !PT ;  /* 0x00000004acac7212 */ /* 0x000fe200078ec0ff */
[----:B------:R-:W-:Y:S01]  /*14cc0*/  FMUL.FTZ R4, R133, R140 ;  /* 0x0000008c85047220 */ /* 0x000fe20000410000 */
[----:B------:R-:W-:Y:S01]  /*14cd0*/  LOP3.LUT R173, R173, R5, RZ, 0xc0, !PT ;  /* 0x00000005adad7212 */ /* 0x000fe200078ec0ff */
[----:B------:R-:W-:Y:S01]  /*14ce0*/  FMUL.FTZ R5, R133, R141 ;  /* 0x0000008d85057220 */ /* 0x000fe20000410000 */
[----:B------:R-:W-:Y:S01]  /*14cf0*/  LOP3.LUT R180, R180, R6, RZ, 0xc0, !PT ;  /* 0x00000006b4b47212 */ /* 0x000fe200078ec0ff */
[C---:B------:R-:W-:Y:S01]  /*14d00*/  FMUL.FTZ R6, R132.reuse, R142 ;  /* 0x0000008e84067220 */ /* 0x040fe20000410000 */
[----:B------:R-:W-:Y:S01]  /*14d10*/  LOP3.LUT R181, R181, R7, RZ, 0xc0, !PT ;  /* 0x00000007b5b57212 */ /* 0x000fe200078ec0ff */
[----:B------:R-:W-:Y:S01]  /*14d20*/  FMUL.FTZ R7, R132, R143 ;  /* 0x0000008f84077220 */ /* 0x000fe20000410000 */
[----:B------:R-:W-:Y:S01]  /*14d30*/  PRMT R11, R11, 0x5410, R12 ;  /* 0x000054100b0b7816 */ /* 0x000fe2000000000c */
[----:B------:R-:W1:Y:S01]  /*14d40*/  LDSM.16.MT88.4 R140, [R207+0xa000] ;  /* 0x00a00000cf8c783b */ /* 0x000e620000004200 */
[----:B------:R-:W-:Y:S01]  /*14d50*/  F2FP.BF16.PACK_AB R182, R222, R223 ;  /* 0x000000dfdeb6723e */ /* 0x000fe200000010ff */
[----:B--2---:R-:W-:Y:S01]  /*14d60*/  FMUL.FTZ R34, R132, R158 ;  /* 0x0000009e84227220 */ /* 0x004fe20000410000 */
[----:B------:R-:W-:Y:S01]  /*14d70*/  F2FP.BF16.PACK_AB R183, R202, R203 ;  /* 0x000000cbcab7723e */ /* 0x000fe200000010ff */
[--C-:B------:R-:W-:Y:S01]  /*14d80*/  HSET2.LE.AND R9, R11, R240.reuse, PT ;  /* 0x000000f00b097233 */ /* 0x100fe20003803000 */
[-C--:B---3--:R-:W-:Y:S01]  /*14d90*/  HMMA.16816.F32.BF16 R4, R172, R176.reuse, R4 ;  /* 0x000000b0ac04723c */ /* 0x088fe20000041804 */
[----:B------:R-:W-:Y:S01]  /*14da0*/  FMUL.FTZ R11, R0, R147 ;  /* 0x00000093000b7220 */ /* 0x000fe20000410000 */
[----:B------:R-:W-:Y:S01]  /*14db0*/  LOP3.LUT R182, R8, R182, RZ, 0xc0, !PT ;  /* 0x000000b608b67212 */ /* 0x000fe200078ec0ff */
[----:B------:R-:W-:Y:S01]  /*14dc0*/  FMUL.FTZ R8, R3, R144 ;  /* 0x0000009003087220 */ /* 0x000fe20000410000 */
[----:B------:R-:W-:Y:S01]  /*14dd0*/  LOP3.LUT R183, R9, R183, RZ, 0xc0, !PT ;  /* 0x000000b709b77212 */ /* 0x000fe200078ec0ff */
[C---:B------:R-:W-:Y:S02]  /*14de0*/  FMUL.FTZ R9, R3.reuse, R145 ;  /* 0x0000009103097220 */ /* 0x040fe40000410000 */
[----:B------:R-:W2:Y:S01]  /*14df0*/  LDSM.16.MT88.4 R144, [R210+0xa000] ;  /* 0x00a00000d290783b */ /* 0x000ea20000004200 */
[----:B------:R-:W-:Y:S01]  /*14e00*/  FMUL.FTZ R12, R3, R148 ;  /* 0x00000094030c7220 */ /* 0x000fe20000410000 */
[----:B------:R-:W-:Y:S03]  /*14e10*/  LOP3.LUT R148, R195, UR7, R186, 0x96, !PT ;  /* 0x00000007c3947c12 */ /* 0x000fe6000f8e96ba */
[C---:B------:R-:W-:Y:S01]  /*14e20*/  HMMA.16816.F32.BF16 R8, R180.reuse, R176, R8 ;  /* 0x000000b0b408723c */ /* 0x040fe20000041808 */
[C---:B------:R-:W-:Y:S02]  /*14e30*/  FMUL.FTZ R42, R0.reuse, R42 ;  /* 0x0000002a002a7220 */ /* 0x040fe40000410000 */
[C---:B------:R-:W-:Y:S02]  /*14e40*/  FMUL.FTZ R43, R0.reuse, R43 ;  /* 0x0000002b002b7220 */ /* 0x040fe40000410000 */
[C---:B------:R-:W-:Y:S02]  /*14e50*/  FMUL.FTZ R46, R0.reuse, R46 ;  /* 0x0000002e002e7220 */ /* 0x040fe40000410000 */
[C---:B------:R-:W-:Y:S01]  /*14e60*/  FMUL.FTZ R47, R0.reuse, R47 ;  /* 0x0000002f002f7220 */ /* 0x040fe20000410000 */
[-C--:B------:R-:W-:Y:S01]  /*14e70*/  HMMA.16816.F32.BF16 R12, R180, R178.reuse, R12 ;  /* 0x000000b2b40c723c */ /* 0x080fe2000004180c */
[C---:B------:R-:W-:Y:S03]  /*14e80*/  FMUL.FTZ R58, R0.reuse, R58 ;  /* 0x0000003a003a7220 */ /* 0x040fe60000410000 */
[C---:B------:R-:W-:Y:S02]  /*14e90*/  FMUL.FTZ R59, R0.reuse, R59 ;  /* 0x0000003b003b7220 */ /* 0x040fe40000410000 */
[C---:B------:R-:W-:Y:S02]  /*14ea0*/  FMUL.FTZ R62, R0.reuse, R62 ;  /* 0x0000003e003e7220 */ /* 0x040fe40000410000 */
[C---:B------:R-:W-:Y:S01]  /*14eb0*/  HMMA.16816.F32.BF16 R16, R172.reuse, R178, R16 ;  /* 0x000000b2ac10723c */ /* 0x040fe20000041810 */
[C---:B------:R-:W-:Y:S03]  /*14ec0*/  FMUL.FTZ R63, R0.reuse, R63 ;  /* 0x0000003f003f7220 */ /* 0x040fe60000410000 */
[C---:B------:R-:W-:Y:S02]  /*14ed0*/  FMUL.FTZ R74, R0.reuse, R74 ;  /* 0x0000004a004a7220 */ /* 0x040fe40000410000 */
[C---:B------:R-:W-:Y:S02]  /*14ee0*/  FMUL.FTZ R75, R0.reuse, R75 ;  /* 0x0000004b004b7220 */ /* 0x040fe40000410000 */
[-C--:B-1----:R-:W-:Y:S01]  /*14ef0*/  HMMA.16816.F32.BF16 R36, R172, R140.reuse, R36 ;  /* 0x0000008cac24723c */ /* 0x082fe20000041824 */
[C---:B------:R-:W-:Y:S03]  /*14f00*/  FMUL.FTZ R78, R0.reuse, R78 ;  /* 0x0000004e004e7220 */ /* 0x040fe60000410000 */
[C---:B------:R-:W-:Y:S02]  /*14f10*/  FMUL.FTZ R79, R0.reuse, R79 ;  /* 0x0000004f004f7220 */ /* 0x040fe40000410000 */
[C---:B------:R-:W-:Y:S02]  /*14f20*/  FMUL.FTZ R90, R0.reuse, R90 ;  /* 0x0000005a005a7220 */ /* 0x040fe40000410000 */
[C---:B------:R-:W-:Y:S01]  /*14f30*/  HMMA.16816.F32.BF16 R40, R180.reuse, R140, R40 ;  /* 0x0000008cb428723c */ /* 0x040fe20000041828 */
[C---:B------:R-:W-:Y:S03]  /*14f40*/  FMUL.FTZ R91, R0.reuse, R91 ;  /* 0x0000005b005b7220 */ /* 0x040fe60000410000 */
[C---:B------:R-:W-:Y:S02]  /*14f50*/  FMUL.FTZ R94, R0.reuse, R94 ;  /* 0x0000005e005e7220 */ /* 0x040fe40000410000 */
[----:B------:R-:W-:Y:S02]  /*14f60*/  FMUL.FTZ R95, R0, R95 ;  /* 0x0000005f005f7220 */ /* 0x000fe40000410000 */
[-C--:B------:R-:W-:Y:S01]  /*14f70*/  HMMA.16816.F32.BF16 R44, R180, R142.reuse, R44 ;  /* 0x0000008eb42c723c */ /* 0x080fe2000004182c */
[----:B------:R-:W-:Y:S03]  /*14f80*/  FFMA.FTZ R138, R35, c[0x0][0x23c], -R139 ;  /* 0x00008f00238a7a23 */ /* 0x000fe6000001088b */
[----:B------:R-:W-:Y:S01]  /*14f90*/  FMUL.FTZ R35, R132, R159 ;  /* 0x0000009f84237220 */ /* 0x000fe20000410000 */
[----:B------:R1:W-:Y:S01]  /*14fa0*/  MUFU.EX2 R198, R138 ;  /* 0x0000008a00c67308 */ /* 0x0003e20000000800 */
[----:B------:R-:W-:Y:S02]  /*14fb0*/  FFMA.FTZ R20, R20, c[0x0][0x23c], -R137 ;  /* 0x00008f0014147a23 */ /* 0x000fe40000010889 */
[C---:B------:R-:W-:Y:S01]  /*14fc0*/  HMMA.16816.F32.BF16 R48, R172.reuse, R142, R48 ;  /* 0x0000008eac30723c */ /* 0x040fe20000041830 */
[----:B------:R-:W3:Y:S03]  /*14fd0*/  LDSM.16.MT88.4 R140, [R209+0xa000] ;  /* 0x00a00000d18c783b */ /* 0x000ee60000004200 */
[----:B------:R-:W-:Y:S02]  /*14fe0*/  FFMA.FTZ R22, R22, c[0x0][0x23c], -R139 ;  /* 0x00008f0016167a23 */ /* 0x000fe4000001088b */
[C---:B------:R-:W-:Y:S01]  /*14ff0*/  FMUL.FTZ R100, R3.reuse, R100 ;  /* 0x0000006403647220 */ /* 0x040fe20000410000 */
[----:B------:R4:W-:Y:S01]  /*15000*/  MUFU.EX2 R196, R20 ;  /* 0x0000001400c47308 */ /* 0x0009e20000000800 */
[-C--:B--2---:R-:W-:Y:S01]  /*15010*/  HMMA.16816.F32.BF16 R52, R172, R144.reuse, R52 ;  /* 0x00000090ac34723c */ /* 0x084fe20000041834 */
[C---:B------:R-:W-:Y:S03]  /*15020*/  FMUL.FTZ R101, R3.reuse, R101 ;  /* 0x0000006503657220 */ /* 0x040fe60000410000 */
[C---:B------:R-:W-:Y:S02]  /*15030*/  FMUL.FTZ R102, R0.reuse, R102 ;  /* 0x0000006600667220 */ /* 0x040fe40000410000 */
[C---:B------:R-:W-:Y:S02]  /*15040*/  FMUL.FTZ R103, R0.reuse, R103 ;  /* 0x0000006700677220 */ /* 0x040fe40000410000 */
[C---:B------:R-:W-:Y:S01]  /*15050*/  HMMA.16816.F32.BF16 R56, R180.reuse, R144, R56 ;  /* 0x00000090b438723c */ /* 0x040fe20000041838 */
[----:B------:R2:W-:Y:S03]  /*15060*/  MUFU.EX2 R194, R22 ;  /* 0x0000001600c27308 */ /* 0x0005e60000000800 */
[----:B------:R-:W-:Y:S01]  /*15070*/  FMUL.FTZ R104, R3, R104 ;  /* 0x0000006803687220 */ /* 0x000fe20000410000 */
[----:B-1----:R-:W-:Y:S01]  /*15080*/  LOP3.LUT R138, R197, UR7, R190, 0x96, !PT ;  /* 0x00000007c58a7c12 */ /* 0x002fe2000f8e96be */
[----:B------:R-:W-:Y:S02]  /*15090*/  FMUL.FTZ R105, R3, R105 ;  /* 0x0000006903697220 */ /* 0x000fe40000410000 */
[-C--:B------:R-:W-:Y:S01]  /*150a0*/  HMMA.16816.F32.BF16 R60, R180, R146.reuse, R60 ;  /* 0x00000092b43c723c */ /* 0x080fe2000004183c */
[C---:B------:R-:W-:Y:S03]  /*150b0*/  FMUL.FTZ R106, R0.reuse, R106 ;  /* 0x0000006a006a7220 */ /* 0x040fe60000410000 */
[----:B------:R-:W-:Y:S02]  /*150c0*/  FMUL.FTZ R107, R0, R107 ;  /* 0x0000006b006b7220 */ /* 0x000fe40000410000 */
[C---:B------:R-:W-:Y:S02]  /*150d0*/  FMUL.FTZ R108, R133.reuse, R108 ;  /* 0x0000006c856c7220 */ /* 0x040fe40000410000 */
[C---:B------:R-:W-:Y:S01]  /*150e0*/  HMMA.16816.F32.BF16 R64, R172.reuse, R146, R64 ;  /* 0x00000092ac40723c */ /* 0x040fe20000041840 */
[----:B------:R-:W1:Y:S03]  /*150f0*/  LDSM.16.MT88.4 R144, [R205+0xb000] ;  /* 0x00b00000cd90783b */ /* 0x000e660000004200 */
[C---:B----4-:R-:W-:Y:S02]  /*15100*/  FMUL.FTZ R20, R133.reuse, R160 ;  /* 0x000000a085147220 */ /* 0x050fe40000410000 */
[----:B------:R-:W-:Y:S02]  /*15110*/  FMUL.FTZ R109, R133, R109 ;  /* 0x0000006d856d7220 */ /* 0x000fe40000410000 */
[C---:B------:R-:W-:Y:S01]  /*15120*/  FMUL.FTZ R110, R132.reuse, R110 ;  /* 0x0000006e846e7220 */ /* 0x040fe20000410000 */
[-C--:B---3--:R-:W-:Y:S03]  /*15130*/  HMMA.16816.F32.BF16 R68, R172, R140.reuse, R68 ;  /* 0x0000008cac44723c */ /* 0x088fe60000041844 */
[C---:B--2---:R-:W-:Y:S02]  /*15140*/  FMUL.FTZ R22, R132.reuse, R162 ;  /* 0x000000a284167220 */ /* 0x044fe40000410000 */
[----:B------:R-:W-:Y:S02]  /*15150*/  FMUL.FTZ R111, R132, R111 ;  /* 0x0000006f846f7220 */ /* 0x000fe40000410000 */
[--C-:B------:R-:W-:Y:S01]  /*15160*/  FFMA.FTZ R28, R28, c[0x0][0x23c], -R184.reuse ;  /* 0x00008f001c1c7a23 */ /* 0x100fe200000108b8 */
[C---:B------:R-:W-:Y:S01]  /*15170*/  HMMA.16816.F32.BF16 R72, R180.reuse, R140, R72 ;  /* 0x0000008cb448723c */ /* 0x040fe20000041848 */
[----:B------:R-:W-:Y:S02]  /*15180*/  FFMA.FTZ R29, R29, c[0x0][0x23c], -R184 ;  /* 0x00008f001d1d7a23 */ /* 0x000fe400000108b8 */
[----:B------:R2:W-:Y:S01]  /*15190*/  MUFU.EX2 R191, R28 ;  /* 0x0000001c00bf7308 */ /* 0x0005e20000000800 */
[----:B------:R-:W-:Y:S02]  /*151a0*/  FFMA.FTZ R30, R30, c[0x0][0x23c], -R185 ;  /* 0x00008f001e1e7a23 */ /* 0x000fe400000108b9 */
[----:B------:R-:W-:Y:S02]  /*151b0*/  IMAD.WIDE.U32 R148, R148, -0x2daee0ad, RZ ;  /* 0xd2511f5394947825 */ /* 0x000fe400078e00ff */
[-C--:B------:R-:W-:Y:S04]  /*151c0*/  HMMA.16816.F32.BF16 R76, R180, R142.reuse, R76 ;  /* 0x0000008eb44c723c */ /* 0x080fe8000004184c */
[----:B------:R-:W-:Y:S01]  /*151d0*/  LOP3.LUT R152, R148, 0xffff, RZ, 0xc0, !PT ;  /* 0x0000ffff94987812 */ /* 0x000fe200078ec0ff */
[----:B------:R3:W-:Y:S01]  /*151e0*/  MUFU.EX2 R190, R29 ;  /* 0x0000001d00be7308 */ /* 0x0007e20000000800 */
[----:B------:R-:W-:Y:S01]  /*151f0*/  SHF.R.U32.HI R151, RZ, 0x10, R148 ;  /* 0x00000010ff977819 */ /* 0x000fe20000011694 */
[--C-:B------:R-:W-:Y:S01]  /*15200*/  FFMA.FTZ R32, R32, c[0x0][0x23c], -R137.reuse ;  /* 0x00008f0020207a23 */ /* 0x100fe20000010889 */
[C---:B------:R-:W-:Y:S01]  /*15210*/  HMMA.16816.F32.BF16 R80, R172.reuse, R142, R80 ;  /* 0x0000008eac50723c */ /* 0x040fe20000041850 */
[----:B------:R-:W4:Y:S03]  /*15220*/  LDSM.16.MT88.4 R140, [R207+0xb000] ;  /* 0x00b00000cf8c783b */ /* 0x000f260000004200 */
[--C-:B------:R-:W-:Y:S01]  /*15230*/  FFMA.FTZ R33, R33, c[0x0][0x23c], -R137.reuse ;  /* 0x00008f0021217a23 */ /* 0x100fe20000010889 */
[----:B------:R-:W-:Y:S01]  /*15240*/  LOP3.LUT R150, R149, UR17, R188, 0x96, !PT ;  /* 0x0000001195967c12 */ /* 0x000fe2000f8e96bc */
[----:B------:R-:W-:Y:S01]  /*15250*/  FFMA.FTZ R137, R21, c[0x0][0x23c], -R137 ;  /* 0x00008f0015897a23 */ /* 0x000fe20000010889 */
[----:B------:R5:W-:Y:S01]  /*15260*/  MUFU.EX2 R189, R30 ;  /* 0x0000001e00bd7308 */ /* 0x000be20000000800 */
[-C--:B-1----:R-:W-:Y:S01]  /*15270*/  HMMA.16816.F32.BF16 R84, R172, R144.reuse, R84 ;  /* 0x00000090ac54723c */ /* 0x082fe20000041854 */
[C---:B------:R-:W-:Y:S03]  /*15280*/  FMUL.FTZ R21, R133.reuse, R161 ;  /* 0x000000a185157220 */ /* 0x040fe60000410000 */
[----:B--2---:R-:W-:Y:S01]  /*15290*/  FMUL.FTZ R28, R133, R164 ;  /* 0x000000a4851c7220 */ /* 0x004fe20000410000 */
[----:B------:R-:W-:Y:S01]  /*152a0*/  LOP3.LUT R178, R148, 0xff, RZ, 0xc0, !PT ;  /* 0x000000ff94b27812 */ /* 0x000fe200078ec0ff */
[----:B------:R-:W-:Y:S01]  /*152b0*/  FMUL.FTZ R116, R3, R116 ;  /* 0x0000007403747220 */ /* 0x000fe20000410000 */
[----:B------:R-:W-:Y:S01]  /*152c0*/  SHF.R.U32.HI R179, RZ, 0x18, R148 ;  /* 0x00000018ffb37819 */ /* 0x000fe20000011694 */
[C---:B------:R-:W-:Y:S01]  /*152d0*/  HMMA.16816.F32.BF16 R88, R180.reuse, R144, R88 ;  /* 0x00000090b458723c */ /* 0x040fe20000041858 */
[----:B------:R1:W-:Y:S03]  /*152e0*/  MUFU.EX2 R201, R32 ;  /* 0x0000002000c97308 */ /* 0x0003e60000000800 */
[----:B------:R-:W-:Y:S01]  /*152f0*/  FFMA.FTZ R148, R26, c[0x0][0x23c], -R185 ;  /* 0x00008f001a947a23 */ /* 0x000fe200000108b9 */
[----:B------:R-:W-:Y:S01]  /*15300*/  SHF.R.U32.HI R26, RZ, 0x10, R150 ;  /* 0x00000010ff1a7819 */ /* 0x000fe20000011696 */
[----:B---3--:R-:W-:Y:S02]  /*15310*/  FMUL.FTZ R29, R133, R165 ;  /* 0x000000a5851d7220 */ /* 0x008fe40000410000 */
[-C--:B------:R-:W-:Y:S01]  /*15320*/  HMMA.16816.F32.BF16 R92, R180, R146.reuse, R92 ;  /* 0x00000092b45c723c */ /* 0x080fe2000004185c */
[----:B------:R-:W-:Y:S02]  /*15330*/  FMUL.FTZ R117, R3, R117 ;  /* 0x0000007503757220 */ /* 0x000fe40000410000 */
[----:B------:R2:W3:Y:S01]  /*15340*/  MUFU.EX2 R200, R33 ;  /* 0x0000002100c87308 */ /* 0x0004e20000000800 */
[C---:B------:R-:W-:Y:S02]  /*15350*/  FMUL.FTZ R118, R0.reuse, R118 ;  /* 0x0000007600767220 */ /* 0x040fe40000410000 */
[----:B------:R-:W-:Y:S02]  /*15360*/  FMUL.FTZ R119, R0, R119 ;  /* 0x0000007700777220 */ /* 0x000fe40000410000 */
[C---:B------:R-:W-:Y:S01]  /*15370*/  HMMA.16816.F32.BF16 R96, R172.reuse, R146, R96 ;  /* 0x00000092ac60723c */ /* 0x040fe20000041860 */
[----:B------:R-:W3:Y:S03]  /*15380*/  LDSM.16.MT88.4 R144, [R210+0xb000] ;  /* 0x00b00000d290783b */ /* 0x000ee60000004200 */
[C---:B-----5:R-:W-:Y:S01]  /*15390*/  FMUL.FTZ R30, R132.reuse, R166 ;  /* 0x000000a6841e7220 */ /* 0x060fe20000410000 */
[----:B------:R5:W3:Y:S01]  /*153a0*/  MUFU.EX2 R195, R137 ;  /* 0x0000008900c37308 */ /* 0x000ae20000000800 */
[C---:B------:R-:W-:Y:S02]  /*153b0*/  FMUL.FTZ R120, R133.reuse, R120 ;  /* 0x0000007885787220 */ /* 0x040fe40000410000 */
[C---:B------:R-:W-:Y:S04]  /*153c0*/  FMUL.FTZ R121, R133.reuse, R121 ;  /* 0x0000007985797220 */ /* 0x040fe80000410000 */
[C---:B-1----:R-:W-:Y:S02]  /*153d0*/  FMUL.FTZ R32, R133.reuse, R156 ;  /* 0x0000009c85207220 */ /* 0x042fe40000410000 */
[C---:B------:R-:W-:Y:S02]  /*153e0*/  FMUL.FTZ R122, R132.reuse, R122 ;  /* 0x0000007a847a7220 */ /* 0x040fe40000410000 */
[C---:B------:R-:W-:Y:S02]  /*153f0*/  FMUL.FTZ R123, R132.reuse, R123 ;  /* 0x0000007b847b7220 */ /* 0x040fe40000410000 */
[C---:B------:R-:W-:Y:S02]  /*15400*/  FMUL.FTZ R128, R133.reuse, R128 ;  /* 0x0000008085807220 */ /* 0x040fe40000410000 */
[C---:B--2---:R-:W-:Y:S02]  /*15410*/  FMUL.FTZ R33, R133.reuse, R157 ;  /* 0x0000009d85217220 */ /* 0x044fe40000410000 */
[----:B------:R-:W-:Y:S02]  /*15420*/  FMUL.FTZ R129, R133, R129 ;  /* 0x0000008185817220 */ /* 0x000fe40000410000 */
[C---:B------:R-:W-:Y:S02]  /*15430*/  FMUL.FTZ R130, R132.reuse, R130 ;  /* 0x0000008284827220 */ /* 0x040fe40000410000 */
[C---:B------:R-:W-:Y:S01]  /*15440*/  FMUL.FTZ R131, R132.reuse, R131 ;  /* 0x0000008384837220 */ /* 0x040fe20000410000 */
[-C--:B----4-:R-:W-:Y:S01]  /*15450*/  HMMA.16816.F32.BF16 R32, R172, R140.reuse, R32 ;  /* 0x0000008cac20723c */ /* 0x090fe20000041820 */
[----:B------:R-:W-:Y:S02]  /*15460*/  FMUL.FTZ R112, R3, R112 ;  /* 0x0000007003707220 */ /* 0x000fe40000410000 */
[----:B-----5:R-:W-:Y:S02]  /*15470*/  FFMA.FTZ R137, R23, c[0x0][0x23c], -R139 ;  /* 0x00008f0017897a23 */ /* 0x020fe4000001088b */
[----:B------:R-:W-:Y:S02]  /*15480*/  FMUL.FTZ R23, R132, R163 ;  /* 0x000000a384177220 */ /* 0x000fe40000410000 */
[----:B------:R-:W-:Y:S01]  /*15490*/  LDSM.16.MT88.4 R160, [R205+0xb800] ;  /* 0x00b80000cda0783b */ /* 0x000fe20000004200 */
[C---:B------:R-:W-:Y:S01]  /*154a0*/  HMMA.16816.F32.BF16 R100, R180.reuse, R140, R100 ;  /* 0x0000008cb464723c */ /* 0x040fe20000041864 */
[----:B------:R-:W-:Y:S01]  /*154b0*/  IMAD.WIDE.U32 R138, R138, -0x2daee0ad, RZ ;  /* 0xd2511f538a8a7825 */ /* 0x000fe200078e00ff */
[----:B------:R1:W2:Y:S03]  /*154c0*/  MUFU.EX2 R193, R137 ;  /* 0x0000008900c17308 */ /* 0x0002a60000000800 */
[C---:B------:R-:W-:Y:S01]  /*154d0*/  FMUL.FTZ R113, R3.reuse, R113 ;  /* 0x0000007103717220 */ /* 0x040fe20000410000 */
[--C-:B------:R-:W-:Y:S01]  /*154e0*/  SHF.R.U32.HI R156, RZ, 0x10, R138.reuse ;  /* 0x00000010ff9c7819 */ /* 0x100fe2000001168a */
[----:B------:R-:W-:Y:S01]  /*154f0*/  FMUL.FTZ R114, R0, R114 ;  /* 0x0000007200727220 */ /* 0x000fe20000410000 */
[-C--:B------:R-:W-:Y:S01]  /*15500*/  HMMA.16816.F32.BF16 R104, R180, R142.reuse, R104 ;  /* 0x0000008eb468723c */ /* 0x080fe20000041868 */
[----:B------:R-:W-:Y:S03]  /*15510*/  SHF.R.U32.HI R157, RZ, 0x18, R138 ;  /* 0x00000018ff9d7819 */ /* 0x000fe6000001168a */
[----:B------:R-:W-:Y:S01]  /*15520*/  LOP3.LUT R149, R138, 0xff, RZ, 0xc0, !PT ;  /* 0x000000ff8a957812 */ /* 0x000fe200078ec0ff */
[C---:B------:R-:W-:Y:S02]  /*15530*/  FMUL.FTZ R115, R0.reuse, R115 ;  /* 0x0000007300737220 */ /* 0x040fe40000410000 */
[C---:B------:R-:W-:Y:S01]  /*15540*/  FMUL.FTZ R124, R3.reuse, R124 ;  /* 0x0000007c037c7220 */ /* 0x040fe20000410000 */
[C---:B------:R-:W-:Y:S01]  /*15550*/  HMMA.16816.F32.BF16 R108, R172.reuse, R142, R108 ;  /* 0x0000008eac6c723c */ /* 0x040fe2000004186c */
[----:B------:R-:W4:Y:S03]  /*15560*/  LDSM.16.MT88.4 R140, [R209+0xb000] ;  /* 0x00b00000d18c783b */ /* 0x000f260000004200 */
[----:B------:R-:W-:Y:S02]  /*15570*/  FMUL.FTZ R125, R3, R125 ;  /* 0x0000007d037d7220 */ /* 0x000fe40000410000 */
[C---:B------:R-:W-:Y:S02]  /*15580*/  FMUL.FTZ R126, R0.reuse, R126 ;  /* 0x0000007e007e7220 */ /* 0x040fe40000410000 */
[-C--:B---3--:R-:W-:Y:S01]  /*15590*/  HMMA.16816.F32.BF16 R20, R172, R144.reuse, R20 ;  /* 0x00000090ac14723c */ /* 0x088fe20000041814 */
[----:B------:R-:W-:Y:S03]  /*155a0*/  FMUL.FTZ R127, R0, R127 ;  /* 0x0000007f007f7220 */ /* 0x000fe60000410000 */
[----:B-1----:R-:W-:Y:S01]  /*155b0*/  LOP3.LUT R137, R139, UR17, R192, 0x96, !PT ;  /* 0x000000118b897c12 */ /* 0x002fe2000f8e96c0 */
[----:B------:R-:W-:Y:S03]  /*155c0*/  FFMA.FTZ R133, R133, R241, R235 ;  /* 0x000000f185857223 */ /* 0x000fe600000100eb */
[C---:B------:R-:W-:Y:S01]  /*155d0*/  HMMA.16816.F32.BF16 R112, R180.reuse, R144, R112 ;  /* 0x00000090b470723c */ /* 0x040fe20000041870 */
[----:B------:R-:W-:Y:S06]  /*155e0*/  FADD.FTZ R133, R234, R133 ;  /* 0x00000085ea857221 */ /* 0x000fec0000010000 */
[----:B------:R-:W-:Y:S01]  /*155f0*/  FFMA.FTZ R144, R24, c[0x0][0x23c], -R184 ;  /* 0x00008f0018907a23 */ /* 0x000fe200000108b8 */
[-C--:B------:R-:W-:Y:S01]  /*15600*/  HMMA.16816.F32.BF16 R116, R180, R146.reuse, R116 ;  /* 0x00000092b474723c */ /* 0x080fe20000041874 */
[--C-:B------:R-:W-:Y:S02]  /*15610*/  FFMA.FTZ R24, R31, c[0x0][0x23c], -R185.reuse ;  /* 0x00008f001f187a23 */ /* 0x100fe400000108b9 */
[----:B------:R-:W-:Y:S01]  /*15620*/  MUFU.EX2 R187, R144 ;  /* 0x0000009000bb7308 */ /* 0x000fe20000000800 */
[----:B------:R-:W-:Y:S01]  /*15630*/  FMUL.FTZ R31, R132, R167 ;  /* 0x000000a7841f7220 */ /* 0x000fe20000410000 */
[----:B------:R-:W-:Y:S01]  /*15640*/  LOP3.LUT R145, R138, 0xffff, RZ, 0xc0, !PT ;  /* 0x0000ffff8a917812 */ /* 0x000fe200078ec0ff */
[----:B------:R-:W-:Y:S01]  /*15650*/  LDSM.16.MT88.4 R164, [R210+0xb800] ;  /* 0x00b80000d2a4783b */ /* 0x000fe20000004200 */
[----:B------:R-:W-:Y:S01]  /*15660*/  SHF.R.U32.HI R139, RZ, 0x8, R152 ;  /* 0x00000008ff8b7819 */ /* 0x000fe20000011698 */
[C---:B------:R-:W-:Y:S01]  /*15670*/  HMMA.16816.F32.BF16 R120, R172.reuse, R146, R120 ;  /* 0x00000092ac78723c */ /* 0x040fe20000041878 */
[----:B------:R-:W-:Y:S03]  /*15680*/  LOP3.LUT R138, R151, 0xff, RZ, 0xc0, !PT ;  /* 0x000000ff978a7812 */ /* 0x000fe600078ec0ff */
[----:B------:R-:W-:Y:S01]  /*15690*/  FFMA.FTZ R184, R25, c[0x0][0x23c], -R184 ;  /* 0x00008f0019b87a23 */ /* 0x000fe200000108b8 */
[----:B------:R1:W-:Y:S01]  /*156a0*/  MUFU.EX2 R188, R24 ;  /* 0x0000001800bc7308 */ /* 0x0003e20000000800 */
[----:B------:R-:W3:Y:S01]  /*156b0*/  LDSM.16.MT88.4 R152, [R205+0xa800] ;  /* 0x00a80000cd98783b */ /* 0x000ee20000004200 */
[----:B------:R-:W-:Y:S01]  /*156c0*/  LOP3.LUT R147, R156, 0xff, RZ, 0xc0, !PT ;  /* 0x000000ff9c937812 */ /* 0x000fe200078ec0ff */
[----:B------:R-:W-:Y:S01]  /*156d0*/  FFMA.FTZ R185, R27, c[0x0][0x23c], -R185 ;  /* 0x00008f001bb97a23 */ /* 0x000fe200000108b9 */
[-C--:B----4-:R-:W-:Y:S03]  /*156e0*/  HMMA.16816.F32.BF16 R28, R172, R140.reuse, R28 ;  /* 0x0000008cac1c723c */ /* 0x090fe6000004181c */
[----:B------:R-:W-:Y:S01]  /*156f0*/  SHF.R.U32.HI R25, RZ, 0x8, R145 ;  /* 0x00000008ff197819 */ /* 0x000fe20000011691 */
[----:B------:R-:W-:Y:S01]  /*15700*/  FMUL.FTZ R27, R0, R171 ;  /* 0x000000ab001b7220 */ /* 0x000fe20000410000 */
[----:B------:R-:W-:Y:S01]  /*15710*/  PRMT R147, R147, 0x5410, R157 ;  /* 0x0000541093937816 */ /* 0x000fe2000000009d */
[----:B------:R-:W-:Y:S01]  /*15720*/  MUFU.EX2 R186, R184 ;  /* 0x000000b800ba7308 */ /* 0x000fe20000000800 */
[----:B------:R-:W-:Y:S01]  /*15730*/  LDSM.16.MT88.4 R156, [R210+0xa800] ;  /* 0x00a80000d29c783b */ /* 0x000fe20000004200 */
[C---:B------:R-:W-:Y:S01]  /*15740*/  HMMA.16816.F32.BF16 R124, R180.reuse, R140, R124 ;  /* 0x0000008cb47c723c */ /* 0x040fe2000004187c */
[----:B------:R-:W-:Y:S03]  /*15750*/  PRMT R149, R149, 0x5410, R25 ;  /* 0x0000541095957816 */ /* 0x000fe60000000019 */
[----:B------:R-:W-:Y:S01]  /*15760*/  LOP3.LUT R25, R150, 0xffff, RZ, 0xc0, !PT ;  /* 0x0000ffff96197812 */ /* 0x000fe200078ec0ff */
[--C-:B------:R-:W-:Y:S01]  /*15770*/  HSET2.LE.AND R171, R147, R240.reuse, PT ;  /* 0x000000f093ab7233 */ /* 0x100fe20003803000 */
[----:B------:R-:W-:Y:S01]  /*15780*/  PRMT R178, R178, 0x5410, R139 ;  /* 0x00005410b2b27816 */ /* 0x000fe2000000008b */
[----:B------:R-:W-:Y:S01]  /*15790*/  FFMA.FTZ R132, R132, R248, R233 ;  /* 0x000000f884847223 */ /* 0x000fe200000100e9 */
[----:B------:R-:W-:Y:S01]  /*157a0*/  MUFU.EX2 R184, R148 ;  /* 0x0000009400b87308 */ /* 0x000fe20000000800 */
[----:B------:R-:W-:Y:S03]  /*157b0*/  SHF.R.U32.HI R140, RZ, 0x8, R25 ;  /* 0x00000008ff8c7819 */ /* 0x000fe60000011619 */
[----:B-1----:R-:W-:Y:S01]  /*157c0*/  LOP3.LUT R24, R137, 0xffff, RZ, 0xc0, !PT ;  /* 0x0000ffff89187812 */ /* 0x002fe200078ec0ff */
[C---:B------:R-:W-:Y:S01]  /*157d0*/  FMUL.FTZ R25, R3.reuse, R169 ;  /* 0x000000a903197220 */ /* 0x040fe20000410000 */
[----:B------:R-:W-:Y:S01]  /*157e0*/  LOP3.LUT R139, R26, 0xff, RZ, 0xc0, !PT ;  /* 0x000000ff1a8b7812 */ /* 0x000fe200078ec0ff */
[----:B------:R-:W-:Y:S01]  /*157f0*/  FMUL.FTZ R26, R0, R170 ;  /* 0x000000aa001a7220 */ /* 0x000fe20000410000 */
[----:B------:R-:W-:Y:S01]  /*15800*/  PRMT R179, R138, 0x5410, R179 ;  /* 0x000054108ab37816 */ /* 0x000fe200000000b3 */
[--C-:B------:R-:W-:Y:S01]  /*15810*/  HSET2.LE.AND R178, R178, R240.reuse, PT ;  /* 0x000000f0b2b27233 */ /* 0x100fe20003803000 */
[----:B------:R-:W1:Y:S01]  /*15820*/  MUFU.EX2 R185, R185 ;  /* 0x000000b900b97308 */ /* 0x000e620000000800 */
[----:B------:R-:W-:Y:S01]  /*15830*/  SHF.R.U32.HI R138, RZ, 0x8, R24 ;  /* 0x00000008ff8a7819 */ /* 0x000fe20000011618 */
[C---:B------:R-:W-:Y:S01]  /*15840*/  FMUL.FTZ R24, R3.reuse, R168 ;  /* 0x000000a803187220 */ /* 0x040fe20000410000 */
[----:B------:R-:W-:Y:S01]  /*15850*/  LOP3.LUT R146, R150, 0xff, RZ, 0xc0, !PT ;  /* 0x000000ff96927812 */ /* 0x000fe200078ec0ff */
[--C-:B------:R-:W-:Y:S01]  /*15860*/  HSET2.LE.AND R170, R149, R240.reuse, PT ;  /* 0x000000f095aa7233 */ /* 0x100fe20003803000 */
[----:B------:R-:W-:Y:S01]  /*15870*/  SHF.R.U32.HI R150, RZ, 0x18, R150 ;  /* 0x00000018ff967819 */ /* 0x000fe20000011696 */
[--C-:B------:R-:W-:Y:S01]  /*15880*/  HSET2.LE.AND R179, R179, R240.reuse, PT ;  /* 0x000000f0b3b37233 */ /* 0x100fe20003803000 */
[----:B------:R-:W-:Y:S01]  /*15890*/  SHF.R.U32.HI R144, RZ, 0x10, R137 ;  /* 0x00000010ff907819 */ /* 0x000fe20000011689 */
[----:B------:R-:W-:Y:S01]  /*158a0*/  FFMA.FTZ R3, R3, R249, R231 ;  /* 0x000000f903037223 */ /* 0x000fe200000100e7 */
[-C--:B------:R-:W-:Y:S01]  /*158b0*/  HMMA.16816.F32.BF16 R24, R180, R142.reuse, R24 ;  /* 0x0000008eb418723c */ /* 0x080fe20000041818 */
[----:B------:R-:W-:Y:S01]  /*158c0*/  PRMT R140, R146, 0x5410, R140 ;  /* 0x00005410928c7816 */ /* 0x000fe2000000008c */
[----:B------:R-:W-:Y:S01]  /*158d0*/  FFMA.FTZ R0, R0, R250, R225 ;  /* 0x000000fa00007223 */ /* 0x000fe200000100e1 */
[----:B------:R-:W-:Y:S02]  /*158e0*/  PRMT R150, R139, 0x5410, R150 ;  /* 0x000054108b967816 */ /* 0x000fe40000000096 */
[----:B------:R-:W-:Y:S01]  /*158f0*/  LOP3.LUT R145, R137, 0xff, RZ, 0xc0, !PT ;  /* 0x000000ff89917812 */ /* 0x000fe200078ec0ff */
[--C-:B------:R-:W-:Y:S01]  /*15900*/  HSET2.LE.AND R176, R140, R240.reuse, PT ;  /* 0x000000f08cb07233 */ /* 0x100fe20003803000 */
[----:B------:R-:W-:Y:S01]  /*15910*/  SHF.R.U32.HI R141, RZ, 0x18, R137 ;  /* 0x00000018ff8d7819 */ /* 0x000fe20000011689 */
[----:B------:R-:W-:Y:S01]  /*15920*/  HMMA.16816.F32.BF16 R128, R172, R142, R128 ;  /* 0x0000008eac80723c */ /* 0x000fe20000041880 */
[----:B------:R-:W-:Y:S03]  /*15930*/  LOP3.LUT R137, R144, 0xff, RZ, 0xc0, !PT ;  /* 0x000000ff90897812 */ /* 0x000fe600078ec0ff */
[--C-:B------:R-:W-:Y:S01]  /*15940*/  HSET2.LE.AND R177, R150, R240.reuse, PT ;  /* 0x000000f096b17233 */ /* 0x100fe20003803000 */
[----:B------:R-:W-:Y:S01]  /*15950*/  PRMT R141, R137, 0x5410, R141 ;  /* 0x00005410898d7816 */ /* 0x000fe2000000008d */
[----:B------:R-:W-:Y:S01]  /*15960*/  FADD.FTZ R0, R224, R0 ;  /* 0x00000000e0007221 */ /* 0x000fe20000010000 */
[----:B------:R-:W-:Y:S02]  /*15970*/  PRMT R145, R145, 0x5410, R138 ;  /* 0x0000541091917816 */ /* 0x000fe4000000008a */
[----:B------:R-:W-:Y:S03]  /*15980*/  F2FP.BF16.PACK_AB R137, R200, R201 ;  /* 0x000000c9c889723e */ /* 0x000fe600000010ff */
[----:B------:R-:W-:Y:S01]  /*15990*/  F2FP.BF16.PACK_AB R138, R198, R199 ;  /* 0x000000c7c68a723e */ /* 0x000fe200000010ff */
[--C-:B------:R-:W-:Y:S01]  /*159a0*/  HSET2.LE.AND R169, R141, R240.reuse, PT ;  /* 0x000000f08da97233 */ /* 0x100fe20003803000 */
[----:B------:R-:W-:Y:S01]  /*159b0*/  F2FP.BF16.PACK_AB R139, R195, R196 ;  /* 0x000000c4c38b723e */ /* 0x000fe200000010ff */
[----:B------:R-:W-:Y:S01]  /*159c0*/  HSET2.LE.AND R168, R145, R240, PT ;  /* 0x000000f091a87233 */ /* 0x000fe20003803000 */
[----:B--2---:R-:W-:Y:S01]  /*159d0*/  F2FP.BF16.PACK_AB R140, R193, R194 ;  /* 0x000000c2c18c723e */ /* 0x004fe200000010ff */
[----:B------:R-:W-:Y:S01]  /*159e0*/  FADD.FTZ R0, R203, R0 ;  /* 0x00000000cb007221 */ /* 0x000fe20000010000 */
[----:B------:R-:W-:Y:S02]  /*159f0*/  LOP3.LUT R178, R178, R137, RZ, 0xc0, !PT ;  /* 0x00000089b2b27212 */ /* 0x000fe400078ec0ff */
[----:B------:R-:W-:Y:S01]  /*15a00*/  LOP3.LUT R179, R179, R138, RZ, 0xc0, !PT ;  /* 0x0000008ab3b37212 */ /* 0x000fe200078ec0ff */
[----:B------:R-:W-:Y:S01]  /*15a10*/  FADD.FTZ R0, R202, R0 ;  /* 0x00000000ca007221 */ /* 0x000fe20000010000 */
[----:B------:R-:W-:Y:S02]  /*15a20*/  LOP3.LUT R176, R176, R139, RZ, 0xc0, !PT ;  /* 0x0000008bb0b07212 */ /* 0x000fe400078ec0ff */
[----:B------:R-:W-:Y:S02]  /*15a30*/  LOP3.LUT R177, R177, R140, RZ, 0xc0, !PT ;  /* 0x0000008cb1b17212 */ /* 0x000fe400078ec0ff */
[----:B-1----:R-:W-:Y:S02]  /*15a40*/  F2FP.BF16.PACK_AB R140, R185, R184 ;  /* 0x000000b8b98c723e */ /* 0x002fe400000010ff */
[----:B------:R-:W-:Y:S02]  /*15a50*/  F2FP.BF16.PACK_AB R137, R190, R191 ;  /* 0x000000bfbe89723e */ /* 0x000fe400000010ff */
[----:B------:R-:W-:Y:S02]  /*15a60*/  LOP3.LUT R169, R169, R140, RZ, 0xc0, !PT ;  /* 0x0000008ca9a97212 */ /* 0x000fe400078ec0ff */
[-C--:B---3--:R-:W-:Y:S01]  /*15a70*/  HMMA.16816.F32.BF16 R140, R176, R152.reuse, R4 ;  /* 0x00000098b08c723c */ /* 0x088fe20000041804 */
[----:B------:R-:W1:Y:S01]  /*15a80*/  LDSM.16.MT88.4 R4, [R207+0xa800] ;  /* 0x00a80000cf04783b */ /* 0x000e620000004200 */
[----:B------:R-:W-:Y:S02]  /*15a90*/  F2FP.BF16.PACK_AB R138, R188, R189 ;  /* 0x000000bdbc8a723e */ /* 0x000fe400000010ff */
[----:B------:R-:W-:Y:S02]  /*15aa0*/  F2FP.BF16.PACK_AB R139, R186, R187 ;  /* 0x000000bbba8b723e */ /* 0x000fe400000010ff */
[----:B------:R-:W-:Y:S02]  /*15ab0*/  LOP3.LUT R170, R170, R137, RZ, 0xc0, !PT ;  /* 0x00000089aaaa7212 */ /* 0x000fe400078ec0ff */
[----:B------:R-:W-:Y:S04]  /*15ac0*/  LOP3.LUT R171, R171, R138, RZ, 0xc0, !PT ;  /* 0x0000008aabab7212 */ /* 0x000fe800078ec0ff */
[----:B------:R-:W-:Y:S02]  /*15ad0*/  LOP3.LUT R168, R168, R139, RZ, 0xc0, !PT ;  /* 0x0000008ba8a87212 */ /* 0x000fe400078ec0ff */
[----:B------:R-:W-:Y:S02]  /*15ae0*/  MOV R138, R2 ;  /* 0x00000002008a7202 */ /* 0x000fe40000000f00 */
[----:B------:R-:W-:Y:S03]  /*15af0*/  MOV R137, R134 ;  /* 0x0000008600897202 */ /* 0x000fe60000000f00 */
[C---:B------:R-:W-:Y:S01]  /*15b00*/  HMMA.16816.F32.BF16 R144, R168.reuse, R152, R8 ;  /* 0x00000098a890723c */ /* 0x040fe20000041808 */
[----:B------:R-:W2:Y:S07]  /*15b10*/  LDSM.16.MT88.4 R8, [R209+0xa800] ;  /* 0x00a80000d108783b */ /* 0x000eae0000004200 */
[-C--:B------:R-:W-:Y:S01]  /*15b20*/  HMMA.16816.F32.BF16 R148, R168, R154.reuse, R12 ;  /* 0x0000009aa894723c */ /* 0x080fe2000004180c */
[----:B------:R-:W3:Y:S07]  /*15b30*/  LDSM.16.MT88.4 R12, [R207+0xb800] ;  /* 0x00b80000cf0c783b */ /* 0x000eee0000004200 */
[C---:B------:R-:W-:Y:S01]  /*15b40*/  HMMA.16816.F32.BF16 R152, R176.reuse, R154, R16 ;  /* 0x0000009ab098723c */ /* 0x040fe20000041810 */
[----:B------:R-:W4:Y:S07]  /*15b50*/  LDSM.16.MT88.4 R16, [R209+0xb800] ;  /* 0x00b80000d110783b */ /* 0x000f2e0000004200 */
[-C--:B-1----:R-:W-:Y:S08]  /*15b60*/  HMMA.16816.F32.BF16 R36, R176, R4.reuse, R36 ;  /* 0x00000004b024723c */ /* 0x082ff00000041824 */
[C---:B------:R-:W-:Y:S07]  /*15b70*/  HMMA.16816.F32.BF16 R40, R168.reuse, R4, R40 ;  /* 0x00000004a828723c */ /* 0x040fee0000041828 */
[----:B------:R-:W-:Y:S01]  /*15b80*/  FADD.FTZ R4, R232, R132 ;  /* 0x00000084e8047221 */ /* 0x000fe20000010000 */
[-C--:B------:R-:W-:Y:S01]  /*15b90*/  HMMA.16816.F32.BF16 R44, R168, R6.reuse, R44 ;  /* 0x00000006a82c723c */ /* 0x080fe2000004182c */
[----:B------:R-:W-:Y:S03]  /*15ba0*/  FADD.FTZ R5, R184, R0 ;  /* 0x00000000b8057221 */ /* 0x000fe60000010000 */
[----:B------:R-:W-:Y:S04]  /*15bb0*/  FADD.FTZ R4, R236, R4 ;  /* 0x00000004ec047221 */ /* 0x000fe80000010000 */
[C---:B------:R-:W-:Y:S01]  /*15bc0*/  HMMA.16816.F32.BF16 R48, R176.reuse, R6, R48 ;  /* 0x00000006b030723c */ /* 0x040fe20000041830 */
[----:B------:R-:W-:Y:S04]  /*15bd0*/  FADD.FTZ R4, R237, R4 ;  /* 0x00000004ed047221 */ /* 0x000fe80000010000 */
[----:B------:R-:W-:Y:S02]  /*15be0*/  FADD.FTZ R4, R194, R4 ;  /* 0x00000004c2047221 */ /* 0x000fe40000010000 */
[----:B------:R-:W-:Y:S01]  /*15bf0*/  FADD.FTZ R6, R230, R3 ;  /* 0x00000003e6067221 */ /* 0x000fe20000010000 */
[-C--:B------:R-:W-:Y:S01]  /*15c00*/  HMMA.16816.F32.BF16 R52, R176, R156.reuse, R52 ;  /* 0x0000009cb034723c */ /* 0x080fe20000041834 */
[----:B------:R-:W-:Y:S03]  /*15c10*/  FADD.FTZ R3, R239, R133 ;  /* 0x00000085ef037221 */ /* 0x000fe60000010000 */
[----:B------:R-:W-:Y:S02]  /*15c20*/  FADD.FTZ R6, R223, R6 ;  /* 0x00000006df067221 */ /* 0x000fe40000010000 */
[----:B------:R-:W-:Y:S02]  /*15c30*/  FADD.FTZ R3, R238, R3 ;  /* 0x00000003ee037221 */ /* 0x000fe40000010000 */
[C---:B------:R-:W-:Y:S01]  /*15c40*/  HMMA.16816.F32.BF16 R56, R168.reuse, R156, R56 ;  /* 0x0000009ca838723c */ /* 0x040fe20000041838 */
[----:B------:R-:W-:Y:S03]  /*15c50*/  FADD.FTZ R6, R222, R6 ;  /* 0x00000006de067221 */ /* 0x000fe60000010000 */
[----:B------:R-:W-:Y:S02]  /*15c60*/  FADD.FTZ R3, R196, R3 ;  /* 0x00000003c4037221 */ /* 0x000fe40000010000 */
[----:B------:R-:W-:Y:S02]  /*15c70*/  FADD.FTZ R6, R187, R6 ;  /* 0x00000006bb067221 */ /* 0x000fe40000010000 */
        /* <DEDUP_REMOVED lines=8> */
[-C--:B--2---:R-:W-:Y:S01]  /*15d00*/  HMMA.16816.F32.BF16 R68, R176, R8.reuse, R68 ;  /* 0x00000008b044723c */ /* 0x084fe20000041844 */
[----:B------:R-:W-:Y:S03]  /*15d10*/  FADD.FTZ R3, R191, R0 ;  /* 0x00000000bf037221 */ /* 0x000fe60000010000 */
[----:B------:R-:W-:Y:S02]  /*15d20*/  FADD.FTZ R0, R189, R4 ;  /* 0x00000004bd007221 */ /* 0x000fe40000010000 */
[----:B------:R-:W-:Y:S02]  /*15d30*/  FADD.FTZ R241, R200, R6 ;  /* 0x00000006c8f17221 */ /* 0x000fe40000010000 */
[C---:B------:R-:W-:Y:S01]  /*15d40*/  HMMA.16816.F32.BF16 R72, R168.reuse, R8, R72 ;  /* 0x00000008a848723c */ /* 0x040fe20000041848 */
[----:B------:R-:W-:Y:S03]  /*15d50*/  FADD.FTZ R248, R198, R5 ;  /* 0x00000005c6f87221 */ /* 0x000fe60000010000 */
[----:B------:R-:W-:Y:S01]  /*15d60*/  FADD.FTZ R249, R190, R3 ;  /* 0x00000003bef97221 */ /* 0x000fe20000010000 */
[----:B------:R-:W-:Y:S01]  /*15d70*/  MOV R3, R135 ;  /* 0x0000008700037202 */ /* 0x000fe20000000f00 */
[----:B------:R-:W-:Y:S01]  /*15d80*/  FADD.FTZ R250, R188, R0 ;  /* 0x00000000bcfa7221 */ /* 0x000fe20000010000 */
[----:B------:R-:W-:Y:S01]  /*15d90*/  MOV R0, R136 ;  /* 0x0000008800007202 */ /* 0x000fe20000000f00 */
[-C--:B------:R-:W-:Y:S08]  /*15da0*/  HMMA.16816.F32.BF16 R76, R168, R10.reuse, R76 ;  /* 0x0000000aa84c723c */ /* 0x080ff0000004184c */
[C---:B------:R-:W-:Y:S08]  /*15db0*/  HMMA.16816.F32.BF16 R80, R176.reuse, R10, R80 ;  /* 0x0000000ab050723c */ /* 0x040ff00000041850 */
[-C--:B------:R-:W-:Y:S08]  /*15dc0*/  HMMA.16816.F32.BF16 R84, R176, R160.reuse, R84 ;  /* 0x000000a0b054723c */ /* 0x080ff00000041854 */
[C---:B------:R-:W-:Y:S08]  /*15dd0*/  HMMA.16816.F32.BF16 R88, R168.reuse, R160, R88 ;  /* 0x000000a0a858723c */ /* 0x040ff00000041858 */
        /* <DEDUP_REMOVED lines=15> */
.L_x_814:
[----:B------:R-:W1:Y:S01]  /*15ed0*/  SHFL.BFLY PT, R3, R241, 0x2, 0x1f ;  /* 0x0c401f00f1037f89 */ /* 0x000e6200000e0000 */
[----:B------:R-:W-:Y:S01]  /*15ee0*/  MOV R5, 0x3f800000 ;  /* 0x3f80000000057802 */ /* 0x000fe20000000f00 */
[----:B------:R-:W2:Y:S01]  /*15ef0*/  S2UR UR6, SR_CTAID.Y ;  /* 0x00000000000679c3 */ /* 0x000ea20000002600 */
[----:B------:R-:W-:Y:S01]  /*15f00*/  UISETP.NE.AND UP0, UPT, UR25, -0x1, UPT ;  /* 0xffffffff1900788c */ /* 0x000fe2000bf05270 */
[----:B------:R-:W3:Y:S01]  /*15f10*/  SHFL.BFLY PT, R0, R248, 0x2, 0x1f ;  /* 0x0c401f00f8007f89 */ /* 0x000ee200000e0000 */
[----:B------:R-:W-:Y:S01]  /*15f20*/  ULDC.64 UR4, c[0x0][0x1e8] ;  /* 0x00007a0000047ab9 */ /* 0x000fe20000000a00 */
[----:B------:R-:W-:Y:S01]  /*15f30*/  BSSY B0, `(.L_x_818) ;  /* 0x00001b0000007945 */ /* 0x000fe20003800000 */
[----:B------:R-:W-:Y:S01]  /*15f40*/  ULDC.U8 UR9, c[0x0][0x328] ;  /* 0x0000ca0000097ab9 */ /* 0x000fe20000000000 */
[----:B------:R-:W4:Y:S01]  /*15f50*/  SHFL.BFLY PT, R6, R249, 0x2, 0x1f ;  /* 0x0c401f00f9067f89 */ /* 0x000f2200000e0000 */
[----:B------:R-:W-:Y:S01]  /*15f60*/  UISETP.NE.AND UP3, UPT, UR9, URZ, UPT ;  /* 0x0000003f0900728c */ /* 0x000fe2000bf65270 */
[----:B------:R-:W5:Y:S01]  /*15f70*/  S2UR UR10, SR_CTAID.Z ;  /* 0x00000000000a79c3 */ /* 0x000f620000002700 */
[----:B------:R-:W-:Y:S01]  /*15f80*/  ULDC UR8, c[0x0][0x214] ;  /* 0x0000850000087ab9 */ /* 0x000fe20000000800 */
[----:B------:R-:W-:Y:S02]  /*15f90*/  SHFL.BFLY PT, R4, R250, 0x2, 0x1f ;  /* 0x0c401f00fa047f89 */ /* 0x000fe400000e0000 */
[----:B------:R-:W-:-:S02]  /*15fa0*/  @UP0 UIMAD.WIDE.U32 UR12, UR25, UR4, URZ ;  /* 0x00000004190c02a5 */ /* 0x000fc4000f8e003f */
[----:B------:R-:W5:Y:S02]  /*15fb0*/  S2R R173, SR_TID.X ;  /* 0x0000000000ad7919 */ /* 0x000f640000002100 */
[----:B------:R-:W-:-:S03]  /*15fc0*/  @UP0 UIMAD UR7, UR25, UR5, UR13 ;  /* 0x00000005190702a4 */ /* 0x000fc6000f8e020d */
[----:B------:R-:W-:Y:S01]  /*15fd0*/  ULDC.64 UR4, c[0x0][0x1e0] ;  /* 0x0000780000047ab9 */ /* 0x000fe20000000a00 */
[----:B-1----:R-:W-:Y:S01]  /*15fe0*/  FADD.FTZ R3, R3, R241 ;  /* 0x000000f103037221 */ /* 0x002fe20000010000 */
[----:B--2---:R-:W-:Y:S01]  /*15ff0*/  @!UP0 USHF.R.S32.HI UR11, URZ, 0x1f, UR6 ;  /* 0x0000001f3f0b8899 */ /* 0x004fe20008011406 */
[----:B---3--:R-:W-:-:S03]  /*16000*/  FADD.FTZ R0, R0, R248 ;  /* 0x000000f800007221 */ /* 0x008fc60000010000 */
[----:B------:R-:W1:Y:S01]  /*16010*/  SHFL.BFLY PT, R133, R3, 0x1, 0x1f ;  /* 0x0c201f0003857f89 */ /* 0x000e6200000e0000 */
[----:B------:R-:W-:Y:S01]  /*16020*/  @!UP0 UIMAD UR11, UR11, UR4, URZ ;  /* 0x000000040b0b82a4 */ /* 0x000fe2000f8e023f */
[----:B----4-:R-:W-:Y:S02]  /*16030*/  FADD.FTZ R6, R6, R249 ;  /* 0x000000f906067221 */ /* 0x010fe40000010000 */
[----:B------:R-:W2:Y:S01]  /*16040*/  SHFL.BFLY PT, R132, R0, 0x1, 0x1f ;  /* 0x0c201f0000847f89 */ /* 0x000ea200000e0000 */
[----:B------:R-:W-:Y:S02]  /*16050*/  @!UP0 UIMAD.WIDE.U32 UR20, UR6, UR4, URZ ;  /* 0x00000004061482a5 */ /* 0x000fe4000f8e003f */
[----:B------:R-:W-:Y:S01]  /*16060*/  @!UP0 UIMAD UR11, UR6, UR5, UR11 ;  /* 0x00000005060b82a4 */ /* 0x000fe2000f8e020b */
[----:B------:R-:W3:Y:S01]  /*16070*/  SHFL.BFLY PT, R9, R6, 0x1, 0x1f ;  /* 0x0c201f0006097f89 */ /* 0x000ee200000e0000 */
[----:B------:R-:W-:Y:S01]  /*16080*/  ULDC.U8 UR4, c[0x0][0x329] ;  /* 0x0000ca4000047ab9 */ /* 0x000fe20000000000 */
[----:B-----5:R-:W-:Y:S01]  /*16090*/  SHF.R.S32.HI R172, RZ, 0x1f, R173 ;  /* 0x0000001fffac7819 */ /* 0x020fe200000114ad */
[----:B------:R-:W-:-:S02]  /*160a0*/  UISETP.NE.AND UP2, UPT, UR4, URZ, UPT ;  /* 0x0000003f0400728c */ /* 0x000fc4000bf45270 */
[----:B------:R-:W-:Y:S01]  /*160b0*/  UISETP.EQ.AND UP3, UPT, UR4, URZ, UP3 ;  /* 0x0000003f0400728c */ /* 0x000fe20009f62270 */
[CC--:B------:R-:W-:Y:S01]  /*160c0*/  LEA.HI R7, R172.reuse, R173.reuse, RZ, 0x2 ;  /* 0x000000adac077211 */ /* 0x0c0fe200078f10ff */
[----:B------:R-:W-:Y:S01]  /*160d0*/  ULDC UR5, c[0x0][0x234] ;  /* 0x00008d0000057ab9 */ /* 0x000fe20000000800 */
[-C--:B------:R-:W-:Y:S01]  /*160e0*/  LEA.HI R172, R172, R173.reuse, RZ, 0x5 ;  /* 0x000000adacac7211 */ /* 0x080fe200078f28ff */
[----:B------:R-:W-:Y:S01]  /*160f0*/  ULDC UR4, c[0x0][0x1c0] ;  /* 0x0000700000047ab9 */ /* 0x000fe20000000800 */
[----:B------:R-:W-:Y:S01]  /*16100*/  SHF.R.S32.HI R8, RZ, 0x1f, R7 ;  /* 0x0000001fff087819 */ /* 0x000fe20000011407 */
[----:B------:R-:W-:Y:S02]  /*16110*/  @!UP0 UIADD3 UR7, UR21, UR11, URZ ;  /* 0x0000000b15078290 */ /* 0x000fe4000fffe03f */
[----:B------:R-:W-:Y:S01]  /*16120*/  @!UP0 UMOV UR12, UR20 ;  /* 0x00000014000c8c82 */ /* 0x000fe20008000000 */
[----:B-1----:R-:W-:Y:S01]  /*16130*/  FADD.FTZ R133, R3, R133 ;  /* 0x0000008503857221 */ /* 0x002fe20000010000 */
[----:B------:R-:W-:Y:S01]  /*16140*/  @!UP2 UISETP.NE.AND UP1, UPT, UR9, URZ, UPT ;  /* 0x0000003f0900a28c */ /* 0x000fe2000bf25270 */
[----:B------:R-:W-:Y:S01]  /*16150*/  FADD.FTZ R3, R4, R250 ;  /* 0x000000fa04037221 */ /* 0x000fe20000010000 */
[----:B------:R-:W-:Y:S01]  /*16160*/  SHF.R.S32.HI R4, RZ, 0x2, R7 ;  /* 0x00000002ff047819 */ /* 0x000fe20000011407 */
[----:B--2---:R-:W-:Y:S01]  /*16170*/  FADD.FTZ R132, R0, R132 ;  /* 0x0000008400847221 */ /* 0x004fe20000010000 */
[----:B------:R-:W-:Y:S01]  /*16180*/  FSETP.NE.FTZ.AND P6, PT, R133, RZ, PT ;  /* 0x000000ff8500720b */ /* 0x000fe20003fd5000 */
[----:B------:R-:W1:Y:S01]  /*16190*/  S2UR UR9, SR_CTAID.X ;  /* 0x00000000000979c3 */ /* 0x000e620000002500 */
[----:B------:R-:W2:Y:S01]  /*161a0*/  SHFL.BFLY PT, R10, R3, 0x1, 0x1f ;  /* 0x0c201f00030a7f89 */ /* 0x000ea200000e0000 */
[----:B------:R-:W-:Y:S01]  /*161b0*/  MOV R0, 0x3f800000 ;  /* 0x3f80000000007802 */ /* 0x000fe20000000f00 */
[----:B---3--:R-:W-:Y:S01]  /*161c0*/  FADD.FTZ R138, R6, R9 ;  /* 0x00000009068a7221 */ /* 0x008fe20000010000 */
[----:B------:R-:W-:Y:S01]  /*161d0*/  LOP3.LUT R7, R7, 0x3ffffffc, RZ, 0xc0, !PT ;  /* 0x3ffffffc07077812 */ /* 0x000fe200078ec0ff */
[----:B------:R-:W-:Y:S01]  /*161e0*/  @UP2 ULDC UR14, c[0x0][0x210] ;  /* 0x00008400000e2ab9 */ /* 0x000fe20000000800 */
[----:B------:R-:W-:Y:S01]  /*161f0*/  FSETP.NE.FTZ.AND P5, PT, R132, RZ, PT ;  /* 0x000000ff8400720b */ /* 0x000fe20003fb5000 */
[----:B------:R-:W-:Y:S01]  /*16200*/  @UP2 UIMAD UR14, UR14, UR8, URZ ;  /* 0x000000080e0e22a4 */ /* 0x000fe2000f8e023f */
[----:B------:R-:W-:Y:S01]  /*16210*/  FSETP.NE.FTZ.AND P4, PT, R138, RZ, PT ;  /* 0x000000ff8a00720b */ /* 0x000fe20003f95000 */
[----:B------:R-:W-:Y:S01]  /*16220*/  @!UP2 USEL UR14, UR8, UR5, !UP1 ;  /* 0x00000005080ea287 */ /* 0x000fe2000c800000 */
[----:B------:R-:W-:Y:S01]  /*16230*/  SHF.R.S32.HI R9, RZ, 0x5, R172 ;  /* 0x00000005ff097819 */ /* 0x000fe200000114ac */
[----:B------:R-:W-:Y:S01]  /*16240*/  @UP2 UMOV UR13, 0x1 ;  /* 0x00000001000d2882 */ /* 0x000fe20000000000 */
[----:B------:R-:W3:Y:S01]  /*16250*/  @P6 MUFU.RCP R0, R133 ;  /* 0x0000008500006308 */ /* 0x000ee20000001000 */
[----:B------:R-:W-:Y:S01]  /*16260*/  IADD3 R6, -R7, R173, RZ ;  /* 0x000000ad07067210 */ /* 0x000fe20007ffe1ff */
[----:B------:R-:W-:Y:S01]  /*16270*/  @!UP2 UIMAD UR13, UR14, UR4, URZ ;  /* 0x000000040e0da2a4 */ /* 0x000fe2000f8e023f */
[----:B------:R-:W-:Y:S01]  /*16280*/  LEA.HI R8, R8, R4, RZ, 0x3 ;  /* 0x0000000408087211 */ /* 0x000fe200078f18ff */
[----:B------:R-:W-:Y:S01]  /*16290*/  @UP3 UIMAD UR16, UR6, UR8, URZ ;  /* 0x00000008061032a4 */ /* 0x000fe2000f8e023f */
[----:B------:R-:W-:Y:S01]  /*162a0*/  LEA R139, R9, R6, 0x9 ;  /* 0x00000006098b7211 */ /* 0x000fe200078e48ff */
[----:B------:R-:W-:Y:S01]  /*162b0*/  @UP2 ULDC UR15, c[0x0][0x210] ;  /* 0x00008400000f2ab9 */ /* 0x000fe20000000800 */
[----:B------:R-:W-:Y:S01]  /*162c0*/  LOP3.LUT R26, R8, 0xfffffff8, RZ, 0xc0, !PT ;  /* 0xfffffff8081a7812 */ /* 0x000fe200078ec0ff */
[----:B------:R-:W4:Y:S01]  /*162d0*/  @P5 MUFU.RCP R5, R132 ;  /* 0x0000008400055308 */ /* 0x000f220000001000 */
[----:B------:R-:W-:-:S02]  /*162e0*/  UIMAD UR4, UR6, UR13, URZ ;  /* 0x0000000d060472a4 */ /* 0x000fc4000f8e023f */
[----:B------:R-:W-:Y:S01]  /*162f0*/  IADD3 R26, R4, -R26, RZ ;  /* 0x8000001a041a7210 */ /* 0x000fe20007ffe0ff */
[----:B------:R-:W-:Y:S01]  /*16300*/  @!UP2 UMOV UR15, 0x1 ;  /* 0x00000001000fa882 */ /* 0x000fe20000000000 */
[----:B--2---:R-:W-:Y:S01]  /*16310*/  FADD.FTZ R137, R3, R10 ;  /* 0x0000000a03897221 */ /* 0x004fe20000010000 */
[----:B------:R-:W-:Y:S01]  /*16320*/  MOV R3, 0x3f800000 ;  /* 0x3f80000000037802 */ /* 0x000fe20000000f00 */
[----:B------:R-:W-:Y:S01]  /*16330*/  @UP3 USEL UR16, UR16, UR25, !UP0 ;  /* 0x0000001910103287 */ /* 0x000fe2000c000000 */
[----:B---3--:R-:W-:Y:S01]  /*16340*/  FMUL.FTZ R0, R0, c[0x0][0x2dc] ;  /* 0x0000b70000007a20 */ /* 0x008fe20000410000 */
[----:B-1----:R-:W-:Y:S01]  /*16350*/  UIMAD UR9, UR9, UR15, URZ ;  /* 0x0000000f090972a4 */ /* 0x002fe2000f8e023f */
[----:B------:R-:W-:Y:S01]  /*16360*/  FSETP.NE.FTZ.AND P3, PT, R137, RZ, PT ;  /* 0x000000ff8900720b */ /* 0x000fe20003f75000 */
[----:B------:R-:W-:Y:S01]  /*16370*/  USEL UR4, UR4, URZ, !UP3 ;  /* 0x0000003f04047287 */ /* 0x000fe2000d800000 */
[C---:B------:R-:W-:Y:S01]  /*16380*/  FMUL.FTZ R140, R0.reuse, R140 ;  /* 0x0000008c008c7220 */ /* 0x040fe20000410000 */
[----:B------:R-:W1:Y:S01]  /*16390*/  @P4 MUFU.RCP R3, R138 ;  /* 0x0000008a00034308 */ /* 0x000e620000001000 */
[----:B------:R-:W-:Y:S01]  /*163a0*/  FMUL.FTZ R6, R0, R141 ;  /* 0x0000008d00067220 */ /* 0x000fe20000410000 */
[----:B------:R-:W-:Y:S01]  /*163b0*/  R2P PR, R26, 0x6 ;  /* 0x000000061a007804 */ /* 0x000fe20000000000 */
[C---:B------:R-:W-:Y:S01]  /*163c0*/  FMUL.FTZ R152, R0.reuse, R152 ;  /* 0x0000009800987220 */ /* 0x040fe20000410000 */
[----:B------:R-:W-:Y:S01]  /*163d0*/  USHF.L.U32 UR9, UR9, 0x7, URZ ;  /* 0x0000000709097899 */ /* 0x000fe2000800063f */
[----:B------:R-:W-:Y:S01]  /*163e0*/  FMUL.FTZ R153, R0, R153 ;  /* 0x0000009900997220 */ /* 0x000fe20000410000 */
[----:B------:R-:W-:Y:S01]  /*163f0*/  F2FP.BF16.PACK_AB R6, R6, R140 ;  /* 0x0000008c0606723e */ /* 0x000fe200000010ff */
[C---:B------:R-:W-:Y:S01]  /*16400*/  FMUL.FTZ R36, R0.reuse, R36 ;  /* 0x0000002400247220 */ /* 0x040fe20000410000 */
[----:B------:R-:W-:Y:S01]  /*16410*/  UIMAD UR14, UR10, UR14, UR4 ;  /* 0x0000000e0a0e72a4 */ /* 0x000fe2000f8e0204 */
[C---:B------:R-:W-:Y:S01]  /*16420*/  FMUL.FTZ R12, R0.reuse, R37 ;  /* 0x00000025000c7220 */ /* 0x040fe20000410000 */
[----:B------:R-:W-:Y:S01]  /*16430*/  @!UP3 UMOV UR22, URZ ;  /* 0x0000003f0016bc82 */ /* 0x000fe20008000000 */
[C---:B------:R-:W-:Y:S01]  /*16440*/  FMUL.FTZ R48, R0.reuse, R48 ;  /* 0x0000003000307220 */ /* 0x040fe20000410000 */
[----:B------:R-:W-:Y:S01]  /*16450*/  @UP3 UMOV UR22, UR16 ;  /* 0x0000001000163c82 */ /* 0x000fe20008000000 */
[----:B------:R-:W-:Y:S01]  /*16460*/  FMUL.FTZ R15, R0, R49 ;  /* 0x00000031000f7220 */ /* 0x000fe20000410000 */
[----:B------:R-:W-:Y:S01]  /*16470*/  F2FP.BF16.PACK_AB R12, R12, R36 ;  /* 0x000000240c0c723e */ /* 0x000fe200000010ff */
[C---:B------:R-:W-:Y:S01]  /*16480*/  FMUL.FTZ R52, R0.reuse, R52 ;  /* 0x0000003400347220 */ /* 0x040fe20000410000 */
[----:B------:R-:W-:Y:S01]  /*16490*/  @!UP3 UMOV UR23, URZ ;  /* 0x0000003f0017bc82 */ /* 0x000fe20008000000 */
[C---:B------:R-:W-:Y:S01]  /*164a0*/  FMUL.FTZ R22, R0.reuse, R53 ;  /* 0x0000003500167220 */ /* 0x040fe20000410000 */
[----:B------:R-:W-:Y:S01]  /*164b0*/  F2FP.BF16.PACK_AB R15, R15, R48 ;  /* 0x000000300f0f723e */ /* 0x000fe200000010ff */
[C---:B------:R-:W-:Y:S01]  /*164c0*/  FMUL.FTZ R64, R0.reuse, R64 ;  /* 0x0000004000407220 */ /* 0x040fe20000410000 */
[----:B------:R-:W-:Y:S01]  /*164d0*/  USHF.R.S32.HI UR4, URZ, 0x1f, UR9 ;  /* 0x0000001f3f047899 */ /* 0x000fe20008011409 */
[----:B------:R-:W-:Y:S01]  /*164e0*/  FMUL.FTZ R32, R0, R65 ;  /* 0x0000004100207220 */ /* 0x000fe20000410000 */
[----:B------:R-:W-:Y:S01]  /*164f0*/  F2FP.BF16.PACK_AB R22, R22, R52 ;  /* 0x000000341616723e */ /* 0x000fe200000010ff */
[C---:B------:R-:W-:Y:S01]  /*16500*/  FMUL.FTZ R68, R0.reuse, R68 ;  /* 0x0000004400447220 */ /* 0x040fe20000410000 */
[----:B------:R-:W-:Y:S01]  /*16510*/  @UP3 USHF.R.S32.HI UR23, URZ, 0x1f, UR16 ;  /* 0x0000001f3f173899 */ /* 0x000fe20008011410 */
[C---:B------:R-:W-:Y:S01]  /*16520*/  FMUL.FTZ R69, R0.reuse, R69 ;  /* 0x0000004500457220 */ /* 0x040fe20000410000 */
[----:B------:R-:W-:Y:S01]  /*16530*/  USHF.R.S32.HI UR5, URZ, 0x1f, UR14 ;  /* 0x0000001f3f057899 */ /* 0x000fe2000801140e */
[C---:B------:R-:W-:Y:S01]  /*16540*/  FMUL.FTZ R80, R0.reuse, R80 ;  /* 0x0000005000507220 */ /* 0x040fe20000410000 */
[----:B------:R-:W-:Y:S01]  /*16550*/  UIADD3 UR9, UP2, UP1, UR9, UR22, UR14 ;  /* 0x0000001609097290 */ /* 0x000fe2000f95e00e */
[----:B------:R-:W-:-:S02]  /*16560*/  FMUL.FTZ R81, R0, R81 ;  /* 0x0000005100517220 */ /* 0x000fc40000410000 */
[C---:B------:R-:W-:Y:S01]  /*16570*/  FMUL.FTZ R84, R0.reuse, R84 ;  /* 0x0000005400547220 */ /* 0x040fe20000410000 */
[----:B------:R-:W-:Y:S01]  /*16580*/  UIADD3.X UR4, UR4, UR23, UR5, UP2, UP1 ;  /* 0x0000001704047290 */ /* 0x000fe200097e2405 */
[C---:B------:R-:W-:Y:S02]  /*16590*/  FMUL.FTZ R85, R0.reuse, R85 ;  /* 0x0000005500557220 */ /* 0x040fe40000410000 */
[C---:B------:R-:W-:Y:S02]  /*165a0*/  FMUL.FTZ R96, R0.reuse, R96 ;  /* 0x0000006000607220 */ /* 0x040fe40000410000 */
[C---:B------:R-:W-:Y:S02]  /*165b0*/  FMUL.FTZ R97, R0.reuse, R97 ;  /* 0x0000006100617220 */ /* 0x040fe40000410000 */
[C---:B------:R-:W-:Y:S02]  /*165c0*/  FMUL.FTZ R156, R0.reuse, R156 ;  /* 0x0000009c009c7220 */ /* 0x040fe40000410000 */
[C---:B------:R-:W-:Y:S01]  /*165d0*/  FMUL.FTZ R157, R0.reuse, R157 ;  /* 0x0000009d009d7220 */ /* 0x040fe20000410000 */
[----:B------:R-:W-:Y:S01]  /*165e0*/  F2FP.BF16.PACK_AB R52, R97, R96 ;  /* 0x000000606134723e */ /* 0x000fe200000010ff */
[----:B------:R-:W-:-:S02]  /*165f0*/  FMUL.FTZ R108, R0, R108 ;  /* 0x0000006c006c7220 */ /* 0x000fc40000410000 */
[C---:B------:R-:W-:Y:S01]  /*16600*/  FMUL.FTZ R109, R0.reuse, R109 ;  /* 0x0000006d006d7220 */ /* 0x040fe20000410000 */
[----:B------:R-:W-:Y:S01]  /*16610*/  F2FP.BF16.PACK_AB R48, R157, R156 ;  /* 0x0000009c9d30723e */ /* 0x000fe200000010ff */
[C---:B------:R-:W-:Y:S02]  /*16620*/  FMUL.FTZ R160, R0.reuse, R160 ;  /* 0x000000a000a07220 */ /* 0x040fe40000410000 */
[C---:B------:R-:W-:Y:S02]  /*16630*/  FMUL.FTZ R161, R0.reuse, R161 ;  /* 0x000000a100a17220 */ /* 0x040fe40000410000 */
[C---:B------:R-:W-:Y:S02]  /*16640*/  FMUL.FTZ R120, R0.reuse, R120 ;  /* 0x0000007800787220 */ /* 0x040fe40000410000 */
[C---:B------:R-:W-:Y:S02]  /*16650*/  FMUL.FTZ R121, R0.reuse, R121 ;  /* 0x0000007900797220 */ /* 0x040fe40000410000 */
[----:B------:R-:W-:-:S02]  /*16660*/  FMUL.FTZ R164, R0, R164 ;  /* 0x000000a400a47220 */ /* 0x000fc40000410000 */
[C---:B------:R-:W-:Y:S01]  /*16670*/  FMUL.FTZ R165, R0.reuse, R165 ;  /* 0x000000a500a57220 */ /* 0x040fe20000410000 */
[----:B------:R-:W-:Y:S01]  /*16680*/  F2FP.BF16.PACK_AB R36, R121, R120 ;  /* 0x000000787924723e */ /* 0x000fe200000010ff */
[C---:B------:R-:W-:Y:S02]  /*16690*/  FMUL.FTZ R128, R0.reuse, R128 ;  /* 0x0000008000807220 */ /* 0x040fe40000410000 */
[----:B------:R-:W-:Y:S01]  /*166a0*/  FMUL.FTZ R129, R0, R129 ;  /* 0x0000008100817220 */ /* 0x000fe20000410000 */
[----:B------:R-:W-:Y:S01]  /*166b0*/  MOV R0, 0x3f800000 ;  /* 0x3f80000000007802 */ /* 0x000fe20000000f00 */
[----:B----4-:R-:W-:Y:S02]  /*166c0*/  FMUL.FTZ R4, R5, c[0x0][0x2dc] ;  /* 0x0000b70005047a20 */ /* 0x010fe40000410000 */
[----:B-1----:R-:W-:Y:S02]  /*166d0*/  FMUL.FTZ R3, R3, c[0x0][0x2dc] ;  /* 0x0000b70003037a20 */ /* 0x002fe40000410000 */
[C---:B------:R-:W-:Y:S01]  /*166e0*/  FMUL.FTZ R28, R4.reuse, R66 ;  /* 0x00000042041c7220 */ /* 0x040fe20000410000 */
[----:B------:R-:W1:Y:S01]  /*166f0*/  @P3 MUFU.RCP R0, R137 ;  /* 0x0000008900003308 */ /* 0x000e620000001000 */
[----:B------:R-:W-:-:S02]  /*16700*/  FMUL.FTZ R27, R4, R67 ;  /* 0x00000043041b7220 */ /* 0x000fc40000410000 */
[C---:B------:R-:W-:Y:S02]  /*16710*/  FMUL.FTZ R16, R3.reuse, R41 ;  /* 0x0000002903107220 */ /* 0x040fe40000410000 */
[C---:B------:R-:W-:Y:S02]  /*16720*/  FMUL.FTZ R24, R3.reuse, R45 ;  /* 0x0000002d03187220 */ /* 0x040fe40000410000 */
[C---:B------:R-:W-:Y:S02]  /*16730*/  FMUL.FTZ R20, R3.reuse, R57 ;  /* 0x0000003903147220 */ /* 0x040fe40000410000 */
[----:B------:R-:W-:Y:S02]  /*16740*/  FMUL.FTZ R66, R3, R61 ;  /* 0x0000003d03427220 */ /* 0x000fe40000410000 */
[C---:B------:R-:W-:Y:S02]  /*16750*/  FMUL.FTZ R14, R4.reuse, R38 ;  /* 0x00000026040e7220 */ /* 0x040fe40000410000 */
[----:B------:R-:W-:-:S02]  /*16760*/  FMUL.FTZ R18, R4, R50 ;  /* 0x0000003204127220 */ /* 0x000fc40000410000 */
[----:B------:R-:W-:Y:S02]  /*16770*/  FMUL.FTZ R19, R4, R54 ;  /* 0x0000003604137220 */ /* 0x000fe40000410000 */
[----:B-1----:R-:W-:Y:S02]  /*16780*/  FMUL.FTZ R0, R0, c[0x0][0x2dc] ;  /* 0x0000b70000007a20 */ /* 0x002fe40000410000 */
[----:B------:R-:W-:Y:S02]  /*16790*/  FMUL.FTZ R144, R3, R144 ;  /* 0x0000009003907220 */ /* 0x000fe40000410000 */
        /* <DEDUP_REMOVED lines=55> */
[C---:B------:R-:W-:Y:S01]  /*16b10*/  FMUL.FTZ R44, R3.reuse, R44 ;  /* 0x0000002c032c7220 */ /* 0x040fe20000410000 */
[----:B------:R-:W-:Y:S01]  /*16b20*/  F2FP.BF16.PACK_AB R10, R10, R148 ;  /* 0x000000940a0a723e */ /* 0x000fe200000010ff */
[----:B------:R-:W-:Y:S01]  /*16b30*/  FMUL.FTZ R56, R3, R56 ;  /* 0x0000003803387220 */ /* 0x000fe20000410000 */
[----:B------:R-:W-:Y:S01]  /*16b40*/  LEA R0, R139, R0, 0x1 ;  /* 0x000000008b007211 */ /* 0x000fe200078e08ff */
        /* <DEDUP_REMOVED lines=8> */
[C---:B------:R-:W-:Y:S01]  /*16bd0*/  FMUL.FTZ R77, R3.reuse, R77 ;  /* 0x0000004d034d7220 */ /* 0x040fe20000410000 */
[----:B------:R1:W-:Y:S01]  /*16be0*/  STS [R0], R6 ;  /* 0x0000000600007388 */ /* 0x0003e20000000800 */
[C---:B------:R-:W-:Y:S01]  /*16bf0*/  FMUL.FTZ R88, R3.reuse, R88 ;  /* 0x0000005803587220 */ /* 0x040fe20000410000 */
        /* <DEDUP_REMOVED lines=24> */
[----:B-1----:R-:W-:Y:S01]  /*16d80*/  MOV R6, 0x40 ;  /* 0x0000004000067802 */ /* 0x002fe20000000f00 */
[C---:B------:R-:W-:Y:S01]  /*16d90*/  FMUL.FTZ R30, R3.reuse, R125 ;  /* 0x0000007d031e7220 */ /* 0x040fe20000410000 */
[----:B------:R-:W-:Y:S01]  /*16da0*/  F2FP.BF16.PACK_AB R34, R34, R116 ;  /* 0x000000742222723e */ /* 0x000fe200000010ff */
[C---:B------:R-:W-:Y:S01]  /*16db0*/  FMUL.FTZ R168, R3.reuse, R168 ;  /* 0x000000a803a87220 */ /* 0x040fe20000410000 */
[----:B------:R-:W-:Y:S01]  /*16dc0*/  SEL R6, R6, 0xffffffc0, !P2 ;  /* 0xffffffc006067807 */ /* 0x000fe20005000000 */
[----:B------:R-:W-:Y:S01]  /*16dd0*/  FMUL.FTZ R169, R3, R169 ;  /* 0x000000a903a97220 */ /* 0x000fe20000410000 */
[----:B------:R-:W-:Y:S01]  /*16de0*/  LOP3.LUT R3, R26, 0x1, RZ, 0xc0, !PT ;  /* 0x000000011a037812 */ /* 0x000fe200078ec0ff */
[----:B------:R-:W-:Y:S01]  /*16df0*/  FMUL.FTZ R142, R4, R142 ;  /* 0x0000008e048e7220 */ /* 0x000fe20000410000 */
[----:B------:R-:W-:Y:S01]  /*16e00*/  F2FP.BF16.PACK_AB R30, R30, R124 ;  /* 0x0000007c1e1e723e */ /* 0x000fe200000010ff */
[C---:B------:R-:W-:Y:S01]  /*16e10*/  FMUL.FTZ R5, R4.reuse, R143 ;  /* 0x0000008f04057220 */ /* 0x040fe20000410000 */
[----:B------:R-:W-:Y:S01]  /*16e20*/  ISETP.NE.U32.AND P0, PT, R3, 0x1, PT ;  /* 0x000000010300780c */ /* 0x000fe20003f05070 */
[----:B------:R-:W-:Y:S01]  /*16e30*/  FMUL.FTZ R21, R4, R55 ;  /* 0x0000003704157220 */ /* 0x000fe20000410000 */
[----:B------:R-:W-:Y:S01]  /*16e40*/  IADD3 R3, R0, -0x10, RZ ;  /* 0xfffffff000037810 */ /* 0x000fe20007ffe0ff */
[C---:B------:R-:W-:Y:S01]  /*16e50*/  FMUL.FTZ R11, R4.reuse, R39 ;  /* 0x00000027040b7220 */ /* 0x040fe20000410000 */
[----:B------:R-:W-:Y:S01]  /*16e60*/  F2FP.BF16.PACK_AB R5, R5, R142 ;  /* 0x0000008e0505723e */ /* 0x000fe200000010ff */
[C---:B------:R-:W-:Y:S01]  /*16e70*/  FMUL.FTZ R154, R4.reuse, R154 ;  /* 0x0000009a049a7220 */ /* 0x040fe20000410000 */
[----:B------:R-:W-:Y:S01]  /*16e80*/  F2FP.BF16.PACK_AB R21, R21, R19 ;  /* 0x000000131515723e */ /* 0x000fe200000010ff */
[----:B------:R-:W-:Y:S01]  /*16e90*/  FMUL.FTZ R7, R4, R155 ;  /* 0x0000009b04077220 */ /* 0x000fe20000410000 */
[----:B------:R-:W-:Y:S01]  /*16ea0*/  F2FP.BF16.PACK_AB R19, R32, R64 ;  /* 0x000000402013723e */ /* 0x000fe200000010ff */
[C---:B------:R-:W-:Y:S01]  /*16eb0*/  FMUL.FTZ R51, R4.reuse, R51 ;  /* 0x0000003304337220 */ /* 0x040fe20000410000 */
[----:B------:R-:W-:Y:S01]  /*16ec0*/  F2FP.BF16.PACK_AB R64, R69, R68 ;  /* 0x000000444540723e */ /* 0x000fe200000010ff */
[C---:B------:R-:W-:Y:S01]  /*16ed0*/  FMUL.FTZ R70, R4.reuse, R70 ;  /* 0x0000004604467220 */ /* 0x040fe20000410000 */
[----:B------:R-:W-:Y:S01]  /*16ee0*/  MOV R68, 0x20 ;  /* 0x0000002000447802 */ /* 0x000fe20000000f00 */
[----:B------:R-:W-:Y:S01]  /*16ef0*/  FMUL.FTZ R71, R4, R71 ;  /* 0x0000004704477220 */ /* 0x000fe20000410000 */
[----:B------:R-:W-:Y:S01]  /*16f00*/  @P0 IADD3 R3, R0, 0x10, RZ ;  /* 0x0000001000030810 */ /* 0x000fe20007ffe0ff */
[C---:B------:R-:W-:Y:S01]  /*16f10*/  FMUL.FTZ R82, R4.reuse, R82 ;  /* 0x0000005204527220 */ /* 0x040fe20000410000 */
[----:B------:R-:W-:Y:S01]  /*16f20*/  STS [R0+0x400], R5 ;  /* 0x0004000500007388 */ /* 0x000fe20000000800 */
[C---:B------:R-:W-:Y:S01]  /*16f30*/  FMUL.FTZ R83, R4.reuse, R83 ;  /* 0x0000005304537220 */ /* 0x040fe20000410000 */
[----:B------:R-:W-:Y:S01]  /*16f40*/  F2FP.BF16.PACK_AB R7, R7, R154 ;  /* 0x0000009a0707723e */ /* 0x000fe200000010ff */
[C---:B------:R-:W-:Y:S01]  /*16f50*/  FMUL.FTZ R86, R4.reuse, R86 ;  /* 0x0000005604567220 */ /* 0x040fe20000410000 */
[----:B------:R-:W-:Y:S01]  /*16f60*/  F2FP.BF16.PACK_AB R11, R11, R14 ;  /* 0x0000000e0b0b723e */ /* 0x000fe200000010ff */
[C---:B------:R-:W-:Y:S01]  /*16f70*/  FMUL.FTZ R55, R4.reuse, R87 ;  /* 0x0000005704377220 */ /* 0x040fe20000410000 */
[----:B------:R-:W-:Y:S01]  /*16f80*/  F2FP.BF16.PACK_AB R14, R51, R18 ;  /* 0x00000012330e723e */ /* 0x000fe200000010ff */
        /* <DEDUP_REMOVED lines=27> */
[----:B------:R-:W-:-:S02]  /*17140*/  F2FP.BF16.PACK_AB R4, R153, R152 ;  /* 0x000000989904723e */ /* 0x000fc400000010ff */
[----:B------:R-:W-:Y:S02]  /*17150*/  F2FP.BF16.PACK_AB R31, R31, R166 ;  /* 0x000000a61f1f723e */ /* 0x000fe400000010ff */
[----:B------:R-:W-:Y:S01]  /*17160*/  F2FP.BF16.PACK_AB R27, R131, R130 ;  /* 0x00000082831b723e */ /* 0x000fe200000010ff */
[----:B------:R1:W-:Y:S01]  /*17170*/  STS [R3], R4 ;  /* 0x0000000403007388 */ /* 0x0003e20000000800 */
[----:B------:R-:W-:-:S03]  /*17180*/  F2FP.BF16.PACK_AB R67, R67, R170 ;  /* 0x000000aa4343723e */ /* 0x000fc600000010ff */
[----:B------:R-:W-:Y:S04]  /*17190*/  STS [R0+0x2000], R9 ;  /* 0x0020000900007388 */ /* 0x000fe80000000800 */
[----:B------:R2:W-:Y:S04]  /*171a0*/  STS [R0+0x2400], R8 ;  /* 0x0024000800007388 */ /* 0x0005e80000000800 */
[----:B------:R-:W-:Y:S04]  /*171b0*/  STS [R3+0x2000], R10 ;  /* 0x0020000a03007388 */ /* 0x000fe80000000800 */
[----:B------:R3:W-:Y:S01]  /*171c0*/  STS [R3+0x2400], R13 ;  /* 0x0024000d03007388 */ /* 0x0007e20000000800 */
[----:B-1----:R-:W-:-:S04]  /*171d0*/  SEL R4, R68, 0xffffffe0, !P1 ;  /* 0xffffffe044047807 */ /* 0x002fc80004800000 */
[----:B------:R-:W-:Y:S02]  /*171e0*/  IADD3 R5, R0, R4, RZ ;  /* 0x0000000400057210 */ /* 0x000fe40007ffe0ff */
[-C--:B------:R-:W-:Y:S02]  /*171f0*/  IADD3 R4, R4, R3.reuse, RZ ;  /* 0x0000000304047210 */ /* 0x080fe40007ffe0ff */
[-C--:B--2---:R-:W-:Y:S01]  /*17200*/  IADD3 R8, R0, R6.reuse, RZ ;  /* 0x0000000600087210 */ /* 0x084fe20007ffe0ff */
[----:B------:R1:W-:Y:S01]  /*17210*/  STS [R5], R12 ;  /* 0x0000000c05007388 */ /* 0x0003e20000000800 */
[----:B------:R-:W-:Y:S02]  /*17220*/  IADD3 R9, R6, R3, RZ ;  /* 0x0000000306097210 */ /* 0x000fe40007ffe0ff */
[-C--:B------:R-:W-:Y:S01]  /*17230*/  IADD3 R7, R5, R6.reuse, RZ ;  /* 0x0000000605077210 */ /* 0x080fe20007ffe0ff */
[----:B------:R-:W-:Y:S01]  /*17240*/  STS [R5+0x400], R11 ;  /* 0x0004000b05007388 */ /* 0x000fe20000000800 */
[----:B------:R-:W-:-:S02]  /*17250*/  IADD3 R6, R4, R6, RZ ;  /* 0x0000000604067210 */ /* 0x000fc40007ffe0ff */
[----:B---3--:R-:W-:Y:S01]  /*17260*/  MOV R13, 0x7f800000 ;  /* 0x7f800000000d7802 */ /* 0x008fe20000000f00 */
[----:B------:R-:W-:Y:S04]  /*17270*/  STS [R4], R15 ;  /* 0x0000000f04007388 */ /* 0x000fe80000000800 */
[----:B------:R2:W-:Y:S04]  /*17280*/  STS [R4+0x400], R14 ;  /* 0x0004000e04007388 */ /* 0x0005e80000000800 */
[----:B------:R-:W-:Y:S04]  /*17290*/  STS [R5+0x2000], R16 ;  /* 0x0020001005007388 */ /* 0x000fe80000000800 */
[----:B------:R-:W-:Y:S04]  /*172a0*/  STS [R5+0x2400], R17 ;  /* 0x0024001105007388 */ /* 0x000fe80000000800 */
[----:B------:R-:W-:Y:S01]  /*172b0*/  STS [R4+0x2000], R24 ;  /* 0x0020001804007388 */ /* 0x000fe20000000800 */
[----:B-1----:R-:W-:-:S03]  /*172c0*/  MOV R12, 0x7f800000 ;  /* 0x7f800000000c7802 */ /* 0x002fc60000000f00 */
[----:B------:R-:W-:Y:S04]  /*172d0*/  STS [R4+0x2400], R23 ;  /* 0x0024001704007388 */ /* 0x000fe80000000800 */
[----:B------:R-:W-:Y:S04]  /*172e0*/  STS [R8], R22 ;  /* 0x0000001608007388 */ /* 0x000fe80000000800 */
[----:B------:R-:W-:Y:S01]  /*172f0*/  STS [R8+0x400], R21 ;  /* 0x0004001508007388 */ /* 0x000fe20000000800 */
[----:B--2---:R-:W-:-:S03]  /*17300*/  MOV R14, 0x7f800000 ;  /* 0x7f800000000e7802 */ /* 0x004fc60000000f00 */
        /* <DEDUP_REMOVED lines=80> */
[----:B--234-:R-:W2:Y:S04]  /*17810*/  LDL.LU R175, [R1+0x5c] ;  /* 0x00005c0001af7983 */ /* 0x01cea80000300800 */
[----:B------:R-:W2:Y:S02]  /*17820*/  LDL.LU R174, [R1+0x60] ;  /* 0x0000600001ae7983 */ /* 0x000ea40000300800 */
        /* <DEDUP_REMOVED lines=32> */
.L_x_819:
[----:B--234-:R-:W-:Y:S05]  /*17a30*/  BSYNC B0 ;  /* 0x0000000000007941 */ /* 0x01cfea0003800000 */
.L_x_818:
[----:B-1----:R-:W2:Y:S04]  /*17a40*/  LDL.64 R12, [R1] ;  /* 0x00000000010c7983 */ /* 0x002ea80000100a00 */
[----:B------:R1:W5:Y:S04]  /*17a50*/  LDL.64 R14, [R1+0x8] ;  /* 0x00000800010e7983 */ /* 0x0003680000100a00 */
[----:B------:R-:W3:Y:S04]  /*17a60*/  S2R R3, SR_TID.X ;  /* 0x0000000000037919 */ /* 0x000ee80000002100 */
[----:B------:R-:W4:Y:S01]  /*17a70*/  S2R R10, SR_CTAID.Z ;  /* 0x00000000000a7919 */ /* 0x000f220000002700 */
[----:B------:R-:W-:-:S02]  /*17a80*/  USHF.R.S32.HI UR6, URZ, 0x1f, UR10 ;  /* 0x0000001f3f067899 */ /* 0x000fc4000801140a */
[----:B------:R-:W-:Y:S02]  /*17a90*/  ULDC.64 UR4, c[0x0][0x1f0] ;  /* 0x00007c0000047ab9 */ /* 0x000fe40000000a00 */
[----:B------:R-:W-:Y:S01]  /*17aa0*/  UIMAD UR4, UR6, UR4, URZ ;  /* 0x00000004060472a4 */ /* 0x000fe2000f8e023f */
[----:B---3--:R-:W-:-:S04]  /*17ab0*/  SHF.R.S32.HI R4, RZ, 0x1f, R3 ;  /* 0x0000001fff047819 */ /* 0x008fc80000011403 */
[----:B------:R-:W-:-:S04]  /*17ac0*/  LEA.HI R4, R4, R3, RZ, 0x3 ;  /* 0x0000000304047211 */ /* 0x000fc800078f18ff */
[----:B------:R-:W-:Y:S01]  /*17ad0*/  SHF.R.S32.HI R7, RZ, 0x3, R4 ;  /* 0x00000003ff077819 */ /* 0x000fe20000011404 */
[----:B------:R-:W-:Y:S01]  /*17ae0*/  UIMAD UR4, UR10, UR5, UR4 ;  /* 0x000000050a0472a4 */ /* 0x000fe2000f8e0204 */
[----:B------:R-:W-:Y:S01]  /*17af0*/  BSSY B0, `(.L_x_820) ;  /* 0x0000013000007945 */ /* 0x000fe20003800000 */
[----:B--2---:R-:W-:Y:S02]  /*17b00*/  SHF.R.S32.HI R0, RZ, 0x1f, R12 ;  /* 0x0000001fff007819 */ /* 0x004fe4000001140c */
[----:B------:R-:W-:-:S04]  /*17b10*/  IADD3 R2, P0, R12, UR12, RZ ;  /* 0x0000000c0c027c10 */ /* 0x000fc8000ff1e0ff */
[----:B------:R-:W-:Y:S02]  /*17b20*/  IADD3.X R3, R0, UR7, RZ, P0, !PT ;  /* 0x0000000700037c10 */ /* 0x000fe400087fe4ff */
[----:B------:R-:W-:-:S03]  /*17b30*/  ISETP.GE.AND P0, PT, R7, UR18, PT ;  /* 0x0000001207007c0c */ /* 0x000fc6000bf06270 */
[----:B----4-:R-:W-:-:S05]  /*17b40*/  IMAD.WIDE.U32 R10, R10, c[0x0][0x1f0], R2 ;  /* 0x00007c000a0a7a25 */ /* 0x010fca00078e0002 */
[----:B------:R-:W-:-:S05]  /*17b50*/  IADD3 R9, R11, UR4, RZ ;  /* 0x000000040b097c10 */ /* 0x000fca000fffe0ff */
[----:B------:R-:W-:Y:S05]  /*17b60*/  @P0 BRA `(.L_x_821) ;  /* 0x000000b000000947 */ /* 0x000fea0003800000 */
[----:B-1---5:R-:W-:Y:S01]  /*17b70*/  IMAD R0, R15, c[0x0][0x1e8], RZ ;  /* 0x00007a000f007a24 */ /* 0x022fe200078e02ff */
        /* <DEDUP_REMOVED lines=8> */
[----:B------:R1:W-:Y:S04]  /*17c00*/  @!P2 STG.E.128 [R2.64], R20 ;  /* 0x000000140200a986 */ /* 0x0003e8000c101d1a */
[----:B------:R1:W-:Y:S02]  /*17c10*/  @!P1 STG.E.128 [R2.64+0x80], R16 ;  /* 0x0000801002009986 */ /* 0x0003e4000c101d1a */
.L_x_821:
[----:B-1----:R-:W-:Y:S05]  /*17c20*/  BSYNC B0 ;  /* 0x0000000000007941 */ /* 0x002fea0003800000 */
.L_x_820:
[----:B------:R-:W-:Y:S01]  /*17c30*/  IADD3 R0, R7, 0x10, RZ ;  /* 0x0000001007007810 */ /* 0x000fe20007ffe0ff */
[----:B------:R-:W-:Y:S03]  /*17c40*/  BSSY B0, `(.L_x_822) ;  /* 0x0000011000007945 */ /* 0x000fe60003800000 */
[----:B------:R-:W-:-:S13]  /*17c50*/  ISETP.GE.AND P0, PT, R0, UR18, PT ;  /* 0x0000001200007c0c */ /* 0x000fda000bf06270 */
[----:B------:R-:W-:Y:S05]  /*17c60*/  @P0 BRA `(.L_x_823) ;  /* 0x000000e000000947 */ /* 0x000fea0003800000 */
[----:B-----5:R-:W-:Y:S01]  /*17c70*/  IADD3 R6, P0, R14, 0x10, RZ ;  /* 0x000000100e067810 */ /* 0x020fe20007f1e0ff */
        /* <DEDUP_REMOVED lines=11> */
[----:B------:R1:W-:Y:S04]  /*17d30*/  @!P1 STG.E.128 [R2.64], R28 ;  /* 0x0000001c02009986 */ /* 0x0003e8000c101d1a */
[----:B------:R1:W-:Y:S02]  /*17d40*/  @!P0 STG.E.128 [R2.64+0x80], R24 ;  /* 0x0000801802008986 */ /* 0x0003e4000c101d1a */
.L_x_823:
[----:B------:R-:W-:Y:S05]  /*17d50*/  BSYNC B0 ;  /* 0x0000000000007941 */ /* 0x000fea0003800000 */
.L_x_822:
[----:B------:R-:W-:Y:S01]  /*17d60*/  IADD3 R0, R7, 0x20, RZ ;  /* 0x0000002007007810 */ /* 0x000fe20007ffe0ff */
[----:B------:R-:W-:Y:S03]  /*17d70*/  BSSY B0, `(.L_x_824) ;  /* 0x0000011000007945 */ /* 0x000fe60003800000 */
[----:B------:R-:W-:-:S13]  /*17d80*/  ISETP.GE.AND P0, PT, R0, UR18, PT ;  /* 0x0000001200007c0c */ /* 0x000fda000bf06270 */
[----:B------:R-:W-:Y:S05]  /*17d90*/  @P0 BRA `(.L_x_825) ;  /* 0x000000e000000947 */ /* 0x000fea0003800000 */
[----:B-----5:R-:W-:Y:S01]  /*17da0*/  IADD3 R6, P0, R14, 0x20, RZ ;  /* 0x000000200e067810 */ /* 0x020fe20007f1e0ff */
        /* <DEDUP_REMOVED lines=13> */
.L_x_825:
[----:B------:R-:W-:Y:S05]  /*17e80*/  BSYNC B0 ;  /* 0x0000000000007941 */ /* 0x000fea0003800000 */
.L_x_824:
        /* <DEDUP_REMOVED lines=18> */
.L_x_827:
[----:B------:R-:W-:Y:S05]  /*17fb0*/  BSYNC B0 ;  /* 0x0000000000007941 */ /* 0x000fea0003800000 */
.L_x_826:
        /* <DEDUP_REMOVED lines=18> */
.L_x_829:
[----:B------:R-:W-:Y:S05]  /*180e0*/  BSYNC B0 ;  /* 0x0000000000007941 */ /* 0x000fea0003800000 */
.L_x_828:
[----:B------:R-:W2:Y:S01]  /*180f0*/  LDL.LU R0, [R1+0x58] ;  /* 0x0000580001007983 */ /* 0x000ea20000300800 */
[----:B------:R-:W-:Y:S01]  /*18100*/  BSSY B0, `(.L_x_830) ;  /* 0x0000011000007945 */ /* 0x000fe20003800000 */
[----:B--2---:R-:W-:-:S13]  /*18110*/  ISETP.GE.AND P0, PT, R0, UR18, PT ;  /* 0x0000001200007c0c */ /* 0x004fda000bf06270 */
        /* <DEDUP_REMOVED lines=15> */
.L_x_831:
[----:B------:R-:W-:Y:S05]  /*18210*/  BSYNC B0 ;  /* 0x0000000000007941 */ /* 0x000fea0003800000 */
.L_x_830:
        /* <DEDUP_REMOVED lines=18> */
.L_x_833:
[----:B------:R-:W-:Y:S05]  /*18340*/  BSYNC B0 ;  /* 0x0000000000007941 */ /* 0x000fea0003800000 */
.L_x_832:
[----:B------:R-:W2:Y:S02]  /*18350*/  LDL.LU R0, [R1+0x50] ;  /* 0x0000500001007983 */ /* 0x000ea40000300800 */
[----:B--2---:R-:W-:-:S13]  /*18360*/  ISETP.GE.AND P0, PT, R0, UR18, PT ;  /* 0x0000001200007c0c */ /* 0x004fda000bf06270 */
[----:B------:R-:W-:Y:S05]  /*18370*/  @P0 EXIT ;  /* 0x000000000000094d */ /* 0x000fea0003800000 */
[----:B-----5:R-:W-:Y:S01]  /*18380*/  IADD3 R6, P0, R14, 0x70, RZ ;  /* 0x000000700e067810 */ /* 0x020fe20007f1e0ff */
        /* <DEDUP_REMOVED lines=15> */
.L_x_770:
[----:B------:R-:W-:Y:S01]  /*18480*/  UISETP.NE.AND UP4, UPT, UR25, -0x1, UPT ;  /* 0xffffffff1900788c */ /* 0x000fe2000bf85270 */
[----:B------:R-:W-:Y:S01]  /*18490*/  LEA.HI R8, R5, R20, RZ, 0x3 ;  /* 0x0000001405087211 */ /* 0x000fe200078f18ff */
[----:B------:R-:W-:Y:S01]  /*184a0*/  ULDC.U8 UR16, c[0x0][0x329] ;  /* 0x0000ca4000107ab9 */ /* 0x000fe20000000000 */
[----:B------:R-:W1:Y:S01]  /*184b0*/  S2R R12, SR_CTAID.Z ;  /* 0x00000000000c7919 */ /* 0x000e620000002700 */
[----:B------:R-:W-:Y:S01]  /*184c0*/  UISETP.NE.AND UP3, UPT, UR16, URZ, UPT ;  /* 0x0000003f1000728c */ /* 0x000fe2000bf65270 */
[----:B------:R-:W-:Y:S01]  /*184d0*/  LOP3.LUT R0, R8, 0xfffffff8, RZ, 0xc0, !PT ;  /* 0xfffffff808007812 */ /* 0x000fe200078ec0ff */
[----:B------:R-:W-:Y:S01]  /*184e0*/  ULDC.64 UR6, c[0x0][0x1e8] ;  /* 0x00007a0000067ab9 */ /* 0x000fe20000000a00 */
[----:B------:R-:W2:Y:S01]  /*184f0*/  S2R R6, SR_CTAID.X ;  /* 0x0000000000067919 */ /* 0x000ea20000002500 */
[----:B------:R-:W-:Y:S01]  /*18500*/  ULDC.U8 UR17, c[0x0][0x328] ;  /* 0x0000ca0000117ab9 */ /* 0x000fe20000000000 */
[----:B------:R-:W-:Y:S01]  /*18510*/  SHF.R.S32.HI R8, RZ, 0x3, R8 ;  /* 0x00000003ff087819 */ /* 0x000fe20000011408 */
[----:B------:R-:W-:Y:S01]  /*18520*/  UISETP.NE.AND UP2, UPT, UR17, URZ, UPT ;  /* 0x0000003f1100728c */ /* 0x000fe2000bf45270 */
[----:B------:R-:W-:Y:S01]  /*18530*/  IMAD.IADD R15, R20, 0x1, -R0 ;  /* 0x00000001140f7824 */ /* 0x000fe200078e0a00 */
[----:B------:R-:W-:Y:S01]  /*18540*/  @UP4 UIMAD.WIDE.U32 UR14, UR25, UR6, URZ ;  /* 0x00000006190e42a5 */ /* 0x000fe2000f8e003f */
[----:B------:R-:W-:Y:S01]  /*18550*/  SHF.R.S32.HI R9, RZ, 0x1f, R8 ;  /* 0x0000001fff097819 */ /* 0x000fe20000011408 */
[----:B------:R-:W-:Y:S01]  /*18560*/  @!UP4 USHF.R.S32.HI UR18, URZ, 0x1f, UR12 ;  /* 0x0000001f3f12c899 */ /* 0x000fe2000801140c */
[----:B------:R-:W-:Y:S01]  /*18570*/  IMAD.SHL.U32 R14, R15, 0x8, RZ ;  /* 0x000000080f0e7824 */ /* 0x000fe200078e00ff */
[----:B------:R-:W-:Y:S01]  /*18580*/  ULDC.64 UR4, c[0x0][0x1e0] ;  /* 0x0000780000047ab9 */ /* 0x000fe20000000a00 */
[----:B------:R-:W-:Y:S01]  /*18590*/  BSSY B0, `(.L_x_834) ;  /* 0x000003a000007945 */ /* 0x000fe20003800000 */
[----:B------:R-:W-:-:S02]  /*185a0*/  @!UP4 UIMAD UR18, UR18, UR4, URZ ;  /* 0x000000041212c2a4 */ /* 0x000fc4000f8e023f */
[----:B------:R-:W-:Y:S01]  /*185b0*/  @UP4 UIMAD UR7, UR25, UR7, UR15 ;  /* 0x00000007190742a4 */ /* 0x000fe2000f8e020f */
[----:B------:R-:W-:Y:S01]  /*185c0*/  IADD3 R23, R14, 0x40, RZ ;  /* 0x000000400e177810 */ /* 0x000fe20007ffe0ff */
[----:B------:R-:W-:Y:S02]  /*185d0*/  USHF.R.S32.HI UR15, URZ, 0x1f, UR11 ;  /* 0x0000001f3f0f7899 */ /* 0x000fe4000801140b */
[----:B------:R-:W-:Y:S02]  /*185e0*/  @UP4 UMOV UR19, UR14 ;  /* 0x0000000e00134c82 */ /* 0x000fe40008000000 */
[----:B------:R-:W-:Y:S02]  /*185f0*/  UISETP.EQ.AND UP2, UPT, UR16, URZ, UP2 ;  /* 0x0000003f1000728c */ /* 0x000fe40009742270 */
[----:B------:R-:W-:Y:S02]  /*18600*/  @!UP3 UISETP.NE.AND UP1, UPT, UR17, URZ, UPT ;  /* 0x0000003f1100b28c */ /* 0x000fe4000bf25270 */
[----:B------:R-:W-:Y:S01]  /*18610*/  ULDC UR13, c[0x0][0x214] ;  /* 0x00008500000d7ab9 */ /* 0x000fe20000000800 */
[----:B--2---:R-:W-:Y:S01]  /*18620*/  IMAD.WIDE R6, R6, 0x80, R8 ;  /* 0x0000008006067825 */ /* 0x004fe200078e0208 */
[----:B------:R-:W-:-:S02]  /*18630*/  @UP3 ULDC UR14, c[0x0][0x210] ;  /* 0x00008400000e3ab9 */ /* 0x000fc40000000800 */
[----:B------:R-:W-:Y:S02]  /*18640*/  @!UP4 UIMAD.WIDE.U32 UR20, UR12, UR4, URZ ;  /* 0x000000040c14c2a5 */ /* 0x000fe4000f8e003f */
[----:B------:R-:W-:Y:S02]  /*18650*/  ULDC UR8, c[0x0][0x234] ;  /* 0x00008d0000087ab9 */ /* 0x000fe40000000800 */
[----:B------:R-:W-:Y:S02]  /*18660*/  @!UP4 UIMAD UR18, UR12, UR5, UR18 ;  /* 0x000000050c12c2a4 */ /* 0x000fe4000f8e0212 */
[----:B------:R-:W-:Y:S02]  /*18670*/  @UP3 UIMAD UR14, UR14, UR13, URZ ;  /* 0x0000000d0e0e32a4 */ /* 0x000fe4000f8e023f */
[----:B------:R-:W-:Y:S02]  /*18680*/  ULDC.64 UR4, c[0x0][0x1f0] ;  /* 0x00007c0000047ab9 */ /* 0x000fe40000000a00 */
[----:B------:R-:W-:-:S02]  /*18690*/  UISETP.NE.OR UP0, UPT, UR25, -0x1, !UP2 ;  /* 0xffffffff1900788c */ /* 0x000fc4000d705670 */
[----:B------:R-:W-:Y:S02]  /*186a0*/  @!UP3 USEL UR14, UR13, UR8, !UP1 ;  /* 0x000000080d0eb287 */ /* 0x000fe4000c800000 */
[----:B------:R-:W-:Y:S02]  /*186b0*/  ULDC UR6, c[0x0][0x1c0] ;  /* 0x0000700000067ab9 */ /* 0x000fe40000000800 */
[----:B------:R-:W-:Y:S02]  /*186c0*/  UIMAD UR4, UR15, UR4, URZ ;  /* 0x000000040f0472a4 */ /* 0x000fe4000f8e023f */
[----:B------:R-:W-:Y:S02]  /*186d0*/  @!UP4 UMOV UR19, UR20 ;  /* 0x000000140013cc82 */ /* 0x000fe40008000000 */
[----:B------:R-:W-:Y:S01]  /*186e0*/  @UP3 UMOV UR15, 0x1 ;  /* 0x00000001000f3882 */ /* 0x000fe20000000000 */
[----:B------:R-:W-:Y:S01]  /*186f0*/  IADD3 R2, P0, R14, UR19, RZ ;  /* 0x000000130e027c10 */ /* 0x000fe2000ff1e0ff */
[----:B------:R-:W-:-:S02]  /*18700*/  @!UP3 UIMAD UR15, UR14, UR6, URZ ;  /* 0x000000060e0fb2a4 */ /* 0x000fc4000f8e023f */
[----:B------:R-:W-:Y:S02]  /*18710*/  @!UP4 UIADD3 UR7, UR21, UR18, URZ ;  /* 0x000000121507c290 */ /* 0x000fe4000fffe03f */
[----:B------:R-:W-:Y:S02]  /*18720*/  UIADD3 UR10, -UR9, UR10, URZ ;  /* 0x0000000a090a7290 */ /* 0x000fe4000fffe13f */
[----:B------:R-:W-:Y:S02]  /*18730*/  UIMAD UR15, UR12, UR15, URZ ;  /* 0x0000000f0c0f72a4 */ /* 0x000fe4000f8e023f */
[----:B------:R-:W-:Y:S01]  /*18740*/  @!UP0 UIMAD UR25, UR12, UR13, URZ ;  /* 0x0000000d0c1982a4 */ /* 0x000fe2000f8e023f */
[----:B------:R-:W-:Y:S01]  /*18750*/  LEA.HI.X.SX32 R3, R14, UR7, 0x1, P0 ;  /* 0x000000070e037c11 */ /* 0x000fe200080f0eff */
[----:B------:R-:W-:Y:S01]  /*18760*/  @UP3 ULDC UR22, c[0x0][0x210] ;  /* 0x0000840000163ab9 */ /* 0x000fe20000000800 */
[----:B------:R-:W-:Y:S01]  /*18770*/  ISETP.GE.AND P0, PT, R8, UR10, PT ;  /* 0x0000000a08007c0c */ /* 0x000fe2000bf06270 */
[----:B------:R-:W-:-:S02]  /*18780*/  USEL UR15, UR15, URZ, !UP2 ;  /* 0x0000003f0f0f7287 */ /* 0x000fc4000d000000 */
[----:B------:R-:W-:Y:S01]  /*18790*/  @!UP3 UMOV UR22, 0x1 ;  /* 0x000000010016b882 */ /* 0x000fe20000000000 */
[----:B-1----:R-:W-:Y:S01]  /*187a0*/  IMAD.WIDE.U32 R12, R12, c[0x0][0x1f0], R2 ;  /* 0x00007c000c0c7a25 */ /* 0x002fe200078e0002 */
[----:B------:R-:W-:Y:S02]  /*187b0*/  UIMAD UR9, UR9, UR22, URZ ;  /* 0x00000016090972a4 */ /* 0x000fe4000f8e023f */
[----:B------:R-:W-:Y:S02]  /*187c0*/  UIMAD UR14, UR11, UR14, UR15 ;  /* 0x0000000e0b0e72a4 */ /* 0x000fe4000f8e020f */
[----:B------:R-:W-:Y:S02]  /*187d0*/  @!UP2 UMOV UR16, URZ ;  /* 0x0000003f0010ac82 */ /* 0x000fe40008000000 */
[----:B------:R-:W-:Y:S02]  /*187e0*/  @UP2 UMOV UR16, UR25 ;  /* 0x0000001900102c82 */ /* 0x000fe40008000000 */
[----:B------:R-:W-:-:S02]  /*187f0*/  UIMAD UR4, UR11, UR5, UR4 ;  /* 0x000000050b0472a4 */ /* 0x000fc4000f8e0204 */
[----:B------:R-:W-:Y:S02]  /*18800*/  @!UP2 UMOV UR17, URZ ;  /* 0x0000003f0011ac82 */ /* 0x000fe40008000000 */
[----:B------:R-:W-:Y:S02]  /*18810*/  USHF.R.S32.HI UR6, URZ, 0x1f, UR9 ;  /* 0x0000001f3f067899 */ /* 0x000fe40008011409 */
[----:B------:R-:W-:Y:S01]  /*18820*/  @UP2 USHF.R.S32.HI UR17, URZ, 0x1f, UR25 ;  /* 0x0000001f3f112899 */ /* 0x000fe20008011419 */
[----:B------:R-:W-:Y:S01]  /*18830*/  IADD3 R11, R13, UR4, RZ ;  /* 0x000000040d0b7c10 */ /* 0x000fe2000fffe0ff */
        /* <DEDUP_REMOVED lines=15> */
.L_x_835:
[----:B------:R-:W-:Y:S05]  /*18930*/  BSYNC B0 ;  /* 0x0000000000007941 */ /* 0x000fea0003800000 */
.L_x_834:
        /* <DEDUP_REMOVED lines=18> */
.L_x_837:
[----:B------:R-:W-:Y:S05]  /*18a60*/  BSYNC B0 ;  /* 0x0000000000007941 */ /* 0x000fea0003800000 */
.L_x_836:
        /* <DEDUP_REMOVED lines=18> */
.L_x_839:
[----:B------:R-:W-:Y:S05]  /*18b90*/  BSYNC B0 ;  /* 0x0000000000007941 */ /* 0x000fea0003800000 */
.L_x_838:
        /* <DEDUP_REMOVED lines=18> */
.L_x_841:
[----:B------:R-:W-:Y:S05]  /*18cc0*/  BSYNC B0 ;  /* 0x0000000000007941 */ /* 0x000fea0003800000 */
.L_x_840:
        /* <DEDUP_REMOVED lines=18> */
.L_x_843:
[----:B------:R-:W-:Y:S05]  /*18df0*/  BSYNC B0 ;  /* 0x0000000000007941 */ /* 0x000fea0003800000 */
.L_x_842:
        /* <DEDUP_REMOVED lines=18> */
.L_x_845:
[----:B------:R-:W-:Y:S05]  /*18f20*/  BSYNC B0 ;  /* 0x0000000000007941 */ /* 0x000fea0003800000 */
.L_x_844:
        /* <DEDUP_REMOVED lines=18> */
.L_x_847:
[----:B------:R-:W-:Y:S05]  /*19050*/  BSYNC B0 ;  /* 0x0000000000007941 */ /* 0x000fea0003800000 */
.L_x_846:
        /* <DEDUP_REMOVED lines=18> */
.L_x_849:
[----:B------:R-:W-:Y:S05]  /*19180*/  BSYNC B0 ;  /* 0x0000000000007941 */ /* 0x000fea0003800000 */
.L_x_848:
        /* <DEDUP_REMOVED lines=67> */
.L_x_850:
        /* <DEDUP_REMOVED lines=12> */
.L_x_1408:


//--------------------- .text._ZN5flash16flash_fwd_kernelI23Flash_fwd_kernel_traitsILi128ELi128ELi32ELi4ELb0ELb0EN7cutlass10bfloat16_tE19Flash_kernel_traitsILi128ELi128ELi32ELi4ES3_EELb1ELb1ELb0ELb0ELb1ELb1ELb0ELb0EEEvNS_16Flash_fwd_paramsE --------------------------
	.section	.text._ZN5flash16flash_fwd_kernelI23Flash_fwd_kernel_traitsILi128ELi128ELi32ELi4ELb0ELb0EN7cutlass10bfloat16_tE19Flash_kernel_traitsILi128ELi128ELi32ELi4ES3_EELb1ELb1ELb0ELb0ELb1ELb1ELb0ELb0EEEvNS_16Flash_fwd_paramsE,"ax",@progbits
	.sectioninfo	@"SHI_REGISTERS=255"
	.align	128
        .global         _ZN5flash16flash_fwd_kernelI23Flash_fwd_kernel_traitsILi128ELi128ELi32ELi4ELb0ELb0EN7cutlass10bfloat16_tE19Flash_kernel_traitsILi128ELi128ELi32ELi4ES3_EELb1ELb1ELb0ELb0ELb1ELb1ELb0ELb0EEEvNS_16Flash_fwd_paramsE
        .type           _ZN5flash16flash_fwd_kernelI23Flash_fwd_kernel_traitsILi128ELi128ELi32ELi4ELb0ELb0EN7cutlass10bfloat16_tE19Flash_kernel_traitsILi128ELi128ELi32ELi4ES3_EELb1ELb1ELb0ELb0ELb1ELb1ELb0ELb0EEEvNS_16Flash_fwd_paramsE,@function
        .size           _ZN5flash16flash_fwd_kernelI23Flash_fwd_kernel_traitsILi128ELi128ELi32ELi4ELb0ELb0EN7cutlass10bfloat16_tE19Flash_kernel_traitsILi128ELi128ELi32ELi4ES3_EELb1ELb1ELb0ELb0ELb1ELb1ELb0ELb0EEEvNS_16Flash_fwd_paramsE,(.L_x_1409 - _ZN5flash16flash_fwd_kernelI23Flash_fwd_kernel_traitsILi128ELi128ELi32ELi4ELb0ELb0EN7cutlass10bfloat16_tE19Flash_kernel_traitsILi128ELi128ELi32ELi4ES3_EELb1ELb1ELb0ELb0ELb1ELb1ELb0ELb0EEEvNS_16Flash_fwd_paramsE)
        .other          _ZN5flash16flash_fwd_kernelI23Flash_fwd_kernel_traitsILi128ELi128ELi32ELi4ELb0ELb0EN7cutlass10bfloat16_tE19Flash_kernel_traitsILi128ELi128ELi32ELi4ES3_EELb1ELb1ELb0ELb0ELb1ELb1ELb0ELb0EEEvNS_16Flash_fwd_paramsE,@"STO_CUDA_ENTRY STV_DEFAULT"
_ZN5flash16flash_fwd_kernelI23Flash_fwd_kernel_traitsILi128ELi128ELi32ELi4ELb0ELb0EN7cutlass10bfloat16_tE19Flash_kernel_traitsILi128ELi128ELi32ELi4ES3_EELb1ELb1ELb0ELb0ELb1ELb1ELb0ELb0EEEvNS_16Flash_fwd_paramsE:
.text._ZN5flash16flash_fwd_kernelI23Flash_fwd_kernel_traitsILi128ELi128ELi32ELi4ELb0ELb0EN7cutlass10bfloat16_tE19Flash_kernel_traitsILi128ELi128ELi32ELi4ES3_EELb1ELb1ELb0ELb0ELb1ELb1ELb0ELb0EEEvNS_16Flash_fwd_paramsE:
        /* <DEDUP_REMOVED lines=14> */
[----:B------:R-:W3:Y:S04]  /*00e0*/  @P3 LDG.E.64 R4, [R4.64] ;  /* 0x0000001604043981 */ /* 0x000ee8000c1e1b00 */
[----:B------:R-:W4:Y:S01]  /*00f0*/  @P3 LDG.E.64 R8, [R2.64] ;  /* 0x0000001602083981 */ /* 0x000f22000c1e1b00 */
[----:B------:R-:W5:Y:S01]  /*0100*/  S2UR UR11, SR_CTAID.Y ;  /* 0x00000000000b79c3 */ /* 0x000f620000002600 */
[----:B------:R-:W-:Y:S02]  /*0110*/  UISETP.NE.U32.AND UP0, UPT, URZ, UR6, UPT ;  /* 0x000000063f00728c */ /* 0x000fe4000bf05070 */
[----:B------:R-:W-:Y:S02]  /*0120*/  UISETP.NE.U32.AND UP2, UPT, URZ, UR4, UPT ;  /* 0x000000043f00728c */ /* 0x000fe4000bf45070 */
[----:B------:R-:W-:-:S02]  /*0130*/  UISETP.NE.AND.EX UP0, UPT, URZ, UR7, UPT, UP0 ;  /* 0x000000073f00728c */ /* 0x000fc4000bf05300 */
[----:B------:R-:W-:Y:S01]  /*0140*/  UISETP.NE.AND.EX UP2, UPT, URZ, UR5, UPT, UP2 ;  /* 0x000000053f00728c */ /* 0x000fe2000bf45320 */
[----:B------:R-:W1:Y:S01]  /*0150*/  S2UR UR10, SR_CTAID.Z ;  /* 0x00000000000a79c3 */ /* 0x000e620000002700 */
[----:B------:R-:W-:Y:S02]  /*0160*/  ULDC.64 UR12, c[0x0][0x250] ;  /* 0x00009400000c7ab9 */ /* 0x000fe40000000a00 */
[----:B------:R-:W-:Y:S01]  /*0170*/  ULDC.64 UR6, c[0x0][0x258] ;  /* 0x0000960000067ab9 */ /* 0x000fe20000000a00 */
[----:B------:R-:W-:Y:S02]  /*0180*/  PLOP3.LUT P1, PT, PT, PT, UP0, 0x80, 0x0 ;  /* 0x000000000000781c */ /* 0x000fe40003f2f008 */
[----:B------:R-:W-:Y:S02]  /*0190*/  PLOP3.LUT P0, PT, PT, PT, UP2, 0x80, 0x0 ;  /* 0x000000000000781c */ /* 0x000fe40003f0f028 */
[----:B------:R-:W-:Y:S02]  /*01a0*/  @UP0 UMOV UR5, 0x4 ;  /* 0x0000000400050882 */ /* 0x000fe40000000000 */
[----:B------:R-:W-:-:S02]  /*01b0*/  @UP2 UMOV UR4, 0x4 ;  /* 0x0000000400042882 */ /* 0x000fc40000000000 */
[----:B-----5:R-:W-:Y:S02]  /*01c0*/  @UP0 UIMAD.WIDE UR12, UR11, UR5, UR12 ;  /* 0x000000050b0c02a5 */ /* 0x020fe4000f8e020c */
[----:B------:R-:W-:-:S04]  /*01d0*/  @UP2 UIMAD.WIDE UR4, UR11, UR4, UR6 ;  /* 0x000000040b0422a5 */ /* 0x000fc8000f8e0206 */
[----:B------:R-:W-:Y:S01]  /*01e0*/  IMAD.U32 R10, RZ, RZ, UR12 ;  /* 0x0000000cff0a7e24 */ /* 0x000fe2000f8e00ff */
[----:B-1----:R-:W-:Y:S01]  /*01f0*/  ULOP3.LUT UR8, UR10, UR9, UR11, 0xfe, !UPT ;  /* 0x000000090a087292 */ /* 0x002fe2000f8efe0b */
[----:B------:R-:W-:-:S05]  /*0200*/  IMAD.U32 R11, RZ, RZ, UR13 ;  /* 0x0000000dff0b7e24 */ /* 0x000fca000f8e00ff */
[----:B--2---:R-:W-:-:S13]  /*0210*/  LOP3.LUT P4, RZ, R77, UR8, RZ, 0xfc, !PT ;  /* 0x000000084dff7c12 */ /* 0x004fda000f88fcff */
[----:B------:R-:W-:Y:S02]  /*0220*/  @!P4 IMAD.MOV.U32 R6, RZ, RZ, c[0x0][0x308] ;  /* 0x0000c200ff06c624 */ /* 0x000fe400078e00ff */
[----:B------:R-:W-:Y:S01]  /*0230*/  @!P4 IMAD.MOV.U32 R7, RZ, RZ, c[0x0][0x30c] ;  /* 0x0000c300ff07c624 */ /* 0x000fe200078e00ff */
[----:B---3--:R-:W1:Y:S01]  /*0240*/  @P3 R2UR UR26, R4 ;  /* 0x00000000041a33c2 */ /* 0x008e6200000e0000 */
[----:B----4-:R-:W-:Y:S02]  /*0250*/  @P3 IADD3 R2, P2, R8, c[0x0][0x300], RZ ;  /* 0x0000c00008023a10 */ /* 0x010fe40007f5e0ff */
[----:B------:R-:W-:-:S05]  /*0260*/  MOV R8, UR4 ;  /* 0x0000000400087c02 */ /* 0x000fca0008000f00 */
[----:B------:R-:W2:Y:S01]  /*0270*/  @P3 R2UR UR27, R5 ;  /* 0x00000000051b33c2 */ /* 0x000ea200000e0000 */
[----:B------:R-:W-:Y:S02]  /*0280*/  @P3 IMAD.X R3, RZ, RZ, R9, P2 ;  /* 0x000000ffff033224 */ /* 0x000fe400010e0609 */
[----:B------:R-:W-:Y:S01]  /*0290*/  IMAD.U32 R9, RZ, RZ, UR5 ;  /* 0x00000005ff097e24 */ /* 0x000fe2000f8e00ff */
[----:B------:R-:W-:Y:S02]  /*02a0*/  UMOV UR6, URZ ;  /* 0x0000003f00067c82 */ /* 0x000fe40008000000 */
[----:B------:R-:W-:Y:S01]  /*02b0*/  @!P4 STG.E.64 [R6.64+0x8], R2 ;  /* 0x000008020600c986 */ /* 0x000fe2000c101b16 */
[----:B------:R-:W-:Y:S02]  /*02c0*/  USHF.L.U32 UR9, UR9, 0x7, URZ ;  /* 0x0000000709097899 */ /* 0x000fe4000800063f */
[----:B------:R-:W-:Y:S01]  /*02d0*/  ULDC UR7, c[0x0][0x214] ;  /* 0x0000850000077ab9 */ /* 0x000fe20000000800 */
[----:B-1----:R-:W-:Y:S01]  /*02e0*/  IMAD.U32 R4, RZ, RZ, UR26 ;  /* 0x0000001aff047e24 */ /* 0x002fe2000f8e00ff */
[----:B--2---:R-:W-:Y:S01]  /*02f0*/  MOV R5, UR27 ;  /* 0x0000001b00057c02 */ /* 0x004fe20008000f00 */
[----:B------:R-:W-:-:S02]  /*0300*/  ULDC UR12, c[0x0][0x1c0] ;  /* 0x00007000000c7ab9 */ /* 0x000fc40000000800 */
[----:B------:R-:W-:Y:S02]  /*0310*/  ULDC.64 UR4, c[0x0][0x268] ;  /* 0x00009a0000047ab9 */ /* 0x000fe40000000a00 */
[----:B------:R1:W-:Y:S04]  /*0320*/  @!P4 STG.E.64 [R6.64], R4 ;  /* 0x000000040600c986 */ /* 0x0003e8000c101b16 */
[----:B------:R-:W2:Y:S04]  /*0330*/  @P1 LDG.E R10, [R10.64] ;  /* 0x000000160a0a1981 */ /* 0x000ea8000c1e1900 */
[----:B------:R-:W3:Y:S01]  /*0340*/  @P0 LDG.E R8, [R8.64] ;  /* 0x0000001608080981 */ /* 0x000ee2000c1e1900 */
[----:B------:R-:W-:-:S02]  /*0350*/  UISETP.GE.AND UP0, UPT, UR9, UR7, UPT ;  /* 0x000000070900728c */ /* 0x000fc4000bf06270 */
[----:B------:R-:W-:Y:S02]  /*0360*/  UIMAD UR12, UR11, UR12, UR10 ;  /* 0x0000000c0b0c72a4 */ /* 0x000fe4000f8e020a */
[----:B------:R-:W-:Y:S02]  /*0370*/  @!UP2 UISETP.NE.U32.AND UP1, UPT, URZ, UR4, UPT ;  /* 0x000000043f00a28c */ /* 0x000fe4000bf25070 */
[----:B------:R-:W-:Y:S02]  /*0380*/  USHF.L.U32 UR12, UR12, 0x5, URZ ;  /* 0x000000050c0c7899 */ /* 0x000fe4000800063f */
[----:B------:R-:W-:Y:S02]  /*0390*/  @!UP2 UISETP.NE.AND.EX UP1, UPT, URZ, UR5, UPT, UP1 ;  /* 0x000000053f00a28c */ /* 0x000fe4000bf25310 */
[----:B------:R-:W-:Y:S02]  /*03a0*/  USHF.R.S32.HI UR7, URZ, 0x1f, UR12 ;  /* 0x0000001f3f077899 */ /* 0x000fe4000801140c */
[----:B------:R-:W-:-:S02]  /*03b0*/  ULDC.64 UR4, c[0x0][0x218] ;  /* 0x0000860000047ab9 */ /* 0x000fc40000000a00 */
[----:B------:R-:W-:Y:S01]  /*03c0*/  @!UP2 USEL UR5, URZ, UR5, !UP1 ;  /* 0x000000053f05a287 */ /* 0x000fe2000c800000 */
[----:B-1----:R-:W-:-:S04]  /*03d0*/  SHF.R.S32.HI R6, RZ, 0x1f, R77 ;  /* 0x0000001fff067819 */ /* 0x002fc8000001144d */
[----:B------:R-:W-:-:S04]  /*03e0*/  LEA.HI R79, R6, R77, RZ, 0x5 ;  /* 0x0000004d064f7211 */ /* 0x000fc800078f28ff */
[----:B------:R-:W-:-:S05]  /*03f0*/  LOP3.LUT R82, R79, 0xffffffe0, RZ, 0xc0, !PT ;  /* 0xffffffe04f527812 */ /* 0x000fca00078ec0ff */
[----:B------:R-:W-:-:S05]  /*0400*/  IMAD.IADD R82, R77, 0x1, -R82 ;  /* 0x000000014d527824 */ /* 0x000fca00078e0a52 */
[--C-:B------:R-:W-:Y:S01]  /*0410*/  SHF.R.S32.HI R76, RZ, 0x1f, R82.reuse ;  /* 0x0000001fff4c7819 */ /* 0x100fe20000011452 */
[----:B--2---:R-:W1:Y:S01]  /*0420*/  @P1 R2UR UR6, R10 ;  /* 0x000000000a0613c2 */ /* 0x004e6200000e0000 */
[----:B------:R-:W-:-:S04]  /*0430*/  IADD3 R200, P2, P1, R2, UR12, R82 ;  /* 0x0000000c02c87c10 */ /* 0x000fc8000f95e052 */
[----:B------:R-:W-:-:S03]  /*0440*/  IADD3.X R76, R3, UR7, R76, P2, P1 ;  /* 0x00000007034c7c10 */ /* 0x000fc600097e244c */
[----:B---3--:R-:W1:Y:S01]  /*0450*/  @P0 R2UR UR8, R8 ;  /* 0x00000000080803c2 */ /* 0x008e6200000e0000 */
[----:B------:R-:W-:Y:S01]  /*0460*/  PLOP3.LUT P0, PT, PT, PT, UP0, 0x80, 0x0 ;  /* 0x000000000000781c */ /* 0x000fe20003f0f008 */
[----:B-1----:R-:W-:Y:S02]  /*0470*/  @UP2 UIADD3 UR8, UR8, -UR6, URZ ;  /* 0x8000000608082290 */ /* 0x002fe4000fffe03f */
[----:B------:R-:W-:-:S10]  /*0480*/  @!UP2 UIADD3 UR8, UR5, UR4, -UR6 ;  /* 0x000000040508a290 */ /* 0x000fd4000fffe806 */
[----:B------:R-:W-:Y:S05]  /*0490*/  @P0 EXIT ;  /* 0x000000000000094d */ /* 0x000fea0003800000 */
[----:B------:R-:W-:Y:S02]  /*04a0*/  UIADD3 UR5, UR9, 0x9f, URZ ;  /* 0x0000009f09057890 */ /* 0x000fe4000fffe03f */
[----:B------:R-:W-:Y:S02]  /*04b0*/  ULDC UR4, c[0x0][0x214] ;  /* 0x0000850000047ab9 */ /* 0x000fe40000000800 */
[----:B------:R-:W-:Y:S02]  /*04c0*/  UIADD3 UR4, UR8, -UR4, UR5 ;  /* 0x8000000408047290 */ /* 0x000fe4000fffe005 */
[----:B------:R-:W-:Y:S02]  /*04d0*/  UIADD3 UR12, UR8, 0x1f, URZ ;  /* 0x0000001f080c7890 */ /* 0x000fe4000fffe03f */
[----:B------:R-:W-:Y:S02]  /*04e0*/  ULDC UR5, c[0x0][0x2e8] ;  /* 0x0000ba0000057ab9 */ /* 0x000fe40000000800 */
[----:B------:R-:W-:-:S02]  /*04f0*/  UIADD3 UR5, UR4, UR5, URZ ;  /* 0x0000000504057290 */ /* 0x000fc4000fffe03f */
[----:B------:R-:W-:Y:S02]  /*0500*/  USHF.R.S32.HI UR7, URZ, 0x1f, UR12 ;  /* 0x0000001f3f077899 */ /* 0x000fe4000801140c */
[----:B------:R-:W-:Y:S02]  /*0510*/  USHF.R.S32.HI UR4, URZ, 0x1f, UR5 ;  /* 0x0000001f3f047899 */ /* 0x000fe40008011405 */
        /* <DEDUP_REMOVED lines=9> */
[----:B------:R-:W-:Y:S01]  /*05b0*/  IABS R5, c[0x0][0x1c8] ;  /* 0x0000720000057a13 */ /* 0x000fe20000000000 */
[----:B------:R-:W1:Y:S01]  /*05c0*/  S2R R10, SR_CTAID.Z ;  /* 0x00000000000a7919 */ /* 0x000e620000002700 */
[CC--:B------:R-:W-:Y:S01]  /*05d0*/  LEA.HI R21, R6.reuse, R77.reuse, RZ, 0x3 ;  /* 0x0000004d06157211 */ /* 0x0c0fe200078f18ff */
[----:B------:R-:W-:Y:S01]  /*05e0*/  IMAD.U32 R11, RZ, RZ, UR6 ;  /* 0x00000006ff0b7e24 */ /* 0x000fe2000f8e00ff */
[----:B------:R-:W2:Y:S01]  /*05f0*/  I2F.RP R3, R5 ;  /* 0x0000000500037306 */ /* 0x000ea20000209400 */
[-C--:B------:R-:W-:Y:S01]  /*0600*/  LEA.HI R7, R6, R77.reuse, RZ, 0x4 ;  /* 0x0000004d06077211 */ /* 0x080fe200078f20ff */
[----:B------:R-:W3:Y:S01]  /*0610*/  S2R R9, SR_CTAID.Y ;  /* 0x0000000000097919 */ /* 0x000ee20000002600 */
[----:B------:R-:W-:Y:S01]  /*0620*/  LOP3.LUT R2, R21, 0xfffffff8, RZ, 0xc0, !PT ;  /* 0xfffffff815027812 */ /* 0x000fe200078ec0ff */
[----:B------:R-:W-:Y:S01]  /*0630*/  USHF.R.S32.HI UR12, URZ, 0x1f, UR11 ;  /* 0x0000001f3f0c7899 */ /* 0x000fe2000801140b */
[----:B------:R-:W-:Y:S01]  /*0640*/  SHF.R.S32.HI R230, RZ, 0x3, R21 ;  /* 0x00000003ffe67819 */ /* 0x000fe20000011415 */
[----:B------:R-:W4:Y:S01]  /*0650*/  S2R R78, SR_CTAID.X ;  /* 0x00000000004e7919 */ /* 0x000f220000002500 */
[----:B------:R-:W-:Y:S01]  /*0660*/  SHF.R.S32.HI R0, RZ, 0x4, R7 ;  /* 0x00000004ff007819 */ /* 0x000fe20000011407 */
[----:B------:R-:W-:Y:S01]  /*0670*/  IMAD.IADD R2, R77, 0x1, -R2 ;  /* 0x000000014d027824 */ /* 0x000fe200078e0a02 */
[C---:B------:R-:W-:Y:S01]  /*0680*/  LOP3.LUT R4, R7.reuse, 0xfffffff0, RZ, 0xc0, !PT ;  /* 0xfffffff007047812 */ /* 0x040fe200078ec0ff */
[----:B------:R-:W-:Y:S01]  /*0690*/  IMAD.SHL.U32 R219, R230, 0x40, RZ ;  /* 0x00000040e6db7824 */ /* 0x000fe200078e00ff */
[----:B------:R-:W-:Y:S01]  /*06a0*/  LEA.HI R7, R7, R0, RZ, 0x1 ;  /* 0x0000000007077211 */ /* 0x000fe200078f08ff */
[----:B------:R-:W-:Y:S01]  /*06b0*/  IMAD.SHL.U32 R228, R2, 0x8, RZ ;  /* 0x0000000802e47824 */ /* 0x000fe200078e00ff */
[----:B------:R-:W-:Y:S01]  /*06c0*/  LEA.HI R6, R6, R77, RZ, 0x6 ;  /* 0x0000004d06067211 */ /* 0x000fe200078f30ff */
[----:B------:R-:W-:Y:S01]  /*06d0*/  ULDC.64 UR4, c[0x0][0x178] ;  /* 0x00005e0000047ab9 */ /* 0x000fe20000000a00 */
[----:B------:R-:W-:Y:S01]  /*06e0*/  LOP3.LUT R219, R219, 0x1c0, RZ, 0xc0, !PT ;  /* 0x000001c0dbdb7812 */ /* 0x000fe200078ec0ff */
[----:B--2---:R-:W2:Y:S01]  /*06f0*/  MUFU.RCP R16, R3 ;  /* 0x0000000300107308 */ /* 0x004ea20000001000 */
[----:B------:R-:W-:Y:S01]  /*0700*/  LOP3.LUT R7, R7, 0xfffffffe, RZ, 0xc0, !PT ;  /* 0xfffffffe07077812 */ /* 0x000fe200078ec0ff */
[----:B------:R-:W-:Y:S01]  /*0710*/  IMAD.SHL.U32 R6, R6, 0x8, RZ ;  /* 0x0000000806067824 */ /* 0x000fe200078e00ff */
[----:B------:R-:W-:Y:S01]  /*0720*/  LOP3.LUT R8, R219, 0x38, R228, 0xf8, !PT ;  /* 0x00000038db087812 */ /* 0x000fe200078ef8e4 */
[----:B------:R-:W-:Y:S01]  /*0730*/  UIMAD UR4, UR12, UR4, URZ ;  /* 0x000000040c0472a4 */ /* 0x000fe2000f8e023f */
[----:B------:R-:W-:Y:S01]  /*0740*/  SHF.R.U32.HI R219, RZ, 0x3, R219 ;  /* 0x00000003ffdb7819 */ /* 0x000fe200000116db */
[----:B------:R-:W-:Y:S01]  /*0750*/  IMAD.IADD R7, R0, 0x1, -R7 ;  /* 0x0000000100077824 */ /* 0x000fe200078e0a07 */
[----:B------:R-:W-:Y:S01]  /*0760*/  SHF.R.S32.HI R231, RZ, 0x1f, R230 ;  /* 0x0000001fffe77819 */ /* 0x000fe200000114e6 */
[----:B------:R-:W-:Y:S01]  /*0770*/  UIMAD UR4, UR11, UR5, UR4 ;  /* 0x000000050b0472a4 */ /* 0x000fe2000f8e0204 */
[----:B------:R-:W-:Y:S01]  /*0780*/  IADD3 R13, P0, R230, UR6, RZ ;  /* 0x00000006e60d7c10 */ /* 0x000fe2000ff1e0ff */
[----:B------:R-:W-:Y:S01]  /*0790*/  USHF.R.S32.HI UR13, URZ, 0x1f, UR10 ;  /* 0x0000001f3f0d7899 */ /* 0x000fe2000801140a */
[----:B------:R-:W-:Y:S01]  /*07a0*/  LOP3.LUT R219, R8, R219, RZ, 0x3c, !PT ;  /* 0x000000db08db7212 */ /* 0x000fe200078e3cff */
[----:B------:R-:W-:Y:S01]  /*07b0*/  ULDC.64 UR6, c[0x0][0x1a8] ;  /* 0x00006a0000067ab9 */ /* 0x000fe20000000a00 */
[----:B------:R-:W-:Y:S01]  /*07c0*/  SHF.R.S32.HI R229, RZ, 0x1f, R228 ;  /* 0x0000001fffe57819 */ /* 0x000fe200000114e4 */
[----:B------:R-:W-:Y:S01]  /*07d0*/  UIMAD UR6, UR13, UR6, URZ ;  /* 0x000000060d0672a4 */ /* 0x000fe2000f8e023f */
[----:B------:R-:W-:Y:S01]  /*07e0*/  LOP3.LUT R219, R219, 0x7ffffe00, R6, 0xf8, !PT ;  /* 0x7ffffe00dbdb7812 */ /* 0x000fe200078ef806 */
[----:B------:R-:W-:Y:S01]  /*07f0*/  UMOV UR20, 0x5 ;  /* 0x0000000500147882 */ /* 0x000fe20000000000 */
[----:B--2---:R-:W-:Y:S01]  /*0800*/  IADD3 R16, R16, 0xffffffe, RZ ;  /* 0x0ffffffe10107810 */ /* 0x004fe20007ffe0ff */
[----:B------:R-:W2:Y:S01]  /*0810*/  S2R R6, SR_CTAID.Z ;  /* 0x0000000000067919 */ /* 0x000ea20000002700 */
[----:B-1----:R-:W-:Y:S01]  /*0820*/  IABS R10, R10 ;  /* 0x0000000a000a7213 */ /* 0x002fe20000000000 */
[----:B---3--:R-:W-:Y:S01]  /*0830*/  IMAD.WIDE.U32 R18, R9, c[0x0][0x178], R228 ;  /* 0x00005e0009127a25 */ /* 0x008fe200078e00e4 */
[----:B------:R-:W1:Y:S01]  /*0840*/  F2I.FTZ.U32.TRUNC.NTZ R17, R16 ;  /* 0x0000001000117305 */ /* 0x000e62000021f000 */
[----:B------:R-:W-:Y:S01]  /*0850*/  UIMAD UR7, UR10, UR7, UR6 ;  /* 0x000000070a0772a4 */ /* 0x000fe2000f8e0206 */
[----:B------:R-:W-:Y:S01]  /*0860*/  ISETP.NE.AND P2, PT, RZ, c[0x0][0x1c8], PT ;  /* 0x00007200ff007a0c */ /* 0x000fe20003f45270 */
[----:B------:R-:W-:Y:S01]  /*0870*/  IMAD.SHL.U32 R219, R219, 0x2, RZ ;  /* 0x00000002dbdb7824 */ /* 0x000fe200078e00ff */
[----:B------:R-:W-:Y:S01]  /*0880*/  IADD3 R19, R19, UR4, RZ ;  /* 0x0000000413137c10 */ /* 0x000fe2000fffe0ff */
[----:B------:R-:W-:Y:S01]  /*0890*/  ULDC.64 UR4, c[0x0][0x180] ;  /* 0x0000600000047ab9 */ /* 0x000fe20000000a00 */
[----:B------:R-:W-:Y:S01]  /*08a0*/  IMAD.IADD R4, R77, 0x1, -R4 ;  /* 0x000000014d047824 */ /* 0x000fe200078e0a04 */
[----:B------:R-:W-:Y:S01]  /*08b0*/  UIMAD UR4, UR12, UR4, URZ ;  /* 0x000000040c0472a4 */ /* 0x000fe2000f8e023f */
[----:B------:R-:W-:Y:S01]  /*08c0*/  SHF.R.S32.HI R79, RZ, 0x5, R79 ;  /* 0x00000005ff4f7819 */ /* 0x000fe2000001144f */
[----:B------:R-:W-:Y:S01]  /*08d0*/  UIADD3 UR29, UR25, -0x1, URZ ;  /* 0xffffffff191d7890 */ /* 0x000fe2000fffe03f */
[----:B------:R-:W-:Y:S01]  /*08e0*/  IMAD.MOV.U32 R20, RZ, RZ, 0x40 ;  /* 0x00000040ff147424 */ /* 0x000fe200078e00ff */
[----:B------:R-:W-:Y:S01]  /*08f0*/  UIMAD UR6, UR11, UR5, UR4 ;  /* 0x000000050b0672a4 */ /* 0x000fe2000f8e0204 */
[----:B------:R-:W-:Y:S01]  /*0900*/  SHF.R.S32.HI R81, RZ, 0x1f, R4 ;  /* 0x0000001fff517819 */ /* 0x000fe20000011404 */
[----:B------:R-:W-:-:S02]  /*0910*/  UISETP.NE.AND UP0, UPT, UR25, 0x1, UPT ;  /* 0x000000011900788c */ /* 0x000fc4000bf05270 */
[----:B------:R-:W-:Y:S01]  /*0920*/  ULDC.64 UR4, c[0x0][0x188] ;  /* 0x0000620000047ab9 */ /* 0x000fe20000000a00 */
[----:B-1----:R-:W-:Y:S01]  /*0930*/  IMAD.MOV R0, RZ, RZ, -R17 ;  /* 0x000000ffff007224 */ /* 0x002fe200078e0a11 */
[----:B------:R-:W-:Y:S01]  /*0940*/  UIMAD UR4, UR12, UR4, URZ ;  /* 0x000000040c0472a4 */ /* 0x000fe2000f8e023f */
[----:B------:R-:W-:Y:S01]  /*0950*/  IMAD.MOV.U32 R16, RZ, RZ, RZ ;  /* 0x000000ffff107224 */ /* 0x000fe200078e00ff */
[----:B------:R-:W-:Y:S01]  /*0960*/  USHF.R.S32.HI UR12, URZ, 0x1f, UR29 ;  /* 0x0000001f3f0c7899 */ /* 0x000fe2000801141d */
[----:B------:R-:W-:Y:S01]  /*0970*/  IMAD R15, R0, R5, RZ ;  /* 0x00000005000f7224 */ /* 0x000fe200078e02ff */
[----:B------:R-:W-:Y:S01]  /*0980*/  LEA.HI.X.SX32 R0, R11, R231, 0x1, P0 ;  /* 0x000000e70b007211 */ /* 0x000fe200000f0eff */
[----:B--2---:R-:W-:Y:S01]  /*0990*/  IMAD.WIDE.U32 R18, R6, c[0x0][0x1a8], R18 ;  /* 0x00006a0006127a25 */ /* 0x004fe200078e0012 */
[----:B------:R-:W-:Y:S01]  /*09a0*/  UIMAD UR5, UR11, UR5, UR4 ;  /* 0x000000050b0572a4 */ /* 0x000fe2000f8e0204 */
[----:B------:R-:W-:Y:S01]  /*09b0*/  LEA.HI R81, R81, R4, RZ, 0x3 ;  /* 0x0000000451517211 */ /* 0x000fe200078f18ff */
[----:B------:R-:W-:Y:S01]  /*09c0*/  UMOV UR28, 0x4 ;  /* 0x00000004001c7882 */ /* 0x000fe20000000000 */
[----:B------:R-:W-:Y:S01]  /*09d0*/  IMAD.HI.U32 R15, R17, R15, R16 ;  /* 0x0000000f110f7227 */ /* 0x000fe200078e0010 */
[----:B------:R-:W-:Y:S01]  /*09e0*/  IADD3 R19, R19, UR7, RZ ;  /* 0x0000000713137c10 */ /* 0x000fe2000fffe0ff */
[----:B------:R-:W-:Y:S01]  /*09f0*/  UIADD3 UR17, UR26, -0x4ab325aa, URZ ;  /* 0xb54cda561a117890 */ /* 0x000fe2000fffe03f */
[----:B------:R-:W-:Y:S01]  /*0a00*/  LOP3.LUT R3, R81, 0xfffffff8, RZ, 0xc0, !PT ;  /* 0xfffffff851037812 */ /* 0x000fe200078ec0ff */
[----:B------:R-:W-:-:S02]  /*0a10*/  IMAD R8, R0, c[0x0][0x198], RZ ;  /* 0x0000660000087a24 */ /* 0x000fc400078e02ff */
[----:B------:R-:W-:Y:S02]  /*0a20*/  IMAD R0, R0, c[0x0][0x1a0], RZ ;  /* 0x0000680000007a24 */ /* 0x000fe400078e02ff */
[C---:B------:R-:W-:Y:S02]  /*0a30*/  IMAD R8, R13.reuse, c[0x0][0x19c], R8 ;  /* 0x000067000d087a24 */ /* 0x040fe400078e0208 */
[C---:B------:R-:W-:Y:S02]  /*0a40*/  IMAD R11, R13.reuse, c[0x0][0x1a4], R0 ;  /* 0x000069000d0b7a24 */ /* 0x040fe400078e0200 */
[----:B------:R-:W-:-:S04]  /*0a50*/  IMAD.WIDE.U32 R16, R13, c[0x0][0x198], R228 ;  /* 0x000066000d107a25 */ /* 0x000fc800078e00e4 */
[----:B------:R-:W-:-:S04]  /*0a60*/  IMAD.HI.U32 R0, R15, R10, RZ ;  /* 0x0000000a0f007227 */ /* 0x000fc800078e00ff */
[----:B------:R-:W-:Y:S02]  /*0a70*/  IMAD.IADD R17, R17, 0x1, R8 ;  /* 0x0000000111117824 */ /* 0x000fe400078e0208 */
[----:B------:R-:W-:Y:S02]  /*0a80*/  IMAD.MOV R8, RZ, RZ, -R0 ;  /* 0x000000ffff087224 */ /* 0x000fe400078e0a00 */
[----:B------:R-:W-:-:S04]  /*0a90*/  IMAD.WIDE.U32 R12, R13, c[0x0][0x1a0], R228 ;  /* 0x000068000d0c7a25 */ /* 0x000fc800078e00e4 */
[----:B------:R-:W-:Y:S02]  /*0aa0*/  IMAD R8, R5, R8, R10 ;  /* 0x0000000805087224 */ /* 0x000fe400078e020a */
[----:B------:R-:W-:Y:S02]  /*0ab0*/  IMAD.IADD R13, R13, 0x1, R11 ;  /* 0x000000010d0d7824 */ /* 0x000fe400078e020b */
[----:B----4-:R-:W-:Y:S01]  /*0ac0*/  IMAD.WIDE R230, R78, 0x80, R230 ;  /* 0x000000804ee67825 */ /* 0x010fe200078e02e6 */
[----:B------:R-:W-:-:S03]  /*0ad0*/  ISETP.GT.U32.AND P0, PT, R5, R8, PT ;  /* 0x000000080500720c */ /* 0x000fc60003f04070 */
[----:B------:R-:W-:-:S04]  /*0ae0*/  IMAD.WIDE.U32 R220, R9, c[0x0][0x180], R16 ;  /* 0x0000600009dc7a25 */ /* 0x000fc800078e0010 */
[----:B------:R-:W-:Y:S01]  /*0af0*/  IMAD.WIDE.U32 R202, R9, c[0x0][0x188], R12 ;  /* 0x0000620009ca7a25 */ /* 0x000fe200078e000c */
[----:B------:R-:W-:Y:S01]  /*0b00*/  IADD3 R221, R221, UR6, RZ ;  /* 0x00000006dddd7c10 */ /* 0x000fe2000fffe0ff */
[----:B------:R-:W-:Y:S02]  /*0b10*/  ULDC UR6, c[0x0][0x1c8] ;  /* 0x0000720000067ab9 */ /* 0x000fe40000000800 */
[----:B------:R-:W-:Y:S01]  /*0b20*/  IMAD R9, R231, c[0x0][0x190], RZ ;  /* 0x00006400e7097a24 */ /* 0x000fe200078e02ff */
[----:B------:R-:W-:Y:S01]  /*0b30*/  ULOP3.LUT UR6, UR10, UR6, URZ, 0x3c, !UPT ;  /* 0x000000060a067292 */ /* 0x000fe2000f8e3c3f */
[----:B------:R-:W-:Y:S01]  /*0b40*/  @!P0 IMAD.IADD R8, R8, 0x1, -R5 ;  /* 0x0000000108088824 */ /* 0x000fe200078e0a05 */
[----:B------:R-:W-:Y:S01]  /*0b50*/  IADD3 R203, R203, UR5, RZ ;  /* 0x00000005cbcb7c10 */ /* 0x000fe2000fffe0ff */
[C---:B------:R-:W-:Y:S01]  /*0b60*/  IMAD R6, R230.reuse, c[0x0][0x194], R9 ;  /* 0x00006500e6067a24 */ /* 0x040fe200078e0209 */
[----:B------:R-:W-:Y:S01]  /*0b70*/  ULDC.64 UR4, c[0x0][0x190] ;  /* 0x0000640000047ab9 */ /* 0x000fe20000000a00 */
[----:B------:R-:W-:Y:S01]  /*0b80*/  IMAD.WIDE.U32 R18, R230, c[0x0][0x190], R18 ;  /* 0x00006400e6127a25 */ /* 0x000fe200078e0012 */
[----:B------:R-:W-:Y:S01]  /*0b90*/  ISETP.GE.U32.AND P3, PT, R8, R5, PT ;  /* 0x000000050800720c */ /* 0x000fe20003f66070 */
[----:B------:R-:W-:Y:S01]  /*0ba0*/  USHF.L.U32 UR10, UR4, 0x5, URZ ;  /* 0x00000005040a7899 */ /* 0x000fe2000800063f */
[----:B------:R-:W-:Y:S01]  /*0bb0*/  @!P0 IADD3 R0, R0, 0x1, RZ ;  /* 0x0000000100008810 */ /* 0x000fe20007ffe0ff */
[----:B------:R-:W-:Y:S01]  /*0bc0*/  IMAD.IADD R6, R19, 0x1, R6 ;  /* 0x0000000113067824 */ /* 0x000fe200078e0206 */
[----:B------:R-:W-:Y:S01]  /*0bd0*/  LEA R10, P1, R18, c[0x0][0x160], 0x1 ;  /* 0x00005800120a7a11 */ /* 0x000fe200078208ff */
[----:B------:R-:W-:Y:S01]  /*0be0*/  USHF.L.U64.HI UR11, UR4, UR20, UR5 ;  /* 0x00000014040b7299 */ /* 0x000fe20008010205 */
[----:B------:R-:W-:-:S02]  /*0bf0*/  IMAD.U32 R5, RZ, RZ, UR29 ;  /* 0x0000001dff057e24 */ /* 0x000fc4000f8e00ff */
[----:B------:R-:W-:Y:S01]  /*0c00*/  LEA.HI.X R11, R18, c[0x0][0x164], R6, 0x1, P1 ;  /* 0x00005900120b7a11 */ /* 0x000fe200008f0c06 */
[----:B------:R-:W-:Y:S01]  /*0c10*/  ULDC.64 UR4, c[0x0][0x1a0] ;  /* 0x0000680000047ab9 */ /* 0x000fe20000000a00 */
[----:B------:R-:W-:Y:S01]  /*0c20*/  ISETP.LE.AND P1, PT, RZ, UR6, PT ;  /* 0x00000006ff007c0c */ /* 0x000fe2000bf23270 */
[----:B------:R-:W-:Y:S01]  /*0c30*/  ULDC.64 UR6, c[0x0][0x198] ;  /* 0x0000660000067ab9 */ /* 0x000fe20000000a00 */
[----:B------:R-:W-:Y:S01]  /*0c40*/  IADD3 R12, P0, R10, UR10, RZ ;  /* 0x0000000a0a0c7c10 */ /* 0x000fe2000ff1e0ff */
[----:B------:R1:W-:Y:S01]  /*0c50*/  LDGSTS.E.BYPASS.LTC128B.128 [R219], [R10.64] ;  /* 0x000000000adb7fae */ /* 0x0003e2000b901d56 */
[----:B------:R-:W-:Y:S01]  /*0c60*/  @P3 IADD3 R0, R0, 0x1, RZ ;  /* 0x0000000100003810 */ /* 0x000fe20007ffe0ff */
[----:B------:R-:W-:Y:S01]  /*0c70*/  USHF.L.U64.HI UR18, UR6, UR20, UR7 ;  /* 0x0000001406127299 */ /* 0x000fe20008010207 */
[----:B------:R-:W-:Y:S01]  /*0c80*/  IADD3.X R13, R11, UR11, RZ, P0, !PT ;  /* 0x0000000b0b0d7c10 */ /* 0x000fe200087fe4ff */
[----:B------:R1:W-:Y:S01]  /*0c90*/  LDGSTS.E.BYPASS.LTC128B.128 [R219+0x4000], [R10.64+0x80] ;  /* 0x040000800adb7fae */ /* 0x0003e2000b901d56 */
[----:B------:R-:W-:Y:S01]  /*0ca0*/  IADD3 R14, P0, R12, UR10, RZ ;  /* 0x0000000a0c0e7c10 */ /* 0x000fe2000ff1e0ff */
[----:B------:R-:W-:Y:S01]  /*0cb0*/  USHF.L.U32 UR19, UR6, 0x5, URZ ;  /* 0x0000000506137899 */ /* 0x000fe2000800063f */
[----:B------:R-:W-:Y:S01]  /*0cc0*/  IMAD.IADD R3, R4, 0x1, -R3 ;  /* 0x0000000104037824 */ /* 0x000fe200078e0a03 */
[----:B------:R2:W-:Y:S01]  /*0cd0*/  LDGSTS.E.BYPASS.LTC128B.128 [R219+0x800], [R12.64] ;  /* 0x008000000cdb7fae */ /* 0x0005e2000b901d56 */
[----:B------:R-:W-:Y:S01]  /*0ce0*/  IADD3.X R15, R13, UR11, RZ, P0, !PT ;  /* 0x0000000b0d0f7c10 */ /* 0x000fe200087fe4ff */
[----:B------:R-:W-:Y:S01]  /*0cf0*/  @!P1 IMAD.MOV R0, RZ, RZ, -R0 ;  /* 0x000000ffff009224 */ /* 0x000fe200078e0a00 */
[----:B------:R-:W-:Y:S01]  /*0d00*/  @!P2 LOP3.LUT R0, RZ, c[0x0][0x1c8], RZ, 0x33, !PT ;  /* 0x00007200ff00aa12 */ /* 0x000fe200078e33ff */
[----:B------:R2:W-:Y:S01]  /*0d10*/  LDGSTS.E.BYPASS.LTC128B.128 [R219+0x4800], [R12.64+0x80] ;  /* 0x048000800cdb7fae */ /* 0x0005e2000b901d56 */
[----:B------:R-:W-:Y:S01]  /*0d20*/  IADD3 R8, P0, R14, UR10, RZ ;  /* 0x0000000a0e087c10 */ /* 0x000fe2000ff1e0ff */
[----:B------:R-:W-:Y:S01]  /*0d30*/  UIMAD UR7, UR18, UR29, URZ ;  /* 0x0000001d120772a4 */ /* 0x000fe2000f8e023f */
[----:B------:R-:W-:Y:S01]  /*0d40*/  SHF.R.S32.HI R223, RZ, 0x1f, R0 ;  /* 0x0000001fffdf7819 */ /* 0x000fe20000011400 */
[C---:B------:R-:W-:Y:S01]  /*0d50*/  IMAD.WIDE.U32 R220, R0.reuse, c[0x0][0x1b0], R220 ;  /* 0x00006c0000dc7a25 */ /* 0x040fe200078e00dc */
[----:B------:R-:W-:Y:S01]  /*0d60*/  IADD3.X R9, R15, UR11, RZ, P0, !PT ;  /* 0x0000000b0f097c10 */ /* 0x000fe200087fe4ff */
[----:B------:R3:W-:Y:S01]  /*0d70*/  LDGSTS.E.BYPASS.LTC128B.128 [R219+0x1000], [R14.64] ;  /* 0x010000000edb7fae */ /* 0x0007e2000b901d56 */
[----:B------:R-:W-:Y:S01]  /*0d80*/  UIMAD UR7, UR12, UR19, UR7 ;  /* 0x000000130c0772a4 */ /* 0x000fe2000f8e0207 */
[C---:B------:R-:W-:Y:S01]  /*0d90*/  IMAD R225, R223.reuse, c[0x0][0x1b0], RZ ;  /* 0x00006c00dfe17a24 */ /* 0x040fe200078e02ff */
[----:B------:R-:W-:Y:S01]  /*0da0*/  UIMAD UR12, UR12, UR4, URZ ;  /* 0x000000040c0c72a4 */ /* 0x000fe2000f8e023f */
[----:B------:R-:W-:Y:S01]  /*0db0*/  IMAD.MOV.U32 R224, RZ, RZ, R220 ;  /* 0x000000ffffe07224 */ /* 0x000fe200078e00dc */
[----:B------:R3:W-:Y:S01]  /*0dc0*/  LDGSTS.E.BYPASS.LTC128B.128 [R219+0x5000], [R14.64+0x80] ;  /* 0x050000800edb7fae */ /* 0x0007e2000b901d56 */
[C---:B------:R-:W-:Y:S01]  /*0dd0*/  IMAD R225, R0.reuse, c[0x0][0x1b4], R225 ;  /* 0x00006d0000e17a24 */ /* 0x040fe200078e02e1 */
[----:B------:R-:W-:Y:S01]  /*0de0*/  UIMAD.WIDE.U32 UR14, UR29, UR4, URZ ;  /* 0x000000041d0e72a5 */ /* 0x000fe2000f8e003f */
[----:B------:R-:W-:Y:S01]  /*0df0*/  IMAD R223, R223, c[0x0][0x1b8], RZ ;  /* 0x00006e00dfdf7a24 */ /* 0x000fe200078e02ff */
[----:B------:R4:W-:Y:S01]  /*0e00*/  LDGSTS.E.BYPASS.LTC128B.128 [R219+0x1800], [R8.64] ;  /* 0x0180000008db7fae */ /* 0x0009e2000b901d56 */
[----:B------:R-:W-:Y:S01]  /*0e10*/  IMAD.IADD R225, R221, 0x1, R225 ;  /* 0x00000001dde17824 */ /* 0x000fe200078e02e1 */
[----:B------:R-:W-:Y:S01]  /*0e20*/  UIMAD UR12, UR29, UR5, UR12 ;  /* 0x000000051d0c72a4 */ /* 0x000fe2000f8e020c */
[----:B------:R-:W-:Y:S01]  /*0e30*/  IMAD.WIDE.U32 R202, R0, c[0x0][0x1b8], R202 ;  /* 0x00006e0000ca7a25 */ /* 0x000fe200078e00ca */
[----:B------:R4:W-:Y:S01]  /*0e40*/  LDGSTS.E.BYPASS.LTC128B.128 [R219+0x5800], [R8.64+0x80] ;  /* 0x0580008008db7fae */ /* 0x0009e2000b901d56 */
[----:B------:R-:W-:-:S02]  /*0e50*/  USHF.L.U32 UR21, UR4, 0x5, URZ ;  /* 0x0000000504157899 */ /* 0x000fc4000800063f */
[----:B------:R-:W-:Y:S01]  /*0e60*/  IMAD R223, R0, c[0x0][0x1bc], R223 ;  /* 0x00006f0000df7a24 */ /* 0x000fe200078e02df */
[----:B------:R-:W-:Y:S01]  /*0e70*/  UIADD3 UR12, UR15, UR12, URZ ;  /* 0x0000000c0f0c7290 */ /* 0x000fe2000fffe03f */
[----:B------:R-:W-:Y:S01]  /*0e80*/  IMAD.SHL.U32 R4, R2, 0x40, RZ ;  /* 0x0000004002047824 */ /* 0x000fe200078e00ff */
[----:B------:R-:W-:Y:S01]  /*0e90*/  USHF.L.U64.HI UR20, UR4, UR20, UR5 ;  /* 0x0000001404147299 */ /* 0x000fe20008010205 */
[----:B------:R-:W-:Y:S01]  /*0ea0*/  IMAD.SHL.U32 R80, R3, 0x40, RZ ;  /* 0x0000004003507824 */ /* 0x000fe200078e00ff */
[----:B--2---:R-:W-:Y:S01]  /*0eb0*/  IADD3 R12, P0, R8, UR10, RZ ;  /* 0x0000000a080c7c10 */ /* 0x004fe2000ff1e0ff */
[----:B------:R-:W-:Y:S01]  /*0ec0*/  IMAD.IADD R223, R203, 0x1, R223 ;  /* 0x00000001cbdf7824 */ /* 0x000fe200078e02df */
[----:B------:R-:W-:Y:S01]  /*0ed0*/  LOP3.LUT R4, R4, 0x1c0, RZ, 0xc0, !PT ;  /* 0x000001c004047812 */ /* 0x000fe200078ec0ff */
[----:B------:R-:W-:Y:S01]  /*0ee0*/  IMAD.SHL.U32 R81, R81, 0x40, RZ ;  /* 0x0000004051517824 */ /* 0x000fe200078e00ff */
[----:B------:R-:W-:Y:S02]  /*0ef0*/  IADD3.X R13, R9, UR11, RZ, P0, !PT ;  /* 0x0000000b090d7c10 */ /* 0x000fe400087fe4ff */
[----:B-1----:R-:W-:-:S02]  /*0f00*/  IADD3 R10, P0, R12, UR10, RZ ;  /* 0x0000000a0c0a7c10 */ /* 0x002fc4000ff1e0ff */
[----:B------:R-:W-:Y:S01]  /*0f10*/  LOP3.LUT R80, R80, 0x1c0, RZ, 0xc0, !PT ;  /* 0x000001c050507812 */ /* 0x000fe200078ec0ff */
[----:B------:R1:W-:Y:S01]  /*0f20*/  LDGSTS.E.BYPASS.LTC128B.128 [R219+0x2000], [R12.64] ;  /* 0x020000000cdb7fae */ /* 0x0003e2000b901d56 */
[----:B------:R-:W-:Y:S02]  /*0f30*/  IADD3.X R11, R13, UR11, RZ, P0, !PT ;  /* 0x0000000b0d0b7c10 */ /* 0x000fe400087fe4ff */
[----:B------:R-:W-:Y:S01]  /*0f40*/  IADD3 R16, P1, R10, UR10, RZ ;  /* 0x0000000a0a107c10 */ /* 0x000fe2000ff3e0ff */
[----:B------:R1:W-:Y:S01]  /*0f50*/  LDGSTS.E.BYPASS.LTC128B.128 [R219+0x6000], [R12.64+0x80] ;  /* 0x060000800cdb7fae */ /* 0x0003e2000b901d56 */
[----:B------:R-:W-:Y:S02]  /*0f60*/  LOP3.LUT R21, R4, 0x8, R21, 0xf8, !PT ;  /* 0x0000000804157812 */ /* 0x000fe400078ef815 */
[----:B------:R-:W-:Y:S01]  /*0f70*/  IADD3.X R17, R11, UR11, RZ, P1, !PT ;  /* 0x0000000b0b117c10 */ /* 0x000fe20008ffe4ff */
[----:B------:R2:W-:Y:S01]  /*0f80*/  LDGSTS.E.BYPASS.LTC128B.128 [R219+0x2800], [R10.64] ;  /* 0x028000000adb7fae */ /* 0x0005e2000b901d56 */
[----:B------:R-:W-:Y:S01]  /*0f90*/  SHF.R.U32.HI R4, RZ, 0x3, R4 ;  /* 0x00000003ff047819 */ /* 0x000fe20000011604 */
[----:B----4-:R-:W-:Y:S01]  /*0fa0*/  IMAD.WIDE.U32 R8, R5, UR19, R224 ;  /* 0x0000001305087c25 */ /* 0x010fe2000f8e00e0 */
[----:B------:R-:W-:Y:S01]  /*0fb0*/  LOP3.LUT R81, R81, 0xfffffe00, RZ, 0xc0, !PT ;  /* 0xfffffe0051517812 */ /* 0x000fe200078ec0ff */
[----:B------:R2:W-:Y:S01]  /*0fc0*/  LDGSTS.E.BYPASS.LTC128B.128 [R219+0x6800], [R10.64+0x80] ;  /* 0x068000800adb7fae */ /* 0x0005e2000b901d56 */
[----:B------:R-:W-:-:S02]  /*0fd0*/  LOP3.LUT R4, R21, R4, RZ, 0x3c, !PT ;  /* 0x0000000415047212 */ /* 0x000fc400078e3cff */
[----:B------:R-:W-:Y:S01]  /*0fe0*/  IADD3 R0, R9, UR7, RZ ;  /* 0x0000000709007c10 */ /* 0x000fe2000fffe0ff */
[----:B------:R4:W-:Y:S01]  /*0ff0*/  LDGSTS.E.BYPASS.LTC128B.128 [R219+0x3000], [R16.64] ;  /* 0x0300000010db7fae */ /* 0x0009e2000b901d56 */
[C---:B---3--:R-:W-:Y:S01]  /*1000*/  LEA R14, P0, R8.reuse, c[0x0][0x168], 0x1 ;  /* 0x00005a00080e7a11 */ /* 0x048fe200078008ff */
[----:B------:R-:W-:Y:S02]  /*1010*/  IMAD.U32 R9, RZ, RZ, UR15 ;  /* 0x0000000fff097e24 */ /* 0x000fe4000f8e00ff */
[----:B------:R4:W-:Y:S01]  /*1020*/  LDGSTS.E.BYPASS.LTC128B.128 [R219+0x7000], [R16.64+0x80] ;  /* 0x0700008010db7fae */ /* 0x0009e2000b901d56 */
[----:B------:R-:W-:Y:S01]  /*1030*/  LEA.HI.X R15, R8, c[0x0][0x16c], R0, 0x1, P0 ;  /* 0x00005b00080f7a11 */ /* 0x000fe200000f0c00 */
[----:B------:R-:W-:Y:S01]  /*1040*/  IMAD.U32 R8, RZ, RZ, UR14 ;  /* 0x0000000eff087e24 */ /* 0x000fe2000f8e00ff */
[----:B------:R-:W-:Y:S01]  /*1050*/  IADD3 R18, P0, R14, UR19, RZ ;  /* 0x000000130e127c10 */ /* 0x000fe2000ff1e0ff */
[----:B------:R-:W-:-:S03]  /*1060*/  IMAD.SHL.U32 R9, R7, 0x8, RZ ;  /* 0x0000000807097824 */ /* 0x000fc600078e00ff */
[----:B------:R-:W-:Y:S02]  /*1070*/  IADD3.X R19, R15, UR18, RZ, P0, !PT ;  /* 0x000000120f137c10 */ /* 0x000fe400087fe4ff */
[----:B------:R-:W-:Y:S02]  /*1080*/  LEA R5, P0, R8, R202, 0x5 ;  /* 0x000000ca08057211 */ /* 0x000fe400078028ff */
[----:B-1----:R-:W-:Y:S02]  /*1090*/  IADD3 R12, P1, R16, UR10, RZ ;  /* 0x0000000a100c7c10 */ /* 0x002fe4000ff3e0ff */
[----:B------:R-:W-:Y:S02]  /*10a0*/  LOP3.LUT R9, R80, 0x8, R9, 0xf8, !PT ;  /* 0x0000000850097812 */ /* 0x000fe400078ef809 */
[----:B------:R-:W-:Y:S02]  /*10b0*/  IADD3.X R13, R17, UR11, RZ, P1, !PT ;  /* 0x0000000b110d7c10 */ /* 0x000fe40008ffe4ff */
[----:B------:R-:W-:Y:S01]  /*10c0*/  SHF.R.U32.HI R80, RZ, 0x3, R80 ;  /* 0x00000003ff507819 */ /* 0x000fe20000011650 */
[----:B--2---:R-:W-:-:S02]  /*10d0*/  IMAD.U32 R11, RZ, RZ, UR12 ;  /* 0x0000000cff0b7e24 */ /* 0x004fc4000f8e00ff */
[----:B------:R1:W-:Y:S01]  /*10e0*/  LDGSTS.E.BYPASS.LTC128B.128 [R219+0x3800], [R12.64] ;  /* 0x038000000cdb7fae */ /* 0x0003e2000b901d56 */
[----:B------:R-:W-:Y:S02]  /*10f0*/  LOP3.LUT R80, R9, R80, RZ, 0x3c, !PT ;  /* 0x0000005009507212 */ /* 0x000fe400078e3cff */
[----:B------:R-:W-:Y:S01]  /*1100*/  LOP3.LUT P1, RZ, R3, 0x2, RZ, 0xc0, !PT ;  /* 0x0000000203ff7812 */ /* 0x000fe2000782c0ff */
[----:B------:R1:W-:Y:S01]  /*1110*/  LDGSTS.E.BYPASS.LTC128B.128 [R219+0x7800], [R12.64+0x80] ;  /* 0x078000800cdb7fae */ /* 0x0003e2000b901d56 */
[----:B------:R-:W-:Y:S01]  /*1120*/  LEA.HI.X R0, R8, R223, R11, 0x5, P0 ;  /* 0x000000df08007211 */ /* 0x000fe200000f2c0b */
[----:B------:R-:W-:Y:S01]  /*1130*/  IMAD.MOV.U32 R8, RZ, RZ, 0x20 ;  /* 0x00000020ff087424 */ /* 0x000fe200078e00ff */
[C---:B------:R-:W-:Y:S01]  /*1140*/  LEA R246, P0, R5.reuse, c[0x0][0x170], 0x1 ;  /* 0x00005c0005f67a11 */ /* 0x040fe200078008ff */
[----:B------:R1:W-:Y:S03]  /*1150*/  LDGSTS.E.BYPASS.LTC128B.128 [R219+0x8000], [R14.64] ;  /* 0x080000000edb7fae */ /* 0x0003e6000b901d56 */
[----:B------:R-:W-:Y:S01]  /*1160*/  LEA.HI.X R247, R5, c[0x0][0x174], R0, 0x1, P0 ;  /* 0x00005d0005f77a11 */ /* 0x000fe200000f0c00 */
[----:B------:R1:W-:Y:S01]  /*1170*/  LDGSTS.E.BYPASS.LTC128B.128 [R219+0x9000], [R14.64+0x80] ;  /* 0x090000800edb7fae */ /* 0x0003e2000b901d56 */
[----:B------:R-:W-:Y:S01]  /*1180*/  IMAD R5, R79, 0x400, R81 ;  /* 0x000004004f057824 */ /* 0x000fe200078e0251 */
[----:B------:R-:W-:Y:S01]  /*1190*/  IADD3 R10, P0, R246, UR21, RZ ;  /* 0x00000015f60a7c10 */ /* 0x000fe2000ff1e0ff */
[----:B------:R-:W-:Y:S01]  /*11a0*/  IMAD R0, R7, 0x200, R4 ;  /* 0x0000020007007824 */ /* 0x000fe200078e0204 */
[----:B------:R4:W-:Y:S01]  /*11b0*/  LDGSTS.E.BYPASS.LTC128B.128 [R219+0x8800], [R18.64] ;  /* 0x0880000012db7fae */ /* 0x0009e2000b901d56 */
[----:B------:R-:W-:Y:S01]  /*11c0*/  IMAD.IADD R218, R5, 0x1, R80 ;  /* 0x0000000105da7824 */ /* 0x000fe200078e0250 */
[----:B------:R-:W-:Y:S01]  /*11d0*/  IADD3.X R11, R247, UR20, RZ, P0, !PT ;  /* 0x00000014f70b7c10 */ /* 0x000fe200087fe4ff */
[----:B------:R-:W-:Y:S01]  /*11e0*/  IMAD.SHL.U32 R83, R0, 0x2, RZ ;  /* 0x0000000200537824 */ /* 0x000fe200078e00ff */
[----:B------:R4:W-:Y:S01]  /*11f0*/  LDGSTS.E.BYPASS.LTC128B.128 [R219+0x9800], [R18.64+0x80] ;  /* 0x0980008012db7fae */ /* 0x0009e2000b901d56 */
[----:B------:R-:W-:Y:S01]  /*1200*/  IMAD.SHL.U32 R218, R218, 0x2, RZ ;  /* 0x00000002dada7824 */ /* 0x000fe200078e00ff */
[----:B------:R-:W-:-:S02]  /*1210*/  LOP3.LUT P0, RZ, R2, 0x2, RZ, 0xc0, !PT ;  /* 0x0000000202ff7812 */ /* 0x000fc4000780c0ff */
[----:B------:R-:W0:Y:S01]  /*1220*/  LDGDEPBAR ;  /* 0x00000000000079af */ /* 0x000e220000000000 */
[----:B------:R-:W-:Y:S02]  /*1230*/  LEA R217, R0, 0x8000, 0x1 ;  /* 0x0000800000d97811 */ /* 0x000fe400078e08ff */
[----:B------:R-:W-:Y:S02]  /*1240*/  SEL R0, R8, 0xffffffe0, !P1 ;  /* 0xffffffe008007807 */ /* 0x000fe40004800000 */
[----:B------:R-:W-:Y:S02]  /*1250*/  IADD3 R215, R217, 0x20, RZ ;  /* 0x00000020d9d77810 */ /* 0x000fe40007ffe0ff */
[----:B------:R-:W-:Y:S01]  /*1260*/  LOP3.LUT P1, RZ, R3, 0x4, RZ, 0xc0, !PT ;  /* 0x0000000403ff7812 */ /* 0x000fe2000782c0ff */
[----:B------:R-:W-:-:S03]  /*1270*/  IMAD.IADD R216, R218, 0x1, R0 ;  /* 0x00000001dad87824 */ /* 0x000fc600078e0200 */
[----:B------:R-:W-:Y:S02]  /*1280*/  @P0 IADD3 R215, R217, -0x20, RZ ;  /* 0xffffffe0d9d70810 */ /* 0x000fe40007ffe0ff */
[----:B------:R-:W-:Y:S02]  /*1290*/  LOP3.LUT P0, RZ, R2, 0x4, RZ, 0xc0, !PT ;  /* 0x0000000402ff7812 */ /* 0x000fe4000780c0ff */
[C---:B------:R-:W-:Y:S02]  /*12a0*/  SEL R3, R20.reuse, 0xffffffc0, !P1 ;  /* 0xffffffc014037807 */ /* 0x040fe40004800000 */
[----:B------:R-:W-:Y:S02]  /*12b0*/  SEL R2, R20, 0xffffffc0, !P0 ;  /* 0xffffffc014027807 */ /* 0x000fe40004000000 */
[----:B------:R-:W-:Y:S01]  /*12c0*/  PLOP3.LUT P0, PT, PT, PT, UP0, 0x80, 0x0 ;  /* 0x000000000000781c */ /* 0x000fe20003f0f008 */
[----:B------:R-:W-:Y:S01]  /*12d0*/  IMAD.IADD R214, R218, 0x1, R3 ;  /* 0x00000001dad67824 */ /* 0x000fe200078e0203 */
[----:B------:R-:W-:Y:S01]  /*12e0*/  IADD3 R207, R215, 0x800, RZ ;  /* 0x00000800d7cf7810 */ /* 0x000fe20007ffe0ff */
[----:B------:R-:W-:Y:S01]  /*12f0*/  IMAD.IADD R213, R217, 0x1, R2 ;  /* 0x00000001d9d57824 */ /* 0x000fe200078e0202 */
[----:B------:R-:W-:Y:S01]  /*1300*/  IADD3 R205, R215, 0x1000, RZ ;  /* 0x00001000d7cd7810 */ /* 0x000fe20007ffe0ff */
[----:B------:R-:W-:-:S04]  /*1310*/  DEPBAR.LE SB0, 0x0 ;  /* 0x000080000000791a */ /* 0x000fc80000000000 */
[----:B------:R-:W-:Y:S01]  /*1320*/  BAR.SYNC.DEFER_BLOCKING 0x0 ;  /* 0x0000000000007b1d */ /* 0x000fe20000010000 */
[----:B------:R-:W-:Y:S01]  /*1330*/  IMAD.IADD R212, R216, 0x1, R3 ;  /* 0x00000001d8d47824 */ /* 0x000fe200078e0203 */
[----:B------:R-:W-:Y:S01]  /*1340*/  IADD3 R204, R215, 0x1800, RZ ;  /* 0x00001800d7cc7810 */ /* 0x000fe20007ffe0ff */
[----:B------:R-:W-:Y:S02]  /*1350*/  IMAD.IADD R206, R2, 0x1, R215 ;  /* 0x0000000102ce7824 */ /* 0x000fe400078e02d7 */
[----:B------:R-:W-:Y:S01]  /*1360*/  IMAD.U32 R2, RZ, RZ, UR8 ;  /* 0x00000008ff027e24 */ /* 0x000fe2000f8e00ff */
[----:B------:R-:W-:Y:S01]  /*1370*/  @!PT LDS RZ, [RZ] ;  /* 0x00000000fffff984 */ /* 0x000fe20000000800 */
[----:B------:R-:W-:Y:S01]  /*1380*/  @!PT LDS RZ, [RZ] ;  /* 0x00000000fffff984 */ /* 0x000fe20000000800 */
[----:B------:R-:W-:Y:S01]  /*1390*/  @!PT LDS RZ, [RZ] ;  /* 0x00000000fffff984 */ /* 0x000fe20000000800 */
[----:B------:R2:W-:Y:S04]  /*13a0*/  LDGSTS.E.BYPASS.LTC128B.128 [R219+0xa000], [R246.64] ;  /* 0x0a000000f6db7fae */ /* 0x0005e8000b901d56 */
[----:B------:R2:W-:Y:S04]  /*13b0*/  LDGSTS.E.BYPASS.LTC128B.128 [R219+0xb000], [R246.64+0x80] ;  /* 0x0b000080f6db7fae */ /* 0x0005e8000b901d56 */
[----:B------:R3:W-:Y:S04]  /*13c0*/  LDGSTS.E.BYPASS.LTC128B.128 [R219+0xa800], [R10.64] ;  /* 0x0a8000000adb7fae */ /* 0x0007e8000b901d56 */
[----:B------:R3:W-:Y:S04]  /*13d0*/  LDGSTS.E.BYPASS.LTC128B.128 [R219+0xb800], [R10.64+0x80] ;  /* 0x0b8000800adb7fae */ /* 0x0007e8000b901d56 */
[----:B------:R-:W-:Y:S04]  /*13e0*/  LDSM.16.M88.4 R72, [R83+0x8000] ;  /* 0x008000005348783b */ /* 0x000fe80000000200 */
[----:B------:R-:W4:Y:S04]  /*13f0*/  LDSM.16.M88.4 R4, [R218+0x2000] ;  /* 0x00200000da04783b */ /* 0x000f280000000200 */
[----:B------:R-:W3:Y:S04]  /*1400*/  LDSM.16.M88.4 R64, [R83+0x8800] ;  /* 0x008800005340783b */ /* 0x000ee80000000200 */
[----:B------:R-:W5:Y:S04]  /*1410*/  LDSM.16.M88.4 R40, [R218] ;  /* 0x00000000da28783b */ /* 0x000f680000000200 */
[----:B------:R-:W-:Y:S04]  /*1420*/  LDSM.16.M88.4 R56, [R215] ;  /* 0x00000000d738783b */ /* 0x000fe80000000200 */
[----:B------:R-:W1:Y:S04]  /*1430*/  LDSM.16.M88.4 R60, [R216+0x2000] ;  /* 0x00200000d83c783b */ /* 0x000e680000000200 */
[----:B------:R-:W2:Y:S04]  /*1440*/  LDSM.16.M88.4 R48, [R215+0x800] ;  /* 0x00080000d730783b */ /* 0x000ea80000000200 */
[----:B------:R-:W2:Y:S04]  /*1450*/  LDSM.16.M88.4 R52, [R216] ;  /* 0x00000000d834783b */ /* 0x000ea80000000200 */
[----:B------:R-:W-:Y:S04]  /*1460*/  LDSM.16.M88.4 R32, [R214+0x2000] ;  /* 0x00200000d620783b */ /* 0x000fe80000000200 */
[----:B------:R-:W2:Y:S04]  /*1470*/  LDSM.16.M88.4 R28, [R213] ;  /* 0x00000000d51c783b */ /* 0x000ea80000000200 */
[----:B------:R-:W2:Y:S01]  /*1480*/  LDSM.16.M88.4 R24, [R213+0x800] ;  /* 0x00080000d518783b */ /* 0x000ea20000000200 */
[C---:B----4-:R-:W-:Y:S03]  /*1490*/  HMMA.16816.F32.BF16 R16, R4.reuse, R72, RZ ;  /* 0x000000480410723c */ /* 0x050fe600000418ff */
[----:B------:R-:W4:Y:S04]  /*14a0*/  LDSM.16.M88.4 R36, [R214] ;  /* 0x00000000d624783b */ /* 0x000f280000000200 */
[----:B------:R-:W-:Y:S01]  /*14b0*/  LDSM.16.M88.4 R68, [R212] ;  /* 0x00000000d444783b */ /* 0x000fe20000000200 */
[C---:B---3--:R-:W-:Y:S03]  /*14c0*/  HMMA.16816.F32.BF16 R8, R4.reuse, R64, RZ ;  /* 0x000000400408723c */ /* 0x048fe600000418ff */
[----:B------:R-:W0:Y:S05]  /*14d0*/  LDGDEPBAR ;  /* 0x00000000000079af */ /* 0x000e2a0000000000 */
[C---:B-1----:R-:W-:Y:S08]  /*14e0*/  HMMA.16816.F32.BF16 R12, R4.reuse, R74, RZ ;  /* 0x0000004a040c723c */ /* 0x042ff000000418ff */
[----:B------:R-:W-:Y:S08]  /*14f0*/  HMMA.16816.F32.BF16 R4, R4, R66, RZ ;  /* 0x000000420404723c */ /* 0x000ff000000418ff */
[C---:B-----5:R-:W-:Y:S08]  /*1500*/  HMMA.16816.F32.BF16 R20, R40.reuse, R72, RZ ;  /* 0x000000482814723c */ /* 0x060ff000000418ff */
[C---:B------:R-:W-:Y:S08]  /*1510*/  HMMA.16816.F32.BF16 R72, R40.reuse, R74, RZ ;  /* 0x0000004a2848723c */ /* 0x040ff000000418ff */
[C---:B------:R-:W-:Y:S08]  /*1520*/  HMMA.16816.F32.BF16 R44, R40.reuse, R64, RZ ;  /* 0x00000040282c723c */ /* 0x040ff000000418ff */
[----:B------:R-:W-:Y:S01]  /*1530*/  HMMA.16816.F32.BF16 R40, R40, R66, RZ ;  /* 0x000000422828723c */ /* 0x000fe200000418ff */
[----:B------:R-:W-:Y:S07]  /*1540*/  LDSM.16.M88.4 R64, [R212+0x2000] ;  /* 0x00200000d440783b */ /* 0x000fee0000000200 */
[C---:B------:R-:W-:Y:S08]  /*1550*/  HMMA.16816.F32.BF16 R16, R60.reuse, R56, R16 ;  /* 0x000000383c10723c */ /* 0x040ff00000041810 */
[C---:B--2---:R-:W-:Y:S08]  /*1560*/  HMMA.16816.F32.BF16 R8, R60.reuse, R48, R8 ;  /* 0x000000303c08723c */ /* 0x044ff00000041808 */
[C---:B------:R-:W-:Y:S08]  /*1570*/  HMMA.16816.F32.BF16 R12, R60.reuse, R58, R12 ;  /* 0x0000003a3c0c723c */ /* 0x040ff0000004180c */
[----:B------:R-:W-:Y:S01]  /*1580*/  HMMA.16816.F32.BF16 R4, R60, R50, R4 ;  /* 0x000000323c04723c */ /* 0x000fe20000041804 */
[----:B------:R-:W1:Y:S07]  /*1590*/  LDSM.16.M88.4 R60, [R206] ;  /* 0x00000000ce3c783b */ /* 0x000e6e0000000200 */
[C---:B------:R-:W-:Y:S08]  /*15a0*/  HMMA.16816.F32.BF16 R20, R52.reuse, R56, R20 ;  /* 0x000000383414723c */ /* 0x040ff00000041814 */
[C---:B------:R-:W-:Y:S01]  /*15b0*/  HMMA.16816.F32.BF16 R72, R52.reuse, R58, R72 ;  /* 0x0000003a3448723c */ /* 0x040fe20000041848 */
[----:B------:R-:W2:Y:S07]  /*15c0*/  LDSM.16.M88.4 R56, [R206+0x800] ;  /* 0x00080000ce38783b */ /* 0x000eae0000000200 */
[C---:B------:R-:W-:Y:S08]  /*15d0*/  HMMA.16816.F32.BF16 R44, R52.reuse, R48, R44 ;  /* 0x00000030342c723c */ /* 0x040ff0000004182c */
[----:B------:R-:W-:Y:S01]  /*15e0*/  HMMA.16816.F32.BF16 R40, R52, R50, R40 ;  /* 0x000000323428723c */ /* 0x000fe20000041828 */
[----:B------:R-:W-:Y:S07]  /*15f0*/  LDSM.16.M88.4 R52, [R218+0x4000] ;  /* 0x00400000da34783b */ /* 0x000fee0000000200 */
[C---:B------:R-:W-:Y:S08]  /*1600*/  HMMA.16816.F32.BF16 R16, R32.reuse, R28, R16 ;  /* 0x0000001c2010723c */ /* 0x040ff00000041810 */
[C---:B------:R-:W-:Y:S08]  /*1610*/  HMMA.16816.F32.BF16 R8, R32.reuse, R24, R8 ;  /* 0x000000182008723c */ /* 0x040ff00000041808 */
[C---:B------:R-:W-:Y:S08]  /*1620*/  HMMA.16816.F32.BF16 R12, R32.reuse, R30, R12 ;  /* 0x0000001e200c723c */ /* 0x040ff0000004180c */
[----:B------:R-:W-:Y:S01]  /*1630*/  HMMA.16816.F32.BF16 R4, R32, R26, R4 ;  /* 0x0000001a2004723c */ /* 0x000fe20000041804 */
[----:B------:R-:W-:Y:S07]  /*1640*/  LDSM.16.M88.4 R32, [R218+0x6000] ;  /* 0x00600000da20783b */ /* 0x000fee0000000200 */
[C---:B----4-:R-:W-:Y:S01]  /*1650*/  HMMA.16816.F32.BF16 R48, R36.reuse, R28, R20 ;  /* 0x0000001c2430723c */ /* 0x050fe20000041814 */
[----:B------:R-:W3:Y:S07]  /*1660*/  LDSM.16.M88.4 R20, [R83+0x9000] ;  /* 0x009000005314783b */ /* 0x000eee0000000200 */
[C---:B------:R-:W-:Y:S01]  /*1670*/  HMMA.16816.F32.BF16 R72, R36.reuse, R30, R72 ;  /* 0x0000001e2448723c */ /* 0x040fe20000041848 */
[----:B------:R-:W4:Y:S07]  /*1680*/  LDSM.16.M88.4 R28, [R83+0x9800] ;  /* 0x00980000531c783b */ /* 0x000f2e0000000200 */
[C---:B------:R-:W-:Y:S08]  /*1690*/  HMMA.16816.F32.BF16 R44, R36.reuse, R24, R44 ;  /* 0x00000018242c723c */ /* 0x040ff0000004182c */
[----:B------:R-:W-:Y:S01]  /*16a0*/  HMMA.16816.F32.BF16 R40, R36, R26, R40 ;  /* 0x0000001a2428723c */ /* 0x000fe20000041828 */
[----:B------:R-:W-:Y:S04]  /*16b0*/  LDSM.16.M88.4 R36, [R216+0x6000] ;  /* 0x00600000d824783b */ /* 0x000fe80000000200 */
[----:B------:R-:W5:Y:S03]  /*16c0*/  LDSM.16.M88.4 R24, [R215+0x1000] ;  /* 0x00100000d718783b */ /* 0x000f660000000200 */
[C---:B-1----:R-:W-:Y:S08]  /*16d0*/  HMMA.16816.F32.BF16 R16, R64.reuse, R60, R16 ;  /* 0x0000003c4010723c */ /* 0x042ff00000041810 */
[C---:B------:R-:W-:Y:S08]  /*16e0*/  HMMA.16816.F32.BF16 R12, R64.reuse, R62, R12 ;  /* 0x0000003e400c723c */ /* 0x040ff0000004180c */
[C---:B--2---:R-:W-:Y:S08]  /*16f0*/  HMMA.16816.F32.BF16 R8, R64.reuse, R56, R8 ;  /* 0x000000384008723c */ /* 0x044ff00000041808 */
[----:B------:R-:W-:Y:S01]  /*1700*/  HMMA.16816.F32.BF16 R4, R64, R58, R4 ;  /* 0x0000003a4004723c */ /* 0x000fe20000041804 */
[----:B------:R-:W-:Y:S07]  /*1710*/  LDSM.16.M88.4 R64, [R216+0x4000] ;  /* 0x00400000d840783b */ /* 0x000fee0000000200 */
[C---:B------:R-:W-:Y:S08]  /*1720*/  HMMA.16816.F32.BF16 R48, R68.reuse, R60, R48 ;  /* 0x0000003c4430723c */ /* 0x040ff00000041830 */
[C---:B------:R-:W-:Y:S01]  /*1730*/  HMMA.16816.F32.BF16 R72, R68.reuse, R62, R72 ;  /* 0x0000003e4448723c */ /* 0x040fe20000041848 */
[----:B------:R-:W1:Y:S07]  /*1740*/  LDSM.16.M88.4 R60, [R215+0x1800] ;  /* 0x00180000d73c783b */ /* 0x000e6e0000000200 */
[C---:B------:R-:W-:Y:S08]  /*1750*/  HMMA.16816.F32.BF16 R44, R68.reuse, R56, R44 ;  /* 0x00000038442c723c */ /* 0x040ff0000004182c */
[----:B------:R-:W-:Y:S01]  /*1760*/  HMMA.16816.F32.BF16 R40, R68, R58, R40 ;  /* 0x0000003a4428723c */ /* 0x000fe20000041828 */
[----:B------:R-:W-:Y:S07]  /*1770*/  LDSM.16.M88.4 R68, [R214+0x4000] ;  /* 0x00400000d644783b */ /* 0x000fee0000000200 */
[C---:B---3--:R-:W-:Y:S08]  /*1780*/  HMMA.16816.F32.BF16 R16, R32.reuse, R20, R16 ;  /* 0x000000142010723c */ /* 0x048ff00000041810 */
[C---:B------:R-:W-:Y:S08]  /*1790*/  HMMA.16816.F32.BF16 R12, R32.reuse, R22, R12 ;  /* 0x00000016200c723c */ /* 0x040ff0000004180c */
[C---:B----4-:R-:W-:Y:S08]  /*17a0*/  HMMA.16816.F32.BF16 R8, R32.reuse, R28, R8 ;  /* 0x0000001c2008723c */ /* 0x050ff00000041808 */
[----:B------:R-:W-:Y:S01]  /*17b0*/  HMMA.16816.F32.BF16 R4, R32, R30, R4 ;  /* 0x0000001e2004723c */ /* 0x000fe20000041804 */
[----:B------:R-:W-:Y:S07]  /*17c0*/  LDSM.16.M88.4 R32, [R213+0x1000] ;  /* 0x00100000d520783b */ /* 0x000fee0000000200 */
[C---:B------:R-:W-:Y:S01]  /*17d0*/  HMMA.16816.F32.BF16 R56, R52.reuse, R20, R48 ;  /* 0x000000143438723c */ /* 0x040fe20000041830 */
[----:B------:R-:W2:Y:S07]  /*17e0*/  LDSM.16.M88.4 R48, [R214+0x6000] ;  /* 0x00600000d630783b */ /* 0x000eae0000000200 */
[C---:B------:R-:W-:Y:S08]  /*17f0*/  HMMA.16816.F32.BF16 R44, R52.reuse, R28, R44 ;  /* 0x0000001c342c723c */ /* 0x040ff0000004182c */
[----:B------:R-:W-:Y:S01]  /*1800*/  HMMA.16816.F32.BF16 R40, R52, R30, R40 ;  /* 0x0000001e3428723c */ /* 0x000fe20000041828 */
[----:B------:R-:W-:Y:S07]  /*1810*/  LDSM.16.M88.4 R28, [R206+0x1000] ;  /* 0x00100000ce1c783b */ /* 0x000fee0000000200 */
[----:B-----5:R-:W-:Y:S08]  /*1820*/  HMMA.16816.F32.BF16 R16, R36, R24, R16 ;  /* 0x000000182410723c */ /* 0x020ff00000041810 */
[----:B------:R-:W-:Y:S01]  /*1830*/  HMMA.16816.F32.BF16 R72, R52, R22, R72 ;  /* 0x000000163448723c */ /* 0x000fe20000041848 */
[----:B------:R-:W3:Y:S04]  /*1840*/  LDSM.16.M88.4 R20, [R213+0x1800] ;  /* 0x00180000d514783b */ /* 0x000ee80000000200 */
[----:B------:R-:W-:Y:S03]  /*1850*/  LDSM.16.M88.4 R52, [R212+0x4000] ;  /* 0x00400000d434783b */ /* 0x000fe60000000200 */
[C---:B------:R-:W-:Y:S08]  /*1860*/  HMMA.16816.F32.BF16 R12, R36.reuse, R26, R12 ;  /* 0x0000001a240c723c */ /* 0x040ff0000004180c */
[C---:B-1----:R-:W-:Y:S08]  /*1870*/  HMMA.16816.F32.BF16 R8, R36.reuse, R60, R8 ;  /* 0x0000003c2408723c */ /* 0x042ff00000041808 */
[----:B------:R-:W-:Y:S01]  /*1880*/  HMMA.16816.F32.BF16 R4, R36, R62, R4 ;  /* 0x0000003e2404723c */ /* 0x000fe20000041804 */
[----:B------:R-:W1:Y:S07]  /*1890*/  LDSM.16.M88.4 R36, [R212+0x6000] ;  /* 0x00600000d424783b */ /* 0x000e6e0000000200 */
[C---:B------:R-:W-:Y:S08]  /*18a0*/  HMMA.16816.F32.BF16 R44, R64.reuse, R60, R44 ;  /* 0x0000003c402c723c */ /* 0x040ff0000004182c */
[----:B------:R-:W-:Y:S08]  /*18b0*/  HMMA.16816.F32.BF16 R40, R64, R62, R40 ;  /* 0x0000003e4028723c */ /* 0x000ff00000041828 */
[----:B--2---:R-:W-:Y:S08]  /*18c0*/  HMMA.16816.F32.BF16 R16, R48, R32, R16 ;  /* 0x000000203010723c */ /* 0x004ff00000041810 */
[C---:B------:R-:W-:Y:S08]  /*18d0*/  HMMA.16816.F32.BF16 R56, R64.reuse, R24, R56 ;  /* 0x000000184038723c */ /* 0x040ff00000041838 */
[----:B------:R-:W-:Y:S01]  /*18e0*/  HMMA.16816.F32.BF16 R72, R64, R26, R72 ;  /* 0x0000001a4048723c */ /* 0x000fe20000041848 */
[----:B------:R-:W2:Y:S01]  /*18f0*/  LDSM.16.M88.4 R24, [R206+0x1800] ;  /* 0x00180000ce18783b */ /* 0x000ea20000000200 */
[----:B------:R-:W-:-:S06]  /*1900*/  DEPBAR.LE SB0, 0x0 ;  /* 0x000080000000791a */ /* 0x000fcc0000000000 */
[C---:B---3--:R-:W-:Y:S08]  /*1910*/  HMMA.16816.F32.BF16 R8, R48.reuse, R20, R8 ;  /* 0x000000143008723c */ /* 0x048ff00000041808 */
[----:B------:R-:W-:Y:S08]  /*1920*/  HMMA.16816.F32.BF16 R4, R48, R22, R4 ;  /* 0x000000163004723c */ /* 0x000ff00000041804 */
[C---:B------:R-:W-:Y:S08]  /*1930*/  HMMA.16816.F32.BF16 R44, R68.reuse, R20, R44 ;  /* 0x00000014442c723c */ /* 0x040ff0000004182c */
[----:B------:R-:W-:Y:S08]  /*1940*/  HMMA.16816.F32.BF16 R40, R68, R22, R40 ;  /* 0x000000164428723c */ /* 0x000ff00000041828 */
[----:B-1----:R-:W-:Y:S01]  /*1950*/  HMMA.16816.F32.BF16 R20, R36, R28, R16 ;  /* 0x0000001c2414723c */ /* 0x002fe20000041810 */
[----:B------:R-:W1:Y:S06]  /*1960*/  LDC.U8 R16, c[0x0][0x2d8] ;  /* 0x0000b600ff107b82 */ /* 0x000e6c0000000000 */
[----:B------:R-:W-:Y:S01]  /*1970*/  SHF.R.S32.HI R17, RZ, 0x1f, R82 ;  /* 0x0000001fff117819 */ /* 0x000fe20000011452 */
[----:B------:R-:W-:Y:S03]  /*1980*/  HMMA.16816.F32.BF16 R12, R48, R34, R12 ;  /* 0x00000022300c723c */ /* 0x000fe6000004180c */
[----:B------:R-:W-:-:S02]  /*1990*/  LEA.HI R226, R17, R82, RZ, 0x2 ;  /* 0x0000005211e27211 */ /* 0x000fc400078f10ff */
[----:B------:R-:W-:Y:S02]  /*19a0*/  LEA R17, R79, UR9, 0x4 ;  /* 0x000000094f117c11 */ /* 0x000fe4000f8e20ff */
[----:B------:R-:W-:Y:S01]  /*19b0*/  SHF.R.S32.HI R226, RZ, 0x2, R226 ;  /* 0x00000002ffe27819 */ /* 0x000fe200000114e2 */
[----:B------:R-:W-:Y:S03]  /*19c0*/  HMMA.16816.F32.BF16 R56, R68, R32, R56 ;  /* 0x000000204438723c */ /* 0x000fe60000041838 */
[----:B------:R-:W-:-:S04]  /*19d0*/  IADD3 R17, R17, 0x1, R226 ;  /* 0x0000000111117810 */ /* 0x000fc80007ffe0e2 */
[----:B------:R-:W-:Y:S01]  /*19e0*/  IADD3 R2, R2, -c[0x0][0x214], R17 ;  /* 0x8000850002027a10 */ /* 0x000fe20007ffe011 */
[----:B------:R-:W-:Y:S03]  /*19f0*/  HMMA.16816.F32.BF16 R72, R68, R34, R72 ;  /* 0x000000224448723c */ /* 0x000fe60000041848 */
[----:B------:R-:W-:Y:S02]  /*1a00*/  IADD3 R240, R2, c[0x0][0x2e8], RZ ;  /* 0x0000ba0002f07a10 */ /* 0x000fe40007ffe0ff */
[----:B------:R-:W-:Y:S02]  /*1a10*/  LOP3.LUT R2, R80, R81, RZ, 0xfc, !PT ;  /* 0x0000005150027212 */ /* 0x000fe400078efcff */
[C---:B------:R-:W-:Y:S01]  /*1a20*/  IADD3 R239, R240.reuse, 0x8, RZ ;  /* 0x00000008f0ef7810 */ /* 0x040fe20007ffe0ff */
[----:B------:R-:W-:Y:S01]  /*1a30*/  HMMA.16816.F32.BF16 R12, R36, R30, R12 ;  /* 0x0000001e240c723c */ /* 0x000fe2000004180c */
[----:B------:R-:W-:-:S02]  /*1a40*/  IADD3 R237, R240, 0x40, RZ ;  /* 0x00000040f0ed7810 */ /* 0x000fc40007ffe0ff */
[C---:B------:R-:W-:Y:S02]  /*1a50*/  IADD3 R234, R240.reuse, 0x48, RZ ;  /* 0x00000048f0ea7810 */ /* 0x040fe40007ffe0ff */
[----:B------:R-:W-:Y:S02]  /*1a60*/  IMNMX R240, R240, UR8, PT ;  /* 0x00000008f0f07c17 */ /* 0x000fe4000b800200 */
[----:B------:R-:W-:Y:S01]  /*1a70*/  IMNMX R239, R239, UR8, PT ;  /* 0x00000008efef7c17 */ /* 0x000fe2000b800200 */
[----:B--2---:R-:W-:Y:S01]  /*1a80*/  HMMA.16816.F32.BF16 R8, R36, R24, R8 ;  /* 0x000000182408723c */ /* 0x004fe20000041808 */
[----:B------:R-:W-:Y:S02]  /*1a90*/  IMNMX R237, R237, UR8, PT ;  /* 0x00000008eded7c17 */ /* 0x000fe4000b800200 */
[----:B------:R-:W-:-:S05]  /*1aa0*/  IMNMX R234, R234, UR8, PT ;  /* 0x00000008eaea7c17 */ /* 0x000fca000b800200 */
[----:B------:R-:W-:Y:S08]  /*1ab0*/  HMMA.16816.F32.BF16 R4, R36, R26, R4 ;  /* 0x0000001a2404723c */ /* 0x000ff00000041804 */
[C---:B------:R-:W-:Y:S08]  /*1ac0*/  HMMA.16816.F32.BF16 R56, R52.reuse, R28, R56 ;  /* 0x0000001c3438723c */ /* 0x040ff00000041838 */
[C---:B------:R-:W-:Y:S08]  /*1ad0*/  HMMA.16816.F32.BF16 R72, R52.reuse, R30, R72 ;  /* 0x0000001e3448723c */ /* 0x040ff00000041848 */
[C---:B------:R-:W-:Y:S08]  /*1ae0*/  HMMA.16816.F32.BF16 R44, R52.reuse, R24, R44 ;  /* 0x00000018342c723c */ /* 0x040ff0000004182c */
[----:B------:R-:W-:Y:S01]  /*1af0*/  HMMA.16816.F32.BF16 R40, R52, R26, R40 ;  /* 0x0000001a3428723c */ /* 0x000fe20000041828 */
[----:B------:R-:W-:Y:S06]  /*1b00*/  BAR.SYNC.DEFER_BLOCKING 0x0 ;  /* 0x0000000000007b1d */ /* 0x000fec0000010000 */
[----:B------:R-:W-:Y:S05]  /*1b10*/  @!P0 BRA `(.L_x_852) ;  /* 0x0000018000008947 */ /* 0x000fea0003800000 */
[----:B-1----:R-:W-:-:S04]  /*1b20*/  UIADD3 UR5, UR25, -0x2, URZ ;  /* 0xfffffffe19057890 */ /* 0x002fc8000fffe03f */
[----:B------:R-:W-:Y:S02]  /*1b30*/  USHF.R.S32.HI UR8, URZ, 0x1f, UR5 ;  /* 0x0000001f3f087899 */ /* 0x000fe40008011405 */
[----:B------:R-:W-:Y:S01]  /*1b40*/  UIMAD UR7, UR18, UR5, URZ ;  /* 0x00000005120772a4 */ /* 0x000fe2000f8e023f */
[----:B------:R-:W-:Y:S02]  /*1b50*/  IMAD.U32 R17, RZ, RZ, UR5 ;  /* 0x00000005ff117e24 */ /* 0x000fe4000f8e00ff */
[----:B------:R-:W-:Y:S02]  /*1b60*/  ULDC UR5, c[0x0][0x19c] ;  /* 0x0000670000057ab9 */ /* 0x000fe40000000800 */
[----:B------:R-:W-:Y:S01]  /*1b70*/  UIMAD UR7, UR8, UR19, UR7 ;  /* 0x00000013080772a4 */ /* 0x000fe2000f8e0207 */
[----:B------:R-:W-:Y:S01]  /*1b80*/  IMAD.WIDE.U32 R26, R17, UR19, R224 ;  /* 0x00000013111a7c25 */ /* 0x000fe2000f8e00e0 */
[----:B------:R-:W-:Y:S02]  /*1b90*/  USHF.L.U32 UR8, UR6, 0x4, URZ ;  /* 0x0000000406087899 */ /* 0x000fe4000800063f */
[----:B------:R-:W-:-:S02]  /*1ba0*/  USHF.L.U64.HI UR5, UR6, UR28, UR5 ;  /* 0x0000001c06057299 */ /* 0x000fc40008010205 */
[----:B------:R-:W-:Y:S02]  /*1bb0*/  IADD3 R19, R27, UR7, RZ ;  /* 0x000000071b137c10 */ /* 0x000fe4000fffe0ff */
[C---:B------:R-:W-:Y:S01]  /*1bc0*/  LEA R24, P0, R26.reuse, c[0x0][0x168], 0x1 ;  /* 0x00005a001a187a11 */ /* 0x040fe200078008ff */
[----:B------:R-:W-:Y:S02]  /*1bd0*/  IMAD.U32 R18, RZ, RZ, UR8 ;  /* 0x00000008ff127e24 */ /* 0x000fe4000f8e00ff */
[----:B------:R-:W-:Y:S01]  /*1be0*/  IMAD.U32 R17, RZ, RZ, UR5 ;  /* 0x00000005ff117e24 */ /* 0x000fe2000f8e00ff */
[----:B------:R-:W-:Y:S02]  /*1bf0*/  LEA.HI.X R25, R26, c[0x0][0x16c], R19, 0x1, P0 ;  /* 0x00005b001a197a11 */ /* 0x000fe400000f0c13 */
[----:B------:R-:W-:-:S03]  /*1c00*/  LEA R26, P0, R18, R24, 0x1 ;  /* 0x00000018121a7211 */ /* 0x000fc600078008ff */
[----:B------:R-:W-:Y:S01]  /*1c10*/  @!PT LDS RZ, [RZ] ;  /* 0x00000000fffff984 */ /* 0x000fe20000000800 */
[----:B------:R-:W-:Y:S01]  /*1c20*/  @!PT LDS RZ, [RZ] ;  /* 0x00000000fffff984 */ /* 0x000fe20000000800 */
[----:B------:R-:W-:Y:S01]  /*1c30*/  @!PT LDS RZ, [RZ] ;  /* 0x00000000fffff984 */ /* 0x000fe20000000800 */
[----:B------:R1:W-:Y:S01]  /*1c40*/  LDGSTS.E.BYPASS.LTC128B.128 [R219+0x8000], [R24.64] ;  /* 0x0800000018db7fae */ /* 0x0003e2000b901d56 */
[----:B------:R-:W-:-:S03]  /*1c50*/  LEA.HI.X R27, R18, R25, R17, 0x1, P0 ;  /* 0x00000019121b7211 */ /* 0x000fc600000f0c11 */
[----:B------:R1:W-:Y:S04]  /*1c60*/  LDGSTS.E.BYPASS.LTC128B.128 [R219+0x9000], [R24.64+0x80] ;  /* 0x0900008018db7fae */ /* 0x0003e8000b901d56 */
[----:B------:R1:W-:Y:S04]  /*1c70*/  LDGSTS.E.BYPASS.LTC128B.128 [R219+0x8800], [R26.64] ;  /* 0x088000001adb7fae */ /* 0x0003e8000b901d56 */
[----:B------:R1:W-:Y:S04]  /*1c80*/  LDGSTS.E.BYPASS.LTC128B.128 [R219+0x9800], [R26.64+0x80] ;  /* 0x098000801adb7fae */ /* 0x0003e8000b901d56 */
[----:B------:R-:W0:Y:S02]  /*1c90*/  LDGDEPBAR ;  /* 0x00000000000079af */ /* 0x000e240000000000 */
.L_x_852:
[----:B-1----:R-:W-:Y:S01]  /*1ca0*/  IMAD.SHL.U32 R241, R77, 0x2, RZ ;  /* 0x000000024df17824 */ /* 0x002fe200078e00ff */
[----:B------:R-:W-:Y:S01]  /*1cb0*/  LOP3.LUT R201, R76, UR26, RZ, 0x3c, !PT ;  /* 0x0000001a4cc97c12 */ /* 0x000fe2000f8e3cff */
[----:B------:R-:W-:Y:S01]  /*1cc0*/  IMAD R236, R78, 0x8, R79 ;  /* 0x000000084eec7824 */ /* 0x000fe200078e024f */
[----:B------:R-:W-:Y:S01]  /*1cd0*/  UIADD3 UR14, UR27, -0x4498517b, URZ ;  /* 0xbb67ae851b0e7890 */ /* 0x000fe2000fffe03f */
[----:B------:R-:W-:Y:S01]  /*1ce0*/  IMAD.U32 R18, RZ, RZ, UR29 ;  /* 0x0000001dff127e24 */ /* 0x000fe2000f8e00ff */
[----:B------:R-:W-:Y:S01]  /*1cf0*/  LOP3.LUT R241, R241, 0x6, RZ, 0xc0, !PT ;  /* 0x00000006f1f17812 */ /* 0x000fe200078ec0ff */
[----:B------:R-:W-:Y:S01]  /*1d00*/  IMAD.WIDE.U32 R50, R200, -0x2daee0ad, RZ ;  /* 0xd2511f53c8327825 */ /* 0x000fe200078e00ff */
[----:B------:R-:W-:Y:S01]  /*1d10*/  IADD3 R238, R236, 0x4, RZ ;  /* 0x00000004ecee7810 */ /* 0x000fe20007ffe0ff */
[----:B------:R-:W-:-:S02]  /*1d20*/  UIADD3 UR15, UR26, -0x61c88647, URZ ;  /* 0x9e3779b91a0f7890 */ /* 0x000fc4000fffe03f */
[----:B------:R-:W-:Y:S01]  /*1d30*/  IMAD R17, R18, 0x20, R241 ;  /* 0x0000002012117824 */ /* 0x000fe200078e02f1 */
[----:B------:R-:W-:Y:S01]  /*1d40*/  UIADD3 UR13, UR26, 0x3c6ef372, URZ ;  /* 0x3c6ef3721a0d7890 */ /* 0x000fe2000fffe03f */
[----:B------:R-:W-:Y:S01]  /*1d50*/  IMAD.WIDE.U32 R18, R238, -0x326172a9, RZ ;  /* 0xcd9e8d57ee127825 */ /* 0x000fe200078e00ff */
[----:B------:R-:W-:Y:S01]  /*1d60*/  UIADD3 UR12, UR27, 0x76cf5d0a, URZ ;  /* 0x76cf5d0a1b0c7890 */ /* 0x000fe2000fffe03f */
[----:B------:R-:W-:Y:S01]  /*1d70*/  STL.64 [R1], R50 ;  /* 0x0000003201007387 */ /* 0x000fe20000100a00 */
[----:B------:R-:W-:Y:S01]  /*1d80*/  IADD3 R24, R17, 0x1, RZ ;  /* 0x0000000111187810 */ /* 0x000fe20007ffe0ff */
[----:B------:R-:W-:Y:S01]  /*1d90*/  IMAD.U32 R94, RZ, RZ, UR27 ;  /* 0x0000001bff5e7e24 */ /* 0x000fe2000f8e00ff */
[----:B------:R-:W-:Y:S01]  /*1da0*/  LOP3.LUT R250, R19, R201, RZ, 0x3c, !PT ;  /* 0x000000c913fa7212 */ /* 0x000fe200078e3cff */
[----:B------:R-:W-:Y:S01]  /*1db0*/  UIADD3 UR10, UR27, 0x32370b8f, URZ ;  /* 0x32370b8f1b0a7890 */ /* 0x000fe2000fffe03f */
[C---:B------:R-:W-:Y:S01]  /*1dc0*/  IADD3 R31, R17.reuse, 0x9, RZ ;  /* 0x00000009111f7810 */ /* 0x040fe20007ffe0ff */
[----:B------:R-:W-:Y:S01]  /*1dd0*/  UIADD3 UR11, UR26, -0x255992d5, URZ ;  /* 0xdaa66d2b1a0b7890 */ /* 0x000fe2000fffe03f */
[----:B------:R-:W-:Y:S01]  /*1de0*/  IADD3 R19, R17, 0x8, RZ ;  /* 0x0000000811137810 */ /* 0x000fe20007ffe0ff */
[----:B------:R-:W-:Y:S01]  /*1df0*/  IMAD.WIDE.U32 R250, R250, -0x2daee0ad, RZ ;  /* 0xd2511f53fafa7825 */ /* 0x000fe200078e00ff */
[----:B------:R-:W-:Y:S01]  /*1e00*/  ISETP.GE.AND P2, PT, R24, R234, PT ;  /* 0x000000ea1800720c */ /* 0x000fe20003f46270 */
[----:B------:R-:W-:Y:S01]  /*1e10*/  UIADD3 UR9, UR26, 0x78dde6e4, URZ ;  /* 0x78dde6e41a097890 */ /* 0x000fe2000fffe03f */
[----:B------:R-:W-:Y:S01]  /*1e20*/  ISETP.GE.AND P0, PT, R31, R240, PT ;  /* 0x000000f01f00720c */ /* 0x000fe20003f06270 */
[----:B------:R-:W-:Y:S01]  /*1e30*/  UIADD3 UR6, UR27, -0x56f99767, URZ ;  /* 0xa90668991b067890 */ /* 0x000fe2000fffe03f */
[----:B------:R-:W-:Y:S01]  /*1e40*/  ISETP.GE.AND P1, PT, R19, R239, PT ;  /* 0x000000ef1300720c */ /* 0x000fe20003f26270 */
[----:B------:R-:W-:Y:S01]  /*1e50*/  UIADD3 UR8, UR27, -0x126145ec, URZ ;  /* 0xed9eba141b087890 */ /* 0x000fe2000fffe03f */
[----:B------:R-:W-:Y:S01]  /*1e60*/  FSEL R32, R23, -INF , !P2 ;  /* 0xff80000017207808 */ /* 0x000fe20005000000 */
[----:B------:R-:W-:Y:S01]  /*1e70*/  IMAD.WIDE.U32 R48, R236, -0x326172a9, RZ ;  /* 0xcd9e8d57ec307825 */ /* 0x000fe200078e00ff */
[-C--:B------:R-:W-:Y:S01]  /*1e80*/  ISETP.GE.AND P4, PT, R24, R237.reuse, PT ;  /* 0x000000ed1800720c */ /* 0x080fe20003f86270 */
[----:B------:R-:W-:Y:S01]  /*1e90*/  UIADD3 UR7, UR26, 0x1715609d, URZ ;  /* 0x1715609d1a077890 */ /* 0x000fe2000fffe03f */
[-C--:B------:R-:W-:Y:S01]  /*1ea0*/  ISETP.GE.AND P2, PT, R17, R237.reuse, PT ;  /* 0x000000ed1100720c */ /* 0x080fe20003f46270 */
[----:B------:R-:W-:Y:S01]  /*1eb0*/  IMAD.SHL.U32 R211, R2, 0x2, RZ ;  /* 0x0000000202d37824 */ /* 0x000fe200078e00ff */
[----:B------:R-:W-:Y:S01]  /*1ec0*/  FSEL R25, R73, -INF , !P0 ;  /* 0xff80000049197808 */ /* 0x000fe20004000000 */
[----:B------:R-:W-:Y:S01]  /*1ed0*/  UIADD3 UR16, UR27, 0x646e171e, URZ ;  /* 0x646e171e1b107890 */ /* 0x000fe2000fffe03f */
[----:B------:R-:W-:Y:S01]  /*1ee0*/  FSEL R26, R74, -INF , !P1 ;  /* 0xff8000004a1a7808 */ /* 0x000fe20004800000 */
[--C-:B------:R-:W-:Y:S01]  /*1ef0*/  IMAD.IADD R210, R0, 0x1, R211.reuse ;  /* 0x0000000100d27824 */ /* 0x100fe200078e02d3 */
[----:B------:R-:W-:Y:S01]  /*1f00*/  ISETP.GE.AND P0, PT, R19, R234, PT ;  /* 0x000000ea1300720c */ /* 0x000fe20003f06270 */
[----:B------:R-:W-:Y:S01]  /*1f10*/  IMAD.IADD R209, R3, 0x1, R211 ;  /* 0x0000000103d17824 */ /* 0x000fe200078e02d3 */
[----:B------:R-:W-:Y:S01]  /*1f20*/  ISETP.GE.AND P6, PT, R19, R240, PT ;  /* 0x000000f01300720c */ /* 0x000fe20003fc6270 */
[----:B------:R-:W-:Y:S01]  /*1f30*/  IMAD.IADD R208, R3, 0x1, R210 ;  /* 0x0000000103d07824 */ /* 0x000fe200078e02d2 */
[-C--:B------:R-:W-:Y:S01]  /*1f40*/  ISETP.GE.AND P1, PT, R19, R237.reuse, PT ;  /* 0x000000ed1300720c */ /* 0x080fe20003f26270 */
[----:B------:R-:W-:Y:S01]  /*1f50*/  LDSM.16.MT88.4 R104, [R211+0xb000] ;  /* 0x00b00000d368783b */ /* 0x000fe20000004200 */
[----:B------:R-:W-:Y:S01]  /*1f60*/  FSEL R30, R21, -INF , !P4 ;  /* 0xff800000151e7808 */ /* 0x000fe20006000000 */
[----:B------:R-:W-:Y:S01]  /*1f70*/  UISETP.GE.AND UP0, UPT, UR25, 0x2, UPT ;  /* 0x000000021900788c */ /* 0x000fe2000bf06270 */
[----:B------:R-:W-:Y:S01]  /*1f80*/  FSEL R19, R20, -INF , !P2 ;  /* 0xff80000014137808 */ /* 0x000fe20005000000 */
[----:B------:R-:W-:Y:S01]  /*1f90*/  LDSM.16.MT88.4 R88, [R208+0xa000] ;  /* 0x00a00000d058783b */ /* 0x000fe20000004200 */
[----:B------:R-:W-:Y:S01]  /*1fa0*/  IADD3 R29, R17, 0x10, RZ ;  /* 0x00000010111d7810 */ /* 0x000fe20007ffe0ff */
[----:B------:R-:W-:Y:S01]  /*1fb0*/  ULDC UR5, c[0x0][0x1a4] ;  /* 0x0000690000057ab9 */ /* 0x000fe20000000800 */
[----:B------:R-:W-:Y:S01]  /*1fc0*/  FSEL R34, R14, -INF , !P0 ;  /* 0xff8000000e227808 */ /* 0x000fe20004000000 */
[----:B------:R-:W-:Y:S01]  /*1fd0*/  LDSM.16.MT88.4 R116, [R210+0xb000] ;  /* 0x00b00000d274783b */ /* 0x000fe20000004200 */
[----:B------:R-:W-:Y:S01]  /*1fe0*/  FSEL R27, R72, -INF , !P6 ;  /* 0xff800000481b7808 */ /* 0x000fe20007000000 */
[----:B------:R-:W-:Y:S01]  /*1ff0*/  USHF.L.U32 UR24, UR4, 0x4, URZ ;  /* 0x0000000404187899 */ /* 0x000fe2000800063f */
[C---:B------:R-:W-:Y:S01]  /*2000*/  ISETP.GE.AND P0, PT, R31.reuse, R237, PT ;  /* 0x000000ed1f00720c */ /* 0x040fe20003f06270 */
[----:B------:R-:W-:Y:S01]  /*2010*/  LDSM.16.MT88.4 R124, [R209+0xb000] ;  /* 0x00b00000d17c783b */ /* 0x000fe20000004200 */
[----:B------:R-:W-:Y:S01]  /*2020*/  ISETP.GE.AND P6, PT, R31, R239, PT ;  /* 0x000000ef1f00720c */ /* 0x000fe20003fc6270 */
[----:B------:R-:W-:Y:S01]  /*2030*/  USHF.L.U64.HI UR5, UR4, UR28, UR5 ;  /* 0x0000001c04057299 */ /* 0x000fe20008010205 */
[----:B------:R-:W-:Y:S01]  /*2040*/  FSEL R38, R12, -INF , !P1 ;  /* 0xff8000000c267808 */ /* 0x000fe20004800000 */
[----:B------:R-:W-:Y:S01]  /*2050*/  LDSM.16.MT88.4 R172, [R208+0xb000] ;  /* 0x00b00000d0ac783b */ /* 0x000fe20000004200 */
[----:B------:R-:W-:-:S02]  /*2060*/  FMNMX.FTZ R23, R19, R30, !PT ;  /* 0x0000001e13177209 */ /* 0x000fc40007810000 */
[----:B------:R-:W-:Y:S01]  /*2070*/  ISETP.GE.AND P2, PT, R29, R237, PT ;  /* 0x000000ed1d00720c */ /* 0x000fe20003f46270 */
[----:B------:R-:W-:Y:S01]  /*2080*/  LDSM.16.MT88.4 R176, [R211+0xa800] ;  /* 0x00a80000d3b0783b */ /* 0x000fe20000004200 */
[C---:B------:R-:W-:Y:S02]  /*2090*/  ISETP.GE.AND P5, PT, R24.reuse, R240, PT ;  /* 0x000000f01800720c */ /* 0x040fe40003fa6270 */
[----:B------:R-:W-:Y:S01]  /*20a0*/  ISETP.GE.AND P3, PT, R24, R239, PT ;  /* 0x000000ef1800720c */ /* 0x000fe20003f66270 */
[----:B------:R-:W-:Y:S01]  /*20b0*/  LDSM.16.MT88.4 R168, [R210+0xa800] ;  /* 0x00a80000d2a8783b */ /* 0x000fe20000004200 */
[C---:B------:R-:W-:Y:S02]  /*20c0*/  IADD3 R28, R17.reuse, 0x11, RZ ;  /* 0x00000011111c7810 */ /* 0x040fe40007ffe0ff */
[----:B------:R-:W-:Y:S02]  /*20d0*/  IADD3 R21, R17, 0x18, RZ ;  /* 0x0000001811157810 */ /* 0x000fe40007ffe0ff */
[----:B------:R-:W-:-:S02]  /*20e0*/  FSEL R36, R13, -INF , !P0 ;  /* 0xff8000000d247808 */ /* 0x000fc40004000000 */
[----:B------:R-:W-:Y:S02]  /*20f0*/  FSEL R24, R75, -INF , !P6 ;  /* 0xff8000004b187808 */ /* 0x000fe40007000000 */
[----:B------:R-:W-:Y:S01]  /*2100*/  FMNMX.FTZ R13, R38, R23, !PT ;  /* 0x00000017260d7209 */ /* 0x000fe20007810000 */
[----:B------:R-:W-:Y:S01]  /*2110*/  LDSM.16.MT88.4 R72, [R209+0xa000] ;  /* 0x00a00000d148783b */ /* 0x000fe20000004200 */
[C---:B------:R-:W-:Y:S02]  /*2120*/  ISETP.GE.AND P6, PT, R17.reuse, R240, PT ;  /* 0x000000f01100720c */ /* 0x040fe40003fc6270 */
[C---:B------:R-:W-:Y:S02]  /*2130*/  ISETP.GE.AND P4, PT, R17.reuse, R239, PT ;  /* 0x000000ef1100720c */ /* 0x040fe40003f86270 */
[C---:B------:R-:W-:Y:S02]  /*2140*/  ISETP.GE.AND P1, PT, R17.reuse, R234, PT ;  /* 0x000000ea1100720c */ /* 0x040fe40003f26270 */
[----:B------:R-:W-:-:S02]  /*2150*/  IADD3 R23, R17, 0x19, RZ ;  /* 0x0000001911177810 */ /* 0x000fc40007ffe0ff */
[----:B------:R-:W-:Y:S02]  /*2160*/  FSEL R17, R8, -INF , !P2 ;  /* 0xff80000008117808 */ /* 0x000fe40005000000 */
[-C--:B------:R-:W-:Y:S02]  /*2170*/  ISETP.GE.AND P0, PT, R28, R237.reuse, PT ;  /* 0x000000ed1c00720c */ /* 0x080fe40003f06270 */
[----:B------:R-:W-:Y:S02]  /*2180*/  ISETP.GE.AND P2, PT, R21, R237, PT ;  /* 0x000000ed1500720c */ /* 0x000fe40003f46270 */
[----:B------:R-:W-:Y:S02]  /*2190*/  FMNMX.FTZ R8, R36, R13, !PT ;  /* 0x0000000d24087209 */ /* 0x000fe40007810000 */
[----:B------:R-:W-:Y:S02]  /*21a0*/  FSEL R14, R9, -INF , !P0 ;  /* 0xff800000090e7808 */ /* 0x000fe40004000000 */
[----:B------:R-:W-:-:S02]  /*21b0*/  FSEL R12, R4, -INF , !P2 ;  /* 0xff800000040c7808 */ /* 0x000fc40005000000 */
[----:B------:R-:W-:Y:S02]  /*21c0*/  FMNMX.FTZ R9, R17, R8, !PT ;  /* 0x0000000811097209 */ /* 0x000fe40007810000 */
[----:B------:R-:W-:Y:S02]  /*21d0*/  ISETP.GE.AND P2, PT, R23, R237, PT ;  /* 0x000000ed1700720c */ /* 0x000fe40003f46270 */
[----:B------:R-:W-:Y:S02]  /*21e0*/  FSEL R33, R22, -INF , !P1 ;  /* 0xff80000016217808 */ /* 0x000fe40004800000 */
[----:B------:R-:W-:Y:S02]  /*21f0*/  FMNMX.FTZ R9, R14, R9, !PT ;  /* 0x000000090e097209 */ /* 0x000fe40007810000 */
[----:B------:R-:W-:Y:S02]  /*2200*/  FSEL R13, R5, -INF , !P2 ;  /* 0xff800000050d7808 */ /* 0x000fe40005000000 */
[----:B------:R-:W-:-:S02]  /*2210*/  ISETP.GE.AND P0, PT, R31, R234, PT ;  /* 0x000000ea1f00720c */ /* 0x000fc40003f06270 */
[----:B------:R-:W-:Y:S02]  /*2220*/  FMNMX.FTZ R5, R33, R32, !PT ;  /* 0x0000002021057209 */ /* 0x000fe40007810000 */
[----:B------:R-:W-:Y:S02]  /*2230*/  FMNMX.FTZ R8, R12, R9, !PT ;  /* 0x000000090c087209 */ /* 0x000fe40007810000 */
[----:B------:R-:W-:Y:S02]  /*2240*/  FSEL R4, R15, -INF , !P0 ;  /* 0xff8000000f047808 */ /* 0x000fe40004000000 */
[-C--:B------:R-:W-:Y:S02]  /*2250*/  ISETP.GE.AND P1, PT, R29, R234.reuse, PT ;  /* 0x000000ea1d00720c */ /* 0x080fe40003f26270 */
[----:B------:R-:W-:Y:S02]  /*2260*/  FMNMX.FTZ R9, R34, R5, !PT ;  /* 0x0000000522097209 */ /* 0x000fe40007810000 */
[----:B------:R-:W-:-:S02]  /*2270*/  ISETP.GE.AND P0, PT, R28, R234, PT ;  /* 0x000000ea1c00720c */ /* 0x000fc40003f06270 */
[----:B------:R-:W-:Y:S02]  /*2280*/  FSEL R10, R10, -INF , !P1 ;  /* 0xff8000000a0a7808 */ /* 0x000fe40004800000 */
[----:B------:R-:W-:Y:S02]  /*2290*/  FMNMX.FTZ R9, R4, R9, !PT ;  /* 0x0000000904097209 */ /* 0x000fe40007810000 */
[----:B------:R-:W-:Y:S02]  /*22a0*/  FSEL R11, R11, -INF , !P0 ;  /* 0xff8000000b0b7808 */ /* 0x000fe40004000000 */
[----:B------:R-:W-:Y:S02]  /*22b0*/  ISETP.GE.AND P1, PT, R21, R234, PT ;  /* 0x000000ea1500720c */ /* 0x000fe40003f26270 */
[----:B------:R-:W-:Y:S02]  /*22c0*/  FMNMX.FTZ R20, R10, R9, !PT ;  /* 0x000000090a147209 */ /* 0x000fe40007810000 */
[----:B------:R-:W-:-:S02]  /*22d0*/  FMNMX.FTZ R5, R13, R8, !PT ;  /* 0x000000080d057209 */ /* 0x000fc40007810000 */
[----:B------:R-:W-:Y:S02]  /*22e0*/  ISETP.GE.AND P0, PT, R23, R234, PT ;  /* 0x000000ea1700720c */ /* 0x000fe40003f06270 */
[----:B------:R-:W-:Y:S01]  /*22f0*/  FSEL R8, R6, -INF , !P1 ;  /* 0xff80000006087808 */ /* 0x000fe20004800000 */
[----:B------:R-:W1:Y:S01]  /*2300*/  SHFL.BFLY PT, R22, R5, 0x2, 0x1f ;  /* 0x0c401f0005167f89 */ /* 0x000e6200000e0000 */
[----:B------:R-:W-:Y:S02]  /*2310*/  FMNMX.FTZ R9, R11, R20, !PT ;  /* 0x000000140b097209 */ /* 0x000fe40007810000 */
[----:B------:R-:W-:Y:S02]  /*2320*/  FSEL R227, R7, -INF , !P0 ;  /* 0xff80000007e37808 */ /* 0x000fe40004000000 */
[----:B------:R-:W-:Y:S02]  /*2330*/  FMNMX.FTZ R6, R8, R9, !PT ;  /* 0x0000000908067209 */ /* 0x000fe40007810000 */
[----:B------:R-:W-:-:S02]  /*2340*/  FSEL R20, R59, -INF , !P3 ;  /* 0xff8000003b147808 */ /* 0x000fc40005800000 */
[----:B------:R-:W-:Y:S02]  /*2350*/  FMNMX.FTZ R9, R227, R6, !PT ;  /* 0x00000006e3097209 */ /* 0x000fe40007810000 */
[CC--:B------:R-:W-:Y:S02]  /*2360*/  ISETP.GE.AND P0, PT, R28.reuse, R240.reuse, PT ;  /* 0x000000f01c00720c */ /* 0x0c0fe40003f06270 */
[----:B------:R-:W-:Y:S02]  /*2370*/  ISETP.GE.AND P3, PT, R28, R239, PT ;  /* 0x000000ef1c00720c */ /* 0x000fe40003f66270 */
[----:B------:R-:W2:Y:S01]  /*2380*/  SHFL.BFLY PT, R28, R9, 0x2, 0x1f ;  /* 0x0c401f00091c7f89 */ /* 0x000ea200000e0000 */
[----:B------:R-:W-:Y:S02]  /*2390*/  ISETP.GE.AND P2, PT, R29, R240, PT ;  /* 0x000000f01d00720c */ /* 0x000fe40003f46270 */
[----:B------:R-:W-:Y:S02]  /*23a0*/  FSEL R15, R58, -INF , !P4 ;  /* 0xff8000003a0f7808 */ /* 0x000fe40006000000 */
[----:B------:R-:W-:-:S02]  /*23b0*/  LOP3.LUT R94, R51, UR29, R94, 0x96, !PT ;  /* 0x0000001d335e7c12 */ /* 0x000fc4000f8e965e */
[----:B------:R-:W-:Y:S02]  /*23c0*/  ISETP.GE.AND P1, PT, R29, R239, PT ;  /* 0x000000ef1d00720c */ /* 0x000fe40003f26270 */
[----:B-1----:R-:W-:Y:S01]  /*23d0*/  FMNMX.FTZ R165, R22, R5, !PT ;  /* 0x0000000516a57209 */ /* 0x002fe20007810000 */
[----:B------:R-:W-:Y:S01]  /*23e0*/  IMAD.WIDE.U32 R94, R94, -0x326172a9, RZ ;  /* 0xcd9e8d575e5e7825 */ /* 0x000fe200078e00ff */
[----:B------:R-:W-:Y:S02]  /*23f0*/  FSEL R7, R57, -INF , !P5 ;  /* 0xff80000039077808 */ /* 0x000fe40006800000 */
[----:B------:R-:W-:Y:S01]  /*2400*/  FSEL R93, R44, -INF , !P2 ;  /* 0xff8000002c5d7808 */ /* 0x000fe20005000000 */
[----:B------:R-:W1:Y:S01]  /*2410*/  SHFL.BFLY PT, R22, R165, 0x1, 0x1f ;  /* 0x0c201f00a5167f89 */ /* 0x000e6200000e0000 */
[C---:B------:R-:W-:Y:S02]  /*2420*/  ISETP.GE.AND P5, PT, R21.reuse, R240, PT ;  /* 0x000000f01500720c */ /* 0x040fe40003fa6270 */
[----:B------:R-:W-:-:S02]  /*2430*/  ISETP.GE.AND P2, PT, R21, R239, PT ;  /* 0x000000ef1500720c */ /* 0x000fc40003f46270 */
[----:B------:R-:W-:Y:S02]  /*2440*/  FSEL R21, R56, -INF , !P6 ;  /* 0xff80000038157808 */ /* 0x000fe40007000000 */
[----:B------:R-:W-:Y:S01]  /*2450*/  FMNMX.FTZ R29, R15, R20, !PT ;  /* 0x000000140f1d7209 */ /* 0x000fe20007810000 */
[----:B------:R-:W-:Y:S01]  /*2460*/  LDSM.16.MT88.4 R56, [R210+0xa000] ;  /* 0x00a00000d238783b */ /* 0x000fe20000004200 */
[----:B------:R-:W-:Y:S02]  /*2470*/  FSEL R62, R46, -INF , !P1 ;  /* 0xff8000002e3e7808 */ /* 0x000fe40004800000 */
[C---:B------:R-:W-:Y:S02]  /*2480*/  ISETP.GE.AND P6, PT, R23.reuse, R240, PT ;  /* 0x000000f01700720c */ /* 0x040fe40003fc6270 */
[----:B------:R-:W-:Y:S02]  /*2490*/  ISETP.GE.AND P1, PT, R23, R239, PT ;  /* 0x000000ef1700720c */ /* 0x000fe40003f26270 */
[----:B------:R-:W-:-:S02]  /*24a0*/  LOP3.LUT R44, R251, UR14, R50, 0x96, !PT ;  /* 0x0000000efb2c7c12 */ /* 0x000fc4000f8e9632 */
[----:B--2---:R-:W-:Y:S02]  /*24b0*/  FMNMX.FTZ R23, R28, R9, !PT ;  /* 0x000000091c177209 */ /* 0x004fe40007810000 */
[----:B------:R-:W-:Y:S02]  /*24c0*/  FMNMX.FTZ R6, R21, R7, !PT ;  /* 0x0000000715067209 */ /* 0x000fe40007810000 */
[----:B------:R-:W-:Y:S02]  /*24d0*/  FMNMX.FTZ R9, R26, R29, !PT ;  /* 0x0000001d1a097209 */ /* 0x000fe40007810000 */
[----:B------:R-:W-:Y:S02]  /*24e0*/  LOP3.LUT R18, R95, UR15, R18, 0x96, !PT ;  /* 0x0000000f5f127c12 */ /* 0x000fe4000f8e9612 */
[----:B------:R-:W-:Y:S01]  /*24f0*/  FSEL R77, R45, -INF , !P0 ;  /* 0xff8000002d4d7808 */ /* 0x000fe20004000000 */
[----:B------:R-:W-:Y:S01]  /*2500*/  IMAD.WIDE.U32 R44, R44, -0x326172a9, RZ ;  /* 0xcd9e8d572c2c7825 */ /* 0x000fe200078e00ff */
[----:B------:R-:W-:-:S02]  /*2510*/  FMNMX.FTZ R6, R27, R6, !PT ;  /* 0x000000061b067209 */ /* 0x000fc40007810000 */
[----:B------:R-:W-:Y:S01]  /*2520*/  FMNMX.FTZ R9, R24, R9, !PT ;  /* 0x0000000918097209 */ /* 0x000fe20007810000 */
[----:B------:R-:W-:Y:S01]  /*2530*/  IMAD.WIDE.U32 R28, R18, -0x2daee0ad, RZ ;  /* 0xd2511f53121c7825 */ /* 0x000fe200078e00ff */
[----:B------:R-:W-:Y:S01]  /*2540*/  FSEL R5, R47, -INF , !P3 ;  /* 0xff8000002f057808 */ /* 0x000fe20005800000 */
[----:B------:R-:W2:Y:S01]  /*2550*/  SHFL.BFLY PT, R18, R23, 0x1, 0x1f ;  /* 0x0c201f0017127f89 */ /* 0x000ea200000e0000 */
[----:B------:R-:W-:Y:S02]  /*2560*/  FMNMX.FTZ R6, R25, R6, !PT ;  /* 0x0000000619067209 */ /* 0x000fe40007810000 */
[----:B------:R-:W-:Y:S02]  /*2570*/  FSEL R60, R42, -INF , !P2 ;  /* 0xff8000002a3c7808 */ /* 0x000fe40005000000 */
[----:B------:R-:W-:Y:S02]  /*2580*/  FMNMX.FTZ R46, R62, R9, !PT ;  /* 0x000000093e2e7209 */ /* 0x000fe40007810000 */
[----:B------:R-:W-:-:S02]  /*2590*/  LOP3.LUT R42, R45, UR13, R94, 0x96, !PT ;  /* 0x0000000d2d2a7c12 */ /* 0x000fc4000f8e965e */
[----:B------:R-:W-:Y:S02]  /*25a0*/  FSEL R63, R40, -INF , !P5 ;  /* 0xff800000283f7808 */ /* 0x000fe40006800000 */
[----:B------:R-:W-:Y:S02]  /*25b0*/  FMNMX.FTZ R40, R93, R6, !PT ;  /* 0x000000065d287209 */ /* 0x000fe40007810000 */
[----:B------:R-:W-:Y:S02]  /*25c0*/  FMNMX.FTZ R9, R5, R46, !PT ;  /* 0x0000002e05097209 */ /* 0x000fe40007810000 */
[----:B------:R-:W-:Y:S01]  /*25d0*/  FSEL R6, R43, -INF , !P1 ;  /* 0xff8000002b067808 */ /* 0x000fe20004800000 */
[----:B------:R-:W-:Y:S01]  /*25e0*/  IMAD.WIDE.U32 R42, R42, -0x2daee0ad, RZ ;  /* 0xd2511f532a2a7825 */ /* 0x000fe200078e00ff */
[----:B------:R-:W-:Y:S02]  /*25f0*/  FMNMX.FTZ R9, R60, R9, !PT ;  /* 0x000000093c097209 */ /* 0x000fe40007810000 */
[----:B------:R-:W-:-:S02]  /*2600*/  FMNMX.FTZ R40, R77, R40, !PT ;  /* 0x000000284d287209 */ /* 0x000fc40007810000 */
[----:B-1----:R-:W-:Y:S02]  /*2610*/  FMNMX.FTZ R165, R165, R22, !PT ;  /* 0x00000016a5a57209 */ /* 0x002fe40007810000 */
[----:B------:R-:W-:Y:S02]  /*2620*/  LOP3.LUT R22, R29, UR12, R250, 0x96, !PT ;  /* 0x0000000c1d167c12 */ /* 0x000fe4000f8e96fa */
[----:B------:R-:W-:Y:S01]  /*2630*/  LOP3.LUT R28, R43, UR10, R28, 0x96, !PT ;  /* 0x0000000a2b1c7c12 */ /* 0x000fe2000f8e961c */
[----:B------:R-:W-:Y:S01]  /*2640*/  FMUL.FTZ R233, R165, c[0x0][0x23c] ;  /* 0x00008f00a5e97a20 */ /* 0x000fe20000410000 */
[----:B------:R-:W-:Y:S01]  /*2650*/  FMNMX.FTZ R166, R6, R9, !PT ;  /* 0x0000000906a67209 */ /* 0x000fe20007810000 */
[----:B------:R-:W-:Y:S01]  /*2660*/  IMAD.WIDE.U32 R46, R22, -0x326172a9, RZ ;  /* 0xcd9e8d57162e7825 */ /* 0x000fe200078e00ff */
[----:B------:R-:W-:Y:S02]  /*2670*/  FSEL R61, R41, -INF , !P6 ;  /* 0xff800000293d7808 */ /* 0x000fe40007000000 */
[----:B------:R-:W-:Y:S01]  /*2680*/  FMNMX.FTZ R40, R63, R40, !PT ;  /* 0x000000283f287209 */ /* 0x000fe20007810000 */
[----:B------:R-:W-:Y:S01]  /*2690*/  IMAD.WIDE.U32 R28, R28, -0x326172a9, RZ ;  /* 0xcd9e8d571c1c7825 */ /* 0x000fe200078e00ff */
[----:B------:R-:W-:Y:S01]  /*26a0*/  FSETP.NEU.FTZ.AND P0, PT, R165, -INF , PT ;  /* 0xff800000a500780b */ /* 0x000fe20003f1d000 */
[----:B------:R-:W1:Y:S01]  /*26b0*/  SHFL.BFLY PT, R9, R166, 0x2, 0x1f ;  /* 0x0c401f00a6097f89 */ /* 0x000e6200000e0000 */
[----:B------:R-:W-:-:S02]  /*26c0*/  FMNMX.FTZ R167, R61, R40, !PT ;  /* 0x000000283da77209 */ /* 0x000fc40007810000 */
[----:B------:R-:W-:Y:S02]  /*26d0*/  FSEL R233, R233, RZ, P0 ;  /* 0x000000ffe9e97208 */ /* 0x000fe40000000000 */
[----:B------:R-:W-:Y:S01]  /*26e0*/  LOP3.LUT R22, R47, UR11, R44, 0x96, !PT ;  /* 0x0000000b2f167c12 */ /* 0x000fe2000f8e962c */
[----:B------:R-:W3:Y:S01]  /*26f0*/  SHFL.BFLY PT, R40, R167, 0x2, 0x1f ;  /* 0x0c401f00a7287f89 */ /* 0x000ee200000e0000 */
[----:B------:R-:W-:Y:S01]  /*2700*/  LOP3.LUT R31, R29, UR9, R46, 0x96, !PT ;  /* 0x000000091d1f7c12 */ /* 0x000fe2000f8e962e */
[--C-:B------:R-:W-:Y:S01]  /*2710*/  FFMA.FTZ R188, R30, c[0x0][0x23c], -R233.reuse ;  /* 0x00008f001ebc7a23 */ /* 0x100fe200000108e9 */
[----:B--2---:R-:W-:Y:S01]  /*2720*/  FMNMX.FTZ R18, R23, R18, !PT ;  /* 0x0000001217127209 */ /* 0x004fe20007810000 */
[----:B------:R-:W-:Y:S01]  /*2730*/  IMAD.WIDE.U32 R22, R22, -0x2daee0ad, RZ ;  /* 0xd2511f5316167825 */ /* 0x000fe200078e00ff */
[----:B------:R-:W-:Y:S01]  /*2740*/  LOP3.LUT R244, R49, R201, RZ, 0x3c, !PT ;  /* 0x000000c931f47212 */ /* 0x000fe200078e3cff */
[----:B------:R-:W-:Y:S01]  /*2750*/  LDSM.16.MT88.4 R44, [R211+0xa000] ;  /* 0x00a00000d32c783b */ /* 0x000fe20000004200 */
[----:B------:R-:W-:Y:S01]  /*2760*/  FSETP.NEU.FTZ.AND P0, PT, R18, -INF , PT ;  /* 0xff8000001200780b */ /* 0x000fe20003f1d000 */
[----:B------:R-:W-:Y:S01]  /*2770*/  IMAD.WIDE.U32 R30, R31, -0x2daee0ad, RZ ;  /* 0xd2511f531f1e7825 */ /* 0x000fe200078e00ff */
[----:B------:R-:W-:Y:S01]  /*2780*/  LOP3.LUT R29, R95, UR15, R48, 0x96, !PT ;  /* 0x0000000f5f1d7c12 */ /* 0x000fe2000f8e9630 */
[----:B------:R-:W-:Y:S02]  /*2790*/  MUFU.EX2 R188, R188 ;  /* 0x000000bc00bc7308 */ /* 0x000fe40000000800 */
[----:B------:R-:W-:Y:S01]  /*27a0*/  FFMA.FTZ R189, R19, c[0x0][0x23c], -R233 ;  /* 0x00008f0013bd7a23 */ /* 0x000fe200000108e9 */
[----:B------:R-:W-:Y:S01]  /*27b0*/  LOP3.LUT R19, R31, UR6, R22, 0x96, !PT ;  /* 0x000000061f137c12 */ /* 0x000fe2000f8e9616 */
[----:B------:R-:W-:Y:S01]  /*27c0*/  IMAD.WIDE.U32 R244, R244, -0x2daee0ad, RZ ;  /* 0xd2511f53f4f47825 */ /* 0x000fe200078e00ff */
[----:B------:R-:W-:-:S03]  /*27d0*/  LOP3.LUT R22, R23, UR8, R42, 0x96, !PT ;  /* 0x0000000817167c12 */ /* 0x000fc6000f8e962a */
[----:B------:R-:W-:Y:S01]  /*27e0*/  IMAD.WIDE.U32 R42, R19, -0x326172a9, RZ ;  /* 0xcd9e8d57132a7825 */ /* 0x000fe200078e00ff */
[----:B-1----:R-:W-:Y:S01]  /*27f0*/  FMNMX.FTZ R166, R9, R166, !PT ;  /* 0x000000a609a67209 */ /* 0x002fe20007810000 */
[----:B------:R-:W-:Y:S01]  /*2800*/  MUFU.EX2 R189, R189 ;  /* 0x000000bd00bd7308 */ /* 0x000fe20000000800 */
[----:B------:R-:W-:Y:S01]  /*2810*/  LOP3.LUT R242, R245, UR14, R50, 0x96, !PT ;  /* 0x0000000ef5f27c12 */ /* 0x000fe2000f8e9632 */
[----:B------:R-:W-:Y:S01]  /*2820*/  FMUL.FTZ R19, R18, c[0x0][0x23c] ;  /* 0x00008f0012137a20 */ /* 0x000fe20000410000 */
[----:B------:R-:W-:Y:S01]  /*2830*/  SHF.R.U32.HI R31, RZ, 0x10, R42 ;  /* 0x00000010ff1f7819 */ /* 0x000fe2000001162a */
[----:B------:R-:W-:Y:S01]  /*2840*/  IMAD.WIDE.U32 R22, R22, -0x326172a9, RZ ;  /* 0xcd9e8d5716167825 */ /* 0x000fe200078e00ff */
[----:B---3--:R-:W-:Y:S01]  /*2850*/  FMNMX.FTZ R167, R167, R40, !PT ;  /* 0x00000028a7a77209 */ /* 0x008fe20007810000 */
[----:B------:R-:W-:Y:S01]  /*2860*/  SHFL.BFLY PT, R3, R166, 0x1, 0x1f ;  /* 0x0c201f00a6037f89 */ /* 0x000fe200000e0000 */
[----:B------:R-:W-:Y:S01]  /*2870*/  FSEL R9, R19, RZ, P0 ;  /* 0x000000ff13097208 */ /* 0x000fe20000000000 */
[----:B------:R-:W-:Y:S01]  /*2880*/  IMAD.WIDE.U32 R242, R242, -0x326172a9, RZ ;  /* 0xcd9e8d57f2f27825 */ /* 0x000fe200078e00ff */
[----:B------:R-:W-:Y:S01]  /*2890*/  LOP3.LUT R35, R43, UR17, R22, 0x96, !PT ;  /* 0x000000112b237c12 */ /* 0x000fe2000f8e9616 */
[----:B------:R-:W1:Y:S01]  /*28a0*/  SHFL.BFLY PT, R40, R167, 0x1, 0x1f ;  /* 0x0c201f00a7287f89 */ /* 0x000e6200000e0000 */
[----:B------:R-:W-:Y:S01]  /*28b0*/  LOP3.LUT R31, R31, 0xff, RZ, 0xc0, !PT ;  /* 0x000000ff1f1f7812 */ /* 0x000fe200078ec0ff */
[--C-:B------:R-:W-:Y:S01]  /*28c0*/  FFMA.FTZ R187, R33, c[0x0][0x23c], -R9.reuse ;  /* 0x00008f0021bb7a23 */ /* 0x100fe20000010809 */
[C---:B------:R-:W-:Y:S01]  /*28d0*/  LOP3.LUT R22, R35.reuse, 0xffff, RZ, 0xc0, !PT ;  /* 0x0000ffff23167812 */ /* 0x040fe200078ec0ff */
[--C-:B------:R-:W-:Y:S01]  /*28e0*/  FFMA.FTZ R190, R32, c[0x0][0x23c], -R9.reuse ;  /* 0x00008f0020be7a23 */ /* 0x100fe20000010809 */
[----:B------:R-:W-:Y:S01]  /*28f0*/  LOP3.LUT R33, R35, 0xff, RZ, 0xc0, !PT ;  /* 0x000000ff23217812 */ /* 0x000fe200078ec0ff */
[----:B------:R-:W-:Y:S01]  /*2900*/  FFMA.FTZ R184, R34, c[0x0][0x23c], -R9 ;  /* 0x00008f0022b87a23 */ /* 0x000fe20000010809 */
[--C-:B------:R-:W-:Y:S01]  /*2910*/  SHF.R.U32.HI R34, RZ, 0x10, R35.reuse ;  /* 0x00000010ff227819 */ /* 0x100fe20000011623 */
[----:B------:R-:W-:Y:S01]  /*2920*/  MUFU.EX2 R187, R187 ;  /* 0x000000bb00bb7308 */ /* 0x000fe20000000800 */
[----:B------:R-:W-:Y:S01]  /*2930*/  SHF.R.U32.HI R2, RZ, 0x18, R35 ;  /* 0x00000018ff027819 */ /* 0x000fe20000011623 */
[----:B------:R-:W-:Y:S01]  /*2940*/  FFMA.FTZ R181, R4, c[0x0][0x23c], -R9 ;  /* 0x00008f0004b57a23 */ /* 0x000fe20000010809 */
[----:B------:R-:W-:Y:S01]  /*2950*/  LOP3.LUT R35, R34, 0xff, RZ, 0xc0, !PT ;  /* 0x000000ff22237812 */ /* 0x000fe200078ec0ff */
[----:B------:R-:W-:Y:S01]  /*2960*/  IMAD R4, R16, 0x10000, R16 ;  /* 0x0001000010047824 */ /* 0x000fe200078e0210 */
[----:B------:R-:W-:Y:S01]  /*2970*/  LOP3.LUT R94, R243, UR13, R94, 0x96, !PT ;  /* 0x0000000df35e7c12 */ /* 0x000fe2000f8e965e */
[----:B------:R-:W-:Y:S01]  /*2980*/  IMAD.WIDE.U32 R108, R29, -0x2daee0ad, RZ ;  /* 0xd2511f531d6c7825 */ /* 0x000fe200078e00ff */
[----:B------:R-:W-:Y:S01]  /*2990*/  PRMT R35, R35, 0x5410, R2 ;  /* 0x0000541023237816 */ /* 0x000fe20000000002 */
[----:B------:R-:W2:Y:S01]  /*29a0*/  MUFU.EX2 R190, R190 ;  /* 0x000000be00be7308 */ /* 0x000ea20000000800 */
[----:B------:R-:W-:Y:S01]  /*29b0*/  SHF.R.U32.HI R22, RZ, 0x8, R22 ;  /* 0x00000008ff167819 */ /* 0x000fe20000011616 */
[----:B------:R-:W-:Y:S01]  /*29c0*/  IMAD.WIDE.U32 R94, R94, -0x2daee0ad, RZ ;  /* 0xd2511f535e5e7825 */ /* 0x000fe200078e00ff */
[----:B------:R-:W-:Y:S01]  /*29d0*/  LOP3.LUT R37, R42, 0xff, RZ, 0xc0, !PT ;  /* 0x000000ff2a257812 */ /* 0x000fe200078ec0ff */
[--C-:B------:R-:W-:Y:S01]  /*29e0*/  HSET2.LE.AND R35, R35, R4.reuse, PT ;  /* 0x0000000423237233 */ /* 0x100fe20003803000 */
[----:B------:R-:W-:Y:S01]  /*29f0*/  PRMT R33, R33, 0x5410, R22 ;  /* 0x0000541021217816 */ /* 0x000fe20000000016 */
[--C-:B------:R-:W-:Y:S01]  /*2a00*/  FFMA.FTZ R39, R36, c[0x0][0x23c], -R233.reuse ;  /* 0x00008f0024277a23 */ /* 0x100fe200000108e9 */
[----:B------:R-:W-:Y:S01]  /*2a10*/  LOP3.LUT R108, R95, UR10, R108, 0x96, !PT ;  /* 0x0000000a5f6c7c12 */ /* 0x000fe2000f8e966c */
[----:B------:R-:W-:Y:S01]  /*2a20*/  MUFU.EX2 R184, R184 ;  /* 0x000000b800b87308 */ /* 0x000fe20000000800 */
[----:B-1----:R-:W-:Y:S01]  /*2a30*/  FMNMX.FTZ R167, R167, R40, !PT ;  /* 0x00000028a7a77209 */ /* 0x002fe20007810000 */
[--C-:B------:R-:W-:Y:S01]  /*2a40*/  FFMA.FTZ R164, R12, c[0x0][0x23c], -R233.reuse ;  /* 0x00008f000ca47a23 */ /* 0x100fe200000108e9 */
[----:B------:R-:W-:Y:S01]  /*2a50*/  FMNMX.FTZ R166, R166, R3, !PT ;  /* 0x00000003a6a67209 */ /* 0x000fe20007810000 */
[--C-:B------:R-:W-:Y:S01]  /*2a60*/  FFMA.FTZ R180, R17, c[0x0][0x23c], -R233.reuse ;  /* 0x00008f0011b47a23 */ /* 0x100fe200000108e9 */
[C---:B------:R-:W-:Y:S01]  /*2a70*/  FSETP.NEU.FTZ.AND P0, PT, R167.reuse, -INF , PT ;  /* 0xff800000a700780b */ /* 0x040fe20003f1d000 */
[----:B------:R-:W-:Y:S01]  /*2a80*/  FMUL.FTZ R76, R167, c[0x0][0x23c] ;  /* 0x00008f00a74c7a20 */ /* 0x000fe20000410000 */
[----:B------:R-:W-:Y:S01]  /*2a90*/  SHF.R.U32.HI R36, RZ, 0x18, R42 ;  /* 0x00000018ff247819 */ /* 0x000fe2000001162a */
[----:B------:R-:W1:Y:S01]  /*2aa0*/  MUFU.EX2 R181, R181 ;  /* 0x000000b500b57308 */ /* 0x000e620000000800 */
[----:B--2---:R-:W-:Y:S01]  /*2ab0*/  F2FP.BF16.PACK_AB R0, R190, R187 ;  /* 0x000000bbbe00723e */ /* 0x004fe200000010ff */
[--C-:B------:R-:W-:Y:S01]  /*2ac0*/  FFMA.FTZ R182, R38, c[0x0][0x23c], -R233.reuse ;  /* 0x00008f0026b67a23 */ /* 0x100fe200000108e9 */
[----:B------:R-:W-:Y:S01]  /*2ad0*/  FSEL R76, R76, RZ, P0 ;  /* 0x000000ff4c4c7208 */ /* 0x000fe20000000000 */
[--C-:B------:R-:W-:Y:S01]  /*2ae0*/  FFMA.FTZ R17, R14, c[0x0][0x23c], -R233.reuse ;  /* 0x00008f000e117a23 */ /* 0x100fe200000108e9 */
[----:B------:R-:W-:Y:S01]  /*2af0*/  LOP3.LUT R133, R35, R0, RZ, 0xc0, !PT ;  /* 0x0000000023857212 */ /* 0x000fe200078ec0ff */
[----:B------:R-:W-:Y:S01]  /*2b00*/  FFMA.FTZ R233, R13, c[0x0][0x23c], -R233 ;  /* 0x00008f000de97a23 */ /* 0x000fe200000108e9 */
[----:B------:R-:W-:Y:S01]  /*2b10*/  LOP3.LUT R0, R109, UR12, R244, 0x96, !PT ;  /* 0x0000000c6d007c12 */ /* 0x000fe2000f8e96f4 */
[----:B------:R-:W-:Y:S01]  /*2b20*/  IMAD.WIDE.U32 R108, R108, -0x326172a9, RZ ;  /* 0xcd9e8d576c6c7825 */ /* 0x000fe200078e00ff */
[----:B------:R-:W-:Y:S01]  /*2b30*/  LOP3.LUT R22, R23, UR7, R28, 0x96, !PT ;  /* 0x0000000717167c12 */ /* 0x000fe2000f8e961c */
[----:B------:R-:W-:Y:S01]  /*2b40*/  MUFU.EX2 R182, R182 ;  /* 0x000000b600b67308 */ /* 0x000fe20000000800 */
[----:B------:R-:W-:Y:S01]  /*2b50*/  PRMT R31, R31, 0x5410, R36 ;  /* 0x000054101f1f7816 */ /* 0x000fe20000000024 */
[----:B------:R-:W-:Y:S01]  /*2b60*/  IMAD.WIDE.U32 R78, R0, -0x326172a9, RZ ;  /* 0xcd9e8d57004e7825 */ /* 0x000fe200078e00ff */
[----:B------:R-:W-:Y:S01]  /*2b70*/  FSETP.NEU.FTZ.AND P0, PT, R166, -INF , PT ;  /* 0xff800000a600780b */ /* 0x000fe20003f1d000 */
[--C-:B------:R-:W-:Y:S01]  /*2b80*/  HSET2.LE.AND R33, R33, R4.reuse, PT ;  /* 0x0000000421217233 */ /* 0x100fe20003803000 */
[----:B------:R-:W-:Y:S01]  /*2b90*/  LOP3.LUT R38, R42, 0xffff, RZ, 0xc0, !PT ;  /* 0x0000ffff2a267812 */ /* 0x000fe200078ec0ff */
[----:B------:R-:W-:Y:S01]  /*2ba0*/  FFMA.FTZ R193, R7, c[0x0][0x23c], -R76 ;  /* 0x00008f0007c17a23 */ /* 0x000fe2000001084c */
[----:B------:R-:W-:Y:S01]  /*2bb0*/  LOP3.LUT R0, R79, UR11, R242, 0x96, !PT ;  /* 0x0000000b4f007c12 */ /* 0x000fe2000f8e96f2 */
[----:B------:R-:W-:Y:S01]  /*2bc0*/  FMUL.FTZ R7, R166, c[0x0][0x23c] ;  /* 0x00008f00a6077a20 */ /* 0x000fe20000410000 */
[----:B------:R-:W-:Y:S01]  /*2bd0*/  LOP3.LUT R78, R109, UR9, R78, 0x96, !PT ;  /* 0x000000096d4e7c12 */ /* 0x000fe2000f8e964e */
[----:B------:R-:W-:Y:S01]  /*2be0*/  IMAD.WIDE.U32 R22, R22, -0x2daee0ad, RZ ;  /* 0xd2511f5316167825 */ /* 0x000fe200078e00ff */
[----:B------:R-:W-:Y:S01]  /*2bf0*/  HSET2.LE.AND R31, R31, R4, PT ;  /* 0x000000041f1f7233 */ /* 0x000fe20003803000 */
[----:B-1----:R-:W-:Y:S01]  /*2c00*/  F2FP.BF16.PACK_AB R2, R181, R184 ;  /* 0x000000b8b502723e */ /* 0x002fe200000010ff */
[----:B------:R-:W-:Y:S01]  /*2c10*/  MUFU.EX2 R19, R39 ;  /* 0x0000002700137308 */ /* 0x000fe20000000800 */
[----:B------:R-:W-:Y:S01]  /*2c20*/  IMAD.WIDE.U32 R28, R0, -0x2daee0ad, RZ ;  /* 0xd2511f53001c7825 */ /* 0x000fe200078e00ff */
[----:B------:R-:W-:-:S02]  /*2c30*/  FSEL R7, R7, RZ, P0 ;  /* 0x000000ff07077208 */ /* 0x000fc40000000000 */
[----:B------:R-:W-:Y:S01]  /*2c40*/  SHF.R.U32.HI R0, RZ, 0x10, R22 ;  /* 0x00000010ff007819 */ /* 0x000fe20000011616 */
[----:B------:R-:W-:Y:S01]  /*2c50*/  IMAD.WIDE.U32 R78, R78, -0x2daee0ad, RZ ;  /* 0xd2511f534e4e7825 */ /* 0x000fe200078e00ff */
[----:B------:R-:W-:Y:S02]  /*2c60*/  LOP3.LUT R94, R29, UR8, R94, 0x96, !PT ;  /* 0x000000081d5e7c12 */ /* 0x000fe4000f8e965e */
[----:B------:R-:W-:Y:S01]  /*2c70*/  LOP3.LUT R135, R31, R2, RZ, 0xc0, !PT ;  /* 0x000000021f877212 */ /* 0x000fe200078ec0ff */
[----:B------:R-:W-:Y:S01]  /*2c80*/  FFMA.FTZ R183, R24, c[0x0][0x23c], -R7 ;  /* 0x00008f0018b77a23 */ /* 0x000fe20000010807 */
[----:B------:R-:W-:Y:S01]  /*2c90*/  LOP3.LUT R28, R79, UR6, R28, 0x96, !PT ;  /* 0x000000064f1c7c12 */ /* 0x000fe2000f8e961c */
[----:B------:R-:W-:Y:S01]  /*2ca0*/  IMAD.WIDE.U32 R94, R94, -0x326172a9, RZ ;  /* 0xcd9e8d575e5e7825 */ /* 0x000fe200078e00ff */
[----:B------:R-:W-:Y:S01]  /*2cb0*/  LOP3.LUT R3, R22, 0xffff, RZ, 0xc0, !PT ;  /* 0x0000ffff16037812 */ /* 0x000fe200078ec0ff */
[----:B------:R-:W-:Y:S01]  /*2cc0*/  MUFU.EX2 R193, R193 ;  /* 0x000000c100c17308 */ /* 0x000fe20000000800 */
[----:B------:R-:W-:Y:S01]  /*2cd0*/  LOP3.LUT R2, R23, UR16, R30, 0x96, !PT ;  /* 0x0000001017027c12 */ /* 0x000fe2000f8e961e */
[----:B------:R-:W-:Y:S01]  /*2ce0*/  IMAD.WIDE.U32 R28, R28, -0x326172a9, RZ ;  /* 0xcd9e8d571c1c7825 */ /* 0x000fe200078e00ff */
[----:B------:R-:W-:-:S02]  /*2cf0*/  LOP3.LUT R24, R0, 0xff, RZ, 0xc0, !PT ;  /* 0x000000ff00187812 */ /* 0x000fc400078ec0ff */
[----:B------:R-:W-:Y:S01]  /*2d00*/  LOP3.LUT R111, R2, 0xff, RZ, 0xc0, !PT ;  /* 0x000000ff026f7812 */ /* 0x000fe200078ec0ff */
[----:B------:R-:W-:Y:S01]  /*2d10*/  FFMA.FTZ R186, R26, c[0x0][0x23c], -R7 ;  /* 0x00008f001aba7a23 */ /* 0x000fe20000010807 */
[----:B------:R-:W-:Y:S01]  /*2d20*/  LOP3.LUT R0, R29, UR17, R94, 0x96, !PT ;  /* 0x000000111d007c12 */ /* 0x000fe2000f8e965e */
[--C-:B------:R-:W-:Y:S01]  /*2d30*/  FFMA.FTZ R194, R27, c[0x0][0x23c], -R76.reuse ;  /* 0x00008f001bc27a23 */ /* 0x100fe2000001084c */
[----:B------:R-:W-:Y:S01]  /*2d40*/  SHF.R.U32.HI R26, RZ, 0x8, R3 ;  /* 0x00000008ff1a7819 */ /* 0x000fe20000011603 */
[----:B------:R-:W-:Y:S01]  /*2d50*/  FFMA.FTZ R185, R25, c[0x0][0x23c], -R76 ;  /* 0x00008f0019b97a23 */ /* 0x000fe2000001084c */
[----:B------:R-:W-:Y:S01]  /*2d60*/  LOP3.LUT R3, R2, 0xffff, RZ, 0xc0, !PT ;  /* 0x0000ffff02037812 */ /* 0x000fe200078ec0ff */
[--C-:B------:R-:W-:Y:S01]  /*2d70*/  FFMA.FTZ R192, R15, c[0x0][0x23c], -R7.reuse ;  /* 0x00008f000fc07a23 */ /* 0x100fe20000010807 */
[--C-:B------:R-:W-:Y:S01]  /*2d80*/  SHF.R.U32.HI R41, RZ, 0x10, R2.reuse ;  /* 0x00000010ff297819 */ /* 0x100fe20000011602 */
[----:B------:R-:W-:Y:S01]  /*2d90*/  MUFU.EX2 R194, R194 ;  /* 0x000000c200c27308 */ /* 0x000fe20000000800 */
[----:B------:R-:W-:Y:S01]  /*2da0*/  SHF.R.U32.HI R12, RZ, 0x18, R2 ;  /* 0x00000018ff0c7819 */ /* 0x000fe20000011602 */
[----:B------:R-:W-:Y:S01]  /*2db0*/  FFMA.FTZ R196, R21, c[0x0][0x23c], -R76 ;  /* 0x00008f0015c47a23 */ /* 0x000fe2000001084c */
[----:B------:R-:W-:Y:S01]  /*2dc0*/  LOP3.LUT R2, R0, 0xffff, RZ, 0xc0, !PT ;  /* 0x0000ffff00027812 */ /* 0x000fe200078ec0ff */
[----:B------:R-:W-:Y:S01]  /*2dd0*/  FFMA.FTZ R191, R20, c[0x0][0x23c], -R7 ;  /* 0x00008f0014bf7a23 */ /* 0x000fe20000010807 */
[----:B------:R-:W-:Y:S01]  /*2de0*/  LOP3.LUT R109, R0, 0xff, RZ, 0xc0, !PT ;  /* 0x000000ff006d7812 */ /* 0x000fe200078ec0ff */
[----:B------:R-:W-:Y:S01]  /*2df0*/  FFMA.FTZ R227, R227, c[0x0][0x23c], -R9 ;  /* 0x00008f00e3e37a23 */ /* 0x000fe20000010809 */
[----:B------:R-:W-:Y:S01]  /*2e00*/  SHF.R.U32.HI R2, RZ, 0x8, R2 ;  /* 0x00000008ff027819 */ /* 0x000fe20000011602 */
[----:B------:R-:W1:Y:S01]  /*2e10*/  MUFU.EX2 R185, R185 ;  /* 0x000000b900b97308 */ /* 0x000e620000000800 */
[----:B------:R-:W-:Y:S01]  /*2e20*/  SHF.R.U32.HI R14, RZ, 0x8, R3 ;  /* 0x00000008ff0e7819 */ /* 0x000fe20000011603 */
[--C-:B------:R-:W-:Y:S01]  /*2e30*/  FFMA.FTZ R3, R10, c[0x0][0x23c], -R9.reuse ;  /* 0x00008f000a037a23 */ /* 0x100fe20000010809 */
[----:B------:R-:W-:Y:S01]  /*2e40*/  PRMT R109, R109, 0x5410, R2 ;  /* 0x000054106d6d7816 */ /* 0x000fe20000000002 */
[----:B------:R-:W-:Y:S01]  /*2e50*/  FFMA.FTZ R2, R11, c[0x0][0x23c], -R9 ;  /* 0x00008f000b027a23 */ /* 0x000fe20000010809 */
[----:B------:R-:W-:Y:S01]  /*2e60*/  LOP3.LUT R79, R22, 0xff, RZ, 0xc0, !PT ;  /* 0x000000ff164f7812 */ /* 0x000fe200078ec0ff */
[--C-:B------:R-:W-:Y:S01]  /*2e70*/  FFMA.FTZ R235, R60, c[0x0][0x23c], -R7.reuse ;  /* 0x00008f003ceb7a23 */ /* 0x100fe20000010807 */
[----:B------:R-:W-:Y:S01]  /*2e80*/  SHF.R.U32.HI R43, RZ, 0x18, R22 ;  /* 0x00000018ff2b7819 */ /* 0x000fe20000011616 */
[----:B------:R-:W-:Y:S01]  /*2e90*/  MUFU.EX2 R3, R3 ;  /* 0x0000000300037308 */ /* 0x000fe20000000800 */
[C---:B------:R-:W-:Y:S01]  /*2ea0*/  LOP3.LUT R22, R28.reuse, 0xffff, RZ, 0xc0, !PT ;  /* 0x0000ffff1c167812 */ /* 0x040fe200078ec0ff */
[--C-:B------:R-:W-:Y:S01]  /*2eb0*/  HSET2.LE.AND R136, R109, R4.reuse, PT ;  /* 0x000000046d887233 */ /* 0x100fe20003803000 */
[----:B------:R-:W-:Y:S01]  /*2ec0*/  LOP3.LUT R15, R28, 0xff, RZ, 0xc0, !PT ;  /* 0x000000ff1c0f7812 */ /* 0x000fe200078ec0ff */
[--C-:B------:R-:W-:Y:S01]  /*2ed0*/  FFMA.FTZ R248, R6, c[0x0][0x23c], -R7.reuse ;  /* 0x00008f0006f87a23 */ /* 0x100fe20000010807 */
[----:B------:R-:W-:Y:S01]  /*2ee0*/  SHF.R.U32.HI R22, RZ, 0x8, R22 ;  /* 0x00000008ff167819 */ /* 0x000fe20000011616 */
[----:B------:R-:W-:Y:S01]  /*2ef0*/  FFMA.FTZ R195, R93, c[0x0][0x23c], -R76 ;  /* 0x00008f005dc37a23 */ /* 0x000fe2000001084c */
[----:B------:R-:W-:Y:S01]  /*2f00*/  SHF.R.U32.HI R20, RZ, 0x10, R28 ;  /* 0x00000010ff147819 */ /* 0x000fe2000001161c */
[----:B------:R-:W2:Y:S01]  /*2f10*/  MUFU.EX2 R2, R2 ;  /* 0x0000000200027308 */ /* 0x000ea20000000800 */
[----:B------:R-:W-:Y:S01]  /*2f20*/  PRMT R15, R15, 0x5410, R22 ;  /* 0x000054100f0f7816 */ /* 0x000fe20000000016 */
[----:B------:R-:W-:Y:S01]  /*2f30*/  FFMA.FTZ R198, R77, c[0x0][0x23c], -R76 ;  /* 0x00008f004dc67a23 */ /* 0x000fe2000001084c */
[----:B------:R-:W-:Y:S01]  /*2f40*/  SHF.R.U32.HI R137, RZ, 0x10, R0 ;  /* 0x00000010ff897819 */ /* 0x000fe20000011600 */
[----:B------:R-:W-:Y:S01]  /*2f50*/  FFMA.FTZ R197, R63, c[0x0][0x23c], -R76 ;  /* 0x00008f003fc57a23 */ /* 0x000fe2000001084c */
[----:B------:R-:W-:Y:S01]  /*2f60*/  LOP3.LUT R41, R41, 0xff, RZ, 0xc0, !PT ;  /* 0x000000ff29297812 */ /* 0x000fe200078ec0ff */
[--C-:B------:R-:W-:Y:S01]  /*2f70*/  HSET2.LE.AND R138, R15, R4.reuse, PT ;  /* 0x000000040f8a7233 */ /* 0x100fe20003803000 */
[----:B------:R-:W-:Y:S01]  /*2f80*/  SHF.R.U32.HI R38, RZ, 0x8, R38 ;  /* 0x00000008ff267819 */ /* 0x000fe20000011626 */
[----:B------:R-:W3:Y:S01]  /*2f90*/  MUFU.EX2 R196, R196 ;  /* 0x000000c400c47308 */ /* 0x000ee20000000800 */
[----:B------:R-:W-:Y:S01]  /*2fa0*/  LOP3.LUT R20, R20, 0xff, RZ, 0xc0, !PT ;  /* 0x000000ff14147812 */ /* 0x000fe200078ec0ff */
[----:B------:R-:W-:Y:S01]  /*2fb0*/  FFMA.FTZ R232, R61, c[0x0][0x23c], -R76 ;  /* 0x00008f003de87a23 */ /* 0x000fe2000001084c */
[----:B------:R-:W-:Y:S01]  /*2fc0*/  SHF.R.U32.HI R0, RZ, 0x18, R0 ;  /* 0x00000018ff007819 */ /* 0x000fe20000011600 */
[--C-:B------:R-:W-:Y:S01]  /*2fd0*/  FFMA.FTZ R199, R62, c[0x0][0x23c], -R7.reuse ;  /* 0x00008f003ec77a23 */ /* 0x100fe20000010807 */
[----:B------:R-:W-:Y:S01]  /*2fe0*/  LOP3.LUT R137, R137, 0xff, RZ, 0xc0, !PT ;  /* 0x000000ff89897812 */ /* 0x000fe200078ec0ff */
[----:B------:R-:W-:Y:S01]  /*2ff0*/  FFMA.FTZ R252, R5, c[0x0][0x23c], -R7 ;  /* 0x00008f0005fc7a23 */ /* 0x000fe20000010807 */
[----:B-1----:R-:W-:Y:S01]  /*3000*/  F2FP.BF16.PACK_AB R13, R185, R194 ;  /* 0x000000c2b90d723e */ /* 0x002fe200000010ff */
[----:B------:R-:W-:Y:S01]  /*3010*/  MUFU.EX2 R192, R192 ;  /* 0x000000c000c07308 */ /* 0x000fe20000000800 */
[----:B------:R-:W-:Y:S01]  /*3020*/  F2FP.BF16.PACK_AB R132, R188, R189 ;  /* 0x000000bdbc84723e */ /* 0x000fe200000010ff */
[----:B------:R-:W-:Y:S01]  /*3030*/  FADD.FTZ R189, R189, R188 ;  /* 0x000000bcbdbd7221 */ /* 0x000fe20000010000 */
[----:B------:R-:W-:Y:S01]  /*3040*/  SHF.R.U32.HI R139, RZ, 0x18, R28 ;  /* 0x00000018ff8b7819 */ /* 0x000fe2000001161c */
[----:B------:R-:W-:Y:S01]  /*3050*/  FADD.FTZ R187, R187, R190 ;  /* 0x000000bebbbb7221 */ /* 0x000fe20000010000 */
[----:B------:R-:W-:Y:S01]  /*3060*/  PRMT R41, R41, 0x5410, R12 ;  /* 0x0000541029297816 */ /* 0x000fe2000000000c */
[----:B------:R-:W-:Y:S01]  /*3070*/  LDSM.16.MT88.4 R28, [R208+0xa800] ;  /* 0x00a80000d01c783b */ /* 0x000fe20000004200 */
[----:B------:R-:W-:Y:S01]  /*3080*/  PRMT R37, R37, 0x5410, R38 ;  /* 0x0000541025257816 */ /* 0x000fe20000000026 */
[----:B------:R-:W1:Y:S01]  /*3090*/  MUFU.EX2 R191, R191 ;  /* 0x000000bf00bf7308 */ /* 0x000e620000000800 */
[----:B------:R-:W-:Y:S01]  /*30a0*/  PRMT R137, R137, 0x5410, R0 ;  /* 0x0000541089897816 */ /* 0x000fe20000000000 */
[----:B------:R-:W-:Y:S01]  /*30b0*/  FFMA.FTZ R0, R8, c[0x0][0x23c], -R9 ;  /* 0x00008f0008007a23 */ /* 0x000fe20000010809 */
[----:B------:R-:W-:Y:S01]  /*30c0*/  LOP3.LUT R132, R33, R132, RZ, 0xc0, !PT ;  /* 0x0000008421847212 */ /* 0x000fe200078ec0ff */
[----:B------:R-:W-:Y:S01]  /*30d0*/  LDSM.16.MT88.4 R8, [R208+0xb800] ;  /* 0x00b80000d008783b */ /* 0x000fe20000004200 */
[----:B------:R-:W-:Y:S01]  /*30e0*/  PRMT R79, R79, 0x5410, R26 ;  /* 0x000054104f4f7816 */ /* 0x000fe2000000001a */
[--C-:B------:R-:W-:Y:S01]  /*30f0*/  HSET2.LE.AND R41, R41, R4.reuse, PT ;  /* 0x0000000429297233 */ /* 0x100fe20003803000 */
[----:B------:R-:W-:Y:S01]  /*3100*/  PRMT R43, R24, 0x5410, R43 ;  /* 0x00005410182b7816 */ /* 0x000fe2000000002b */
[----:B------:R-:W-:Y:S01]  /*3110*/  MUFU.EX2 R186, R186 ;  /* 0x000000ba00ba7308 */ /* 0x000fe20000000800 */
[----:B------:R-:W-:Y:S01]  /*3120*/  PRMT R139, R20, 0x5410, R139 ;  /* 0x00005410148b7816 */ /* 0x000fe2000000008b */
[----:B------:R-:W-:Y:S01]  /*3130*/  LDSM.16.MT88.4 R24, [R211+0xb800] ;  /* 0x00b80000d318783b */ /* 0x000fe20000004200 */
[----:B------:R-:W-:Y:S01]  /*3140*/  PRMT R111, R111, 0x5410, R14 ;  /* 0x000054106f6f7816 */ /* 0x000fe2000000000e */
[--C-:B------:R-:W-:Y:S01]  /*3150*/  HSET2.LE.AND R37, R37, R4.reuse, PT ;  /* 0x0000000425257233 */ /* 0x100fe20003803000 */
[----:B------:R-:W-:Y:S01]  /*3160*/  LOP3.LUT R138, R138, R13, RZ, 0xc0, !PT ;  /* 0x0000000d8a8a7212 */ /* 0x000fe200078ec0ff */
[----:B------:R-:W4:Y:S01]  /*3170*/  LDSM.16.MT88.4 R32, [R209+0xa800] ;  /* 0x00a80000d120783b */ /* 0x000f220000004200 */
[----:B--2---:R-:W-:Y:S01]  /*3180*/  F2FP.BF16.PACK_AB R94, R2, R3 ;  /* 0x00000003025e723e */ /* 0x004fe200000010ff */
[----:B------:R-:W2:Y:S01]  /*3190*/  MUFU.EX2 R183, R183 ;  /* 0x000000b700b77308 */ /* 0x000ea20000000800 */
[----:B------:R-:W-:Y:S01]  /*31a0*/  F2FP.BF16.PACK_AB R134, R19, R182 ;  /* 0x000000b61386723e */ /* 0x000fe200000010ff */
[----:B------:R-:W5:Y:S01]  /*31b0*/  LDSM.16.MT88.4 R20, [R210+0xb800] ;  /* 0x00b80000d214783b */ /* 0x000f620000004200 */
[----:B------:R-:W-:Y:S01]  /*31c0*/  LOP3.LUT R41, R41, R94, RZ, 0xc0, !PT ;  /* 0x0000005e29297212 */ /* 0x000fe200078ec0ff */
[--C-:B------:R-:W-:Y:S01]  /*31d0*/  HSET2.LE.AND R139, R139, R4.reuse, PT ;  /* 0x000000048b8b7233 */ /* 0x100fe20003803000 */
[----:B------:R-:W-:Y:S01]  /*31e0*/  LOP3.LUT R94, R95, UR7, R108, 0x96, !PT ;  /* 0x000000075f5e7c12 */ /* 0x000fe2000f8e966c */
[----:B------:R-:W4:Y:S01]  /*31f0*/  LDSM.16.MT88.4 R12, [R209+0xb800] ;  /* 0x00b80000d10c783b */ /* 0x000f220000004200 */
[--C-:B------:R-:W-:Y:S01]  /*3200*/  HSET2.LE.AND R40, R111, R4.reuse, PT ;  /* 0x000000046f287233 */ /* 0x100fe20003803000 */
[----:B------:R-:W-:Y:S01]  /*3210*/  LOP3.LUT R134, R37, R134, RZ, 0xc0, !PT ;  /* 0x0000008625867212 */ /* 0x000fe200078ec0ff */
[--C-:B------:R-:W-:Y:S01]  /*3220*/  HSET2.LE.AND R137, R137, R4.reuse, PT ;  /* 0x0000000489897233 */ /* 0x100fe20003803000 */
[----:B---3--:R-:W-:Y:S01]  /*3230*/  F2FP.BF16.PACK_AB R111, R193, R196 ;  /* 0x000000c4c16f723e */ /* 0x008fe200000010ff */
[----:B------:R-:W-:Y:S01]  /*3240*/  IMAD.WIDE.U32 R94, R94, -0x2daee0ad, RZ ;  /* 0xd2511f535e5e7825 */ /* 0x000fe200078e00ff */
[----:B-1----:R-:W-:Y:S01]  /*3250*/  F2FP.BF16.PACK_AB R42, R191, R192 ;  /* 0x000000c0bf2a723e */ /* 0x002fe200000010ff */
[----:B------:R-:W-:Y:S01]  /*3260*/  MUFU.EX2 R180, R180 ;  /* 0x000000b400b47308 */ /* 0x000fe20000000800 */
[----:B------:R-:W-:Y:S01]  /*3270*/  LOP3.LUT R136, R136, R111, RZ, 0xc0, !PT ;  /* 0x0000006f88887212 */ /* 0x000fe200078ec0ff */
[C---:B------:R-:W-:Y:S01]  /*3280*/  HMMA.16816.F32.BF16 R156, R132.reuse, R44, RZ ;  /* 0x0000002c849c723c */ /* 0x040fe200000418ff */
[----:B--2---:R-:W-:Y:S01]  /*3290*/  F2FP.BF16.PACK_AB R92, R183, R186 ;  /* 0x000000bab75c723e */ /* 0x004fe200000010ff */
[--C-:B------:R-:W-:Y:S01]  /*32a0*/  HSET2.LE.AND R43, R43, R4.reuse, PT ;  /* 0x000000042b2b7233 */ /* 0x100fe20003803000 */
[----:B------:R-:W-:Y:S01]  /*32b0*/  LOP3.LUT R137, R137, R42, RZ, 0xc0, !PT ;  /* 0x0000002a89897212 */ /* 0x000fe200078ec0ff */
[----:B------:R-:W-:Y:S01]  /*32c0*/  HSET2.LE.AND R42, R79, R4, PT ;  /* 0x000000044f2a7233 */ /* 0x000fe20003803000 */
[----:B------:R-:W-:Y:S01]  /*32d0*/  LOP3.LUT R139, R139, R92, RZ, 0xc0, !PT ;  /* 0x0000005c8b8b7212 */ /* 0x000fe200078ec0ff */
[----:B------:R-:W1:Y:S01]  /*32e0*/  MUFU.EX2 R17, R17 ;  /* 0x0000001100117308 */ /* 0x000e620000000800 */
[----:B------:R-:W-:Y:S01]  /*32f0*/  LOP3.LUT R60, R94, 0xffff, RZ, 0xc0, !PT ;  /* 0x0000ffff5e3c7812 */ /* 0x000fe200078ec0ff */
[C---:B------:R-:W-:Y:S01]  /*3300*/  HMMA.16816.F32.BF16 R48, R132.reuse, R56, RZ ;  /* 0x000000388430723c */ /* 0x040fe200000418ff */
[----:B------:R-:W-:Y:S01]  /*3310*/  LOP3.LUT R78, R95, UR16, R78, 0x96, !PT ;  /* 0x000000105f4e7c12 */ /* 0x000fe2000f8e964e */
[----:B------:R-:W-:Y:S01]  /*3320*/  FADD.FTZ R193, R196, R193 ;  /* 0x000000c1c4c17221 */ /* 0x000fe20000010000 */
[----:B------:R-:W-:Y:S01]  /*3330*/  SHF.R.U32.HI R7, RZ, 0x8, R60 ;  /* 0x00000008ff077819 */ /* 0x000fe2000001163c */
[----:B------:R-:W-:Y:S01]  /*3340*/  FADD.FTZ R191, R192, R191 ;  /* 0x000000bfc0bf7221 */ /* 0x000fe20000010000 */
[----:B------:R-:W-:Y:S01]  /*3350*/  LOP3.LUT R60, R78, 0xffff, RZ, 0xc0, !PT ;  /* 0x0000ffff4e3c7812 */ /* 0x000fe200078ec0ff */
[----:B------:R-:W-:Y:S01]  /*3360*/  MUFU.EX2 R164, R164 ;  /* 0x000000a400a47308 */ /* 0x000fe20000000800 */
[----:B------:R-:W-:Y:S01]  /*3370*/  SHF.R.U32.HI R61, RZ, 0x10, R78 ;  /* 0x00000010ff3d7819 */ /* 0x000fe2000001164e */
[C---:B------:R-:W-:Y:S01]  /*3380*/  HMMA.16816.F32.BF16 R64, R132.reuse, R72, RZ ;  /* 0x000000488440723c */ /* 0x040fe200000418ff */
[----:B------:R-:W-:Y:S01]  /*3390*/  SHF.R.U32.HI R6, RZ, 0x18, R94 ;  /* 0x00000018ff067819 */ /* 0x000fe2000001165e */
[----:B------:R-:W-:Y:S01]  /*33a0*/  FADD.FTZ R194, R194, R193 ;  /* 0x000000c1c2c27221 */ /* 0x000fe20000010000 */
[----:B------:R-:W-:Y:S01]  /*33b0*/  SHF.R.U32.HI R60, RZ, 0x8, R60 ;  /* 0x00000008ff3c7819 */ /* 0x000fe2000001163c */
[----:B------:R-:W-:Y:S01]  /*33c0*/  FADD.FTZ R186, R186, R191 ;  /* 0x000000bfbaba7221 */ /* 0x000fe20000010000 */
[----:B------:R-:W-:Y:S01]  /*33d0*/  LOP3.LUT R61, R61, 0xff, RZ, 0xc0, !PT ;  /* 0x000000ff3d3d7812 */ /* 0x000fe200078ec0ff */
[----:B------:R-:W2:Y:S01]  /*33e0*/  MUFU.EX2 R233, R233 ;  /* 0x000000e900e97308 */ /* 0x000ea20000000800 */
[----:B-1----:R-:W-:Y:S01]  /*33f0*/  F2FP.BF16.PACK_AB R109, R17, R180 ;  /* 0x000000b4116d723e */ /* 0x002fe200000010ff */
[C---:B------:R-:W-:Y:S01]  /*3400*/  HMMA.16816.F32.BF16 R80, R132.reuse, R88, RZ ;  /* 0x000000588450723c */ /* 0x040fe200000418ff */
[----:B------:R-:W-:Y:S01]  /*3410*/  FADD.FTZ R182, R182, R189 ;  /* 0x000000bdb6b67221 */ /* 0x000fe20000010000 */
[----:B------:R-:W-:Y:S01]  /*3420*/  PLOP3.LUT P0, PT, PT, PT, UP0, 0x80, 0x0 ;  /* 0x000000000000781c */ /* 0x000fe20003f0f008 */
[----:B------:R-:W-:Y:S01]  /*3430*/  FADD.FTZ R184, R184, R187 ;  /* 0x000000bbb8b87221 */ /* 0x000fe20000010000 */
[----:B------:R-:W-:Y:S01]  /*3440*/  LOP3.LUT R40, R40, R109, RZ, 0xc0, !PT ;  /* 0x0000006d28287212 */ /* 0x000fe200078ec0ff */
[----:B------:R-:W-:Y:S01]  /*3450*/  FADD.FTZ R194, R185, R194 ;  /* 0x000000c2b9c27221 */ /* 0x000fe20000010000 */
[----:B------:R-:W-:Y:S01]  /*3460*/  MUFU.EX2 R0, R0 ;  /* 0x0000000000007308 */ /* 0x000fe20000000800 */
[----:B------:R-:W-:Y:S01]  /*3470*/  FADD.FTZ R186, R183, R186 ;  /* 0x000000bab7ba7221 */ /* 0x000fe20000010000 */
[----:B------:R-:W-:Y:S01]  /*3480*/  HMMA.16816.F32.BF16 R96, R132, R104, RZ ;  /* 0x000000688460723c */ /* 0x000fe200000418ff */
[----:B------:R-:W-:-:S02]  /*3490*/  FADD.FTZ R19, R19, R182 ;  /* 0x000000b613137221 */ /* 0x000fc40000010000 */
[----:B------:R-:W-:Y:S02]  /*34a0*/  FADD.FTZ R184, R181, R184 ;  /* 0x000000b8b5b87221 */ /* 0x000fe40000010000 */
[----:B------:R-:W-:Y:S01]  /*34b0*/  FADD.FTZ R180, R180, R19 ;  /* 0x00000013b4b47221 */ /* 0x000fe20000010000 */
[----:B------:R-:W1:Y:S01]  /*34c0*/  MUFU.EX2 R227, R227 ;  /* 0x000000e300e37308 */ /* 0x000e620000000800 */
[----:B--2---:R-:W-:Y:S01]  /*34d0*/  F2FP.BF16.PACK_AB R79, R233, R164 ;  /* 0x000000a4e94f723e */ /* 0x004fe200000010ff */
[C---:B------:R-:W-:Y:S01]  /*34e0*/  HMMA.16816.F32.BF16 R152, R132.reuse, R116, RZ ;  /* 0x000000748498723c */ /* 0x040fe200000418ff */
[----:B------:R-:W-:Y:S02]  /*34f0*/  FADD.FTZ R3, R3, R184 ;  /* 0x000000b803037221 */ /* 0x000fe40000010000 */
[----:B------:R-:W-:Y:S01]  /*3500*/  LOP3.LUT R42, R42, R79, RZ, 0xc0, !PT ;  /* 0x0000004f2a2a7212 */ /* 0x000fe200078ec0ff */
[----:B------:R-:W-:Y:S02]  /*3510*/  FADD.FTZ R17, R17, R180 ;  /* 0x000000b411117221 */ /* 0x000fe40000010000 */
[----:B------:R-:W-:Y:S01]  /*3520*/  MUFU.EX2 R235, R235 ;  /* 0x000000eb00eb7308 */ /* 0x000fe20000000800 */
[----:B------:R-:W-:Y:S01]  /*3530*/  FADD.FTZ R3, R2, R3 ;  /* 0x0000000302037221 */ /* 0x000fe20000010000 */
[----:B------:R-:W-:Y:S01]  /*3540*/  HMMA.16816.F32.BF16 R120, R132, R124, RZ ;  /* 0x0000007c8478723c */ /* 0x000fe200000418ff */
[----:B------:R-:W-:-:S04]  /*3550*/  FADD.FTZ R164, R164, R17 ;  /* 0x00000011a4a47221 */ /* 0x000fc80000010000 */
[----:B------:R-:W-:Y:S01]  /*3560*/  FADD.FTZ R233, R233, R164 ;  /* 0x000000a4e9e97221 */ /* 0x000fe20000010000 */
[----:B------:R-:W-:Y:S01]  /*3570*/  MUFU.EX2 R248, R248 ;  /* 0x000000f800f87308 */ /* 0x000fe20000000800 */
[----:B-1----:R-:W-:Y:S01]  /*3580*/  F2FP.BF16.PACK_AB R92, R227, R0 ;  /* 0x00000000e35c723e */ /* 0x002fe200000010ff */
[C---:B------:R-:W-:Y:S01]  /*3590*/  HMMA.16816.F32.BF16 R128, R132.reuse, R172, RZ ;  /* 0x000000ac8480723c */ /* 0x040fe200000418ff */
[----:B------:R-:W-:Y:S02]  /*35a0*/  FADD.FTZ R0, R0, R3 ;  /* 0x0000000300007221 */ /* 0x000fe40000010000 */
[----:B------:R-:W-:Y:S02]  /*35b0*/  LOP3.LUT R43, R43, R92, RZ, 0xc0, !PT ;  /* 0x0000005c2b2b7212 */ /* 0x000fe400078ec0ff */
[----:B------:R-:W-:Y:S01]  /*35c0*/  FADD.FTZ R227, R227, R0 ;  /* 0x00000000e3e37221 */ /* 0x000fe20000010000 */
[----:B------:R-:W-:Y:S02]  /*35d0*/  MUFU.EX2 R195, R195 ;  /* 0x000000c300c37308 */ /* 0x000fe40000000800 */
[C---:B------:R-:W-:Y:S06]  /*35e0*/  HMMA.16816.F32.BF16 R36, R132.reuse, R46, RZ ;  /* 0x0000002e8424723c */ /* 0x040fec00000418ff */
[----:B------:R-:W1:Y:S02]  /*35f0*/  MUFU.EX2 R198, R198 ;  /* 0x000000c600c67308 */ /* 0x000e640000000800 */
[C---:B------:R-:W-:Y:S06]  /*3600*/  HMMA.16816.F32.BF16 R52, R132.reuse, R58, RZ ;  /* 0x0000003a8434723c */ /* 0x040fec00000418ff */
[----:B------:R-:W-:Y:S02]  /*3610*/  MUFU.EX2 R197, R197 ;  /* 0x000000c500c57308 */ /* 0x000fe40000000800 */
[C---:B------:R-:W-:Y:S06]  /*3620*/  HMMA.16816.F32.BF16 R68, R132.reuse, R74, RZ ;  /* 0x0000004a8444723c */ /* 0x040fec00000418ff */
[----:B------:R-:W2:Y:S02]  /*3630*/  MUFU.EX2 R232, R232 ;  /* 0x000000e800e87308 */ /* 0x000ea40000000800 */
[C---:B------:R-:W-:Y:S06]  /*3640*/  HMMA.16816.F32.BF16 R84, R132.reuse, R90, RZ ;  /* 0x0000005a8454723c */ /* 0x040fec00000418ff */
[----:B------:R-:W-:Y:S02]  /*3650*/  MUFU.EX2 R199, R199 ;  /* 0x000000c700c77308 */ /* 0x000fe40000000800 */
[C---:B------:R-:W-:Y:S06]  /*3660*/  HMMA.16816.F32.BF16 R100, R132.reuse, R106, RZ ;  /* 0x0000006a8464723c */ /* 0x040fec00000418ff */
[----:B------:R-:W3:Y:S02]  /*3670*/  MUFU.EX2 R252, R252 ;  /* 0x000000fc00fc7308 */ /* 0x000ee40000000800 */
[C---:B------:R-:W-:Y:S08]  /*3680*/  HMMA.16816.F32.BF16 R112, R132.reuse, R118, RZ ;  /* 0x000000768470723c */ /* 0x040ff000000418ff */
[C---:B------:R-:W-:Y:S08]  /*3690*/  HMMA.16816.F32.BF16 R144, R132.reuse, R126, RZ ;  /* 0x0000007e8490723c */ /* 0x040ff000000418ff */
[----:B------:R-:W-:Y:S08]  /*36a0*/  HMMA.16816.F32.BF16 R132, R132, R174, RZ ;  /* 0x000000ae8484723c */ /* 0x000ff000000418ff */
[----:B------:R-:W-:Y:S07]  /*36b0*/  HMMA.16816.F32.BF16 R160, R136, R44, RZ ;  /* 0x0000002c88a0723c */ /* 0x000fee00000418ff */
[----:B------:R-:W-:Y:S01]  /*36c0*/  SHF.R.U32.HI R45, RZ, 0x10, R94 ;  /* 0x00000010ff2d7819 */ /* 0x000fe2000001165e */
[----:B------:R-:W-:Y:S01]  /*36d0*/  HMMA.16816.F32.BF16 R156, R40, R176, R156 ;  /* 0x000000b0289c723c */ /* 0x000fe2000004189c */
[----:B------:R-:W-:-:S02]  /*36e0*/  LOP3.LUT R44, R94, 0xff, RZ, 0xc0, !PT ;  /* 0x000000ff5e2c7812 */ /* 0x000fc400078ec0ff */
[----:B------:R-:W-:Y:S02]  /*36f0*/  LOP3.LUT R5, R45, 0xff, RZ, 0xc0, !PT ;  /* 0x000000ff2d057812 */ /* 0x000fe400078ec0ff */
[----:B------:R-:W-:Y:S02]  /*3700*/  LOP3.LUT R45, R78, 0xff, RZ, 0xc0, !PT ;  /* 0x000000ff4e2d7812 */ /* 0x000fe400078ec0ff */
[----:B------:R-:W-:Y:S01]  /*3710*/  SHF.R.U32.HI R78, RZ, 0x18, R78 ;  /* 0x00000018ff4e7819 */ /* 0x000fe2000001164e */
[C---:B------:R-:W-:Y:S01]  /*3720*/  HMMA.16816.F32.BF16 R48, R40.reuse, R168, R48 ;  /* 0x000000a82830723c */ /* 0x040fe20000041830 */
[----:B------:R-:W-:Y:S02]  /*3730*/  PRMT R7, R44, 0x5410, R7 ;  /* 0x000054102c077816 */ /* 0x000fe40000000007 */
[----:B------:R-:W-:Y:S02]  /*3740*/  PRMT R63, R5, 0x5410, R6 ;  /* 0x00005410053f7816 */ /* 0x000fe40000000006 */
[----:B------:R-:W-:Y:S01]  /*3750*/  PRMT R45, R45, 0x5410, R60 ;  /* 0x000054102d2d7816 */ /* 0x000fe2000000003c */
[--C-:B------:R-:W-:Y:S01]  /*3760*/  HSET2.LE.AND R6, R7, R4.reuse, PT ;  /* 0x0000000407067233 */ /* 0x100fe20003803000 */
[----:B------:R-:W-:Y:S01]  /*3770*/  PRMT R5, R61, 0x5410, R78 ;  /* 0x000054103d057816 */ /* 0x000fe2000000004e */
[--C-:B------:R-:W-:Y:S01]  /*3780*/  HSET2.LE.AND R7, R63, R4.reuse, PT ;  /* 0x000000043f077233 */ /* 0x100fe20003803000 */
[----:B-1----:R-:W-:Y:S01]  /*3790*/  F2FP.BF16.PACK_AB R61, R198, R195 ;  /* 0x000000c3c63d723e */ /* 0x002fe200000010ff */
[--C-:B------:R-:W-:Y:S01]  /*37a0*/  HSET2.LE.AND R44, R45, R4.reuse, PT ;  /* 0x000000042d2c7233 */ /* 0x100fe20003803000 */
[----:B--2---:R-:W-:Y:S01]  /*37b0*/  F2FP.BF16.PACK_AB R45, R232, R197 ;  /* 0x000000c5e82d723e */ /* 0x004fe200000010ff */
[----:B------:R-:W-:Y:S01]  /*37c0*/  HSET2.LE.AND R5, R5, R4, PT ;  /* 0x0000000405057233 */ /* 0x000fe20003803000 */
[----:B------:R-:W-:Y:S01]  /*37d0*/  F2FP.BF16.PACK_AB R4, R248, R235 ;  /* 0x000000ebf804723e */ /* 0x000fe200000010ff */
[C---:B----4-:R-:W-:Y:S01]  /*37e0*/  HMMA.16816.F32.BF16 R64, R40.reuse, R32, R64 ;  /* 0x000000202840723c */ /* 0x050fe20000041840 */
[----:B---3--:R-:W-:Y:S01]  /*37f0*/  F2FP.BF16.PACK_AB R60, R252, R199 ;  /* 0x000000c7fc3c723e */ /* 0x008fe200000010ff */
[----:B------:R-:W-:Y:S01]  /*3800*/  FADD.FTZ R195, R195, R194 ;  /* 0x000000c2c3c37221 */ /* 0x000fe20000010000 */
[----:B------:R-:W-:Y:S01]  /*3810*/  LOP3.LUT R7, R7, R4, RZ, 0xc0, !PT ;  /* 0x0000000407077212 */ /* 0x000fe200078ec0ff */
[----:B------:R-:W-:Y:S01]  /*3820*/  FADD.FTZ R199, R199, R186 ;  /* 0x000000bac7c77221 */ /* 0x000fe20000010000 */
[----:B------:R-:W-:Y:S01]  /*3830*/  LOP3.LUT R6, R6, R45, RZ, 0xc0, !PT ;  /* 0x0000002d06067212 */ /* 0x000fe200078ec0ff */
[----:B------:R-:W-:Y:S01]  /*3840*/  FADD.FTZ R198, R198, R195 ;  /* 0x000000c3c6c67221 */ /* 0x000fe20000010000 */
[----:B------:R-:W-:Y:S01]  /*3850*/  LOP3.LUT R4, R44, R61, RZ, 0xc0, !PT ;  /* 0x0000003d2c047212 */ /* 0x000fe200078ec0ff */
[----:B------:R-:W-:Y:S01]  /*3860*/  HMMA.16816.F32.BF16 R80, R40, R28, R80 ;  /* 0x0000001c2850723c */ /* 0x000fe20000041850 */
[----:B------:R-:W-:Y:S01]  /*3870*/  LOP3.LUT R5, R5, R60, RZ, 0xc0, !PT ;  /* 0x0000003c05057212 */ /* 0x000fe200078ec0ff */
[----:B------:R-:W-:-:S02]  /*3880*/  FADD.FTZ R252, R252, R199 ;  /* 0x000000c7fcfc7221 */ /* 0x000fc40000010000 */
[----:B------:R-:W-:-:S04]  /*3890*/  FADD.FTZ R197, R197, R198 ;  /* 0x000000c6c5c57221 */ /* 0x000fc80000010000 */
[C---:B------:R-:W-:Y:S08]  /*38a0*/  HMMA.16816.F32.BF16 R96, R40.reuse, R24, R96 ;  /* 0x000000182860723c */ /* 0x040ff00000041860 */
[C---:B-----5:R-:W-:Y:S08]  /*38b0*/  HMMA.16816.F32.BF16 R152, R40.reuse, R20, R152 ;  /* 0x000000142898723c */ /* 0x060ff00000041898 */
        /* <DEDUP_REMOVED lines=40> */
[----:B------:R-:W-:Y:S07]  /*3b40*/  HMMA.16816.F32.BF16 R136, R4, R10, R136 ;  /* 0x0000000a0488723c */ /* 0x000fee0000041888 */
[----:B------:R-:W-:-:S02]  /*3b50*/  FADD.FTZ R5, R235, R252 ;  /* 0x000000fceb057221 */ /* 0x000fc40000010000 */
[----:B------:R-:W-:Y:S02]  /*3b60*/  FADD.FTZ R235, R232, R197 ;  /* 0x000000c5e8eb7221 */ /* 0x000fe40000010000 */
[----:B------:R-:W-:Y:S01]  /*3b70*/  FADD.FTZ R232, R248, R5 ;  /* 0x00000005f8e87221 */ /* 0x000fe20000010000 */
[----:B------:R-:W-:Y:S05]  /*3b80*/  @!P0 BRA `(.L_x_853) ;  /* 0x0000946000008947 */ /* 0x000fea0003800000 */
[----:B------:R-:W-:-:S04]  /*3b90*/  DEPBAR.LE SB0, 0x0 ;  /* 0x000080000000791a */ /* 0x000fc80000000000 */
[----:B------:R-:W-:Y:S01]  /*3ba0*/  IMAD.U32 R5, RZ, RZ, UR24 ;  /* 0x00000018ff057e24 */ /* 0x000fe2000f8e00ff */
[----:B------:R-:W-:Y:S01]  /*3bb0*/  USHF.L.U32 UR28, UR4, 0x6, URZ ;  /* 0x00000006041c7899 */ /* 0x000fe2000800063f */
[----:B------:R-:W-:Y:S01]  /*3bc0*/  IMAD.U32 R0, RZ, RZ, UR24 ;  /* 0x00000018ff007e24 */ /* 0x000fe2000f8e00ff */
[----:B------:R-:W-:Y:S01]  /*3bd0*/  UMOV UR30, 0x6 ;  /* 0x00000006001e7882 */ /* 0x000fe20000000000 */
[----:B------:R-:W-:Y:S01]  /*3be0*/  IMAD.U32 R3, RZ, RZ, UR5 ;  /* 0x00000005ff037e24 */ /* 0x000fe2000f8e00ff */
[----:B------:R-:W-:Y:S01]  /*3bf0*/  ULDC UR29, c[0x0][0x1a4] ;  /* 0x00006900001d7ab9 */ /* 0x000fe20000000800 */
[----:B------:R-:W-:Y:S01]  /*3c00*/  BAR.SYNC.DEFER_BLOCKING 0x0 ;  /* 0x0000000000007b1d */ /* 0x000fe20000010000 */
[----:B------:R-:W-:Y:S01]  /*3c10*/  LEA R248, P0, R5, R246, 0x1 ;  /* 0x000000f605f87211 */ /* 0x000fe200078008ff */
[----:B------:R-:W-:Y:S01]  /*3c20*/  USHF.L.U64.HI UR29, UR4, UR30, UR29 ;  /* 0x0000001e041d7299 */ /* 0x000fe2000801021d */
[----:B------:R-:W-:Y:S01]  /*3c30*/  IADD3 R2, P1, R246, -UR28, RZ ;  /* 0x8000001cf6027c10 */ /* 0x000fe2000ff3e0ff */
[----:B------:R-:W-:Y:S01]  /*3c40*/  UISETP.NE.AND UP0, UPT, UR25, 0x2, UPT ;  /* 0x000000021900788c */ /* 0x000fe2000bf05270 */
[----:B------:R-:W-:-:S02]  /*3c50*/  LEA.HI.X R0, R0, R247, R3, 0x1, P0 ;  /* 0x000000f700007211 */ /* 0x000fc400000f0c03 */
[----:B------:R-:W-:Y:S02]  /*3c60*/  IADD3 R248, P0, R248, -UR28, RZ ;  /* 0x8000001cf8f87c10 */ /* 0x000fe4000ff1e0ff */
[----:B------:R-:W-:Y:S02]  /*3c70*/  IADD3.X R3, R247, ~UR29, RZ, P1, !PT ;  /* 0x8000001df7037c10 */ /* 0x000fe40008ffe4ff */
[----:B------:R-:W-:Y:S01]  /*3c80*/  IADD3.X R249, R0, ~UR29, RZ, P0, !PT ;  /* 0x8000001d00f97c10 */ /* 0x000fe200087fe4ff */
[----:B------:R-:W-:-:S06]  /*3c90*/  UIADD3 UR29, UR25, -0x2, URZ ;  /* 0xfffffffe191d7890 */ /* 0x000fcc000fffe03f */
[----:B------:R-:W-:-:S04]  /*3ca0*/  IMAD.U32 R0, RZ, RZ, UR29 ;  /* 0x0000001dff007e24 */ /* 0x000fc8000f8e00ff */
[----:B------:R-:W-:Y:S01]  /*3cb0*/  IMAD R0, R0, 0x20, R241 ;  /* 0x0000002000007824 */ /* 0x000fe200078e02f1 */
[----:B------:R-:W-:Y:S01]  /*3cc0*/  @!PT LDS RZ, [RZ] ;  /* 0x00000000fffff984 */ /* 0x000fe20000000800 */
[----:B------:R-:W-:Y:S01]  /*3cd0*/  @!PT LDS RZ, [RZ] ;  /* 0x00000000fffff984 */ /* 0x000fe20000000800 */
[----:B------:R-:W-:Y:S01]  /*3ce0*/  @!PT LDS RZ, [RZ] ;  /* 0x00000000fffff984 */ /* 0x000fe20000000800 */
[----:B------:R1:W-:Y:S04]  /*3cf0*/  LDGSTS.E.BYPASS.LTC128B.128 [R219+0xa000], [R2.64] ;  /* 0x0a00000002db7fae */ /* 0x0003e8000b901d56 */
[----:B------:R1:W-:Y:S04]  /*3d00*/  LDGSTS.E.BYPASS.LTC128B.128 [R219+0xb000], [R2.64+0x80] ;  /* 0x0b00008002db7fae */ /* 0x0003e8000b901d56 */
[----:B------:R2:W-:Y:S04]  /*3d10*/  LDGSTS.E.BYPASS.LTC128B.128 [R219+0xa800], [R248.64] ;  /* 0x0a800000f8db7fae */ /* 0x0005e8000b901d56 */
[----:B------:R2:W-:Y:S04]  /*3d20*/  LDGSTS.E.BYPASS.LTC128B.128 [R219+0xb800], [R248.64+0x80] ;  /* 0x0b800080f8db7fae */ /* 0x0005e8000b901d56 */
[----:B------:R-:W-:Y:S04]  /*3d30*/  LDSM.16.M88.4 R180, [R217] ;  /* 0x00000000d9b4783b */ /* 0x000fe80000000200 */
[----:B------:R-:W3:Y:S04]  /*3d40*/  LDSM.16.M88.4 R4, [R218+0x2000] ;  /* 0x00200000da04783b */ /* 0x000ee80000000200 */
[----:B------:R-:W4:Y:S04]  /*3d50*/  LDSM.16.M88.4 R32, [R217+0x800] ;  /* 0x00080000d920783b */ /* 0x000f280000000200 */
[----:B------:R-:W5:Y:S01]  /*3d60*/  LDSM.16.M88.4 R172, [R218] ;  /* 0x00000000daac783b */ /* 0x000f620000000200 */
[----:B-1----:R-:W-:-:S03]  /*3d70*/  IADD3 R2, R0, 0x1, RZ ;  /* 0x0000000100027810 */ /* 0x002fc60007ffe0ff */
[----:B------:R-:W-:Y:S01]  /*3d80*/  LDSM.16.M88.4 R192, [R215] ;  /* 0x00000000d7c0783b */ /* 0x000fe20000000200 */
[----:B------:R-:W-:Y:S02]  /*3d90*/  IADD3 R3, R0, 0x8, RZ ;  /* 0x0000000800037810 */ /* 0x000fe40007ffe0ff */
[C---:B------:R-:W-:Y:S01]  /*3da0*/  ISETP.GE.AND P5, PT, R2.reuse, R240, PT ;  /* 0x000000f00200720c */ /* 0x040fe20003fa6270 */
[----:B------:R-:W1:Y:S01]  /*3db0*/  LDSM.16.M88.4 R24, [R216+0x2000] ;  /* 0x00200000d818783b */ /* 0x000e620000000200 */
[C---:B------:R-:W-:Y:S02]  /*3dc0*/  ISETP.GE.AND P1, PT, R2.reuse, R239, PT ;  /* 0x000000ef0200720c */ /* 0x040fe40003f26270 */
[C---:B------:R-:W-:Y:S01]  /*3dd0*/  ISETP.GE.AND P2, PT, R2.reuse, R237, PT ;  /* 0x000000ed0200720c */ /* 0x040fe20003f46270 */
[----:B------:R-:W1:Y:S01]  /*3de0*/  LDSM.16.M88.4 R188, [R207] ;  /* 0x00000000cfbc783b */ /* 0x000e620000000200 */
[----:B------:R-:W-:Y:S02]  /*3df0*/  ISETP.GE.AND P0, PT, R2, R234, PT ;  /* 0x000000ea0200720c */ /* 0x000fe40003f06270 */
[----:B------:R-:W-:Y:S01]  /*3e00*/  IADD3 R2, R0, 0x9, RZ ;  /* 0x0000000900027810 */ /* 0x000fe20007ffe0ff */
[----:B------:R-:W1:Y:S01]  /*3e10*/  LDSM.16.M88.4 R28, [R216] ;  /* 0x00000000d81c783b */ /* 0x000e620000000200 */
[----:B------:R-:W-:-:S02]  /*3e20*/  ISETP.GE.AND P6, PT, R3, R240, PT ;  /* 0x000000f00300720c */ /* 0x000fc40003fc6270 */
[C---:B------:R-:W-:Y:S01]  /*3e30*/  ISETP.GE.AND P3, PT, R3.reuse, R239, PT ;  /* 0x000000ef0300720c */ /* 0x040fe20003f66270 */
[----:B------:R-:W-:Y:S01]  /*3e40*/  LDSM.16.M88.4 R168, [R213] ;  /* 0x00000000d5a8783b */ /* 0x000fe20000000200 */
[----:B------:R-:W-:-:S03]  /*3e50*/  ISETP.GE.AND P4, PT, R3, R237, PT ;  /* 0x000000ed0300720c */ /* 0x000fc60003f86270 */
[----:B------:R-:W-:Y:S04]  /*3e60*/  LDSM.16.M88.4 R196, [R216+0x4000] ;  /* 0x00400000d8c4783b */ /* 0x000fe80000000200 */
[----:B------:R-:W0:Y:S01]  /*3e70*/  LDGDEPBAR ;  /* 0x00000000000079af */ /* 0x000e220000000000 */
[C---:B---3--:R-:W-:Y:S08]  /*3e80*/  HMMA.16816.F32.BF16 R20, R4.reuse, R180, RZ ;  /* 0x000000b40414723c */ /* 0x048ff000000418ff */
[C---:B----4-:R-:W-:Y:S08]  /*3e90*/  HMMA.16816.F32.BF16 R8, R4.reuse, R32, RZ ;  /* 0x000000200408723c */ /* 0x050ff000000418ff */
[C---:B------:R-:W-:Y:S08]  /*3ea0*/  HMMA.16816.F32.BF16 R12, R4.reuse, R182, RZ ;  /* 0x000000b6040c723c */ /* 0x040ff000000418ff */
[----:B------:R-:W-:Y:S08]  /*3eb0*/  HMMA.16816.F32.BF16 R4, R4, R34, RZ ;  /* 0x000000220404723c */ /* 0x000ff000000418ff */
[C---:B-----5:R-:W-:Y:S08]  /*3ec0*/  HMMA.16816.F32.BF16 R184, R172.reuse, R180, RZ ;  /* 0x000000b4acb8723c */ /* 0x060ff000000418ff */
[C---:B------:R-:W-:Y:S08]  /*3ed0*/  HMMA.16816.F32.BF16 R180, R172.reuse, R182, RZ ;  /* 0x000000b6acb4723c */ /* 0x040ff000000418ff */
[C---:B------:R-:W-:Y:S08]  /*3ee0*/  HMMA.16816.F32.BF16 R176, R172.reuse, R32, RZ ;  /* 0x00000020acb0723c */ /* 0x040ff000000418ff */
[----:B------:R-:W-:Y:S01]  /*3ef0*/  HMMA.16816.F32.BF16 R172, R172, R34, RZ ;  /* 0x00000022acac723c */ /* 0x000fe200000418ff */
[----:B------:R-:W-:Y:S07]  /*3f00*/  LDSM.16.M88.4 R32, [R213+0x800] ;  /* 0x00080000d520783b */ /* 0x000fee0000000200 */
[C---:B-1----:R-:W-:Y:S08]  /*3f10*/  HMMA.16816.F32.BF16 R20, R24.reuse, R192, R20 ;  /* 0x000000c01814723c */ /* 0x042ff00000041814 */
[C---:B------:R-:W-:Y:S08]  /*3f20*/  HMMA.16816.F32.BF16 R8, R24.reuse, R188, R8 ;  /* 0x000000bc1808723c */ /* 0x040ff00000041808 */
[C---:B------:R-:W-:Y:S08]  /*3f30*/  HMMA.16816.F32.BF16 R12, R24.reuse, R194, R12 ;  /* 0x000000c2180c723c */ /* 0x040ff0000004180c */
[----:B------:R-:W-:Y:S01]  /*3f40*/  HMMA.16816.F32.BF16 R4, R24, R190, R4 ;  /* 0x000000be1804723c */ /* 0x000fe20000041804 */
[----:B------:R-:W1:Y:S07]  /*3f50*/  LDSM.16.M88.4 R24, [R214+0x2000] ;  /* 0x00200000d618783b */ /* 0x000e6e0000000200 */
[C---:B------:R-:W-:Y:S08]  /*3f60*/  HMMA.16816.F32.BF16 R184, R28.reuse, R192, R184 ;  /* 0x000000c01cb8723c */ /* 0x040ff000000418b8 */
[C---:B------:R-:W-:Y:S08]  /*3f70*/  HMMA.16816.F32.BF16 R176, R28.reuse, R188, R176 ;  /* 0x000000bc1cb0723c */ /* 0x040ff000000418b0 */
[C---:B------:R-:W-:Y:S01]  /*3f80*/  HMMA.16816.F32.BF16 R180, R28.reuse, R194, R180 ;  /* 0x000000c21cb4723c */ /* 0x040fe200000418b4 */
[----:B------:R-:W-:Y:S07]  /*3f90*/  LDSM.16.M88.4 R192, [R206] ;  /* 0x00000000cec0783b */ /* 0x000fee0000000200 */
[----:B------:R-:W-:Y:S01]  /*3fa0*/  HMMA.16816.F32.BF16 R172, R28, R190, R172 ;  /* 0x000000be1cac723c */ /* 0x000fe200000418ac */
[----:B------:R-:W3:Y:S04]  /*3fb0*/  LDSM.16.M88.4 R28, [R214] ;  /* 0x00000000d61c783b */ /* 0x000ee80000000200 */
[----:B------:R-:W-:Y:S03]  /*3fc0*/  LDSM.16.M88.4 R188, [R206+0x800] ;  /* 0x00080000cebc783b */ /* 0x000fe60000000200 */
[C---:B-1----:R-:W-:Y:S08]  /*3fd0*/  HMMA.16816.F32.BF16 R20, R24.reuse, R168, R20 ;  /* 0x000000a81814723c */ /* 0x042ff00000041814 */
[C---:B------:R-:W-:Y:S08]  /*3fe0*/  HMMA.16816.F32.BF16 R8, R24.reuse, R32, R8 ;  /* 0x000000201808723c */ /* 0x040ff00000041808 */
[C---:B------:R-:W-:Y:S08]  /*3ff0*/  HMMA.16816.F32.BF16 R12, R24.reuse, R170, R12 ;  /* 0x000000aa180c723c */ /* 0x040ff0000004180c */
[----:B------:R-:W-:Y:S01]  /*4000*/  HMMA.16816.F32.BF16 R4, R24, R34, R4 ;  /* 0x000000221804723c */ /* 0x000fe20000041804 */
[----:B------:R-:W1:Y:S07]  /*4010*/  LDSM.16.M88.4 R24, [R212+0x2000] ;  /* 0x00200000d418783b */ /* 0x000e6e0000000200 */
[C---:B---3--:R-:W-:Y:S08]  /*4020*/  HMMA.16816.F32.BF16 R184, R28.reuse, R168, R184 ;  /* 0x000000a81cb8723c */ /* 0x048ff000000418b8 */
[C---:B------:R-:W-:Y:S01]  /*4030*/  HMMA.16816.F32.BF16 R180, R28.reuse, R170, R180 ;  /* 0x000000aa1cb4723c */ /* 0x040fe200000418b4 */
[----:B------:R-:W-:Y:S07]  /*4040*/  LDSM.16.M88.4 R168, [R217+0x1000] ;  /* 0x00100000d9a8783b */ /* 0x000fee0000000200 */
[C---:B------:R-:W-:Y:S08]  /*4050*/  HMMA.16816.F32.BF16 R176, R28.reuse, R32, R176 ;  /* 0x000000201cb0723c */ /* 0x040ff000000418b0 */
        /* <DEDUP_REMOVED lines=10> */
[----:B------:R-:W-:Y:S07]  /*4100*/  LDSM.16.M88.4 R192, [R205] ;  /* 0x00000000cdc0783b */ /* 0x000fee0000000200 */
[C---:B------:R-:W-:Y:S08]  /*4110*/  HMMA.16816.F32.BF16 R176, R28.reuse, R188, R176 ;  /* 0x000000bc1cb0723c */ /* 0x040ff000000418b0 */
[----:B------:R-:W-:Y:S01]  /*4120*/  HMMA.16816.F32.BF16 R172, R28, R190, R172 ;  /* 0x000000be1cac723c */ /* 0x000fe200000418ac */
[----:B------:R-:W3:Y:S04]  /*4130*/  LDSM.16.M88.4 R28, [R218+0x4000] ;  /* 0x00400000da1c783b */ /* 0x000ee80000000200 */
[----:B------:R-:W-:Y:S03]  /*4140*/  LDSM.16.M88.4 R188, [R204] ;  /* 0x00000000ccbc783b */ /* 0x000fe60000000200 */
        /* <DEDUP_REMOVED lines=10> */
[----:B------:R-:W-:Y:S04]  /*41f0*/  LDSM.16.M88.4 R32, [R214+0x6000] ;  /* 0x00600000d620783b */ /* 0x000fe80000000200 */
[----:B------:R-:W3:Y:S03]  /*4200*/  LDSM.16.M88.4 R28, [R213+0x1000] ;  /* 0x00100000d51c783b */ /* 0x000ee60000000200 */
[-C--:B------:R-:W-:Y:S08]  /*4210*/  HMMA.16816.F32.BF16 R184, R196, R192.reuse, R184 ;  /* 0x000000c0c4b8723c */ /* 0x080ff000000418b8 */
[C---:B-1----:R-:W-:Y:S08]  /*4220*/  HMMA.16816.F32.BF16 R20, R24.reuse, R192, R20 ;  /* 0x000000c01814723c */ /* 0x042ff00000041814 */
[C---:B------:R-:W-:Y:S08]  /*4230*/  HMMA.16816.F32.BF16 R12, R24.reuse, R194, R12 ;  /* 0x000000c2180c723c */ /* 0x040ff0000004180c */
[C---:B------:R-:W-:Y:S08]  /*4240*/  HMMA.16816.F32.BF16 R8, R24.reuse, R188, R8 ;  /* 0x000000bc1808723c */ /* 0x040ff00000041808 */
[----:B------:R-:W-:Y:S01]  /*4250*/  HMMA.16816.F32.BF16 R4, R24, R190, R4 ;  /* 0x000000be1804723c */ /* 0x000fe20000041804 */
[----:B------:R-:W1:Y:S07]  /*4260*/  LDSM.16.M88.4 R24, [R213+0x1800] ;  /* 0x00180000d518783b */ /* 0x000e6e0000000200 */
[C---:B------:R-:W-:Y:S01]  /*4270*/  HMMA.16816.F32.BF16 R180, R196.reuse, R194, R180 ;  /* 0x000000c2c4b4723c */ /* 0x040fe200000418b4 */
[----:B------:R-:W-:Y:S07]  /*4280*/  LDSM.16.M88.4 R192, [R206+0x1800] ;  /* 0x00180000cec0783b */ /* 0x000fee0000000200 */
[C---:B------:R-:W-:Y:S08]  /*4290*/  HMMA.16816.F32.BF16 R176, R196.reuse, R188, R176 ;  /* 0x000000bcc4b0723c */ /* 0x040ff000000418b0 */
[----:B------:R-:W-:Y:S01]  /*42a0*/  HMMA.16816.F32.BF16 R172, R196, R190, R172 ;  /* 0x000000bec4ac723c */ /* 0x000fe200000418ac */
[----:B------:R-:W4:Y:S07]  /*42b0*/  LDSM.16.M88.4 R188, [R212+0x6000] ;  /* 0x00600000d4bc783b */ /* 0x000f2e0000000200 */
[C---:B---3--:R-:W-:Y:S08]  /*42c0*/  HMMA.16816.F32.BF16 R20, R32.reuse, R28, R20 ;  /* 0x0000001c2014723c */ /* 0x048ff00000041814 */
[C---:B------:R-:W-:Y:S08]  /*42d0*/  HMMA.16816.F32.BF16 R12, R32.reuse, R30, R12 ;  /* 0x0000001e200c723c */ /* 0x040ff0000004180c */
[C---:B-1----:R-:W-:Y:S08]  /*42e0*/  HMMA.16816.F32.BF16 R8, R32.reuse, R24, R8 ;  /* 0x000000182008723c */ /* 0x042ff00000041808 */
[----:B------:R-:W-:Y:S01]  /*42f0*/  HMMA.16816.F32.BF16 R4, R32, R26, R4 ;  /* 0x0000001a2004723c */ /* 0x000fe20000041804 */
[----:B------:R-:W1:Y:S07]  /*4300*/  LDSM.16.M88.4 R32, [R206+0x1000] ;  /* 0x00100000ce20783b */ /* 0x000e6e0000000200 */
[C---:B------:R-:W-:Y:S08]  /*4310*/  HMMA.16816.F32.BF16 R184, R168.reuse, R28, R184 ;  /* 0x0000001ca8b8723c */ /* 0x040ff000000418b8 */
[----:B------:R-:W-:Y:S01]  /*4320*/  HMMA.16816.F32.BF16 R180, R168, R30, R180 ;  /* 0x0000001ea8b4723c */ /* 0x000fe200000418b4 */
[----:B------:R-:W3:Y:S01]  /*4330*/  LDSM.16.M88.4 R28, [R212+0x4000] ;  /* 0x00400000d41c783b */ /* 0x000ee20000000200 */
[----:B------:R-:W-:-:S06]  /*4340*/  DEPBAR.LE SB0, 0x0 ;  /* 0x000080000000791a */ /* 0x000fcc0000000000 */
[----:B------:R-:W-:Y:S08]  /*4350*/  HMMA.16816.F32.BF16 R176, R168, R24, R176 ;  /* 0x00000018a8b0723c */ /* 0x000ff000000418b0 */
[----:B----4-:R-:W-:Y:S08]  /*4360*/  HMMA.16816.F32.BF16 R8, R188, R192, R8 ;  /* 0x000000c0bc08723c */ /* 0x010ff00000041808 */
[----:B------:R-:W-:Y:S08]  /*4370*/  HMMA.16816.F32.BF16 R172, R168, R26, R172 ;  /* 0x0000001aa8ac723c */ /* 0x000ff000000418ac */
[C---:B-1----:R-:W-:Y:S08]  /*4380*/  HMMA.16816.F32.BF16 R20, R188.reuse, R32, R20 ;  /* 0x00000020bc14723c */ /* 0x042ff00000041814 */
[-C--:B------:R-:W-:Y:S08]  /*4390*/  HMMA.16816.F32.BF16 R12, R188, R34.reuse, R12 ;  /* 0x00000022bc0c723c */ /* 0x080ff0000004180c */
[C---:B---3--:R-:W-:Y:S08]  /*43a0*/  HMMA.16816.F32.BF16 R180, R28.reuse, R34, R180 ;  /* 0x000000221cb4723c */ /* 0x048ff000000418b4 */
[----:B------:R-:W-:Y:S01]  /*43b0*/  HMMA.16816.F32.BF16 R176, R28, R192, R176 ;  /* 0x000000c01cb0723c */ /* 0x000fe200000418b0 */
[----:B------:R-:W-:-:S02]  /*43c0*/  FSEL R23, R23, -INF , !P0 ;  /* 0xff80000017177808 */ /* 0x000fc40004000000 */
[----:B------:R-:W-:Y:S02]  /*43d0*/  ISETP.GE.AND P0, PT, R2, R240, PT ;  /* 0x000000f00200720c */ /* 0x000fe40003f06270 */
[----:B------:R-:W-:Y:S02]  /*43e0*/  FSEL R21, R21, -INF , !P2 ;  /* 0xff80000015157808 */ /* 0x000fe40005000000 */
[----:B------:R-:W-:Y:S01]  /*43f0*/  ISETP.GE.AND P2, PT, R3, R234, PT ;  /* 0x000000ea0300720c */ /* 0x000fe20003f46270 */
[----:B------:R-:W-:Y:S01]  /*4400*/  HMMA.16816.F32.BF16 R184, R28, R32, R184 ;  /* 0x000000201cb8723c */ /* 0x000fe200000418b8 */
[----:B------:R-:W-:Y:S02]  /*4410*/  IADD3 R3, R0, 0x10, RZ ;  /* 0x0000001000037810 */ /* 0x000fe40007ffe0ff */
[----:B------:R-:W-:Y:S02]  /*4420*/  FSEL R17, R14, -INF , !P2 ;  /* 0xff8000000e117808 */ /* 0x000fe40005000000 */
[----:B------:R-:W-:-:S02]  /*4430*/  ISETP.GE.AND P2, PT, R3, R239, PT ;  /* 0x000000ef0300720c */ /* 0x000fc40003f46270 */
[----:B------:R-:W-:Y:S01]  /*4440*/  FSEL R12, R12, -INF , !P4 ;  /* 0xff8000000c0c7808 */ /* 0x000fe20006000000 */
[-C--:B------:R-:W-:Y:S01]  /*4450*/  HMMA.16816.F32.BF16 R4, R188, R194.reuse, R4 ;  /* 0x000000c2bc04723c */ /* 0x080fe20000041804 */
[----:B------:R-:W-:Y:S02]  /*4460*/  FSEL R180, R180, -INF , !P6 ;  /* 0xff800000b4b47808 */ /* 0x000fe40007000000 */
[----:B------:R-:W-:Y:S02]  /*4470*/  FSEL R182, R182, -INF , !P3 ;  /* 0xff800000b6b67808 */ /* 0x000fe40005800000 */
[----:B------:R-:W-:Y:S01]  /*4480*/  FSEL R181, R181, -INF , !P0 ;  /* 0xff800000b5b57808 */ /* 0x000fe20004000000 */
[----:B------:R-:W-:Y:S01]  /*4490*/  BAR.SYNC.DEFER_BLOCKING 0x0 ;  /* 0x0000000000007b1d */ /* 0x000fe20000010000 */
[C---:B------:R-:W-:Y:S01]  /*44a0*/  ISETP.GE.AND P6, PT, R2.reuse, R239, PT ;  /* 0x000000ef0200720c */ /* 0x040fe20003fc6270 */
[----:B------:R-:W-:Y:S01]  /*44b0*/  HMMA.16816.F32.BF16 R172, R28, R194, R172 ;  /* 0x000000c21cac723c */ /* 0x000fe200000418ac */
[----:B------:R-:W-:-:S02]  /*44c0*/  ISETP.GE.AND P3, PT, R2, R237, PT ;  /* 0x000000ed0200720c */ /* 0x000fc40003f66270 */
[----:B------:R-:W-:Y:S02]  /*44d0*/  ISETP.GE.AND P0, PT, R2, R234, PT ;  /* 0x000000ea0200720c */ /* 0x000fe40003f06270 */
[----:B------:R-:W-:Y:S02]  /*44e0*/  IADD3 R2, R0, 0x11, RZ ;  /* 0x0000001100027810 */ /* 0x000fe40007ffe0ff */
[----:B------:R-:W-:Y:S02]  /*44f0*/  FSEL R15, R15, -INF , !P0 ;  /* 0xff8000000f0f7808 */ /* 0x000fe40004000000 */
[----:B------:R-:W-:Y:S02]  /*4500*/  ISETP.GE.AND P0, PT, R2, R240, PT ;  /* 0x000000f00200720c */ /* 0x000fe40003f06270 */
[----:B------:R-:W-:Y:S02]  /*4510*/  FSEL R183, R183, -INF , !P6 ;  /* 0xff800000b7b77808 */ /* 0x000fe40007000000 */
[----:B------:R-:W-:-:S02]  /*4520*/  FSEL R34, R177, -INF , !P0 ;  /* 0xff800000b1227808 */ /* 0x000fc40004000000 */
[----:B------:R-:W-:Y:S02]  /*4530*/  ISETP.GE.AND P0, PT, R2, R234, PT ;  /* 0x000000ea0200720c */ /* 0x000fe40003f06270 */
[----:B------:R-:W-:Y:S02]  /*4540*/  FSEL R33, R178, -INF , !P2 ;  /* 0xff800000b2217808 */ /* 0x000fe40005000000 */
[----:B------:R-:W-:Y:S02]  /*4550*/  FSEL R191, R11, -INF , !P0 ;  /* 0xff8000000bbf7808 */ /* 0x000fe40004000000 */
[-C--:B------:R-:W-:Y:S02]  /*4560*/  ISETP.GE.AND P0, PT, R0, R240.reuse, PT ;  /* 0x000000f00000720c */ /* 0x080fe40003f06270 */
[----:B------:R-:W-:Y:S02]  /*4570*/  ISETP.GE.AND P6, PT, R3, R240, PT ;  /* 0x000000f00300720c */ /* 0x000fe40003fc6270 */
[----:B------:R-:W-:-:S02]  /*4580*/  ISETP.GE.AND P2, PT, R2, R237, PT ;  /* 0x000000ed0200720c */ /* 0x000fc40003f46270 */
[----:B------:R-:W-:Y:S02]  /*4590*/  FSEL R184, R184, -INF , !P0 ;  /* 0xff800000b8b87808 */ /* 0x000fe40004000000 */
[----:B------:R-:W-:Y:S02]  /*45a0*/  ISETP.GE.AND P0, PT, R0, R234, PT ;  /* 0x000000ea0000720c */ /* 0x000fe40003f06270 */
[----:B------:R-:W-:Y:S02]  /*45b0*/  FSEL R13, R13, -INF , !P3 ;  /* 0xff8000000d0d7808 */ /* 0x000fe40005800000 */
[----:B------:R-:W-:Y:S02]  /*45c0*/  FSEL R32, R176, -INF , !P6 ;  /* 0xff800000b0207808 */ /* 0x000fe40007000000 */
[----:B------:R-:W-:Y:S02]  /*45d0*/  FSEL R190, R9, -INF , !P2 ;  /* 0xff80000009be7808 */ /* 0x000fe40005000000 */
[----:B------:R-:W-:-:S02]  /*45e0*/  ISETP.GE.AND P4, PT, R3, R237, PT ;  /* 0x000000ed0300720c */ /* 0x000fc40003f86270 */
[----:B------:R-:W-:Y:S02]  /*45f0*/  ISETP.GE.AND P3, PT, R3, R234, PT ;  /* 0x000000ea0300720c */ /* 0x000fe40003f66270 */
[----:B------:R-:W-:Y:S02]  /*4600*/  ISETP.GE.AND P6, PT, R2, R239, PT ;  /* 0x000000ef0200720c */ /* 0x000fe40003fc6270 */
[----:B------:R-:W-:Y:S02]  /*4610*/  FSEL R9, R22, -INF , !P0 ;  /* 0xff80000016097808 */ /* 0x000fe40004000000 */
[----:B------:R-:W-:Y:S02]  /*4620*/  IADD3 R2, R0, 0x18, RZ ;  /* 0x0000001800027810 */ /* 0x000fe40007ffe0ff */
[----:B------:R-:W-:Y:S02]  /*4630*/  PLOP3.LUT P0, PT, PT, PT, UP0, 0x80, 0x0 ;  /* 0x000000000000781c */ /* 0x000fe40003f0f008 */
[----:B------:R-:W-:-:S02]  /*4640*/  FSEL R35, R179, -INF , !P6 ;  /* 0xff800000b3237808 */ /* 0x000fc40007000000 */
[----:B------:R-:W-:Y:S02]  /*4650*/  FSEL R164, R8, -INF , !P4 ;  /* 0xff80000008a47808 */ /* 0x000fe40006000000 */
[----:B------:R-:W-:Y:S02]  /*4660*/  FSEL R189, R10, -INF , !P3 ;  /* 0xff8000000abd7808 */ /* 0x000fe40005800000 */
[C---:B------:R-:W-:Y:S02]  /*4670*/  ISETP.GE.AND P6, PT, R2.reuse, R240, PT ;  /* 0x000000f00200720c */ /* 0x040fe40003fc6270 */
[C---:B------:R-:W-:Y:S02]  /*4680*/  ISETP.GE.AND P4, PT, R2.reuse, R239, PT ;  /* 0x000000ef0200720c */ /* 0x040fe40003f86270 */
[C---:B------:R-:W-:Y:S02]  /*4690*/  ISETP.GE.AND P3, PT, R2.reuse, R237, PT ;  /* 0x000000ed0200720c */ /* 0x040fe40003f66270 */
[----:B------:R-:W-:-:S02]  /*46a0*/  ISETP.GE.AND P2, PT, R2, R234, PT ;  /* 0x000000ea0200720c */ /* 0x000fc40003f46270 */
[----:B------:R-:W-:Y:S02]  /*46b0*/  FSEL R185, R185, -INF , !P5 ;  /* 0xff800000b9b97808 */ /* 0x000fe40006800000 */
[----:B------:R-:W-:Y:S02]  /*46c0*/  FSEL R2, R187, -INF , !P1 ;  /* 0xff800000bb027808 */ /* 0x000fe40004800000 */
        /* <DEDUP_REMOVED lines=18> */
[----:B--2---:R-:W-:Y:S02]  /*47f0*/  UIADD3 UR31, UR25, -0x3, URZ ;  /* 0xfffffffd191f7890 */ /* 0x004fe4000fffe03f */
[----:B------:R-:W-:Y:S02]  /*4800*/  ULDC.64 UR4, c[0x0][0x198] ;  /* 0x0000660000047ab9 */ /* 0x000fe40000000a00 */
        /* <DEDUP_REMOVED lines=9> */
[----:B------:R-:W-:-:S04]  /*48a0*/  LEA R6, P1, R4, c[0x0][0x168], 0x1 ;  /* 0x00005a0004067a11 */ /* 0x000fc800078208ff */
[----:B------:R-:W-:Y:S02]  /*48b0*/  LEA.HI.X R3, R0, R225, R3, 0x5, P0 ;  /* 0x000000e100037211 */ /* 0x000fe400000f2c03 */
[----:B------:R-:W-:Y:S02]  /*48c0*/  IADD3 R24, P0, R6, UR19, RZ ;  /* 0x0000001306187c10 */ /* 0x000fe4000ff1e0ff */
[----:B------:R-:W-:-:S04]  /*48d0*/  LEA.HI.X R7, R4, c[0x0][0x16c], R3, 0x1, P1 ;  /* 0x00005b0004077a11 */ /* 0x000fc800008f0c03 */
        /* <DEDUP_REMOVED lines=8> */
[----:B------:R-:W0:Y:S02]  /*4960*/  LDGDEPBAR ;  /* 0x00000000000079af */ /* 0x000e240000000000 */
.L_x_854:
[----:B--2---:R-:W2:Y:S01]  /*4970*/  LDL.LU.64 R26, [R1] ;  /* 0x00000000011a7983 */ /* 0x004ea20000300a00 */
[----:B------:R-:W-:Y:S01]  /*4980*/  FMNMX.FTZ R0, R167, R184, !PT ;  /* 0x000000b8a7007209 */ /* 0x000fe20007810000 */
[----:B-1----:R-:W-:Y:S01]  /*4990*/  IMAD R24, R238, -0x326172a9, RZ ;  /* 0xcd9e8d57ee187824 */ /* 0x002fe200078e02ff */
[----:B------:R-:W-:Y:S01]  /*49a0*/  FMNMX.FTZ R5, R166, R11, !PT ;  /* 0x0000000ba6057209 */ /* 0x000fe20007810000 */
[----:B------:R-:W-:Y:S01]  /*49b0*/  STL.64 [R1+0x18], R204 ;  /* 0x000018cc01007387 */ /* 0x000fe20000100a00 */
[----:B------:R-:W-:-:S02]  /*49c0*/  FMNMX.FTZ R3, R185, R0, !PT ;  /* 0x00000000b9037209 */ /* 0x000fc40007810000 */
[----:B------:R-:W-:Y:S01]  /*49d0*/  FMNMX.FTZ R5, R2, R5, !PT ;  /* 0x0000000502057209 */ /* 0x000fe20007810000 */
[----:B------:R-:W-:Y:S01]  /*49e0*/  STL.64 [R1+0x10], R202 ;  /* 0x000010ca01007387 */ /* 0x000fe20000100a00 */
        /* <DEDUP_REMOVED lines=21> */
[----:B------:R-:W-:Y:S02]  /*4b40*/  FMNMX.FTZ R7, R13, R0, !PT ;  /* 0x000000000d077209 */ /* 0x000fe40007810000 */
[----:B------:R-:W-:Y:S02]  /*4b50*/  MOV R28, UR27 ;  /* 0x0000001b001c7c02 */ /* 0x000fe40008000f00 */
[----:B------:R-:W-:Y:S02]  /*4b60*/  FMNMX.FTZ R6, R15, R6, !PT ;  /* 0x000000060f067209 */ /* 0x000fe40007810000 */
[----:B------:R-:W-:Y:S02]  /*4b70*/  FMNMX.FTZ R7, R164, R7, !PT ;  /* 0x00000007a4077209 */ /* 0x000fe40007810000 */
[----:B------:R-:W-:-:S04]  /*4b80*/  FMNMX.FTZ R6, R189, R6, !PT ;  /* 0x00000006bd067209 */ /* 0x000fc80007810000 */
[----:B------:R-:W-:Y:S02]  /*4b90*/  FMNMX.FTZ R6, R191, R6, !PT ;  /* 0x00000006bf067209 */ /* 0x000fe40007810000 */
[----:B-1----:R-:W-:Y:S02]  /*4ba0*/  FMNMX.FTZ R3, R4, R3, !PT ;  /* 0x0000000304037209 */ /* 0x002fe40007810000 */
[----:B------:R-:W-:Y:S02]  /*4bb0*/  FMNMX.FTZ R4, R190, R7, !PT ;  /* 0x00000007be047209 */ /* 0x000fe40007810000 */
[----:B------:R-:W-:Y:S01]  /*4bc0*/  FMNMX.FTZ R6, R193, R6, !PT ;  /* 0x00000006c1067209 */ /* 0x000fe20007810000 */
[----:B------:R-:W1:Y:S01]  /*4bd0*/  SHFL.BFLY PT, R192, R3, 0x1, 0x1f ;  /* 0x0c201f0003c07f89 */ /* 0x000e6200000e0000 */
[----:B------:R-:W-:Y:S02]  /*4be0*/  FMNMX.FTZ R7, R187, R4, !PT ;  /* 0x00000004bb077209 */ /* 0x000fe40007810000 */
[----:B---3--:R-:W-:-:S02]  /*4bf0*/  FMNMX.FTZ R10, R5, R10, !PT ;  /* 0x0000000a050a7209 */ /* 0x008fc40007810000 */
[----:B------:R-:W-:Y:S02]  /*4c00*/  FMNMX.FTZ R4, R194, R7, !PT ;  /* 0x00000007c2047209 */ /* 0x000fe40007810000 */
[----:B------:R-:W-:-:S03]  /*4c10*/  FMNMX.FTZ R5, R195, R6, !PT ;  /* 0x00000006c3057209 */ /* 0x000fc60007810000 */
[----:B------:R-:W3:Y:S01]  /*4c20*/  SHFL.BFLY PT, R7, R4, 0x2, 0x1f ;  /* 0x0c401f0004077f89 */ /* 0x000ee200000e0000 */
[----:B-1----:R-:W-:-:S03]  /*4c30*/  FMNMX.FTZ R192, R3, R192, !PT ;  /* 0x000000c003c07209 */ /* 0x002fc60007810000 */
[----:B------:R-:W1:Y:S01]  /*4c40*/  SHFL.BFLY PT, R3, R10, 0x1, 0x1f ;  /* 0x0c201f000a037f89 */ /* 0x000e6200000e0000 */
[C---:B------:R-:W-:Y:S01]  /*4c50*/  FSETP.NEU.FTZ.AND P3, PT, R192.reuse, -INF , PT ;  /* 0xff800000c000780b */ /* 0x040fe20003f7d000 */
[----:B------:R-:W-:-:S05]  /*4c60*/  FMUL.FTZ R6, R192, c[0x0][0x23c] ;  /* 0x00008f00c0067a20 */ /* 0x000fca0000410000 */
[----:B------:R-:W-:Y:S02]  /*4c70*/  FSEL R22, R6, RZ, P3 ;  /* 0x000000ff06167208 */ /* 0x000fe40001800000 */
[----:B---3--:R-:W-:-:S03]  /*4c80*/  FMNMX.FTZ R7, R4, R7, !PT ;  /* 0x0000000704077209 */ /* 0x008fc60007810000 */
[--C-:B------:R-:W-:Y:S02]  /*4c90*/  FFMA.FTZ R177, R180, c[0x0][0x23c], -R22.reuse ;  /* 0x00008f00b4b17a23 */ /* 0x100fe40000010816 */
[--C-:B------:R-:W-:Y:S02]  /*4ca0*/  FFMA.FTZ R176, R181, c[0x0][0x23c], -R22.reuse ;  /* 0x00008f00b5b07a23 */ /* 0x100fe40000010816 */
[--C-:B------:R-:W-:Y:S02]  /*4cb0*/  FFMA.FTZ R179, R184, c[0x0][0x23c], -R22.reuse ;  /* 0x00008f00b8b37a23 */ /* 0x100fe40000010816 */
[----:B------:R-:W-:Y:S01]  /*4cc0*/  FFMA.FTZ R178, R185, c[0x0][0x23c], -R22 ;  /* 0x00008f00b9b27a23 */ /* 0x000fe20000010816 */
[----:B------:R-:W-:Y:S01]  /*4cd0*/  MUFU.EX2 R177, R177 ;  /* 0x000000b100b17308 */ /* 0x000fe20000000800 */
[----:B-1----:R-:W-:-:S04]  /*4ce0*/  FMNMX.FTZ R3, R10, R3, !PT ;  /* 0x000000030a037209 */ /* 0x002fc80007810000 */
[----:B------:R-:W-:-:S03]  /*4cf0*/  FSETP.NEU.FTZ.AND P2, PT, R3, -INF , PT ;  /* 0xff8000000300780b */ /* 0x000fc60003f5d000 */
[----:B------:R-:W-:Y:S08]  /*4d00*/  MUFU.EX2 R179, R179 ;  /* 0x000000b300b37308 */ /* 0x000ff00000000800 */
[----:B------:R-:W-:Y:S08]  /*4d10*/  MUFU.EX2 R178, R178 ;  /* 0x000000b200b27308 */ /* 0x000ff00000000800 */
[----:B------:R-:W-:Y:S01]  /*4d20*/  MUFU.EX2 R176, R176 ;  /* 0x000000b000b07308 */ /* 0x000fe20000000800 */
[----:B--2---:R-:W-:-:S02]  /*4d30*/  LOP3.LUT R28, R27, UR29, R28, 0x96, !PT ;  /* 0x0000001d1b1c7c12 */ /* 0x004fc4000f8e961c */
[----:B------:R-:W-:Y:S01]  /*4d40*/  LOP3.LUT R30, R251, UR14, R26, 0x96, !PT ;  /* 0x0000000efb1e7c12 */ /* 0x000fe2000f8e961a */
[----:B------:R-:W-:-:S04]  /*4d50*/  IMAD.WIDE.U32 R26, R236, -0x326172a9, RZ ;  /* 0xcd9e8d57ec1a7825 */ /* 0x000fc800078e00ff */
[----:B------:R-:W-:-:S04]  /*4d60*/  IMAD.WIDE.U32 R28, R28, -0x326172a9, RZ ;  /* 0xcd9e8d571c1c7825 */ /* 0x000fc800078e00ff */
[----:B------:R-:W-:Y:S01]  /*4d70*/  IMAD.WIDE.U32 R30, R30, -0x326172a9, RZ ;  /* 0xcd9e8d571e1e7825 */ /* 0x000fe200078e00ff */
[C---:B------:R-:W-:Y:S02]  /*4d80*/  LOP3.LUT R0, R29.reuse, UR15, R26, 0x96, !PT ;  /* 0x0000000f1d007c12 */ /* 0x040fe4000f8e961a */
[----:B------:R-:W-:Y:S02]  /*4d90*/  LOP3.LUT R24, R29, UR15, R24, 0x96, !PT ;  /* 0x0000000f1d187c12 */ /* 0x000fe4000f8e9618 */
[--C-:B------:R-:W-:Y:S01]  /*4da0*/  LOP3.LUT R26, R243, UR13, R28.reuse, 0x96, !PT ;  /* 0x0000000df31a7c12 */ /* 0x100fe2000f8e961c */
[----:B------:R-:W-:Y:S01]  /*4db0*/  IMAD.WIDE.U32 R168, R0, -0x2daee0ad, RZ ;  /* 0xd2511f5300a87825 */ /* 0x000fe200078e00ff */
[----:B------:R-:W-:Y:S01]  /*4dc0*/  LOP3.LUT R28, R31, UR13, R28, 0x96, !PT ;  /* 0x0000000d1f1c7c12 */ /* 0x000fe2000f8e961c */
[----:B------:R-:W1:Y:S02]  /*4dd0*/  SHFL.BFLY PT, R0, R5, 0x2, 0x1f ;  /* 0x0c401f0005007f89 */ /* 0x000e6400000e0000 */
[----:B------:R-:W-:Y:S01]  /*4de0*/  IMAD.WIDE.U32 R24, R24, -0x2daee0ad, RZ ;  /* 0xd2511f5318187825 */ /* 0x000fe200078e00ff */
[----:B------:R-:W-:-:S03]  /*4df0*/  LOP3.LUT R6, R169, UR12, R244, 0x96, !PT ;  /* 0x0000000ca9067c12 */ /* 0x000fc6000f8e96f4 */
        /* <DEDUP_REMOVED lines=12> */
[----:B------:R-:W-:-:S03]  /*4ec0*/  LOP3.LUT R14, R251, UR9, R168, 0x96, !PT ;  /* 0x00000009fb0e7c12 */ /* 0x000fc6000f8e96a8 */
[----:B------:R-:W-:Y:S01]  /*4ed0*/  IMAD.WIDE.U32 R30, R19, -0x2daee0ad, RZ ;  /* 0xd2511f53131e7825 */ /* 0x000fe200078e00ff */
[----:B------:R-:W-:Y:S02]  /*4ee0*/  LOP3.LUT R6, R25, UR9, R170, 0x96, !PT ;  /* 0x0000000919067c12 */ /* 0x000fe4000f8e96aa */
[----:B------:R-:W-:Y:S01]  /*4ef0*/  SHFL.BFLY PT, R25, R0, 0x1, 0x1f ;  /* 0x0c201f0000197f89 */ /* 0x000fe200000e0000 */
[----:B------:R-:W-:Y:S01]  /*4f00*/  IMAD.WIDE.U32 R204, R14, -0x2daee0ad, RZ ;  /* 0xd2511f530ecc7825 */ /* 0x000fe200078e00ff */
[----:B------:R-:W-:-:S03]  /*4f10*/  LOP3.LUT R5, R31, UR8, R28, 0x96, !PT ;  /* 0x000000081f057c12 */ /* 0x000fc6000f8e961c */
[----:B------:R-:W-:Y:S01]  /*4f20*/  IMAD.WIDE.U32 R202, R6, -0x2daee0ad, RZ ;  /* 0xd2511f5306ca7825 */ /* 0x000fe200078e00ff */
[----:B------:R-:W-:-:S03]  /*4f30*/  LOP3.LUT R4, R205, UR6, R30, 0x96, !PT ;  /* 0x00000006cd047c12 */ /* 0x000fc6000f8e961e */
[----:B------:R-:W-:Y:S02]  /*4f40*/  IMAD.WIDE.U32 R30, R8, -0x2daee0ad, RZ ;  /* 0xd2511f53081e7825 */ /* 0x000fe400078e00ff */
[----:B------:R-:W1:Y:S02]  /*4f50*/  SHFL.BFLY PT, R8, R7, 0x1, 0x1f ;  /* 0x0c201f0007087f89 */ /* 0x000e6400000e0000 */
[----:B------:R-:W-:Y:S01]  /*4f60*/  FMUL.FTZ R6, R3, c[0x0][0x23c] ;  /* 0x00008f0003067a20 */ /* 0x000fe20000410000 */
[----:B------:R-:W-:Y:S01]  /*4f70*/  LOP3.LUT R19, R31, UR8, R26, 0x96, !PT ;  /* 0x000000081f137c12 */ /* 0x000fe2000f8e961a */
[----:B------:R-:W-:Y:S01]  /*4f80*/  IMAD.WIDE.U32 R168, R5, -0x326172a9, RZ ;  /* 0xcd9e8d5705a87825 */ /* 0x000fe200078e00ff */
[----:B------:R-:W-:Y:S02]  /*4f90*/  LOP3.LUT R10, R203, UR6, R30, 0x96, !PT ;  /* 0x00000006cb0a7c12 */ /* 0x000fe4000f8e961e */
[----:B------:R-:W-:Y:S01]  /*4fa0*/  FSEL R170, R6, RZ, P2 ;  /* 0x000000ff06aa7208 */ /* 0x000fe20001000000 */
[----:B------:R-:W-:Y:S01]  /*4fb0*/  IMAD.WIDE.U32 R28, R4, -0x326172a9, RZ ;  /* 0xcd9e8d57041c7825 */ /* 0x000fe200078e00ff */
[----:B------:R-:W-:-:S03]  /*4fc0*/  LOP3.LUT R250, R169, UR7, R250, 0x96, !PT ;  /* 0x00000007a9fa7c12 */ /* 0x000fc6000f8e96fa */
[----:B------:R-:W-:Y:S01]  /*4fd0*/  FFMA.FTZ R175, R11, c[0x0][0x23c], -R170 ;  /* 0x00008f000baf7a23 */ /* 0x000fe200000108aa */
[----:B------:R-:W-:Y:S01]  /*4fe0*/  LOP3.LUT R5, R29, UR17, R168, 0x96, !PT ;  /* 0x000000111d057c12 */ /* 0x000fe2000f8e96a8 */
[----:B------:R-:W-:Y:S01]  /*4ff0*/  FFMA.FTZ R174, R2, c[0x0][0x23c], -R170 ;  /* 0x00008f0002ae7a23 */ /* 0x000fe200000108aa */
[----:B------:R-:W-:Y:S01]  /*5000*/  LOP3.LUT R14, R28, 0xffff, RZ, 0xc0, !PT ;  /* 0x0000ffff1c0e7812 */ /* 0x000fe200078ec0ff */
[----:B------:R-:W-:Y:S01]  /*5010*/  IMAD.WIDE.U32 R26, R10, -0x326172a9, RZ ;  /* 0xcd9e8d570a1a7825 */ /* 0x000fe200078e00ff */
[----:B------:R-:W-:Y:S01]  /*5020*/  LOP3.LUT R4, R28, 0xff, RZ, 0xc0, !PT ;  /* 0x000000ff1c047812 */ /* 0x000fe200078ec0ff */
[----:B------:R-:W-:Y:S01]  /*5030*/  MUFU.EX2 R175, R175 ;  /* 0x000000af00af7308 */ /* 0x000fe20000000800 */
[----:B------:R-:W-:Y:S01]  /*5040*/  SHF.R.U32.HI R11, RZ, 0x10, R28 ;  /* 0x00000010ff0b7819 */ /* 0x000fe2000001161c */
[----:B------:R-:W-:Y:S01]  /*5050*/  FFMA.FTZ R173, R182, c[0x0][0x23c], -R170 ;  /* 0x00008f00b6ad7a23 */ /* 0x000fe200000108aa */
[----:B------:R-:W-:Y:S01]  /*5060*/  SHF.R.U32.HI R6, RZ, 0x18, R28 ;  /* 0x00000018ff067819 */ /* 0x000fe2000001161c */
[----:B------:R-:W-:Y:S01]  /*5070*/  IMAD.WIDE.U32 R28, R19, -0x326172a9, RZ ;  /* 0xcd9e8d57131c7825 */ /* 0x000fe200078e00ff */
[----:B------:R-:W-:-:S02]  /*5080*/  LOP3.LUT R19, R26, 0xffff, RZ, 0xc0, !PT ;  /* 0x0000ffff1a137812 */ /* 0x000fc400078ec0ff */
[----:B-1----:R-:W-:Y:S01]  /*5090*/  FMNMX.FTZ R2, R7, R8, !PT ;  /* 0x0000000807027209 */ /* 0x002fe20007810000 */
[----:B------:R-:W-:Y:S01]  /*50a0*/  FFMA.FTZ R172, R183, c[0x0][0x23c], -R170 ;  /* 0x00008f00b7ac7a23 */ /* 0x000fe200000108aa */
[----:B------:R-:W-:Y:S01]  /*50b0*/  LOP3.LUT R251, R29, UR7, R24, 0x96, !PT ;  /* 0x000000071dfb7c12 */ /* 0x000fe2000f8e9618 */
[----:B------:R-:W-:Y:S01]  /*50c0*/  MUFU.EX2 R174, R174 ;  /* 0x000000ae00ae7308 */ /* 0x000fe20000000800 */
[C---:B------:R-:W-:Y:S01]  /*50d0*/  FSETP.NEU.FTZ.AND P1, PT, R2.reuse, -INF , PT ;  /* 0xff8000000200780b */ /* 0x040fe20003f3d000 */
[----:B------:R-:W-:Y:S01]  /*50e0*/  FMUL.FTZ R24, R2, c[0x0][0x23c] ;  /* 0x00008f0002187a20 */ /* 0x000fe20000410000 */
[----:B------:R-:W-:Y:S02]  /*50f0*/  LOP3.LUT R11, R11, 0xff, RZ, 0xc0, !PT ;  /* 0x000000ff0b0b7812 */ /* 0x000fe400078ec0ff */
[----:B------:R-:W-:Y:S02]  /*5100*/  LOP3.LUT R10, R26, 0xff, RZ, 0xc0, !PT ;  /* 0x000000ff1a0a7812 */ /* 0x000fe400078ec0ff */
[----:B------:R-:W-:Y:S01]  /*5110*/  FSEL R24, R24, RZ, P1 ;  /* 0x000000ff18187208 */ /* 0x000fe20000800000 */
[----:B------:R-:W-:Y:S01]  /*5120*/  MUFU.EX2 R173, R173 ;  /* 0x000000ad00ad7308 */ /* 0x000fe20000000800 */
[----:B------:R-:W-:-:S02]  /*5130*/  SHF.R.U32.HI R19, RZ, 0x8, R19 ;  /* 0x00000008ff137819 */ /* 0x000fc40000011613 */
[----:B------:R-:W-:Y:S01]  /*5140*/  SHF.R.U32.HI R8, RZ, 0x10, R26 ;  /* 0x00000010ff087819 */ /* 0x000fe2000001161a */
[----:B------:R-:W-:Y:S01]  /*5150*/  FFMA.FTZ R171, R20, c[0x0][0x23c], -R24 ;  /* 0x00008f0014ab7a23 */ /* 0x000fe20000010818 */
[----:B------:R-:W-:Y:S01]  /*5160*/  PRMT R20, R11, 0x5410, R6 ;  /* 0x000054100b147816 */ /* 0x000fe20000000006 */
[--C-:B------:R-:W-:Y:S01]  /*5170*/  FFMA.FTZ R170, R21, c[0x0][0x23c], -R24.reuse ;  /* 0x00008f0015aa7a23 */ /* 0x100fe20000010818 */
[----:B------:R-:W-:Y:S01]  /*5180*/  LOP3.LUT R11, R5, 0xffff, RZ, 0xc0, !PT ;  /* 0x0000ffff050b7812 */ /* 0x000fe200078ec0ff */
[----:B------:R-:W-:Y:S01]  /*5190*/  FFMA.FTZ R169, R12, c[0x0][0x23c], -R24 ;  /* 0x00008f000ca97a23 */ /* 0x000fe20000010818 */
[----:B------:R-:W-:Y:S01]  /*51a0*/  PRMT R6, R10, 0x5410, R19 ;  /* 0x000054100a067816 */ /* 0x000fe20000000013 */
[----:B------:R-:W-:Y:S01]  /*51b0*/  MUFU.EX2 R171, R171 ;  /* 0x000000ab00ab7308 */ /* 0x000fe20000000800 */
[----:B------:R-:W-:Y:S02]  /*51c0*/  LOP3.LUT R19, R8, 0xff, RZ, 0xc0, !PT ;  /* 0x000000ff08137812 */ /* 0x000fe400078ec0ff */
[----:B------:R-:W-:-:S02]  /*51d0*/  FSEL R10, R192, RZ, P3 ;  /* 0x000000ffc00a7208 */ /* 0x000fc40001800000 */
[----:B------:R-:W-:Y:S02]  /*51e0*/  FMNMX.FTZ R0, R0, R25, !PT ;  /* 0x0000001900007209 */ /* 0x000fe40007810000 */
[----:B------:R-:W-:Y:S01]  /*51f0*/  LOP3.LUT R8, R5, 0xff, RZ, 0xc0, !PT ;  /* 0x000000ff05087812 */ /* 0x000fe200078ec0ff */
[----:B------:R-:W-:Y:S01]  /*5200*/  FADD.FTZ R10, R167, -R10 ;  /* 0x8000000aa70a7221 */ /* 0x000fe20000010000 */
[----:B------:R-:W-:Y:S01]  /*5210*/  SHF.R.U32.HI R11, RZ, 0x8, R11 ;  /* 0x00000008ff0b7819 */ /* 0x000fe2000001160b */
[C---:B------:R-:W-:Y:S01]  /*5220*/  FMUL.FTZ R252, R0.reuse, c[0x0][0x23c] ;  /* 0x00008f0000fc7a20 */ /* 0x040fe20000410000 */
[----:B------:R-:W-:Y:S01]  /*5230*/  FSETP.NEU.FTZ.AND P0, PT, R0, -INF , PT ;  /* 0xff8000000000780b */ /* 0x000fe20003f1d000 */
[----:B------:R-:W-:Y:S01]  /*5240*/  FMUL.FTZ R167, R2, c[0x0][0x23c] ;  /* 0x00008f0002a77a20 */ /* 0x000fe20000410000 */
[----:B------:R-:W-:Y:S01]  /*5250*/  PRMT R8, R8, 0x5410, R11 ;  /* 0x0000541008087816 */ /* 0x000fe2000000000b */
[----:B------:R-:W1:Y:S01]  /*5260*/  MUFU.EX2 R170, R170 ;  /* 0x000000aa00aa7308 */ /* 0x000e620000000800 */
[----:B------:R-:W-:Y:S01]  /*5270*/  FSEL R11, R3, RZ, P2 ;  /* 0x000000ff030b7208 */ /* 0x000fe20001000000 */
[----:B------:R-:W-:Y:S01]  /*5280*/  FMUL.FTZ R188, R10, c[0x0][0x23c] ;  /* 0x00008f000abc7a20 */ /* 0x000fe20000410000 */
[----:B------:R-:W-:-:S02]  /*5290*/  FSETP.NEU.FTZ.AND P2, PT, R2, -INF , PT ;  /* 0xff8000000200780b */ /* 0x000fc40003f5d000 */
[----:B------:R-:W-:Y:S01]  /*52a0*/  FSEL R252, R252, RZ, P0 ;  /* 0x000000fffcfc7208 */ /* 0x000fe20000000000 */
[----:B------:R-:W-:Y:S01]  /*52b0*/  FADD.FTZ R11, R166, -R11 ;  /* 0x8000000ba60b7221 */ /* 0x000fe20000010000 */
[----:B------:R-:W-:Y:S01]  /*52c0*/  FSEL R167, R167, RZ, P2 ;  /* 0x000000ffa7a77208 */ /* 0x000fe20001000000 */
[----:B------:R-:W-:Y:S01]  /*52d0*/  MUFU.EX2 R169, R169 ;  /* 0x000000a900a97308 */ /* 0x000fe20000000800 */
[----:B------:R-:W-:Y:S01]  /*52e0*/  LOP3.LUT R7, R27, UR17, R28, 0x96, !PT ;  /* 0x000000111b077c12 */ /* 0x000fe2000f8e961c */
[----:B------:R-:W-:Y:S01]  /*52f0*/  FFMA.FTZ R168, R9, c[0x0][0x23c], -R252 ;  /* 0x00008f0009a87a23 */ /* 0x000fe200000108fc */
[----:B------:R-:W-:Y:S01]  /*5300*/  SHF.R.U32.HI R27, RZ, 0x8, R14 ;  /* 0x00000008ff1b7819 */ /* 0x000fe2000001160e */
[--C-:B------:R-:W-:Y:S01]  /*5310*/  FFMA.FTZ R181, R23, c[0x0][0x23c], -R252.reuse ;  /* 0x00008f0017b57a23 */ /* 0x100fe200000108fc */
[----:B------:R-:W-:Y:S01]  /*5320*/  SHF.R.U32.HI R14, RZ, 0x10, R5 ;  /* 0x00000010ff0e7819 */ /* 0x000fe20000011605 */
[----:B------:R-:W-:Y:S01]  /*5330*/  FFMA.FTZ R180, R13, c[0x0][0x23c], -R167 ;  /* 0x00008f000db47a23 */ /* 0x000fe200000108a7 */
[----:B------:R-:W-:Y:S01]  /*5340*/  LOP3.LUT R9, R7, 0xffff, RZ, 0xc0, !PT ;  /* 0x0000ffff07097812 */ /* 0x000fe200078ec0ff */
[----:B------:R-:W-:Y:S01]  /*5350*/  MUFU.EX2 R168, R168 ;  /* 0x000000a800a87308 */ /* 0x000fe20000000800 */
[----:B------:R-:W-:Y:S01]  /*5360*/  SHF.R.U32.HI R5, RZ, 0x18, R5 ;  /* 0x00000018ff057819 */ /* 0x000fe20000011605 */
[--C-:B------:R-:W-:Y:S01]  /*5370*/  FFMA.FTZ R182, R15, c[0x0][0x23c], -R252.reuse ;  /* 0x00008f000fb67a23 */ /* 0x100fe200000108fc */
[----:B------:R-:W-:Y:S01]  /*5380*/  LOP3.LUT R14, R14, 0xff, RZ, 0xc0, !PT ;  /* 0x000000ff0e0e7812 */ /* 0x000fe200078ec0ff */
[----:B------:R-:W-:Y:S01]  /*5390*/  FFMA.FTZ R183, R17, c[0x0][0x23c], -R252 ;  /* 0x00008f0011b77a23 */ /* 0x000fe200000108fc */
[----:B------:R-:W-:Y:S01]  /*53a0*/  FSEL R24, R2, RZ, P1 ;  /* 0x000000ff02187208 */ /* 0x000fe20000800000 */
[----:B------:R-:W-:Y:S01]  /*53b0*/  FMUL.FTZ R185, R11, c[0x0][0x23c] ;  /* 0x00008f000bb97a20 */ /* 0x000fe20000410000 */
[----:B------:R-:W-:Y:S01]  /*53c0*/  SHF.R.U32.HI R9, RZ, 0x8, R9 ;  /* 0x00000008ff097819 */ /* 0x000fe20000011609 */
[----:B------:R-:W2:Y:S01]  /*53d0*/  MUFU.EX2 R181, R181 ;  /* 0x000000b500b57308 */ /* 0x000ea20000000800 */
[----:B------:R-:W-:Y:S01]  /*53e0*/  LOP3.LUT R12, R7, 0xff, RZ, 0xc0, !PT ;  /* 0x000000ff070c7812 */ /* 0x000fe200078ec0ff */
[----:B------:R-:W-:Y:S01]  /*53f0*/  LDSM.16.MT88.4 R28, [R208+0xa000] ;  /* 0x00a00000d01c783b */ /* 0x000fe20000004200 */
[----:B------:R-:W-:Y:S01]  /*5400*/  PRMT R14, R14, 0x5410, R5 ;  /* 0x000054100e0e7816 */ /* 0x000fe20000000005 */
[----:B------:R-:W-:Y:S01]  /*5410*/  FADD.FTZ R5, R165, -R24 ;  /* 0x80000018a5057221 */ /* 0x000fe20000010000 */
[----:B------:R-:W-:Y:S01]  /*5420*/  PRMT R12, R12, 0x5410, R9 ;  /* 0x000054100c0c7816 */ /* 0x000fe20000000009 */
[----:B------:R-:W-:Y:S01]  /*5430*/  FMUL.FTZ R166, R192, c[0x0][0x23c] ;  /* 0x00008f00c0a67a20 */ /* 0x000fe20000410000 */
[----:B------:R-:W-:Y:S01]  /*5440*/  PRMT R165, R16, 0x7054, R16 ;  /* 0x0000705410a57816 */ /* 0x000fe20000000010 */
[----:B------:R-:W3:Y:S01]  /*5450*/  MUFU.EX2 R180, R180 ;  /* 0x000000b400b47308 */ /* 0x000ee20000000800 */
[----:B------:R-:W-:Y:S01]  /*5460*/  SHF.R.U32.HI R9, RZ, 0x10, R7 ;  /* 0x00000010ff097819 */ /* 0x000fe20000011607 */
[----:B------:R-:W-:Y:S01]  /*5470*/  FMUL.FTZ R186, R5, c[0x0][0x23c] ;  /* 0x00008f0005ba7a20 */ /* 0x000fe20000410000 */
[----:B------:R-:W-:Y:S01]  /*5480*/  PRMT R4, R4, 0x5410, R27 ;  /* 0x0000541004047816 */ /* 0x000fe2000000001b */
[--C-:B------:R-:W-:Y:S01]  /*5490*/  HSET2.LE.AND R8, R8, R165.reuse, PT ;  /* 0x000000a508087233 */ /* 0x100fe20003803000 */
[----:B------:R-:W-:Y:S01]  /*54a0*/  SHF.R.U32.HI R24, RZ, 0x18, R7 ;  /* 0x00000018ff187819 */ /* 0x000fe20000011607 */
[--C-:B------:R-:W-:Y:S01]  /*54b0*/  HSET2.LE.AND R12, R12, R165.reuse, PT ;  /* 0x000000a50c0c7233 */ /* 0x100fe20003803000 */
[----:B------:R-:W-:Y:S01]  /*54c0*/  LOP3.LUT R9, R9, 0xff, RZ, 0xc0, !PT ;  /* 0x000000ff09097812 */ /* 0x000fe200078ec0ff */
[--C-:B------:R-:W-:Y:S01]  /*54d0*/  HSET2.LE.AND R4, R4, R165.reuse, PT ;  /* 0x000000a504047233 */ /* 0x100fe20003803000 */
[----:B-1----:R-:W-:Y:S01]  /*54e0*/  F2FP.BF16.PACK_AB R13, R170, R171 ;  /* 0x000000abaa0d723e */ /* 0x002fe200000010ff */
[----:B------:R-:W1:Y:S01]  /*54f0*/  MUFU.EX2 R172, R172 ;  /* 0x000000ac00ac7308 */ /* 0x000e620000000800 */
[----:B------:R-:W-:Y:S01]  /*5500*/  PRMT R16, R9, 0x5410, R24 ;  /* 0x0000541009107816 */ /* 0x000fe20000000018 */
[--C-:B------:R-:W-:Y:S01]  /*5510*/  HSET2.LE.AND R9, R14, R165.reuse, PT ;  /* 0x000000a50e097233 */ /* 0x100fe20003803000 */
[----:B------:R-:W-:Y:S01]  /*5520*/  LOP3.LUT R8, R8, R13, RZ, 0xc0, !PT ;  /* 0x0000000d08087212 */ /* 0x000fe200078ec0ff */
[--C-:B------:R-:W-:Y:S01]  /*5530*/  HSET2.LE.AND R6, R6, R165.reuse, PT ;  /* 0x000000a506067233 */ /* 0x100fe20003803000 */
[----:B--2---:R-:W-:Y:S01]  /*5540*/  F2FP.BF16.PACK_AB R14, R181, R168 ;  /* 0x000000a8b50e723e */ /* 0x004fe200000010ff */
[----:B------:R-:W-:Y:S01]  /*5550*/  HSET2.LE.AND R5, R16, R165, PT ;  /* 0x000000a510057233 */ /* 0x000fe20003803000 */
[----:B---3--:R-:W-:Y:S01]  /*5560*/  F2FP.BF16.PACK_AB R15, R180, R169 ;  /* 0x000000a9b40f723e */ /* 0x008fe200000010ff */
[----:B------:R-:W-:Y:S01]  /*5570*/  MUFU.EX2 R183, R183 ;  /* 0x000000b700b77308 */ /* 0x000fe20000000800 */
[----:B------:R-:W-:-:S02]  /*5580*/  F2FP.BF16.PACK_AB R13, R178, R179 ;  /* 0x000000b3b20d723e */ /* 0x000fc400000010ff */
[----:B------:R-:W-:Y:S02]  /*5590*/  LOP3.LUT R10, R4, R15, RZ, 0xc0, !PT ;  /* 0x0000000f040a7212 */ /* 0x000fe400078ec0ff */
[----:B------:R-:W-:Y:S02]  /*55a0*/  LOP3.LUT R9, R9, R14, RZ, 0xc0, !PT ;  /* 0x0000000e09097212 */ /* 0x000fe400078ec0ff */
[----:B------:R-:W-:Y:S01]  /*55b0*/  LOP3.LUT R4, R12, R13, RZ, 0xc0, !PT ;  /* 0x0000000d0c047212 */ /* 0x000fe200078ec0ff */
[----:B------:R-:W2:Y:S01]  /*55c0*/  MUFU.EX2 R182, R182 ;  /* 0x000000b600b67308 */ /* 0x000ea20000000800 */
[----:B------:R-:W3:Y:S01]  /*55d0*/  LDSM.16.MT88.4 R12, [R211+0xa000] ;  /* 0x00a00000d30c783b */ /* 0x000ee20000004200 */
[----:B------:R-:W-:Y:S02]  /*55e0*/  FSEL R7, R0, RZ, P0 ;  /* 0x000000ff00077208 */ /* 0x000fe40000000000 */
[----:B------:R-:W-:Y:S02]  /*55f0*/  SHF.R.U32.HI R22, RZ, 0x18, R26 ;  /* 0x00000018ff167819 */ /* 0x000fe4000001161a */
[----:B------:R-:W-:Y:S01]  /*5600*/  F2FP.BF16.PACK_AB R16, R174, R175 ;  /* 0x000000afae10723e */ /* 0x000fe200000010ff */
[----:B------:R-:W-:Y:S01]  /*5610*/  FADD.FTZ R7, R18, -R7 ;  /* 0x8000000712077221 */ /* 0x000fe20000010000 */
[----:B------:R-:W4:Y:S01]  /*5620*/  MUFU.EX2 R188, R188 ;  /* 0x000000bc00bc7308 */ /* 0x000f220000000800 */
[----:B------:R-:W-:Y:S01]  /*5630*/  PRMT R22, R19, 0x5410, R22 ;  /* 0x0000541013167816 */ /* 0x000fe20000000016 */
[----:B------:R-:W-:Y:S01]  /*5640*/  LDSM.16.MT88.4 R24, [R210+0xb000] ;  /* 0x00b00000d218783b */ /* 0x000fe20000004200 */
[----:B------:R-:W-:Y:S01]  /*5650*/  FMUL.FTZ R184, R7, c[0x0][0x23c] ;  /* 0x00008f0007b87a20 */ /* 0x000fe20000410000 */
[----:B------:R-:W-:-:S02]  /*5660*/  LOP3.LUT R5, R5, R16, RZ, 0xc0, !PT ;  /* 0x0000001005057212 */ /* 0x000fc400078ec0ff */
[----:B------:R-:W-:Y:S01]  /*5670*/  F2FP.BF16.PACK_AB R11, R176, R177 ;  /* 0x000000b1b00b723e */ /* 0x000fe200000010ff */
[--C-:B------:R-:W-:Y:S01]  /*5680*/  HSET2.LE.AND R7, R22, R165.reuse, PT ;  /* 0x000000a516077233 */ /* 0x100fe20003803000 */
[----:B------:R-:W4:Y:S01]  /*5690*/  MUFU.EX2 R185, R185 ;  /* 0x000000b900b97308 */ /* 0x000f220000000800 */
[----:B-1----:R-:W-:Y:S02]  /*56a0*/  F2FP.BF16.PACK_AB R16, R172, R173 ;  /* 0x000000adac10723e */ /* 0x002fe400000010ff */
[----:B------:R-:W-:Y:S01]  /*56b0*/  LOP3.LUT R6, R6, R11, RZ, 0xc0, !PT ;  /* 0x0000000b06067212 */ /* 0x000fe200078ec0ff */
[----:B------:R-:W-:Y:S01]  /*56c0*/  HSET2.LE.AND R11, R20, R165, PT ;  /* 0x000000a5140b7233 */ /* 0x000fe20003803000 */
[----:B------:R-:W-:Y:S01]  /*56d0*/  LOP3.LUT R7, R7, R16, RZ, 0xc0, !PT ;  /* 0x0000001007077212 */ /* 0x000fe200078ec0ff */
[----:B------:R-:W-:Y:S01]  /*56e0*/  LDSM.16.MT88.4 R20, [R211+0xb000] ;  /* 0x00b00000d314783b */ /* 0x000fe20000004200 */
[----:B--2---:R-:W-:Y:S01]  /*56f0*/  F2FP.BF16.PACK_AB R16, R182, R183 ;  /* 0x000000b7b610723e */ /* 0x004fe200000010ff */
[----:B------:R-:W1:Y:S01]  /*5700*/  MUFU.EX2 R186, R186 ;  /* 0x000000ba00ba7308 */ /* 0x000e620000000800 */
[-C--:B----4-:R-:W-:Y:S01]  /*5710*/  FMUL.FTZ R160, R160, R188.reuse ;  /* 0x000000bca0a07220 */ /* 0x090fe20000410000 */
[----:B------:R-:W-:Y:S01]  /*5720*/  FSETP.NEU.FTZ.AND P3, PT, R192, -INF , PT ;  /* 0xff800000c000780b */ /* 0x000fe20003f7d000 */
[----:B------:R-:W-:Y:S01]  /*5730*/  FMUL.FTZ R161, R161, R188 ;  /* 0x000000bca1a17220 */ /* 0x000fe20000410000 */
[----:B------:R-:W-:Y:S01]  /*5740*/  LOP3.LUT R11, R11, R16, RZ, 0xc0, !PT ;  /* 0x000000100b0b7212 */ /* 0x000fe200078ec0ff */
[-C--:B------:R-:W-:Y:S01]  /*5750*/  FMUL.FTZ R40, R40, R188.reuse ;  /* 0x000000bc28287220 */ /* 0x080fe20000410000 */
[----:B------:R-:W2:Y:S01]  /*5760*/  LDSM.16.MT88.4 R16, [R210+0xa000] ;  /* 0x00a00000d210783b */ /* 0x000ea20000004200 */
[----:B------:R-:W-:Y:S01]  /*5770*/  FMUL.FTZ R41, R41, R188 ;  /* 0x000000bc29297220 */ /* 0x000fe20000410000 */
[----:B------:R-:W4:Y:S01]  /*5780*/  MUFU.EX2 R184, R184 ;  /* 0x000000b800b87308 */ /* 0x000f220000000800 */
[-C--:B------:R-:W-:Y:S01]  /*5790*/  FMUL.FTZ R162, R162, R185.reuse ;  /* 0x000000b9a2a27220 */ /* 0x080fe20000410000 */
[----:B------:R-:W-:Y:S01]  /*57a0*/  FSEL R166, R166, RZ, P3 ;  /* 0x000000ffa6a67208 */ /* 0x000fe20001800000 */
[-C--:B------:R-:W-:Y:S01]  /*57b0*/  FMUL.FTZ R163, R163, R185.reuse ;  /* 0x000000b9a3a37220 */ /* 0x080fe20000410000 */
[----:B------:R-:W-:Y:S01]  /*57c0*/  FSETP.NEU.FTZ.AND P3, PT, R3, -INF , PT ;  /* 0xff8000000300780b */ /* 0x000fe20003f7d000 */
[----:B------:R-:W-:-:S02]  /*57d0*/  FMUL.FTZ R42, R42, R185 ;  /* 0x000000b92a2a7220 */ /* 0x000fc40000410000 */
[----:B------:R-:W-:Y:S02]  /*57e0*/  FMUL.FTZ R43, R43, R185 ;  /* 0x000000b92b2b7220 */ /* 0x000fe40000410000 */
[-C--:B-1----:R-:W-:Y:S01]  /*57f0*/  FMUL.FTZ R156, R156, R186.reuse ;  /* 0x000000ba9c9c7220 */ /* 0x082fe20000410000 */
[C---:B---3--:R-:W-:Y:S01]  /*5800*/  HMMA.16816.F32.BF16 R160, R4.reuse, R12, R160 ;  /* 0x0000000c04a0723c */ /* 0x048fe200000418a0 */
[-C--:B------:R-:W-:Y:S02]  /*5810*/  FMUL.FTZ R157, R157, R186.reuse ;  /* 0x000000ba9d9d7220 */ /* 0x080fe40000410000 */
[-C--:B------:R-:W-:Y:S02]  /*5820*/  FMUL.FTZ R36, R36, R186.reuse ;  /* 0x000000ba24247220 */ /* 0x080fe40000410000 */
[----:B------:R-:W-:Y:S02]  /*5830*/  FMUL.FTZ R37, R37, R186 ;  /* 0x000000ba25257220 */ /* 0x000fe40000410000 */
[-C--:B----4-:R-:W-:Y:S01]  /*5840*/  FMUL.FTZ R158, R158, R184.reuse ;  /* 0x000000b89e9e7220 */ /* 0x090fe20000410000 */
        /* <DEDUP_REMOVED lines=11> */
[----:B------:R-:W1:Y:S01]  /*5900*/  LDSM.16.MT88.4 R12, [R209+0xa000] ;  /* 0x00a00000d10c783b */ /* 0x000e620000004200 */
[----:B------:R-:W-:Y:S02]  /*5910*/  FMUL.FTZ R49, R49, R186 ;  /* 0x000000ba31317220 */ /* 0x000fe40000410000 */
[-C--:B------:R-:W-:Y:S02]  /*5920*/  FMUL.FTZ R50, R50, R184.reuse ;  /* 0x000000b832327220 */ /* 0x080fe40000410000 */
[----:B------:R-:W-:Y:S02]  /*5930*/  FMUL.FTZ R51, R51, R184 ;  /* 0x000000b833337220 */ /* 0x000fe40000410000 */
[-C--:B------:R-:W-:Y:S01]  /*5940*/  FMUL.FTZ R52, R52, R186.reuse ;  /* 0x000000ba34347220 */ /* 0x080fe20000410000 */
[----:B--2---:R-:W-:Y:S01]  /*5950*/  HMMA.16816.F32.BF16 R44, R4, R16, R44 ;  /* 0x00000010042c723c */ /* 0x004fe2000004182c */
        /* <DEDUP_REMOVED lines=14> */
[----:B------:R-:W-:Y:S01]  /*5a40*/  HMMA.16816.F32.BF16 R56, R4, R18, R56 ;  /* 0x000000120438723c */ /* 0x000fe20000041838 */
[----:B------:R-:W-:Y:S01]  /*5a50*/  FMUL.FTZ R65, R65, R186 ;  /* 0x000000ba41417220 */ /* 0x000fe20000410000 */
[----:B------:R-:W2:Y:S01]  /*5a60*/  LDSM.16.MT88.4 R16, [R209+0xb000] ;  /* 0x00b00000d110783b */ /* 0x000ea20000004200 */
[----:B------:R-:W-:-:S02]  /*5a70*/  FMUL.FTZ R66, R66, R184 ;  /* 0x000000b842427220 */ /* 0x000fc40000410000 */
[----:B------:R-:W-:Y:S02]  /*5a80*/  FMUL.FTZ R67, R67, R184 ;  /* 0x000000b843437220 */ /* 0x000fe40000410000 */
[-C--:B------:R-:W-:Y:S01]  /*5a90*/  FMUL.FTZ R68, R68, R186.reuse ;  /* 0x000000ba44447220 */ /* 0x080fe20000410000 */
[-C--:B-1----:R-:W-:Y:S01]  /*5aa0*/  HMMA.16816.F32.BF16 R60, R4, R12.reuse, R60 ;  /* 0x0000000c043c723c */ /* 0x082fe2000004183c */
        /* <DEDUP_REMOVED lines=30> */
[C---:B------:R-:W-:Y:S01]  /*5c90*/  HMMA.16816.F32.BF16 R80, R8.reuse, R28, R80 ;  /* 0x0000001c0850723c */ /* 0x040fe20000041850 */
[-C--:B------:R-:W-:Y:S02]  /*5ca0*/  FMUL.FTZ R101, R101, R186.reuse ;  /* 0x000000ba65657220 */ /* 0x080fe40000410000 */
[----:B------:R-:W-:Y:S02]  /*5cb0*/  FMUL.FTZ R152, R152, R186 ;  /* 0x000000ba98987220 */ /* 0x000fe40000410000 */
[-C--:B------:R-:W-:Y:S02]  /*5cc0*/  FMUL.FTZ R102, R102, R184.reuse ;  /* 0x000000b866667220 */ /* 0x080fe40000410000 */
[----:B------:R-:W-:Y:S01]  /*5cd0*/  FMUL.FTZ R103, R103, R184 ;  /* 0x000000b867677220 */ /* 0x000fe20000410000 */
[----:B------:R-:W-:Y:S01]  /*5ce0*/  HMMA.16816.F32.BF16 R84, R8, R30, R84 ;  /* 0x0000001e0854723c */ /* 0x000fe20000041854 */
        /* <DEDUP_REMOVED lines=8> */
[-C--:B------:R-:W-:Y:S01]  /*5d70*/  FMUL.FTZ R120, R120, R186.reuse ;  /* 0x000000ba78787220 */ /* 0x080fe20000410000 */
[C---:B------:R-:W-:Y:S01]  /*5d80*/  HMMA.16816.F32.BF16 R152, R8.reuse, R24, R152 ;  /* 0x000000180898723c */ /* 0x040fe20000041898 */
        /* <DEDUP_REMOVED lines=9> */
[----:B--2---:R-:W-:Y:S01]  /*5e20*/  HMMA.16816.F32.BF16 R120, R8, R16, R120 ;  /* 0x000000100878723c */ /* 0x004fe20000041878 */
[----:B------:R-:W-:Y:S02]  /*5e30*/  FMUL.FTZ R129, R129, R186 ;  /* 0x000000ba81817220 */ /* 0x000fe40000410000 */
        /* <DEDUP_REMOVED lines=20> */
[-C--:B------:R-:W-:Y:S02]  /*5f80*/  FMUL.FTZ R110, R110, R185.reuse ;  /* 0x000000b96e6e7220 */ /* 0x080fe40000410000 */
[----:B------:R-:W-:Y:S02]  /*5f90*/  FMUL.FTZ R111, R111, R185 ;  /* 0x000000b96f6f7220 */ /* 0x000fe40000410000 */
[----:B------:R-:W-:Y:S01]  /*5fa0*/  IMAD.WIDE.U32 R20, R250, -0x2daee0ad, RZ ;  /* 0xd2511f53fa147825 */ /* 0x000fe200078e00ff */
[----:B------:R-:W-:Y:S03]  /*5fb0*/  HMMA.16816.F32.BF16 R104, R4, R22, R104 ;  /* 0x000000160468723c */ /* 0x000fe60000041868 */
[----:B------:R-:W-:-:S02]  /*5fc0*/  FMUL.FTZ R116, R116, R188 ;  /* 0x000000bc74747220 */ /* 0x000fc40000410000 */
[-C--:B------:R-:W-:Y:S02]  /*5fd0*/  FMUL.FTZ R117, R117, R188.reuse ;  /* 0x000000bc75757220 */ /* 0x080fe40000410000 */
[-C--:B------:R-:W-:Y:S02]  /*5fe0*/  FMUL.FTZ R118, R118, R185.reuse ;  /* 0x000000b976767220 */ /* 0x080fe40000410000 */
[----:B------:R-:W-:Y:S02]  /*5ff0*/  FMUL.FTZ R119, R119, R185 ;  /* 0x000000b977777220 */ /* 0x000fe40000410000 */
[--C-:B------:R-:W-:Y:S02]  /*6000*/  FFMA.FTZ R196, R196, c[0x0][0x23c], -R166.reuse ;  /* 0x00008f00c4c47a23 */ /* 0x100fe400000108a6 */
[----:B------:R-:W-:Y:S01]  /*6010*/  FFMA.FTZ R198, R198, c[0x0][0x23c], -R166 ;  /* 0x00008f00c6c67a23 */ /* 0x000fe200000108a6 */
[----:B------:R-:W-:Y:S01]  /*6020*/  SHF.R.U32.HI R11, RZ, 0x10, R20 ;  /* 0x00000010ff0b7819 */ /* 0x000fe20000011614 */
[----:B------:R-:W-:Y:S01]  /*6030*/  IMAD.WIDE.U32 R28, R251, -0x2daee0ad, RZ ;  /* 0xd2511f53fb1c7825 */ /* 0x000fe200078e00ff */
[----:B------:R-:W-:Y:S01]  /*6040*/  HMMA.16816.F32.BF16 R108, R4, R24, R108 ;  /* 0x00000018046c723c */ /* 0x000fe2000004186c */
[----:B------:R-:W-:Y:S02]  /*6050*/  MUFU.EX2 R196, R196 ;  /* 0x000000c400c47308 */ /* 0x000fe40000000800 */
[----:B------:R-:W-:-:S02]  /*6060*/  FMUL.FTZ R88, R88, R188 ;  /* 0x000000bc58587220 */ /* 0x000fc40000410000 */
[-C--:B------:R-:W-:Y:S02]  /*6070*/  FMUL.FTZ R89, R89, R188.reuse ;  /* 0x000000bc59597220 */ /* 0x080fe40000410000 */
[-C--:B------:R-:W-:Y:S02]  /*6080*/  FMUL.FTZ R90, R90, R185.reuse ;  /* 0x000000b95a5a7220 */ /* 0x080fe40000410000 */
[-C--:B------:R-:W-:Y:S01]  /*6090*/  FMUL.FTZ R91, R91, R185.reuse ;  /* 0x000000b95b5b7220 */ /* 0x080fe20000410000 */
[----:B------:R-:W1:Y:S01]  /*60a0*/  MUFU.EX2 R198, R198 ;  /* 0x000000c600c67308 */ /* 0x000e620000000800 */
[C---:B------:R-:W-:Y:S01]  /*60b0*/  LOP3.LUT R23, R20.reuse, 0xffff, RZ, 0xc0, !PT ;  /* 0x0000ffff14177812 */ /* 0x040fe200078ec0ff */
[C---:B------:R-:W-:Y:S01]  /*60c0*/  HMMA.16816.F32.BF16 R116, R4.reuse, R26, R116 ;  /* 0x0000001a0474723c */ /* 0x040fe20000041874 */
[----:B------:R-:W-:Y:S01]  /*60d0*/  LOP3.LUT R24, R20, 0xff, RZ, 0xc0, !PT ;  /* 0x000000ff14187812 */ /* 0x000fe200078ec0ff */
[----:B------:R-:W-:Y:S01]  /*60e0*/  FFMA.FTZ R32, R32, c[0x0][0x23c], -R166 ;  /* 0x00008f0020207a23 */ /* 0x000fe200000108a6 */
[----:B------:R-:W-:Y:S01]  /*60f0*/  SHF.R.U32.HI R20, RZ, 0x18, R20 ;  /* 0x00000018ff147819 */ /* 0x000fe20000011614 */
[----:B------:R-:W-:Y:S01]  /*6100*/  FFMA.FTZ R34, R34, c[0x0][0x23c], -R166 ;  /* 0x00008f0022227a23 */ /* 0x000fe200000108a6 */
[----:B------:R-:W-:Y:S01]  /*6110*/  LOP3.LUT R11, R11, 0xff, RZ, 0xc0, !PT ;  /* 0x000000ff0b0b7812 */ /* 0x000fe200078ec0ff */
[----:B------:R-:W2:Y:S01]  /*6120*/  MUFU.EX2 R200, R32 ;  /* 0x0000002000c87308 */ /* 0x000ea20000000800 */
[----:B------:R-:W-:Y:S01]  /*6130*/  LOP3.LUT R26, R28, 0xffff, RZ, 0xc0, !PT ;  /* 0x0000ffff1c1a7812 */ /* 0x000fe200078ec0ff */
[----:B------:R-:W-:Y:S01]  /*6140*/  HMMA.16816.F32.BF16 R88, R4, R30, R88 ;  /* 0x0000001e0458723c */ /* 0x000fe20000041858 */
[----:B------:R-:W-:Y:S01]  /*6150*/  PRMT R20, R11, 0x5410, R20 ;  /* 0x000054100b147816 */ /* 0x000fe20000000014 */
[-C--:B------:R-:W-:Y:S01]  /*6160*/  FFMA.FTZ R179, R235, R188.reuse, R179 ;  /* 0x000000bcebb37223 */ /* 0x080fe200000100b3 */
[----:B------:R-:W-:Y:S01]  /*6170*/  SHF.R.U32.HI R11, RZ, 0x8, R26 ;  /* 0x00000008ff0b7819 */ /* 0x000fe2000001161a */
[-C--:B------:R-:W-:Y:S01]  /*6180*/  FMUL.FTZ R140, R140, R188.reuse ;  /* 0x000000bc8c8c7220 */ /* 0x080fe20000410000 */
[----:B------:R-:W-:Y:S01]  /*6190*/  LOP3.LUT R9, R21, UR16, R204, 0x96, !PT ;  /* 0x0000001015097c12 */ /* 0x000fe2000f8e96cc */
[----:B------:R-:W3:Y:S01]  /*61a0*/  MUFU.EX2 R241, R34 ;  /* 0x0000002200f17308 */ /* 0x000ee20000000800 */
[----:B------:R-:W-:Y:S01]  /*61b0*/  LOP3.LUT R30, R28, 0xff, RZ, 0xc0, !PT ;  /* 0x000000ff1c1e7812 */ /* 0x000fe200078ec0ff */
[----:B------:R-:W-:Y:S01]  /*61c0*/  FMUL.FTZ R141, R141, R188 ;  /* 0x000000bc8d8d7220 */ /* 0x000fe20000410000 */
[----:B------:R4:W5:Y:S01]  /*61d0*/  LDL.LU.64 R204, [R1+0x18] ;  /* 0x0000180001cc7983 */ /* 0x0009620000300a00 */
[----:B------:R-:W-:-:S02]  /*61e0*/  FMUL.FTZ R142, R142, R185 ;  /* 0x000000b98e8e7220 */ /* 0x000fc40000410000 */
[-C--:B------:R-:W-:Y:S01]  /*61f0*/  FMUL.FTZ R143, R143, R185.reuse ;  /* 0x000000b98f8f7220 */ /* 0x080fe20000410000 */
[----:B------:R-:W-:Y:S01]  /*6200*/  PRMT R30, R30, 0x5410, R11 ;  /* 0x000054101e1e7816 */ /* 0x000fe2000000000b */
[----:B------:R-:W-:Y:S02]  /*6210*/  FADD.FTZ R178, R178, R179 ;  /* 0x000000b3b2b27221 */ /* 0x000fe40000010000 */
[-C--:B------:R-:W-:Y:S02]  /*6220*/  FMUL.FTZ R124, R124, R188.reuse ;  /* 0x000000bc7c7c7220 */ /* 0x080fe40000410000 */
[----:B------:R-:W-:Y:S02]  /*6230*/  FMUL.FTZ R125, R125, R188 ;  /* 0x000000bc7d7d7220 */ /* 0x000fe40000410000 */
[-C--:B------:R-:W-:Y:S02]  /*6240*/  FMUL.FTZ R126, R126, R185.reuse ;  /* 0x000000b97e7e7220 */ /* 0x080fe40000410000 */
[----:B------:R-:W-:-:S02]  /*6250*/  FMUL.FTZ R127, R127, R185 ;  /* 0x000000b97f7f7220 */ /* 0x000fc40000410000 */
[----:B------:R-:W-:Y:S01]  /*6260*/  FADD.FTZ R177, R177, R178 ;  /* 0x000000b2b1b17221 */ /* 0x000fe20000010000 */
[----:B------:R-:W-:Y:S01]  /*6270*/  HSET2.LE.AND R30, R30, R165, PT ;  /* 0x000000a51e1e7233 */ /* 0x000fe20003803000 */
[----:B------:R-:W-:Y:S01]  /*6280*/  HMMA.16816.F32.BF16 R140, R4, R12, R140 ;  /* 0x0000000c048c723c */ /* 0x000fe2000004188c */
[----:B------:R-:W-:Y:S01]  /*6290*/  LOP3.LUT R8, R29, UR16, R202, 0x96, !PT ;  /* 0x000000101d087c12 */ /* 0x000fe2000f8e96ca */
[----:B------:R-:W-:Y:S01]  /*62a0*/  FADD.FTZ R177, R176, R177 ;  /* 0x000000b1b0b17221 */ /* 0x000fe20000010000 */
[----:B------:R4:W5:Y:S01]  /*62b0*/  LDL.LU.64 R202, [R1+0x10] ;  /* 0x0000100001ca7983 */ /* 0x0009620000300a00 */
[----:B------:R-:W-:-:S03]  /*62c0*/  FMUL.FTZ R166, R3, c[0x0][0x23c] ;  /* 0x00008f0003a67a20 */ /* 0x000fc60000410000 */
[----:B-1----:R-:W-:Y:S01]  /*62d0*/  F2FP.BF16.PACK_AB R13, R198, R196 ;  /* 0x000000c4c60d723e */ /* 0x002fe200000010ff */
[----:B------:R-:W-:Y:S01]  /*62e0*/  HMMA.16816.F32.BF16 R124, R4, R18, R124 ;  /* 0x00000012047c723c */ /* 0x000fe2000004187c */
[----:B--2---:R-:W-:Y:S01]  /*62f0*/  FADD.FTZ R177, R200, R177 ;  /* 0x000000b1c8b17221 */ /* 0x004fe20000010000 */
[----:B------:R-:W-:-:S05]  /*6300*/  FSEL R166, R166, RZ, P3 ;  /* 0x000000ffa6a67208 */ /* 0x000fca0001800000 */
[----:B------:R-:W-:Y:S01]  /*6310*/  FMUL.FTZ R18, R138, R185 ;  /* 0x000000b98a127220 */ /* 0x000fe20000410000 */
[----:B------:R-:W-:Y:S02]  /*6320*/  LOP3.LUT R138, R30, R13, RZ, 0xc0, !PT ;  /* 0x0000000d1e8a7212 */ /* 0x000fe400078ec0ff */
[----:B---3--:R-:W-:Y:S02]  /*6330*/  F2FP.BF16.PACK_AB R13, R241, R200 ;  /* 0x000000c8f10d723e */ /* 0x008fe400000010ff */
[----:B------:R4:W5:Y:S01]  /*6340*/  LDL.LU R200, [R1+0x8] ;  /* 0x0000080001c87983 */ /* 0x0009620000300800 */
[----:B------:R-:W-:Y:S02]  /*6350*/  SHF.R.U32.HI R23, RZ, 0x8, R23 ;  /* 0x00000008ff177819 */ /* 0x000fe40000011617 */
[--C-:B------:R-:W-:Y:S02]  /*6360*/  SHF.R.U32.HI R25, RZ, 0x10, R28.reuse ;  /* 0x00000010ff197819 */ /* 0x100fe4000001161c */
[----:B------:R-:W-:Y:S01]  /*6370*/  SHF.R.U32.HI R22, RZ, 0x18, R28 ;  /* 0x00000018ff167819 */ /* 0x000fe2000001161c */
[----:B------:R-:W-:Y:S01]  /*6380*/  FFMA.FTZ R28, R199, c[0x0][0x23c], -R166 ;  /* 0x00008f00c71c7a23 */ /* 0x000fe200000108a6 */
[----:B------:R-:W-:Y:S01]  /*6390*/  PRMT R24, R24, 0x5410, R23 ;  /* 0x0000541018187816 */ /* 0x000fe20000000017 */
[--C-:B------:R-:W-:Y:S01]  /*63a0*/  FFMA.FTZ R10, R189, c[0x0][0x23c], -R252.reuse ;  /* 0x00008f00bd0a7a23 */ /* 0x100fe200000108fc */
[----:B------:R-:W-:Y:S01]  /*63b0*/  LOP3.LUT R23, R9, 0xffff, RZ, 0xc0, !PT ;  /* 0x0000ffff09177812 */ /* 0x000fe200078ec0ff */
[--C-:B------:R-:W-:Y:S01]  /*63c0*/  FFMA.FTZ R191, R191, c[0x0][0x23c], -R252.reuse ;  /* 0x00008f00bfbf7a23 */ /* 0x100fe200000108fc */
[----:B------:R-:W-:Y:S01]  /*63d0*/  SHF.R.U32.HI R11, RZ, 0x10, R9 ;  /* 0x00000010ff0b7819 */ /* 0x000fe20000011609 */
[----:B------:R-:W-:-:S02]  /*63e0*/  FFMA.FTZ R21, R193, c[0x0][0x23c], -R252 ;  /* 0x00008f00c1157a23 */ /* 0x000fc400000108fc */
[----:B------:R-:W-:Y:S01]  /*63f0*/  FFMA.FTZ R199, R195, c[0x0][0x23c], -R252 ;  /* 0x00008f00c3c77a23 */ /* 0x000fe200000108fc */
[----:B------:R-:W-:Y:S01]  /*6400*/  SHF.R.U32.HI R26, RZ, 0x18, R9 ;  /* 0x00000018ff1a7819 */ /* 0x000fe20000011609 */
[----:B------:R1:W-:Y:S01]  /*6410*/  MUFU.EX2 R252, R28 ;  /* 0x0000001c00fc7308 */ /* 0x0003e20000000800 */
[----:B------:R-:W-:Y:S01]  /*6420*/  LOP3.LUT R11, R11, 0xff, RZ, 0xc0, !PT ;  /* 0x000000ff0b0b7812 */ /* 0x000fe200078ec0ff */
[-C--:B------:R-:W-:Y:S02]  /*6430*/  FMUL.FTZ R148, R148, R188.reuse ;  /* 0x000000bc94947220 */ /* 0x080fe40000410000 */
[----:B------:R-:W-:Y:S02]  /*6440*/  FMUL.FTZ R149, R149, R188 ;  /* 0x000000bc95957220 */ /* 0x000fe40000410000 */
[-C--:B------:R-:W-:Y:S02]  /*6450*/  FMUL.FTZ R150, R150, R185.reuse ;  /* 0x000000b996967220 */ /* 0x080fe40000410000 */
[----:B------:R-:W-:Y:S01]  /*6460*/  FMUL.FTZ R151, R151, R185 ;  /* 0x000000b997977220 */ /* 0x000fe20000410000 */
[----:B------:R-:W-:-:S02]  /*6470*/  PRMT R26, R11, 0x5410, R26 ;  /* 0x000054100b1a7816 */ /* 0x000fc4000000001a */
[----:B-1----:R-:W-:Y:S02]  /*6480*/  LOP3.LUT R28, R9, 0xff, RZ, 0xc0, !PT ;  /* 0x000000ff091c7812 */ /* 0x002fe400078ec0ff */
[----:B------:R-:W-:Y:S02]  /*6490*/  SHF.R.U32.HI R9, RZ, 0x8, R23 ;  /* 0x00000008ff097819 */ /* 0x000fe40000011617 */
[----:B------:R-:W-:Y:S02]  /*64a0*/  LOP3.LUT R11, R8, 0xffff, RZ, 0xc0, !PT ;  /* 0x0000ffff080b7812 */ /* 0x000fe400078ec0ff */
[----:B------:R-:W-:Y:S02]  /*64b0*/  PRMT R28, R28, 0x5410, R9 ;  /* 0x000054101c1c7816 */ /* 0x000fe40000000009 */
[----:B------:R-:W-:Y:S01]  /*64c0*/  SHF.R.U32.HI R9, RZ, 0x10, R8 ;  /* 0x00000010ff097819 */ /* 0x000fe20000011608 */
[----:B------:R-:W-:Y:S01]  /*64d0*/  HMMA.16816.F32.BF16 R148, R4, R16, R148 ;  /* 0x000000100494723c */ /* 0x000fe20000041894 */
[----:B------:R-:W-:-:S02]  /*64e0*/  SHF.R.U32.HI R11, RZ, 0x8, R11 ;  /* 0x00000008ff0b7819 */ /* 0x000fc4000001160b */
[----:B------:R-:W-:Y:S02]  /*64f0*/  LOP3.LUT R9, R9, 0xff, RZ, 0xc0, !PT ;  /* 0x000000ff09097812 */ /* 0x000fe400078ec0ff */
[----:B------:R-:W-:Y:S02]  /*6500*/  LOP3.LUT R32, R8, 0xff, RZ, 0xc0, !PT ;  /* 0x000000ff08207812 */ /* 0x000fe400078ec0ff */
[----:B------:R-:W-:Y:S01]  /*6510*/  SHF.R.U32.HI R16, RZ, 0x18, R8 ;  /* 0x00000018ff107819 */ /* 0x000fe20000011608 */
[----:B------:R1:W-:Y:S01]  /*6520*/  MUFU.EX2 R193, R10 ;  /* 0x0000000a00c17308 */ /* 0x0003e20000000800 */
[----:B------:R-:W-:Y:S02]  /*6530*/  PRMT R32, R32, 0x5410, R11 ;  /* 0x0000541020207816 */ /* 0x000fe4000000000b */
[----:B------:R-:W-:Y:S01]  /*6540*/  PRMT R16, R9, 0x5410, R16 ;  /* 0x0000541009107816 */ /* 0x000fe20000000010 */
[--C-:B------:R-:W-:Y:S02]  /*6550*/  FFMA.FTZ R27, R190, c[0x0][0x23c], -R167.reuse ;  /* 0x00008f00be1b7a23 */ /* 0x100fe400000108a7 */
[----:B------:R-:W-:-:S02]  /*6560*/  FFMA.FTZ R190, R187, c[0x0][0x23c], -R167 ;  /* 0x00008f00bbbe7a23 */ /* 0x000fc400000108a7 */
[--C-:B------:R-:W-:Y:S01]  /*6570*/  FFMA.FTZ R250, R33, c[0x0][0x23c], -R166.reuse ;  /* 0x00008f0021fa7a23 */ /* 0x100fe200000108a6 */
[----:B-1----:R-:W1:Y:S01]  /*6580*/  LDSM.16.MT88.4 R8, [R211+0xa800] ;  /* 0x00a80000d308783b */ /* 0x002e620000004200 */
[--C-:B------:R-:W-:Y:S02]  /*6590*/  FFMA.FTZ R251, R35, c[0x0][0x23c], -R166.reuse ;  /* 0x00008f0023fb7a23 */ /* 0x100fe400000108a6 */
[----:B------:R-:W-:Y:S02]  /*65a0*/  FFMA.FTZ R197, R197, c[0x0][0x23c], -R166 ;  /* 0x00008f00c5c57a23 */ /* 0x000fe400000108a6 */
[--C-:B------:R-:W-:Y:S01]  /*65b0*/  FFMA.FTZ R187, R194, c[0x0][0x23c], -R167.reuse ;  /* 0x00008f00c2bb7a23 */ /* 0x100fe200000108a7 */
[----:B------:R-:W-:Y:S01]  /*65c0*/  LOP3.LUT R25, R25, 0xff, RZ, 0xc0, !PT ;  /* 0x000000ff19197812 */ /* 0x000fe200078ec0ff */
[----:B------:R-:W-:Y:S01]  /*65d0*/  FFMA.FTZ R164, R164, c[0x0][0x23c], -R167 ;  /* 0x00008f00a4a47a23 */ /* 0x000fe200000108a7 */
[----:B------:R-:W-:Y:S02]  /*65e0*/  MUFU.EX2 R250, R250 ;  /* 0x000000fa00fa7308 */ /* 0x000fe40000000800 */
[----:B------:R-:W-:-:S06]  /*65f0*/  PRMT R22, R25, 0x5410, R22 ;  /* 0x0000541019167816 */ /* 0x000fcc0000000016 */
[----:B------:R-:W-:Y:S01]  /*6600*/  MUFU.EX2 R251, R251 ;  /* 0x000000fb00fb7308 */ /* 0x000fe20000000800 */
[----:B------:R-:W-:-:S07]  /*6610*/  HSET2.LE.AND R24, R24, R165, PT ;  /* 0x000000a518187233 */ /* 0x000fce0003803000 */
[----:B------:R-:W2:Y:S01]  /*6620*/  MUFU.EX2 R197, R197 ;  /* 0x000000c500c57308 */ /* 0x000ea20000000800 */
[----:B------:R-:W-:-:S07]  /*6630*/  HSET2.LE.AND R22, R22, R165, PT ;  /* 0x000000a516167233 */ /* 0x000fce0003803000 */
[----:B------:R-:W-:Y:S01]  /*6640*/  MUFU.EX2 R194, R164 ;  /* 0x000000a400c27308 */ /* 0x000fe20000000800 */
[----:B------:R-:W-:-:S07]  /*6650*/  HSET2.LE.AND R20, R20, R165, PT ;  /* 0x000000a514147233 */ /* 0x000fce0003803000 */
[----:B------:R-:W3:Y:S01]  /*6660*/  MUFU.EX2 R189, R27 ;  /* 0x0000001b00bd7308 */ /* 0x000ee20000000800 */
[----:B------:R-:W-:-:S07]  /*6670*/  HSET2.LE.AND R28, R28, R165, PT ;  /* 0x000000a51c1c7233 */ /* 0x000fce0003803000 */
[----:B------:R-:W-:Y:S01]  /*6680*/  MUFU.EX2 R190, R190 ;  /* 0x000000be00be7308 */ /* 0x000fe20000000800 */
[----:B------:R-:W-:-:S07]  /*6690*/  HSET2.LE.AND R26, R26, R165, PT ;  /* 0x000000a51a1a7233 */ /* 0x000fce0003803000 */
[----:B------:R-:W-:Y:S01]  /*66a0*/  MUFU.EX2 R187, R187 ;  /* 0x000000bb00bb7308 */ /* 0x000fe20000000800 */
[----:B------:R-:W-:-:S07]  /*66b0*/  HSET2.LE.AND R32, R32, R165, PT ;  /* 0x000000a520207233 */ /* 0x000fce0003803000 */
[----:B------:R-:W1:Y:S01]  /*66c0*/  MUFU.EX2 R191, R191 ;  /* 0x000000bf00bf7308 */ /* 0x000e620000000800 */
[----:B------:R-:W-:-:S07]  /*66d0*/  HSET2.LE.AND R165, R16, R165, PT ;  /* 0x000000a510a57233 */ /* 0x000fce0003803000 */
[----:B------:R-:W-:Y:S08]  /*66e0*/  MUFU.EX2 R195, R21 ;  /* 0x0000001500c37308 */ /* 0x000ff00000000800 */
[----:B------:R-:W4:Y:S01]  /*66f0*/  MUFU.EX2 R199, R199 ;  /* 0x000000c700c77308 */ /* 0x000f220000000800 */
[-C--:B------:R-:W-:Y:S02]  /*6700*/  FMUL.FTZ R16, R136, R188.reuse ;  /* 0x000000bc88107220 */ /* 0x080fe40000410000 */
[----:B------:R-:W-:-:S02]  /*6710*/  FMUL.FTZ R17, R137, R188 ;  /* 0x000000bc89117220 */ /* 0x000fc40000410000 */
[----:B------:R-:W-:Y:S01]  /*6720*/  FMUL.FTZ R19, R139, R185 ;  /* 0x000000b98b137220 */ /* 0x000fe20000410000 */
[----:B------:R-:W-:Y:S02]  /*6730*/  LOP3.LUT R136, R32, R13, RZ, 0xc0, !PT ;  /* 0x0000000d20887212 */ /* 0x000fe400078ec0ff */
[----:B--2---:R-:W-:Y:S02]  /*6740*/  F2FP.BF16.PACK_AB R139, R252, R197 ;  /* 0x000000c5fc8b723e */ /* 0x004fe400000010ff */
[----:B------:R-:W-:Y:S02]  /*6750*/  F2FP.BF16.PACK_AB R12, R251, R250 ;  /* 0x000000fafb0c723e */ /* 0x000fe400000010ff */
[----:B------:R-:W-:Y:S01]  /*6760*/  HMMA.16816.F32.BF16 R4, R4, R14, R16 ;  /* 0x0000000e0404723c */ /* 0x000fe20000041810 */
[----:B---3--:R-:W-:Y:S01]  /*6770*/  F2FP.BF16.PACK_AB R13, R189, R194 ;  /* 0x000000c2bd0d723e */ /* 0x008fe200000010ff */
[----:B------:R-:W-:Y:S01]  /*6780*/  LDSM.16.MT88.4 R16, [R210+0xb800] ;  /* 0x00b80000d210783b */ /* 0x000fe20000004200 */
[----:B-1----:R-:W-:-:S02]  /*6790*/  F2FP.BF16.PACK_AB R33, R191, R193 ;  /* 0x000000c1bf21723e */ /* 0x002fc400000010ff */
[----:B----4-:R-:W-:Y:S02]  /*67a0*/  F2FP.BF16.PACK_AB R35, R199, R195 ;  /* 0x000000c3c723723e */ /* 0x010fe400000010ff */
[----:B------:R-:W-:Y:S02]  /*67b0*/  F2FP.BF16.PACK_AB R15, R187, R190 ;  /* 0x000000bebb0f723e */ /* 0x000fe400000010ff */
[----:B------:R-:W-:Y:S02]  /*67c0*/  LOP3.LUT R139, R22, R139, RZ, 0xc0, !PT ;  /* 0x0000008b168b7212 */ /* 0x000fe400078ec0ff */
[----:B------:R-:W-:Y:S02]  /*67d0*/  LOP3.LUT R137, R165, R12, RZ, 0xc0, !PT ;  /* 0x0000000ca5897212 */ /* 0x000fe400078ec0ff */
[----:B------:R-:W-:Y:S01]  /*67e0*/  LOP3.LUT R34, R24, R15, RZ, 0xc0, !PT ;  /* 0x0000000f18227212 */ /* 0x000fe200078ec0ff */
[----:B------:R-:W1:Y:S01]  /*67f0*/  LDSM.16.MT88.4 R164, [R210+0xa800] ;  /* 0x00a80000d2a4783b */ /* 0x000e620000004200 */
[----:B------:R-:W-:-:S02]  /*6800*/  LOP3.LUT R35, R20, R35, RZ, 0xc0, !PT ;  /* 0x0000002314237212 */ /* 0x000fc400078ec0ff */
[----:B------:R-:W-:Y:S02]  /*6810*/  LOP3.LUT R32, R28, R13, RZ, 0xc0, !PT ;  /* 0x0000000d1c207212 */ /* 0x000fe400078ec0ff */
[----:B------:R-:W-:Y:S01]  /*6820*/  LOP3.LUT R33, R26, R33, RZ, 0xc0, !PT ;  /* 0x000000211a217212 */ /* 0x000fe200078ec0ff */
[-C--:B------:R-:W-:Y:S01]  /*6830*/  HMMA.16816.F32.BF16 R160, R136, R8.reuse, R160 ;  /* 0x0000000888a0723c */ /* 0x080fe200000418a0 */
[----:B------:R-:W2:Y:S04]  /*6840*/  LDSM.16.MT88.4 R28, [R209+0xa800] ;  /* 0x00a80000d11c783b */ /* 0x000ea80000004200 */
[----:B------:R-:W3:Y:S03]  /*6850*/  LDSM.16.MT88.4 R24, [R208+0xa800] ;  /* 0x00a80000d018783b */ /* 0x000ee60000004200 */
[C---:B------:R-:W-:Y:S01]  /*6860*/  HMMA.16816.F32.BF16 R156, R32.reuse, R8, R156 ;  /* 0x00000008209c723c */ /* 0x040fe2000004189c */
[----:B------:R-:W4:Y:S04]  /*6870*/  LDSM.16.MT88.4 R20, [R211+0xb800] ;  /* 0x00b80000d314783b */ /* 0x000f280000004200 */
[----:B------:R-:W1:Y:S03]  /*6880*/  LDSM.16.MT88.4 R12, [R209+0xb800] ;  /* 0x00b80000d10c783b */ /* 0x000e660000004200 */
[-C--:B------:R-:W-:Y:S08]  /*6890*/  HMMA.16816.F32.BF16 R36, R32, R10.reuse, R36 ;  /* 0x0000000a2024723c */ /* 0x080ff00000041824 */
[----:B------:R-:W-:Y:S01]  /*68a0*/  HMMA.16816.F32.BF16 R40, R136, R10, R40 ;  /* 0x0000000a8828723c */ /* 0x000fe20000041828 */
[----:B------:R-:W2:Y:S01]  /*68b0*/  LDSM.16.MT88.4 R8, [R208+0xb800] ;  /* 0x00b80000d008783b */ /* 0x000ea20000004200 */
[----:B------:R-:W-:-:S02]  /*68c0*/  FADD.FTZ R177, R241, R177 ;  /* 0x000000b1f1b17221 */ /* 0x000fc40000010000 */
[----:B------:R-:W-:Y:S01]  /*68d0*/  FFMA.FTZ R175, R232, R185, R175 ;  /* 0x000000b9e8af7223 */ /* 0x000fe200000100af */
[----:B------:R-:W1:Y:S01]  /*68e0*/  S2R R241, SR_TID.X ;  /* 0x0000000000f17919 */ /* 0x000e620000002100 */
[----:B------:R-:W-:Y:S02]  /*68f0*/  FFMA.FTZ R171, R233, R186, R171 ;  /* 0x000000bae9ab7223 */ /* 0x000fe400000100ab */
[----:B------:R-:W-:Y:S02]  /*6900*/  FFMA.FTZ R168, R227, R184, R168 ;  /* 0x000000b8e3a87223 */ /* 0x000fe400000100a8 */
[----:B------:R-:W-:Y:S02]  /*6910*/  FADD.FTZ R174, R174, R175 ;  /* 0x000000afaeae7221 */ /* 0x000fe40000010000 */
[----:B------:R-:W-:Y:S02]  /*6920*/  FADD.FTZ R170, R170, R171 ;  /* 0x000000abaaaa7221 */ /* 0x000fe40000010000 */
[----:B------:R-:W-:Y:S01]  /*6930*/  FADD.FTZ R168, R181, R168 ;  /* 0x000000a8b5a87221 */ /* 0x000fe20000010000 */
[----:B------:R-:W-:Y:S01]  /*6940*/  UISETP.GE.AND UP0, UPT, UR25, 0x3, UPT ;  /* 0x000000031900788c */ /* 0x000fe2000bf06270 */
[----:B------:R-:W-:-:S02]  /*6950*/  FADD.FTZ R173, R173, R174 ;  /* 0x000000aeadad7221 */ /* 0x000fc40000010000 */
[----:B------:R-:W-:Y:S02]  /*6960*/  FADD.FTZ R169, R169, R170 ;  /* 0x000000aaa9a97221 */ /* 0x000fe40000010000 */
[----:B------:R-:W-:Y:S01]  /*6970*/  FADD.FTZ R183, R183, R168 ;  /* 0x000000a8b7b77221 */ /* 0x000fe20000010000 */
[----:B------:R-:W-:Y:S01]  /*6980*/  PLOP3.LUT P0, PT, PT, PT, UP0, 0x80, 0x0 ;  /* 0x000000000000781c */ /* 0x000fe20003f0f008 */
        /* <DEDUP_REMOVED lines=9> */
[----:B-1----:R-:W-:Y:S01]  /*6a20*/  HMMA.16816.F32.BF16 R44, R136, R164, R44 ;  /* 0x000000a4882c723c */ /* 0x002fe2000004182c */
[----:B------:R-:W-:Y:S01]  /*6a30*/  SHF.L.U32 R241, R241, 0x1, RZ ;  /* 0x00000001f1f17819 */ /* 0x000fe200000006ff */
[----:B------:R-:W-:-:S02]  /*6a40*/  FADD.FTZ R177, R196, R177 ;  /* 0x000000b1c4b17221 */ /* 0x000fc40000010000 */
[----:B------:R-:W-:Y:S02]  /*6a50*/  FADD.FTZ R197, R197, R250 ;  /* 0x000000fac5c57221 */ /* 0x000fe40000010000 */
[----:B------:R-:W-:Y:S02]  /*6a60*/  FADD.FTZ R190, R190, R189 ;  /* 0x000000bdbebe7221 */ /* 0x000fe40000010000 */
[----:B------:R-:W-:Y:S01]  /*6a70*/  HMMA.16816.F32.BF16 R56, R136, R166, R56 ;  /* 0x000000a68838723c */ /* 0x000fe20000041838 */
[----:B------:R-:W-:Y:S01]  /*6a80*/  FADD.FTZ R182, R195, R182 ;  /* 0x000000b6c3b67221 */ /* 0x000fe20000010000 */
[----:B------:R-:W-:Y:S01]  /*6a90*/  LOP3.LUT R241, R241, 0x6, RZ, 0xc0, !PT ;  /* 0x00000006f1f17812 */ /* 0x000fe200078ec0ff */
[----:B------:R-:W-:-:S05]  /*6aa0*/  FADD.FTZ R235, R198, R177 ;  /* 0x000000b1c6eb7221 */ /* 0x000fca0000010000 */
[----:B--2---:R-:W-:Y:S01]  /*6ab0*/  HMMA.16816.F32.BF16 R60, R136, R28, R60 ;  /* 0x0000001c883c723c */ /* 0x004fe2000004183c */
[----:B------:R-:W-:Y:S02]  /*6ac0*/  FADD.FTZ R232, R252, R197 ;  /* 0x000000c5fce87221 */ /* 0x000fe40000010000 */
[----:B------:R-:W-:-:S05]  /*6ad0*/  FADD.FTZ R233, R187, R190 ;  /* 0x000000bebbe97221 */ /* 0x000fca0000010000 */
[----:B------:R-:W-:Y:S01]  /*6ae0*/  HMMA.16816.F32.BF16 R72, R136, R30, R72 ;  /* 0x0000001e8848723c */ /* 0x000fe20000041848 */
[----:B------:R-:W-:-:S07]  /*6af0*/  FADD.FTZ R227, R199, R182 ;  /* 0x000000b6c7e37221 */ /* 0x000fce0000010000 */
[C---:B---3--:R-:W-:Y:S08]  /*6b00*/  HMMA.16816.F32.BF16 R76, R136.reuse, R24, R76 ;  /* 0x00000018884c723c */ /* 0x048ff0000004184c */
[C---:B------:R-:W-:Y:S08]  /*6b10*/  HMMA.16816.F32.BF16 R88, R136.reuse, R26, R88 ;  /* 0x0000001a8858723c */ /* 0x040ff00000041858 */
        /* <DEDUP_REMOVED lines=22> */
[C---:B------:R-:W-:Y:S08]  /*6c80*/  HMMA.16816.F32.BF16 R144, R32.reuse, R14, R144 ;  /* 0x0000000e2090723c */ /* 0x040ff00000041890 */
[C---:B------:R-:W-:Y:S08]  /*6c90*/  HMMA.16816.F32.BF16 R128, R32.reuse, R8, R128 ;  /* 0x000000082080723c */ /* 0x040ff00000041880 */
[-C--:B------:R-:W-:Y:S08]  /*6ca0*/  HMMA.16816.F32.BF16 R132, R32, R10.reuse, R132 ;  /* 0x0000000a2084723c */ /* 0x080ff00000041884 */
[----:B------:R-:W-:Y:S01]  /*6cb0*/  HMMA.16816.F32.BF16 R136, R136, R10, R4 ;  /* 0x0000000a8888723c */ /* 0x000fe20000041804 */
[----:B------:R-:W-:Y:S11]  /*6cc0*/  @!P0 BRA `(.L_x_853) ;  /* 0x0000632000008947 */ /* 0x000ff60003800000 */
[----:B------:R-:W-:Y:S01]  /*6cd0*/  UIADD3 UR29, UR25, -0x1, URZ ;  /* 0xffffffff191d7890 */ /* 0x000fe2000fffe03f */
[----:B------:R-:W-:-:S04]  /*6ce0*/  DEPBAR.LE SB0, 0x0 ;  /* 0x000080000000791a */ /* 0x000fc80000000000 */
[----:B------:R-:W-:Y:S01]  /*6cf0*/  ULDC.64 UR4, c[0x0][0x1a0] ;  /* 0x0000680000047ab9 */ /* 0x000fe20000000a00 */
[----:B------:R-:W-:Y:S01]  /*6d00*/  IMAD.U32 R4, RZ, RZ, UR24 ;  /* 0x00000018ff047e24 */ /* 0x000fe2000f8e00ff */
[----:B------:R-:W-:-:S06]  /*6d10*/  UIMAD UR29, UR29, UR4, URZ ;  /* 0x000000041d1d72a4 */ /* 0x000fcc000f8e023f */
[----:B------:R-:W-:Y:S01]  /*6d20*/  IMAD.U32 R5, RZ, RZ, UR29 ;  /* 0x0000001dff057e24 */ /* 0x000fe2000f8e00ff */
[----:B------:R-:W-:Y:S02]  /*6d30*/  UMOV UR29, 0x6 ;  /* 0x00000006001d7882 */ /* 0x000fe40000000000 */
[----:B------:R-:W-:Y:S01]  /*6d40*/  USHF.L.U64.HI UR5, UR4, UR29, UR5 ;  /* 0x0000001d04057299 */ /* 0x000fe20008010205 */
[----:B-----5:R-:W-:Y:S01]  /*6d50*/  IMAD.U32 R5, R5, 0x20, R202 ;  /* 0x0000002005057824 */ /* 0x020fe200078e00ca */
[----:B------:R-:W-:-:S04]  /*6d60*/  UIADD3 UR4, UP0, -UR28, 0x80, URZ ;  /* 0x000000801c047890 */ /* 0x000fc8000ff1e13f */
[----:B------:R-:W-:Y:S01]  /*6d70*/  LEA R5, R5, c[0x0][0x170], 0x1 ;  /* 0x00005c0005057a11 */ /* 0x000fe200078e08ff */
[----:B------:R-:W-:Y:S02]  /*6d80*/  UIADD3.X UR30, URZ, ~UR5, URZ, UP0, !UPT ;  /* 0x800000053f1e7290 */ /* 0x000fe400087fe43f */
[----:B------:R-:W-:Y:S02]  /*6d90*/  UISETP.NE.AND UP0, UPT, UR25, 0x3, UPT ;  /* 0x000000031900788c */ /* 0x000fe4000bf05270 */
[----:B------:R-:W-:Y:S01]  /*6da0*/  IMAD.U32 R4, R4, 0x2, R5 ;  /* 0x0000000204047824 */ /* 0x000fe200078e0005 */
[----:B------:R-:W-:Y:S01]  /*6db0*/  BAR.SYNC.DEFER_BLOCKING 0x0 ;  /* 0x0000000000007b1d */ /* 0x000fe20000010000 */
[----:B------:R-:W-:-:S03]  /*6dc0*/  IADD3 R5, P0, R5, -UR28, RZ ;  /* 0x8000001c05057c10 */ /* 0x000fc6000ff1e0ff */
[----:B------:R-:W-:Y:S02]  /*6dd0*/  IADD3 R4, R4, -UR28, RZ ;  /* 0x8000001c04047c10 */ /* 0x000fe4000fffe0ff */
[----:B------:R-:W-:Y:S02]  /*6de0*/  IADD3.X R246, R247, ~UR5, RZ, P0, !PT ;  /* 0x80000005f7f67c10 */ /* 0x000fe400087fe4ff */
[C---:B------:R-:W-:Y:S02]  /*6df0*/  IADD3 R194, P3, R5.reuse, -UR28, RZ ;  /* 0x8000001c05c27c10 */ /* 0x040fe4000ff7e0ff */
[----:B------:R-:W-:Y:S02]  /*6e00*/  IADD3 R8, P2, R5, UR4, RZ ;  /* 0x0000000405087c10 */ /* 0x000fe4000ff5e0ff */
[C---:B------:R-:W-:Y:S02]  /*6e10*/  IADD3 R196, P1, R4.reuse, -UR28, RZ ;  /* 0x8000001c04c47c10 */ /* 0x040fe4000ff3e0ff */
[----:B------:R-:W-:-:S02]  /*6e20*/  IADD3 R24, P0, R4, UR4, RZ ;  /* 0x0000000404187c10 */ /* 0x000fc4000ff1e0ff */
[C---:B------:R-:W-:Y:S02]  /*6e30*/  IADD3.X R195, R246.reuse, ~UR5, RZ, P3, !PT ;  /* 0x80000005f6c37c10 */ /* 0x040fe40009ffe4ff */
[----:B------:R-:W-:Y:S02]  /*6e40*/  IADD3.X R9, R246, UR30, RZ, P2, !PT ;  /* 0x0000001ef6097c10 */ /* 0x000fe400097fe4ff */
[C---:B------:R-:W-:Y:S02]  /*6e50*/  IADD3.X R197, R249.reuse, ~UR5, RZ, P1, !PT ;  /* 0x80000005f9c57c10 */ /* 0x040fe40008ffe4ff */
[----:B------:R-:W-:Y:S01]  /*6e60*/  IADD3.X R25, R249, UR30, RZ, P0, !PT ;  /* 0x0000001ef9197c10 */ /* 0x000fe200087fe4ff */
[----:B------:R-:W-:Y:S01]  /*6e70*/  @!PT LDS RZ, [RZ] ;  /* 0x00000000fffff984 */ /* 0x000fe20000000800 */
[----:B------:R-:W-:Y:S01]  /*6e80*/  @!PT LDS RZ, [RZ] ;  /* 0x00000000fffff984 */ /* 0x000fe20000000800 */
[----:B------:R-:W-:Y:S01]  /*6e90*/  @!PT LDS RZ, [RZ] ;  /* 0x00000000fffff984 */ /* 0x000fe20000000800 */
[----:B------:R1:W-:Y:S01]  /*6ea0*/  LDGSTS.E.BYPASS.LTC128B.128 [R219+0xa000], [R194.64] ;  /* 0x0a000000c2db7fae */ /* 0x0003e2000b901d56 */
[----:B------:R-:W-:-:S03]  /*6eb0*/  PLOP3.LUT P0, PT, PT, PT, UP0, 0x80, 0x0 ;  /* 0x000000000000781c */ /* 0x000fc60003f0f008 */
[----:B------:R2:W-:Y:S04]  /*6ec0*/  LDGSTS.E.BYPASS.LTC128B.128 [R219+0xb000], [R8.64] ;  /* 0x0b00000008db7fae */ /* 0x0005e8000b901d56 */
[----:B------:R1:W-:Y:S04]  /*6ed0*/  LDGSTS.E.BYPASS.LTC128B.128 [R219+0xa800], [R196.64] ;  /* 0x0a800000c4db7fae */ /* 0x0003e8000b901d56 */
[----:B------:R3:W-:Y:S04]  /*6ee0*/  LDGSTS.E.BYPASS.LTC128B.128 [R219+0xb800], [R24.64] ;  /* 0x0b80000018db7fae */ /* 0x0007e8000b901d56 */
[----:B------:R-:W-:Y:S04]  /*6ef0*/  LDSM.16.M88.4 R172, [R217] ;  /* 0x00000000d9ac783b */ /* 0x000fe80000000200 */
[----:B------:R-:W4:Y:S04]  /*6f00*/  LDSM.16.M88.4 R4, [R218+0x2000] ;  /* 0x00200000da04783b */ /* 0x000f280000000200 */
[----:B------:R-:W2:Y:S04]  /*6f10*/  LDSM.16.M88.4 R32, [R217+0x800] ;  /* 0x00080000d920783b */ /* 0x000ea80000000200 */
[----:B------:R-:W1:Y:S04]  /*6f20*/  LDSM.16.M88.4 R164, [R218] ;  /* 0x00000000daa4783b */ /* 0x000e680000000200 */
[----:B------:R-:W-:Y:S04]  /*6f30*/  LDSM.16.M88.4 R180, [R215] ;  /* 0x00000000d7b4783b */ /* 0x000fe80000000200 */
[----:B------:R-:W1:Y:S04]  /*6f40*/  LDSM.16.M88.4 R20, [R216+0x2000] ;  /* 0x00200000d814783b */ /* 0x000e680000000200 */
[----:B------:R-:W1:Y:S04]  /*6f50*/  LDSM.16.M88.4 R28, [R207] ;  /* 0x00000000cf1c783b */ /* 0x000e680000000200 */
[----:B---3--:R-:W3:Y:S04]  /*6f60*/  LDSM.16.M88.4 R24, [R216] ;  /* 0x00000000d818783b */ /* 0x008ee80000000200 */
[----:B------:R-:W-:Y:S04]  /*6f70*/  LDSM.16.M88.4 R188, [R213] ;  /* 0x00000000d5bc783b */ /* 0x000fe80000000200 */
[----:B------:R-:W-:Y:S04]  /*6f80*/  LDSM.16.M88.4 R184, [R213+0x800] ;  /* 0x00080000d5b8783b */ /* 0x000fe80000000200 */
[----:B------:R-:W0:Y:S01]  /*6f90*/  LDGDEPBAR ;  /* 0x00000000000079af */ /* 0x000e220000000000 */
[C---:B----4-:R-:W-:Y:S08]  /*6fa0*/  HMMA.16816.F32.BF16 R16, R4.reuse, R172, RZ ;  /* 0x000000ac0410723c */ /* 0x050ff000000418ff */
[C---:B--2---:R-:W-:Y:S08]  /*6fb0*/  HMMA.16816.F32.BF16 R8, R4.reuse, R32, RZ ;  /* 0x000000200408723c */ /* 0x044ff000000418ff */
[C---:B------:R-:W-:Y:S08]  /*6fc0*/  HMMA.16816.F32.BF16 R12, R4.reuse, R174, RZ ;  /* 0x000000ae040c723c */ /* 0x040ff000000418ff */
[----:B------:R-:W-:Y:S08]  /*6fd0*/  HMMA.16816.F32.BF16 R4, R4, R34, RZ ;  /* 0x000000220404723c */ /* 0x000ff000000418ff */
[C---:B-1----:R-:W-:Y:S08]  /*6fe0*/  HMMA.16816.F32.BF16 R176, R164.reuse, R172, RZ ;  /* 0x000000aca4b0723c */ /* 0x042ff000000418ff */
[C---:B------:R-:W-:Y:S08]  /*6ff0*/  HMMA.16816.F32.BF16 R172, R164.reuse, R174, RZ ;  /* 0x000000aea4ac723c */ /* 0x040ff000000418ff */
[C---:B------:R-:W-:Y:S08]  /*7000*/  HMMA.16816.F32.BF16 R168, R164.reuse, R32, RZ ;  /* 0x00000020a4a8723c */ /* 0x040ff000000418ff */
[----:B------:R-:W-:Y:S01]  /*7010*/  HMMA.16816.F32.BF16 R164, R164, R34, RZ ;  /* 0x00000022a4a4723c */ /* 0x000fe200000418ff */
[----:B------:R-:W1:Y:S07]  /*7020*/  LDSM.16.M88.4 R32, [R214] ;  /* 0x00000000d620783b */ /* 0x000e6e0000000200 */
[C---:B------:R-:W-:Y:S08]  /*7030*/  HMMA.16816.F32.BF16 R16, R20.reuse, R180, R16 ;  /* 0x000000b41410723c */ /* 0x040ff00000041810 */
[C---:B------:R-:W-:Y:S08]  /*7040*/  HMMA.16816.F32.BF16 R8, R20.reuse, R28, R8 ;  /* 0x0000001c1408723c */ /* 0x040ff00000041808 */
[C---:B------:R-:W-:Y:S08]  /*7050*/  HMMA.16816.F32.BF16 R12, R20.reuse, R182, R12 ;  /* 0x000000b6140c723c */ /* 0x040ff0000004180c */
[----:B------:R-:W-:Y:S01]  /*7060*/  HMMA.16816.F32.BF16 R4, R20, R30, R4 ;  /* 0x0000001e1404723c */ /* 0x000fe20000041804 */
[----:B------:R-:W2:Y:S07]  /*7070*/  LDSM.16.M88.4 R20, [R214+0x2000] ;  /* 0x00200000d614783b */ /* 0x000eae0000000200 */
[C---:B---3--:R-:W-:Y:S08]  /*7080*/  HMMA.16816.F32.BF16 R176, R24.reuse, R180, R176 ;  /* 0x000000b418b0723c */ /* 0x048ff000000418b0 */
[C---:B------:R-:W-:Y:S08]  /*7090*/  HMMA.16816.F32.BF16 R168, R24.reuse, R28, R168 ;  /* 0x0000001c18a8723c */ /* 0x040ff000000418a8 */
[C---:B------:R-:W-:Y:S01]  /*70a0*/  HMMA.16816.F32.BF16 R172, R24.reuse, R182, R172 ;  /* 0x000000b618ac723c */ /* 0x040fe200000418ac */
[----:B------:R-:W-:Y:S07]  /*70b0*/  LDSM.16.M88.4 R180, [R206+0x800] ;  /* 0x00080000ceb4783b */ /* 0x000fee0000000200 */
[----:B------:R-:W-:Y:S01]  /*70c0*/  HMMA.16816.F32.BF16 R164, R24, R30, R164 ;  /* 0x0000001e18a4723c */ /* 0x000fe200000418a4 */
[----:B------:R-:W-:Y:S04]  /*70d0*/  LDSM.16.M88.4 R28, [R212+0x2000] ;  /* 0x00200000d41c783b */ /* 0x000fe80000000200 */
[----:B------:R-:W3:Y:S03]  /*70e0*/  LDSM.16.M88.4 R24, [R206] ;  /* 0x00000000ce18783b */ /* 0x000ee60000000200 */
[-C--:B-1----:R-:W-:Y:S08]  /*70f0*/  HMMA.16816.F32.BF16 R176, R32, R188.reuse, R176 ;  /* 0x000000bc20b0723c */ /* 0x082ff000000418b0 */
[C---:B--2---:R-:W-:Y:S08]  /*7100*/  HMMA.16816.F32.BF16 R16, R20.reuse, R188, R16 ;  /* 0x000000bc1410723c */ /* 0x044ff00000041810 */
[C---:B------:R-:W-:Y:S08]  /*7110*/  HMMA.16816.F32.BF16 R8, R20.reuse, R184, R8 ;  /* 0x000000b81408723c */ /* 0x040ff00000041808 */
[C---:B------:R-:W-:Y:S08]  /*7120*/  HMMA.16816.F32.BF16 R12, R20.reuse, R190, R12 ;  /* 0x000000be140c723c */ /* 0x040ff0000004180c */
[----:B------:R-:W-:Y:S01]  /*7130*/  HMMA.16816.F32.BF16 R4, R20, R186, R4 ;  /* 0x000000ba1404723c */ /* 0x000fe20000041804 */
[----:B------:R-:W1:Y:S07]  /*7140*/  LDSM.16.M88.4 R20, [R212] ;  /* 0x00000000d414783b */ /* 0x000e6e0000000200 */
[C---:B------:R-:W-:Y:S01]  /*7150*/  HMMA.16816.F32.BF16 R172, R32.reuse, R190, R172 ;  /* 0x000000be20ac723c */ /* 0x040fe200000418ac */
[----:B------:R-:W-:Y:S07]  /*7160*/  LDSM.16.M88.4 R188, [R218+0x6000] ;  /* 0x00600000dabc783b */ /* 0x000fee0000000200 */
[C---:B------:R-:W-:Y:S08]  /*7170*/  HMMA.16816.F32.BF16 R168, R32.reuse, R184, R168 ;  /* 0x000000b820a8723c */ /* 0x040ff000000418a8 */
[----:B------:R-:W-:Y:S01]  /*7180*/  HMMA.16816.F32.BF16 R164, R32, R186, R164 ;  /* 0x000000ba20a4723c */ /* 0x000fe200000418a4 */
[----:B------:R-:W2:Y:S04]  /*7190*/  LDSM.16.M88.4 R32, [R217+0x1000] ;  /* 0x00100000d920783b */ /* 0x000ea80000000200 */
[----:B------:R-:W-:Y:S03]  /*71a0*/  LDSM.16.M88.4 R184, [R205] ;  /* 0x00000000cdb8783b */ /* 0x000fe60000000200 */
[C---:B---3--:R-:W-:Y:S08]  /*71b0*/  HMMA.16816.F32.BF16 R16, R28.reuse, R24, R16 ;  /* 0x000000181c10723c */ /* 0x048ff00000041810 */
[C---:B------:R-:W-:Y:S08]  /*71c0*/  HMMA.16816.F32.BF16 R12, R28.reuse, R26, R12 ;  /* 0x0000001a1c0c723c */ /* 0x040ff0000004180c */
[C---:B------:R-:W-:Y:S08]  /*71d0*/  HMMA.16816.F32.BF16 R8, R28.reuse, R180, R8 ;  /* 0x000000b41c08723c */ /* 0x040ff00000041808 */
[----:B------:R-:W-:Y:S01]  /*71e0*/  HMMA.16816.F32.BF16 R4, R28, R182, R4 ;  /* 0x000000b61c04723c */ /* 0x000fe20000041804 */
[----:B------:R-:W3:Y:S07]  /*71f0*/  LDSM.16.M88.4 R28, [R217+0x1800] ;  /* 0x00180000d91c783b */ /* 0x000eee0000000200 */
[C---:B-1----:R-:W-:Y:S08]  /*7200*/  HMMA.16816.F32.BF16 R176, R20.reuse, R24, R176 ;  /* 0x0000001814b0723c */ /* 0x042ff000000418b0 */
[C---:B------:R-:W-:Y:S01]  /*7210*/  HMMA.16816.F32.BF16 R172, R20.reuse, R26, R172 ;  /* 0x0000001a14ac723c */ /* 0x040fe200000418ac */
[----:B------:R-:W1:Y:S07]  /*7220*/  LDSM.16.M88.4 R24, [R218+0x4000] ;  /* 0x00400000da18783b */ /* 0x000e6e0000000200 */
[C---:B------:R-:W-:Y:S08]  /*7230*/  HMMA.16816.F32.BF16 R168, R20.reuse, R180, R168 ;  /* 0x000000b414a8723c */ /* 0x040ff000000418a8 */
[----:B------:R-:W-:Y:S01]  /*7240*/  HMMA.16816.F32.BF16 R164, R20, R182, R164 ;  /* 0x000000b614a4723c */ /* 0x000fe200000418a4 */
[----:B------:R-:W4:Y:S04]  /*7250*/  LDSM.16.M88.4 R20, [R216+0x6000] ;  /* 0x00600000d814783b */ /* 0x000f280000000200 */
[----:B------:R-:W4:Y:S03]  /*7260*/  LDSM.16.M88.4 R180, [R204] ;  /* 0x00000000ccb4783b */ /* 0x000f260000000200 */
[C---:B--2---:R-:W-:Y:S08]  /*7270*/  HMMA.16816.F32.BF16 R16, R188.reuse, R32, R16 ;  /* 0x00000020bc10723c */ /* 0x044ff00000041810 */
[C---:B------:R-:W-:Y:S08]  /*7280*/  HMMA.16816.F32.BF16 R12, R188.reuse, R34, R12 ;  /* 0x00000022bc0c723c */ /* 0x040ff0000004180c */
[C---:B---3--:R-:W-:Y:S08]  /*7290*/  HMMA.16816.F32.BF16 R8, R188.reuse, R28, R8 ;  /* 0x0000001cbc08723c */ /* 0x048ff00000041808 */
[----:B------:R-:W-:Y:S01]  /*72a0*/  HMMA.16816.F32.BF16 R4, R188, R30, R4 ;  /* 0x0000001ebc04723c */ /* 0x000fe20000041804 */
[----:B------:R-:W2:Y:S07]  /*72b0*/  LDSM.16.M88.4 R188, [R216+0x4000] ;  /* 0x00400000d8bc783b */ /* 0x000eae0000000200 */
[C---:B-1----:R-:W-:Y:S08]  /*72c0*/  HMMA.16816.F32.BF16 R176, R24.reuse, R32, R176 ;  /* 0x0000002018b0723c */ /* 0x042ff000000418b0 */
[C---:B------:R-:W-:Y:S01]  /*72d0*/  HMMA.16816.F32.BF16 R172, R24.reuse, R34, R172 ;  /* 0x0000002218ac723c */ /* 0x040fe200000418ac */
[----:B------:R-:W-:Y:S07]  /*72e0*/  LDSM.16.M88.4 R32, [R214+0x4000] ;  /* 0x00400000d620783b */ /* 0x000fee0000000200 */
[C---:B------:R-:W-:Y:S08]  /*72f0*/  HMMA.16816.F32.BF16 R168, R24.reuse, R28, R168 ;  /* 0x0000001c18a8723c */ /* 0x040ff000000418a8 */
[----:B------:R-:W-:Y:S01]  /*7300*/  HMMA.16816.F32.BF16 R164, R24, R30, R164 ;  /* 0x0000001e18a4723c */ /* 0x000fe200000418a4 */
[----:B------:R-:W-:Y:S04]  /*7310*/  LDSM.16.M88.4 R28, [R214+0x6000] ;  /* 0x00600000d61c783b */ /* 0x000fe80000000200 */
[----:B------:R-:W1:Y:S03]  /*7320*/  LDSM.16.M88.4 R24, [R213+0x1000] ;  /* 0x00100000d518783b */ /* 0x000e660000000200 */
[C---:B----4-:R-:W-:Y:S08]  /*7330*/  HMMA.16816.F32.BF16 R16, R20.reuse, R184, R16 ;  /* 0x000000b81410723c */ /* 0x050ff00000041810 */
[C---:B------:R-:W-:Y:S08]  /*7340*/  HMMA.16816.F32.BF16 R12, R20.reuse, R186, R12 ;  /* 0x000000ba140c723c */ /* 0x040ff0000004180c */
[C---:B------:R-:W-:Y:S08]  /*7350*/  HMMA.16816.F32.BF16 R8, R20.reuse, R180, R8 ;  /* 0x000000b41408723c */ /* 0x040ff00000041808 */
[----:B------:R-:W-:Y:S01]  /*7360*/  HMMA.16816.F32.BF16 R4, R20, R182, R4 ;  /* 0x000000b61404723c */ /* 0x000fe20000041804 */
[----:B------:R-:W3:Y:S07]  /*7370*/  LDSM.16.M88.4 R20, [R213+0x1800] ;  /* 0x00180000d514783b */ /* 0x000eee0000000200 */
        /* <DEDUP_REMOVED lines=8> */
[C---:B------:R-:W-:Y:S08]  /*7400*/  HMMA.16816.F32.BF16 R12, R28.reuse, R26, R12 ;  /* 0x0000001a1c0c723c */ /* 0x040ff0000004180c */
[C---:B---3--:R-:W-:Y:S08]  /*7410*/  HMMA.16816.F32.BF16 R8, R28.reuse, R20, R8 ;  /* 0x000000141c08723c */ /* 0x048ff00000041808 */
[----:B------:R-:W-:Y:S01]  /*7420*/  HMMA.16816.F32.BF16 R4, R28, R22, R4 ;  /* 0x000000161c04723c */ /* 0x000fe20000041804 */
[----:B------:R-:W1:Y:S01]  /*7430*/  LDSM.16.M88.4 R28, [R206+0x1000] ;  /* 0x00100000ce1c783b */ /* 0x000e620000000200 */
[----:B------:R-:W-:-:S06]  /*7440*/  DEPBAR.LE SB0, 0x0 ;  /* 0x000080000000791a */ /* 0x000fcc0000000000 */
[C---:B------:R-:W-:Y:S08]  /*7450*/  HMMA.16816.F32.BF16 R176, R32.reuse, R24, R176 ;  /* 0x0000001820b0723c */ /* 0x040ff000000418b0 */
[C---:B------:R-:W-:Y:S08]  /*7460*/  HMMA.16816.F32.BF16 R172, R32.reuse, R26, R172 ;  /* 0x0000001a20ac723c */ /* 0x040ff000000418ac */
[C---:B------:R-:W-:Y:S08]  /*7470*/  HMMA.16816.F32.BF16 R168, R32.reuse, R20, R168 ;  /* 0x0000001420a8723c */ /* 0x040ff000000418a8 */
[----:B------:R-:W-:Y:S08]  /*7480*/  HMMA.16816.F32.BF16 R164, R32, R22, R164 ;  /* 0x0000001620a4723c */ /* 0x000ff000000418a4 */
[C---:B--2---:R-:W-:Y:S08]  /*7490*/  HMMA.16816.F32.BF16 R8, R180.reuse, R184, R8 ;  /* 0x000000b8b408723c */ /* 0x044ff00000041808 */
[C---:B-1----:R-:W-:Y:S08]  /*74a0*/  HMMA.16816.F32.BF16 R16, R180.reuse, R28, R16 ;  /* 0x0000001cb410723c */ /* 0x042ff00000041810 */
[C---:B------:R-:W-:Y:S08]  /*74b0*/  HMMA.16816.F32.BF16 R12, R180.reuse, R30, R12 ;  /* 0x0000001eb40c723c */ /* 0x040ff0000004180c */
[----:B------:R-:W-:Y:S08]  /*74c0*/  HMMA.16816.F32.BF16 R4, R180, R186, R4 ;  /* 0x000000bab404723c */ /* 0x000ff00000041804 */
[C---:B------:R-:W-:Y:S08]  /*74d0*/  HMMA.16816.F32.BF16 R176, R188.reuse, R28, R176 ;  /* 0x0000001cbcb0723c */ /* 0x040ff000000418b0 */
[C---:B------:R-:W-:Y:S08]  /*74e0*/  HMMA.16816.F32.BF16 R172, R188.reuse, R30, R172 ;  /* 0x0000001ebcac723c */ /* 0x040ff000000418ac */
[C---:B------:R-:W-:Y:S08]  /*74f0*/  HMMA.16816.F32.BF16 R168, R188.reuse, R184, R168 ;  /* 0x000000b8bca8723c */ /* 0x040ff000000418a8 */
[----:B------:R-:W-:Y:S01]  /*7500*/  HMMA.16816.F32.BF16 R164, R188, R186, R164 ;  /* 0x000000babca4723c */ /* 0x000fe200000418a4 */
[----:B------:R-:W-:Y:S06]  /*7510*/  BAR.SYNC.DEFER_BLOCKING 0x0 ;  /* 0x0000000000007b1d */ /* 0x000fec0000010000 */
[----:B------:R-:W-:Y:S05]  /*7520*/  @!P0 BRA `(.L_x_855) ;  /* 0x0000018000008947 */ /* 0x000fea0003800000 */
[----:B------:R-:W-:Y:S02]  /*7530*/  UIADD3 UR31, UR25, -0x4, URZ ;  /* 0xfffffffc191f7890 */ /* 0x000fe4000fffe03f */
[----:B------:R-:W-:-:S02]  /*7540*/  ULDC.64 UR4, c[0x0][0x198] ;  /* 0x0000660000047ab9 */ /* 0x000fc40000000a00 */
        /* <DEDUP_REMOVED lines=22> */
.L_x_855:
[----:B------:R-:W-:Y:S01]  /*76b0*/  UIADD3 UR29, UR25, -0x3, URZ ;  /* 0xfffffffd191d7890 */ /* 0x000fe2000fffe03f */
[----:B------:R-:W-:Y:S01]  /*76c0*/  IMAD.WIDE.U32 R28, R238, -0x326172a9, RZ ;  /* 0xcd9e8d57ee1c7825 */ /* 0x000fe200078e00ff */
[----:B------:R2:W-:Y:S01]  /*76d0*/  STL [R1+0x10], R196 ;  /* 0x000010c401007387 */ /* 0x0005e20000100800 */
[----:B------:R-:W3:Y:S02]  /*76e0*/  LDC.U8 R189, c[0x0][0x2d8] ;  /* 0x0000b600ffbd7b82 */ /* 0x000ee40000000000 */
[----:B------:R-:W-:Y:S01]  /*76f0*/  IMAD.WIDE.U32 R26, R200, -0x2daee0ad, RZ ;  /* 0xd2511f53c81a7825 */ /* 0x000fe200078e00ff */
[----:B------:R-:W-:Y:S01]  /*7700*/  LOP3.LUT R32, R29, R201, RZ, 0x3c, !PT ;  /* 0x000000c91d207212 */ /* 0x000fe200078e3cff */
[----:B------:R-:W-:Y:S02]  /*7710*/  STL.64 [R1+0x8], R194 ;  /* 0x000008c201007387 */ /* 0x000fe40000100a00 */
[----:B------:R-:W-:-:S02]  /*7720*/  IMAD.U32 R30, RZ, RZ, UR29 ;  /* 0x0000001dff1e7e24 */ /* 0x000fc4000f8e00ff */
[----:B------:R-:W-:-:S04]  /*7730*/  IMAD.WIDE.U32 R32, R32, -0x2daee0ad, RZ ;  /* 0xd2511f5320207825 */ /* 0x000fc800078e00ff */
[----:B------:R-:W-:Y:S01]  /*7740*/  IMAD R30, R30, 0x20, R241 ;  /* 0x000000201e1e7824 */ /* 0x000fe200078e02f1 */
[----:B------:R-:W-:Y:S01]  /*7750*/  LOP3.LUT R26, R33, UR14, R26, 0x96, !PT ;  /* 0x0000000e211a7c12 */ /* 0x000fe2000f8e961a */
[----:B------:R-:W-:-:S03]  /*7760*/  IMAD.U32 R34, RZ, RZ, UR27 ;  /* 0x0000001bff227e24 */ /* 0x000fc6000f8e00ff */
[----:B-1----:R-:W-:Y:S01]  /*7770*/  IADD3 R21, R30, 0x8, RZ ;  /* 0x000000081e157810 */ /* 0x002fe20007ffe0ff */
[----:B------:R-:W-:Y:S01]  /*7780*/  IMAD.WIDE.U32 R180, R26, -0x326172a9, RZ ;  /* 0xcd9e8d571ab47825 */ /* 0x000fe200078e00ff */
[C---:B------:R-:W-:Y:S02]  /*7790*/  IADD3 R20, R30.reuse, 0x1, RZ ;  /* 0x000000011e147810 */ /* 0x040fe40007ffe0ff */
[C---:B------:R-:W-:Y:S02]  /*77a0*/  ISETP.GE.AND P2, PT, R21.reuse, R240, PT ;  /* 0x000000f01500720c */ /* 0x040fe40003f46270 */
[C---:B------:R-:W-:Y:S02]  /*77b0*/  ISETP.GE.AND P0, PT, R21.reuse, R239, PT ;  /* 0x000000ef1500720c */ /* 0x040fe40003f06270 */
[----:B------:R-:W-:Y:S02]  /*77c0*/  IADD3 R25, R30, 0x9, RZ ;  /* 0x000000091e197810 */ /* 0x000fe40007ffe0ff */
[----:B------:R-:W-:-:S02]  /*77d0*/  ISETP.GE.AND P4, PT, R21, R237, PT ;  /* 0x000000ed1500720c */ /* 0x000fc40003f86270 */
[C---:B------:R-:W-:Y:S02]  /*77e0*/  ISETP.GE.AND P6, PT, R20.reuse, R240, PT ;  /* 0x000000f01400720c */ /* 0x040fe40003fc6270 */
[C---:B------:R-:W-:Y:S02]  /*77f0*/  ISETP.GE.AND P5, PT, R20.reuse, R239, PT ;  /* 0x000000ef1400720c */ /* 0x040fe40003fa6270 */
[C---:B------:R-:W-:Y:S02]  /*7800*/  ISETP.GE.AND P3, PT, R20.reuse, R237, PT ;  /* 0x000000ed1400720c */ /* 0x040fe40003f66270 */
[----:B------:R-:W-:Y:S02]  /*7810*/  ISETP.GE.AND P1, PT, R20, R234, PT ;  /* 0x000000ea1400720c */ /* 0x000fe40003f26270 */
[----:B------:R-:W-:Y:S02]  /*7820*/  FSEL R20, R172, -INF , !P2 ;  /* 0xff800000ac147808 */ /* 0x000fe40005000000 */
[----:B------:R-:W-:-:S02]  /*7830*/  FSEL R23, R174, -INF , !P0 ;  /* 0xff800000ae177808 */ /* 0x000fc40004000000 */
[----:B------:R-:W-:Y:S02]  /*7840*/  ISETP.GE.AND P2, PT, R21, R234, PT ;  /* 0x000000ea1500720c */ /* 0x000fe40003f46270 */
[C---:B------:R-:W-:Y:S02]  /*7850*/  ISETP.GE.AND P0, PT, R25.reuse, R240, PT ;  /* 0x000000f01900720c */ /* 0x040fe40003f06270 */
[----:B------:R-:W-:Y:S02]  /*7860*/  FSEL R21, R12, -INF , !P4 ;  /* 0xff8000000c157808 */ /* 0x000fe40006000000 */
[----:B------:R-:W-:Y:S02]  /*7870*/  ISETP.GE.AND P4, PT, R25, R239, PT ;  /* 0x000000ef1900720c */ /* 0x000fe40003f86270 */
[----:B------:R-:W-:Y:S02]  /*7880*/  IADD3 R22, R30, 0x10, RZ ;  /* 0x000000101e167810 */ /* 0x000fe40007ffe0ff */
[----:B------:R-:W-:-:S02]  /*7890*/  FSEL R14, R14, -INF , !P2 ;  /* 0xff8000000e0e7808 */ /* 0x000fc40005000000 */
[----:B------:R-:W-:Y:S02]  /*78a0*/  FSEL R24, R173, -INF , !P0 ;  /* 0xff800000ad187808 */ /* 0x000fe40004000000 */
[C---:B------:R-:W-:Y:S02]  /*78b0*/  ISETP.GE.AND P2, PT, R25.reuse, R237, PT ;  /* 0x000000ed1900720c */ /* 0x040fe40003f46270 */
[----:B------:R-:W-:Y:S02]  /*78c0*/  ISETP.GE.AND P0, PT, R25, R234, PT ;  /* 0x000000ea1900720c */ /* 0x000fe40003f06270 */
[----:B------:R-:W-:Y:S02]  /*78d0*/  FSEL R25, R175, -INF , !P4 ;  /* 0xff800000af197808 */ /* 0x000fe40006000000 */
[----:B------:R-:W-:Y:S02]  /*78e0*/  ISETP.GE.AND P4, PT, R22, R240, PT ;  /* 0x000000f01600720c */ /* 0x000fe40003f86270 */
[----:B------:R-:W-:-:S02]  /*78f0*/  IADD3 R29, R30, 0x11, RZ ;  /* 0x000000111e1d7810 */ /* 0x000fc40007ffe0ff */
[----:B------:R-:W-:Y:S02]  /*7900*/  FSEL R175, R168, -INF , !P4 ;  /* 0xff800000a8af7808 */ /* 0x000fe40006000000 */
[----:B------:R-:W-:Y:S02]  /*7910*/  ISETP.GE.AND P4, PT, R29, R239, PT ;  /* 0x000000ef1d00720c */ /* 0x000fe40003f86270 */
[----:B------:R-:W-:Y:S02]  /*7920*/  FSEL R12, R15, -INF , !P0 ;  /* 0xff8000000f0c7808 */ /* 0x000fe40004000000 */
[----:B------:R-:W-:Y:S02]  /*7930*/  FSEL R173, R171, -INF , !P4 ;  /* 0xff800000abad7808 */ /* 0x000fe40006000000 */
[----:B------:R-:W-:Y:S02]  /*7940*/  ISETP.GE.AND P4, PT, R30, R240, PT ;  /* 0x000000f01e00720c */ /* 0x000fe40003f86270 */
[----:B------:R-:W-:-:S02]  /*7950*/  FSEL R177, R177, -INF , !P6 ;  /* 0xff800000b1b17808 */ /* 0x000fc40007000000 */
[----:B------:R-:W-:Y:S02]  /*7960*/  FSEL R17, R17, -INF , !P3 ;  /* 0xff80000011117808 */ /* 0x000fe40005800000 */
[C---:B------:R-:W-:Y:S02]  /*7970*/  ISETP.GE.AND P0, PT, R29.reuse, R240, PT ;  /* 0x000000f01d00720c */ /* 0x040fe40003f06270 */
[CC--:B------:R-:W-:Y:S02]  /*7980*/  ISETP.GE.AND P6, PT, R29.reuse, R237.reuse, PT ;  /* 0x000000ed1d00720c */ /* 0x0c0fe40003fc6270 */
[----:B------:R-:W-:Y:S02]  /*7990*/  ISETP.GE.AND P3, PT, R29, R234, PT ;  /* 0x000000ea1d00720c */ /* 0x000fe40003f66270 */
[----:B------:R-:W-:Y:S02]  /*79a0*/  FSEL R29, R176, -INF , !P4 ;  /* 0xff800000b01d7808 */ /* 0x000fe40006000000 */
[----:B------:R-:W-:-:S02]  /*79b0*/  ISETP.GE.AND P4, PT, R30, R237, PT ;  /* 0x000000ed1e00720c */ /* 0x000fc40003f86270 */
[----:B------:R-:W-:Y:S02]  /*79c0*/  FSEL R190, R169, -INF , !P0 ;  /* 0xff800000a9be7808 */ /* 0x000fe40004000000 */
[----:B------:R-:W-:Y:S02]  /*79d0*/  FSEL R15, R16, -INF , !P4 ;  /* 0xff800000100f7808 */ /* 0x000fe40006000000 */
[----:B------:R-:W-:Y:S02]  /*79e0*/  FMNMX.FTZ R16, R192, R29, !PT ;  /* 0x0000001dc0107209 */ /* 0x000fe40007810000 */
[----:B------:R-:W-:Y:S02]  /*79f0*/  ISETP.GE.AND P0, PT, R22, R234, PT ;  /* 0x000000ea1600720c */ /* 0x000fe40003f06270 */
[----:B------:R-:W-:Y:S02]  /*7a00*/  FMNMX.FTZ R33, R177, R16, !PT ;  /* 0x00000010b1217209 */ /* 0x000fe40007810000 */
[----:B------:R-:W-:-:S02]  /*7a10*/  LOP3.LUT R34, R27, UR29, R34, 0x96, !PT ;  /* 0x0000001d1b227c12 */ /* 0x000fc4000f8e9622 */
[----:B------:R-:W-:Y:S02]  /*7a20*/  FSEL R13, R13, -INF , !P2 ;  /* 0xff8000000d0d7808 */ /* 0x000fe40005000000 */
[----:B------:R-:W-:Y:S01]  /*7a30*/  FMNMX.FTZ R33, R20, R33, !PT ;  /* 0x0000002114217209 */ /* 0x000fe20007810000 */
[----:B------:R-:W-:Y:S01]  /*7a40*/  IMAD.WIDE.U32 R34, R34, -0x326172a9, RZ ;  /* 0xcd9e8d5722227825 */ /* 0x000fe200078e00ff */
[-C--:B------:R-:W-:Y:S02]  /*7a50*/  ISETP.GE.AND P2, PT, R22, R239.reuse, PT ;  /* 0x000000ef1600720c */ /* 0x080fe40003f46270 */
[----:B------:R-:W-:Y:S02]  /*7a60*/  FSEL R27, R179, -INF , !P5 ;  /* 0xff800000b31b7808 */ /* 0x000fe40006800000 */
[----:B------:R-:W-:Y:S02]  /*7a70*/  ISETP.GE.AND P5, PT, R30, R239, PT ;  /* 0x000000ef1e00720c */ /* 0x000fe40003fa6270 */
[----:B------:R-:W-:-:S02]  /*7a80*/  FSEL R169, R10, -INF , !P0 ;  /* 0xff8000000aa97808 */ /* 0x000fc40004000000 */
[----:B------:R-:W-:Y:S02]  /*7a90*/  IADD3 R31, R30, 0x18, RZ ;  /* 0x000000181e1f7810 */ /* 0x000fe40007ffe0ff */
[----:B------:R-:W-:Y:S02]  /*7aa0*/  FMNMX.FTZ R10, R24, R33, !PT ;  /* 0x00000021180a7209 */ /* 0x000fe40007810000 */
[----:B------:R-:W-:Y:S02]  /*7ab0*/  FSEL R172, R170, -INF , !P2 ;  /* 0xff800000aaac7808 */ /* 0x000fe40005000000 */
[----:B------:R-:W-:Y:S02]  /*7ac0*/  ISETP.GE.AND P2, PT, R22, R237, PT ;  /* 0x000000ed1600720c */ /* 0x000fe40003f46270 */
[----:B------:R-:W-:Y:S02]  /*7ad0*/  FSEL R178, R178, -INF , !P5 ;  /* 0xff800000b2b27808 */ /* 0x000fe40006800000 */
[----:B------:R-:W-:-:S02]  /*7ae0*/  ISETP.GE.AND P5, PT, R30, R234, PT ;  /* 0x000000ea1e00720c */ /* 0x000fc40003fa6270 */
[----:B------:R-:W-:Y:S01]  /*7af0*/  FSEL R22, R19, -INF , !P1 ;  /* 0xff80000013167808 */ /* 0x000fe20004800000 */
[----:B------:R-:W-:Y:S01]  /*7b00*/  IMAD R19, R236, -0x326172a9, RZ ;  /* 0xcd9e8d57ec137824 */ /* 0x000fe200078e02ff */
[----:B------:R-:W-:Y:S02]  /*7b10*/  FSEL R168, R11, -INF , !P3 ;  /* 0xff8000000ba87808 */ /* 0x000fe40005800000 */
[----:B------:R-:W-:Y:S02]  /*7b20*/  ISETP.GE.AND P1, PT, R31, R240, PT ;  /* 0x000000f01f00720c */ /* 0x000fe40003f26270 */
[----:B------:R-:W-:Y:S02]  /*7b30*/  IADD3 R30, R30, 0x19, RZ ;  /* 0x000000191e1e7810 */ /* 0x000fe40007ffe0ff */
[----:B------:R-:W-:Y:S02]  /*7b40*/  FMNMX.FTZ R11, R175, R10, !PT ;  /* 0x0000000aaf0b7209 */ /* 0x000fe40007810000 */
[----:B------:R-:W-:-:S02]  /*7b50*/  ISETP.GE.AND P3, PT, R30, R240, PT ;  /* 0x000000f01e00720c */ /* 0x000fc40003f66270 */
[----:B--2---:R-:W-:Y:S02]  /*7b60*/  FSEL R196, R164, -INF , !P1 ;  /* 0xff800000a4c47808 */ /* 0x004fe40004800000 */
[----:B------:R-:W-:Y:S02]  /*7b70*/  FMNMX.FTZ R11, R190, R11, !PT ;  /* 0x0000000bbe0b7209 */ /* 0x000fe40007810000 */
[----:B------:R-:W-:Y:S02]  /*7b80*/  FSEL R250, R165, -INF , !P3 ;  /* 0xff800000a5fa7808 */ /* 0x000fe40005800000 */
[----:B------:R-:W-:Y:S02]  /*7b90*/  FMNMX.FTZ R11, R196, R11, !PT ;  /* 0x0000000bc40b7209 */ /* 0x000fe40007810000 */
[----:B------:R-:W-:Y:S02]  /*7ba0*/  FSEL R191, R8, -INF , !P2 ;  /* 0xff80000008bf7808 */ /* 0x000fe40005000000 */
[----:B------:R-:W-:-:S02]  /*7bb0*/  FSEL R193, R9, -INF , !P6 ;  /* 0xff80000009c17808 */ /* 0x000fc40007000000 */
[----:B------:R-:W-:Y:S02]  /*7bc0*/  FSEL R8, R18, -INF , !P5 ;  /* 0xff80000012087808 */ /* 0x000fe40006800000 */
[----:B------:R-:W-:Y:S02]  /*7bd0*/  LOP3.LUT R9, R35, UR15, R19, 0x96, !PT ;  /* 0x0000000f23097c12 */ /* 0x000fe4000f8e9613 */
[----:B------:R-:W-:Y:S02]  /*7be0*/  FMNMX.FTZ R18, R250, R11, !PT ;  /* 0x0000000bfa127209 */ /* 0x000fe40007810000 */
[----:B------:R-:W-:Y:S01]  /*7bf0*/  FMNMX.FTZ R10, R3, R178, !PT ;  /* 0x000000b2030a7209 */ /* 0x000fe20007810000 */
[----:B------:R-:W-:Y:S01]  /*7c00*/  IMAD.WIDE.U32 R164, R9, -0x2daee0ad, RZ ;  /* 0xd2511f5309a47825 */ /* 0x000fe200078e00ff */
[----:B------:R-:W-:Y:S01]  /*7c10*/  LOP3.LUT R28, R35, UR15, R28, 0x96, !PT ;  /* 0x0000000f231c7c12 */ /* 0x000fe2000f8e961c */
[----:B------:R-:W1:Y:S01]  /*7c20*/  SHFL.BFLY PT, R9, R18, 0x2, 0x1f ;  /* 0x0c401f0012097f89 */ /* 0x000e6200000e0000 */
[----:B------:R-:W-:-:S02]  /*7c30*/  FMNMX.FTZ R10, R27, R10, !PT ;  /* 0x0000000a1b0a7209 */ /* 0x000fc40007810000 */
[----:B------:R-:W-:Y:S02]  /*7c40*/  LOP3.LUT R170, R243, UR13, R34, 0x96, !PT ;  /* 0x0000000df3aa7c12 */ /* 0x000fe4000f8e9622 */
[----:B------:R-:W-:Y:S02]  /*7c50*/  FMNMX.FTZ R10, R23, R10, !PT ;  /* 0x0000000a170a7209 */ /* 0x000fe40007810000 */
[C---:B------:R-:W-:Y:S01]  /*7c60*/  ISETP.GE.AND P2, PT, R31.reuse, R239, PT ;  /* 0x000000ef1f00720c */ /* 0x040fe20003f46270 */
[----:B------:R-:W-:Y:S01]  /*7c70*/  IMAD.WIDE.U32 R170, R170, -0x2daee0ad, RZ ;  /* 0xd2511f53aaaa7825 */ /* 0x000fe200078e00ff */
[C---:B------:R-:W-:Y:S02]  /*7c80*/  ISETP.GE.AND P4, PT, R31.reuse, R237, PT ;  /* 0x000000ed1f00720c */ /* 0x040fe40003f86270 */
[----:B------:R-:W-:Y:S02]  /*7c90*/  ISETP.GE.AND P0, PT, R31, R234, PT ;  /* 0x000000ea1f00720c */ /* 0x000fe40003f06270 */
[----:B------:R-:W-:-:S02]  /*7ca0*/  ISETP.GE.AND P5, PT, R30, R239, PT ;  /* 0x000000ef1e00720c */ /* 0x000fc40003fa6270 */
[C---:B------:R-:W-:Y:S02]  /*7cb0*/  ISETP.GE.AND P3, PT, R30.reuse, R237, PT ;  /* 0x000000ed1e00720c */ /* 0x040fe40003f66270 */
[----:B------:R-:W-:Y:S01]  /*7cc0*/  ISETP.GE.AND P1, PT, R30, R234, PT ;  /* 0x000000ea1e00720c */ /* 0x000fe20003f26270 */
[----:B------:R-:W-:Y:S01]  /*7cd0*/  IMAD.WIDE.U32 R30, R28, -0x2daee0ad, RZ ;  /* 0xd2511f531c1e7825 */ /* 0x000fe200078e00ff */
[----:B------:R-:W-:Y:S02]  /*7ce0*/  LOP3.LUT R11, R165, UR12, R244, 0x96, !PT ;  /* 0x0000000ca50b7c12 */ /* 0x000fe4000f8e96f4 */
[----:B------:R-:W-:Y:S02]  /*7cf0*/  LOP3.LUT R34, R181, UR13, R34, 0x96, !PT ;  /* 0x0000000db5227c12 */ /* 0x000fe4000f8e9622 */
[----:B------:R-:W-:Y:S01]  /*7d00*/  FMNMX.FTZ R19, R25, R10, !PT ;  /* 0x0000000a19137209 */ /* 0x000fe20007810000 */
[----:B------:R-:W-:Y:S01]  /*7d10*/  IMAD.WIDE.U32 R182, R11, -0x326172a9, RZ ;  /* 0xcd9e8d570bb67825 */ /* 0x000fe200078e00ff */
[----:B------:R-:W-:-:S02]  /*7d20*/  FMNMX.FTZ R10, R2, R15, !PT ;  /* 0x0000000f020a7209 */ /* 0x000fc40007810000 */
[----:B------:R-:W-:Y:S01]  /*7d30*/  LOP3.LUT R164, R171, UR10, R164, 0x96, !PT ;  /* 0x0000000aaba47c12 */ /* 0x000fe2000f8e96a4 */
[----:B------:R-:W-:Y:S01]  /*7d40*/  IMAD.WIDE.U32 R34, R34, -0x2daee0ad, RZ ;  /* 0xd2511f5322227825 */ /* 0x000fe200078e00ff */
[----:B------:R-:W-:Y:S02]  /*7d50*/  LOP3.LUT R32, R31, UR12, R32, 0x96, !PT ;  /* 0x0000000c1f207c12 */ /* 0x000fe4000f8e9620 */
[----:B------:R-:W-:Y:S01]  /*7d60*/  FMNMX.FTZ R10, R17, R10, !PT ;  /* 0x0000000a110a7209 */ /* 0x000fe20007810000 */
[----:B------:R-:W-:Y:S01]  /*7d70*/  IMAD.WIDE.U32 R164, R164, -0x326172a9, RZ ;  /* 0xcd9e8d57a4a47825 */ /* 0x000fe200078e00ff */
[----:B------:R-:W-:Y:S02]  /*7d80*/  FSEL R246, R166, -INF , !P2 ;  /* 0xff800000a6f67808 */ /* 0x000fe40005000000 */
[----:B------:R-:W-:Y:S01]  /*7d90*/  FSEL R247, R167, -INF , !P5 ;  /* 0xff800000a7f77808 */ /* 0x000fe20006800000 */
[----:B------:R-:W-:Y:S01]  /*7da0*/  IMAD.WIDE.U32 R166, R32, -0x326172a9, RZ ;  /* 0xcd9e8d5720a67825 */ /* 0x000fe200078e00ff */
[----:B------:R-:W-:-:S02]  /*7db0*/  FMNMX.FTZ R16, R172, R19, !PT ;  /* 0x00000013ac107209 */ /* 0x000fc40007810000 */
[----:B------:R-:W-:Y:S02]  /*7dc0*/  LOP3.LUT R19, R183, UR11, R242, 0x96, !PT ;  /* 0x0000000bb7137c12 */ /* 0x000fe4000f8e96f2 */
[----:B------:R-:W-:Y:S02]  /*7dd0*/  FMNMX.FTZ R10, R21, R10, !PT ;  /* 0x0000000a150a7209 */ /* 0x000fe40007810000 */
[----:B------:R-:W-:Y:S02]  /*7de0*/  LOP3.LUT R30, R35, UR10, R30, 0x96, !PT ;  /* 0x0000000a231e7c12 */ /* 0x000fe4000f8e961e */
[----:B------:R-:W-:Y:S02]  /*7df0*/  FMNMX.FTZ R11, R173, R16, !PT ;  /* 0x00000010ad0b7209 */ /* 0x000fe40007810000 */
[----:B------:R-:W-:Y:S01]  /*7e00*/  LOP3.LUT R16, R165, UR9, R182, 0x96, !PT ;  /* 0x00000009a5107c12 */ /* 0x000fe2000f8e96b6 */
[----:B------:R-:W-:Y:S01]  /*7e10*/  IMAD.WIDE.U32 R30, R30, -0x326172a9, RZ ;  /* 0xcd9e8d571e1e7825 */ /* 0x000fe200078e00ff */
[----:B------:R-:W-:-:S02]  /*7e20*/  LOP3.LUT R32, R167, UR11, R180, 0x96, !PT ;  /* 0x0000000ba7207c12 */ /* 0x000fc4000f8e96b4 */
[----:B------:R-:W-:Y:S01]  /*7e30*/  FMNMX.FTZ R10, R13, R10, !PT ;  /* 0x0000000a0d0a7209 */ /* 0x000fe20007810000 */
[----:B------:R-:W-:Y:S01]  /*7e40*/  IMAD.WIDE.U32 R180, R19, -0x2daee0ad, RZ ;  /* 0xd2511f5313b47825 */ /* 0x000fe200078e00ff */
[----:B-1----:R-:W-:Y:S02]  /*7e50*/  FMNMX.FTZ R18, R18, R9, !PT ;  /* 0x0000000912127209 */ /* 0x002fe40007810000 */
[----:B------:R-:W-:Y:S01]  /*7e60*/  FMNMX.FTZ R26, R246, R11, !PT ;  /* 0x0000000bf61a7209 */ /* 0x000fe20007810000 */
[----:B------:R-:W-:Y:S01]  /*7e70*/  IMAD.WIDE.U32 R194, R16, -0x2daee0ad, RZ ;  /* 0xd2511f5310c27825 */ /* 0x000fe200078e00ff */
[----:B------:R-:W-:Y:S01]  /*7e80*/  FMNMX.FTZ R10, R191, R10, !PT ;  /* 0x0000000abf0a7209 */ /* 0x000fe20007810000 */
[----:B------:R-:W1:Y:S01]  /*7e90*/  SHFL.BFLY PT, R167, R18, 0x1, 0x1f ;  /* 0x0c201f0012a77f89 */ /* 0x000e6200000e0000 */
[----:B------:R-:W-:Y:S01]  /*7ea0*/  LOP3.LUT R16, R181, UR8, R170, 0x96, !PT ;  /* 0x00000008b5107c12 */ /* 0x000fe2000f8e96aa */
[----:B------:R-:W-:Y:S01]  /*7eb0*/  IMAD.WIDE.U32 R32, R32, -0x2daee0ad, RZ ;  /* 0xd2511f5320207825 */ /* 0x000fe200078e00ff */
[----:B------:R-:W-:-:S02]  /*7ec0*/  LOP3.LUT R19, R31, UR9, R166, 0x96, !PT ;  /* 0x000000091f137c12 */ /* 0x000fc4000f8e96a6 */
[----:B------:R-:W-:Y:S02]  /*7ed0*/  FMNMX.FTZ R11, R247, R26, !PT ;  /* 0x0000001af70b7209 */ /* 0x000fe40007810000 */
[----:B------:R-:W-:Y:S01]  /*7ee0*/  FSEL R198, R4, -INF , !P4 ;  /* 0xff80000004c67808 */ /* 0x000fe20006000000 */
[----:B------:R-:W-:Y:S01]  /*7ef0*/  IMAD.WIDE.U32 R186, R19, -0x2daee0ad, RZ ;  /* 0xd2511f5313ba7825 */ /* 0x000fe200078e00ff */
[----:B------:R-:W-:Y:S01]  /*7f00*/  FMNMX.FTZ R31, R193, R10, !PT ;  /* 0x0000000ac11f7209 */ /* 0x000fe20007810000 */
[----:B------:R-:W2:Y:S01]  /*7f10*/  SHFL.BFLY PT, R26, R11, 0x2, 0x1f ;  /* 0x0c401f000b1a7f89 */ /* 0x000ea200000e0000 */
[----:B------:R-:W-:Y:S01]  /*7f20*/  LOP3.LUT R9, R195, UR6, R180, 0x96, !PT ;  /* 0x00000006c3097c12 */ /* 0x000fe2000f8e96b4 */
[----:B------:R-:W-:Y:S01]  /*7f30*/  IMAD.WIDE.U32 R180, R16, -0x326172a9, RZ ;  /* 0xcd9e8d5710b47825 */ /* 0x000fe200078e00ff */
[----:B------:R-:W-:Y:S02]  /*7f40*/  LOP3.LUT R34, R33, UR8, R34, 0x96, !PT ;  /* 0x0000000821227c12 */ /* 0x000fe4000f8e9622 */
[----:B------:R-:W-:Y:S01]  /*7f50*/  FSEL R199, R5, -INF , !P3 ;  /* 0xff80000005c77808 */ /* 0x000fe20005800000 */
[----:B------:R-:W-:Y:S01]  /*7f60*/  IMAD.WIDE.U32 R170, R9, -0x326172a9, RZ ;  /* 0xcd9e8d5709aa7825 */ /* 0x000fe200078e00ff */
[----:B------:R-:W-:-:S02]  /*7f70*/  FMNMX.FTZ R16, R198, R31, !PT ;  /* 0x0000001fc6107209 */ /* 0x000fc40007810000 */
[----:B------:R-:W-:Y:S01]  /*7f80*/  FMNMX.FTZ R33, R0, R8, !PT ;  /* 0x0000000800217209 */ /* 0x000fe20007810000 */
[----:B------:R-:W-:Y:S01]  /*7f90*/  IMAD.WIDE.U32 R34, R34, -0x326172a9, RZ ;  /* 0xcd9e8d5722227825 */ /* 0x000fe200078e00ff */
[----:B------:R-:W-:Y:S02]  /*7fa0*/  FMNMX.FTZ R16, R199, R16, !PT ;  /* 0x00000010c7107209 */ /* 0x000fe40007810000 */
[----:B------:R-:W-:Y:S02]  /*7fb0*/  FMNMX.FTZ R33, R22, R33, !PT ;  /* 0x0000002116217209 */ /* 0x000fe40007810000 */
[----:B------:R-:W-:Y:S01]  /*7fc0*/  FSEL R174, R6, -INF , !P0 ;  /* 0xff80000006ae7808 */ /* 0x000fe20004000000 */
[----:B------:R-:W4:Y:S01]  /*7fd0*/  SHFL.BFLY PT, R19, R16, 0x2, 0x1f ;  /* 0x0c401f0010137f89 */ /* 0x000f2200000e0000 */
[----:B------:R-:W-:Y:S02]  /*7fe0*/  FMNMX.FTZ R33, R14, R33, !PT ;  /* 0x000000210e217209 */ /* 0x000fe40007810000 */
[----:B------:R-:W-:-:S02]  /*7ff0*/  LOP3.LUT R31, R170, 0xffff, RZ, 0xc0, !PT ;  /* 0x0000ffffaa1f7812 */ /* 0x000fc400078ec0ff */
[----:B------:R-:W-:Y:S02]  /*8000*/  FMNMX.FTZ R6, R12, R33, !PT ;  /* 0x000000210c067209 */ /* 0x000fe40007810000 */
[----:B------:R-:W-:Y:S02]  /*8010*/  LOP3.LUT R10, R170, 0xff, RZ, 0xc0, !PT ;  /* 0x000000ffaa0a7812 */ /* 0x000fe400078ec0ff */
[--C-:B------:R-:W-:Y:S02]  /*8020*/  SHF.R.U32.HI R5, RZ, 0x10, R170.reuse ;  /* 0x00000010ff057819 */ /* 0x100fe400000116aa */
[----:B------:R-:W-:Y:S02]  /*8030*/  SHF.R.U32.HI R4, RZ, 0x18, R170 ;  /* 0x00000018ff047819 */ /* 0x000fe400000116aa */
[----:B------:R-:W-:Y:S02]  /*8040*/  FSEL R170, R7, -INF , !P1 ;  /* 0xff80000007aa7808 */ /* 0x000fe40004800000 */
[----:B------:R-:W-:-:S02]  /*8050*/  FMNMX.FTZ R7, R169, R6, !PT ;  /* 0x00000006a9077209 */ /* 0x000fc40007810000 */
[----:B-1----:R-:W-:Y:S02]  /*8060*/  FMNMX.FTZ R167, R18, R167, !PT ;  /* 0x000000a712a77209 */ /* 0x002fe40007810000 */
[----:B------:R-:W-:Y:S02]  /*8070*/  FMNMX.FTZ R7, R168, R7, !PT ;  /* 0x00000007a8077209 */ /* 0x000fe40007810000 */
[C---:B------:R-:W-:Y:S01]  /*8080*/  FSETP.NEU.FTZ.AND P2, PT, R167.reuse, -INF , PT ;  /* 0xff800000a700780b */ /* 0x040fe20003f5d000 */
[----:B------:R-:W-:Y:S01]  /*8090*/  FMUL.FTZ R18, R167, c[0x0][0x23c] ;  /* 0x00008f00a7127a20 */ /* 0x000fe20000410000 */
[----:B--2---:R-:W-:Y:S02]  /*80a0*/  FMNMX.FTZ R11, R26, R11, !PT ;  /* 0x0000000b1a0b7209 */ /* 0x004fe40007810000 */
[----:B------:R-:W-:Y:S02]  /*80b0*/  FMNMX.FTZ R7, R174, R7, !PT ;  /* 0x00000007ae077209 */ /* 0x000fe40007810000 */
[----:B------:R-:W-:Y:S01]  /*80c0*/  FSEL R241, R18, RZ, P2 ;  /* 0x000000ff12f17208 */ /* 0x000fe20001000000 */
[----:B------:R-:W1:Y:S01]  /*80d0*/  SHFL.BFLY PT, R166, R11, 0x1, 0x1f ;  /* 0x0c201f000ba67f89 */ /* 0x000e6200000e0000 */
[----:B------:R-:W-:-:S02]  /*80e0*/  FMNMX.FTZ R18, R170, R7, !PT ;  /* 0x00000007aa127209 */ /* 0x000fc40007810000 */
[----:B----4-:R-:W-:Y:S01]  /*80f0*/  FMNMX.FTZ R16, R19, R16, !PT ;  /* 0x0000001013107209 */ /* 0x010fe20007810000 */
[--C-:B------:R-:W-:Y:S01]  /*8100*/  FFMA.FTZ R182, R29, c[0x0][0x23c], -R241.reuse ;  /* 0x00008f001db67a23 */ /* 0x100fe200000108f1 */
[----:B------:R-:W-:Y:S01]  /*8110*/  LOP3.LUT R28, R187, UR6, R32, 0x96, !PT ;  /* 0x00000006bb1c7c12 */ /* 0x000fe2000f8e9620 */
[----:B------:R-:W2:Y:S01]  /*8120*/  SHFL.BFLY PT, R19, R18, 0x2, 0x1f ;  /* 0x0c401f0012137f89 */ /* 0x000ea200000e0000 */
[----:B------:R-:W-:Y:S01]  /*8130*/  LOP3.LUT R9, R171, UR17, R180, 0x96, !PT ;  /* 0x00000011ab097c12 */ /* 0x000fe2000f8e96b4 */
[----:B------:R-:W-:Y:S01]  /*8140*/  FFMA.FTZ R180, R20, c[0x0][0x23c], -R241 ;  /* 0x00008f0014b47a23 */ /* 0x000fe200000108f1 */
[----:B------:R-:W-:Y:S01]  /*8150*/  SHF.R.U32.HI R31, RZ, 0x8, R31 ;  /* 0x00000008ff1f7819 */ /* 0x000fe2000001161f */
[----:B------:R-:W-:Y:S01]  /*8160*/  IMAD.WIDE.U32 R28, R28, -0x326172a9, RZ ;  /* 0xcd9e8d571c1c7825 */ /* 0x000fe200078e00ff */
[----:B------:R-:W-:Y:S01]  /*8170*/  LOP3.LUT R5, R5, 0xff, RZ, 0xc0, !PT ;  /* 0x000000ff05057812 */ /* 0x000fe200078ec0ff */
[----:B------:R-:W4:Y:S01]  /*8180*/  SHFL.BFLY PT, R165, R16, 0x1, 0x1f ;  /* 0x0c201f0010a57f89 */ /* 0x000f2200000e0000 */
[----:B------:R-:W-:Y:S01]  /*8190*/  PRMT R6, R10, 0x5410, R31 ;  /* 0x000054100a067816 */ /* 0x000fe2000000001f */
[----:B------:R-:W-:Y:S01]  /*81a0*/  FFMA.FTZ R179, R24, c[0x0][0x23c], -R241 ;  /* 0x00008f0018b37a23 */ /* 0x000fe200000108f1 */
[----:B------:R-:W-:Y:S01]  /*81b0*/  PRMT R4, R5, 0x5410, R4 ;  /* 0x0000541005047816 */ /* 0x000fe20000000004 */
[----:B------:R-:W-:Y:S01]  /*81c0*/  MUFU.EX2 R180, R180 ;  /* 0x000000b400b47308 */ /* 0x000fe20000000800 */
[----:B------:R-:W-:Y:S01]  /*81d0*/  SHF.R.U32.HI R26, RZ, 0x10, R9 ;  /* 0x00000010ff1a7819 */ /* 0x000fe20000011609 */
[----:B------:R-:W-:Y:S01]  /*81e0*/  FFMA.FTZ R190, R190, c[0x0][0x23c], -R241 ;  /* 0x00008f00bebe7a23 */ /* 0x000fe200000108f1 */
[----:B------:R-:W-:-:S02]  /*81f0*/  LOP3.LUT R5, R29, UR17, R34, 0x96, !PT ;  /* 0x000000111d057c12 */ /* 0x000fc4000f8e9622 */
[C---:B------:R-:W-:Y:S02]  /*8200*/  LOP3.LUT R10, R28.reuse, 0xff, RZ, 0xc0, !PT ;  /* 0x000000ff1c0a7812 */ /* 0x040fe400078ec0ff */
[--C-:B------:R-:W-:Y:S01]  /*8210*/  SHF.R.U32.HI R7, RZ, 0x10, R28.reuse ;  /* 0x00000010ff077819 */ /* 0x100fe2000001161c */
[----:B------:R-:W-:Y:S01]  /*8220*/  MUFU.EX2 R179, R179 ;  /* 0x000000b300b37308 */ /* 0x000fe20000000800 */
[----:B-1----:R-:W-:Y:S02]  /*8230*/  FMNMX.FTZ R166, R11, R166, !PT ;  /* 0x000000a60ba67209 */ /* 0x002fe40007810000 */
[----:B------:R-:W-:Y:S02]  /*8240*/  LOP3.LUT R11, R28, 0xffff, RZ, 0xc0, !PT ;  /* 0x0000ffff1c0b7812 */ /* 0x000fe400078ec0ff */
[----:B------:R-:W-:Y:S01]  /*8250*/  SHF.R.U32.HI R20, RZ, 0x18, R28 ;  /* 0x00000018ff147819 */ /* 0x000fe2000001161c */
[----:B------:R-:W-:Y:S01]  /*8260*/  FMUL.FTZ R252, R166, c[0x0][0x23c] ;  /* 0x00008f00a6fc7a20 */ /* 0x000fe20000410000 */
[C---:B------:R-:W-:Y:S01]  /*8270*/  LOP3.LUT R28, R9.reuse, 0xffff, RZ, 0xc0, !PT ;  /* 0x0000ffff091c7812 */ /* 0x040fe200078ec0ff */
[----:B------:R-:W-:Y:S01]  /*8280*/  MUFU.EX2 R182, R182 ;  /* 0x000000b600b67308 */ /* 0x000fe20000000800 */
[----:B------:R-:W-:-:S02]  /*8290*/  LOP3.LUT R29, R9, 0xff, RZ, 0xc0, !PT ;  /* 0x000000ff091d7812 */ /* 0x000fc400078ec0ff */
[----:B------:R-:W-:Y:S02]  /*82a0*/  SHF.R.U32.HI R9, RZ, 0x18, R9 ;  /* 0x00000018ff097819 */ /* 0x000fe40000011609 */
[----:B------:R-:W-:Y:S02]  /*82b0*/  LOP3.LUT R26, R26, 0xff, RZ, 0xc0, !PT ;  /* 0x000000ff1a1a7812 */ /* 0x000fe400078ec0ff */
[----:B--2---:R-:W-:Y:S02]  /*82c0*/  FMNMX.FTZ R18, R19, R18, !PT ;  /* 0x0000001213127209 */ /* 0x004fe40007810000 */
[----:B------:R-:W-:Y:S01]  /*82d0*/  LOP3.LUT R249, R181, UR7, R164, 0x96, !PT ;  /* 0x00000007b5f97c12 */ /* 0x000fe2000f8e96a4 */
[----:B------:R-:W-:Y:S01]  /*82e0*/  FFMA.FTZ R181, R177, c[0x0][0x23c], -R241 ;  /* 0x00008f00b1b57a23 */ /* 0x000fe200000108f1 */
[----:B------:R-:W-:Y:S02]  /*82f0*/  PRMT R26, R26, 0x5410, R9 ;  /* 0x000054101a1a7816 */ /* 0x000fe40000000009 */
[----:B------:R-:W-:Y:S01]  /*8300*/  LOP3.LUT R251, R35, UR7, R30, 0x96, !PT ;  /* 0x0000000723fb7c12 */ /* 0x000fe2000f8e961e */
[----:B------:R-:W1:Y:S01]  /*8310*/  SHFL.BFLY PT, R9, R18, 0x1, 0x1f ;  /* 0x0c201f0012097f89 */ /* 0x000e6200000e0000 */
[----:B------:R-:W-:Y:S01]  /*8320*/  FSETP.NEU.FTZ.AND P3, PT, R166, -INF , PT ;  /* 0xff800000a600780b */ /* 0x000fe20003f7d000 */
[----:B------:R-:W-:Y:S01]  /*8330*/  MUFU.EX2 R181, R181 ;  /* 0x000000b500b57308 */ /* 0x000fe20000000800 */
[----:B------:R-:W-:-:S02]  /*8340*/  SHF.R.U32.HI R11, RZ, 0x8, R11 ;  /* 0x00000008ff0b7819 */ /* 0x000fc4000001160b */
[----:B------:R-:W-:Y:S02]  /*8350*/  FSEL R252, R252, RZ, P3 ;  /* 0x000000fffcfc7208 */ /* 0x000fe40001800000 */
[----:B------:R-:W-:Y:S02]  /*8360*/  SHF.R.U32.HI R24, RZ, 0x10, R5 ;  /* 0x00000010ff187819 */ /* 0x000fe40000011605 */
[----:B------:R-:W-:Y:S01]  /*8370*/  PRMT R10, R10, 0x5410, R11 ;  /* 0x000054100a0a7816 */ /* 0x000fe2000000000b */
[--C-:B------:R-:W-:Y:S01]  /*8380*/  FFMA.FTZ R178, R178, c[0x0][0x23c], -R252.reuse ;  /* 0x00008f00b2b27a23 */ /* 0x100fe200000108fc */
[----:B------:R-:W-:Y:S01]  /*8390*/  LOP3.LUT R11, R7, 0xff, RZ, 0xc0, !PT ;  /* 0x000000ff070b7812 */ /* 0x000fe200078ec0ff */
[--C-:B------:R-:W-:Y:S01]  /*83a0*/  FFMA.FTZ R177, R27, c[0x0][0x23c], -R252.reuse ;  /* 0x00008f001bb17a23 */ /* 0x100fe200000108fc */
[----:B----4-:R-:W-:Y:S01]  /*83b0*/  FMNMX.FTZ R165, R16, R165, !PT ;  /* 0x000000a510a57209 */ /* 0x010fe20007810000 */
[--C-:B------:R-:W-:Y:S01]  /*83c0*/  FFMA.FTZ R176, R23, c[0x0][0x23c], -R252.reuse ;  /* 0x00008f0017b07a23 */ /* 0x100fe200000108fc */
[C---:B------:R-:W-:Y:S01]  /*83d0*/  LOP3.LUT R7, R5.reuse, 0xffff, RZ, 0xc0, !PT ;  /* 0x0000ffff05077812 */ /* 0x040fe200078ec0ff */
[----:B------:R-:W-:Y:S01]  /*83e0*/  MUFU.EX2 R178, R178 ;  /* 0x000000b200b27308 */ /* 0x000fe20000000800 */
[----:B------:R-:W-:Y:S01]  /*83f0*/  LOP3.LUT R30, R5, 0xff, RZ, 0xc0, !PT ;  /* 0x000000ff051e7812 */ /* 0x000fe200078ec0ff */
[----:B------:R-:W-:Y:S01]  /*8400*/  FMUL.FTZ R248, R165, c[0x0][0x23c] ;  /* 0x00008f00a5f87a20 */ /* 0x000fe20000410000 */
[----:B------:R-:W-:Y:S01]  /*8410*/  SHF.R.U32.HI R5, RZ, 0x18, R5 ;  /* 0x00000018ff057819 */ /* 0x000fe20000011605 */
[----:B------:R-:W-:Y:S01]  /*8420*/  FFMA.FTZ R19, R25, c[0x0][0x23c], -R252 ;  /* 0x00008f0019137a23 */ /* 0x000fe200000108fc */
[----:B------:R-:W-:Y:S01]  /*8430*/  LOP3.LUT R24, R24, 0xff, RZ, 0xc0, !PT ;  /* 0x000000ff18187812 */ /* 0x000fe200078ec0ff */
[----:B------:R-:W-:Y:S01]  /*8440*/  IMAD.MOV.U32 R27, RZ, RZ, R187 ;  /* 0x000000ffff1b7224 */ /* 0x000fe200078e00bb */
[----:B------:R-:W-:Y:S01]  /*8450*/  FSEL R32, R166, RZ, P3 ;  /* 0x000000ffa6207208 */ /* 0x000fe20001800000 */
[----:B------:R-:W2:Y:S01]  /*8460*/  MUFU.EX2 R177, R177 ;  /* 0x000000b100b17308 */ /* 0x000ea20000000800 */
[----:B-1----:R-:W-:-:S02]  /*8470*/  FMNMX.FTZ R18, R18, R9, !PT ;  /* 0x0000000912127209 */ /* 0x002fc40007810000 */
[----:B------:R-:W-:Y:S02]  /*8480*/  FSETP.NEU.FTZ.AND P1, PT, R165, -INF , PT ;  /* 0xff800000a500780b */ /* 0x000fe40003f3d000 */
[C---:B------:R-:W-:Y:S01]  /*8490*/  FSETP.NEU.FTZ.AND P0, PT, R18.reuse, -INF , PT ;  /* 0xff8000001200780b */ /* 0x040fe20003f1d000 */
[----:B------:R-:W-:Y:S01]  /*84a0*/  FMUL.FTZ R171, R18, c[0x0][0x23c] ;  /* 0x00008f0012ab7a20 */ /* 0x000fe20000410000 */
[----:B------:R-:W-:Y:S01]  /*84b0*/  PRMT R24, R24, 0x5410, R5 ;  /* 0x0000541018187816 */ /* 0x000fe20000000005 */
[----:B------:R-:W-:Y:S01]  /*84c0*/  MUFU.EX2 R176, R176 ;  /* 0x000000b000b07308 */ /* 0x000fe20000000800 */
[----:B------:R-:W-:Y:S02]  /*84d0*/  FSEL R5, R167, RZ, P2 ;  /* 0x000000ffa7057208 */ /* 0x000fe40001000000 */
[----:B------:R-:W-:Y:S02]  /*84e0*/  FSEL R171, R171, RZ, P0 ;  /* 0x000000ffabab7208 */ /* 0x000fe40000000000 */
[----:B------:R-:W-:Y:S01]  /*84f0*/  FSEL R9, R165, RZ, P1 ;  /* 0x000000ffa5097208 */ /* 0x000fe20000800000 */
[----:B------:R-:W-:Y:S01]  /*8500*/  FADD.FTZ R5, R192, -R5 ;  /* 0x80000005c0057221 */ /* 0x000fe20000010000 */
[----:B---3--:R-:W-:Y:S01]  /*8510*/  PRMT R189, R189, 0x7054, R189 ;  /* 0x00007054bdbd7816 */ /* 0x008fe200000000bd */
[----:B------:R-:W-:Y:S01]  /*8520*/  FFMA.FTZ R184, R8, c[0x0][0x23c], -R171 ;  /* 0x00008f0008b87a23 */ /* 0x000fe200000108ab */
[----:B------:R-:W-:Y:S01]  /*8530*/  FSEL R248, R248, RZ, P1 ;  /* 0x000000fff8f87208 */ /* 0x000fe20000800000 */
[----:B------:R-:W-:Y:S01]  /*8540*/  FADD.FTZ R8, R3, -R32 ;  /* 0x8000002003087221 */ /* 0x000fe20000010000 */
[----:B------:R-:W-:Y:S01]  /*8550*/  FSEL R3, R18, RZ, P0 ;  /* 0x000000ff12037208 */ /* 0x000fe20000000000 */
[----:B------:R-:W-:Y:S01]  /*8560*/  FADD.FTZ R9, R2, -R9 ;  /* 0x8000000902097221 */ /* 0x000fe20000010000 */
[----:B------:R-:W1:Y:S01]  /*8570*/  MUFU.EX2 R19, R19 ;  /* 0x0000001300137308 */ /* 0x000e620000000800 */
[----:B------:R-:W-:Y:S01]  /*8580*/  FMUL.FTZ R188, R5, c[0x0][0x23c] ;  /* 0x00008f0005bc7a20 */ /* 0x000fe20000410000 */
[--C-:B------:R-:W-:Y:S01]  /*8590*/  HSET2.LE.AND R5, R26, R189.reuse, PT ;  /* 0x000000bd1a057233 */ /* 0x100fe20003803000 */
[----:B------:R-:W-:Y:S01]  /*85a0*/  FADD.FTZ R2, R0, -R3 ;  /* 0x8000000300027221 */ /* 0x000fe20000010000 */
[----:B------:R-:W-:Y:S01]  /*85b0*/  SHF.R.U32.HI R7, RZ, 0x8, R7 ;  /* 0x00000008ff077819 */ /* 0x000fe20000011607 */
[----:B------:R-:W-:Y:S01]  /*85c0*/  FFMA.FTZ R0, R12, c[0x0][0x23c], -R171 ;  /* 0x00008f000c007a23 */ /* 0x000fe200000108ab */
[----:B--2---:R-:W-:Y:S01]  /*85d0*/  F2FP.BF16.PACK_AB R12, R177, R178 ;  /* 0x000000b2b10c723e */ /* 0x004fe200000010ff */
[--C-:B------:R-:W-:Y:S01]  /*85e0*/  FFMA.FTZ R164, R15, c[0x0][0x23c], -R248.reuse ;  /* 0x00008f000fa47a23 */ /* 0x100fe200000108f8 */
[----:B------:R-:W-:Y:S01]  /*85f0*/  PRMT R30, R30, 0x5410, R7 ;  /* 0x000054101e1e7816 */ /* 0x000fe20000000007 */
[--C-:B------:R-:W-:Y:S01]  /*8600*/  FFMA.FTZ R183, R13, c[0x0][0x23c], -R248.reuse ;  /* 0x00008f000db77a23 */ /* 0x100fe200000108f8 */
[----:B------:R-:W-:Y:S01]  /*8610*/  LOP3.LUT R5, R5, R12, RZ, 0xc0, !PT ;  /* 0x0000000c05057212 */ /* 0x000fe200078ec0ff */
[--C-:B------:R-:W-:Y:S01]  /*8620*/  FFMA.FTZ R3, R14, c[0x0][0x23c], -R171.reuse ;  /* 0x00008f000e037a23 */ /* 0x100fe200000108ab */
[--C-:B------:R-:W-:Y:S01]  /*8630*/  HSET2.LE.AND R6, R6, R189.reuse, PT ;  /* 0x000000bd06067233 */ /* 0x100fe20003803000 */
[----:B------:R-:W2:Y:S01]  /*8640*/  LDSM.16.MT88.4 R12, [R211+0xa000] ;  /* 0x00a00000d30c783b */ /* 0x000ea20000004200 */
[--C-:B------:R-:W-:Y:S01]  /*8650*/  FFMA.FTZ R17, R17, c[0x0][0x23c], -R248.reuse ;  /* 0x00008f0011117a23 */ /* 0x100fe200000108f8 */
[----:B------:R-:W-:Y:S01]  /*8660*/  MUFU.EX2 R164, R164 ;  /* 0x000000a400a47308 */ /* 0x000fe20000000800 */
[----:B------:R-:W-:Y:S01]  /*8670*/  FFMA.FTZ R16, R21, c[0x0][0x23c], -R248 ;  /* 0x00008f0015107a23 */ /* 0x000fe200000108f8 */
[----:B------:R-:W-:Y:S01]  /*8680*/  F2FP.BF16.PACK_AB R7, R179, R180 ;  /* 0x000000b4b307723e */ /* 0x000fe200000010ff */
[----:B------:R-:W-:Y:S01]  /*8690*/  FFMA.FTZ R185, R22, c[0x0][0x23c], -R171 ;  /* 0x00008f0016b97a23 */ /* 0x000fe200000108ab */
[----:B------:R-:W-:Y:S01]  /*86a0*/  SHF.R.U32.HI R28, RZ, 0x8, R28 ;  /* 0x00000008ff1c7819 */ /* 0x000fe2000001161c */
[----:B------:R-:W-:Y:S01]  /*86b0*/  IMAD.MOV.U32 R26, RZ, RZ, R186 ;  /* 0x000000ffff1a7224 */ /* 0x000fe200078e00ba */
[----:B------:R-:W-:Y:S01]  /*86c0*/  LOP3.LUT R6, R6, R7, RZ, 0xc0, !PT ;  /* 0x0000000706067212 */ /* 0x000fe200078ec0ff */
[--C-:B------:R-:W-:Y:S01]  /*86d0*/  HSET2.LE.AND R4, R4, R189.reuse, PT ;  /* 0x000000bd04047233 */ /* 0x100fe20003803000 */
[----:B------:R-:W3:Y:S01]  /*86e0*/  MUFU.EX2 R17, R17 ;  /* 0x0000001100117308 */ /* 0x000ee20000000800 */
[----:B------:R-:W-:Y:S01]  /*86f0*/  FMUL.FTZ R187, R8, c[0x0][0x23c] ;  /* 0x00008f0008bb7a20 */ /* 0x000fe20000410000 */
[----:B------:R-:W-:Y:S01]  /*8700*/  PRMT R28, R29, 0x5410, R28 ;  /* 0x000054101d1c7816 */ /* 0x000fe2000000001c */
[----:B------:R-:W-:Y:S01]  /*8710*/  FMUL.FTZ R186, R9, c[0x0][0x23c] ;  /* 0x00008f0009ba7a20 */ /* 0x000fe20000410000 */
[----:B-1----:R-:W-:Y:S01]  /*8720*/  F2FP.BF16.PACK_AB R7, R19, R176 ;  /* 0x000000b01307723e */ /* 0x002fe200000010ff */
[----:B------:R-:W-:Y:S01]  /*8730*/  FMUL.FTZ R2, R2, c[0x0][0x23c] ;  /* 0x00008f0002027a20 */ /* 0x000fe20000410000 */
[----:B------:R-:W-:Y:S01]  /*8740*/  PRMT R20, R11, 0x5410, R20 ;  /* 0x000054100b147816 */ /* 0x000fe20000000014 */
[--C-:B------:R-:W-:Y:S01]  /*8750*/  HSET2.LE.AND R8, R30, R189.reuse, PT ;  /* 0x000000bd1e087233 */ /* 0x100fe20003803000 */
[----:B------:R-:W-:Y:S01]  /*8760*/  MUFU.EX2 R16, R16 ;  /* 0x0000001000107308 */ /* 0x000fe20000000800 */
[----:B------:R-:W-:Y:S01]  /*8770*/  LOP3.LUT R7, R4, R7, RZ, 0xc0, !PT ;  /* 0x0000000704077212 */ /* 0x000fe200078ec0ff */
[--C-:B------:R-:W-:Y:S01]  /*8780*/  HSET2.LE.AND R4, R28, R189.reuse, PT ;  /* 0x000000bd1c047233 */ /* 0x100fe20003803000 */
[----:B------:R-:W-:Y:S01]  /*8790*/  F2FP.BF16.PACK_AB R11, R181, R182 ;  /* 0x000000b6b50b723e */ /* 0x000fe200000010ff */
[----:B------:R-:W-:Y:S01]  /*87a0*/  HSET2.LE.AND R10, R10, R189, PT ;  /* 0x000000bd0a0a7233 */ /* 0x000fe20003803000 */
[----:B------:R-:W1:Y:S01]  /*87b0*/  LDSM.16.MT88.4 R32, [R208+0xa000] ;  /* 0x00a00000d020783b */ /* 0x000e620000004200 */
[--C-:B------:R-:W-:Y:S01]  /*87c0*/  FFMA.FTZ R172, R172, c[0x0][0x23c], -R252.reuse ;  /* 0x00008f00acac7a23 */ /* 0x100fe200000108fc */
[----:B------:R-:W-:Y:S01]  /*87d0*/  LOP3.LUT R4, R4, R11, RZ, 0xc0, !PT ;  /* 0x0000000b04047212 */ /* 0x000fe200078ec0ff */
[----:B------:R-:W4:Y:S01]  /*87e0*/  MUFU.EX2 R183, R183 ;  /* 0x000000b700b77308 */ /* 0x000f220000000800 */
[----:B---3--:R-:W-:Y:S01]  /*87f0*/  F2FP.BF16.PACK_AB R9, R17, R164 ;  /* 0x000000a41109723e */ /* 0x008fe200000010ff */
[----:B------:R-:W-:Y:S01]  /*8800*/  LDSM.16.MT88.4 R28, [R211+0xb000] ;  /* 0x00b00000d31c783b */ /* 0x000fe20000004200 */
[----:B------:R-:W-:-:S02]  /*8810*/  FFMA.FTZ R173, R173, c[0x0][0x23c], -R252 ;  /* 0x00008f00adad7a23 */ /* 0x000fc400000108fc */
[----:B------:R-:W-:Y:S01]  /*8820*/  LOP3.LUT R8, R8, R9, RZ, 0xc0, !PT ;  /* 0x0000000908087212 */ /* 0x000fe200078ec0ff */
[----:B------:R-:W-:Y:S01]  /*8830*/  HSET2.LE.AND R9, R24, R189, PT ;  /* 0x000000bd18097233 */ /* 0x000fe20003803000 */
[----:B------:R-:W-:Y:S01]  /*8840*/  FFMA.FTZ R192, R175, c[0x0][0x23c], -R241 ;  /* 0x00008f00afc07a23 */ /* 0x000fe200000108f1 */
[----:B------:R-:W-:Y:S08]  /*8850*/  MUFU.EX2 R184, R184 ;  /* 0x000000b800b87308 */ /* 0x000ff00000000800 */
[----:B------:R-:W3:Y:S01]  /*8860*/  MUFU.EX2 R185, R185 ;  /* 0x000000b900b97308 */ /* 0x000ee20000000800 */
[----:B----4-:R-:W-:-:S04]  /*8870*/  F2FP.BF16.PACK_AB R11, R183, R16 ;  /* 0x00000010b70b723e */ /* 0x010fc800000010ff */
[----:B------:R-:W-:Y:S01]  /*8880*/  LOP3.LUT R10, R10, R11, RZ, 0xc0, !PT ;  /* 0x0000000b0a0a7212 */ /* 0x000fe200078ec0ff */
[----:B------:R-:W-:Y:S02]  /*8890*/  HSET2.LE.AND R11, R20, R189, PT ;  /* 0x000000bd140b7233 */ /* 0x000fe40003803000 */
[----:B------:R-:W-:Y:S08]  /*88a0*/  MUFU.EX2 R3, R3 ;  /* 0x0000000300037308 */ /* 0x000ff00000000800 */
[----:B------:R-:W4:Y:S01]  /*88b0*/  MUFU.EX2 R0, R0 ;  /* 0x0000000000007308 */ /* 0x000f220000000800 */
[----:B---3--:R-:W-:-:S04]  /*88c0*/  F2FP.BF16.PACK_AB R22, R185, R184 ;  /* 0x000000b8b916723e */ /* 0x008fc800000010ff */
[----:B------:R-:W-:-:S03]  /*88d0*/  LOP3.LUT R9, R9, R22, RZ, 0xc0, !PT ;  /* 0x0000001609097212 */ /* 0x000fc600078ec0ff */
[----:B------:R-:W3:Y:S08]  /*88e0*/  MUFU.EX2 R188, R188 ;  /* 0x000000bc00bc7308 */ /* 0x000ef00000000800 */
[----:B------:R-:W1:Y:S01]  /*88f0*/  MUFU.EX2 R187, R187 ;  /* 0x000000bb00bb7308 */ /* 0x000e620000000800 */
[----:B----4-:R-:W-:-:S04]  /*8900*/  F2FP.BF16.PACK_AB R20, R0, R3 ;  /* 0x000000030014723e */ /* 0x010fc800000010ff */
[----:B------:R-:W-:Y:S02]  /*8910*/  LOP3.LUT R11, R11, R20, RZ, 0xc0, !PT ;  /* 0x000000140b0b7212 */ /* 0x000fe400078ec0ff */
[----:B------:R-:W4:Y:S01]  /*8920*/  LDSM.16.MT88.4 R20, [R210+0xa000] ;  /* 0x00a00000d214783b */ /* 0x000f220000004200 */
[----:B------:R-:W2:Y:S01]  /*8930*/  MUFU.EX2 R186, R186 ;  /* 0x000000ba00ba7308 */ /* 0x000ea20000000800 */
[-C--:B---3--:R-:W-:Y:S02]  /*8940*/  FMUL.FTZ R160, R160, R188.reuse ;  /* 0x000000bca0a07220 */ /* 0x088fe40000410000 */
[-C--:B------:R-:W-:Y:S02]  /*8950*/  FMUL.FTZ R161, R161, R188.reuse ;  /* 0x000000bca1a17220 */ /* 0x080fe40000410000 */
[-C--:B------:R-:W-:Y:S02]  /*8960*/  FMUL.FTZ R40, R40, R188.reuse ;  /* 0x000000bc28287220 */ /* 0x080fe40000410000 */
[----:B------:R-:W-:Y:S01]  /*8970*/  FMUL.FTZ R41, R41, R188 ;  /* 0x000000bc29297220 */ /* 0x000fe20000410000 */
[----:B------:R-:W3:Y:S01]  /*8980*/  MUFU.EX2 R2, R2 ;  /* 0x0000000200027308 */ /* 0x000ee20000000800 */
[----:B-1----:R-:W-:-:S02]  /*8990*/  FMUL.FTZ R162, R162, R187 ;  /* 0x000000bba2a27220 */ /* 0x002fc40000410000 */
[-C--:B------:R-:W-:Y:S02]  /*89a0*/  FMUL.FTZ R163, R163, R187.reuse ;  /* 0x000000bba3a37220 */ /* 0x080fe40000410000 */
[-C--:B------:R-:W-:Y:S02]  /*89b0*/  FMUL.FTZ R42, R42, R187.reuse ;  /* 0x000000bb2a2a7220 */ /* 0x080fe40000410000 */
[----:B------:R-:W-:Y:S01]  /*89c0*/  FMUL.FTZ R43, R43, R187 ;  /* 0x000000bb2b2b7220 */ /* 0x000fe20000410000 */
[----:B------:R-:W-:Y:S01]  /*89d0*/  MUFU.EX2 R192, R192 ;  /* 0x000000c000c07308 */ /* 0x000fe20000000800 */
[-C--:B--2---:R-:W-:Y:S01]  /*89e0*/  FMUL.FTZ R156, R156, R186.reuse ;  /* 0x000000ba9c9c7220 */ /* 0x084fe20000410000 */
[----:B------:R-:W-:Y:S01]  /*89f0*/  HMMA.16816.F32.BF16 R160, R4, R12, R160 ;  /* 0x0000000c04a0723c */ /* 0x000fe200000418a0 */
[-C--:B------:R-:W-:Y:S02]  /*8a00*/  FMUL.FTZ R157, R157, R186.reuse ;  /* 0x000000ba9d9d7220 */ /* 0x080fe40000410000 */
[----:B------:R-:W-:-:S02]  /*8a10*/  FMUL.FTZ R36, R36, R186 ;  /* 0x000000ba24247220 */ /* 0x000fc40000410000 */
[----:B------:R-:W-:Y:S01]  /*8a20*/  FMUL.FTZ R37, R37, R186 ;  /* 0x000000ba25257220 */ /* 0x000fe20000410000 */
[----:B------:R-:W-:Y:S01]  /*8a30*/  MUFU.EX2 R190, R190 ;  /* 0x000000be00be7308 */ /* 0x000fe20000000800 */
[-C--:B---3--:R-:W-:Y:S01]  /*8a40*/  FMUL.FTZ R158, R158, R2.reuse ;  /* 0x000000029e9e7220 */ /* 0x088fe20000410000 */
[----:B------:R-:W-:Y:S01]  /*8a50*/  HMMA.16816.F32.BF16 R40, R4, R14, R40 ;  /* 0x0000000e0428723c */ /* 0x000fe20000041828 */
[-C--:B------:R-:W-:Y:S02]  /*8a60*/  FMUL.FTZ R159, R159, R2.reuse ;  /* 0x000000029f9f7220 */ /* 0x080fe40000410000 */
        /* <DEDUP_REMOVED lines=9> */
[----:B------:R-:W1:Y:S01]  /*8b00*/  LDSM.16.MT88.4 R12, [R209+0xa000] ;  /* 0x00a00000d10c783b */ /* 0x000e620000004200 */
        /* <DEDUP_REMOVED lines=14> */
[----:B----4-:R-:W-:Y:S01]  /*8bf0*/  HMMA.16816.F32.BF16 R44, R4, R20, R44 ;  /* 0x00000014042c723c */ /* 0x010fe2000004182c */
        /* <DEDUP_REMOVED lines=15> */
[----:B------:R-:W-:Y:S01]  /*8cf0*/  FMUL.FTZ R65, R65, R186 ;  /* 0x000000ba41417220 */ /* 0x000fe20000410000 */
[----:B------:R-:W-:Y:S01]  /*8d00*/  LDSM.16.MT88.4 R20, [R209+0xb000] ;  /* 0x00b00000d114783b */ /* 0x000fe20000004200 */
[-C--:B------:R-:W-:Y:S02]  /*8d10*/  FMUL.FTZ R66, R66, R2.reuse ;  /* 0x0000000242427220 */ /* 0x080fe40000410000 */
[----:B------:R-:W-:-:S02]  /*8d20*/  FMUL.FTZ R67, R67, R2 ;  /* 0x0000000243437220 */ /* 0x000fc40000410000 */
        /* <DEDUP_REMOVED lines=10> */
[----:B------:R-:W-:Y:S01]  /*8dd0*/  IMAD.MOV.U32 R32, RZ, RZ, R26 ;  /* 0x000000ffff207224 */ /* 0x000fe200078e001a */
[----:B------:R-:W-:Y:S01]  /*8de0*/  HMMA.16816.F32.BF16 R68, R8, R14, R68 ;  /* 0x0000000e0844723c */ /* 0x000fe20000041844 */
[----:B------:R-:W-:Y:S02]  /*8df0*/  IMAD.MOV.U32 R33, RZ, RZ, R27 ;  /* 0x000000ffff217224 */ /* 0x000fe400078e001b */
[----:B------:R-:W1:Y:S01]  /*8e00*/  LDSM.16.MT88.4 R24, [R210+0xb000] ;  /* 0x00b00000d218783b */ /* 0x000e620000004200 */
[-C--:B------:R-:W-:Y:S02]  /*8e10*/  FMUL.FTZ R152, R152, R186.reuse ;  /* 0x000000ba98987220 */ /* 0x080fe40000410000 */
[----:B------:R-:W-:-:S02]  /*8e20*/  FMUL.FTZ R153, R153, R186 ;  /* 0x000000ba99997220 */ /* 0x000fc40000410000 */
[----:B------:R-:W-:Y:S01]  /*8e30*/  HMMA.16816.F32.BF16 R72, R4, R14, R72 ;  /* 0x0000000e0448723c */ /* 0x000fe20000041848 */
[----:B------:R-:W2:Y:S01]  /*8e40*/  LDSM.16.MT88.4 R12, [R208+0xb000] ;  /* 0x00b00000d00c783b */ /* 0x000ea20000004200 */
        /* <DEDUP_REMOVED lines=50> */
[----:B------:R-:W-:-:S04]  /*9170*/  IMAD.WIDE.U32 R24, R249, -0x2daee0ad, RZ ;  /* 0xd2511f53f9187825 */ /* 0x000fc800078e00ff */
[-C--:B------:R-:W-:Y:S01]  /*9180*/  FMUL.FTZ R116, R116, R188.reuse ;  /* 0x000000bc74747220 */ /* 0x080fe20000410000 */
[C---:B--2---:R-:W-:Y:S01]  /*9190*/  HMMA.16816.F32.BF16 R128, R8.reuse, R12, R128 ;  /* 0x0000000c0880723c */ /* 0x044fe20000041880 */
[-C--:B------:R-:W-:Y:S02]  /*91a0*/  FMUL.FTZ R117, R117, R188.reuse ;  /* 0x000000bc75757220 */ /* 0x080fe40000410000 */
[-C--:B------:R-:W-:Y:S02]  /*91b0*/  FMUL.FTZ R118, R118, R187.reuse ;  /* 0x000000bb76767220 */ /* 0x080fe40000410000 */
[----:B------:R-:W-:Y:S02]  /*91c0*/  FMUL.FTZ R119, R119, R187 ;  /* 0x000000bb77777220 */ /* 0x000fe40000410000 */
[-C--:B------:R-:W-:Y:S01]  /*91d0*/  FMUL.FTZ R92, R92, R188.reuse ;  /* 0x000000bc5c5c7220 */ /* 0x080fe20000410000 */
[----:B------:R-:W-:Y:S01]  /*91e0*/  HMMA.16816.F32.BF16 R132, R8, R14, R132 ;  /* 0x0000000e0884723c */ /* 0x000fe20000041884 */
[----:B------:R-:W-:-:S02]  /*91f0*/  FMUL.FTZ R93, R93, R188 ;  /* 0x000000bc5d5d7220 */ /* 0x000fc40000410000 */
[-C--:B------:R-:W-:Y:S02]  /*9200*/  FMUL.FTZ R94, R94, R187.reuse ;  /* 0x000000bb5e5e7220 */ /* 0x080fe40000410000 */
[-C--:B------:R-:W-:Y:S02]  /*9210*/  FMUL.FTZ R95, R95, R187.reuse ;  /* 0x000000bb5f5f7220 */ /* 0x080fe40000410000 */
[----:B------:R-:W-:Y:S01]  /*9220*/  FFMA.FTZ R8, R196, c[0x0][0x23c], -R241 ;  /* 0x00008f00c4087a23 */ /* 0x000fe200000108f1 */
[C---:B------:R-:W-:Y:S01]  /*9230*/  HMMA.16816.F32.BF16 R148, R4.reuse, R20, R148 ;  /* 0x000000140494723c */ /* 0x040fe20000041894 */
[----:B------:R1:W5:Y:S01]  /*9240*/  LDL.LU R196, [R1+0x10] ;  /* 0x0000100001c47983 */ /* 0x0003620000300800 */
[-C--:B------:R-:W-:Y:S02]  /*9250*/  FMUL.FTZ R124, R124, R188.reuse ;  /* 0x000000bc7c7c7220 */ /* 0x080fe40000410000 */
[----:B------:R-:W-:Y:S02]  /*9260*/  FMUL.FTZ R125, R125, R188 ;  /* 0x000000bc7d7d7220 */ /* 0x000fe40000410000 */
[-C--:B------:R-:W-:Y:S01]  /*9270*/  FMUL.FTZ R126, R126, R187.reuse ;  /* 0x000000bb7e7e7220 */ /* 0x080fe20000410000 */
[----:B------:R-:W-:Y:S01]  /*9280*/  LOP3.LUT R21, R25, UR16, R194, 0x96, !PT ;  /* 0x0000001019157c12 */ /* 0x000fe2000f8e96c2 */
[----:B------:R-:W-:Y:S01]  /*9290*/  FMUL.FTZ R127, R127, R187 ;  /* 0x000000bb7f7f7220 */ /* 0x000fe20000410000 */
[----:B------:R1:W5:Y:S01]  /*92a0*/  LDL.LU.64 R194, [R1+0x8] ;  /* 0x0000080001c27983 */ /* 0x0003620000300a00 */
[----:B------:R-:W-:Y:S01]  /*92b0*/  HMMA.16816.F32.BF16 R116, R4, R26, R116 ;  /* 0x0000001a0474723c */ /* 0x000fe20000041874 */
[----:B------:R-:W-:-:S02]  /*92c0*/  IMAD.MOV.U32 R10, RZ, RZ, R32 ;  /* 0x000000ffff0a7224 */ /* 0x000fc400078e0020 */
[-C--:B------:R-:W-:Y:S02]  /*92d0*/  FMUL.FTZ R140, R140, R188.reuse ;  /* 0x000000bc8c8c7220 */ /* 0x080fe40000410000 */
[----:B------:R-:W-:Y:S02]  /*92e0*/  FMUL.FTZ R141, R141, R188 ;  /* 0x000000bc8d8d7220 */ /* 0x000fe40000410000 */
[----:B------:R-:W-:Y:S01]  /*92f0*/  IMAD.WIDE.U32 R26, R251, -0x2daee0ad, RZ ;  /* 0xd2511f53fb1a7825 */ /* 0x000fe200078e00ff */
[----:B------:R-:W-:Y:S01]  /*9300*/  HMMA.16816.F32.BF16 R92, R4, R28, R92 ;  /* 0x0000001c045c723c */ /* 0x000fe2000004185c */
[----:B------:R2:W-:Y:S02]  /*9310*/  MUFU.EX2 R29, R8 ;  /* 0x00000008001d7308 */ /* 0x0005e40000000800 */
[-C--:B------:R-:W-:Y:S02]  /*9320*/  FMUL.FTZ R142, R142, R187.reuse ;  /* 0x000000bb8e8e7220 */ /* 0x080fe40000410000 */
[----:B------:R-:W-:-:S02]  /*9330*/  FMUL.FTZ R143, R143, R187 ;  /* 0x000000bb8f8f7220 */ /* 0x000fc40000410000 */
[----:B------:R-:W-:Y:S01]  /*9340*/  IMAD.MOV.U32 R11, RZ, RZ, R33 ;  /* 0x000000ffff0b7224 */ /* 0x000fe200078e0021 */
[C---:B------:R-:W-:Y:S01]  /*9350*/  HMMA.16816.F32.BF16 R124, R4.reuse, R22, R124 ;  /* 0x00000016047c723c */ /* 0x040fe2000004187c */
[----:B------:R-:W-:Y:S01]  /*9360*/  SHF.R.U32.HI R11, RZ, 0x10, R26 ;  /* 0x00000010ff0b7819 */ /* 0x000fe2000001161a */
[-C--:B------:R-:W-:Y:S02]  /*9370*/  FMUL.FTZ R88, R88, R188.reuse ;  /* 0x000000bc58587220 */ /* 0x080fe40000410000 */
[-C--:B------:R-:W-:Y:S02]  /*9380*/  FMUL.FTZ R89, R89, R188.reuse ;  /* 0x000000bc59597220 */ /* 0x080fe40000410000 */
[-C--:B------:R-:W-:Y:S01]  /*9390*/  FMUL.FTZ R90, R90, R187.reuse ;  /* 0x000000bb5a5a7220 */ /* 0x080fe20000410000 */
[----:B------:R-:W-:Y:S01]  /*93a0*/  LOP3.LUT R22, R27, UR16, R10, 0x96, !PT ;  /* 0x000000101b167c12 */ /* 0x000fe2000f8e960a */
[-C--:B------:R-:W-:Y:S01]  /*93b0*/  FMUL.FTZ R91, R91, R187.reuse ;  /* 0x000000bb5b5b7220 */ /* 0x080fe20000410000 */
[----:B--2---:R-:W-:Y:S01]  /*93c0*/  LOP3.LUT R8, R24, 0xffff, RZ, 0xc0, !PT ;  /* 0x0000ffff18087812 */ /* 0x004fe200078ec0ff */
[-C--:B------:R-:W-:Y:S01]  /*93d0*/  FMUL.FTZ R104, R104, R188.reuse ;  /* 0x000000bc68687220 */ /* 0x080fe20000410000 */
[C---:B------:R-:W-:Y:S01]  /*93e0*/  LOP3.LUT R10, R26.reuse, 0xffff, RZ, 0xc0, !PT ;  /* 0x0000ffff1a0a7812 */ /* 0x040fe200078ec0ff */
[C---:B------:R-:W-:Y:S01]  /*93f0*/  HMMA.16816.F32.BF16 R140, R4.reuse, R12, R140 ;  /* 0x0000000c048c723c */ /* 0x040fe2000004188c */
[----:B------:R-:W-:Y:S01]  /*9400*/  SHF.R.U32.HI R25, RZ, 0x8, R8 ;  /* 0x00000008ff197819 */ /* 0x000fe20000011608 */
[-C--:B------:R-:W-:Y:S01]  /*9410*/  FMUL.FTZ R105, R105, R188.reuse ;  /* 0x000000bc69697220 */ /* 0x080fe20000410000 */
[----:B------:R-:W-:Y:S01]  /*9420*/  LOP3.LUT R9, R26, 0xff, RZ, 0xc0, !PT ;  /* 0x000000ff1a097812 */ /* 0x000fe200078ec0ff */
[-C--:B------:R-:W-:Y:S01]  /*9430*/  FMUL.FTZ R106, R106, R187.reuse ;  /* 0x000000bb6a6a7220 */ /* 0x080fe20000410000 */
[----:B------:R-:W-:Y:S01]  /*9440*/  SHF.R.U32.HI R8, RZ, 0x18, R26 ;  /* 0x00000018ff087819 */ /* 0x000fe2000001161a */
[-C--:B------:R-:W-:Y:S01]  /*9450*/  FMUL.FTZ R107, R107, R187.reuse ;  /* 0x000000bb6b6b7220 */ /* 0x080fe20000410000 */
[----:B------:R-:W-:Y:S01]  /*9460*/  SHF.R.U32.HI R10, RZ, 0x8, R10 ;  /* 0x00000008ff0a7819 */ /* 0x000fe2000001160a */
[----:B------:R-:W-:Y:S01]  /*9470*/  MUFU.EX2 R249, R172 ;  /* 0x000000ac00f97308 */ /* 0x000fe20000000800 */
[----:B------:R-:W-:Y:S01]  /*9480*/  LOP3.LUT R11, R11, 0xff, RZ, 0xc0, !PT ;  /* 0x000000ff0b0b7812 */ /* 0x000fe200078ec0ff */
[----:B------:R-:W-:Y:S01]  /*9490*/  FFMA.FTZ R251, R174, c[0x0][0x23c], -R171 ;  /* 0x00008f00aefb7a23 */ /* 0x000fe200000108ab */
[----:B------:R-:W-:Y:S01]  /*94a0*/  LOP3.LUT R12, R21, 0xffff, RZ, 0xc0, !PT ;  /* 0x0000ffff150c7812 */ /* 0x000fe200078ec0ff */
[----:B------:R-:W-:Y:S01]  /*94b0*/  FFMA.FTZ R250, R250, c[0x0][0x23c], -R241 ;  /* 0x00008f00fafa7a23 */ /* 0x000fe200000108f1 */
[----:B------:R-:W-:Y:S01]  /*94c0*/  PRMT R26, R11, 0x5410, R8 ;  /* 0x000054100b1a7816 */ /* 0x000fe20000000008 */
[-C--:B------:R-:W-:Y:S01]  /*94d0*/  FMUL.FTZ R136, R136, R188.reuse ;  /* 0x000000bc88887220 */ /* 0x080fe20000410000 */
[----:B------:R-:W-:Y:S01]  /*94e0*/  SHF.R.U32.HI R13, RZ, 0x8, R12 ;  /* 0x00000008ff0d7819 */ /* 0x000fe2000001160c */
[----:B------:R2:W-:Y:S01]  /*94f0*/  MUFU.EX2 R32, R173 ;  /* 0x000000ad00207308 */ /* 0x0005e20000000800 */
[----:B------:R-:W-:Y:S01]  /*9500*/  PRMT R12, R9, 0x5410, R10 ;  /* 0x00005410090c7816 */ /* 0x000fe2000000000a */
[----:B------:R-:W-:Y:S01]  /*9510*/  FMUL.FTZ R137, R137, R188 ;  /* 0x000000bc89897220 */ /* 0x000fe20000410000 */
[----:B------:R-:W-:Y:S01]  /*9520*/  LDSM.16.MT88.4 R8, [R211+0xa800] ;  /* 0x00a80000d308783b */ /* 0x000fe20000004200 */
[-C--:B------:R-:W-:Y:S01]  /*9530*/  FMUL.FTZ R138, R138, R187.reuse ;  /* 0x000000bb8a8a7220 */ /* 0x080fe20000410000 */
[----:B------:R-:W-:Y:S01]  /*9540*/  HMMA.16816.F32.BF16 R88, R4, R34, R88 ;  /* 0x000000220458723c */ /* 0x000fe20000041858 */
[----:B------:R-:W-:-:S02]  /*9550*/  FMUL.FTZ R139, R139, R187 ;  /* 0x000000bb8b8b7220 */ /* 0x000fc40000410000 */
[--C-:B------:R-:W-:Y:S02]  /*9560*/  FFMA.FTZ R246, R246, c[0x0][0x23c], -R252.reuse ;  /* 0x00008f00f6f67a23 */ /* 0x100fe400000108fc */
[----:B------:R-:W-:Y:S02]  /*9570*/  FFMA.FTZ R247, R247, c[0x0][0x23c], -R252 ;  /* 0x00008f00f7f77a23 */ /* 0x000fe400000108fc */
[--C-:B------:R-:W-:Y:S01]  /*9580*/  FFMA.FTZ R252, R191, c[0x0][0x23c], -R248.reuse ;  /* 0x00008f00bffc7a23 */ /* 0x100fe200000108f8 */
[----:B------:R-:W-:Y:S01]  /*9590*/  HMMA.16816.F32.BF16 R104, R4, R30, R104 ;  /* 0x0000001e0468723c */ /* 0x000fe20000041868 */
[----:B--2---:R-:W2:Y:S01]  /*95a0*/  LDSM.16.MT88.4 R172, [R210+0xa800] ;  /* 0x00a80000d2ac783b */ /* 0x004ea20000004200 */
[--C-:B------:R-:W-:Y:S02]  /*95b0*/  FFMA.FTZ R191, R193, c[0x0][0x23c], -R248.reuse ;  /* 0x00008f00c1bf7a23 */ /* 0x100fe400000108f8 */
[--C-:B------:R-:W-:Y:S02]  /*95c0*/  FFMA.FTZ R198, R198, c[0x0][0x23c], -R248.reuse ;  /* 0x00008f00c6c67a23 */ /* 0x100fe400000108f8 */
[----:B------:R-:W-:Y:S01]  /*95d0*/  FFMA.FTZ R193, R199, c[0x0][0x23c], -R248 ;  /* 0x00008f00c7c17a23 */ /* 0x000fe200000108f8 */
[----:B------:R-:W3:Y:S01]  /*95e0*/  MUFU.EX2 R250, R250 ;  /* 0x000000fa00fa7308 */ /* 0x000ee20000000800 */
[----:B------:R-:W-:-:S02]  /*95f0*/  FFMA.FTZ R199, R169, c[0x0][0x23c], -R171 ;  /* 0x00008f00a9c77a23 */ /* 0x000fc400000108ab */
[--C-:B------:R-:W-:Y:S01]  /*9600*/  FFMA.FTZ R248, R168, c[0x0][0x23c], -R171.reuse ;  /* 0x00008f00a8f87a23 */ /* 0x100fe200000108ab */
[----:B------:R-:W-:Y:S01]  /*9610*/  HMMA.16816.F32.BF16 R136, R4, R14, R136 ;  /* 0x0000000e0488723c */ /* 0x000fe20000041888 */
[----:B------:R-:W-:Y:S01]  /*9620*/  FFMA.FTZ R170, R170, c[0x0][0x23c], -R171 ;  /* 0x00008f00aaaa7a23 */ /* 0x000fe200000108ab */
[----:B------:R-:W-:Y:S02]  /*9630*/  LOP3.LUT R28, R21, 0xff, RZ, 0xc0, !PT ;  /* 0x000000ff151c7812 */ /* 0x000fe400078ec0ff */
[----:B------:R-:W-:Y:S03]  /*9640*/  MUFU.EX2 R246, R246 ;  /* 0x000000f600f67308 */ /* 0x000fe60000000800 */
[----:B------:R-:W-:Y:S02]  /*9650*/  SHF.R.U32.HI R4, RZ, 0x10, R21 ;  /* 0x00000010ff047819 */ /* 0x000fe40000011615 */
[----:B------:R-:W-:-:S02]  /*9660*/  LOP3.LUT R20, R24, 0xff, RZ, 0xc0, !PT ;  /* 0x000000ff18147812 */ /* 0x000fc400078ec0ff */
[----:B------:R-:W-:Y:S01]  /*9670*/  SHF.R.U32.HI R23, RZ, 0x10, R24 ;  /* 0x00000010ff177819 */ /* 0x000fe20000011618 */
[----:B------:R-:W4:Y:S01]  /*9680*/  MUFU.EX2 R247, R247 ;  /* 0x000000f700f77308 */ /* 0x000f220000000800 */
[----:B------:R-:W-:Y:S02]  /*9690*/  SHF.R.U32.HI R21, RZ, 0x18, R21 ;  /* 0x00000018ff157819 */ /* 0x000fe40000011615 */
[----:B------:R-:W-:Y:S02]  /*96a0*/  LOP3.LUT R7, R22, 0xffff, RZ, 0xc0, !PT ;  /* 0x0000ffff16077812 */ /* 0x000fe400078ec0ff */
[----:B------:R-:W-:Y:S02]  /*96b0*/  LOP3.LUT R4, R4, 0xff, RZ, 0xc0, !PT ;  /* 0x000000ff04047812 */ /* 0x000fe400078ec0ff */
[----:B------:R-:W-:Y:S01]  /*96c0*/  SHF.R.U32.HI R14, RZ, 0x10, R22 ;  /* 0x00000010ff0e7819 */ /* 0x000fe20000011616 */
[----:B------:R-:W-:Y:S01]  /*96d0*/  MUFU.EX2 R252, R252 ;  /* 0x000000fc00fc7308 */ /* 0x000fe20000000800 */
[----:B------:R-:W-:-:S02]  /*96e0*/  SHF.R.U32.HI R24, RZ, 0x18, R24 ;  /* 0x00000018ff187819 */ /* 0x000fc40000011618 */
[----:B------:R-:W-:-:S05]  /*96f0*/  PRMT R20, R20, 0x5410, R25 ;  /* 0x0000541014147816 */ /* 0x000fca0000000019 */
[----:B------:R-:W1:Y:S01]  /*9700*/  MUFU.EX2 R191, R191 ;  /* 0x000000bf00bf7308 */ /* 0x000e620000000800 */
[----:B------:R-:W-:Y:S02]  /*9710*/  LOP3.LUT R23, R23, 0xff, RZ, 0xc0, !PT ;  /* 0x000000ff17177812 */ /* 0x000fe400078ec0ff */
[----:B------:R-:W-:-:S05]  /*9720*/  PRMT R28, R28, 0x5410, R13 ;  /* 0x000054101c1c7816 */ /* 0x000fca000000000d */
[----:B------:R-:W-:Y:S01]  /*9730*/  MUFU.EX2 R198, R198 ;  /* 0x000000c600c67308 */ /* 0x000fe20000000800 */
[----:B------:R-:W-:Y:S02]  /*9740*/  LOP3.LUT R6, R22, 0xff, RZ, 0xc0, !PT ;  /* 0x000000ff16067812 */ /* 0x000fe400078ec0ff */
[----:B------:R-:W-:-:S05]  /*9750*/  SHF.R.U32.HI R7, RZ, 0x8, R7 ;  /* 0x00000008ff077819 */ /* 0x000fca0000011607 */
[----:B------:R-:W-:Y:S01]  /*9760*/  MUFU.EX2 R193, R193 ;  /* 0x000000c100c17308 */ /* 0x000fe20000000800 */
[----:B------:R-:W-:Y:S02]  /*9770*/  PRMT R4, R4, 0x5410, R21 ;  /* 0x0000541004047816 */ /* 0x000fe40000000015 */
[----:B------:R-:W-:-:S05]  /*9780*/  SHF.R.U32.HI R5, RZ, 0x18, R22 ;  /* 0x00000018ff057819 */ /* 0x000fca0000011616 */
[----:B------:R-:W-:Y:S01]  /*9790*/  MUFU.EX2 R199, R199 ;  /* 0x000000c700c77308 */ /* 0x000fe20000000800 */
[----:B------:R-:W-:-:S07]  /*97a0*/  LOP3.LUT R14, R14, 0xff, RZ, 0xc0, !PT ;  /* 0x000000ff0e0e7812 */ /* 0x000fce00078ec0ff */
[----:B------:R-:W1:Y:S08]  /*97b0*/  MUFU.EX2 R248, R248 ;  /* 0x000000f800f87308 */ /* 0x000e700000000800 */
[----:B------:R-:W-:Y:S08]  /*97c0*/  MUFU.EX2 R251, R251 ;  /* 0x000000fb00fb7308 */ /* 0x000ff00000000800 */
[----:B------:R1:W1:Y:S01]  /*97d0*/  MUFU.EX2 R241, R170 ;  /* 0x000000aa00f17308 */ /* 0x0002620000000800 */
[----:B------:R-:W-:Y:S01]  /*97e0*/  PRMT R24, R23, 0x5410, R24 ;  /* 0x0000541017187816 */ /* 0x000fe20000000018 */
[--C-:B------:R-:W-:Y:S01]  /*97f0*/  HSET2.LE.AND R20, R20, R189.reuse, PT ;  /* 0x000000bd14147233 */ /* 0x100fe20003803000 */
[----:B------:R-:W-:Y:S01]  /*9800*/  PRMT R6, R6, 0x5410, R7 ;  /* 0x0000541006067816 */ /* 0x000fe20000000007 */
[--C-:B------:R-:W-:Y:S01]  /*9810*/  HSET2.LE.AND R13, R28, R189.reuse, PT ;  /* 0x000000bd1c0d7233 */ /* 0x100fe20003803000 */
[----:B------:R-:W-:Y:S01]  /*9820*/  PRMT R14, R14, 0x5410, R5 ;  /* 0x000054100e0e7816 */ /* 0x000fe20000000005 */
[----:B------:R-:W-:Y:S01]  /*9830*/  HSET2.LE.AND R5, R4, R189, PT ;  /* 0x000000bd04057233 */ /* 0x000fe20003803000 */
[----:B---3--:R-:W-:-:S02]  /*9840*/  F2FP.BF16.PACK_AB R15, R250, R29 ;  /* 0x0000001dfa0f723e */ /* 0x008fc400000010ff */
[----:B------:R-:W-:Y:S01]  /*9850*/  F2FP.BF16.PACK_AB R4, R190, R192 ;  /* 0x000000c0be04723e */ /* 0x000fe200000010ff */
[--C-:B------:R-:W-:Y:S01]  /*9860*/  HSET2.LE.AND R7, R24, R189.reuse, PT ;  /* 0x000000bd18077233 */ /* 0x100fe20003803000 */
[----:B------:R-:W-:Y:S01]  /*9870*/  FFMA.FTZ R2, R227, R2, R184 ;  /* 0x00000002e3027223 */ /* 0x000fe200000100b8 */
[--C-:B------:R-:W-:Y:S01]  /*9880*/  HSET2.LE.AND R12, R12, R189.reuse, PT ;  /* 0x000000bd0c0c7233 */ /* 0x100fe20003803000 */
[----:B------:R-:W-:Y:S01]  /*9890*/  LOP3.LUT R4, R13, R4, RZ, 0xc0, !PT ;  /* 0x000000040d047212 */ /* 0x000fe200078ec0ff */
[--C-:B------:R-:W-:Y:S02]  /*98a0*/  HSET2.LE.AND R26, R26, R189.reuse, PT ;  /* 0x000000bd1a1a7233 */ /* 0x100fe40003803000 */
[--C-:B------:R-:W-:Y:S01]  /*98b0*/  HSET2.LE.AND R28, R6, R189.reuse, PT ;  /* 0x000000bd061c7233 */ /* 0x100fe20003803000 */
[----:B------:R-:W-:Y:S01]  /*98c0*/  LOP3.LUT R6, R20, R15, RZ, 0xc0, !PT ;  /* 0x0000000f14067212 */ /* 0x000fe200078ec0ff */
[----:B------:R-:W-:Y:S01]  /*98d0*/  HSET2.LE.AND R14, R14, R189, PT ;  /* 0x000000bd0e0e7233 */ /* 0x000fe20003803000 */
[----:B------:R-:W-:Y:S01]  /*98e0*/  IMAD.MOV.U32 R189, RZ, RZ, R29 ;  /* 0x000000ffffbd7224 */ /* 0x000fe200078e001d */
[----:B----4-:R-:W-:Y:S01]  /*98f0*/  F2FP.BF16.PACK_AB R22, R247, R246 ;  /* 0x000000f6f716723e */ /* 0x010fe200000010ff */
[----:B-1----:R-:W1:Y:S01]  /*9900*/  LDSM.16.MT88.4 R168, [R209+0xa800] ;  /* 0x00a80000d1a8783b */ /* 0x002e620000004200 */
[----:B------:R-:W-:-:S02]  /*9910*/  F2FP.BF16.PACK_AB R20, R32, R249 ;  /* 0x000000f92014723e */ /* 0x000fc400000010ff */
[----:B------:R-:W-:Y:S02]  /*9920*/  F2FP.BF16.PACK_AB R15, R191, R252 ;  /* 0x000000fcbf0f723e */ /* 0x000fe400000010ff */
[----:B------:R-:W-:Y:S02]  /*9930*/  F2FP.BF16.PACK_AB R29, R248, R199 ;  /* 0x000000c7f81d723e */ /* 0x000fe400000010ff */
[----:B------:R-:W-:Y:S02]  /*9940*/  F2FP.BF16.PACK_AB R13, R193, R198 ;  /* 0x000000c6c10d723e */ /* 0x000fe400000010ff */
[----:B------:R-:W-:Y:S01]  /*9950*/  F2FP.BF16.PACK_AB R31, R241, R251 ;  /* 0x000000fbf11f723e */ /* 0x000fe200000010ff */
[----:B------:R-:W-:Y:S01]  /*9960*/  FADD.FTZ R2, R185, R2 ;  /* 0x00000002b9027221 */ /* 0x000fe20000010000 */
[----:B------:R-:W-:Y:S02]  /*9970*/  LOP3.LUT R7, R7, R22, RZ, 0xc0, !PT ;  /* 0x0000001607077212 */ /* 0x000fe400078ec0ff */
[----:B------:R-:W-:-:S02]  /*9980*/  LOP3.LUT R5, R5, R20, RZ, 0xc0, !PT ;  /* 0x0000001405057212 */ /* 0x000fc400078ec0ff */
[----:B------:R-:W-:Y:S02]  /*9990*/  LOP3.LUT R28, R28, R15, RZ, 0xc0, !PT ;  /* 0x0000000f1c1c7212 */ /* 0x000fe400078ec0ff */
[----:B------:R-:W-:Y:S02]  /*99a0*/  LOP3.LUT R29, R14, R29, RZ, 0xc0, !PT ;  /* 0x0000001d0e1d7212 */ /* 0x000fe400078ec0ff */
[----:B------:R-:W-:Y:S02]  /*99b0*/  LOP3.LUT R30, R12, R13, RZ, 0xc0, !PT ;  /* 0x0000000d0c1e7212 */ /* 0x000fe400078ec0ff */
[----:B------:R-:W-:Y:S01]  /*99c0*/  LOP3.LUT R31, R26, R31, RZ, 0xc0, !PT ;  /* 0x0000001f1a1f7212 */ /* 0x000fe200078ec0ff */
[----:B------:R-:W-:Y:S01]  /*99d0*/  FADD.FTZ R3, R3, R2 ;  /* 0x0000000203037221 */ /* 0x000fe20000010000 */
[----:B--2---:R-:W-:Y:S01]  /*99e0*/  HMMA.16816.F32.BF16 R44, R4, R172, R44 ;  /* 0x000000ac042c723c */ /* 0x004fe2000004182c */
[----:B------:R-:W-:Y:S02]  /*99f0*/  LDSM.16.MT88.4 R24, [R211+0xb800] ;  /* 0x00b80000d318783b */ /* 0x000fe40000004200 */
[----:B------:R-:W-:-:S02]  /*9a00*/  FADD.FTZ R0, R0, R3 ;  /* 0x0000000300007221 */ /* 0x000fc40000010000 */
[----:B------:R-:W-:Y:S03]  /*9a10*/  LDSM.16.MT88.4 R20, [R210+0xb800] ;  /* 0x00b80000d214783b */ /* 0x000fe60000004200 */
[----:B------:R-:W-:Y:S01]  /*9a20*/  HMMA.16816.F32.BF16 R48, R28, R172, R48 ;  /* 0x000000ac1c30723c */ /* 0x000fe20000041830 */
[----:B------:R-:W-:Y:S01]  /*9a30*/  LDSM.16.MT88.4 R12, [R209+0xb800] ;  /* 0x00b80000d10c783b */ /* 0x000fe20000004200 */
[----:B------:R-:W-:-:S05]  /*9a40*/  FADD.FTZ R199, R199, R0 ;  /* 0x00000000c7c77221 */ /* 0x000fca0000010000 */
[----:B------:R-:W-:Y:S01]  /*9a50*/  IMAD.MOV.U32 R173, RZ, RZ, R32 ;  /* 0x000000ffffad7224 */ /* 0x000fe200078e0020 */
[----:B------:R-:W-:Y:S01]  /*9a60*/  HMMA.16816.F32.BF16 R160, R4, R8, R160 ;  /* 0x0000000804a0723c */ /* 0x000fe200000418a0 */
[----:B------:R-:W2:Y:S01]  /*9a70*/  LDSM.16.MT88.4 R32, [R208+0xa800] ;  /* 0x00a80000d020783b */ /* 0x000ea20000004200 */
[----:B------:R-:W-:-:S06]  /*9a80*/  FADD.FTZ R248, R248, R199 ;  /* 0x000000c7f8f87221 */ /* 0x000fcc0000010000 */
[C---:B------:R-:W-:Y:S08]  /*9a90*/  HMMA.16816.F32.BF16 R156, R28.reuse, R8, R156 ;  /* 0x000000081c9c723c */ /* 0x040ff0000004189c */
[-C--:B------:R-:W-:Y:S08]  /*9aa0*/  HMMA.16816.F32.BF16 R36, R28, R10.reuse, R36 ;  /* 0x0000000a1c24723c */ /* 0x080ff00000041824 */
[----:B------:R-:W-:Y:S01]  /*9ab0*/  HMMA.16816.F32.BF16 R40, R4, R10, R40 ;  /* 0x0000000a0428723c */ /* 0x000fe20000041828 */
[----:B------:R-:W3:Y:S01]  /*9ac0*/  LDSM.16.MT88.4 R8, [R208+0xb800] ;  /* 0x00b80000d008783b */ /* 0x000ee20000004200 */
[----:B------:R-:W-:-:S02]  /*9ad0*/  FADD.FTZ R248, R251, R248 ;  /* 0x000000f8fbf87221 */ /* 0x000fc40000010000 */
[----:B------:R-:W-:Y:S02]  /*9ae0*/  FFMA.FTZ R182, R235, R188, R182 ;  /* 0x000000bcebb67223 */ /* 0x000fe400000100b6 */
[----:B------:R-:W-:Y:S02]  /*9af0*/  FADD.FTZ R227, R241, R248 ;  /* 0x000000f8f1e37221 */ /* 0x000fe40000010000 */
[----:B------:R-:W4:Y:S01]  /*9b00*/  S2R R241, SR_TID.X ;  /* 0x0000000000f17919 */ /* 0x000f220000002100 */
[----:B------:R-:W-:Y:S02]  /*9b10*/  FFMA.FTZ R178, R232, R187, R178 ;  /* 0x000000bbe8b27223 */ /* 0x000fe400000100b2 */
[----:B------:R-:W-:Y:S02]  /*9b20*/  FFMA.FTZ R164, R233, R186, R164 ;  /* 0x000000bae9a47223 */ /* 0x000fe400000100a4 */
[----:B------:R-:W-:Y:S02]  /*9b30*/  FADD.FTZ R181, R181, R182 ;  /* 0x000000b6b5b57221 */ /* 0x000fe40000010000 */
[----:B------:R-:W-:-:S02]  /*9b40*/  FADD.FTZ R177, R177, R178 ;  /* 0x000000b2b1b17221 */ /* 0x000fc40000010000 */
[----:B------:R-:W-:Y:S01]  /*9b50*/  FADD.FTZ R17, R17, R164 ;  /* 0x000000a411117221 */ /* 0x000fe20000010000 */
[----:B------:R-:W-:Y:S01]  /*9b60*/  UISETP.GE.AND UP0, UPT, UR25, 0x4, UPT ;  /* 0x000000041900788c */ /* 0x000fe2000bf06270 */
[----:B------:R-:W-:Y:S02]  /*9b70*/  FADD.FTZ R180, R180, R181 ;  /* 0x000000b5b4b47221 */ /* 0x000fe40000010000 */
[----:B------:R-:W-:Y:S02]  /*9b80*/  FADD.FTZ R176, R176, R177 ;  /* 0x000000b1b0b07221 */ /* 0x000fe40000010000 */
[----:B------:R-:W-:Y:S01]  /*9b90*/  FADD.FTZ R16, R16, R17 ;  /* 0x0000001110107221 */ /* 0x000fe20000010000 */
[----:B------:R-:W-:Y:S01]  /*9ba0*/  PLOP3.LUT P0, PT, PT, PT, UP0, 0x80, 0x0 ;  /* 0x000000000000781c */ /* 0x000fe20003f0f008 */
        /* <DEDUP_REMOVED lines=9> */
[----:B----4-:R-:W-:Y:S01]  /*9c40*/  IMAD.SHL.U32 R241, R241, 0x2, RZ ;  /* 0x00000002f1f17824 */ /* 0x010fe200078e00ff */
[----:B------:R-:W-:Y:S01]  /*9c50*/  HMMA.16816.F32.BF16 R52, R28, R174, R52 ;  /* 0x000000ae1c34723c */ /* 0x000fe20000041834 */
[----:B------:R-:W-:Y:S02]  /*9c60*/  FADD.FTZ R179, R189, R179 ;  /* 0x000000b3bdb37221 */ /* 0x000fe40000010000 */
[----:B------:R-:W-:Y:S02]  /*9c70*/  FADD.FTZ R232, R246, R3 ;  /* 0x00000003f6e87221 */ /* 0x000fe40000010000 */
[----:B------:R-:W-:-:S03]  /*9c80*/  FADD.FTZ R198, R198, R191 ;  /* 0x000000bfc6c67221 */ /* 0x000fc60000010000 */
[----:B-1----:R-:W-:Y:S01]  /*9c90*/  HMMA.16816.F32.BF16 R64, R28, R168, R64 ;  /* 0x000000a81c40723c */ /* 0x002fe20000041840 */
[----:B------:R-:W-:Y:S01]  /*9ca0*/  FADD.FTZ R235, R250, R179 ;  /* 0x000000b3faeb7221 */ /* 0x000fe20000010000 */
[----:B------:R-:W-:Y:S01]  /*9cb0*/  LOP3.LUT R241, R241, 0x6, RZ, 0xc0, !PT ;  /* 0x00000006f1f17812 */ /* 0x000fe200078ec0ff */
[----:B------:R-:W-:Y:S02]  /*9cc0*/  FADD.FTZ R232, R247, R232 ;  /* 0x000000e8f7e87221 */ /* 0x000fe40000010000 */
[----:B------:R-:W-:-:S03]  /*9cd0*/  FADD.FTZ R233, R193, R198 ;  /* 0x000000c6c1e97221 */ /* 0x000fc60000010000 */
        /* <DEDUP_REMOVED lines=8> */
[C---:B------:R-:W-:Y:S08]  /*9d60*/  HMMA.16816.F32.BF16 R144, R28.reuse, R14, R144 ;  /* 0x0000000e1c90723c */ /* 0x040ff00000041890 */
[C---:B---3--:R-:W-:Y:S08]  /*9d70*/  HMMA.16816.F32.BF16 R128, R28.reuse, R8, R128 ;  /* 0x000000081c80723c */ /* 0x048ff00000041880 */
        /* <DEDUP_REMOVED lines=15> */
[----:B------:R-:W-:-:S04]  /*9e70*/  DEPBAR.LE SB0, 0x0 ;  /* 0x000080000000791a */ /* 0x000fc80000000000 */
[----:B------:R-:W-:Y:S01]  /*9e80*/  ULDC.64 UR4, c[0x0][0x1a0] ;  /* 0x0000680000047ab9 */ /* 0x000fe20000000a00 */
[----:B------:R-:W-:Y:S01]  /*9e90*/  BAR.SYNC.DEFER_BLOCKING 0x0 ;  /* 0x0000000000007b1d */ /* 0x000fe20000010000 */
[----:B------:R-:W-:Y:S01]  /*9ea0*/  USHF.L.U32 UR29, UR4, 0x6, URZ ;  /* 0x00000006041d7899 */ /* 0x000fe2000800063f */
[----:B-----5:R-:W-:Y:S01]  /*9eb0*/  IADD3 R4, P0, R194, -UR28, RZ ;  /* 0x8000001cc2047c10 */ /* 0x020fe2000ff1e0ff */
[----:B------:R-:W-:Y:S01]  /*9ec0*/  UISETP.NE.AND UP0, UPT, UR25, 0x4, UPT ;  /* 0x000000041900788c */ /* 0x000fe2000bf05270 */
[----:B------:R-:W-:Y:S01]  /*9ed0*/  IADD3 R2, P1, R196, -UR28, RZ ;  /* 0x8000001cc4027c10 */ /* 0x000fe2000ff3e0ff */
[----:B------:R-:W-:Y:S02]  /*9ee0*/  UIADD3 UR29, -UR29, 0x80, URZ ;  /* 0x000000801d1d7890 */ /* 0x000fe4000fffe13f */
[----:B------:R-:W-:Y:S02]  /*9ef0*/  UMOV UR31, 0x6 ;  /* 0x00000006001f7882 */ /* 0x000fe40000000000 */
[----:B------:R-:W-:-:S02]  /*9f00*/  USHF.L.U64.HI UR5, UR4, UR31, UR5 ;  /* 0x0000001f04057299 */ /* 0x000fc40008010205 */
[----:B------:R-:W-:-:S04]  /*9f10*/  IADD3 R6, P2, R194, UR29, RZ ;  /* 0x0000001dc2067c10 */ /* 0x000fc8000ff5e0ff */
[C---:B------:R-:W-:Y:S02]  /*9f20*/  IADD3.X R5, R195.reuse, ~UR5, RZ, P0, !PT ;  /* 0x80000005c3057c10 */ /* 0x040fe400087fe4ff */
[----:B------:R-:W-:Y:S01]  /*9f30*/  IADD3 R16, P0, R196, UR29, RZ ;  /* 0x0000001dc4107c10 */ /* 0x000fe2000ff1e0ff */
[----:B------:R-:W-:Y:S01]  /*9f40*/  UIADD3 UR29, UR25, -0x4, URZ ;  /* 0xfffffffc191d7890 */ /* 0x000fe2000fffe03f */
[----:B------:R-:W-:Y:S02]  /*9f50*/  IADD3.X R7, R195, UR30, RZ, P2, !PT ;  /* 0x0000001ec3077c10 */ /* 0x000fe400097fe4ff */
[C---:B------:R-:W-:Y:S02]  /*9f60*/  IADD3.X R3, R197.reuse, ~UR5, RZ, P1, !PT ;  /* 0x80000005c5037c10 */ /* 0x040fe40008ffe4ff */
[----:B------:R-:W-:Y:S01]  /*9f70*/  IADD3.X R17, R197, UR30, RZ, P0, !PT ;  /* 0x0000001ec5117c10 */ /* 0x000fe200087fe4ff */
[----:B------:R-:W-:Y:S01]  /*9f80*/  @!PT LDS RZ, [RZ] ;  /* 0x00000000fffff984 */ /* 0x000fe20000000800 */
[----:B------:R-:W-:Y:S01]  /*9f90*/  @!PT LDS RZ, [RZ] ;  /* 0x00000000fffff984 */ /* 0x000fe20000000800 */
[----:B------:R-:W-:Y:S01]  /*9fa0*/  @!PT LDS RZ, [RZ] ;  /* 0x00000000fffff984 */ /* 0x000fe20000000800 */
[----:B------:R1:W-:Y:S01]  /*9fb0*/  LDGSTS.E.BYPASS.LTC128B.128 [R219+0xa000], [R4.64] ;  /* 0x0a00000004db7fae */ /* 0x0003e2000b901d56 */
[----:B------:R-:W-:-:S03]  /*9fc0*/  IMAD.U32 R0, RZ, RZ, UR29 ;  /* 0x0000001dff007e24 */ /* 0x000fc6000f8e00ff */
[----:B------:R1:W-:Y:S01]  /*9fd0*/  LDGSTS.E.BYPASS.LTC128B.128 [R219+0xb000], [R6.64] ;  /* 0x0b00000006db7fae */ /* 0x0003e2000b901d56 */
[----:B------:R-:W-:-:S03]  /*9fe0*/  IMAD R241, R0, 0x20, R241 ;  /* 0x0000002000f17824 */ /* 0x000fc600078e02f1 */
[----:B------:R2:W-:Y:S02]  /*9ff0*/  LDGSTS.E.BYPASS.LTC128B.128 [R219+0xa800], [R2.64] ;  /* 0x0a80000002db7fae */ /* 0x0005e4000b901d56 */
[C---:B------:R-:W-:Y:S02]  /*a000*/  IADD3 R0, R241.reuse, 0x1, RZ ;  /* 0x00000001f1007810 */ /* 0x040fe40007ffe0ff */
[----:B------:R3:W-:Y:S01]  /*a010*/  LDGSTS.E.BYPASS.LTC128B.128 [R219+0xb800], [R16.64] ;  /* 0x0b80000010db7fae */ /* 0x0007e2000b901d56 */
[-C--:B------:R-:W-:Y:S02]  /*a020*/  ISETP.GE.AND P2, PT, R241, R239.reuse, PT ;  /* 0x000000eff100720c */ /* 0x080fe40003f46270 */
[C---:B------:R-:W-:Y:S01]  /*a030*/  ISETP.GE.AND P0, PT, R0.reuse, R239, PT ;  /* 0x000000ef0000720c */ /* 0x040fe20003f06270 */
[----:B------:R-:W-:Y:S01]  /*a040*/  LDSM.16.M88.4 R176, [R217] ;  /* 0x00000000d9b0783b */ /* 0x000fe20000000200 */
[C---:B------:R-:W-:Y:S02]  /*a050*/  ISETP.GE.AND P4, PT, R0.reuse, R240, PT ;  /* 0x000000f00000720c */ /* 0x040fe40003f86270 */
[C---:B------:R-:W-:Y:S01]  /*a060*/  ISETP.GE.AND P1, PT, R0.reuse, R237, PT ;  /* 0x000000ed0000720c */ /* 0x040fe20003f26270 */
[----:B------:R-:W4:Y:S01]  /*a070*/  LDSM.16.M88.4 R168, [R218+0x2000] ;  /* 0x00200000daa8783b */ /* 0x000f220000000200 */
[----:B------:R-:W-:-:S02]  /*a080*/  ISETP.GE.AND P3, PT, R0, R234, PT ;  /* 0x000000ea0000720c */ /* 0x000fc40003f66270 */
[C---:B------:R-:W-:Y:S01]  /*a090*/  IADD3 R0, R241.reuse, 0x9, RZ ;  /* 0x00000009f1007810 */ /* 0x040fe20007ffe0ff */
[----:B------:R-:W1:Y:S01]  /*a0a0*/  LDSM.16.M88.4 R28, [R217+0x800] ;  /* 0x00080000d91c783b */ /* 0x000e620000000200 */
[----:B------:R-:W-:-:S03]  /*a0b0*/  ISETP.GE.AND P5, PT, R241, R240, PT ;  /* 0x000000f0f100720c */ /* 0x000fc60003fa6270 */
[----:B------:R-:W1:Y:S04]  /*a0c0*/  LDSM.16.M88.4 R32, [R218] ;  /* 0x00000000da20783b */ /* 0x000e680000000200 */
[----:B------:R-:W-:Y:S01]  /*a0d0*/  LDSM.16.M88.4 R196, [R215] ;  /* 0x00000000d7c4783b */ /* 0x000fe20000000200 */
[----:B--2---:R-:W-:-:S03]  /*a0e0*/  IADD3 R2, R241, 0x8, RZ ;  /* 0x00000008f1027810 */ /* 0x004fc60007ffe0ff */
[----:B------:R-:W2:Y:S01]  /*a0f0*/  LDSM.16.M88.4 R24, [R216+0x2000] ;  /* 0x00200000d818783b */ /* 0x000ea20000000200 */
[----:B------:R-:W-:-:S03]  /*a100*/  ISETP.GE.AND P6, PT, R2, R240, PT ;  /* 0x000000f00200720c */ /* 0x000fc60003fc6270 */
[----:B------:R-:W2:Y:S04]  /*a110*/  LDSM.16.M88.4 R192, [R207] ;  /* 0x00000000cfc0783b */ /* 0x000ea80000000200 */
[----:B------:R-:W2:Y:S04]  /*a120*/  LDSM.16.M88.4 R20, [R216] ;  /* 0x00000000d814783b */ /* 0x000ea80000000200 */
[----:B------:R-:W-:Y:S04]  /*a130*/  LDSM.16.M88.4 R188, [R214+0x2000] ;  /* 0x00200000d6bc783b */ /* 0x000fe80000000200 */
[----:B------:R-:W2:Y:S04]  /*a140*/  LDSM.16.M88.4 R184, [R213] ;  /* 0x00000000d5b8783b */ /* 0x000ea80000000200 */
[----:B------:R-:W0:Y:S01]  /*a150*/  LDGDEPBAR ;  /* 0x00000000000079af */ /* 0x000e220000000000 */
[C---:B----4-:R-:W-:Y:S08]  /*a160*/  HMMA.16816.F32.BF16 R12, R168.reuse, R176, RZ ;  /* 0x000000b0a80c723c */ /* 0x050ff000000418ff */
[C---:B-1----:R-:W-:Y:S08]  /*a170*/  HMMA.16816.F32.BF16 R4, R168.reuse, R28, RZ ;  /* 0x0000001ca804723c */ /* 0x042ff000000418ff */
[C---:B------:R-:W-:Y:S08]  /*a180*/  HMMA.16816.F32.BF16 R8, R168.reuse, R178, RZ ;  /* 0x000000b2a808723c */ /* 0x040ff000000418ff */
[----:B------:R-:W-:Y:S08]  /*a190*/  HMMA.16816.F32.BF16 R168, R168, R30, RZ ;  /* 0x0000001ea8a8723c */ /* 0x000ff000000418ff */
[C---:B------:R-:W-:Y:S08]  /*a1a0*/  HMMA.16816.F32.BF16 R180, R32.reuse, R176, RZ ;  /* 0x000000b020b4723c */ /* 0x040ff000000418ff */
[C---:B------:R-:W-:Y:S08]  /*a1b0*/  HMMA.16816.F32.BF16 R176, R32.reuse, R178, RZ ;  /* 0x000000b220b0723c */ /* 0x040ff000000418ff */
[C---:B------:R-:W-:Y:S08]  /*a1c0*/  HMMA.16816.F32.BF16 R172, R32.reuse, R28, RZ ;  /* 0x0000001c20ac723c */ /* 0x040ff000000418ff */
[----:B------:R-:W-:Y:S01]  /*a1d0*/  HMMA.16816.F32.BF16 R32, R32, R30, RZ ;  /* 0x0000001e2020723c */ /* 0x000fe200000418ff */
[----:B------:R-:W1:Y:S07]  /*a1e0*/  LDSM.16.M88.4 R28, [R213+0x800] ;  /* 0x00080000d51c783b */ /* 0x000e6e0000000200 */
[C---:B--2---:R-:W-:Y:S08]  /*a1f0*/  HMMA.16816.F32.BF16 R12, R24.reuse, R196, R12 ;  /* 0x000000c4180c723c */ /* 0x044ff0000004180c */
[C---:B------:R-:W-:Y:S08]  /*a200*/  HMMA.16816.F32.BF16 R4, R24.reuse, R192, R4 ;  /* 0x000000c01804723c */ /* 0x040ff00000041804 */
[C---:B------:R-:W-:Y:S08]  /*a210*/  HMMA.16816.F32.BF16 R8, R24.reuse, R198, R8 ;  /* 0x000000c61808723c */ /* 0x040ff00000041808 */
[----:B------:R-:W-:Y:S01]  /*a220*/  HMMA.16816.F32.BF16 R168, R24, R194, R168 ;  /* 0x000000c218a8723c */ /* 0x000fe200000418a8 */
[----:B------:R-:W2:Y:S07]  /*a230*/  LDSM.16.M88.4 R24, [R214] ;  /* 0x00000000d618783b */ /* 0x000eae0000000200 */
[C---:B------:R-:W-:Y:S08]  /*a240*/  HMMA.16816.F32.BF16 R180, R20.reuse, R196, R180 ;  /* 0x000000c414b4723c */ /* 0x040ff000000418b4 */
[C---:B------:R-:W-:Y:S08]  /*a250*/  HMMA.16816.F32.BF16 R172, R20.reuse, R192, R172 ;  /* 0x000000c014ac723c */ /* 0x040ff000000418ac */
[C---:B------:R-:W-:Y:S01]  /*a260*/  HMMA.16816.F32.BF16 R176, R20.reuse, R198, R176 ;  /* 0x000000c614b0723c */ /* 0x040fe200000418b0 */
[----:B------:R-:W-:Y:S07]  /*a270*/  LDSM.16.M88.4 R196, [R206] ;  /* 0x00000000cec4783b */ /* 0x000fee0000000200 */
[----:B------:R-:W-:Y:S01]  /*a280*/  HMMA.16816.F32.BF16 R32, R20, R194, R32 ;  /* 0x000000c21420723c */ /* 0x000fe20000041820 */
[----:B------:R-:W4:Y:S04]  /*a290*/  LDSM.16.M88.4 R20, [R212+0x2000] ;  /* 0x00200000d414783b */ /* 0x000f280000000200 */
[----:B------:R-:W3:Y:S03]  /*a2a0*/  LDSM.16.M88.4 R192, [R206+0x800] ;  /* 0x00080000cec0783b */ /* 0x000ee60000000200 */
[C---:B------:R-:W-:Y:S08]  /*a2b0*/  HMMA.16816.F32.BF16 R12, R188.reuse, R184, R12 ;  /* 0x000000b8bc0c723c */ /* 0x040ff0000004180c */
[C---:B-1----:R-:W-:Y:S08]  /*a2c0*/  HMMA.16816.F32.BF16 R4, R188.reuse, R28, R4 ;  /* 0x0000001cbc04723c */ /* 0x042ff00000041804 */
[C---:B------:R-:W-:Y:S08]  /*a2d0*/  HMMA.16816.F32.BF16 R8, R188.reuse, R186, R8 ;  /* 0x000000babc08723c */ /* 0x040ff00000041808 */
[----:B------:R-:W-:Y:S01]  /*a2e0*/  HMMA.16816.F32.BF16 R168, R188, R30, R168 ;  /* 0x0000001ebca8723c */ /* 0x000fe200000418a8 */
[----:B------:R-:W1:Y:S07]  /*a2f0*/  LDSM.16.M88.4 R188, [R212] ;  /* 0x00000000d4bc783b */ /* 0x000e6e0000000200 */
[C---:B--2---:R-:W-:Y:S08]  /*a300*/  HMMA.16816.F32.BF16 R180, R24.reuse, R184, R180 ;  /* 0x000000b818b4723c */ /* 0x044ff000000418b4 */
[C---:B------:R-:W-:Y:S01]  /*a310*/  HMMA.16816.F32.BF16 R176, R24.reuse, R186, R176 ;  /* 0x000000ba18b0723c */ /* 0x040fe200000418b0 */
[----:B------:R-:W-:Y:S07]  /*a320*/  LDSM.16.M88.4 R184, [R218+0x6000] ;  /* 0x00600000dab8783b */ /* 0x000fee0000000200 */
[C---:B------:R-:W-:Y:S08]  /*a330*/  HMMA.16816.F32.BF16 R172, R24.reuse, R28, R172 ;  /* 0x0000001c18ac723c */ /* 0x040ff000000418ac */
[----:B------:R-:W-:Y:S01]  /*a340*/  HMMA.16816.F32.BF16 R32, R24, R30, R32 ;  /* 0x0000001e1820723c */ /* 0x000fe20000041820 */
[----:B------:R-:W2:Y:S04]  /*a350*/  LDSM.16.M88.4 R28, [R217+0x1000] ;  /* 0x00100000d91c783b */ /* 0x000ea80000000200 */
[----:B------:R-:W2:Y:S03]  /*a360*/  LDSM.16.M88.4 R24, [R217+0x1800] ;  /* 0x00180000d918783b */ /* 0x000ea60000000200 */
[C---:B----4-:R-:W-:Y:S08]  /*a370*/  HMMA.16816.F32.BF16 R12, R20.reuse, R196, R12 ;  /* 0x000000c4140c723c */ /* 0x050ff0000004180c */
[C---:B------:R-:W-:Y:S08]  /*a380*/  HMMA.16816.F32.BF16 R8, R20.reuse, R198, R8 ;  /* 0x000000c61408723c */ /* 0x040ff00000041808 */
[C---:B---3--:R-:W-:Y:S08]  /*a390*/  HMMA.16816.F32.BF16 R4, R20.reuse, R192, R4 ;  /* 0x000000c01404723c */ /* 0x048ff00000041804 */
[----:B------:R-:W-:Y:S01]  /*a3a0*/  HMMA.16816.F32.BF16 R168, R20, R194, R168 ;  /* 0x000000c214a8723c */ /* 0x000fe200000418a8 */
[----:B------:R-:W3:Y:S07]  /*a3b0*/  LDSM.16.M88.4 R20, [R218+0x4000] ;  /* 0x00400000da14783b */ /* 0x000eee0000000200 */
[C---:B-1----:R-:W-:Y:S08]  /*a3c0*/  HMMA.16816.F32.BF16 R180, R188.reuse, R196, R180 ;  /* 0x000000c4bcb4723c */ /* 0x042ff000000418b4 */
[C---:B------:R-:W-:Y:S01]  /*a3d0*/  HMMA.16816.F32.BF16 R176, R188.reuse, R198, R176 ;  /* 0x000000c6bcb0723c */ /* 0x040fe200000418b0 */
[----:B------:R-:W-:Y:S07]  /*a3e0*/  LDSM.16.M88.4 R196, [R216+0x4000] ;  /* 0x00400000d8c4783b */ /* 0x000fee0000000200 */
[C---:B------:R-:W-:Y:S08]  /*a3f0*/  HMMA.16816.F32.BF16 R172, R188.reuse, R192, R172 ;  /* 0x000000c0bcac723c */ /* 0x040ff000000418ac */
[----:B------:R-:W-:Y:S01]  /*a400*/  HMMA.16816.F32.BF16 R32, R188, R194, R32 ;  /* 0x000000c2bc20723c */ /* 0x000fe20000041820 */
[----:B------:R-:W-:Y:S04]  /*a410*/  LDSM.16.M88.4 R192, [R216+0x6000] ;  /* 0x00600000d8c0783b */ /* 0x000fe80000000200 */
[----:B------:R-:W1:Y:S03]  /*a420*/  LDSM.16.M88.4 R188, [R205] ;  /* 0x00000000cdbc783b */ /* 0x000e660000000200 */
[C---:B--2---:R-:W-:Y:S08]  /*a430*/  HMMA.16816.F32.BF16 R12, R184.reuse, R28, R12 ;  /* 0x0000001cb80c723c */ /* 0x044ff0000004180c */
[C---:B------:R-:W-:Y:S08]  /*a440*/  HMMA.16816.F32.BF16 R8, R184.reuse, R30, R8 ;  /* 0x0000001eb808723c */ /* 0x040ff00000041808 */
[C---:B------:R-:W-:Y:S08]  /*a450*/  HMMA.16816.F32.BF16 R4, R184.reuse, R24, R4 ;  /* 0x00000018b804723c */ /* 0x040ff00000041804 */
[----:B------:R-:W-:Y:S01]  /*a460*/  HMMA.16816.F32.BF16 R168, R184, R26, R168 ;  /* 0x0000001ab8a8723c */ /* 0x000fe200000418a8 */
[----:B------:R-:W2:Y:S07]  /*a470*/  LDSM.16.M88.4 R184, [R204] ;  /* 0x00000000ccb8783b */ /* 0x000eae0000000200 */
[C---:B---3--:R-:W-:Y:S08]  /*a480*/  HMMA.16816.F32.BF16 R180, R20.reuse, R28, R180 ;  /* 0x0000001c14b4723c */ /* 0x048ff000000418b4 */
[C---:B------:R-:W-:Y:S01]  /*a490*/  HMMA.16816.F32.BF16 R176, R20.reuse, R30, R176 ;  /* 0x0000001e14b0723c */ /* 0x040fe200000418b0 */
[----:B------:R-:W-:Y:S07]  /*a4a0*/  LDSM.16.M88.4 R28, [R214+0x4000] ;  /* 0x00400000d61c783b */ /* 0x000fee0000000200 */
[C---:B------:R-:W-:Y:S08]  /*a4b0*/  HMMA.16816.F32.BF16 R172, R20.reuse, R24, R172 ;  /* 0x0000001814ac723c */ /* 0x040ff000000418ac */
[----:B------:R-:W-:Y:S01]  /*a4c0*/  HMMA.16816.F32.BF16 R32, R20, R26, R32 ;  /* 0x0000001a1420723c */ /* 0x000fe20000041820 */
[----:B------:R-:W-:Y:S04]  /*a4d0*/  LDSM.16.M88.4 R24, [R214+0x6000] ;  /* 0x00600000d618783b */ /* 0x000fe80000000200 */
[----:B------:R-:W3:Y:S03]  /*a4e0*/  LDSM.16.M88.4 R20, [R213+0x1000] ;  /* 0x00100000d514783b */ /* 0x000ee60000000200 */
        /* <DEDUP_REMOVED lines=10> */
[----:B------:R-:W2:Y:S04]  /*a590*/  LDSM.16.M88.4 R184, [R213+0x1800] ;  /* 0x00180000d5b8783b */ /* 0x000ea80000000200 */
[----:B------:R-:W4:Y:S03]  /*a5a0*/  LDSM.16.M88.4 R196, [R212+0x6000] ;  /* 0x00600000d4c4783b */ /* 0x000f260000000200 */
[-C--:B---3--:R-:W-:Y:S08]  /*a5b0*/  HMMA.16816.F32.BF16 R12, R24, R20.reuse, R12 ;  /* 0x00000014180c723c */ /* 0x088ff0000004180c */
[----:B------:R-:W-:Y:S08]  /*a5c0*/  HMMA.16816.F32.BF16 R180, R28, R20, R180 ;  /* 0x000000141cb4723c */ /* 0x000ff000000418b4 */
[-C--:B------:R-:W-:Y:S08]  /*a5d0*/  HMMA.16816.F32.BF16 R8, R24, R22.reuse, R8 ;  /* 0x000000161808723c */ /* 0x080ff00000041808 */
[----:B------:R-:W-:Y:S01]  /*a5e0*/  HMMA.16816.F32.BF16 R176, R28, R22, R176 ;  /* 0x000000161cb0723c */ /* 0x000fe200000418b0 */
[----:B------:R-:W3:Y:S01]  /*a5f0*/  LDSM.16.M88.4 R20, [R206+0x1800] ;  /* 0x00180000ce14783b */ /* 0x000ee20000000200 */
[----:B------:R-:W-:-:S06]  /*a600*/  DEPBAR.LE SB0, 0x0 ;  /* 0x000080000000791a */ /* 0x000fcc0000000000 */
[----:B-1----:R-:W-:Y:S08]  /*a610*/  HMMA.16816.F32.BF16 R180, R192, R188, R180 ;  /* 0x000000bcc0b4723c */ /* 0x002ff000000418b4 */
[-C--:B--2---:R-:W-:Y:S08]  /*a620*/  HMMA.16816.F32.BF16 R172, R28, R184.reuse, R172 ;  /* 0x000000b81cac723c */ /* 0x084ff000000418ac */
[C---:B------:R-:W-:Y:S08]  /*a630*/  HMMA.16816.F32.BF16 R4, R24.reuse, R184, R4 ;  /* 0x000000b81804723c */ /* 0x040ff00000041804 */
[----:B------:R-:W-:Y:S01]  /*a640*/  HMMA.16816.F32.BF16 R168, R24, R186, R168 ;  /* 0x000000ba18a8723c */ /* 0x000fe200000418a8 */
[----:B------:R-:W-:-:S02]  /*a650*/  FSEL R17, R182, -INF , !P2 ;  /* 0xff800000b6117808 */ /* 0x000fc40005000000 */
[-C--:B------:R-:W-:Y:S02]  /*a660*/  ISETP.GE.AND P2, PT, R241, R237.reuse, PT ;  /* 0x000000edf100720c */ /* 0x080fe40003f46270 */
[----:B------:R-:W-:Y:S02]  /*a670*/  FSEL R180, R180, -INF , !P5 ;  /* 0xff800000b4b47808 */ /* 0x000fe40006800000 */
[----:B------:R-:W-:Y:S01]  /*a680*/  FSEL R26, R183, -INF , !P0 ;  /* 0xff800000b71a7808 */ /* 0x000fe20004000000 */
[----:B----4-:R-:W-:Y:S01]  /*a690*/  HMMA.16816.F32.BF16 R12, R196, R188, R12 ;  /* 0x000000bcc40c723c */ /* 0x010fe2000004180c */
[C---:B------:R-:W-:Y:S02]  /*a6a0*/  ISETP.GE.AND P0, PT, R2.reuse, R237, PT ;  /* 0x000000ed0200720c */ /* 0x040fe40003f06270 */
[----:B------:R-:W-:Y:S02]  /*a6b0*/  FSEL R181, R181, -INF , !P4 ;  /* 0xff800000b5b57808 */ /* 0x000fe40006000000 */
[----:B------:R-:W-:-:S02]  /*a6c0*/  ISETP.GE.AND P4, PT, R2, R239, PT ;  /* 0x000000ef0200720c */ /* 0x000fc40003f86270 */
[----:B------:R-:W-:Y:S01]  /*a6d0*/  ISETP.GE.AND P5, PT, R2, R234, PT ;  /* 0x000000ea0200720c */ /* 0x000fe20003fa6270 */
[-C--:B------:R-:W-:Y:S08]  /*a6e0*/  HMMA.16816.F32.BF16 R8, R196, R190.reuse, R8 ;  /* 0x000000bec408723c */ /* 0x080ff00000041808 */
[C---:B------:R-:W-:Y:S08]  /*a6f0*/  HMMA.16816.F32.BF16 R176, R192.reuse, R190, R176 ;  /* 0x000000bec0b0723c */ /* 0x040ff000000418b0 */
[----:B---3--:R-:W-:Y:S01]  /*a700*/  HMMA.16816.F32.BF16 R172, R192, R20, R172 ;  /* 0x00000014c0ac723c */ /* 0x008fe200000418ac */
[----:B------:R-:W-:-:S02]  /*a710*/  FSEL R16, R12, -INF , !P2 ;  /* 0xff8000000c107808 */ /* 0x000fc40005000000 */
[----:B------:R-:W-:Y:S02]  /*a720*/  FSEL R24, R13, -INF , !P1 ;  /* 0xff8000000d187808 */ /* 0x000fe40004800000 */
[----:B------:R-:W-:Y:S02]  /*a730*/  ISETP.GE.AND P2, PT, R0, R237, PT ;  /* 0x000000ed0000720c */ /* 0x000fe40003f46270 */
[----:B------:R-:W-:Y:S01]  /*a740*/  ISETP.GE.AND P1, PT, R241, R234, PT ;  /* 0x000000eaf100720c */ /* 0x000fe20003f26270 */
[----:B------:R-:W-:Y:S01]  /*a750*/  HMMA.16816.F32.BF16 R4, R196, R20, R4 ;  /* 0x00000014c404723c */ /* 0x000fe20000041804 */
[----:B------:R-:W-:Y:S02]  /*a760*/  FSEL R12, R8, -INF , !P0 ;  /* 0xff800000080c7808 */ /* 0x000fe40004000000 */
[----:B------:R-:W-:Y:S02]  /*a770*/  ISETP.GE.AND P0, PT, R0, R240, PT ;  /* 0x000000f00000720c */ /* 0x000fe40003f06270 */
[----:B------:R-:W-:-:S02]  /*a780*/  FSEL R8, R9, -INF , !P2 ;  /* 0xff80000009087808 */ /* 0x000fc40005000000 */
[----:B------:R-:W-:Y:S01]  /*a790*/  FSEL R20, R15, -INF , !P3 ;  /* 0xff8000000f147808 */ /* 0x000fe20005800000 */
[----:B------:R-:W-:Y:S01]  /*a7a0*/  HMMA.16816.F32.BF16 R32, R28, R186, R32 ;  /* 0x000000ba1c20723c */ /* 0x000fe20000041820 */
[C---:B------:R-:W-:Y:S02]  /*a7b0*/  IADD3 R15, R241.reuse, 0x11, RZ ;  /* 0x00000011f10f7810 */ /* 0x040fe40007ffe0ff */
[----:B------:R-:W-:Y:S02]  /*a7c0*/  FSEL R14, R14, -INF , !P1 ;  /* 0xff8000000e0e7808 */ /* 0x000fe40004800000 */
[C---:B------:R-:W-:Y:S02]  /*a7d0*/  ISETP.GE.AND P2, PT, R0.reuse, R239, PT ;  /* 0x000000ef0000720c */ /* 0x040fe40003f46270 */
[----:B------:R-:W-:Y:S01]  /*a7e0*/  ISETP.GE.AND P1, PT, R0, R234, PT ;  /* 0x000000ea0000720c */ /* 0x000fe20003f26270 */
[----:B------:R-:W-:Y:S01]  /*a7f0*/  HMMA.16816.F32.BF16 R168, R196, R22, R168 ;  /* 0x00000016c4a8723c */ /* 0x000fe200000418a8 */
[----:B------:R-:W-:-:S02]  /*a800*/  IADD3 R0, R241, 0x10, RZ ;  /* 0x00000010f1007810 */ /* 0x000fc40007ffe0ff */
[----:B------:R-:W-:Y:S02]  /*a810*/  FSEL R9, R177, -INF , !P0 ;  /* 0xff800000b1097808 */ /* 0x000fe40004000000 */
[----:B------:R-:W-:Y:S02]  /*a820*/  ISETP.GE.AND P0, PT, R15, R240, PT ;  /* 0x000000f00f00720c */ /* 0x000fe40003f06270 */
[----:B------:R-:W-:Y:S02]  /*a830*/  FSEL R28, R11, -INF , !P1 ;  /* 0xff8000000b1c7808 */ /* 0x000fe40004800000 */
[C---:B------:R-:W-:Y:S02]  /*a840*/  ISETP.GE.AND P1, PT, R0.reuse, R239, PT ;  /* 0x000000ef0000720c */ /* 0x040fe40003f26270 */
[----:B------:R-:W-:Y:S02]  /*a850*/  FSEL R251, R173, -INF , !P0 ;  /* 0xff800000adfb7808 */ /* 0x000fe40004000000 */
[----:B------:R-:W-:-:S02]  /*a860*/  ISETP.GE.AND P0, PT, R0, R237, PT ;  /* 0x000000ed0000720c */ /* 0x000fc40003f06270 */
[----:B------:R-:W-:Y:S01]  /*a870*/  IADD3 R13, R241, 0x18, RZ ;  /* 0x00000018f10d7810 */ /* 0x000fe20007ffe0ff */
[----:B------:R-:W-:Y:S01]  /*a880*/  HMMA.16816.F32.BF16 R32, R192, R22, R32 ;  /* 0x00000016c020723c */ /* 0x000fe20000041820 */
[----:B------:R-:W-:Y:S01]  /*a890*/  FSEL R246, R174, -INF , !P1 ;  /* 0xff800000aef67808 */ /* 0x000fe20004800000 */
[----:B------:R-:W-:Y:S01]  /*a8a0*/  BAR.SYNC.DEFER_BLOCKING 0x0 ;  /* 0x0000000000007b1d */ /* 0x000fe20000010000 */
[C---:B------:R-:W-:Y:S02]  /*a8b0*/  ISETP.GE.AND P3, PT, R0.reuse, R240, PT ;  /* 0x000000f00000720c */ /* 0x040fe40003f66270 */
[----:B------:R-:W-:Y:S02]  /*a8c0*/  ISETP.GE.AND P1, PT, R0, R234, PT ;  /* 0x000000ea0000720c */ /* 0x000fe40003f26270 */
[----:B------:R-:W-:Y:S02]  /*a8d0*/  FSEL R0, R4, -INF , !P0 ;  /* 0xff80000004007808 */ /* 0x000fe40004000000 */
[----:B------:R-:W-:-:S02]  /*a8e0*/  ISETP.GE.AND P0, PT, R13, R237, PT ;  /* 0x000000ed0d00720c */ /* 0x000fc40003f06270 */
[----:B------:R-:W-:Y:S02]  /*a8f0*/  FSEL R30, R179, -INF , !P2 ;  /* 0xff800000b31e7808 */ /* 0x000fe40005000000 */
[----:B------:R-:W-:Y:S02]  /*a900*/  FSEL R3, R168, -INF , !P0 ;  /* 0xff800000a8037808 */ /* 0x000fe40004000000 */
[C---:B------:R-:W-:Y:S02]  /*a910*/  ISETP.GE.AND P0, PT, R15.reuse, R234, PT ;  /* 0x000000ea0f00720c */ /* 0x040fe40003f06270 */
[----:B------:R-:W-:Y:S02]  /*a920*/  ISETP.GE.AND P2, PT, R15, R239, PT ;  /* 0x000000ef0f00720c */ /* 0x000fe40003f46270 */
[----:B------:R-:W-:Y:S02]  /*a930*/  FSEL R174, R7, -INF , !P0 ;  /* 0xff80000007ae7808 */ /* 0x000fe40004000000 */
[----:B------:R-:W-:-:S02]  /*a940*/  FSEL R164, R175, -INF , !P2 ;  /* 0xff800000afa47808 */ /* 0x000fc40005000000 */
[----:B------:R-:W-:Y:S02]  /*a950*/  PLOP3.LUT P0, PT, PT, PT, UP0, 0x80, 0x0 ;  /* 0x000000000000781c */ /* 0x000fe40003f0f008 */
[-C--:B------:R-:W-:Y:S02]  /*a960*/  ISETP.GE.AND P2, PT, R15, R237.reuse, PT ;  /* 0x000000ed0f00720c */ /* 0x080fe40003f46270 */
[----:B------:R-:W-:Y:S02]  /*a970*/  IADD3 R241, R241, 0x19, RZ ;  /* 0x00000019f1f17810 */ /* 0x000fe40007ffe0ff */
[----:B------:R-:W-:Y:S02]  /*a980*/  FSEL R2, R5, -INF , !P2 ;  /* 0xff80000005027808 */ /* 0x000fe40005000000 */
[----:B------:R-:W-:Y:S02]  /*a990*/  ISETP.GE.AND P2, PT, R241, R237, PT ;  /* 0x000000edf100720c */ /* 0x000fe40003f46270 */
[----:B------:R-:W-:-:S02]  /*a9a0*/  FSEL R247, R172, -INF , !P3 ;  /* 0xff800000acf77808 */ /* 0x000fc40005800000 */
[----:B------:R-:W-:Y:S02]  /*a9b0*/  FSEL R176, R176, -INF , !P6 ;  /* 0xff800000b0b07808 */ /* 0x000fe40007000000 */
[----:B------:R-:W-:Y:S02]  /*a9c0*/  FSEL R10, R10, -INF , !P5 ;  /* 0xff8000000a0a7808 */ /* 0x000fe40006800000 */
[----:B------:R-:W-:Y:S02]  /*a9d0*/  FSEL R184, R178, -INF , !P4 ;  /* 0xff800000b2b87808 */ /* 0x000fe40006000000 */
[----:B------:R-:W-:Y:S02]  /*a9e0*/  FSEL R172, R169, -INF , !P2 ;  /* 0xff800000a9ac7808 */ /* 0x000fe40005000000 */
[----:B------:R-:W-:Y:S02]  /*a9f0*/  FSEL R173, R6, -INF , !P1 ;  /* 0xff80000006ad7808 */ /* 0x000fe40004800000 */
[----:B------:R-:W-:-:S02]  /*aa00*/  ISETP.GE.AND P6, PT, R13, R240, PT ;  /* 0x000000f00d00720c */ /* 0x000fc40003fc6270 */
[----:B------:R-:W-:Y:S02]  /*aa10*/  ISETP.GE.AND P5, PT, R241, R240, PT ;  /* 0x000000f0f100720c */ /* 0x000fe40003fa6270 */
[-C--:B------:R-:W-:Y:S02]  /*aa20*/  ISETP.GE.AND P4, PT, R13, R239.reuse, PT ;  /* 0x000000ef0d00720c */ /* 0x080fe40003f86270 */
[----:B------:R-:W-:Y:S02]  /*aa30*/  ISETP.GE.AND P3, PT, R241, R239, PT ;  /* 0x000000eff100720c */ /* 0x000fe40003f66270 */
[-C--:B------:R-:W-:Y:S02]  /*aa40*/  ISETP.GE.AND P2, PT, R13, R234.reuse, PT ;  /* 0x000000ea0d00720c */ /* 0x080fe40003f46270 */
        /* <DEDUP_REMOVED lines=32> */
.L_x_856:
[----:B-1----:R-:W-:Y:S01]  /*ac50*/  FMNMX.FTZ R4, R167, R180, !PT ;  /* 0x000000b4a7047209 */ /* 0x002fe20007810000 */
[----:B------:R-:W-:Y:S01]  /*ac60*/  IMAD.WIDE.U32 R22, R200, -0x2daee0ad, RZ ;  /* 0xd2511f53c8167825 */ /* 0x000fe200078e00ff */
[----:B------:R-:W-:Y:S01]  /*ac70*/  FMNMX.FTZ R13, R166, R17, !PT ;  /* 0x00000011a60d7209 */ /* 0x000fe20007810000 */
[----:B------:R-:W-:Y:S01]  /*ac80*/  STL.64 [R1+0x8], R202 ;  /* 0x000008ca01007387 */ /* 0x000fe20000100a00 */
        /* <DEDUP_REMOVED lines=16> */
[----:B------:R-:W-:Y:S02]  /*ad90*/  MOV R11, UR27 ;  /* 0x0000001b000b7c02 */ /* 0x000fe40008000f00 */
[----:B------:R-:W-:Y:S01]  /*ada0*/  FMNMX.FTZ R7, R20, R7, !PT ;  /* 0x0000000714077209 */ /* 0x000fe20007810000 */
[----:B------:R-:W2:Y:S01]  /*adb0*/  SHFL.BFLY PT, R168, R13, 0x2, 0x1f ;  /* 0x0c401f000da87f89 */ /* 0x000ea200000e0000 */
[----:B------:R-:W-:Y:S01]  /*adc0*/  LOP3.LUT R240, R23, UR29, R11, 0x96, !PT ;  /* 0x0000001d17f07c12 */ /* 0x000fe2000f8e960b */
[----:B------:R-:W-:Y:S01]  /*add0*/  IMAD R11, R236, -0x326172a9, RZ ;  /* 0xcd9e8d57ec0b7824 */ /* 0x000fe200078e02ff */
[----:B------:R-:W-:-:S03]  /*ade0*/  FMNMX.FTZ R7, R10, R7, !PT ;  /* 0x000000070a077209 */ /* 0x000fc60007810000 */
[----:B------:R-:W-:Y:S01]  /*adf0*/  IMAD.WIDE.U32 R240, R240, -0x326172a9, RZ ;  /* 0xcd9e8d57f0f07825 */ /* 0x000fe200078e00ff */
[----:B------:R-:W-:-:S04]  /*ae00*/  FMNMX.FTZ R32, R28, R7, !PT ;  /* 0x000000071c207209 */ /* 0x000fc80007810000 */
[----:B------:R-:W-:-:S05]  /*ae10*/  LOP3.LUT R170, R241, UR15, R11, 0x96, !PT ;  /* 0x0000000ff1aa7c12 */ /* 0x000fca000f8e960b */
[----:B------:R-:W-:Y:S01]  /*ae20*/  IMAD.WIDE.U32 R170, R170, -0x2daee0ad, RZ ;  /* 0xd2511f53aaaa7825 */ /* 0x000fe200078e00ff */
[----:B-1----:R-:W-:Y:S02]  /*ae30*/  FMNMX.FTZ R4, R5, R4, !PT ;  /* 0x0000000405047209 */ /* 0x002fe40007810000 */
[----:B------:R-:W-:Y:S02]  /*ae40*/  FMNMX.FTZ R5, R165, R16, !PT ;  /* 0x00000010a5057209 */ /* 0x000fe40007810000 */
[----:B--2---:R-:W-:Y:S01]  /*ae50*/  FMNMX.FTZ R168, R13, R168, !PT ;  /* 0x000000a80da87209 */ /* 0x004fe20007810000 */
[----:B------:R-:W1:Y:S01]  /*ae60*/  SHFL.BFLY PT, R177, R4, 0x1, 0x1f ;  /* 0x0c201f0004b17f89 */ /* 0x000e6200000e0000 */
[----:B------:R-:W-:Y:S02]  /*ae70*/  FMNMX.FTZ R5, R24, R5, !PT ;  /* 0x0000000518057209 */ /* 0x000fe40007810000 */
[----:B------:R-:W-:Y:S01]  /*ae80*/  FMNMX.FTZ R13, R173, R32, !PT ;  /* 0x00000020ad0d7209 */ /* 0x000fe20007810000 */
[----:B------:R-:W2:Y:S01]  /*ae90*/  SHFL.BFLY PT, R7, R168, 0x1, 0x1f ;  /* 0x0c201f00a8077f89 */ /* 0x000ea200000e0000 */
[----:B------:R-:W-:Y:S01]  /*aea0*/  FMNMX.FTZ R5, R12, R5, !PT ;  /* 0x000000050c057209 */ /* 0x000fe20007810000 */
[----:B------:R-:W-:-:S03]  /*aeb0*/  IMAD.WIDE.U32 R32, R238, -0x326172a9, RZ ;  /* 0xcd9e8d57ee207825 */ /* 0x000fc600078e00ff */
[----:B------:R-:W-:Y:S02]  /*aec0*/  FMNMX.FTZ R5, R8, R5, !PT ;  /* 0x0000000508057209 */ /* 0x000fe40007810000 */
[----:B------:R-:W-:Y:S02]  /*aed0*/  LOP3.LUT R34, R33, R201, RZ, 0x3c, !PT ;  /* 0x000000c921227212 */ /* 0x000fe400078e3cff */
[----:B------:R-:W-:Y:S02]  /*aee0*/  FMNMX.FTZ R5, R0, R5, !PT ;  /* 0x0000000500057209 */ /* 0x000fe40007810000 */
[----:B------:R-:W-:Y:S01]  /*aef0*/  LOP3.LUT R245, R241, UR15, R32, 0x96, !PT ;  /* 0x0000000ff1f57c12 */ /* 0x000fe2000f8e9620 */
[----:B------:R-:W-:Y:S01]  /*af00*/  IMAD.WIDE.U32 R34, R34, -0x2daee0ad, RZ ;  /* 0xd2511f5322227825 */ /* 0x000fe200078e00ff */
[----:B------:R-:W-:-:S04]  /*af10*/  LOP3.LUT R32, R243, UR13, R240, 0x96, !PT ;  /* 0x0000000df3207c12 */ /* 0x000fc8000f8e96f0 */
[----:B------:R-:W-:Y:S01]  /*af20*/  LOP3.LUT R22, R35, UR14, R22, 0x96, !PT ;  /* 0x0000000e23167c12 */ /* 0x000fe2000f8e9616 */
[----:B------:R-:W-:Y:S01]  /*af30*/  IMAD.WIDE.U32 R32, R32, -0x2daee0ad, RZ ;  /* 0xd2511f5320207825 */ /* 0x000fe200078e00ff */
[----:B-1----:R-:W-:Y:S02]  /*af40*/  FMNMX.FTZ R177, R4, R177, !PT ;  /* 0x000000b104b17209 */ /* 0x002fe40007810000 */
[----:B------:R-:W-:Y:S01]  /*af50*/  FMNMX.FTZ R4, R2, R5, !PT ;  /* 0x0000000502047209 */ /* 0x000fe20007810000 */
[----:B------:R-:W-:Y:S01]  /*af60*/  IMAD.WIDE.U32 R22, R22, -0x326172a9, RZ ;  /* 0xcd9e8d5716167825 */ /* 0x000fe200078e00ff */
[----:B------:R-:W-:Y:S02]  /*af70*/  FSETP.NEU.FTZ.AND P3, PT, R177, -INF , PT ;  /* 0xff800000b100780b */ /* 0x000fe40003f7d000 */
[----:B------:R-:W-:Y:S01]  /*af80*/  FMNMX.FTZ R5, R3, R4, !PT ;  /* 0x0000000403057209 */ /* 0x000fe20007810000 */
[----:B------:R-:W-:Y:S01]  /*af90*/  FMUL.FTZ R4, R177, c[0x0][0x23c] ;  /* 0x00008f00b1047a20 */ /* 0x000fe20000410000 */
[----:B------:R-:W-:-:S02]  /*afa0*/  LOP3.LUT R240, R23, UR13, R240, 0x96, !PT ;  /* 0x0000000d17f07c12 */ /* 0x000fc4000f8e96f0 */
[----:B------:R-:W-:Y:S02]  /*afb0*/  FMNMX.FTZ R6, R172, R5, !PT ;  /* 0x00000005ac067209 */ /* 0x000fe40007810000 */
[----:B------:R-:W-:Y:S01]  /*afc0*/  FSEL R15, R4, RZ, P3 ;  /* 0x000000ff040f7208 */ /* 0x000fe20001800000 */
[----:B------:R-:W-:Y:S01]  /*afd0*/  IMAD.WIDE.U32 R240, R240, -0x2daee0ad, RZ ;  /* 0xd2511f53f0f07825 */ /* 0x000fe200078e00ff */
[----:B------:R-:W-:Y:S01]  /*afe0*/  FMNMX.FTZ R4, R174, R13, !PT ;  /* 0x0000000dae047209 */ /* 0x000fe20007810000 */
[----:B------:R-:W1:Y:S02]  /*aff0*/  SHFL.BFLY PT, R5, R6, 0x2, 0x1f ;  /* 0x0c401f0006057f89 */ /* 0x000e6400000e0000 */
[--C-:B------:R-:W-:Y:S01]  /*b000*/  FFMA.FTZ R182, R176, c[0x0][0x23c], -R15.reuse ;  /* 0x00008f00b0b67a23 */ /* 0x100fe2000001080f */
[----:B------:R-:W-:Y:S01]  /*b010*/  FMNMX.FTZ R183, R175, R4, !PT ;  /* 0x00000004afb77209 */ /* 0x000fe20007810000 */
[--C-:B------:R-:W-:Y:S01]  /*b020*/  FFMA.FTZ R179, R181, c[0x0][0x23c], -R15.reuse ;  /* 0x00008f00b5b37a23 */ /* 0x100fe2000001080f */
[----:B--2---:R-:W-:Y:S01]  /*b030*/  FMNMX.FTZ R176, R168, R7, !PT ;  /* 0x00000007a8b07209 */ /* 0x004fe20007810000 */
[--C-:B------:R-:W-:Y:S01]  /*b040*/  FFMA.FTZ R181, R9, c[0x0][0x23c], -R15.reuse ;  /* 0x00008f0009b57a23 */ /* 0x100fe2000001080f */
[----:B------:R-:W-:Y:S01]  /*b050*/  FMNMX.FTZ R183, R178, R183, !PT ;  /* 0x000000b7b2b77209 */ /* 0x000fe20007810000 */
[----:B------:R-:W-:Y:S01]  /*b060*/  FFMA.FTZ R180, R180, c[0x0][0x23c], -R15 ;  /* 0x00008f00b4b47a23 */ /* 0x000fe2000001080f */
[----:B------:R-:W-:Y:S01]  /*b070*/  LOP3.LUT R7, R171, UR12, R244, 0x96, !PT ;  /* 0x0000000cab077c12 */ /* 0x000fe2000f8e96f4 */
[----:B------:R-:W-:Y:S01]  /*b080*/  IMAD.WIDE.U32 R244, R245, -0x2daee0ad, RZ ;  /* 0xd2511f53f5f47825 */ /* 0x000fe200078e00ff */
[----:B------:R-:W-:Y:S01]  /*b090*/  FSETP.NEU.FTZ.AND P2, PT, R176, -INF , PT ;  /* 0xff800000b000780b */ /* 0x000fe20003f5d000 */
[----:B------:R-:W2:Y:S01]  /*b0a0*/  SHFL.BFLY PT, R4, R183, 0x2, 0x1f ;  /* 0x0c401f00b7047f89 */ /* 0x000ea200000e0000 */
[----:B------:R-:W-:Y:S01]  /*b0b0*/  MUFU.EX2 R179, R179 ;  /* 0x000000b300b37308 */ /* 0x000fe20000000800 */
[----:B------:R-:W-:Y:S01]  /*b0c0*/  IMAD.WIDE.U32 R168, R7, -0x326172a9, RZ ;  /* 0xcd9e8d5707a87825 */ /* 0x000fe200078e00ff */
[----:B------:R-:W-:-:S02]  /*b0d0*/  LOP3.LUT R7, R33, UR10, R170, 0x96, !PT ;  /* 0x0000000a21077c12 */ /* 0x000fc4000f8e96aa */
[----:B------:R-:W-:Y:S01]  /*b0e0*/  LOP3.LUT R243, R245, UR12, R34, 0x96, !PT ;  /* 0x0000000cf5f37c12 */ /* 0x000fe2000f8e9622 */
[----:B------:R-:W-:Y:S01]  /*b0f0*/  FMUL.FTZ R249, R176, c[0x0][0x23c] ;  /* 0x00008f00b0f97a20 */ /* 0x000fe20000410000 */
[----:B------:R-:W-:Y:S01]  /*b100*/  LOP3.LUT R244, R241, UR10, R244, 0x96, !PT ;  /* 0x0000000af1f47c12 */ /* 0x000fe2000f8e96f4 */
[----:B------:R-:W-:Y:S01]  /*b110*/  IMAD.WIDE.U32 R170, R7, -0x326172a9, RZ ;  /* 0xcd9e8d5707aa7825 */ /* 0x000fe200078e00ff */
[----:B------:R-:W-:Y:S01]  /*b120*/  LOP3.LUT R9, R169, UR11, R242, 0x96, !PT ;  /* 0x0000000ba9097c12 */ /* 0x000fe2000f8e96f2 */
[----:B------:R-:W-:Y:S01]  /*b130*/  MUFU.EX2 R180, R180 ;  /* 0x000000b400b47308 */ /* 0x000fe20000000800 */
[----:B------:R-:W-:Y:S01]  /*b140*/  FSEL R249, R249, RZ, P2 ;  /* 0x000000fff9f97208 */ /* 0x000fe20001000000 */
[----:B------:R-:W-:Y:S01]  /*b150*/  IMAD.WIDE.U32 R242, R243, -0x326172a9, RZ ;  /* 0xcd9e8d57f3f27825 */ /* 0x000fe200078e00ff */
[----:B-1----:R-:W-:Y:S02]  /*b160*/  FMNMX.FTZ R5, R6, R5, !PT ;  /* 0x0000000506057209 */ /* 0x002fe40007810000 */
[----:B------:R-:W-:Y:S01]  /*b170*/  LOP3.LUT R7, R171, UR9, R168, 0x96, !PT ;  /* 0x00000009ab077c12 */ /* 0x000fe2000f8e96a8 */
[----:B------:R-:W-:Y:S01]  /*b180*/  IMAD.WIDE.U32 R244, R244, -0x326172a9, RZ ;  /* 0xcd9e8d57f4f47825 */ /* 0x000fe200078e00ff */
[----:B------:R-:W-:Y:S01]  /*b190*/  LOP3.LUT R22, R243, UR11, R22, 0x96, !PT ;  /* 0x0000000bf3167c12 */ /* 0x000fe2000f8e9616 */
[----:B------:R-:W1:Y:S01]  /*b1a0*/  SHFL.BFLY PT, R6, R5, 0x1, 0x1f ;  /* 0x0c201f0005067f89 */ /* 0x000e6200000e0000 */
[----:B------:R-:W-:Y:S01]  /*b1b0*/  MUFU.EX2 R182, R182 ;  /* 0x000000b600b67308 */ /* 0x000fe20000000800 */
[--C-:B------:R-:W-:Y:S01]  /*b1c0*/  FFMA.FTZ R195, R26, c[0x0][0x23c], -R249.reuse ;  /* 0x00008f001ac37a23 */ /* 0x100fe200000108f9 */
[----:B------:R-:W-:Y:S01]  /*b1d0*/  LOP3.LUT R242, R245, UR9, R242, 0x96, !PT ;  /* 0x00000009f5f27c12 */ /* 0x000fe2000f8e96f2 */
[----:B------:R-:W-:Y:S01]  /*b1e0*/  FFMA.FTZ R194, R184, c[0x0][0x23c], -R249 ;  /* 0x00008f00b8c27a23 */ /* 0x000fe200000108f9 */
[----:B------:R-:W-:Y:S01]  /*b1f0*/  MOV R245, R25 ;  /* 0x0000001900f57202 */ /* 0x000fe20000000f00 */
[----:B------:R-:W-:Y:S01]  /*b200*/  IMAD.WIDE.U32 R26, R9, -0x2daee0ad, RZ ;  /* 0xd2511f53091a7825 */ /* 0x000fe200078e00ff */
[----:B--2---:R-:W-:-:S02]  /*b210*/  FMNMX.FTZ R183, R183, R4, !PT ;  /* 0x00000004b7b77209 */ /* 0x004fc40007810000 */
[----:B------:R-:W-:Y:S01]  /*b220*/  MUFU.EX2 R195, R195 ;  /* 0x000000c300c37308 */ /* 0x000fe20000000800 */
[----:B------:R-:W-:Y:S02]  /*b230*/  IMAD.WIDE.U32 R168, R7, -0x2daee0ad, RZ ;  /* 0xd2511f5307a87825 */ /* 0x000fe400078e00ff */
[----:B------:R-:W2:Y:S02]  /*b240*/  SHFL.BFLY PT, R4, R183, 0x1, 0x1f ;  /* 0x0c201f00b7047f89 */ /* 0x000ea400000e0000 */
[----:B------:R-:W-:-:S03]  /*b250*/  IMAD.WIDE.U32 R22, R22, -0x2daee0ad, RZ ;  /* 0xd2511f5316167825 */ /* 0x000fc600078e00ff */
[----:B------:R-:W-:Y:S01]  /*b260*/  MUFU.EX2 R194, R194 ;  /* 0x000000c200c27308 */ /* 0x000fe20000000800 */
[----:B------:R-:W-:Y:S01]  /*b270*/  IMAD.WIDE.U32 R242, R242, -0x2daee0ad, RZ ;  /* 0xd2511f53f2f27825 */ /* 0x000fe200078e00ff */
[----:B------:R-:W-:-:S03]  /*b280*/  LOP3.LUT R240, R23, UR8, R240, 0x96, !PT ;  /* 0x0000000817f07c12 */ /* 0x000fc6000f8e96f0 */
[----:B------:R-:W-:Y:S01]  /*b290*/  FFMA.FTZ R196, R17, c[0x0][0x23c], -R249 ;  /* 0x00008f0011c47a23 */ /* 0x000fe200000108f9 */
[----:B-1----:R-:W-:Y:S01]  /*b2a0*/  FMNMX.FTZ R184, R5, R6, !PT ;  /* 0x0000000605b87209 */ /* 0x002fe20007810000 */
[----:B------:R-:W-:Y:S01]  /*b2b0*/  IMAD.WIDE.U32 R240, R240, -0x326172a9, RZ ;  /* 0xcd9e8d57f0f07825 */ /* 0x000fe200078e00ff */
[----:B------:R-:W-:Y:S01]  /*b2c0*/  LOP3.LUT R5, R169, UR6, R26, 0x96, !PT ;  /* 0x00000006a9057c12 */ /* 0x000fe2000f8e961a */
[----:B------:R-:W-:Y:S01]  /*b2d0*/  MUFU.EX2 R181, R181 ;  /* 0x000000b500b57308 */ /* 0x000fe20000000800 */
[C---:B------:R-:W-:Y:S01]  /*b2e0*/  FSETP.NEU.FTZ.AND P1, PT, R184.reuse, -INF , PT ;  /* 0xff800000b800780b */ /* 0x040fe20003f3d000 */
[----:B------:R-:W-:Y:S01]  /*b2f0*/  FMUL.FTZ R239, R184, c[0x0][0x23c] ;  /* 0x00008f00b8ef7a20 */ /* 0x000fe20000410000 */
[----:B------:R-:W-:Y:S01]  /*b300*/  LOP3.LUT R6, R27, UR8, R32, 0x96, !PT ;  /* 0x000000081b067c12 */ /* 0x000fe2000f8e9620 */
[----:B------:R-:W-:Y:S01]  /*b310*/  IMAD.WIDE.U32 R26, R5, -0x326172a9, RZ ;  /* 0xcd9e8d57051a7825 */ /* 0x000fe200078e00ff */
[----:B------:R-:W-:Y:S01]  /*b320*/  LOP3.LUT R5, R243, UR6, R22, 0x96, !PT ;  /* 0x00000006f3057c12 */ /* 0x000fe2000f8e9616 */
[----:B------:R-:W1:Y:S01]  /*b330*/  LDSM.16.MT88.4 R32, [R210+0xa000] ;  /* 0x00a00000d220783b */ /* 0x000e620000004200 */
[----:B------:R-:W-:Y:S01]  /*b340*/  FSEL R239, R239, RZ, P1 ;  /* 0x000000ffefef7208 */ /* 0x000fe20000800000 */
[----:B------:R-:W-:Y:S01]  /*b350*/  IMAD.WIDE.U32 R202, R6, -0x326172a9, RZ ;  /* 0xcd9e8d5706ca7825 */ /* 0x000fe200078e00ff */
[----:B--2---:R-:W-:Y:S01]  /*b360*/  FMNMX.FTZ R183, R183, R4, !PT ;  /* 0x00000004b7b77209 */ /* 0x004fe20007810000 */
[----:B------:R-:W-:Y:S01]  /*b370*/  MUFU.EX2 R196, R196 ;  /* 0x000000c400c47308 */ /* 0x000fe20000000800 */
[----:B------:R-:W-:Y:S01]  /*b380*/  LOP3.LUT R6, R26, 0xffff, RZ, 0xc0, !PT ;  /* 0x0000ffff1a067812 */ /* 0x000fe200078ec0ff */
[--C-:B------:R-:W-:Y:S01]  /*b390*/  FFMA.FTZ R192, R16, c[0x0][0x23c], -R239.reuse ;  /* 0x00008f0010c07a23 */ /* 0x100fe200000108ef */
[C---:B------:R-:W-:Y:S01]  /*b3a0*/  FSETP.NEU.FTZ.AND P0, PT, R183.reuse, -INF , PT ;  /* 0xff800000b700780b */ /* 0x040fe20003f1d000 */
[----:B------:R-:W-:Y:S01]  /*b3b0*/  FMUL.FTZ R237, R183, c[0x0][0x23c] ;  /* 0x00008f00b7ed7a20 */ /* 0x000fe20000410000 */
[----:B------:R-:W-:Y:S01]  /*b3c0*/  LOP3.LUT R13, R27, UR17, R202, 0x96, !PT ;  /* 0x000000111b0d7c12 */ /* 0x000fe2000f8e96ca */
[----:B------:R-:W-:Y:S01]  /*b3d0*/  IMAD.WIDE.U32 R16, R5, -0x326172a9, RZ ;  /* 0xcd9e8d5705107825 */ /* 0x000fe200078e00ff */
[----:B------:R-:W-:Y:S01]  /*b3e0*/  LOP3.LUT R11, R26, 0xff, RZ, 0xc0, !PT ;  /* 0x000000ff1a0b7812 */ /* 0x000fe200078ec0ff */
[----:B------:R-:W-:Y:S01]  /*b3f0*/  MUFU.EX2 R192, R192 ;  /* 0x000000c000c07308 */ /* 0x000fe20000000800 */
[----:B------:R-:W-:Y:S01]  /*b400*/  FSEL R237, R237, RZ, P0 ;  /* 0x000000ffeded7208 */ /* 0x000fe20000000000 */
[--C-:B------:R-:W-:Y:S01]  /*b410*/  FFMA.FTZ R190, R12, c[0x0][0x23c], -R239.reuse ;  /* 0x00008f000cbe7a23 */ /* 0x100fe200000108ef */
[----:B------:R-:W-:Y:S01]  /*b420*/  LOP3.LUT R5, R17, UR17, R240, 0x96, !PT ;  /* 0x0000001111057c12 */ /* 0x000fe2000f8e96f0 */
[----:B------:R-:W-:Y:S01]  /*b430*/  FFMA.FTZ R189, R8, c[0x0][0x23c], -R239 ;  /* 0x00008f0008bd7a23 */ /* 0x000fe200000108ef */
[----:B------:R-:W-:Y:S01]  /*b440*/  SHF.R.U32.HI R12, RZ, 0x10, R16 ;  /* 0x00000010ff0c7819 */ /* 0x000fe20000011610 */
[----:B------:R-:W2:Y:S01]  /*b450*/  LDC.U8 R240, c[0x0][0x2d8] ;  /* 0x0000b600fff07b82 */ /* 0x000ea20000000000 */
[----:B------:R-:W-:Y:S01]  /*b460*/  LOP3.LUT R15, R16, 0xffff, RZ, 0xc0, !PT ;  /* 0x0000ffff100f7812 */ /* 0x000fe200078ec0ff */
[--C-:B------:R-:W-:Y:S01]  /*b470*/  FFMA.FTZ R188, R14, c[0x0][0x23c], -R237.reuse ;  /* 0x00008f000ebc7a23 */ /* 0x100fe200000108ed */
[----:B------:R-:W-:Y:S01]  /*b480*/  FSEL R8, R177, RZ, P3 ;  /* 0x000000ffb1087208 */ /* 0x000fe20001800000 */
[----:B------:R-:W-:Y:S01]  /*b490*/  FFMA.FTZ R186, R10, c[0x0][0x23c], -R237 ;  /* 0x00008f000aba7a23 */ /* 0x000fe200000108ed */
[----:B------:R-:W-:Y:S01]  /*b4a0*/  SHF.R.U32.HI R6, RZ, 0x8, R6 ;  /* 0x00000008ff067819 */ /* 0x000fe20000011606 */
[----:B------:R-:W-:Y:S01]  /*b4b0*/  FFMA.FTZ R193, R30, c[0x0][0x23c], -R249 ;  /* 0x00008f001ec17a23 */ /* 0x000fe200000108f9 */
[----:B------:R-:W-:Y:S01]  /*b4c0*/  SHF.R.U32.HI R7, RZ, 0x18, R16 ;  /* 0x00000018ff077819 */ /* 0x000fe20000011610 */
[----:B------:R-:W-:Y:S01]  /*b4d0*/  FADD.FTZ R8, R167, -R8 ;  /* 0x80000008a7087221 */ /* 0x000fe20000010000 */
[----:B------:R-:W-:Y:S01]  /*b4e0*/  FSEL R17, R176, RZ, P2 ;  /* 0x000000ffb0117208 */ /* 0x000fe20001000000 */
[----:B------:R-:W-:Y:S01]  /*b4f0*/  FFMA.FTZ R185, R28, c[0x0][0x23c], -R237 ;  /* 0x00008f001cb97a23 */ /* 0x000fe200000108ed */
[----:B------:R-:W-:Y:S01]  /*b500*/  LOP3.LUT R12, R12, 0xff, RZ, 0xc0, !PT ;  /* 0x000000ff0c0c7812 */ /* 0x000fe200078ec0ff */
[----:B------:R-:W-:Y:S01]  /*b510*/  FMUL.FTZ R234, R8, c[0x0][0x23c] ;  /* 0x00008f0008ea7a20 */ /* 0x000fe20000410000 */
[----:B------:R-:W-:Y:S01]  /*b520*/  SHF.R.U32.HI R14, RZ, 0x10, R13 ;  /* 0x00000010ff0e7819 */ /* 0x000fe2000001160d */
[----:B------:R-:W3:Y:S01]  /*b530*/  MUFU.EX2 R193, R193 ;  /* 0x000000c100c17308 */ /* 0x000ee20000000800 */
[----:B------:R-:W-:Y:S01]  /*b540*/  SHF.R.U32.HI R4, RZ, 0x10, R26 ;  /* 0x00000010ff047819 */ /* 0x000fe2000001161a */
[----:B------:R-:W-:Y:S01]  /*b550*/  FFMA.FTZ R191, R24, c[0x0][0x23c], -R239 ;  /* 0x00008f0018bf7a23 */ /* 0x000fe200000108ef */
[----:B------:R-:W-:Y:S01]  /*b560*/  PRMT R11, R11, 0x5410, R6 ;  /* 0x000054100b0b7816 */ /* 0x000fe20000000006 */
[----:B------:R-:W-:Y:S01]  /*b570*/  FADD.FTZ R6, R166, -R17 ;  /* 0x80000011a6067221 */ /* 0x000fe20000010000 */
[----:B------:R-:W-:Y:S01]  /*b580*/  LOP3.LUT R21, R16, 0xff, RZ, 0xc0, !PT ;  /* 0x000000ff10157812 */ /* 0x000fe200078ec0ff */
[----:B------:R-:W-:Y:S01]  /*b590*/  FFMA.FTZ R187, R20, c[0x0][0x23c], -R237 ;  /* 0x00008f0014bb7a23 */ /* 0x000fe200000108ed */
[----:B------:R-:W-:Y:S01]  /*b5a0*/  SHF.R.U32.HI R10, RZ, 0x8, R15 ;  /* 0x00000008ff0a7819 */ /* 0x000fe2000001160f */
[----:B------:R-:W-:Y:S01]  /*b5b0*/  MUFU.EX2 R186, R186 ;  /* 0x000000ba00ba7308 */ /* 0x000fe20000000800 */
[----:B------:R-:W-:Y:S01]  /*b5c0*/  PRMT R7, R12, 0x5410, R7 ;  /* 0x000054100c077816 */ /* 0x000fe20000000007 */
[----:B------:R-:W-:Y:S01]  /*b5d0*/  FMUL.FTZ R199, R6, c[0x0][0x23c] ;  /* 0x00008f0006c77a20 */ /* 0x000fe20000410000 */
[----:B------:R-:W-:Y:S01]  /*b5e0*/  LOP3.LUT R14, R14, 0xff, RZ, 0xc0, !PT ;  /* 0x000000ff0e0e7812 */ /* 0x000fe200078ec0ff */
[----:B------:R-:W-:Y:S01]  /*b5f0*/  LDSM.16.MT88.4 R28, [R211+0xb000] ;  /* 0x00b00000d31c783b */ /* 0x000fe20000004200 */
[----:B------:R-:W-:-:S02]  /*b600*/  SHF.R.U32.HI R12, RZ, 0x10, R5 ;  /* 0x00000010ff0c7819 */ /* 0x000fc40000011605 */
[----:B------:R-:W-:Y:S01]  /*b610*/  SHF.R.U32.HI R17, RZ, 0x18, R13 ;  /* 0x00000018ff117819 */ /* 0x000fe2000001160d */
[----:B------:R-:W4:Y:S01]  /*b620*/  MUFU.EX2 R185, R185 ;  /* 0x000000b900b97308 */ /* 0x000f220000000800 */
[----:B------:R-:W-:Y:S02]  /*b630*/  SHF.R.U32.HI R9, RZ, 0x18, R26 ;  /* 0x00000018ff097819 */ /* 0x000fe4000001161a */
[----:B------:R-:W-:Y:S01]  /*b640*/  LOP3.LUT R4, R4, 0xff, RZ, 0xc0, !PT ;  /* 0x000000ff04047812 */ /* 0x000fe200078ec0ff */
[----:B------:R-:W-:Y:S01]  /*b650*/  LDSM.16.MT88.4 R24, [R208+0xa000] ;  /* 0x00a00000d018783b */ /* 0x000fe20000004200 */
[----:B------:R-:W-:Y:S02]  /*b660*/  PRMT R21, R21, 0x5410, R10 ;  /* 0x0000541015157816 */ /* 0x000fe4000000000a */
[C---:B------:R-:W-:Y:S01]  /*b670*/  LOP3.LUT R10, R5.reuse, 0xffff, RZ, 0xc0, !PT ;  /* 0x0000ffff050a7812 */ /* 0x040fe200078ec0ff */
[----:B------:R-:W-:Y:S01]  /*b680*/  MUFU.EX2 R190, R190 ;  /* 0x000000be00be7308 */ /* 0x000fe20000000800 */
[----:B------:R-:W-:-:S02]  /*b690*/  LOP3.LUT R19, R5, 0xff, RZ, 0xc0, !PT ;  /* 0x000000ff05137812 */ /* 0x000fc400078ec0ff */
[----:B------:R-:W-:Y:S02]  /*b6a0*/  SHF.R.U32.HI R8, RZ, 0x18, R5 ;  /* 0x00000018ff087819 */ /* 0x000fe40000011605 */
[C---:B------:R-:W-:Y:S02]  /*b6b0*/  LOP3.LUT R16, R13.reuse, 0xffff, RZ, 0xc0, !PT ;  /* 0x0000ffff0d107812 */ /* 0x040fe400078ec0ff */
[----:B------:R-:W-:Y:S01]  /*b6c0*/  LOP3.LUT R23, R13, 0xff, RZ, 0xc0, !PT ;  /* 0x000000ff0d177812 */ /* 0x000fe200078ec0ff */
[----:B------:R-:W1:Y:S01]  /*b6d0*/  MUFU.EX2 R189, R189 ;  /* 0x000000bd00bd7308 */ /* 0x000e620000000800 */
[----:B------:R-:W-:Y:S02]  /*b6e0*/  PRMT R17, R14, 0x5410, R17 ;  /* 0x000054100e117816 */ /* 0x000fe40000000011 */
[----:B------:R-:W-:Y:S02]  /*b6f0*/  LOP3.LUT R5, R12, 0xff, RZ, 0xc0, !PT ;  /* 0x000000ff0c057812 */ /* 0x000fe400078ec0ff */
[----:B------:R-:W-:Y:S01]  /*b700*/  PRMT R9, R4, 0x5410, R9 ;  /* 0x0000541004097816 */ /* 0x000fe20000000009 */
[----:B------:R-:W1:Y:S01]  /*b710*/  LDSM.16.MT88.4 R12, [R211+0xa000] ;  /* 0x00a00000d30c783b */ /* 0x000e620000004200 */
[----:B------:R-:W-:Y:S01]  /*b720*/  FSEL R4, R184, RZ, P1 ;  /* 0x000000ffb8047208 */ /* 0x000fe20000800000 */
[----:B------:R-:W1:Y:S01]  /*b730*/  MUFU.EX2 R191, R191 ;  /* 0x000000bf00bf7308 */ /* 0x000e620000000800 */
[----:B------:R-:W-:-:S02]  /*b740*/  FSEL R197, R183, RZ, P0 ;  /* 0x000000ffb7c57208 */ /* 0x000fc40000000000 */
[----:B------:R-:W-:Y:S01]  /*b750*/  SHF.R.U32.HI R16, RZ, 0x8, R16 ;  /* 0x00000008ff107819 */ /* 0x000fe20000011610 */
[----:B------:R-:W-:Y:S01]  /*b760*/  FADD.FTZ R4, R165, -R4 ;  /* 0x80000004a5047221 */ /* 0x000fe20000010000 */
[----:B------:R-:W-:Y:S01]  /*b770*/  SHF.R.U32.HI R10, RZ, 0x8, R10 ;  /* 0x00000008ff0a7819 */ /* 0x000fe2000001160a */
[----:B------:R-:W-:Y:S01]  /*b780*/  FADD.FTZ R197, R18, -R197 ;  /* 0x800000c512c57221 */ /* 0x000fe20000010000 */
[----:B--2---:R-:W-:Y:S01]  /*b790*/  PRMT R240, R240, 0x7054, R240 ;  /* 0x00007054f0f07816 */ /* 0x004fe200000000f0 */
[----:B------:R-:W-:Y:S01]  /*b7a0*/  FMUL.FTZ R198, R4, c[0x0][0x23c] ;  /* 0x00008f0004c67a20 */ /* 0x000fe20000410000 */
[----:B------:R-:W-:Y:S01]  /*b7b0*/  PRMT R23, R23, 0x5410, R16 ;  /* 0x0000541017177816 */ /* 0x000fe20000000010 */
[----:B------:R-:W-:Y:S01]  /*b7c0*/  FMUL.FTZ R197, R197, c[0x0][0x23c] ;  /* 0x00008f00c5c57a20 */ /* 0x000fe20000410000 */
[----:B------:R-:W-:Y:S01]  /*b7d0*/  MUFU.EX2 R188, R188 ;  /* 0x000000bc00bc7308 */ /* 0x000fe20000000800 */
[----:B------:R-:W-:Y:S01]  /*b7e0*/  PRMT R19, R19, 0x5410, R10 ;  /* 0x0000541013137816 */ /* 0x000fe2000000000a */
[--C-:B------:R-:W-:Y:S01]  /*b7f0*/  HSET2.LE.AND R10, R11, R240.reuse, PT ;  /* 0x000000f00b0a7233 */ /* 0x100fe20003803000 */
[----:B------:R-:W-:Y:S01]  /*b800*/  PRMT R5, R5, 0x5410, R8 ;  /* 0x0000541005057816 */ /* 0x000fe20000000008 */
[--C-:B------:R-:W-:Y:S01]  /*b810*/  HSET2.LE.AND R11, R9, R240.reuse, PT ;  /* 0x000000f0090b7233 */ /* 0x100fe20003803000 */
[----:B---3--:R-:W-:Y:S01]  /*b820*/  F2FP.BF16.PACK_AB R6, R193, R194 ;  /* 0x000000c2c106723e */ /* 0x008fe200000010ff */
[--C-:B------:R-:W-:Y:S01]  /*b830*/  HSET2.LE.AND R8, R23, R240.reuse, PT ;  /* 0x000000f017087233 */ /* 0x100fe20003803000 */
[----:B------:R-:W-:Y:S01]  /*b840*/  F2FP.BF16.PACK_AB R9, R179, R180 ;  /* 0x000000b4b309723e */ /* 0x000fe200000010ff */
[----:B------:R-:W2:Y:S01]  /*b850*/  MUFU.EX2 R187, R187 ;  /* 0x000000bb00bb7308 */ /* 0x000ea20000000800 */
[----:B------:R-:W-:Y:S01]  /*b860*/  LOP3.LUT R11, R11, R6, RZ, 0xc0, !PT ;  /* 0x000000060b0b7212 */ /* 0x000fe200078ec0ff */
[--C-:B------:R-:W-:Y:S01]  /*b870*/  HSET2.LE.AND R7, R7, R240.reuse, PT ;  /* 0x000000f007077233 */ /* 0x100fe20003803000 */
[----:B------:R-:W-:Y:S01]  /*b880*/  LOP3.LUT R8, R8, R9, RZ, 0xc0, !PT ;  /* 0x0000000908087212 */ /* 0x000fe200078ec0ff */
[--C-:B------:R-:W-:Y:S01]  /*b890*/  HSET2.LE.AND R9, R17, R240.reuse, PT ;  /* 0x000000f011097233 */ /* 0x100fe20003803000 */
[----:B----4-:R-:W-:Y:S01]  /*b8a0*/  F2FP.BF16.PACK_AB R4, R185, R186 ;  /* 0x000000bab904723e */ /* 0x010fe200000010ff */
[--C-:B------:R-:W-:Y:S01]  /*b8b0*/  HSET2.LE.AND R6, R21, R240.reuse, PT ;  /* 0x000000f015067233 */ /* 0x100fe20003803000 */
[----:B------:R-:W-:Y:S01]  /*b8c0*/  F2FP.BF16.PACK_AB R16, R195, R196 ;  /* 0x000000c4c310723e */ /* 0x000fe200000010ff */
[----:B------:R-:W3:Y:S01]  /*b8d0*/  MUFU.EX2 R234, R234 ;  /* 0x000000ea00ea7308 */ /* 0x000ee20000000800 */
[----:B-1----:R-:W-:Y:S01]  /*b8e0*/  F2FP.BF16.PACK_AB R17, R189, R190 ;  /* 0x000000bebd11723e */ /* 0x002fe200000010ff */
[--C-:B------:R-:W-:Y:S01]  /*b8f0*/  HSET2.LE.AND R5, R5, R240.reuse, PT ;  /* 0x000000f005057233 */ /* 0x100fe20003803000 */
[----:B------:R-:W-:Y:S01]  /*b900*/  LOP3.LUT R7, R7, R4, RZ, 0xc0, !PT ;  /* 0x0000000407077212 */ /* 0x000fe200078ec0ff */
[----:B------:R-:W-:Y:S01]  /*b910*/  HSET2.LE.AND R4, R19, R240, PT ;  /* 0x000000f013047233 */ /* 0x000fe20003803000 */
[----:B------:R-:W-:-:S02]  /*b920*/  LOP3.LUT R9, R9, R16, RZ, 0xc0, !PT ;  /* 0x0000001009097212 */ /* 0x000fc400078ec0ff */
[----:B------:R-:W-:Y:S01]  /*b930*/  LOP3.LUT R6, R6, R17, RZ, 0xc0, !PT ;  /* 0x0000001106067212 */ /* 0x000fe200078ec0ff */
[----:B------:R-:W1:Y:S01]  /*b940*/  MUFU.EX2 R199, R199 ;  /* 0x000000c700c77308 */ /* 0x000e620000000800 */
[----:B------:R-:W-:Y:S02]  /*b950*/  F2FP.BF16.PACK_AB R23, R181, R182 ;  /* 0x000000b6b517723e */ /* 0x000fe400000010ff */
[----:B------:R-:W-:Y:S02]  /*b960*/  F2FP.BF16.PACK_AB R17, R191, R192 ;  /* 0x000000c0bf11723e */ /* 0x000fe400000010ff */
[----:B--2---:R-:W-:Y:S02]  /*b970*/  F2FP.BF16.PACK_AB R16, R187, R188 ;  /* 0x000000bcbb10723e */ /* 0x004fe400000010ff */
[----:B------:R-:W-:Y:S01]  /*b980*/  LOP3.LUT R10, R10, R23, RZ, 0xc0, !PT ;  /* 0x000000170a0a7212 */ /* 0x000fe200078ec0ff */
[----:B------:R-:W2:Y:S01]  /*b990*/  MUFU.EX2 R198, R198 ;  /* 0x000000c600c67308 */ /* 0x000ea20000000800 */
[----:B------:R-:W-:Y:S01]  /*b9a0*/  LOP3.LUT R4, R4, R17, RZ, 0xc0, !PT ;  /* 0x0000001104047212 */ /* 0x000fe200078ec0ff */
[----:B---3--:R-:W-:Y:S01]  /*b9b0*/  FMUL.FTZ R44, R44, R234 ;  /* 0x000000ea2c2c7220 */ /* 0x008fe20000410000 */
[----:B------:R-:W-:Y:S01]  /*b9c0*/  LOP3.LUT R5, R5, R16, RZ, 0xc0, !PT ;  /* 0x0000001005057212 */ /* 0x000fe200078ec0ff */
[----:B------:R-:W-:Y:S01]  /*b9d0*/  FMUL.FTZ R45, R45, R234 ;  /* 0x000000ea2d2d7220 */ /* 0x000fe20000410000 */
[----:B------:R-:W-:Y:S01]  /*b9e0*/  MOV R166, R170 ;  /* 0x000000aa00a67202 */ /* 0x000fe20000000f00 */
[----:B------:R-:W-:Y:S01]  /*b9f0*/  FMUL.FTZ R160, R160, R234 ;  /* 0x000000eaa0a07220 */ /* 0x000fe20000410000 */
[----:B------:R-:W-:Y:S01]  /*ba00*/  MOV R167, R171 ;  /* 0x000000ab00a77202 */ /* 0x000fe20000000f00 */
[----:B------:R-:W3:Y:S01]  /*ba10*/  MUFU.EX2 R197, R197 ;  /* 0x000000c500c57308 */ /* 0x000ee20000000800 */
[-C--:B-1----:R-:W-:Y:S01]  /*ba20*/  FMUL.FTZ R46, R46, R199.reuse ;  /* 0x000000c72e2e7220 */ /* 0x082fe20000410000 */
[----:B------:R-:W1:Y:S01]  /*ba30*/  LDSM.16.MT88.4 R20, [R209+0xa000] ;  /* 0x00a00000d114783b */ /* 0x000e620000004200 */
[----:B------:R-:W-:-:S02]  /*ba40*/  FMUL.FTZ R47, R47, R199 ;  /* 0x000000c72f2f7220 */ /* 0x000fc40000410000 */
[----:B------:R-:W-:Y:S01]  /*ba50*/  FMUL.FTZ R161, R161, R234 ;  /* 0x000000eaa1a17220 */ /* 0x000fe20000410000 */
[----:B------:R-:W4:Y:S01]  /*ba60*/  LDSM.16.MT88.4 R16, [R210+0xb000] ;  /* 0x00b00000d210783b */ /* 0x000f220000004200 */
[-C--:B------:R-:W-:Y:S02]  /*ba70*/  FMUL.FTZ R162, R162, R199.reuse ;  /* 0x000000c7a2a27220 */ /* 0x080fe40000410000 */
[-C--:B--2---:R-:W-:Y:S01]  /*ba80*/  FMUL.FTZ R48, R48, R198.reuse ;  /* 0x000000c630307220 */ /* 0x084fe20000410000 */
[----:B------:R-:W-:Y:S01]  /*ba90*/  HMMA.16816.F32.BF16 R44, R8, R32, R44 ;  /* 0x00000020082c723c */ /* 0x000fe2000004182c */
[-C--:B------:R-:W-:Y:S02]  /*baa0*/  FMUL.FTZ R49, R49, R198.reuse ;  /* 0x000000c631317220 */ /* 0x080fe40000410000 */
[----:B------:R-:W-:Y:S02]  /*bab0*/  FMUL.FTZ R163, R163, R199 ;  /* 0x000000c7a3a37220 */ /* 0x000fe40000410000 */
[----:B------:R-:W-:-:S02]  /*bac0*/  FMUL.FTZ R156, R156, R198 ;  /* 0x000000c69c9c7220 */ /* 0x000fc40000410000 */
[-C--:B---3--:R-:W-:Y:S02]  /*bad0*/  FMUL.FTZ R50, R50, R197.reuse ;  /* 0x000000c532327220 */ /* 0x088fe40000410000 */
[-C--:B------:R-:W-:Y:S01]  /*bae0*/  FMUL.FTZ R51, R51, R197.reuse ;  /* 0x000000c533337220 */ /* 0x080fe20000410000 */
[----:B------:R-:W-:Y:S01]  /*baf0*/  HMMA.16816.F32.BF16 R160, R8, R12, R160 ;  /* 0x0000000c08a0723c */ /* 0x000fe200000418a0 */
        /* <DEDUP_REMOVED lines=11> */
[----:B------:R-:W-:Y:S01]  /*bbb0*/  MOV R32, R168 ;  /* 0x000000a800207202 */ /* 0x000fe20000000f00 */
[----:B------:R-:W-:Y:S01]  /*bbc0*/  FMUL.FTZ R38, R38, R197 ;  /* 0x000000c526267220 */ /* 0x000fe20000410000 */
[----:B------:R-:W-:Y:S01]  /*bbd0*/  MOV R33, R169 ;  /* 0x000000a900217202 */ /* 0x000fe20000000f00 */
[----:B------:R-:W-:Y:S01]  /*bbe0*/  FMUL.FTZ R39, R39, R197 ;  /* 0x000000c527277220 */ /* 0x000fe20000410000 */
[----:B------:R-:W-:Y:S01]  /*bbf0*/  LDSM.16.MT88.4 R168, [R208+0xb000] ;  /* 0x00b00000d0a8783b */ /* 0x000fe20000004200 */
[-C--:B------:R-:W-:Y:S01]  /*bc00*/  FMUL.FTZ R56, R56, R234.reuse ;  /* 0x000000ea38387220 */ /* 0x080fe20000410000 */
[----:B------:R-:W-:Y:S01]  /*bc10*/  HMMA.16816.F32.BF16 R40, R8, R14, R40 ;  /* 0x0000000e0828723c */ /* 0x000fe20000041828 */
[----:B------:R-:W-:-:S02]  /*bc20*/  FMUL.FTZ R57, R57, R234 ;  /* 0x000000ea39397220 */ /* 0x000fc40000410000 */
[-C--:B------:R-:W-:Y:S02]  /*bc30*/  FMUL.FTZ R60, R60, R234.reuse ;  /* 0x000000ea3c3c7220 */ /* 0x080fe40000410000 */
[----:B------:R-:W-:Y:S02]  /*bc40*/  FMUL.FTZ R61, R61, R234 ;  /* 0x000000ea3d3d7220 */ /* 0x000fe40000410000 */
[-C--:B------:R-:W-:Y:S01]  /*bc50*/  FMUL.FTZ R58, R58, R199.reuse ;  /* 0x000000c73a3a7220 */ /* 0x080fe20000410000 */
[----:B------:R-:W-:Y:S01]  /*bc60*/  HMMA.16816.F32.BF16 R36, R4, R14, R36 ;  /* 0x0000000e0424723c */ /* 0x000fe20000041824 */
[----:B------:R-:W2:Y:S01]  /*bc70*/  LDSM.16.MT88.4 R12, [R209+0xb000] ;  /* 0x00b00000d10c783b */ /* 0x000ea20000004200 */
[-C--:B------:R-:W-:Y:S02]  /*bc80*/  FMUL.FTZ R59, R59, R199.reuse ;  /* 0x000000c73b3b7220 */ /* 0x080fe40000410000 */
        /* <DEDUP_REMOVED lines=38> */
[----:B----4-:R-:W-:Y:S01]  /*bef0*/  HMMA.16816.F32.BF16 R108, R8, R16, R108 ;  /* 0x00000010086c723c */ /* 0x010fe2000004186c */
        /* <DEDUP_REMOVED lines=17> */
[----:B------:R-:W-:-:S03]  /*c010*/  FMUL.FTZ R139, R139, R199 ;  /* 0x000000c78b8b7220 */ /* 0x000fc60000410000 */
[C---:B------:R-:W-:Y:S08]  /*c020*/  HMMA.16816.F32.BF16 R140, R8.reuse, R168, R140 ;  /* 0x000000a8088c723c */ /* 0x040ff0000004188c */
[----:B------:R-:W-:Y:S07]  /*c030*/  HMMA.16816.F32.BF16 R136, R8, R170, R136 ;  /* 0x000000aa0888723c */ /* 0x000fee0000041888 */
[----:B------:R-:W-:-:S02]  /*c040*/  MOV R10, R202 ;  /* 0x000000ca000a7202 */ /* 0x000fc40000000f00 */
[----:B------:R-:W-:Y:S02]  /*c050*/  MOV R11, R203 ;  /* 0x000000cb000b7202 */ /* 0x000fe40000000f00 */
[----:B------:R1:W5:Y:S01]  /*c060*/  LDL.LU.64 R202, [R1+0x8] ;  /* 0x0000080001ca7983 */ /* 0x0003620000300a00 */
[----:B------:R-:W-:Y:S01]  /*c070*/  MOV R9, R167 ;  /* 0x000000a700097202 */ /* 0x000fe20000000f00 */
[C---:B------:R-:W-:Y:S01]  /*c080*/  FMUL.FTZ R167, R177.reuse, c[0x0][0x23c] ;  /* 0x00008f00b1a77a20 */ /* 0x040fe20000410000 */
[----:B------:R-:W-:Y:S01]  /*c090*/  FSETP.NEU.FTZ.AND P0, PT, R177, -INF , PT ;  /* 0xff800000b100780b */ /* 0x000fe20003f1d000 */
[----:B------:R-:W-:Y:S01]  /*c0a0*/  FMUL.FTZ R120, R120, R198 ;  /* 0x000000c678787220 */ /* 0x000fe20000410000 */
[----:B------:R-:W-:Y:S01]  /*c0b0*/  MOV R8, R166 ;  /* 0x000000a600087202 */ /* 0x000fe20000000f00 */
[----:B------:R-:W-:Y:S01]  /*c0c0*/  FMUL.FTZ R121, R121, R198 ;  /* 0x000000c679797220 */ /* 0x000fe20000410000 */
[----:B------:R-:W-:Y:S01]  /*c0d0*/  FSEL R167, R167, RZ, P0 ;  /* 0x000000ffa7a77208 */ /* 0x000fe20000000000 */
[-C--:B------:R-:W-:Y:S01]  /*c0e0*/  FMUL.FTZ R122, R122, R197.reuse ;  /* 0x000000c57a7a7220 */ /* 0x080fe20000410000 */
[----:B------:R-:W-:Y:S01]  /*c0f0*/  LOP3.LUT R10, R11, UR7, R8, 0x96, !PT ;  /* 0x000000070b0a7c12 */ /* 0x000fe2000f8e9608 */
[----:B------:R-:W-:Y:S01]  /*c100*/  FMUL.FTZ R123, R123, R197 ;  /* 0x000000c57b7b7220 */ /* 0x000fe20000410000 */
[----:B------:R-:W-:Y:S01]  /*c110*/  LOP3.LUT R244, R241, UR7, R244, 0x96, !PT ;  /* 0x00000007f1f47c12 */ /* 0x000fe2000f8e96f4 */
[--C-:B------:R-:W-:Y:S01]  /*c120*/  FFMA.FTZ R243, R247, c[0x0][0x23c], -R167.reuse ;  /* 0x00008f00f7f37a23 */ /* 0x100fe200000108a7 */
[----:B------:R-:W-:Y:S01]  /*c130*/  UISETP.GE.AND UP0, UPT, UR25, 0x5, UPT ;  /* 0x000000051900788c */ /* 0x000fe2000bf06270 */
[----:B------:R-:W-:-:S02]  /*c140*/  FFMA.FTZ R247, R251, c[0x0][0x23c], -R167 ;  /* 0x00008f00fbf77a23 */ /* 0x000fc400000108a7 */
[----:B------:R-:W-:Y:S01]  /*c150*/  IMAD.WIDE.U32 R10, R10, -0x2daee0ad, RZ ;  /* 0xd2511f530a0a7825 */ /* 0x000fe200078e00ff */
[----:B------:R-:W-:Y:S01]  /*c160*/  HMMA.16816.F32.BF16 R120, R4, R12, R120 ;  /* 0x0000000c0478723c */ /* 0x000fe20000041878 */
[----:B------:R-:W-:Y:S01]  /*c170*/  MUFU.EX2 R243, R243 ;  /* 0x000000f300f37308 */ /* 0x000fe20000000800 */
[----:B------:R-:W-:Y:S01]  /*c180*/  PLOP3.LUT P0, PT, PT, PT, UP0, 0x80, 0x0 ;  /* 0x000000000000781c */ /* 0x000fe20003f0f008 */
[----:B------:R-:W-:Y:S01]  /*c190*/  FFMA.FTZ R251, R248, c[0x0][0x23c], -R249 ;  /* 0x00008f00f8fb7a23 */ /* 0x000fe200000108f9 */
[----:B------:R-:W-:Y:S01]  /*c1a0*/  LOP3.LUT R8, R11, UR16, R32, 0x96, !PT ;  /* 0x000000100b087c12 */ /* 0x000fe2000f8e9620 */
[--C-:B------:R-:W-:Y:S01]  /*c1b0*/  FFMA.FTZ R245, R245, c[0x0][0x23c], -R167.reuse ;  /* 0x00008f00f5f57a23 */ /* 0x100fe200000108a7 */
[----:B------:R-:W-:Y:S01]  /*c1c0*/  LOP3.LUT R9, R10, 0xff, RZ, 0xc0, !PT ;  /* 0x000000ff0a097812 */ /* 0x000fe200078ec0ff */
[----:B------:R-:W-:Y:S01]  /*c1d0*/  FFMA.FTZ R252, R252, c[0x0][0x23c], -R167 ;  /* 0x00008f00fcfc7a23 */ /* 0x000fe200000108a7 */
[----:B------:R-:W-:Y:S01]  /*c1e0*/  LOP3.LUT R13, R10, 0xffff, RZ, 0xc0, !PT ;  /* 0x0000ffff0a0d7812 */ /* 0x000fe200078ec0ff */
[----:B------:R-:W-:Y:S01]  /*c1f0*/  FFMA.FTZ R250, R250, c[0x0][0x23c], -R249 ;  /* 0x00008f00fafa7a23 */ /* 0x000fe200000108f9 */
[----:B------:R-:W-:Y:S01]  /*c200*/  MUFU.EX2 R251, R251 ;  /* 0x000000fb00fb7308 */ /* 0x000fe20000000800 */
[-C--:B------:R-:W-:Y:S01]  /*c210*/  FMUL.FTZ R152, R152, R198.reuse ;  /* 0x000000c698987220 */ /* 0x080fe20000410000 */
[----:B------:R-:W-:Y:S01]  /*c220*/  SHF.R.U32.HI R12, RZ, 0x10, R10 ;  /* 0x00000010ff0c7819 */ /* 0x000fe2000001160a */
[-C--:B------:R-:W-:Y:S01]  /*c230*/  FMUL.FTZ R153, R153, R198.reuse ;  /* 0x000000c699997220 */ /* 0x080fe20000410000 */
[----:B------:R-:W-:Y:S01]  /*c240*/  SHF.R.U32.HI R165, RZ, 0x18, R8 ;  /* 0x00000018ffa57819 */ /* 0x000fe20000011608 */
[-C--:B------:R-:W-:Y:S01]  /*c250*/  FMUL.FTZ R154, R154, R197.reuse ;  /* 0x000000c59a9a7220 */ /* 0x080fe20000410000 */
[----:B------:R-:W-:Y:S01]  /*c260*/  SHF.R.U32.HI R10, RZ, 0x18, R10 ;  /* 0x00000018ff0a7819 */ /* 0x000fe2000001160a */
[----:B------:R-:W-:Y:S01]  /*c270*/  FMUL.FTZ R155, R155, R197 ;  /* 0x000000c59b9b7220 */ /* 0x000fe20000410000 */
[----:B------:R-:W-:Y:S01]  /*c280*/  MUFU.EX2 R245, R245 ;  /* 0x000000f500f57308 */ /* 0x000fe20000000800 */
[-C--:B------:R-:W-:Y:S01]  /*c290*/  FMUL.FTZ R144, R144, R198.reuse ;  /* 0x000000c690907220 */ /* 0x080fe20000410000 */
[----:B------:R-:W-:Y:S01]  /*c2a0*/  @UP0 UIADD3 UR25, UR25, -0x5, URZ ;  /* 0xfffffffb19190890 */ /* 0x000fe2000fffe03f */
[----:B------:R-:W-:-:S02]  /*c2b0*/  FMUL.FTZ R145, R145, R198 ;  /* 0x000000c691917220 */ /* 0x000fc40000410000 */
[-C--:B------:R-:W-:Y:S01]  /*c2c0*/  FMUL.FTZ R146, R146, R197.reuse ;  /* 0x000000c592927220 */ /* 0x080fe20000410000 */
[C---:B------:R-:W-:Y:S01]  /*c2d0*/  HMMA.16816.F32.BF16 R152, R4.reuse, R16, R152 ;  /* 0x000000100498723c */ /* 0x040fe20000041898 */
[-C--:B------:R-:W-:Y:S01]  /*c2e0*/  FMUL.FTZ R147, R147, R197.reuse ;  /* 0x000000c593937220 */ /* 0x080fe20000410000 */
[----:B------:R-:W-:Y:S01]  /*c2f0*/  MUFU.EX2 R252, R252 ;  /* 0x000000fc00fc7308 */ /* 0x000fe20000000800 */
[----:B------:R-:W-:Y:S02]  /*c300*/  FFMA.FTZ R11, R246, c[0x0][0x23c], -R249 ;  /* 0x00008f00f60b7a23 */ /* 0x000fe400000108f9 */
[-C--:B------:R-:W-:Y:S02]  /*c310*/  FMUL.FTZ R52, R52, R198.reuse ;  /* 0x000000c634347220 */ /* 0x080fe40000410000 */
[----:B------:R-:W-:Y:S01]  /*c320*/  LOP3.LUT R17, R8, 0xffff, RZ, 0xc0, !PT ;  /* 0x0000ffff08117812 */ /* 0x000fe200078ec0ff */
[----:B------:R-:W-:Y:S01]  /*c330*/  HMMA.16816.F32.BF16 R144, R4, R14, R144 ;  /* 0x0000000e0490723c */ /* 0x000fe20000041890 */
[----:B------:R-:W-:Y:S01]  /*c340*/  FMUL.FTZ R53, R53, R198 ;  /* 0x000000c635357220 */ /* 0x000fe20000410000 */
[----:B------:R-:W2:Y:S01]  /*c350*/  MUFU.EX2 R246, R250 ;  /* 0x000000fa00f67308 */ /* 0x000ea20000000800 */
[-C--:B------:R-:W-:Y:S01]  /*c360*/  FMUL.FTZ R54, R54, R197.reuse ;  /* 0x000000c536367220 */ /* 0x080fe20000410000 */
[----:B------:R-:W-:Y:S01]  /*c370*/  SHF.R.U32.HI R17, RZ, 0x8, R17 ;  /* 0x00000008ff117819 */ /* 0x000fe20000011611 */
[----:B------:R-:W-:-:S02]  /*c380*/  FMUL.FTZ R55, R55, R197 ;  /* 0x000000c537377220 */ /* 0x000fc40000410000 */
[----:B------:R-:W-:Y:S01]  /*c390*/  LOP3.LUT R14, R8, 0xff, RZ, 0xc0, !PT ;  /* 0x000000ff080e7812 */ /* 0x000fe200078ec0ff */
[-C--:B------:R-:W-:Y:S01]  /*c3a0*/  FMUL.FTZ R64, R64, R198.reuse ;  /* 0x000000c640407220 */ /* 0x080fe20000410000 */
[----:B------:R-:W-:Y:S01]  /*c3b0*/  SHF.R.U32.HI R15, RZ, 0x10, R8 ;  /* 0x00000010ff0f7819 */ /* 0x000fe20000011608 */
[-C--:B------:R-:W-:Y:S01]  /*c3c0*/  FMUL.FTZ R65, R65, R198.reuse ;  /* 0x000000c641417220 */ /* 0x080fe20000410000 */
[----:B------:R-:W-:Y:S01]  /*c3d0*/  SHF.R.U32.HI R8, RZ, 0x8, R13 ;  /* 0x00000008ff087819 */ /* 0x000fe2000001160d */
[-C--:B------:R-:W-:Y:S01]  /*c3e0*/  FMUL.FTZ R66, R66, R197.reuse ;  /* 0x000000c542427220 */ /* 0x080fe20000410000 */
[----:B------:R-:W-:Y:S01]  /*c3f0*/  LOP3.LUT R13, R12, 0xff, RZ, 0xc0, !PT ;  /* 0x000000ff0c0d7812 */ /* 0x000fe200078ec0ff */
[-C--:B------:R-:W-:Y:S01]  /*c400*/  FMUL.FTZ R67, R67, R197.reuse ;  /* 0x000000c543437220 */ /* 0x080fe20000410000 */
[----:B------:R-:W-:Y:S01]  /*c410*/  PRMT R9, R9, 0x5410, R8 ;  /* 0x0000541009097816 */ /* 0x000fe20000000008 */
[-C--:B------:R-:W-:Y:S01]  /*c420*/  FMUL.FTZ R68, R68, R198.reuse ;  /* 0x000000c644447220 */ /* 0x080fe20000410000 */
[----:B------:R-:W-:Y:S01]  /*c430*/  PRMT R13, R13, 0x5410, R10 ;  /* 0x000054100d0d7816 */ /* 0x000fe2000000000a */
[-C--:B------:R-:W-:Y:S01]  /*c440*/  FMUL.FTZ R69, R69, R198.reuse ;  /* 0x000000c645457220 */ /* 0x080fe20000410000 */
[----:B------:R-:W-:Y:S01]  /*c450*/  LOP3.LUT R12, R15, 0xff, RZ, 0xc0, !PT ;  /* 0x000000ff0f0c7812 */ /* 0x000fe200078ec0ff */
[-C--:B------:R-:W-:Y:S01]  /*c460*/  FMUL.FTZ R70, R70, R197.reuse ;  /* 0x000000c546467220 */ /* 0x080fe20000410000 */
[--C-:B------:R-:W-:Y:S01]  /*c470*/  HSET2.LE.AND R9, R9, R240.reuse, PT ;  /* 0x000000f009097233 */ /* 0x100fe20003803000 */
[----:B------:R-:W-:Y:S01]  /*c480*/  FMUL.FTZ R71, R71, R197 ;  /* 0x000000c547477220 */ /* 0x000fe20000410000 */
[--C-:B------:R-:W-:Y:S01]  /*c490*/  HSET2.LE.AND R167, R13, R240.reuse, PT ;  /* 0x000000f00da77233 */ /* 0x100fe20003803000 */
[----:B------:R-:W-:Y:S01]  /*c4a0*/  FMUL.FTZ R80, R80, R198 ;  /* 0x000000c650507220 */ /* 0x000fe20000410000 */
[----:B--2---:R-:W-:Y:S01]  /*c4b0*/  F2FP.BF16.PACK_AB R8, R251, R246 ;  /* 0x000000f6fb08723e */ /* 0x004fe200000010ff */
[-C--:B------:R-:W-:Y:S01]  /*c4c0*/  FMUL.FTZ R81, R81, R198.reuse ;  /* 0x000000c651517220 */ /* 0x080fe20000410000 */
[----:B------:R-:W-:Y:S01]  /*c4d0*/  F2FP.BF16.PACK_AB R166, R252, R245 ;  /* 0x000000f5fca6723e */ /* 0x000fe200000010ff */
[-C--:B------:R-:W-:Y:S01]  /*c4e0*/  FMUL.FTZ R82, R82, R197.reuse ;  /* 0x000000c552527220 */ /* 0x080fe20000410000 */
[C---:B------:R-:W-:Y:S01]  /*c4f0*/  HMMA.16816.F32.BF16 R52, R4.reuse, R34, R52 ;  /* 0x000000220434723c */ /* 0x040fe20000041834 */
[-C--:B------:R-:W-:Y:S01]  /*c500*/  FMUL.FTZ R83, R83, R197.reuse ;  /* 0x000000c553537220 */ /* 0x080fe20000410000 */
[----:B------:R-:W-:Y:S01]  /*c510*/  PRMT R165, R12, 0x5410, R165 ;  /* 0x000054100ca57816 */ /* 0x000fe200000000a5 */
[-C--:B------:R-:W-:Y:S01]  /*c520*/  FMUL.FTZ R84, R84, R198.reuse ;  /* 0x000000c654547220 */ /* 0x080fe20000410000 */
[----:B------:R2:W-:Y:S01]  /*c530*/  MUFU.EX2 R248, R11 ;  /* 0x0000000b00f87308 */ /* 0x0005e20000000800 */
[----:B------:R-:W-:Y:S01]  /*c540*/  FMUL.FTZ R85, R85, R198 ;  /* 0x000000c655557220 */ /* 0x000fe20000410000 */
[----:B------:R-:W-:Y:S01]  /*c550*/  LOP3.LUT R166, R9, R166, RZ, 0xc0, !PT ;  /* 0x000000a609a67212 */ /* 0x000fe200078ec0ff */
[-C--:B------:R-:W-:Y:S01]  /*c560*/  FMUL.FTZ R86, R86, R197.reuse ;  /* 0x000000c556567220 */ /* 0x080fe20000410000 */
[C---:B------:R-:W-:Y:S01]  /*c570*/  HMMA.16816.F32.BF16 R64, R4.reuse, R20, R64 ;  /* 0x000000140440723c */ /* 0x040fe20000041840 */
[-C--:B------:R-:W-:Y:S01]  /*c580*/  FMUL.FTZ R87, R87, R197.reuse ;  /* 0x000000c557577220 */ /* 0x080fe20000410000 */
[----:B------:R-:W-:Y:S01]  /*c590*/  LOP3.LUT R167, R167, R8, RZ, 0xc0, !PT ;  /* 0x00000008a7a77212 */ /* 0x000fe200078ec0ff */
[-C--:B------:R-:W-:Y:S01]  /*c5a0*/  FMUL.FTZ R96, R96, R198.reuse ;  /* 0x000000c660607220 */ /* 0x080fe20000410000 */
[----:B------:R-:W3:Y:S01]  /*c5b0*/  LDSM.16.MT88.4 R32, [R211+0xa800] ;  /* 0x00a80000d320783b */ /* 0x000ee20000004200 */
[-C--:B------:R-:W-:Y:S01]  /*c5c0*/  FMUL.FTZ R97, R97, R198.reuse ;  /* 0x000000c661617220 */ /* 0x080fe20000410000 */
[----:B------:R-:W4:Y:S01]  /*c5d0*/  MUFU.EX2 R247, R247 ;  /* 0x000000f700f77308 */ /* 0x000f220000000800 */
[-C--:B------:R-:W-:Y:S01]  /*c5e0*/  FMUL.FTZ R98, R98, R197.reuse ;  /* 0x000000c562627220 */ /* 0x080fe20000410000 */
[C---:B------:R-:W-:Y:S01]  /*c5f0*/  HMMA.16816.F32.BF16 R68, R4.reuse, R22, R68 ;  /* 0x000000160444723c */ /* 0x040fe20000041844 */
[-C--:B------:R-:W-:Y:S01]  /*c600*/  FMUL.FTZ R99, R99, R197.reuse ;  /* 0x000000c563637220 */ /* 0x080fe20000410000 */
[----:B------:R-:W-:Y:S01]  /*c610*/  LDSM.16.MT88.4 R20, [R208+0xa800] ;  /* 0x00a80000d014783b */ /* 0x000fe20000004200 */
[-C--:B------:R-:W-:Y:S01]  /*c620*/  FMUL.FTZ R100, R100, R198.reuse ;  /* 0x000000c664647220 */ /* 0x080fe20000410000 */
[----:B------:R-:W-:Y:S01]  /*c630*/  HSET2.LE.AND R165, R165, R240, PT ;  /* 0x000000f0a5a57233 */ /* 0x000fe20003803000 */
[----:B------:R-:W-:Y:S01]  /*c640*/  FMUL.FTZ R101, R101, R198 ;  /* 0x000000c665657220 */ /* 0x000fe20000410000 */
[----:B--2---:R-:W-:Y:S01]  /*c650*/  LDSM.16.MT88.4 R8, [R209+0xb800] ;  /* 0x00b80000d108783b */ /* 0x004fe20000004200 */
[-C--:B------:R-:W-:Y:S01]  /*c660*/  FMUL.FTZ R102, R102, R197.reuse ;  /* 0x000000c566667220 */ /* 0x080fe20000410000 */
[----:B------:R-:W-:Y:S01]  /*c670*/  HMMA.16816.F32.BF16 R80, R4, R24, R80 ;  /* 0x000000180450723c */ /* 0x000fe20000041850 */
[----:B------:R-:W-:-:S02]  /*c680*/  FMUL.FTZ R103, R103, R197 ;  /* 0x000000c567677220 */ /* 0x000fc40000410000 */
[-C--:B------:R-:W-:Y:S02]  /*c690*/  FMUL.FTZ R112, R112, R198.reuse ;  /* 0x000000c670707220 */ /* 0x080fe40000410000 */
[-C--:B------:R-:W-:Y:S02]  /*c6a0*/  FMUL.FTZ R113, R113, R198.reuse ;  /* 0x000000c671717220 */ /* 0x080fe40000410000 */
[-C--:B------:R-:W-:Y:S01]  /*c6b0*/  FMUL.FTZ R114, R114, R197.reuse ;  /* 0x000000c572727220 */ /* 0x080fe20000410000 */
[----:B------:R-:W-:Y:S01]  /*c6c0*/  HMMA.16816.F32.BF16 R84, R4, R26, R84 ;  /* 0x0000001a0454723c */ /* 0x000fe20000041854 */
[----:B------:R-:W-:Y:S01]  /*c6d0*/  FMUL.FTZ R115, R115, R197 ;  /* 0x000000c573737220 */ /* 0x000fe20000410000 */
[----:B------:R-:W-:Y:S01]  /*c6e0*/  LDSM.16.MT88.4 R24, [R209+0xa800] ;  /* 0x00a80000d118783b */ /* 0x000fe20000004200 */
        /* <DEDUP_REMOVED lines=8> */
[C---:B------:R-:W-:Y:S01]  /*c770*/  HMMA.16816.F32.BF16 R100, R4.reuse, R30, R100 ;  /* 0x0000001e0464723c */ /* 0x040fe20000041864 */
[----:B------:R-:W-:Y:S01]  /*c780*/  FMUL.FTZ R135, R135, R197 ;  /* 0x000000c587877220 */ /* 0x000fe20000410000 */
[----:B------:R-:W2:Y:S01]  /*c790*/  LDSM.16.MT88.4 R28, [R210+0xa800] ;  /* 0x00a80000d21c783b */ /* 0x000ea20000004200 */
[----:B------:R-:W-:Y:S01]  /*c7a0*/  FFMA.FTZ R249, R164, c[0x0][0x23c], -R249 ;  /* 0x00008f00a4f97a23 */ /* 0x000fe200000108f9 */
[----:B------:R-:W-:Y:S01]  /*c7b0*/  PRMT R164, R14, 0x5410, R17 ;  /* 0x000054100ea47816 */ /* 0x000fe20000000011 */
[--C-:B------:R-:W-:Y:S01]  /*c7c0*/  FFMA.FTZ R241, R2, c[0x0][0x23c], -R239.reuse ;  /* 0x00008f0002f17a23 */ /* 0x100fe200000108ef */
[----:B------:R-:W-:Y:S01]  /*c7d0*/  LDSM.16.MT88.4 R12, [R210+0xb800] ;  /* 0x00b80000d20c783b */ /* 0x000fe20000004200 */
[--C-:B------:R-:W-:Y:S01]  /*c7e0*/  FFMA.FTZ R2, R3, c[0x0][0x23c], -R239.reuse ;  /* 0x00008f0003027a23 */ /* 0x100fe200000108ef */
[----:B------:R-:W-:Y:S01]  /*c7f0*/  HMMA.16816.F32.BF16 R112, R4, R18, R112 ;  /* 0x000000120470723c */ /* 0x000fe20000041870 */
[----:B------:R-:W1:Y:S01]  /*c800*/  MUFU.EX2 R249, R249 ;  /* 0x000000f900f97308 */ /* 0x000e620000000800 */
[----:B------:R-:W2:Y:S01]  /*c810*/  LDSM.16.MT88.4 R16, [R211+0xb800] ;  /* 0x00b80000d310783b */ /* 0x000ea20000004200 */
[----:B------:R-:W-:Y:S01]  /*c820*/  HSET2.LE.AND R164, R164, R240, PT ;  /* 0x000000f0a4a47233 */ /* 0x000fe20003803000 */
[----:B------:R-:W-:-:S02]  /*c830*/  FFMA.FTZ R3, R172, c[0x0][0x23c], -R239 ;  /* 0x00008f00ac037a23 */ /* 0x000fc400000108ef */
[--C-:B------:R-:W-:Y:S02]  /*c840*/  FFMA.FTZ R172, R173, c[0x0][0x23c], -R237.reuse ;  /* 0x00008f00adac7a23 */ /* 0x100fe400000108ed */
[C---:B------:R-:W-:Y:S01]  /*c850*/  HMMA.16816.F32.BF16 R128, R4.reuse, R168, R128 ;  /* 0x000000a80480723c */ /* 0x040fe20000041880 */
[--C-:B------:R-:W-:Y:S01]  /*c860*/  FFMA.FTZ R173, R175, c[0x0][0x23c], -R237.reuse ;  /* 0x00008f00afad7a23 */ /* 0x100fe200000108ed */
[----:B------:R-:W-:Y:S01]  /*c870*/  MUFU.EX2 R2, R2 ;  /* 0x0000000200027308 */ /* 0x000fe20000000800 */
[----:B------:R-:W-:Y:S02]  /*c880*/  FFMA.FTZ R178, R178, c[0x0][0x23c], -R237 ;  /* 0x00008f00b2b27a23 */ /* 0x000fe400000108ed */
[----:B------:R-:W-:Y:S02]  /*c890*/  FFMA.FTZ R0, R0, c[0x0][0x23c], -R239 ;  /* 0x00008f0000007a23 */ /* 0x000fe400000108ef */
[----:B----4-:R-:W-:Y:S01]  /*c8a0*/  F2FP.BF16.PACK_AB R169, R247, R243 ;  /* 0x000000f3f7a9723e */ /* 0x010fe200000010ff */
[----:B------:R-:W-:Y:S01]  /*c8b0*/  HMMA.16816.F32.BF16 R132, R4, R170, R132 ;  /* 0x000000aa0484723c */ /* 0x000fe20000041884 */
[----:B------:R-:W4:Y:S01]  /*c8c0*/  LDSM.16.MT88.4 R4, [R208+0xb800] ;  /* 0x00b80000d004783b */ /* 0x000f220000004200 */
[----:B-1----:R-:W-:Y:S01]  /*c8d0*/  F2FP.BF16.PACK_AB R168, R249, R248 ;  /* 0x000000f8f9a8723e */ /* 0x002fe200000010ff */
[----:B------:R-:W1:Y:S01]  /*c8e0*/  MUFU.EX2 R3, R3 ;  /* 0x0000000300037308 */ /* 0x000e620000000800 */
[----:B------:R-:W-:Y:S01]  /*c8f0*/  LOP3.LUT R164, R164, R169, RZ, 0xc0, !PT ;  /* 0x000000a9a4a47212 */ /* 0x000fe200078ec0ff */
[----:B------:R-:W-:Y:S01]  /*c900*/  FFMA.FTZ R174, R174, c[0x0][0x23c], -R237 ;  /* 0x00008f00aeae7a23 */ /* 0x000fe200000108ed */
[----:B------:R-:W-:Y:S01]  /*c910*/  LOP3.LUT R165, R165, R168, RZ, 0xc0, !PT ;  /* 0x000000a8a5a57212 */ /* 0x000fe200078ec0ff */
[----:B------:R-:W-:-:S02]  /*c920*/  FFMA.FTZ R180, R235, R234, R180 ;  /* 0x000000eaebb47223 */ /* 0x000fc400000100b4 */
[----:B------:R-:W-:Y:S02]  /*c930*/  FFMA.FTZ R196, R232, R199, R196 ;  /* 0x000000c7e8c47223 */ /* 0x000fe400000100c4 */
[----:B------:R-:W-:Y:S01]  /*c940*/  MUFU.EX2 R173, R173 ;  /* 0x000000ad00ad7308 */ /* 0x000fe20000000800 */
[----:B------:R-:W-:Y:S01]  /*c950*/  FFMA.FTZ R192, R233, R198, R192 ;  /* 0x000000c6e9c07223 */ /* 0x000fe200000100c0 */
[C---:B---3--:R-:W-:Y:S01]  /*c960*/  HMMA.16816.F32.BF16 R160, R164.reuse, R32, R160 ;  /* 0x00000020a4a0723c */ /* 0x048fe200000418a0 */
[----:B------:R-:W-:Y:S02]  /*c970*/  FFMA.FTZ R188, R227, R197, R188 ;  /* 0x000000c5e3bc7223 */ /* 0x000fe400000100bc */
[----:B------:R-:W-:Y:S02]  /*c980*/  FADD.FTZ R179, R179, R180 ;  /* 0x000000b4b3b37221 */ /* 0x000fe40000010000 */
[----:B------:R-:W-:Y:S01]  /*c990*/  FADD.FTZ R195, R195, R196 ;  /* 0x000000c4c3c37221 */ /* 0x000fe20000010000 */
[----:B------:R-:W-:Y:S01]  /*c9a0*/  MUFU.EX2 R0, R0 ;  /* 0x0000000000007308 */ /* 0x000fe20000000800 */
[----:B------:R-:W-:Y:S01]  /*c9b0*/  FADD.FTZ R191, R191, R192 ;  /* 0x000000c0bfbf7221 */ /* 0x000fe20000010000 */
[----:B------:R-:W-:Y:S01]  /*c9c0*/  HMMA.16816.F32.BF16 R40, R164, R34, R40 ;  /* 0x00000022a428723c */ /* 0x000fe20000041828 */
[----:B------:R-:W-:-:S02]  /*c9d0*/  FADD.FTZ R187, R187, R188 ;  /* 0x000000bcbbbb7221 */ /* 0x000fc40000010000 */
[----:B------:R-:W-:Y:S02]  /*c9e0*/  FADD.FTZ R182, R182, R179 ;  /* 0x000000b3b6b67221 */ /* 0x000fe40000010000 */
[----:B------:R-:W-:Y:S01]  /*c9f0*/  FADD.FTZ R194, R194, R195 ;  /* 0x000000c3c2c27221 */ /* 0x000fe20000010000 */
[----:B------:R-:W-:Y:S01]  /*ca00*/  MUFU.EX2 R241, R241 ;  /* 0x000000f100f17308 */ /* 0x000fe20000000800 */
[----:B------:R-:W-:Y:S01]  /*ca10*/  FADD.FTZ R190, R190, R191 ;  /* 0x000000bfbebe7221 */ /* 0x000fe20000010000 */
[C---:B--2---:R-:W-:Y:S01]  /*ca20*/  HMMA.16816.F32.BF16 R44, R164.reuse, R28, R44 ;  /* 0x0000001ca42c723c */ /* 0x044fe2000004182c */
[----:B------:R-:W-:Y:S02]  /*ca30*/  FADD.FTZ R186, R186, R187 ;  /* 0x000000bbbaba7221 */ /* 0x000fe40000010000 */
        /* <DEDUP_REMOVED lines=10> */
[----:B------:R-:W-:Y:S01]  /*cae0*/  HMMA.16816.F32.BF16 R60, R164, R24, R60 ;  /* 0x00000018a43c723c */ /* 0x000fe2000004183c */
[----:B------:R-:W-:Y:S02]  /*caf0*/  FADD.FTZ R249, R249, R248 ;  /* 0x000000f8f9f97221 */ /* 0x000fe40000010000 */
[----:B------:R-:W-:Y:S02]  /*cb00*/  FADD.FTZ R235, R245, R182 ;  /* 0x000000b6f5eb7221 */ /* 0x000fe40000010000 */
[----:B------:R-:W-:-:S02]  /*cb10*/  FADD.FTZ R232, R246, R249 ;  /* 0x000000f9f6e87221 */ /* 0x000fc40000010000 */
[----:B------:R-:W-:Y:S01]  /*cb20*/  FADD.FTZ R235, R252, R235 ;  /* 0x000000ebfceb7221 */ /* 0x000fe20000010000 */
        /* <DEDUP_REMOVED lines=11> */
[----:B------:R-:W-:Y:S07]  /*cbe0*/  HMMA.16816.F32.BF16 R136, R164, R6, R136 ;  /* 0x00000006a488723c */ /* 0x000fee0000041888 */
[----:B------:R-:W-:-:S05]  /*cbf0*/  IMAD.WIDE.U32 R164, R244, -0x2daee0ad, RZ ;  /* 0xd2511f53f4a47825 */ /* 0x000fca00078e00ff */
[----:B------:R-:W-:Y:S02]  /*cc00*/  SHF.R.U32.HI R166, RZ, 0x10, R164 ;  /* 0x00000010ffa67819 */ /* 0x000fe400000116a4 */
[----:B------:R-:W-:Y:S02]  /*cc10*/  LOP3.LUT R242, R165, UR16, R242, 0x96, !PT ;  /* 0x00000010a5f27c12 */ /* 0x000fe4000f8e96f2 */
[C---:B------:R-:W-:Y:S02]  /*cc20*/  LOP3.LUT R167, R164.reuse, 0xffff, RZ, 0xc0, !PT ;  /* 0x0000ffffa4a77812 */ /* 0x040fe400078ec0ff */
[----:B------:R-:W-:Y:S02]  /*cc30*/  LOP3.LUT R165, R164, 0xff, RZ, 0xc0, !PT ;  /* 0x000000ffa4a57812 */ /* 0x000fe400078ec0ff */
[----:B------:R-:W-:Y:S02]  /*cc40*/  SHF.R.U32.HI R164, RZ, 0x18, R164 ;  /* 0x00000018ffa47819 */ /* 0x000fe400000116a4 */
[----:B------:R-:W-:-:S02]  /*cc50*/  LOP3.LUT R171, R166, 0xff, RZ, 0xc0, !PT ;  /* 0x000000ffa6ab7812 */ /* 0x000fc400078ec0ff */
[----:B------:R-:W-:Y:S02]  /*cc60*/  SHF.R.U32.HI R168, RZ, 0x8, R167 ;  /* 0x00000008ffa87819 */ /* 0x000fe400000116a7 */
[----:B------:R-:W-:Y:S02]  /*cc70*/  PRMT R171, R171, 0x5410, R164 ;  /* 0x00005410abab7816 */ /* 0x000fe400000000a4 */
[----:B------:R-:W2:Y:S01]  /*cc80*/  MUFU.EX2 R164, R178 ;  /* 0x000000b200a47308 */ /* 0x000ea20000000800 */
[C---:B------:R-:W-:Y:S02]  /*cc90*/  LOP3.LUT R166, R242.reuse, 0xffff, RZ, 0xc0, !PT ;  /* 0x0000fffff2a67812 */ /* 0x040fe400078ec0ff */
[----:B------:R-:W-:Y:S01]  /*cca0*/  SHF.R.U32.HI R169, RZ, 0x10, R242 ;  /* 0x00000010ffa97819 */ /* 0x000fe200000116f2 */
[----:B------:R-:W-:Y:S01]  /*ccb0*/  HSET2.LE.AND R171, R171, R240, PT ;  /* 0x000000f0abab7233 */ /* 0x000fe20003803000 */
[----:B------:R-:W-:Y:S02]  /*ccc0*/  PRMT R165, R165, 0x5410, R168 ;  /* 0x00005410a5a57816 */ /* 0x000fe400000000a8 */
[----:B------:R-:W-:-:S02]  /*ccd0*/  LOP3.LUT R167, R242, 0xff, RZ, 0xc0, !PT ;  /* 0x000000fff2a77812 */ /* 0x000fc400078ec0ff */
[----:B------:R-:W-:Y:S01]  /*cce0*/  SHF.R.U32.HI R166, RZ, 0x8, R166 ;  /* 0x00000008ffa67819 */ /* 0x000fe200000116a6 */
[--C-:B------:R-:W-:Y:S01]  /*ccf0*/  HSET2.LE.AND R170, R165, R240.reuse, PT ;  /* 0x000000f0a5aa7233 */ /* 0x100fe20003803000 */
[----:B------:R-:W-:Y:S02]  /*cd00*/  SHF.R.U32.HI R242, RZ, 0x18, R242 ;  /* 0x00000018fff27819 */ /* 0x000fe400000116f2 */
[----:B------:R-:W-:Y:S02]  /*cd10*/  LOP3.LUT R169, R169, 0xff, RZ, 0xc0, !PT ;  /* 0x000000ffa9a97812 */ /* 0x000fe400078ec0ff */
[----:B------:R-:W-:Y:S02]  /*cd20*/  PRMT R167, R167, 0x5410, R166 ;  /* 0x00005410a7a77816 */ /* 0x000fe400000000a6 */
[----:B------:R-:W-:Y:S02]  /*cd30*/  PRMT R169, R169, 0x5410, R242 ;  /* 0x00005410a9a97816 */ /* 0x000fe400000000f2 */
[----:B-1----:R-:W-:Y:S01]  /*cd40*/  F2FP.BF16.PACK_AB R165, R3, R2 ;  /* 0x0000000203a5723e */ /* 0x002fe200000010ff */
[--C-:B------:R-:W-:Y:S01]  /*cd50*/  HSET2.LE.AND R168, R167, R240.reuse, PT ;  /* 0x000000f0a7a87233 */ /* 0x100fe20003803000 */
[----:B--2---:R-:W-:Y:S01]  /*cd60*/  F2FP.BF16.PACK_AB R166, R164, R173 ;  /* 0x000000ada4a6723e */ /* 0x004fe200000010ff */
[----:B------:R-:W-:Y:S01]  /*cd70*/  HSET2.LE.AND R169, R169, R240, PT ;  /* 0x000000f0a9a97233 */ /* 0x000fe20003803000 */
[----:B------:R-:W-:-:S02]  /*cd80*/  LOP3.LUT R170, R170, R165, RZ, 0xc0, !PT ;  /* 0x000000a5aaaa7212 */ /* 0x000fc400078ec0ff */
[----:B------:R-:W-:Y:S02]  /*cd90*/  LOP3.LUT R171, R171, R166, RZ, 0xc0, !PT ;  /* 0x000000a6abab7212 */ /* 0x000fe400078ec0ff */
[----:B------:R-:W-:Y:S01]  /*cda0*/  F2FP.BF16.PACK_AB R165, R241, R0 ;  /* 0x00000000f1a5723e */ /* 0x000fe200000010ff */
[----:B------:R-:W-:Y:S01]  /*cdb0*/  FADD.FTZ R0, R0, R189 ;  /* 0x000000bd00007221 */ /* 0x000fe20000010000 */
[----:B------:R-:W-:Y:S01]  /*cdc0*/  F2FP.BF16.PACK_AB R166, R175, R172 ;  /* 0x000000acafa6723e */ /* 0x000fe200000010ff */
[----:B------:R-:W-:Y:S01]  /*cdd0*/  FADD.FTZ R172, R172, R185 ;  /* 0x000000b9acac7221 */ /* 0x000fe20000010000 */
[----:B------:R-:W-:Y:S01]  /*cde0*/  LOP3.LUT R168, R168, R165, RZ, 0xc0, !PT ;  /* 0x000000a5a8a87212 */ /* 0x000fe200078ec0ff */
[----:B------:R-:W-:Y:S01]  /*cdf0*/  FADD.FTZ R241, R241, R0 ;  /* 0x00000000f1f17221 */ /* 0x000fe20000010000 */
[----:B------:R-:W-:Y:S01]  /*ce00*/  LOP3.LUT R169, R169, R166, RZ, 0xc0, !PT ;  /* 0x000000a6a9a97212 */ /* 0x000fe200078ec0ff */
[----:B------:R-:W-:Y:S01]  /*ce10*/  FADD.FTZ R172, R175, R172 ;  /* 0x000000acafac7221 */ /* 0x000fe20000010000 */
[----:B------:R-:W-:Y:S01]  /*ce20*/  MOV R166, R176 ;  /* 0x000000b000a67202 */ /* 0x000fe20000000f00 */
[----:B------:R-:W-:Y:S01]  /*ce30*/  FADD.FTZ R2, R2, R241 ;  /* 0x000000f102027221 */ /* 0x000fe20000010000 */
[-C--:B------:R-:W-:Y:S01]  /*ce40*/  MOV R167, R177.reuse ;  /* 0x000000b100a77202 */ /* 0x080fe20000000f00 */
[----:B------:R-:W-:Y:S01]  /*ce50*/  FADD.FTZ R173, R173, R172 ;  /* 0x000000acadad7221 */ /* 0x000fe20000010000 */
[----:B------:R-:W-:Y:S01]  /*ce60*/  MOV R165, R184 ;  /* 0x000000b800a57202 */ /* 0x000fe20000000f00 */
[----:B------:R-:W-:Y:S01]  /*ce70*/  HMMA.16816.F32.BF16 R156, R168, R32, R156 ;  /* 0x00000020a89c723c */ /* 0x000fe2000004189c */
[----:B------:R-:W-:Y:S01]  /*ce80*/  @P0 MOV R166, R176 ;  /* 0x000000b000a60202 */ /* 0x000fe20000000f00 */
[----:B------:R-:W-:Y:S01]  /*ce90*/  FADD.FTZ R233, R3, R2 ;  /* 0x0000000203e97221 */ /* 0x000fe20000010000 */
[----:B------:R-:W-:Y:S01]  /*cea0*/  @P0 MOV R167, R177 ;  /* 0x000000b100a70202 */ /* 0x000fe20000000f00 */
[----:B------:R-:W-:Y:S01]  /*ceb0*/  FADD.FTZ R227, R164, R173 ;  /* 0x000000ada4e37221 */ /* 0x000fe20000010000 */
[----:B------:R-:W-:-:S03]  /*cec0*/  @P0 MOV R165, R184 ;  /* 0x000000b800a50202 */ /* 0x000fc60000000f00 */
        /* <DEDUP_REMOVED lines=9> */
[-C--:B------:R-:W-:Y:S01]  /*cf60*/  MOV R18, R183.reuse ;  /* 0x000000b700127202 */ /* 0x080fe20000000f00 */
[----:B------:R-:W-:Y:S01]  /*cf70*/  HMMA.16816.F32.BF16 R152, R168, R12, R152 ;  /* 0x0000000ca898723c */ /* 0x000fe20000041898 */
[----:B------:R-:W-:-:S07]  /*cf80*/  @P0 MOV R18, R183 ;  /* 0x000000b700120202 */ /* 0x000fce0000000f00 */
[C---:B------:R-:W-:Y:S08]  /*cf90*/  HMMA.16816.F32.BF16 R112, R168.reuse, R14, R112 ;  /* 0x0000000ea870723c */ /* 0x040ff00000041870 */
[C---:B------:R-:W-:Y:S08]  /*cfa0*/  HMMA.16816.F32.BF16 R120, R168.reuse, R8, R120 ;  /* 0x00000008a878723c */ /* 0x040ff00000041878 */
[C---:B------:R-:W-:Y:S08]  /*cfb0*/  HMMA.16816.F32.BF16 R144, R168.reuse, R10, R144 ;  /* 0x0000000aa890723c */ /* 0x040ff00000041890 */
[C---:B------:R-:W-:Y:S08]  /*cfc0*/  HMMA.16816.F32.BF16 R128, R168.reuse, R4, R128 ;  /* 0x00000004a880723c */ /* 0x040ff00000041880 */
[----:B------:R-:W-:Y:S01]  /*cfd0*/  HMMA.16816.F32.BF16 R132, R168, R6, R132 ;  /* 0x00000006a884723c */ /* 0x000fe20000041884 */
[----:B------:R-:W-:Y:S11]  /*cfe0*/  @P0 BRA `(.L_x_857) ;  /* 0x0000001000000947 */ /* 0x000ff60003800000 */
.L_x_853:
[----:B------:R-:W-:-:S12]  /*cff0*/  UIADD3 UR25, UR29, -0x1, URZ ;  /* 0xffffffff1d197890 */ /* 0x000fd8000fffe03f */
.L_x_857:
[----:B------:R-:W-:-:S13]  /*d000*/  ISETP.LE.AND P0, PT, RZ, UR25, PT ;  /* 0x00000019ff007c0c */ /* 0x000fda000bf03270 */
[----:B------:R-:W-:Y:S05]  /*d010*/  @!P0 BRA `(.L_x_858) ;  /* 0x00002d1000008947 */ /* 0x000fea0003800000 */
[----:B------:R-:W1:Y:S01]  /*d020*/  LDC.U8 R234, c[0x0][0x2d8] ;  /* 0x0000b600ffea7b82 */ /* 0x000e620000000000 */
[----:B------:R-:W-:Y:S01]  /*d030*/  IMAD.WIDE.U32 R242, R236, -0x326172a9, RZ ;  /* 0xcd9e8d57ecf27825 */ /* 0x000fe200078e00ff */
[----:B------:R-:W-:Y:S01]  /*d040*/  UMOV UR28, 0x4 ;  /* 0x00000004001c7882 */ /* 0x000fe20000000000 */
[----:B------:R-:W-:Y:S01]  /*d050*/  MOV R3, R166 ;  /* 0x000000a600037202 */ /* 0x000fe20000000f00 */
[----:B------:R-:W-:Y:S01]  /*d060*/  ULDC.64 UR4, c[0x0][0x1a0] ;  /* 0x0000680000047ab9 */ /* 0x000fe20000000a00 */
[----:B------:R-:W-:Y:S01]  /*d070*/  IMAD.WIDE.U32 R238, R238, -0x326172a9, RZ ;  /* 0xcd9e8d57eeee7825 */ /* 0x000fe200078e00ff */
[----:B------:R-:W-:Y:S01]  /*d080*/  LOP3.LUT R240, R243, R201, RZ, 0x3c, !PT ;  /* 0x000000c9f3f07212 */ /* 0x000fe200078e3cff */
[----:B------:R-:W-:Y:S01]  /*d090*/  USHF.L.U64.HI UR4, UR4, UR28, UR5 ;  /* 0x0000001c04047299 */ /* 0x000fe20008010205 */
[----:B------:R-:W-:Y:S01]  /*d0a0*/  MOV R2, R167 ;  /* 0x000000a700027202 */ /* 0x000fe20000000f00 */
[----:B-----5:R-:W-:Y:S01]  /*d0b0*/  IMAD.WIDE.U32 R244, R200, -0x2daee0ad, RZ ;  /* 0xd2511f53c8f47825 */ /* 0x020fe200078e00ff */
[----:B------:R-:W-:Y:S01]  /*d0c0*/  LOP3.LUT R236, R239, R201, RZ, 0x3c, !PT ;  /* 0x000000c9efec7212 */ /* 0x000fe200078e3cff */
[----:B------:R-:W-:Y:S01]  /*d0d0*/  USHF.L.U32 UR28, UR24, 0x1, URZ ;  /* 0x00000001181c7899 */ /* 0x000fe2000800063f */
[----:B------:R-:W-:Y:S01]  /*d0e0*/  MOV R169, R18 ;  /* 0x0000001200a97202 */ /* 0x000fe20000000f00 */
[----:B------:R-:W-:Y:S01]  /*d0f0*/  IMAD.WIDE.U32 R240, R240, -0x2daee0ad, RZ ;  /* 0xd2511f53f0f07825 */ /* 0x000fe200078e00ff */
[----:B------:R-:W-:Y:S01]  /*d100*/  MOV R0, R165 ;  /* 0x000000a500007202 */ /* 0x000fe20000000f00 */
[----:B------:R-:W-:Y:S01]  /*d110*/  USHF.L.U64.HI UR29, UR24, 0x1, UR4 ;  /* 0x00000001181d7899 */ /* 0x000fe20008010204 */
[----:B------:R-:W-:Y:S01]  /*d120*/  MOV R222, R202 ;  /* 0x000000ca00de7202 */ /* 0x000fe20000000f00 */
[----:B------:R-:W-:Y:S01]  /*d130*/  IMAD.WIDE.U32 R236, R236, -0x2daee0ad, RZ ;  /* 0xd2511f53ecec7825 */ /* 0x000fe200078e00ff */
[----:B-1----:R-:W-:Y:S01]  /*d140*/  PRMT R234, R234, 0x7054, R234 ;  /* 0x00007054eaea7816 */ /* 0x002fe200000000ea */
[----:B------:R-:W-:Y:S05]  /*d150*/  BRA `(.L_x_859) ;  /* 0x0000019000007947 */ /* 0x000fea0003800000 */
.L_x_861:
[----:B------:R-:W-:Y:S02]  /*d160*/  UIADD3 UR30, UR25, -0x1, URZ ;  /* 0xffffffff191e7890 */ /* 0x000fe4000fffe03f */
[----:B------:R-:W-:Y:S02]  /*d170*/  ULDC.64 UR4, c[0x0][0x198] ;  /* 0x0000660000047ab9 */ /* 0x000fe40000000a00 */
[----:B------:R-:W-:Y:S02]  /*d180*/  USHF.R.S32.HI UR24, URZ, 0x1f, UR30 ;  /* 0x0000001f3f187899 */ /* 0x000fe4000801141e */
[----:B------:R-:W-:Y:S02]  /*d190*/  UIMAD.WIDE.U32 UR32, UR30, UR4, URZ ;  /* 0x000000041e2072a5 */ /* 0x000fe4000f8e003f */
[----:B------:R-:W-:Y:S04]  /*d1a0*/  UIMAD UR24, UR24, UR4, URZ ;  /* 0x00000004181872a4 */ /* 0x000fe8000f8e023f */
[----:B------:R-:W-:Y:S01]  /*d1b0*/  UIMAD UR24, UR30, UR5, UR24 ;  /* 0x000000051e1872a4 */ /* 0x000fe2000f8e0218 */
[----:B------:R-:W-:Y:S02]  /*d1c0*/  IMAD.U32 R165, RZ, RZ, UR32 ;  /* 0x00000020ffa57e24 */ /* 0x000fe4000f8e00ff */
[----:B------:R-:W-:Y:S01]  /*d1d0*/  IMAD.U32 R164, RZ, RZ, UR32 ;  /* 0x00000020ffa47e24 */ /* 0x000fe2000f8e00ff */
[----:B------:R-:W-:Y:S02]  /*d1e0*/  UIADD3 UR24, UR33, UR24, URZ ;  /* 0x0000001821187290 */ /* 0x000fe4000fffe03f */
[----:B------:R-:W-:Y:S04]  /*d1f0*/  LEA R166, P1, R165, R220, 0x5 ;  /* 0x000000dca5a67211 */ /* 0x000fe800078228ff */
[----:B------:R-:W-:Y:S01]  /*d200*/  IMAD.U32 R165, RZ, RZ, UR24 ;  /* 0x00000018ffa57e24 */ /* 0x000fe2000f8e00ff */
[----:B------:R-:W-:Y:S04]  /*d210*/  LEA R170, P2, R166, c[0x0][0x168], 0x1 ;  /* 0x00005a00a6aa7a11 */ /* 0x000fe800078408ff */
[----:B------:R-:W-:Y:S02]  /*d220*/  LEA.HI.X R165, R164, R225, R165, 0x5, P1 ;  /* 0x000000e1a4a57211 */ /* 0x000fe400008f2ca5 */
[----:B------:R-:W-:Y:S02]  /*d230*/  IADD3 R172, P1, R170, UR19, RZ ;  /* 0x00000013aaac7c10 */ /* 0x000fe4000ff3e0ff */
[----:B------:R-:W-:Y:S04]  /*d240*/  LEA.HI.X R171, R166, c[0x0][0x16c], R165, 0x1, P2 ;  /* 0x00005b00a6ab7a11 */ /* 0x000fe800010f0ca5 */
        /* <DEDUP_REMOVED lines=8> */
[----:B------:R-:W0:Y:S01]  /*d2d0*/  LDGDEPBAR ;  /* 0x00000000000079af */ /* 0x000e220000000000 */
[----:B------:R-:W-:-:S05]  /*d2e0*/  BRA `(.L_x_860) ;  /* 0x0000078000007947 */ /* 0x000fca0003800000 */
.L_x_859:
[----:B------:R-:W-:Y:S04]  /*d2f0*/  DEPBAR.LE SB0, 0x0 ;  /* 0x000080000000791a */ /* 0x000fe80000000000 */
[----:B------:R-:W-:Y:S01]  /*d300*/  BAR.SYNC.DEFER_BLOCKING 0x0 ;  /* 0x0000000000007b1d */ /* 0x000fe20000010000 */
[----:B------:R-:W-:Y:S01]  /*d310*/  USHF.R.S32.HI UR5, URZ, 0x1f, UR25 ;  /* 0x0000001f3f057899 */ /* 0x000fe20008011419 */
[----:B------:R-:W-:Y:S01]  /*d320*/  IMAD.U32 R171, RZ, RZ, UR25 ;  /* 0x00000019ffab7e24 */ /* 0x000fe2000f8e00ff */
[----:B------:R-:W-:Y:S03]  /*d330*/  UIMAD UR4, UR20, UR25, URZ ;  /* 0x00000019140472a4 */ /* 0x000fe6000f8e023f */
[----:B------:R-:W-:Y:S01]  /*d340*/  IMAD.WIDE.U32 R170, R171, UR21, R222 ;  /* 0x00000015abaa7c25 */ /* 0x000fe2000f8e00de */
[----:B------:R-:W-:Y:S04]  /*d350*/  UIMAD UR4, UR5, UR21, UR4 ;  /* 0x00000015050472a4 */ /* 0x000fe8000f8e0204 */
[C---:B------:R-:W-:Y:S02]  /*d360*/  LEA R246, P0, R170.reuse, c[0x0][0x170], 0x1 ;  /* 0x00005c00aaf67a11 */ /* 0x040fe400078008ff */
[----:B------:R-:W-:Y:S04]  /*d370*/  IADD3 R168, R171, UR4, RZ ;  /* 0x00000004aba87c10 */ /* 0x000fe8000fffe0ff */
[----:B------:R-:W-:Y:S02]  /*d380*/  LEA.HI.X R247, R170, c[0x0][0x174], R168, 0x1, P0 ;  /* 0x00005d00aaf77a11 */ /* 0x000fe400000f0ca8 */
[----:B------:R-:W-:Y:S04]  /*d390*/  IADD3 R248, P0, R246, UR28, RZ ;  /* 0x0000001cf6f87c10 */ /* 0x000fe8000ff1e0ff */
[----:B------:R-:W-:Y:S01]  /*d3a0*/  IADD3.X R249, R247, UR29, RZ, P0, !PT ;  /* 0x0000001df7f97c10 */ /* 0x000fe200087fe4ff */
[----:B------:R-:W-:Y:S01]  /*d3b0*/  @!PT LDS RZ, [RZ] ;  /* 0x00000000fffff984 */ /* 0x000fe20000000800 */
[----:B------:R-:W-:Y:S01]  /*d3c0*/  @!PT LDS RZ, [RZ] ;  /* 0x00000000fffff984 */ /* 0x000fe20000000800 */
[----:B------:R-:W-:Y:S01]  /*d3d0*/  @!PT LDS RZ, [RZ] ;  /* 0x00000000fffff984 */ /* 0x000fe20000000800 */
[----:B------:R1:W-:Y:S01]  /*d3e0*/  LDGSTS.E.BYPASS.LTC128B.128 [R219+0xa000], [R246.64] ;  /* 0x0a000000f6db7fae */ /* 0x0003e2000b901d56 */
[----:B------:R-:W-:Y:S04]  /*d3f0*/  ISETP.LT.AND P0, PT, RZ, UR25, PT ;  /* 0x00000019ff007c0c */ /* 0x000fe8000bf01270 */
[----:B------:R1:W-:Y:S05]  /*d400*/  LDGSTS.E.BYPASS.LTC128B.128 [R219+0xb000], [R246.64+0x80] ;  /* 0x0b000080f6db7fae */ /* 0x0003ea000b901d56 */
[----:B------:R1:W-:Y:S05]  /*d410*/  LDGSTS.E.BYPASS.LTC128B.128 [R219+0xa800], [R248.64] ;  /* 0x0a800000f8db7fae */ /* 0x0003ea000b901d56 */
[----:B------:R1:W-:Y:S05]  /*d420*/  LDGSTS.E.BYPASS.LTC128B.128 [R219+0xb800], [R248.64+0x80] ;  /* 0x0b800080f8db7fae */ /* 0x0003ea000b901d56 */
[----:B------:R-:W-:Y:S05]  /*d430*/  LDSM.16.M88.4 R164, [R218] ;  /* 0x00000000daa4783b */ /* 0x000fea0000000200 */
[----:B------:R-:W2:Y:S05]  /*d440*/  LDSM.16.M88.4 R172, [R217] ;  /* 0x00000000d9ac783b */ /* 0x000eaa0000000200 */
[----:B------:R-:W3:Y:S05]  /*d450*/  LDSM.16.M88.4 R176, [R218+0x2000] ;  /* 0x00200000dab0783b */ /* 0x000eea0000000200 */
[----:B------:R-:W4:Y:S05]  /*d460*/  LDSM.16.M88.4 R180, [R217+0x800] ;  /* 0x00080000d9b4783b */ /* 0x000f2a0000000200 */
[----:B------:R-:W0:Y:S05]  /*d470*/  LDGDEPBAR ;  /* 0x00000000000079af */ /* 0x000e2a0000000000 */
[----:B------:R-:W-:Y:S05]  /*d480*/  LDSM.16.M88.4 R184, [R216] ;  /* 0x00000000d8b8783b */ /* 0x000fea0000000200 */
[----:B------:R-:W5:Y:S05]  /*d490*/  LDSM.16.M88.4 R188, [R215] ;  /* 0x00000000d7bc783b */ /* 0x000f6a0000000200 */
[----:B------:R-:W1:Y:S05]  /*d4a0*/  LDSM.16.M88.4 R192, [R216+0x2000] ;  /* 0x00200000d8c0783b */ /* 0x000e6a0000000200 */
[----:B------:R-:W1:Y:S01]  /*d4b0*/  LDSM.16.M88.4 R196, [R207] ;  /* 0x00000000cfc4783b */ /* 0x000e620000000200 */
[-C--:B--2---:R-:W-:Y:S04]  /*d4c0*/  HMMA.16816.F32.BF16 R4, R164, R172.reuse, RZ ;  /* 0x000000aca404723c */ /* 0x084fe800000418ff */
[----:B------:R-:W-:Y:S04]  /*d4d0*/  LDSM.16.M88.4 R200, [R214+0x2000] ;  /* 0x00200000d6c8783b */ /* 0x000fe80000000200 */
[C---:B---3--:R-:W-:Y:S08]  /*d4e0*/  HMMA.16816.F32.BF16 R8, R176.reuse, R172, RZ ;  /* 0x000000acb008723c */ /* 0x048ff000000418ff */
[-C--:B------:R-:W-:Y:S08]  /*d4f0*/  HMMA.16816.F32.BF16 R12, R176, R174.reuse, RZ ;  /* 0x000000aeb00c723c */ /* 0x080ff000000418ff */
[C---:B------:R-:W-:Y:S01]  /*d500*/  HMMA.16816.F32.BF16 R16, R164.reuse, R174, RZ ;  /* 0x000000aea410723c */ /* 0x040fe200000418ff */
[----:B------:R-:W-:Y:S07]  /*d510*/  LDSM.16.M88.4 R172, [R214] ;  /* 0x00000000d6ac783b */ /* 0x000fee0000000200 */
[-C--:B----4-:R-:W-:Y:S08]  /*d520*/  HMMA.16816.F32.BF16 R20, R164, R180.reuse, RZ ;  /* 0x000000b4a414723c */ /* 0x090ff000000418ff */
[C---:B------:R-:W-:Y:S08]  /*d530*/  HMMA.16816.F32.BF16 R24, R176.reuse, R180, RZ ;  /* 0x000000b4b018723c */ /* 0x040ff000000418ff */
[-C--:B------:R-:W-:Y:S01]  /*d540*/  HMMA.16816.F32.BF16 R28, R176, R182.reuse, RZ ;  /* 0x000000b6b01c723c */ /* 0x080fe200000418ff */
[----:B------:R-:W2:Y:S07]  /*d550*/  LDSM.16.M88.4 R176, [R213] ;  /* 0x00000000d5b0783b */ /* 0x000eae0000000200 */
[----:B------:R-:W-:Y:S01]  /*d560*/  HMMA.16816.F32.BF16 R32, R164, R182, RZ ;  /* 0x000000b6a420723c */ /* 0x000fe200000418ff */
[----:B------:R-:W3:Y:S05]  /*d570*/  LDSM.16.M88.4 R164, [R213+0x800] ;  /* 0x00080000d5a4783b */ /* 0x000eea0000000200 */
[----:B------:R-:W-:Y:S02]  /*d580*/  LDSM.16.M88.4 R180, [R212] ;  /* 0x00000000d4b4783b */ /* 0x000fe40000000200 */
[-C--:B-----5:R-:W-:Y:S08]  /*d590*/  HMMA.16816.F32.BF16 R4, R184, R188.reuse, R4 ;  /* 0x000000bcb804723c */ /* 0x0a0ff00000041804 */
[C---:B-1----:R-:W-:Y:S08]  /*d5a0*/  HMMA.16816.F32.BF16 R8, R192.reuse, R188, R8 ;  /* 0x000000bcc008723c */ /* 0x042ff00000041808 */
[-C--:B------:R-:W-:Y:S08]  /*d5b0*/  HMMA.16816.F32.BF16 R12, R192, R190.reuse, R12 ;  /* 0x000000bec00c723c */ /* 0x080ff0000004180c */
[C---:B------:R-:W-:Y:S01]  /*d5c0*/  HMMA.16816.F32.BF16 R16, R184.reuse, R190, R16 ;  /* 0x000000beb810723c */ /* 0x040fe20000041810 */
[----:B------:R-:W1:Y:S07]  /*d5d0*/  LDSM.16.M88.4 R188, [R206] ;  /* 0x00000000cebc783b */ /* 0x000e6e0000000200 */
[-C--:B------:R-:W-:Y:S08]  /*d5e0*/  HMMA.16816.F32.BF16 R20, R184, R196.reuse, R20 ;  /* 0x000000c4b814723c */ /* 0x080ff00000041814 */
[C---:B------:R-:W-:Y:S08]  /*d5f0*/  HMMA.16816.F32.BF16 R24, R192.reuse, R196, R24 ;  /* 0x000000c4c018723c */ /* 0x040ff00000041818 */
[-C--:B------:R-:W-:Y:S01]  /*d600*/  HMMA.16816.F32.BF16 R28, R192, R198.reuse, R28 ;  /* 0x000000c6c01c723c */ /* 0x080fe2000004181c */
[----:B------:R-:W4:Y:S07]  /*d610*/  LDSM.16.M88.4 R192, [R212+0x2000] ;  /* 0x00200000d4c0783b */ /* 0x000f2e0000000200 */
[----:B------:R-:W-:Y:S01]  /*d620*/  HMMA.16816.F32.BF16 R32, R184, R198, R32 ;  /* 0x000000c6b820723c */ /* 0x000fe20000041820 */
[----:B------:R-:W5:Y:S05]  /*d630*/  LDSM.16.M88.4 R184, [R206+0x800] ;  /* 0x00080000ceb8783b */ /* 0x000f6a0000000200 */
[----:B------:R-:W-:Y:S02]  /*d640*/  LDSM.16.M88.4 R196, [R217+0x1000] ;  /* 0x00100000d9c4783b */ /* 0x000fe40000000200 */
[-C--:B--2---:R-:W-:Y:S08]  /*d650*/  HMMA.16816.F32.BF16 R4, R172, R176.reuse, R4 ;  /* 0x000000b0ac04723c */ /* 0x084ff00000041804 */
[C---:B------:R-:W-:Y:S08]  /*d660*/  HMMA.16816.F32.BF16 R8, R200.reuse, R176, R8 ;  /* 0x000000b0c808723c */ /* 0x040ff00000041808 */
[-C--:B------:R-:W-:Y:S08]  /*d670*/  HMMA.16816.F32.BF16 R12, R200, R178.reuse, R12 ;  /* 0x000000b2c80c723c */ /* 0x080ff0000004180c */
[C---:B------:R-:W-:Y:S01]  /*d680*/  HMMA.16816.F32.BF16 R16, R172.reuse, R178, R16 ;  /* 0x000000b2ac10723c */ /* 0x040fe20000041810 */
[----:B------:R-:W2:Y:S07]  /*d690*/  LDSM.16.M88.4 R176, [R218+0x4000] ;  /* 0x00400000dab0783b */ /* 0x000eae0000000200 */
[-C--:B---3--:R-:W-:Y:S08]  /*d6a0*/  HMMA.16816.F32.BF16 R20, R172, R164.reuse, R20 ;  /* 0x000000a4ac14723c */ /* 0x088ff00000041814 */
[C---:B------:R-:W-:Y:S08]  /*d6b0*/  HMMA.16816.F32.BF16 R24, R200.reuse, R164, R24 ;  /* 0x000000a4c818723c */ /* 0x040ff00000041818 */
[-C--:B------:R-:W-:Y:S01]  /*d6c0*/  HMMA.16816.F32.BF16 R28, R200, R166.reuse, R28 ;  /* 0x000000a6c81c723c */ /* 0x080fe2000004181c */
[----:B------:R-:W3:Y:S07]  /*d6d0*/  LDSM.16.M88.4 R200, [R218+0x6000] ;  /* 0x00600000dac8783b */ /* 0x000eee0000000200 */
[----:B------:R-:W-:Y:S01]  /*d6e0*/  HMMA.16816.F32.BF16 R32, R172, R166, R32 ;  /* 0x000000a6ac20723c */ /* 0x000fe20000041820 */
[----:B------:R-:W2:Y:S05]  /*d6f0*/  LDSM.16.M88.4 R164, [R217+0x1800] ;  /* 0x00180000d9a4783b */ /* 0x000eaa0000000200 */
[----:B------:R-:W-:Y:S02]  /*d700*/  LDSM.16.M88.4 R172, [R216+0x4000] ;  /* 0x00400000d8ac783b */ /* 0x000fe40000000200 */
[-C--:B-1----:R-:W-:Y:S08]  /*d710*/  HMMA.16816.F32.BF16 R4, R180, R188.reuse, R4 ;  /* 0x000000bcb404723c */ /* 0x082ff00000041804 */
[C---:B----4-:R-:W-:Y:S08]  /*d720*/  HMMA.16816.F32.BF16 R8, R192.reuse, R188, R8 ;  /* 0x000000bcc008723c */ /* 0x050ff00000041808 */
[-C--:B------:R-:W-:Y:S08]  /*d730*/  HMMA.16816.F32.BF16 R12, R192, R190.reuse, R12 ;  /* 0x000000bec00c723c */ /* 0x080ff0000004180c */
[C---:B------:R-:W-:Y:S01]  /*d740*/  HMMA.16816.F32.BF16 R16, R180.reuse, R190, R16 ;  /* 0x000000beb410723c */ /* 0x040fe20000041810 */
[----:B------:R-:W1:Y:S07]  /*d750*/  LDSM.16.M88.4 R188, [R205] ;  /* 0x00000000cdbc783b */ /* 0x000e6e0000000200 */
[-C--:B-----5:R-:W-:Y:S08]  /*d760*/  HMMA.16816.F32.BF16 R20, R180, R184.reuse, R20 ;  /* 0x000000b8b414723c */ /* 0x0a0ff00000041814 */
[C---:B------:R-:W-:Y:S08]  /*d770*/  HMMA.16816.F32.BF16 R24, R192.reuse, R184, R24 ;  /* 0x000000b8c018723c */ /* 0x040ff00000041818 */
[-C--:B------:R-:W-:Y:S01]  /*d780*/  HMMA.16816.F32.BF16 R28, R192, R186.reuse, R28 ;  /* 0x000000bac01c723c */ /* 0x080fe2000004181c */
[----:B------:R-:W4:Y:S07]  /*d790*/  LDSM.16.M88.4 R192, [R216+0x6000] ;  /* 0x00600000d8c0783b */ /* 0x000f2e0000000200 */
[----:B------:R-:W-:Y:S01]  /*d7a0*/  HMMA.16816.F32.BF16 R32, R180, R186, R32 ;  /* 0x000000bab420723c */ /* 0x000fe20000041820 */
[----:B------:R-:W5:Y:S05]  /*d7b0*/  LDSM.16.M88.4 R180, [R204] ;  /* 0x00000000ccb4783b */ /* 0x000f6a0000000200 */
[----:B------:R-:W-:Y:S02]  /*d7c0*/  LDSM.16.M88.4 R184, [R214+0x4000] ;  /* 0x00400000d6b8783b */ /* 0x000fe40000000200 */
[-C--:B--2---:R-:W-:Y:S08]  /*d7d0*/  HMMA.16816.F32.BF16 R4, R176, R196.reuse, R4 ;  /* 0x000000c4b004723c */ /* 0x084ff00000041804 */
[C---:B---3--:R-:W-:Y:S08]  /*d7e0*/  HMMA.16816.F32.BF16 R8, R200.reuse, R196, R8 ;  /* 0x000000c4c808723c */ /* 0x048ff00000041808 */
[-C--:B------:R-:W-:Y:S08]  /*d7f0*/  HMMA.16816.F32.BF16 R12, R200, R198.reuse, R12 ;  /* 0x000000c6c80c723c */ /* 0x080ff0000004180c */
[C---:B------:R-:W-:Y:S01]  /*d800*/  HMMA.16816.F32.BF16 R16, R176.reuse, R198, R16 ;  /* 0x000000c6b010723c */ /* 0x040fe20000041810 */
[----:B------:R-:W2:Y:S07]  /*d810*/  LDSM.16.M88.4 R196, [R213+0x1000] ;  /* 0x00100000d5c4783b */ /* 0x000eae0000000200 */
[-C--:B------:R-:W-:Y:S08]  /*d820*/  HMMA.16816.F32.BF16 R20, R176, R164.reuse, R20 ;  /* 0x000000a4b014723c */ /* 0x080ff00000041814 */
        /* <DEDUP_REMOVED lines=10> */
[----:B------:R-:W1:Y:S07]  /*d8d0*/  LDSM.16.M88.4 R188, [R206+0x1000] ;  /* 0x00100000cebc783b */ /* 0x000e6e0000000200 */
[-C--:B-----5:R-:W-:Y:S08]  /*d8e0*/  HMMA.16816.F32.BF16 R20, R172, R180.reuse, R20 ;  /* 0x000000b4ac14723c */ /* 0x0a0ff00000041814 */
[C---:B------:R-:W-:Y:S08]  /*d8f0*/  HMMA.16816.F32.BF16 R24, R192.reuse, R180, R24 ;  /* 0x000000b4c018723c */ /* 0x040ff00000041818 */
[-C--:B------:R-:W-:Y:S01]  /*d900*/  HMMA.16816.F32.BF16 R28, R192, R182.reuse, R28 ;  /* 0x000000b6c01c723c */ /* 0x080fe2000004181c */
[----:B------:R-:W4:Y:S07]  /*d910*/  LDSM.16.M88.4 R192, [R212+0x6000] ;  /* 0x00600000d4c0783b */ /* 0x000f2e0000000200 */
[----:B------:R-:W-:Y:S01]  /*d920*/  HMMA.16816.F32.BF16 R32, R172, R182, R32 ;  /* 0x000000b6ac20723c */ /* 0x000fe20000041820 */
[----:B------:R-:W5:Y:S01]  /*d930*/  LDSM.16.M88.4 R172, [R206+0x1800] ;  /* 0x00180000ceac783b */ /* 0x000f620000000200 */
[----:B------:R-:W-:Y:S04]  /*d940*/  DEPBAR.LE SB0, 0x0 ;  /* 0x000080000000791a */ /* 0x000fe80000000000 */
[----:B------:R-:W-:Y:S02]  /*d950*/  BAR.SYNC.DEFER_BLOCKING 0x0 ;  /* 0x0000000000007b1d */ /* 0x000fe40000010000 */
[-C--:B--2---:R-:W-:Y:S08]  /*d960*/  HMMA.16816.F32.BF16 R4, R184, R196.reuse, R4 ;  /* 0x000000c4b804723c */ /* 0x084ff00000041804 */
[C---:B---3--:R-:W-:Y:S08]  /*d970*/  HMMA.16816.F32.BF16 R8, R200.reuse, R196, R8 ;  /* 0x000000c4c808723c */ /* 0x048ff00000041808 */
[-C--:B------:R-:W-:Y:S08]  /*d980*/  HMMA.16816.F32.BF16 R12, R200, R198.reuse, R12 ;  /* 0x000000c6c80c723c */ /* 0x080ff0000004180c */
[C---:B------:R-:W-:Y:S08]  /*d990*/  HMMA.16816.F32.BF16 R16, R184.reuse, R198, R16 ;  /* 0x000000c6b810723c */ /* 0x040ff00000041810 */
[-C--:B------:R-:W-:Y:S08]  /*d9a0*/  HMMA.16816.F32.BF16 R20, R184, R164.reuse, R20 ;  /* 0x000000a4b814723c */ /* 0x080ff00000041814 */
[C---:B------:R-:W-:Y:S08]  /*d9b0*/  HMMA.16816.F32.BF16 R24, R200.reuse, R164, R24 ;  /* 0x000000a4c818723c */ /* 0x040ff00000041818 */
[-C--:B------:R-:W-:Y:S08]  /*d9c0*/  HMMA.16816.F32.BF16 R28, R200, R166.reuse, R28 ;  /* 0x000000a6c81c723c */ /* 0x080ff0000004181c */
[----:B------:R-:W-:Y:S08]  /*d9d0*/  HMMA.16816.F32.BF16 R32, R184, R166, R32 ;  /* 0x000000a6b820723c */ /* 0x000ff00000041820 */
[-C--:B-1----:R-:W-:Y:S08]  /*d9e0*/  HMMA.16816.F32.BF16 R4, R176, R188.reuse, R4 ;  /* 0x000000bcb004723c */ /* 0x082ff00000041804 */
[C---:B----4-:R-:W-:Y:S08]  /*d9f0*/  HMMA.16816.F32.BF16 R8, R192.reuse, R188, R8 ;  /* 0x000000bcc008723c */ /* 0x050ff00000041808 */
[-C--:B------:R-:W-:Y:S08]  /*da00*/  HMMA.16816.F32.BF16 R12, R192, R190.reuse, R12 ;  /* 0x000000bec00c723c */ /* 0x080ff0000004180c */
[C---:B------:R-:W-:Y:S08]  /*da10*/  HMMA.16816.F32.BF16 R16, R176.reuse, R190, R16 ;  /* 0x000000beb010723c */ /* 0x040ff00000041810 */
[-C--:B-----5:R-:W-:Y:S08]  /*da20*/  HMMA.16816.F32.BF16 R20, R176, R172.reuse, R20 ;  /* 0x000000acb014723c */ /* 0x0a0ff00000041814 */
[C---:B------:R-:W-:Y:S08]  /*da30*/  HMMA.16816.F32.BF16 R24, R192.reuse, R172, R24 ;  /* 0x000000acc018723c */ /* 0x040ff00000041818 */
[-C--:B------:R-:W-:Y:S08]  /*da40*/  HMMA.16816.F32.BF16 R28, R192, R174.reuse, R28 ;  /* 0x000000aec01c723c */ /* 0x080ff0000004181c */
[----:B------:R-:W-:Y:S01]  /*da50*/  HMMA.16816.F32.BF16 R32, R176, R174, R32 ;  /* 0x000000aeb020723c */ /* 0x000fe20000041820 */
[----:B------:R-:W-:-:S07]  /*da60*/  @P0 BRA `(.L_x_861) ;  /* 0xfffff6f000000947 */ /* 0x000fce000383ffff */
.L_x_860:
        /* <DEDUP_REMOVED lines=24> */
[----:B------:R-:W-:Y:S01]  /*dbf0*/  SHFL.BFLY PT, R166, R175, 0x2, 0x1f ;  /* 0x0c401f00afa67f89 */ /* 0x000fe200000e0000 */
[----:B------:R-:W-:Y:S02]  /*dc00*/  FMNMX.FTZ R172, R35, R164, !PT ;  /* 0x000000a423ac7209 */ /* 0x000fe40007810000 */
[----:B------:R-:W-:Y:S02]  /*dc10*/  FMNMX.FTZ R164, R28, R165, !PT ;  /* 0x000000a51ca47209 */ /* 0x000fe40007810000 */
[--C-:B------:R-:W-:Y:S02]  /*dc20*/  LOP3.LUT R176, R241, UR14, R244.reuse, 0x96, !PT ;  /* 0x0000000ef1b07c12 */ /* 0x100fe4000f8e96f4 */
[----:B------:R-:W-:Y:S01]  /*dc30*/  FMNMX.FTZ R173, R29, R164, !PT ;  /* 0x000000a41dad7209 */ /* 0x000fe20007810000 */
[----:B------:R-:W-:Y:S01]  /*dc40*/  SHFL.BFLY PT, R165, R172, 0x2, 0x1f ;  /* 0x0c401f00aca57f89 */ /* 0x000fe200000e0000 */
[----:B------:R-:W-:Y:S01]  /*dc50*/  LOP3.LUT R174, R237, UR14, R244, 0x96, !PT ;  /* 0x0000000eedae7c12 */ /* 0x000fe2000f8e96f4 */
[----:B------:R-:W-:Y:S06]  /*dc60*/  IMAD.WIDE.U32 R176, R176, -0x326172a9, RZ ;  /* 0xcd9e8d57b0b07825 */ /* 0x000fec00078e00ff */
[----:B------:R-:W1:Y:S02]  /*dc70*/  SHFL.BFLY PT, R164, R173, 0x2, 0x1f ;  /* 0x0c401f00ada47f89 */ /* 0x000e6400000e0000 */
[----:B-1----:R-:W-:Y:S02]  /*dc80*/  FMNMX.FTZ R168, R173, R164, !PT ;  /* 0x000000a4ada87209 */ /* 0x002fe40007810000 */
[----:B------:R-:W-:Y:S01]  /*dc90*/  FMNMX.FTZ R170, R175, R166, !PT ;  /* 0x000000a6afaa7209 */ /* 0x000fe20007810000 */
[----:B------:R-:W-:Y:S01]  /*dca0*/  IMAD.WIDE.U32 R174, R174, -0x326172a9, RZ ;  /* 0xcd9e8d57aeae7825 */ /* 0x000fe200078e00ff */
[----:B------:R-:W-:Y:S02]  /*dcb0*/  FMNMX.FTZ R171, R172, R165, !PT ;  /* 0x000000a5acab7209 */ /* 0x000fe40007810000 */
[----:B------:R-:W1:Y:S08]  /*dcc0*/  SHFL.BFLY PT, R165, R168, 0x1, 0x1f ;  /* 0x0c201f00a8a57f89 */ /* 0x000e7000000e0000 */
[----:B------:R-:W2:Y:S08]  /*dcd0*/  SHFL.BFLY PT, R167, R170, 0x1, 0x1f ;  /* 0x0c201f00aaa77f89 */ /* 0x000eb000000e0000 */
[----:B------:R-:W3:Y:S01]  /*dce0*/  SHFL.BFLY PT, R166, R171, 0x1, 0x1f ;  /* 0x0c201f00aba67f89 */ /* 0x000ee200000e0000 */
[----:B-1----:R-:W-:Y:S05]  /*dcf0*/  FMNMX.FTZ R165, R168, R165, !PT ;  /* 0x000000a5a8a57209 */ /* 0x002fea0007810000 */
[C---:B------:R-:W-:Y:S02]  /*dd00*/  FADD.FTZ R0, -R165.reuse, R0 ;  /* 0x00000000a5007221 */ /* 0x040fe40000010100 */
[----:B------:R-:W-:Y:S01]  /*dd10*/  FMUL.FTZ R180, R165, c[0x0][0x23c] ;  /* 0x00008f00a5b47a20 */ /* 0x000fe20000410000 */
[----:B--2---:R-:W-:Y:S02]  /*dd20*/  FMNMX.FTZ R167, R170, R167, !PT ;  /* 0x000000a7aaa77209 */ /* 0x004fe40007810000 */
[----:B------:R-:W-:Y:S02]  /*dd30*/  FMNMX.FTZ R170, R10, R169, !PT ;  /* 0x000000a90aaa7209 */ /* 0x000fe40007810000 */
[C---:B------:R-:W-:Y:S01]  /*dd40*/  FSETP.NEU.FTZ.AND P1, PT, R167.reuse, -INF , PT ;  /* 0xff800000a700780b */ /* 0x040fe20003f3d000 */
[C---:B------:R-:W-:Y:S02]  /*dd50*/  FADD.FTZ R2, -R167.reuse, R2 ;  /* 0x00000002a7027221 */ /* 0x040fe40000010100 */
[----:B------:R-:W-:Y:S01]  /*dd60*/  FMUL.FTZ R181, R167, c[0x0][0x23c] ;  /* 0x00008f00a7b57a20 */ /* 0x000fe20000410000 */
[----:B---3--:R-:W-:Y:S01]  /*dd70*/  FMNMX.FTZ R166, R171, R166, !PT ;  /* 0x000000a6aba67209 */ /* 0x008fe20007810000 */
[----:B------:R-:W-:Y:S01]  /*dd80*/  FMUL.FTZ R164, R2, c[0x0][0x23c] ;  /* 0x00008f0002a47a20 */ /* 0x000fe20000410000 */
[----:B------:R-:W-:Y:S02]  /*dd90*/  FMNMX.FTZ R171, R11, R170, !PT ;  /* 0x000000aa0bab7209 */ /* 0x000fe40007810000 */
[----:B------:R-:W-:Y:S01]  /*dda0*/  FSEL R181, R181, RZ, P1 ;  /* 0x000000ffb5b57208 */ /* 0x000fe20000800000 */
[----:B------:R-:W-:Y:S01]  /*ddb0*/  FADD.FTZ R2, -R166, R3 ;  /* 0x00000003a6027221 */ /* 0x000fe20000010100 */
[----:B------:R-:W-:Y:S01]  /*ddc0*/  FMNMX.FTZ R168, R14, R171, !PT ;  /* 0x000000ab0ea87209 */ /* 0x000fe20007810000 */
[C---:B------:R-:W-:Y:S01]  /*ddd0*/  FMUL.FTZ R182, R166.reuse, c[0x0][0x23c] ;  /* 0x00008f00a6b67a20 */ /* 0x040fe20000410000 */
[----:B------:R-:W-:Y:S01]  /*dde0*/  FSETP.NEU.FTZ.AND P1, PT, R166, -INF , PT ;  /* 0xff800000a600780b */ /* 0x000fe20003f3d000 */
[----:B------:R-:W-:Y:S01]  /*ddf0*/  FMUL.FTZ R3, R2, c[0x0][0x23c] ;  /* 0x00008f0002037a20 */ /* 0x000fe20000410000 */
[----:B------:R-:W-:Y:S01]  /*de00*/  FMNMX.FTZ R171, R15, R168, !PT ;  /* 0x000000a80fab7209 */ /* 0x000fe20007810000 */
[----:B------:R-:W-:Y:S01]  /*de10*/  FMUL.FTZ R2, R0, c[0x0][0x23c] ;  /* 0x00008f0000027a20 */ /* 0x000fe20000410000 */
[----:B------:R-:W-:Y:S01]  /*de20*/  FSEL R182, R182, RZ, P1 ;  /* 0x000000ffb6b67208 */ /* 0x000fe20000800000 */
[--C-:B------:R-:W-:Y:S01]  /*de30*/  FFMA.FTZ R192, R16, c[0x0][0x23c], -R181.reuse ;  /* 0x00008f0010c07a23 */ /* 0x100fe200000108b5 */
[----:B------:R-:W-:Y:S01]  /*de40*/  FMNMX.FTZ R0, R26, R171, !PT ;  /* 0x000000ab1a007209 */ /* 0x000fe20007810000 */
[----:B------:R-:W-:Y:S01]  /*de50*/  FFMA.FTZ R193, R17, c[0x0][0x23c], -R181 ;  /* 0x00008f0011c17a23 */ /* 0x000fe200000108b5 */
[----:B------:R-:W-:Y:S01]  /*de60*/  FSETP.NEU.FTZ.AND P1, PT, R165, -INF , PT ;  /* 0xff800000a500780b */ /* 0x000fe20003f3d000 */
[--C-:B------:R-:W-:Y:S01]  /*de70*/  FFMA.FTZ R194, R18, c[0x0][0x23c], -R182.reuse ;  /* 0x00008f0012c27a23 */ /* 0x100fe200000108b6 */
[----:B------:R-:W-:Y:S01]  /*de80*/  FMNMX.FTZ R173, R27, R0, !PT ;  /* 0x000000001bad7209 */ /* 0x000fe20007810000 */
[--C-:B------:R-:W-:Y:S01]  /*de90*/  FFMA.FTZ R195, R19, c[0x0][0x23c], -R182.reuse ;  /* 0x00008f0013c37a23 */ /* 0x100fe200000108b6 */
[----:B------:R-:W-:Y:S01]  /*dea0*/  FSEL R180, R180, RZ, P1 ;  /* 0x000000ffb4b47208 */ /* 0x000fe20000800000 */
[--C-:B------:R-:W-:Y:S01]  /*deb0*/  FFMA.FTZ R198, R6, c[0x0][0x23c], -R182.reuse ;  /* 0x00008f0006c67a23 */ /* 0x100fe200000108b6 */
[----:B------:R-:W-:Y:S01]  /*dec0*/  FMNMX.FTZ R0, R30, R173, !PT ;  /* 0x000000ad1e007209 */ /* 0x000fe20007810000 */
[----:B------:R-:W-:Y:S01]  /*ded0*/  FFMA.FTZ R199, R7, c[0x0][0x23c], -R182 ;  /* 0x00008f0007c77a23 */ /* 0x000fe200000108b6 */
[----:B------:R-:W-:Y:S01]  /*dee0*/  MOV R173, UR27 ;  /* 0x0000001b00ad7c02 */ /* 0x000fe20008000f00 */
[--C-:B------:R-:W-:Y:S01]  /*def0*/  FFMA.FTZ R200, R8, c[0x0][0x23c], -R180.reuse ;  /* 0x00008f0008c87a23 */ /* 0x100fe200000108b4 */
[----:B------:R-:W-:Y:S01]  /*df00*/  FMNMX.FTZ R171, R31, R0, !PT ;  /* 0x000000001fab7209 */ /* 0x000fe20007810000 */
[--C-:B------:R-:W-:Y:S01]  /*df10*/  FFMA.FTZ R201, R9, c[0x0][0x23c], -R180.reuse ;  /* 0x00008f0009c97a23 */ /* 0x100fe200000108b4 */
[----:B------:R-:W-:Y:S01]  /*df20*/  LOP3.LUT R18, R245, UR25, R173, 0x96, !PT ;  /* 0x00000019f5127c12 */ /* 0x000fe2000f8e96ad */
[--C-:B------:R-:W-:Y:S01]  /*df30*/  FFMA.FTZ R196, R4, c[0x0][0x23c], -R181.reuse ;  /* 0x00008f0004c47a23 */ /* 0x100fe200000108b5 */
[----:B------:R-:W-:Y:S01]  /*df40*/  MUFU.EX2 R192, R192 ;  /* 0x000000c000c07308 */ /* 0x000fe20000000800 */
[----:B------:R-:W1:Y:S01]  /*df50*/  SHFL.BFLY PT, R0, R171, 0x2, 0x1f ;  /* 0x0c401f00ab007f89 */ /* 0x000e6200000e0000 */
[--C-:B------:R-:W-:Y:S01]  /*df60*/  FFMA.FTZ R197, R5, c[0x0][0x23c], -R181.reuse ;  /* 0x00008f0005c57a23 */ /* 0x100fe200000108b5 */
[----:B------:R-:W-:Y:S01]  /*df70*/  UIADD3 UR25, UR25, -0x1, URZ ;  /* 0xffffffff19197890 */ /* 0x000fe2000fffe03f */
[----:B------:R-:W-:Y:S04]  /*df80*/  IMAD.WIDE.U32 R190, R18, -0x326172a9, RZ ;  /* 0xcd9e8d5712be7825 */ /* 0x000fe800078e00ff */
[----:B------:R-:W-:Y:S01]  /*df90*/  FFMA.FTZ R246, R12, c[0x0][0x23c], -R180 ;  /* 0x00008f000cf67a23 */ /* 0x000fe200000108b4 */
[--C-:B------:R-:W-:Y:S01]  /*dfa0*/  LOP3.LUT R170, R177, UR13, R190.reuse, 0x96, !PT ;  /* 0x0000000db1aa7c12 */ /* 0x100fe2000f8e96be */
[----:B------:R-:W2:Y:S01]  /*dfb0*/  MUFU.EX2 R193, R193 ;  /* 0x000000c100c17308 */ /* 0x000ea20000000800 */
[----:B------:R-:W-:Y:S01]  /*dfc0*/  LOP3.LUT R190, R175, UR13, R190, 0x96, !PT ;  /* 0x0000000dafbe7c12 */ /* 0x000fe2000f8e96be */
[----:B------:R-:W-:Y:S01]  /*dfd0*/  FFMA.FTZ R247, R13, c[0x0][0x23c], -R180 ;  /* 0x00008f000df77a23 */ /* 0x000fe200000108b4 */
[----:B------:R-:W-:Y:S01]  /*dfe0*/  LOP3.LUT R168, R191, UR15, R242, 0x96, !PT ;  /* 0x0000000fbfa87c12 */ /* 0x000fe2000f8e96f2 */
[--C-:B------:R-:W-:Y:S02]  /*dff0*/  FFMA.FTZ R28, R28, c[0x0][0x23c], -R180.reuse ;  /* 0x00008f001c1c7a23 */ /* 0x100fe400000108b4 */
[----:B------:R-:W-:Y:S02]  /*e000*/  FFMA.FTZ R29, R29, c[0x0][0x23c], -R180 ;  /* 0x00008f001d1d7a23 */ /* 0x000fe400000108b4 */
[----:B------:R-:W-:Y:S02]  /*e010*/  IMAD.WIDE.U32 R178, R168, -0x2daee0ad, RZ ;  /* 0xd2511f53a8b27825 */ /* 0x000fe400078e00ff */
[----:B------:R-:W-:Y:S02]  /*e020*/  MUFU.EX2 R194, R194 ;  /* 0x000000c200c27308 */ /* 0x000fe40000000800 */
[----:B------:R-:W-:Y:S01]  /*e030*/  FFMA.FTZ R252, R34, c[0x0][0x23c], -R182 ;  /* 0x00008f0022fc7a23 */ /* 0x000fe200000108b6 */
[----:B------:R-:W-:Y:S01]  /*e040*/  LOP3.LUT R172, R179, UR12, R240, 0x96, !PT ;  /* 0x0000000cb3ac7c12 */ /* 0x000fe2000f8e96f0 */
[----:B------:R-:W-:Y:S01]  /*e050*/  FFMA.FTZ R250, R32, c[0x0][0x23c], -R181 ;  /* 0x00008f0020fa7a23 */ /* 0x000fe200000108b5 */
[----:B-1----:R-:W-:Y:S01]  /*e060*/  FMNMX.FTZ R19, R171, R0, !PT ;  /* 0x00000000ab137209 */ /* 0x002fe20007810000 */
[----:B------:R-:W-:Y:S01]  /*e070*/  IMAD.WIDE.U32 R170, R170, -0x2daee0ad, RZ ;  /* 0xd2511f53aaaa7825 */ /* 0x000fe200078e00ff */
[----:B------:R-:W-:Y:S03]  /*e080*/  LOP3.LUT R0, R191, UR15, R238, 0x96, !PT ;  /* 0x0000000fbf007c12 */ /* 0x000fe6000f8e96ee */
[----:B------:R-:W1:Y:S01]  /*e090*/  SHFL.BFLY PT, R18, R19, 0x1, 0x1f ;  /* 0x0c201f0013127f89 */ /* 0x000e6200000e0000 */
[----:B------:R-:W-:Y:S01]  /*e0a0*/  IMAD.WIDE.U32 R190, R190, -0x2daee0ad, RZ ;  /* 0xd2511f53bebe7825 */ /* 0x000fe200078e00ff */
[----:B------:R-:W-:Y:S01]  /*e0b0*/  LOP3.LUT R168, R171, UR10, R178, 0x96, !PT ;  /* 0x0000000aaba87c12 */ /* 0x000fe2000f8e96b2 */
[----:B------:R-:W3:Y:S02]  /*e0c0*/  MUFU.EX2 R195, R195 ;  /* 0x000000c300c37308 */ /* 0x000ee40000000800 */
[----:B------:R-:W-:Y:S04]  /*e0d0*/  IMAD.WIDE.U32 R186, R0, -0x2daee0ad, RZ ;  /* 0xd2511f5300ba7825 */ /* 0x000fe800078e00ff */
[----:B------:R-:W-:Y:S01]  /*e0e0*/  IMAD.WIDE.U32 R6, R168, -0x326172a9, RZ ;  /* 0xcd9e8d57a8067825 */ /* 0x000fe200078e00ff */
[----:B------:R-:W-:Y:S02]  /*e0f0*/  LOP3.LUT R0, R187, UR12, R236, 0x96, !PT ;  /* 0x0000000cbb007c12 */ /* 0x000fe4000f8e96ec */
[----:B------:R-:W-:Y:S01]  /*e100*/  LOP3.LUT R186, R191, UR10, R186, 0x96, !PT ;  /* 0x0000000abfba7c12 */ /* 0x000fe2000f8e96ba */
[----:B------:R-:W-:Y:S01]  /*e110*/  IMAD.WIDE.U32 R172, R172, -0x326172a9, RZ ;  /* 0xcd9e8d57acac7825 */ /* 0x000fe200078e00ff */
[----:B------:R-:W-:Y:S03]  /*e120*/  MUFU.EX2 R196, R196 ;  /* 0x000000c400c47308 */ /* 0x000fe60000000800 */
[----:B------:R-:W-:Y:S01]  /*e130*/  IMAD.WIDE.U32 R186, R186, -0x326172a9, RZ ;  /* 0xcd9e8d57baba7825 */ /* 0x000fe200078e00ff */
[----:B------:R-:W-:Y:S02]  /*e140*/  LOP3.LUT R188, R7, UR9, R172, 0x96, !PT ;  /* 0x0000000907bc7c12 */ /* 0x000fe4000f8e96ac */
[----:B------:R-:W-:Y:S01]  /*e150*/  LOP3.LUT R8, R173, UR11, R176, 0x96, !PT ;  /* 0x0000000bad087c12 */ /* 0x000fe2000f8e96b0 */
[----:B------:R-:W-:Y:S01]  /*e160*/  IMAD.WIDE.U32 R184, R0, -0x326172a9, RZ ;  /* 0xcd9e8d5700b87825 */ /* 0x000fe200078e00ff */
[----:B-1----:R-:W-:Y:S03]  /*e170*/  FMNMX.FTZ R18, R19, R18, !PT ;  /* 0x0000001213127209 */ /* 0x002fe60007810000 */
[----:B------:R-:W-:Y:S01]  /*e180*/  IMAD.WIDE.U32 R188, R188, -0x2daee0ad, RZ ;  /* 0xd2511f53bcbc7825 */ /* 0x000fe200078e00ff */
[----:B------:R-:W-:Y:S01]  /*e190*/  LOP3.LUT R184, R187, UR9, R184, 0x96, !PT ;  /* 0x00000009bbb87c12 */ /* 0x000fe2000f8e96b8 */
[----:B------:R-:W1:Y:S01]  /*e1a0*/  MUFU.EX2 R197, R197 ;  /* 0x000000c500c57308 */ /* 0x000e620000000800 */
[----:B------:R-:W-:Y:S01]  /*e1b0*/  LOP3.LUT R0, R185, UR11, R174, 0x96, !PT ;  /* 0x0000000bb9007c12 */ /* 0x000fe2000f8e96ae */
[C---:B------:R-:W-:Y:S01]  /*e1c0*/  FMUL.FTZ R19, R18.reuse, c[0x0][0x23c] ;  /* 0x00008f0012137a20 */ /* 0x040fe20000410000 */
[----:B------:R-:W-:Y:S01]  /*e1d0*/  FSETP.NEU.FTZ.AND P1, PT, R18, -INF , PT ;  /* 0xff8000001200780b */ /* 0x000fe20003f3d000 */
[----:B------:R-:W-:Y:S03]  /*e1e0*/  IMAD.WIDE.U32 R184, R184, -0x2daee0ad, RZ ;  /* 0xd2511f53b8b87825 */ /* 0x000fe600078e00ff */
[----:B------:R-:W-:Y:S01]  /*e1f0*/  FSEL R19, R19, RZ, P1 ;  /* 0x000000ff13137208 */ /* 0x000fe20000800000 */
[----:B------:R-:W-:Y:S02]  /*e200*/  IMAD.WIDE.U32 R172, R0, -0x2daee0ad, RZ ;  /* 0xd2511f5300ac7825 */ /* 0x000fe400078e00ff */
[----:B------:R-:W-:Y:S02]  /*e210*/  MUFU.EX2 R198, R198 ;  /* 0x000000c600c67308 */ /* 0x000fe40000000800 */
[----:B------:R-:W-:Y:S01]  /*e220*/  IMAD.WIDE.U32 R8, R8, -0x2daee0ad, RZ ;  /* 0xd2511f5308087825 */ /* 0x000fe200078e00ff */
[----:B------:R-:W-:Y:S02]  /*e230*/  LOP3.LUT R172, R185, UR6, R172, 0x96, !PT ;  /* 0x00000006b9ac7c12 */ /* 0x000fe4000f8e96ac */
[----:B------:R-:W-:Y:S01]  /*e240*/  LOP3.LUT R190, R173, UR8, R190, 0x96, !PT ;  /* 0x00000008adbe7c12 */ /* 0x000fe2000f8e96be */
[----:B------:R-:W-:Y:S01]  /*e250*/  FFMA.FTZ R203, R11, c[0x0][0x23c], -R19 ;  /* 0x00008f000bcb7a23 */ /* 0x000fe20000010813 */
[----:B------:R-:W-:Y:S01]  /*e260*/  LOP3.LUT R8, R189, UR6, R8, 0x96, !PT ;  /* 0x00000006bd087c12 */ /* 0x000fe2000f8e9608 */
[----:B------:R-:W-:Y:S01]  /*e270*/  IMAD.WIDE.U32 R172, R172, -0x326172a9, RZ ;  /* 0xcd9e8d57acac7825 */ /* 0x000fe200078e00ff */
[----:B------:R-:W-:Y:S01]  /*e280*/  LOP3.LUT R0, R9, UR8, R170, 0x96, !PT ;  /* 0x0000000809007c12 */ /* 0x000fe2000f8e96aa */
[----:B------:R-:W-:Y:S02]  /*e290*/  MUFU.EX2 R199, R199 ;  /* 0x000000c700c77308 */ /* 0x000fe40000000800 */
[----:B------:R-:W-:Y:S01]  /*e2a0*/  IMAD.WIDE.U32 R190, R190, -0x326172a9, RZ ;  /* 0xcd9e8d57bebe7825 */ /* 0x000fe200078e00ff */
[----:B------:R-:W-:Y:S02]  /*e2b0*/  LOP3.LUT R11, R172, 0xffff, RZ, 0xc0, !PT ;  /* 0x0000ffffac0b7812 */ /* 0x000fe400078ec0ff */
[--C-:B------:R-:W-:Y:S01]  /*e2c0*/  SHF.R.U32.HI R12, RZ, 0x10, R172.reuse ;  /* 0x00000010ff0c7819 */ /* 0x100fe200000116ac */
[----:B------:R-:W-:Y:S01]  /*e2d0*/  IMAD.WIDE.U32 R174, R8, -0x326172a9, RZ ;  /* 0xcd9e8d5708ae7825 */ /* 0x000fe200078e00ff */
[----:B------:R-:W-:Y:S02]  /*e2e0*/  SHF.R.U32.HI R11, RZ, 0x8, R11 ;  /* 0x00000008ff0b7819 */ /* 0x000fe4000001160b */
[----:B------:R-:W-:Y:S01]  /*e2f0*/  SHF.R.U32.HI R179, RZ, 0x18, R172 ;  /* 0x00000018ffb37819 */ /* 0x000fe200000116ac */
[----:B------:R-:W-:Y:S01]  /*e300*/  IMAD.WIDE.U32 R16, R0, -0x326172a9, RZ ;  /* 0xcd9e8d5700107825 */ /* 0x000fe200078e00ff */
[----:B------:R-:W-:Y:S01]  /*e310*/  LOP3.LUT R0, R172, 0xff, RZ, 0xc0, !PT ;  /* 0x000000ffac007812 */ /* 0x000fe200078ec0ff */
[----:B------:R-:W-:Y:S01]  /*e320*/  MUFU.EX2 R200, R200 ;  /* 0x000000c800c87308 */ /* 0x000fe20000000800 */
[----:B------:R-:W-:Y:S01]  /*e330*/  LOP3.LUT R168, R174, 0xffff, RZ, 0xc0, !PT ;  /* 0x0000ffffaea87812 */ /* 0x000fe200078ec0ff */
[--C-:B------:R-:W-:Y:S01]  /*e340*/  FFMA.FTZ R202, R10, c[0x0][0x23c], -R19.reuse ;  /* 0x00008f000aca7a23 */ /* 0x100fe20000010813 */
[----:B------:R-:W-:Y:S01]  /*e350*/  LOP3.LUT R10, R173, UR17, R190, 0x96, !PT ;  /* 0x00000011ad0a7c12 */ /* 0x000fe2000f8e96be */
[--C-:B------:R-:W-:Y:S01]  /*e360*/  FFMA.FTZ R248, R14, c[0x0][0x23c], -R19.reuse ;  /* 0x00008f000ef87a23 */ /* 0x100fe20000010813 */
[--C-:B------:R-:W-:Y:S01]  /*e370*/  SHF.R.U32.HI R8, RZ, 0x10, R174.reuse ;  /* 0x00000010ff087819 */ /* 0x100fe200000116ae */
[----:B------:R-:W-:Y:S01]  /*e380*/  FFMA.FTZ R249, R15, c[0x0][0x23c], -R19 ;  /* 0x00008f000ff97a23 */ /* 0x000fe20000010813 */
[----:B------:R-:W-:Y:S01]  /*e390*/  LOP3.LUT R9, R174, 0xff, RZ, 0xc0, !PT ;  /* 0x000000ffae097812 */ /* 0x000fe200078ec0ff */
[----:B------:R-:W-:Y:S01]  /*e3a0*/  FFMA.FTZ R251, R33, c[0x0][0x23c], -R181 ;  /* 0x00008f0021fb7a23 */ /* 0x000fe200000108b5 */
[----:B------:R-:W-:Y:S01]  /*e3b0*/  SHF.R.U32.HI R171, RZ, 0x18, R174 ;  /* 0x00000018ffab7819 */ /* 0x000fe200000116ae */
[----:B------:R-:W-:Y:S01]  /*e3c0*/  MUFU.EX2 R201, R201 ;  /* 0x000000c900c97308 */ /* 0x000fe20000000800 */
[----:B------:R-:W-:Y:S02]  /*e3d0*/  LOP3.LUT R177, R175, UR17, R16, 0x96, !PT ;  /* 0x00000011afb17c12 */ /* 0x000fe4000f8e9610 */
[----:B------:R-:W-:Y:S01]  /*e3e0*/  PRMT R13, R0, 0x5410, R11 ;  /* 0x00005410000d7816 */ /* 0x000fe2000000000b */
[----:B------:R-:W4:Y:S01]  /*e3f0*/  LDSM.16.MT88.4 R172, [R211+0xa000] ;  /* 0x00a00000d3ac783b */ /* 0x000f220000004200 */
[C---:B------:R-:W-:Y:S02]  /*e400*/  LOP3.LUT R0, R10.reuse, 0xffff, RZ, 0xc0, !PT ;  /* 0x0000ffff0a007812 */ /* 0x040fe400078ec0ff */
[----:B------:R-:W-:Y:S01]  /*e410*/  LOP3.LUT R11, R10, 0xff, RZ, 0xc0, !PT ;  /* 0x000000ff0a0b7812 */ /* 0x000fe200078ec0ff */
[--C-:B------:R-:W-:Y:S01]  /*e420*/  HSET2.LE.AND R178, R13, R234.reuse, PT ;  /* 0x000000ea0db27233 */ /* 0x100fe20003803000 */
[----:B------:R-:W-:Y:S01]  /*e430*/  SHF.R.U32.HI R0, RZ, 0x8, R0 ;  /* 0x00000008ff007819 */ /* 0x000fe20000011600 */
[----:B------:R-:W-:Y:S01]  /*e440*/  MUFU.EX2 R202, R202 ;  /* 0x000000ca00ca7308 */ /* 0x000fe20000000800 */
[----:B------:R-:W-:Y:S02]  /*e450*/  SHF.R.U32.HI R168, RZ, 0x8, R168 ;  /* 0x00000008ffa87819 */ /* 0x000fe400000116a8 */
[----:B------:R-:W-:Y:S01]  /*e460*/  PRMT R11, R11, 0x5410, R0 ;  /* 0x000054100b0b7816 */ /* 0x000fe20000000000 */
[----:B------:R-:W-:Y:S01]  /*e470*/  FADD.FTZ R0, -R18, R169 ;  /* 0x000000a912007221 */ /* 0x000fe20000010100 */
[----:B------:R-:W-:Y:S02]  /*e480*/  LOP3.LUT R8, R8, 0xff, RZ, 0xc0, !PT ;  /* 0x000000ff08087812 */ /* 0x000fe400078ec0ff */
[----:B------:R-:W-:Y:S01]  /*e490*/  PRMT R9, R9, 0x5410, R168 ;  /* 0x0000541009097816 */ /* 0x000fe200000000a8 */
[----:B------:R-:W-:Y:S01]  /*e4a0*/  FMUL.FTZ R0, R0, c[0x0][0x23c] ;  /* 0x00008f0000007a20 */ /* 0x000fe20000410000 */
[----:B------:R-:W-:Y:S01]  /*e4b0*/  PRMT R171, R8, 0x5410, R171 ;  /* 0x0000541008ab7816 */ /* 0x000fe200000000ab */
[----:B------:R-:W-:Y:S01]  /*e4c0*/  MUFU.EX2 R203, R203 ;  /* 0x000000cb00cb7308 */ /* 0x000fe20000000800 */
[C---:B------:R-:W-:Y:S01]  /*e4d0*/  LOP3.LUT R168, R177.reuse, 0xffff, RZ, 0xc0, !PT ;  /* 0x0000ffffb1a87812 */ /* 0x040fe200078ec0ff */
[--C-:B------:R-:W-:Y:S01]  /*e4e0*/  HSET2.LE.AND R170, R9, R234.reuse, PT ;  /* 0x000000ea09aa7233 */ /* 0x100fe20003803000 */
[--C-:B------:R-:W-:Y:S01]  /*e4f0*/  SHF.R.U32.HI R8, RZ, 0x10, R177.reuse ;  /* 0x00000010ff087819 */ /* 0x100fe200000116b1 */
[--C-:B------:R-:W-:Y:S01]  /*e500*/  HSET2.LE.AND R171, R171, R234.reuse, PT ;  /* 0x000000eaabab7233 */ /* 0x100fe20003803000 */
[----:B------:R-:W-:Y:S01]  /*e510*/  SHF.R.U32.HI R15, RZ, 0x10, R10 ;  /* 0x00000010ff0f7819 */ /* 0x000fe2000001160a */
[--C-:B------:R-:W-:Y:S01]  /*e520*/  HSET2.LE.AND R176, R11, R234.reuse, PT ;  /* 0x000000ea0bb07233 */ /* 0x100fe20003803000 */
[----:B------:R-:W-:Y:S02]  /*e530*/  SHF.R.U32.HI R14, RZ, 0x8, R168 ;  /* 0x00000008ff0e7819 */ /* 0x000fe400000116a8 */
[----:B------:R-:W-:Y:S01]  /*e540*/  LOP3.LUT R183, R177, 0xff, RZ, 0xc0, !PT ;  /* 0x000000ffb1b77812 */ /* 0x000fe200078ec0ff */
[----:B------:R-:W1:Y:S01]  /*e550*/  MUFU.EX2 R164, R164 ;  /* 0x000000a400a47308 */ /* 0x000e620000000800 */
[----:B------:R-:W-:Y:S02]  /*e560*/  LOP3.LUT R8, R8, 0xff, RZ, 0xc0, !PT ;  /* 0x000000ff08087812 */ /* 0x000fe400078ec0ff */
[----:B------:R-:W-:Y:S02]  /*e570*/  SHF.R.U32.HI R10, RZ, 0x18, R10 ;  /* 0x00000018ff0a7819 */ /* 0x000fe4000001160a */
[----:B------:R-:W-:Y:S02]  /*e580*/  LOP3.LUT R15, R15, 0xff, RZ, 0xc0, !PT ;  /* 0x000000ff0f0f7812 */ /* 0x000fe400078ec0ff */
[----:B------:R-:W-:Y:S02]  /*e590*/  SHF.R.U32.HI R177, RZ, 0x18, R177 ;  /* 0x00000018ffb17819 */ /* 0x000fe400000116b1 */
[----:B------:R-:W-:Y:S01]  /*e5a0*/  PRMT R183, R183, 0x5410, R14 ;  /* 0x00005410b7b77816 */ /* 0x000fe2000000000e */
[----:B------:R-:W4:Y:S01]  /*e5b0*/  MUFU.EX2 R3, R3 ;  /* 0x0000000300037308 */ /* 0x000f220000000800 */
[----:B------:R-:W-:Y:S02]  /*e5c0*/  PRMT R15, R15, 0x5410, R10 ;  /* 0x000054100f0f7816 */ /* 0x000fe4000000000a */
[----:B------:R-:W-:Y:S01]  /*e5d0*/  PRMT R177, R8, 0x5410, R177 ;  /* 0x0000541008b17816 */ /* 0x000fe200000000b1 */
[--C-:B------:R-:W-:Y:S01]  /*e5e0*/  HSET2.LE.AND R168, R183, R234.reuse, PT ;  /* 0x000000eab7a87233 */ /* 0x100fe20003803000 */
[----:B--2---:R-:W-:Y:S02]  /*e5f0*/  F2FP.BF16.PACK_AB R9, R193, R192 ;  /* 0x000000c0c109723e */ /* 0x004fe400000010ff */
[----:B---3--:R-:W-:Y:S01]  /*e600*/  F2FP.BF16.PACK_AB R8, R195, R194 ;  /* 0x000000c2c308723e */ /* 0x008fe200000010ff */
[--C-:B------:R-:W-:Y:S01]  /*e610*/  HSET2.LE.AND R169, R177, R234.reuse, PT ;  /* 0x000000eab1a97233 */ /* 0x100fe20003803000 */
[----:B------:R-:W-:Y:S01]  /*e620*/  LOP3.LUT R170, R170, R9, RZ, 0xc0, !PT ;  /* 0x00000009aaaa7212 */ /* 0x000fe200078ec0ff */
[----:B------:R-:W-:Y:S01]  /*e630*/  MUFU.EX2 R246, R246 ;  /* 0x000000f600f67308 */ /* 0x000fe20000000800 */
[--C-:B------:R-:W-:Y:S01]  /*e640*/  HSET2.LE.AND R177, R15, R234.reuse, PT ;  /* 0x000000ea0fb17233 */ /* 0x100fe20003803000 */
[----:B------:R-:W-:Y:S02]  /*e650*/  LOP3.LUT R171, R171, R8, RZ, 0xc0, !PT ;  /* 0x00000008abab7212 */ /* 0x000fe400078ec0ff */
[----:B-1----:R-:W-:Y:S01]  /*e660*/  F2FP.BF16.PACK_AB R11, R197, R196 ;  /* 0x000000c4c50b723e */ /* 0x002fe200000010ff */
[C---:B------:R-:W-:Y:S01]  /*e670*/  FMUL.FTZ R40, R164.reuse, R40 ;  /* 0x00000028a4287220 */ /* 0x040fe20000410000 */
[----:B------:R-:W-:Y:S01]  /*e680*/  F2FP.BF16.PACK_AB R10, R199, R198 ;  /* 0x000000c6c70a723e */ /* 0x000fe200000010ff */
[C---:B------:R-:W-:Y:S01]  /*e690*/  FMUL.FTZ R41, R164.reuse, R41 ;  /* 0x00000029a4297220 */ /* 0x040fe20000410000 */
[----:B------:R-:W-:Y:S01]  /*e6a0*/  F2FP.BF16.PACK_AB R9, R201, R200 ;  /* 0x000000c8c909723e */ /* 0x000fe200000010ff */
[C---:B------:R-:W-:Y:S01]  /*e6b0*/  FMUL.FTZ R44, R164.reuse, R44 ;  /* 0x0000002ca42c7220 */ /* 0x040fe20000410000 */
[----:B------:R-:W1:Y:S01]  /*e6c0*/  MUFU.EX2 R247, R247 ;  /* 0x000000f700f77308 */ /* 0x000e620000000800 */
[----:B------:R-:W-:Y:S01]  /*e6d0*/  F2FP.BF16.PACK_AB R8, R203, R202 ;  /* 0x000000cacb08723e */ /* 0x000fe200000010ff */
[----:B------:R-:W-:Y:S01]  /*e6e0*/  FMUL.FTZ R45, R164, R45 ;  /* 0x0000002da42d7220 */ /* 0x000fe20000410000 */
[----:B------:R-:W-:Y:S01]  /*e6f0*/  LOP3.LUT R12, R12, 0xff, RZ, 0xc0, !PT ;  /* 0x000000ff0c0c7812 */ /* 0x000fe200078ec0ff */
[C---:B----4-:R-:W-:Y:S01]  /*e700*/  FMUL.FTZ R42, R3.reuse, R42 ;  /* 0x0000002a032a7220 */ /* 0x050fe20000410000 */
[----:B------:R-:W-:Y:S01]  /*e710*/  LOP3.LUT R168, R168, R11, RZ, 0xc0, !PT ;  /* 0x0000000ba8a87212 */ /* 0x000fe200078ec0ff */
[----:B------:R-:W-:Y:S01]  /*e720*/  FMUL.FTZ R11, R3, R163 ;  /* 0x000000a3030b7220 */ /* 0x000fe20000410000 */
[----:B------:R-:W-:Y:S01]  /*e730*/  LOP3.LUT R169, R169, R10, RZ, 0xc0, !PT ;  /* 0x0000000aa9a97212 */ /* 0x000fe200078ec0ff */
[----:B------:R-:W-:Y:S01]  /*e740*/  FMUL.FTZ R10, R3, R162 ;  /* 0x000000a2030a7220 */ /* 0x000fe20000410000 */
[----:B------:R-:W-:Y:S01]  /*e750*/  LOP3.LUT R176, R176, R9, RZ, 0xc0, !PT ;  /* 0x00000009b0b07212 */ /* 0x000fe200078ec0ff */
[----:B------:R-:W-:Y:S01]  /*e760*/  MUFU.EX2 R248, R248 ;  /* 0x000000f800f87308 */ /* 0x000fe20000000800 */
[C---:B------:R-:W-:Y:S01]  /*e770*/  FMUL.FTZ R9, R164.reuse, R161 ;  /* 0x000000a1a4097220 */ /* 0x040fe20000410000 */
[----:B------:R-:W-:Y:S01]  /*e780*/  LOP3.LUT R177, R177, R8, RZ, 0xc0, !PT ;  /* 0x00000008b1b17212 */ /* 0x000fe200078ec0ff */
[----:B------:R-:W-:Y:S01]  /*e790*/  FMUL.FTZ R8, R164, R160 ;  /* 0x000000a0a4087220 */ /* 0x000fe20000410000 */
[----:B------:R-:W-:Y:S01]  /*e7a0*/  PRMT R179, R12, 0x5410, R179 ;  /* 0x000054100cb37816 */ /* 0x000fe200000000b3 */
[----:B------:R-:W2:Y:S01]  /*e7b0*/  LDSM.16.MT88.4 R160, [R210+0xa000] ;  /* 0x00a00000d2a0783b */ /* 0x000ea20000004200 */
[C---:B------:R-:W-:Y:S02]  /*e7c0*/  FMUL.FTZ R43, R3.reuse, R43 ;  /* 0x0000002b032b7220 */ /* 0x040fe40000410000 */
[C---:B------:R-:W-:Y:S01]  /*e7d0*/  FMUL.FTZ R46, R3.reuse, R46 ;  /* 0x0000002e032e7220 */ /* 0x040fe20000410000 */
[--C-:B------:R-:W-:Y:S01]  /*e7e0*/  HSET2.LE.AND R179, R179, R234.reuse, PT ;  /* 0x000000eab3b37233 */ /* 0x100fe20003803000 */
[-C--:B------:R-:W-:Y:S01]  /*e7f0*/  HMMA.16816.F32.BF16 R8, R168, R172.reuse, R8 ;  /* 0x000000aca808723c */ /* 0x080fe20000041808 */
[----:B------:R-:W3:Y:S01]  /*e800*/  MUFU.EX2 R249, R249 ;  /* 0x000000f900f97308 */ /* 0x000ee20000000800 */
[----:B------:R-:W-:Y:S01]  /*e810*/  FMUL.FTZ R47, R3, R47 ;  /* 0x0000002f032f7220 */ /* 0x000fe20000410000 */
[----:B-1----:R-:W-:Y:S01]  /*e820*/  F2FP.BF16.PACK_AB R13, R247, R246 ;  /* 0x000000f6f70d723e */ /* 0x002fe200000010ff */
[C---:B------:R-:W-:Y:S02]  /*e830*/  FMUL.FTZ R56, R164.reuse, R56 ;  /* 0x00000038a4387220 */ /* 0x040fe40000410000 */
[----:B------:R-:W-:Y:S01]  /*e840*/  FMUL.FTZ R57, R164, R57 ;  /* 0x00000039a4397220 */ /* 0x000fe20000410000 */
[----:B------:R-:W-:Y:S01]  /*e850*/  LOP3.LUT R178, R178, R13, RZ, 0xc0, !PT ;  /* 0x0000000db2b27212 */ /* 0x000fe200078ec0ff */
[C---:B------:R-:W-:Y:S03]  /*e860*/  FMUL.FTZ R58, R3.reuse, R58 ;  /* 0x0000003a033a7220 */ /* 0x040fe60000410000 */
[----:B------:R-:W1:Y:S01]  /*e870*/  MUFU.EX2 R2, R2 ;  /* 0x0000000200027308 */ /* 0x000e620000000800 */
[C---:B------:R-:W-:Y:S02]  /*e880*/  FMUL.FTZ R59, R3.reuse, R59 ;  /* 0x0000003b033b7220 */ /* 0x040fe40000410000 */
[C---:B------:R-:W-:Y:S02]  /*e890*/  FMUL.FTZ R60, R164.reuse, R60 ;  /* 0x0000003ca43c7220 */ /* 0x040fe40000410000 */
[C---:B------:R-:W-:Y:S02]  /*e8a0*/  FMUL.FTZ R61, R164.reuse, R61 ;  /* 0x0000003da43d7220 */ /* 0x040fe40000410000 */
[C---:B------:R-:W-:Y:S02]  /*e8b0*/  FMUL.FTZ R62, R3.reuse, R62 ;  /* 0x0000003e033e7220 */ /* 0x040fe40000410000 */
[----:B------:R-:W-:Y:S01]  /*e8c0*/  FMUL.FTZ R63, R3, R63 ;  /* 0x0000003f033f7220 */ /* 0x000fe20000410000 */
[----:B------:R-:W4:Y:S01]  /*e8d0*/  MUFU.EX2 R0, R0 ;  /* 0x0000000000007308 */ /* 0x000f220000000800 */
[C---:B------:R-:W-:Y:S02]  /*e8e0*/  FMUL.FTZ R72, R164.reuse, R72 ;  /* 0x00000048a4487220 */ /* 0x040fe40000410000 */
[C---:B------:R-:W-:Y:S01]  /*e8f0*/  FMUL.FTZ R73, R164.reuse, R73 ;  /* 0x00000049a4497220 */ /* 0x040fe20000410000 */
[----:B---3--:R-:W-:Y:S01]  /*e900*/  F2FP.BF16.PACK_AB R12, R249, R248 ;  /* 0x000000f8f90c723e */ /* 0x008fe200000010ff */
[C---:B------:R-:W-:Y:S02]  /*e910*/  FMUL.FTZ R74, R3.reuse, R74 ;  /* 0x0000004a034a7220 */ /* 0x040fe40000410000 */
[----:B------:R-:W-:Y:S01]  /*e920*/  FMUL.FTZ R75, R3, R75 ;  /* 0x0000004b034b7220 */ /* 0x000fe20000410000 */
[----:B------:R-:W-:Y:S01]  /*e930*/  LOP3.LUT R179, R179, R12, RZ, 0xc0, !PT ;  /* 0x0000000cb3b37212 */ /* 0x000fe200078ec0ff */
[C---:B------:R-:W-:Y:S01]  /*e940*/  FMUL.FTZ R76, R164.reuse, R76 ;  /* 0x0000004ca44c7220 */ /* 0x040fe20000410000 */
[----:B------:R3:W-:Y:S01]  /*e950*/  MUFU.EX2 R7, R29 ;  /* 0x0000001d00077308 */ /* 0x0007e20000000800 */
[----:B------:R-:W-:Y:S02]  /*e960*/  FMUL.FTZ R77, R164, R77 ;  /* 0x0000004da44d7220 */ /* 0x000fe40000410000 */
[----:B------:R-:W-:Y:S02]  /*e970*/  FMUL.FTZ R78, R3, R78 ;  /* 0x0000004e034e7220 */ /* 0x000fe40000410000 */
[C---:B-1----:R-:W-:Y:S02]  /*e980*/  FMUL.FTZ R12, R2.reuse, R156 ;  /* 0x0000009c020c7220 */ /* 0x042fe40000410000 */
[C---:B------:R-:W-:Y:S02]  /*e990*/  FMUL.FTZ R13, R2.reuse, R157 ;  /* 0x0000009d020d7220 */ /* 0x040fe40000410000 */
[C---:B------:R-:W-:Y:S01]  /*e9a0*/  FMUL.FTZ R36, R2.reuse, R36 ;  /* 0x0000002402247220 */ /* 0x040fe20000410000 */
[----:B------:R-:W-:Y:S01]  /*e9b0*/  MUFU.EX2 R252, R252 ;  /* 0x000000fc00fc7308 */ /* 0x000fe20000000800 */
[C---:B------:R-:W-:Y:S02]  /*e9c0*/  FMUL.FTZ R37, R2.reuse, R37 ;  /* 0x0000002502257220 */ /* 0x040fe40000410000 */
[----:B------:R-:W-:Y:S02]  /*e9d0*/  FMUL.FTZ R48, R2, R48 ;  /* 0x0000003002307220 */ /* 0x000fe40000410000 */
[C---:B----4-:R-:W-:Y:S02]  /*e9e0*/  FMUL.FTZ R14, R0.reuse, R158 ;  /* 0x0000009e000e7220 */ /* 0x050fe40000410000 */
[----:B------:R-:W-:Y:S02]  /*e9f0*/  FMUL.FTZ R15, R0, R159 ;  /* 0x0000009f000f7220 */ /* 0x000fe40000410000 */
[----:B------:R-:W1:Y:S01]  /*ea00*/  LDSM.16.MT88.4 R156, [R209+0xa000] ;  /* 0x00a00000d19c783b */ /* 0x000e620000004200 */
[----:B------:R-:W-:Y:S01]  /*ea10*/  FMUL.FTZ R49, R2, R49 ;  /* 0x0000003102317220 */ /* 0x000fe20000410000 */
[----:B------:R-:W-:Y:S01]  /*ea20*/  MUFU.EX2 R250, R250 ;  /* 0x000000fa00fa7308 */ /* 0x000fe20000000800 */
[C---:B------:R-:W-:Y:S02]  /*ea30*/  FMUL.FTZ R50, R0.reuse, R50 ;  /* 0x0000003200327220 */ /* 0x040fe40000410000 */
[C---:B------:R-:W-:Y:S01]  /*ea40*/  HMMA.16816.F32.BF16 R12, R176.reuse, R172, R12 ;  /* 0x000000acb00c723c */ /* 0x040fe2000004180c */
[C---:B------:R-:W-:Y:S02]  /*ea50*/  FMUL.FTZ R38, R0.reuse, R38 ;  /* 0x0000002600267220 */ /* 0x040fe40000410000 */
[----:B------:R-:W-:Y:S02]  /*ea60*/  FMUL.FTZ R39, R0, R39 ;  /* 0x0000002700277220 */ /* 0x000fe40000410000 */
[----:B---3--:R-:W-:Y:S02]  /*ea70*/  FMUL.FTZ R29, R164, R149 ;  /* 0x00000095a41d7220 */ /* 0x008fe40000410000 */
[----:B------:R-:W-:Y:S01]  /*ea80*/  FMUL.FTZ R51, R0, R51 ;  /* 0x0000003300337220 */ /* 0x000fe20000410000 */
[----:B------:R-:W-:Y:S01]  /*ea90*/  LOP3.LUT R172, R17, UR7, R6, 0x96, !PT ;  /* 0x0000000711ac7c12 */ /* 0x000fe2000f8e9606 */
[C---:B------:R-:W-:Y:S01]  /*eaa0*/  FMUL.FTZ R52, R2.reuse, R52 ;  /* 0x0000003402347220 */ /* 0x040fe20000410000 */
[-C--:B------:R-:W-:Y:S01]  /*eab0*/  HMMA.16816.F32.BF16 R36, R176, R174.reuse, R36 ;  /* 0x000000aeb024723c */ /* 0x080fe20000041824 */
[----:B------:R3:W-:Y:S01]  /*eac0*/  MUFU.EX2 R6, R28 ;  /* 0x0000001c00067308 */ /* 0x0007e20000000800 */
[----:B------:R-:W-:Y:S02]  /*ead0*/  FMUL.FTZ R53, R2, R53 ;  /* 0x0000003502357220 */ /* 0x000fe40000410000 */
[C---:B------:R-:W-:Y:S02]  /*eae0*/  FMUL.FTZ R54, R0.reuse, R54 ;  /* 0x0000003600367220 */ /* 0x040fe40000410000 */
[----:B------:R-:W-:Y:S02]  /*eaf0*/  FMUL.FTZ R55, R0, R55 ;  /* 0x0000003700377220 */ /* 0x000fe40000410000 */
[C---:B------:R-:W-:Y:S01]  /*eb00*/  HMMA.16816.F32.BF16 R40, R168.reuse, R174, R40 ;  /* 0x000000aea828723c */ /* 0x040fe20000041828 */
[C---:B------:R-:W-:Y:S02]  /*eb10*/  FMUL.FTZ R64, R2.reuse, R64 ;  /* 0x0000004002407220 */ /* 0x040fe40000410000 */
[----:B------:R-:W-:Y:S01]  /*eb20*/  MUFU.EX2 R251, R251 ;  /* 0x000000fb00fb7308 */ /* 0x000fe20000000800 */
[----:B------:R-:W-:Y:S02]  /*eb30*/  FMUL.FTZ R65, R2, R65 ;  /* 0x0000004102417220 */ /* 0x000fe40000410000 */
[C---:B------:R-:W-:Y:S02]  /*eb40*/  FMUL.FTZ R66, R0.reuse, R66 ;  /* 0x0000004200427220 */ /* 0x040fe40000410000 */
[-C--:B--2---:R-:W-:Y:S01]  /*eb50*/  HMMA.16816.F32.BF16 R44, R168, R160.reuse, R44 ;  /* 0x000000a0a82c723c */ /* 0x084fe2000004182c */
[----:B------:R-:W-:Y:S03]  /*eb60*/  FMUL.FTZ R67, R0, R67 ;  /* 0x0000004300437220 */ /* 0x000fe60000410000 */
[C---:B------:R-:W-:Y:S02]  /*eb70*/  FMUL.FTZ R68, R2.reuse, R68 ;  /* 0x0000004402447220 */ /* 0x040fe40000410000 */
[----:B------:R-:W-:Y:S02]  /*eb80*/  FMUL.FTZ R69, R2, R69 ;  /* 0x0000004502457220 */ /* 0x000fe40000410000 */
[C---:B------:R-:W-:Y:S01]  /*eb90*/  HMMA.16816.F32.BF16 R48, R176.reuse, R160, R48 ;  /* 0x000000a0b030723c */ /* 0x040fe20000041830 */
[----:B---3--:R-:W-:Y:S03]  /*eba0*/  FMUL.FTZ R28, R164, R148 ;  /* 0x00000094a41c7220 */ /* 0x008fe60000410000 */
[C---:B------:R-:W-:Y:S02]  /*ebb0*/  FMUL.FTZ R70, R0.reuse, R70 ;  /* 0x0000004600467220 */ /* 0x040fe40000410000 */
[----:B------:R-:W-:Y:S02]  /*ebc0*/  FMUL.FTZ R71, R0, R71 ;  /* 0x0000004700477220 */ /* 0x000fe40000410000 */
[-C--:B------:R-:W-:Y:S01]  /*ebd0*/  HMMA.16816.F32.BF16 R52, R176, R162.reuse, R52 ;  /* 0x000000a2b034723c */ /* 0x080fe20000041834 */
[C---:B------:R-:W-:Y:S03]  /*ebe0*/  FMUL.FTZ R79, R3.reuse, R79 ;  /* 0x0000004f034f7220 */ /* 0x040fe60000410000 */
[C---:B------:R-:W-:Y:S02]  /*ebf0*/  FMUL.FTZ R80, R2.reuse, R80 ;  /* 0x0000005002507220 */ /* 0x040fe40000410000 */
[----:B------:R-:W-:Y:S02]  /*ec00*/  FMUL.FTZ R81, R2, R81 ;  /* 0x0000005102517220 */ /* 0x000fe40000410000 */
[C---:B------:R-:W-:Y:S01]  /*ec10*/  HMMA.16816.F32.BF16 R56, R168.reuse, R162, R56 ;  /* 0x000000a2a838723c */ /* 0x040fe20000041838 */
[----:B------:R-:W2:Y:S03]  /*ec20*/  LDSM.16.MT88.4 R160, [R208+0xa000] ;  /* 0x00a00000d0a0783b */ /* 0x000ea60000004200 */
[C---:B------:R-:W-:Y:S02]  /*ec30*/  FMUL.FTZ R82, R0.reuse, R82 ;  /* 0x0000005200527220 */ /* 0x040fe40000410000 */
[----:B------:R-:W-:Y:S02]  /*ec40*/  FMUL.FTZ R83, R0, R83 ;  /* 0x0000005300537220 */ /* 0x000fe40000410000 */
[-C--:B-1----:R-:W-:Y:S01]  /*ec50*/  HMMA.16816.F32.BF16 R60, R168, R156.reuse, R60 ;  /* 0x0000009ca83c723c */ /* 0x082fe2000004183c */
[C---:B------:R-:W-:Y:S03]  /*ec60*/  FMUL.FTZ R84, R2.reuse, R84 ;  /* 0x0000005402547220 */ /* 0x040fe60000410000 */
[----:B------:R-:W-:Y:S02]  /*ec70*/  FMUL.FTZ R85, R2, R85 ;  /* 0x0000005502557220 */ /* 0x000fe40000410000 */
[C---:B------:R-:W-:Y:S02]  /*ec80*/  FMUL.FTZ R86, R0.reuse, R86 ;  /* 0x0000005600567220 */ /* 0x040fe40000410000 */
[C---:B------:R-:W-:Y:S01]  /*ec90*/  HMMA.16816.F32.BF16 R64, R176.reuse, R156, R64 ;  /* 0x0000009cb040723c */ /* 0x040fe20000041840 */
[----:B------:R-:W-:Y:S03]  /*eca0*/  FMUL.FTZ R87, R0, R87 ;  /* 0x0000005700577220 */ /* 0x000fe60000410000 */
[C---:B------:R-:W-:Y:S02]  /*ecb0*/  FMUL.FTZ R88, R164.reuse, R88 ;  /* 0x00000058a4587220 */ /* 0x040fe40000410000 */
[C---:B------:R-:W-:Y:S02]  /*ecc0*/  FMUL.FTZ R89, R164.reuse, R89 ;  /* 0x00000059a4597220 */ /* 0x040fe40000410000 */
[-C--:B------:R-:W-:Y:S01]  /*ecd0*/  HMMA.16816.F32.BF16 R68, R176, R158.reuse, R68 ;  /* 0x0000009eb044723c */ /* 0x080fe20000041844 */
[C---:B------:R-:W-:Y:S03]  /*ece0*/  FMUL.FTZ R90, R3.reuse, R90 ;  /* 0x0000005a035a7220 */ /* 0x040fe60000410000 */
[C---:B------:R-:W-:Y:S02]  /*ecf0*/  FMUL.FTZ R91, R3.reuse, R91 ;  /* 0x0000005b035b7220 */ /* 0x040fe40000410000 */
[C---:B------:R-:W-:Y:S02]  /*ed00*/  FMUL.FTZ R92, R164.reuse, R92 ;  /* 0x0000005ca45c7220 */ /* 0x040fe40000410000 */
[C---:B------:R-:W-:Y:S01]  /*ed10*/  HMMA.16816.F32.BF16 R72, R168.reuse, R158, R72 ;  /* 0x0000009ea848723c */ /* 0x040fe20000041848 */
[----:B------:R-:W1:Y:S03]  /*ed20*/  LDSM.16.MT88.4 R156, [R211+0xb000] ;  /* 0x00b00000d39c783b */ /* 0x000e660000004200 */
[----:B------:R-:W-:Y:S02]  /*ed30*/  FMUL.FTZ R93, R164, R93 ;  /* 0x0000005da45d7220 */ /* 0x000fe40000410000 */
[C---:B------:R-:W-:Y:S02]  /*ed40*/  FMUL.FTZ R94, R3.reuse, R94 ;  /* 0x0000005e035e7220 */ /* 0x040fe40000410000 */
[C---:B------:R-:W-:Y:S01]  /*ed50*/  FMUL.FTZ R95, R3.reuse, R95 ;  /* 0x0000005f035f7220 */ /* 0x040fe20000410000 */
[-C--:B--2---:R-:W-:Y:S03]  /*ed60*/  HMMA.16816.F32.BF16 R76, R168, R160.reuse, R76 ;  /* 0x000000a0a84c723c */ /* 0x084fe6000004184c */
[C---:B------:R-:W-:Y:S02]  /*ed70*/  FMUL.FTZ R96, R2.reuse, R96 ;  /* 0x0000006002607220 */ /* 0x040fe40000410000 */
[----:B------:R-:W-:Y:S02]  /*ed80*/  FMUL.FTZ R97, R2, R97 ;  /* 0x0000006102617220 */ /* 0x000fe40000410000 */
[C---:B------:R-:W-:Y:S01]  /*ed90*/  FMUL.FTZ R98, R0.reuse, R98 ;  /* 0x0000006200627220 */ /* 0x040fe20000410000 */
[C---:B------:R-:W-:Y:S01]  /*eda0*/  HMMA.16816.F32.BF16 R80, R176.reuse, R160, R80 ;  /* 0x000000a0b050723c */ /* 0x040fe20000041850 */
[----:B------:R-:W-:Y:S03]  /*edb0*/  FMUL.FTZ R99, R0, R99 ;  /* 0x0000006300637220 */ /* 0x000fe60000410000 */
[C---:B------:R-:W-:Y:S02]  /*edc0*/  FMUL.FTZ R100, R2.reuse, R100 ;  /* 0x0000006402647220 */ /* 0x040fe40000410000 */
[----:B------:R-:W-:Y:S02]  /*edd0*/  FMUL.FTZ R101, R2, R101 ;  /* 0x0000006502657220 */ /* 0x000fe40000410000 */
[-C--:B------:R-:W-:Y:S01]  /*ede0*/  HMMA.16816.F32.BF16 R84, R176, R162.reuse, R84 ;  /* 0x000000a2b054723c */ /* 0x080fe20000041854 */
[C---:B------:R-:W-:Y:S03]  /*edf0*/  FMUL.FTZ R102, R0.reuse, R102 ;  /* 0x0000006600667220 */ /* 0x040fe60000410000 */
[----:B------:R-:W-:Y:S02]  /*ee00*/  FMUL.FTZ R103, R0, R103 ;  /* 0x0000006700677220 */ /* 0x000fe40000410000 */
[C---:B------:R-:W-:Y:S02]  /*ee10*/  FMUL.FTZ R104, R164.reuse, R104 ;  /* 0x00000068a4687220 */ /* 0x040fe40000410000 */
[C---:B------:R-:W-:Y:S01]  /*ee20*/  HMMA.16816.F32.BF16 R88, R168.reuse, R162, R88 ;  /* 0x000000a2a858723c */ /* 0x040fe20000041858 */
[----:B------:R-:W2:Y:S03]  /*ee30*/  LDSM.16.MT88.4 R160, [R210+0xb000] ;  /* 0x00b00000d2a0783b */ /* 0x000ea60000004200 */
[C---:B------:R-:W-:Y:S02]  /*ee40*/  FMUL.FTZ R105, R164.reuse, R105 ;  /* 0x00000069a4697220 */ /* 0x040fe40000410000 */
[C---:B------:R-:W-:Y:S02]  /*ee50*/  FMUL.FTZ R106, R3.reuse, R106 ;  /* 0x0000006a036a7220 */ /* 0x040fe40000410000 */
[-C--:B-1----:R-:W-:Y:S01]  /*ee60*/  HMMA.16816.F32.BF16 R92, R168, R156.reuse, R92 ;  /* 0x0000009ca85c723c */ /* 0x082fe2000004185c */
[C---:B------:R-:W-:Y:S03]  /*ee70*/  FMUL.FTZ R107, R3.reuse, R107 ;  /* 0x0000006b036b7220 */ /* 0x040fe60000410000 */
[C---:B------:R-:W-:Y:S02]  /*ee80*/  FMUL.FTZ R108, R164.reuse, R108 ;  /* 0x0000006ca46c7220 */ /* 0x040fe40000410000 */
[----:B------:R-:W-:Y:S02]  /*ee90*/  FMUL.FTZ R109, R164, R109 ;  /* 0x0000006da46d7220 */ /* 0x000fe40000410000 */
[C---:B------:R-:W-:Y:S01]  /*eea0*/  HMMA.16816.F32.BF16 R96, R176.reuse, R156, R96 ;  /* 0x0000009cb060723c */ /* 0x040fe20000041860 */
[C---:B------:R-:W-:Y:S03]  /*eeb0*/  FMUL.FTZ R110, R3.reuse, R110 ;  /* 0x0000006e036e7220 */ /* 0x040fe60000410000 */
[----:B------:R-:W-:Y:S02]  /*eec0*/  FMUL.FTZ R111, R3, R111 ;  /* 0x0000006f036f7220 */ /* 0x000fe40000410000 */
[----:B------:R-:W-:Y:S02]  /*eed0*/  FFMA.FTZ R173, R35, c[0x0][0x23c], -R182 ;  /* 0x00008f0023ad7a23 */ /* 0x000fe400000108b6 */
[-C--:B------:R-:W-:Y:S01]  /*eee0*/  HMMA.16816.F32.BF16 R100, R176, R158.reuse, R100 ;  /* 0x0000009eb064723c */ /* 0x080fe20000041864 */
[----:B------:R-:W-:Y:S01]  /*eef0*/  FMUL.FTZ R32, R2, R152 ;  /* 0x0000009802207220 */ /* 0x000fe20000410000 */
[----:B------:R1:W-:Y:S02]  /*ef00*/  MUFU.EX2 R5, R173 ;  /* 0x000000ad00057308 */ /* 0x0003e40000000800 */
[----:B------:R-:W-:Y:S01]  /*ef10*/  FMUL.FTZ R34, R0, R154 ;  /* 0x0000009a00227220 */ /* 0x000fe20000410000 */
[----:B------:R-:W-:Y:S01]  /*ef20*/  LOP3.LUT R154, R191, UR7, R186, 0x96, !PT ;  /* 0x00000007bf9a7c12 */ /* 0x000fe2000f8e96ba */
[C---:B------:R-:W-:Y:S02]  /*ef30*/  FMUL.FTZ R116, R164.reuse, R116 ;  /* 0x00000074a4747220 */ /* 0x040fe40000410000 */
[C---:B------:R-:W-:Y:S01]  /*ef40*/  HMMA.16816.F32.BF16 R104, R168.reuse, R158, R104 ;  /* 0x0000009ea868723c */ /* 0x040fe20000041868 */
[----:B------:R-:W3:Y:S03]  /*ef50*/  LDSM.16.MT88.4 R156, [R209+0xb000] ;  /* 0x00b00000d19c783b */ /* 0x000ee60000004200 */
[----:B------:R-:W-:Y:S02]  /*ef60*/  FMUL.FTZ R117, R164, R117 ;  /* 0x00000075a4757220 */ /* 0x000fe40000410000 */
[C---:B------:R-:W-:Y:S02]  /*ef70*/  FMUL.FTZ R118, R3.reuse, R118 ;  /* 0x0000007603767220 */ /* 0x040fe40000410000 */
[----:B------:R-:W-:Y:S01]  /*ef80*/  FMUL.FTZ R119, R3, R119 ;  /* 0x0000007703777220 */ /* 0x000fe20000410000 */
[-C--:B--2---:R-:W-:Y:S03]  /*ef90*/  HMMA.16816.F32.BF16 R108, R168, R160.reuse, R108 ;  /* 0x000000a0a86c723c */ /* 0x084fe6000004186c */
[----:B------:R-:W-:Y:S02]  /*efa0*/  FMUL.FTZ R33, R2, R153 ;  /* 0x0000009902217220 */ /* 0x000fe40000410000 */
[----:B------:R-:W-:Y:S02]  /*efb0*/  FMUL.FTZ R35, R0, R155 ;  /* 0x0000009b00237220 */ /* 0x000fe40000410000 */
[----:B------:R-:W-:Y:S05]  /*efc0*/  IMAD.WIDE.U32 R174, R172, -0x2daee0ad, RZ ;  /* 0xd2511f53acae7825 */ /* 0x000fea00078e00ff */
[C---:B------:R-:W-:Y:S01]  /*efd0*/  HMMA.16816.F32.BF16 R32, R176.reuse, R160, R32 ;  /* 0x000000a0b020723c */ /* 0x040fe20000041820 */
[C---:B------:R-:W-:Y:S01]  /*efe0*/  FMUL.FTZ R112, R2.reuse, R112 ;  /* 0x0000007002707220 */ /* 0x040fe20000410000 */
[----:B------:R-:W-:Y:S01]  /*eff0*/  LOP3.LUT R188, R175, UR16, R188, 0x96, !PT ;  /* 0x00000010afbc7c12 */ /* 0x000fe2000f8e96bc */
[----:B------:R-:W-:Y:S01]  /*f000*/  FMUL.FTZ R113, R2, R113 ;  /* 0x0000007102717220 */ /* 0x000fe20000410000 */
[----:B------:R-:W-:Y:S01]  /*f010*/  LOP3.LUT R152, R174, 0xff, RZ, 0xc0, !PT ;  /* 0x000000ffae987812 */ /* 0x000fe200078ec0ff */
[----:B------:R-:W-:Y:S01]  /*f020*/  FMUL.FTZ R114, R0, R114 ;  /* 0x0000007200727220 */ /* 0x000fe20000410000 */
[----:B------:R-:W-:Y:S01]  /*f030*/  LOP3.LUT R153, R174, 0xffff, RZ, 0xc0, !PT ;  /* 0x0000ffffae997812 */ /* 0x000fe200078ec0ff */
[----:B------:R-:W-:Y:S01]  /*f040*/  FMUL.FTZ R115, R0, R115 ;  /* 0x0000007300737220 */ /* 0x000fe20000410000 */
[--C-:B------:R-:W-:Y:S01]  /*f050*/  SHF.R.U32.HI R172, RZ, 0x10, R174.reuse ;  /* 0x00000010ffac7819 */ /* 0x100fe200000116ae */
[----:B-1----:R-:W-:Y:S03]  /*f060*/  FFMA.FTZ R173, R31, c[0x0][0x23c], -R19 ;  /* 0x00008f001fad7a23 */ /* 0x002fe60000010813 */
[----:B------:R-:W-:Y:S01]  /*f070*/  FMUL.FTZ R31, R3, R151 ;  /* 0x00000097031f7220 */ /* 0x000fe20000410000 */
[----:B------:R-:W-:Y:S01]  /*f080*/  SHF.R.U32.HI R153, RZ, 0x8, R153 ;  /* 0x00000008ff997819 */ /* 0x000fe20000011699 */
[-C--:B------:R-:W-:Y:S01]  /*f090*/  HMMA.16816.F32.BF16 R112, R176, R162.reuse, R112 ;  /* 0x000000a2b070723c */ /* 0x080fe20000041870 */
[----:B------:R1:W-:Y:S01]  /*f0a0*/  MUFU.EX2 R17, R173 ;  /* 0x000000ad00117308 */ /* 0x0003e20000000800 */
[----:B------:R-:W-:Y:S01]  /*f0b0*/  IMAD.WIDE.U32 R154, R154, -0x2daee0ad, RZ ;  /* 0xd2511f539a9a7825 */ /* 0x000fe200078e00ff */
[----:B------:R-:W-:Y:S02]  /*f0c0*/  SHF.R.U32.HI R175, RZ, 0x18, R174 ;  /* 0x00000018ffaf7819 */ /* 0x000fe400000116ae */
[----:B------:R-:W-:Y:S01]  /*f0d0*/  LOP3.LUT R172, R172, 0xff, RZ, 0xc0, !PT ;  /* 0x000000ffacac7812 */ /* 0x000fe200078ec0ff */
[----:B------:R-:W-:Y:S01]  /*f0e0*/  FFMA.FTZ R174, R30, c[0x0][0x23c], -R19 ;  /* 0x00008f001eae7a23 */ /* 0x000fe20000010813 */
[----:B------:R-:W-:Y:S01]  /*f0f0*/  LOP3.LUT R184, R155, UR16, R184, 0x96, !PT ;  /* 0x000000109bb87c12 */ /* 0x000fe2000f8e96b8 */
[C---:B------:R-:W-:Y:S01]  /*f100*/  HMMA.16816.F32.BF16 R116, R168.reuse, R162, R116 ;  /* 0x000000a2a874723c */ /* 0x040fe20000041874 */
[----:B------:R-:W-:Y:S02]  /*f110*/  FMUL.FTZ R30, R3, R150 ;  /* 0x00000096031e7220 */ /* 0x000fe40000410000 */
[----:B------:R-:W2:Y:S01]  /*f120*/  LDSM.16.MT88.4 R148, [R208+0xb000] ;  /* 0x00b00000d094783b */ /* 0x000ea20000004200 */
[C---:B------:R-:W-:Y:S01]  /*f130*/  FMUL.FTZ R124, R164.reuse, R124 ;  /* 0x0000007ca47c7220 */ /* 0x040fe20000410000 */
[----:B------:R-:W-:Y:S01]  /*f140*/  SHF.R.U32.HI R161, RZ, 0x10, R154 ;  /* 0x00000010ffa17819 */ /* 0x000fe2000001169a */
[----:B------:R-:W-:Y:S01]  /*f150*/  FMUL.FTZ R125, R164, R125 ;  /* 0x0000007da47d7220 */ /* 0x000fe20000410000 */
[----:B------:R-:W4:Y:S01]  /*f160*/  MUFU.EX2 R16, R174 ;  /* 0x000000ae00107308 */ /* 0x000f220000000800 */
[-C--:B---3--:R-:W-:Y:S01]  /*f170*/  HMMA.16816.F32.BF16 R28, R168, R156.reuse, R28 ;  /* 0x0000009ca81c723c */ /* 0x088fe2000004181c */
[--C-:B------:R-:W-:Y:S03]  /*f180*/  FFMA.FTZ R163, R20, c[0x0][0x23c], -R181.reuse ;  /* 0x00008f0014a37a23 */ /* 0x100fe600000108b5 */
[----:B------:R-:W-:Y:S01]  /*f190*/  FFMA.FTZ R181, R21, c[0x0][0x23c], -R181 ;  /* 0x00008f0015b57a23 */ /* 0x000fe200000108b5 */
[----:B------:R-:W-:Y:S01]  /*f1a0*/  LOP3.LUT R160, R154, 0xffff, RZ, 0xc0, !PT ;  /* 0x0000ffff9aa07812 */ /* 0x000fe200078ec0ff */
[----:B------:R-:W-:Y:S01]  /*f1b0*/  FMUL.FTZ R120, R2, R120 ;  /* 0x0000007802787220 */ /* 0x000fe20000410000 */
[----:B------:R-:W-:Y:S01]  /*f1c0*/  LOP3.LUT R155, R154, 0xff, RZ, 0xc0, !PT ;  /* 0x000000ff9a9b7812 */ /* 0x000fe200078ec0ff */
[----:B------:R-:W-:Y:S01]  /*f1d0*/  FMUL.FTZ R121, R2, R121 ;  /* 0x0000007902797220 */ /* 0x000fe20000410000 */
[----:B------:R3:W-:Y:S03]  /*f1e0*/  MUFU.EX2 R4, R181 ;  /* 0x000000b500047308 */ /* 0x0007e60000000800 */
[C---:B------:R-:W-:Y:S01]  /*f1f0*/  FMUL.FTZ R122, R0.reuse, R122 ;  /* 0x0000007a007a7220 */ /* 0x040fe20000410000 */
[----:B-1----:R-:W-:Y:S01]  /*f200*/  SHF.R.U32.HI R173, RZ, 0x18, R188 ;  /* 0x00000018ffad7819 */ /* 0x002fe200000116bc */
[----:B------:R-:W-:Y:S01]  /*f210*/  FMUL.FTZ R123, R0, R123 ;  /* 0x0000007b007b7220 */ /* 0x000fe20000410000 */
[----:B------:R-:W-:Y:S01]  /*f220*/  SHF.R.U32.HI R154, RZ, 0x18, R154 ;  /* 0x00000018ff9a7819 */ /* 0x000fe2000001169a */
[----:B------:R-:W-:Y:S01]  /*f230*/  FFMA.FTZ R162, R22, c[0x0][0x23c], -R182 ;  /* 0x00008f0016a27a23 */ /* 0x000fe200000108b6 */
[----:B------:R-:W-:Y:S01]  /*f240*/  SHF.R.U32.HI R160, RZ, 0x8, R160 ;  /* 0x00000008ffa07819 */ /* 0x000fe200000116a0 */
[----:B------:R-:W-:Y:S01]  /*f250*/  FFMA.FTZ R182, R23, c[0x0][0x23c], -R182 ;  /* 0x00008f0017b67a23 */ /* 0x000fe200000108b6 */
[----:B------:R1:W1:Y:S01]  /*f260*/  MUFU.EX2 R206, R163 ;  /* 0x000000a300ce7308 */ /* 0x0002620000000800 */
[C---:B------:R-:W-:Y:S01]  /*f270*/  FMUL.FTZ R20, R2.reuse, R144 ;  /* 0x0000009002147220 */ /* 0x040fe20000410000 */
[C---:B------:R-:W-:Y:S01]  /*f280*/  HMMA.16816.F32.BF16 R120, R176.reuse, R156, R120 ;  /* 0x0000009cb078723c */ /* 0x040fe20000041878 */
[----:B------:R-:W-:Y:S01]  /*f290*/  FMUL.FTZ R21, R2, R145 ;  /* 0x0000009102157220 */ /* 0x000fe20000410000 */
[----:B------:R-:W-:Y:S01]  /*f2a0*/  LOP3.LUT R145, R184, 0xffff, RZ, 0xc0, !PT ;  /* 0x0000ffffb8917812 */ /* 0x000fe200078ec0ff */
[----:B------:R-:W-:Y:S01]  /*f2b0*/  FMUL.FTZ R22, R0, R146 ;  /* 0x0000009200167220 */ /* 0x000fe20000410000 */
[----:B------:R-:W-:Y:S01]  /*f2c0*/  LOP3.LUT R146, R188, 0xffff, RZ, 0xc0, !PT ;  /* 0x0000ffffbc927812 */ /* 0x000fe200078ec0ff */
[----:B------:R-:W-:Y:S01]  /*f2d0*/  FMUL.FTZ R23, R0, R147 ;  /* 0x0000009300177220 */ /* 0x000fe20000410000 */
[----:B------:R-:W-:Y:S01]  /*f2e0*/  SHF.R.U32.HI R147, RZ, 0x10, R188 ;  /* 0x00000010ff937819 */ /* 0x000fe200000116bc */
[--C-:B------:R-:W-:Y:S01]  /*f2f0*/  FFMA.FTZ R144, R24, c[0x0][0x23c], -R180.reuse ;  /* 0x00008f0018907a23 */ /* 0x100fe200000108b4 */
[----:B------:R-:W-:Y:S01]  /*f300*/  MUFU.EX2 R204, R162 ;  /* 0x000000a200cc7308 */ /* 0x000fe20000000800 */
[----:B------:R-:W-:Y:S03]  /*f310*/  FFMA.FTZ R180, R25, c[0x0][0x23c], -R180 ;  /* 0x00008f0019b47a23 */ /* 0x000fe600000108b4 */
[-C--:B------:R-:W-:Y:S01]  /*f320*/  HMMA.16816.F32.BF16 R20, R176, R158.reuse, R20 ;  /* 0x0000009eb014723c */ /* 0x080fe20000041814 */
[----:B------:R-:W-:Y:S01]  /*f330*/  FMUL.FTZ R126, R3, R126 ;  /* 0x0000007e037e7220 */ /* 0x000fe20000410000 */
[----:B---3--:R-:W-:Y:S01]  /*f340*/  LOP3.LUT R181, R161, 0xff, RZ, 0xc0, !PT ;  /* 0x000000ffa1b57812 */ /* 0x008fe200078ec0ff */
[----:B------:R-:W-:Y:S01]  /*f350*/  FMUL.FTZ R127, R3, R127 ;  /* 0x0000007f037f7220 */ /* 0x000fe20000410000 */
[----:B------:R-:W-:Y:S01]  /*f360*/  SHF.R.U32.HI R146, RZ, 0x8, R146 ;  /* 0x00000008ff927819 */ /* 0x000fe20000011692 */
[----:B------:R-:W-:Y:S01]  /*f370*/  FMUL.FTZ R25, R164, R141 ;  /* 0x0000008da4197220 */ /* 0x000fe20000410000 */
[----:B------:R-:W3:Y:S01]  /*f380*/  MUFU.EX2 R190, R182 ;  /* 0x000000b600be7308 */ /* 0x000ee20000000800 */
[----:B------:R-:W-:Y:S01]  /*f390*/  PRMT R183, R155, 0x5410, R160 ;  /* 0x000054109bb77816 */ /* 0x000fe200000000a0 */
[----:B------:R-:W-:Y:S01]  /*f3a0*/  FFMA.FTZ R156, R26, c[0x0][0x23c], -R19 ;  /* 0x00008f001a9c7a23 */ /* 0x000fe20000010813 */
[----:B------:R-:W-:Y:S01]  /*f3b0*/  PRMT R181, R181, 0x5410, R154 ;  /* 0x00005410b5b57816 */ /* 0x000fe2000000009a */
[C---:B------:R-:W-:Y:S02]  /*f3c0*/  HMMA.16816.F32.BF16 R124, R168.reuse, R158, R124 ;  /* 0x0000009ea87c723c */ /* 0x040fe4000004187c */
[----:B------:R-:W-:Y:S01]  /*f3d0*/  LOP3.LUT R161, R184, 0xff, RZ, 0xc0, !PT ;  /* 0x000000ffb8a17812 */ /* 0x000fe200078ec0ff */
[----:B------:R-:W-:Y:S01]  /*f3e0*/  FMUL.FTZ R24, R164, R140 ;  /* 0x0000008ca4187220 */ /* 0x000fe20000410000 */
[----:B------:R-:W-:Y:S01]  /*f3f0*/  SHF.R.U32.HI R140, RZ, 0x8, R145 ;  /* 0x00000008ff8c7819 */ /* 0x000fe20000011691 */
[----:B------:R-:W-:Y:S01]  /*f400*/  FMUL.FTZ R26, R3, R142 ;  /* 0x0000008e031a7220 */ /* 0x000fe20000410000 */
[----:B------:R-:W-:Y:S01]  /*f410*/  LOP3.LUT R142, R147, 0xff, RZ, 0xc0, !PT ;  /* 0x000000ff938e7812 */ /* 0x000fe200078ec0ff */
[----:B------:R-:W-:Y:S01]  /*f420*/  FFMA.FTZ R157, R27, c[0x0][0x23c], -R19 ;  /* 0x00008f001b9d7a23 */ /* 0x000fe20000010813 */
[----:B------:R-:W-:Y:S01]  /*f430*/  PRMT R161, R161, 0x5410, R140 ;  /* 0x00005410a1a17816 */ /* 0x000fe2000000008c */
[----:B------:R-:W-:Y:S01]  /*f440*/  FMUL.FTZ R27, R3, R143 ;  /* 0x0000008f031b7220 */ /* 0x000fe20000410000 */
[----:B------:R3:W-:Y:S02]  /*f450*/  MUFU.EX2 R158, R156 ;  /* 0x0000009c009e7308 */ /* 0x0007e40000000800 */
[----:B------:R-:W-:Y:S01]  /*f460*/  PRMT R173, R142, 0x5410, R173 ;  /* 0x000054108ead7816 */ /* 0x000fe200000000ad */
[----:B------:R-:W-:Y:S01]  /*f470*/  FMUL.FTZ R128, R2, R128 ;  /* 0x0000008002807220 */ /* 0x000fe20000410000 */
[----:B------:R-:W3:Y:S01]  /*f480*/  LDSM.16.MT88.4 R140, [R211+0xa800] ;  /* 0x00a80000d38c783b */ /* 0x000ee20000004200 */
[----:B------:R-:W-:Y:S01]  /*f490*/  PRMT R19, R152, 0x5410, R153 ;  /* 0x0000541098137816 */ /* 0x000fe20000000099 */
[-C--:B--2---:R-:W-:Y:S01]  /*f4a0*/  HMMA.16816.F32.BF16 R24, R168, R148.reuse, R24 ;  /* 0x00000094a818723c */ /* 0x084fe20000041818 */
[----:B------:R-:W-:Y:S01]  /*f4b0*/  FMUL.FTZ R129, R2, R129 ;  /* 0x0000008102817220 */ /* 0x000fe20000410000 */
[----:B-1----:R-:W-:Y:S01]  /*f4c0*/  LOP3.LUT R163, R188, 0xff, RZ, 0xc0, !PT ;  /* 0x000000ffbca37812 */ /* 0x002fe200078ec0ff */
[C---:B------:R-:W-:Y:S01]  /*f4d0*/  FMUL.FTZ R130, R0.reuse, R130 ;  /* 0x0000008200827220 */ /* 0x040fe20000410000 */
[----:B------:R1:W-:Y:S01]  /*f4e0*/  MUFU.EX2 R191, R157 ;  /* 0x0000009d00bf7308 */ /* 0x0003e20000000800 */
[----:B------:R-:W-:Y:S01]  /*f4f0*/  FMUL.FTZ R131, R0, R131 ;  /* 0x0000008300837220 */ /* 0x000fe20000410000 */
[----:B------:R-:W-:Y:S01]  /*f500*/  LDSM.16.MT88.4 R152, [R209+0xa800] ;  /* 0x00a80000d198783b */ /* 0x000fe20000004200 */
[----:B------:R-:W-:Y:S01]  /*f510*/  PRMT R163, R163, 0x5410, R146 ;  /* 0x00005410a3a37816 */ /* 0x000fe20000000092 */
[C---:B------:R-:W-:Y:S01]  /*f520*/  FMUL.FTZ R132, R2.reuse, R132 ;  /* 0x0000008402847220 */ /* 0x040fe20000410000 */
[--C-:B------:R-:W-:Y:S03]  /*f530*/  SHF.R.U32.HI R159, RZ, 0x10, R184.reuse ;  /* 0x00000010ff9f7819 */ /* 0x100fe600000116b8 */
[C---:B------:R-:W-:Y:S01]  /*f540*/  HMMA.16816.F32.BF16 R128, R176.reuse, R148, R128 ;  /* 0x00000094b080723c */ /* 0x040fe20000041880 */
[----:B------:R-:W-:Y:S01]  /*f550*/  FMUL.FTZ R133, R2, R133 ;  /* 0x0000008502857220 */ /* 0x000fe20000410000 */
[----:B------:R2:W-:Y:S01]  /*f560*/  MUFU.EX2 R205, R144 ;  /* 0x0000009000cd7308 */ /* 0x0005e20000000800 */
[----:B------:R-:W-:Y:S01]  /*f570*/  FMUL.FTZ R134, R0, R134 ;  /* 0x0000008600867220 */ /* 0x000fe20000410000 */
[----:B------:R-:W-:Y:S01]  /*f580*/  PRMT R175, R172, 0x5410, R175 ;  /* 0x00005410acaf7816 */ /* 0x000fe200000000af */
[----:B------:R-:W-:Y:S01]  /*f590*/  FMUL.FTZ R135, R0, R135 ;  /* 0x0000008700877220 */ /* 0x000fe20000410000 */
[----:B------:R-:W-:Y:S01]  /*f5a0*/  SHF.R.U32.HI R184, RZ, 0x18, R184 ;  /* 0x00000018ffb87819 */ /* 0x000fe200000116b8 */
[C---:B------:R-:W-:Y:S01]  /*f5b0*/  FMUL.FTZ R136, R164.reuse, R136 ;  /* 0x00000088a4887220 */ /* 0x040fe20000410000 */
[----:B----4-:R-:W-:Y:S01]  /*f5c0*/  F2FP.BF16.PACK_AB R148, R17, R16 ;  /* 0x000000101194723e */ /* 0x010fe200000010ff */
[----:B------:R-:W-:Y:S03]  /*f5d0*/  FMUL.FTZ R137, R164, R137 ;  /* 0x00000089a4897220 */ /* 0x000fe60000410000 */
[-C--:B------:R-:W-:Y:S01]  /*f5e0*/  HMMA.16816.F32.BF16 R132, R176, R150.reuse, R132 ;  /* 0x00000096b084723c */ /* 0x080fe20000041884 */
[----:B------:R-:W4:Y:S01]  /*f5f0*/  MUFU.EX2 R162, R180 ;  /* 0x000000b400a27308 */ /* 0x000f220000000800 */
[--C-:B------:R-:W-:Y:S01]  /*f600*/  HSET2.LE.AND R174, R19, R234.reuse, PT ;  /* 0x000000ea13ae7233 */ /* 0x100fe20003803000 */
[----:B------:R-:W-:Y:S01]  /*f610*/  F2FP.BF16.PACK_AB R19, R251, R250 ;  /* 0x000000fafb13723e */ /* 0x000fe200000010ff */
[--C-:B------:R-:W-:Y:S01]  /*f620*/  HSET2.LE.AND R175, R175, R234.reuse, PT ;  /* 0x000000eaafaf7233 */ /* 0x100fe20003803000 */
[----:B------:R-:W-:Y:S01]  /*f630*/  FMUL.FTZ R138, R3, R138 ;  /* 0x0000008a038a7220 */ /* 0x000fe20000410000 */
[----:B---3--:R-:W-:Y:S01]  /*f640*/  F2FP.BF16.PACK_AB R156, R5, R252 ;  /* 0x000000fc059c723e */ /* 0x008fe200000010ff */
[--C-:B------:R-:W-:Y:S01]  /*f650*/  HSET2.LE.AND R178, R183, R234.reuse, PT ;  /* 0x000000eab7b27233 */ /* 0x100fe20003803000 */
[----:B------:R-:W-:Y:S01]  /*f660*/  FMUL.FTZ R139, R3, R139 ;  /* 0x0000008b038b7220 */ /* 0x000fe20000410000 */
[----:B------:R-:W-:Y:S03]  /*f670*/  LOP3.LUT R174, R174, R19, RZ, 0xc0, !PT ;  /* 0x00000013aeae7212 */ /* 0x000fe600078ec0ff */
[----:B------:R-:W-:Y:S01]  /*f680*/  F2FP.BF16.PACK_AB R19, R7, R6 ;  /* 0x000000060713723e */ /* 0x000fe200000010ff */
[--C-:B------:R-:W-:Y:S01]  /*f690*/  HSET2.LE.AND R172, R163, R234.reuse, PT ;  /* 0x000000eaa3ac7233 */ /* 0x100fe20003803000 */
[----:B------:R-:W-:Y:S01]  /*f6a0*/  LOP3.LUT R159, R159, 0xff, RZ, 0xc0, !PT ;  /* 0x000000ff9f9f7812 */ /* 0x000fe200078ec0ff */
[----:B------:R-:W-:Y:S01]  /*f6b0*/  HMMA.16816.F32.BF16 R136, R168, R150, R136 ;  /* 0x00000096a888723c */ /* 0x000fe20000041888 */
[--C-:B------:R-:W-:Y:S01]  /*f6c0*/  HSET2.LE.AND R173, R173, R234.reuse, PT ;  /* 0x000000eaadad7233 */ /* 0x100fe20003803000 */
[----:B-1----:R-:W-:Y:S01]  /*f6d0*/  F2FP.BF16.PACK_AB R157, R4, R206 ;  /* 0x000000ce049d723e */ /* 0x002fe200000010ff */
[--C-:B------:R-:W-:Y:S01]  /*f6e0*/  HSET2.LE.AND R176, R161, R234.reuse, PT ;  /* 0x000000eaa1b07233 */ /* 0x100fe20003803000 */
[----:B------:R-:W-:Y:S01]  /*f6f0*/  LOP3.LUT R175, R175, R156, RZ, 0xc0, !PT ;  /* 0x0000009cafaf7212 */ /* 0x000fe200078ec0ff */
[--C-:B------:R-:W-:Y:S01]  /*f700*/  HSET2.LE.AND R179, R181, R234.reuse, PT ;  /* 0x000000eab5b37233 */ /* 0x100fe20003803000 */
[----:B------:R-:W-:Y:S01]  /*f710*/  F2FP.BF16.PACK_AB R156, R190, R204 ;  /* 0x000000ccbe9c723e */ /* 0x000fe200000010ff */
[----:B--2---:R-:W1:Y:S01]  /*f720*/  LDSM.16.MT88.4 R144, [R210+0xa800] ;  /* 0x00a80000d290783b */ /* 0x004e620000004200 */
[----:B------:R-:W-:Y:S01]  /*f730*/  LOP3.LUT R178, R178, R19, RZ, 0xc0, !PT ;  /* 0x00000013b2b27212 */ /* 0x000fe200078ec0ff */
[----:B------:R-:W-:Y:S03]  /*f740*/  FFMA.FTZ R196, R164, R235, R196 ;  /* 0x000000eba4c47223 */ /* 0x000fe600000100c4 */
[----:B----4-:R-:W-:Y:S01]  /*f750*/  F2FP.BF16.PACK_AB R19, R162, R205 ;  /* 0x000000cda213723e */ /* 0x010fe200000010ff */
[----:B------:R-:W-:Y:S01]  /*f760*/  FFMA.FTZ R198, R3, R232, R198 ;  /* 0x000000e803c67223 */ /* 0x000fe200000100c6 */
[----:B------:R-:W-:Y:S01]  /*f770*/  PRMT R159, R159, 0x5410, R184 ;  /* 0x000054109f9f7816 */ /* 0x000fe200000000b8 */
[----:B------:R-:W2:Y:S01]  /*f780*/  LDSM.16.MT88.4 R180, [R208+0xa800] ;  /* 0x00a80000d0b4783b */ /* 0x000ea20000004200 */
[----:B------:R-:W-:Y:S01]  /*f790*/  LOP3.LUT R172, R172, R157, RZ, 0xc0, !PT ;  /* 0x0000009dacac7212 */ /* 0x000fe200078ec0ff */
[----:B------:R-:W-:Y:S01]  /*f7a0*/  FFMA.FTZ R200, R2, R233, R200 ;  /* 0x000000e902c87223 */ /* 0x000fe200000100c8 */
[----:B------:R-:W-:Y:S01]  /*f7b0*/  LOP3.LUT R173, R173, R156, RZ, 0xc0, !PT ;  /* 0x0000009cadad7212 */ /* 0x000fe200078ec0ff */
[----:B------:R-:W-:Y:S01]  /*f7c0*/  HSET2.LE.AND R177, R159, R234, PT ;  /* 0x000000ea9fb17233 */ /* 0x000fe20003803000 */
[----:B------:R-:W-:Y:S01]  /*f7d0*/  LOP3.LUT R176, R176, R19, RZ, 0xc0, !PT ;  /* 0x00000013b0b07212 */ /* 0x000fe200078ec0ff */
[----:B------:R-:W-:Y:S01]  /*f7e0*/  FFMA.FTZ R202, R0, R227, R202 ;  /* 0x000000e300ca7223 */ /* 0x000fe200000100ca */
[----:B------:R-:W-:Y:S01]  /*f7f0*/  MOV R19, R191 ;  /* 0x000000bf00137202 */ /* 0x000fe20000000f00 */
[----:B------:R-:W-:Y:S01]  /*f800*/  LDSM.16.MT88.4 R168, [R210+0xb800] ;  /* 0x00b80000d2a8783b */ /* 0x000fe20000004200 */
[----:B------:R-:W-:Y:S01]  /*f810*/  MOV R159, R162 ;  /* 0x000000a2009f7202 */ /* 0x000fe20000000f00 */
[----:B------:R-:W-:Y:S01]  /*f820*/  FADD.FTZ R197, R197, R196 ;  /* 0x000000c4c5c57221 */ /* 0x000fe20000010000 */
[-C--:B------:R-:W-:Y:S01]  /*f830*/  HMMA.16816.F32.BF16 R160, R172, R140.reuse, R8 ;  /* 0x0000008caca0723c */ /* 0x080fe20000041808 */
[----:B------:R-:W-:Y:S01]  /*f840*/  F2FP.BF16.PACK_AB R156, R19, R158 ;  /* 0x0000009e139c723e */ /* 0x000fe200000010ff */
[----:B------:R-:W-:Y:S01]  /*f850*/  FADD.FTZ R199, R199, R198 ;  /* 0x000000c6c7c77221 */ /* 0x000fe20000010000 */
[----:B------:R-:W-:Y:S01]  /*f860*/  LOP3.LUT R179, R179, R148, RZ, 0xc0, !PT ;  /* 0x00000094b3b37212 */ /* 0x000fe200078ec0ff */
[----:B------:R-:W-:Y:S01]  /*f870*/  FADD.FTZ R201, R201, R200 ;  /* 0x000000c8c9c97221 */ /* 0x000fe20000010000 */
[----:B------:R-:W-:Y:S01]  /*f880*/  LOP3.LUT R177, R177, R156, RZ, 0xc0, !PT ;  /* 0x0000009cb1b17212 */ /* 0x000fe200078ec0ff */
[----:B------:R-:W3:Y:S01]  /*f890*/  LDSM.16.MT88.4 R148, [R211+0xb800] ;  /* 0x00b80000d394783b */ /* 0x000ee20000004200 */
[----:B------:R-:W-:Y:S01]  /*f8a0*/  MOV R157, R190 ;  /* 0x000000be009d7202 */ /* 0x000fe20000000f00 */
[----:B------:R-:W-:Y:S01]  /*f8b0*/  FADD.FTZ R203, R203, R202 ;  /* 0x000000cacbcb7221 */ /* 0x000fe20000010000 */
[----:B------:R-:W-:Y:S03]  /*f8c0*/  MOV R10, R159 ;  /* 0x0000009f000a7202 */ /* 0x000fe60000000f00 */
[----:B------:R-:W-:Y:S01]  /*f8d0*/  MOV R11, R157 ;  /* 0x0000009d000b7202 */ /* 0x000fe20000000f00 */
[----:B------:R-:W-:Y:S01]  /*f8e0*/  FADD.FTZ R192, R192, R197 ;  /* 0x000000c5c0c07221 */ /* 0x000fe20000010000 */
[----:B------:R-:W-:Y:S01]  /*f8f0*/  MOV R8, R158 ;  /* 0x0000009e00087202 */ /* 0x000fe20000000f00 */
[----:B------:R-:W4:Y:S01]  /*f900*/  LDSM.16.MT88.4 R184, [R209+0xb800] ;  /* 0x00b80000d1b8783b */ /* 0x000f220000004200 */
[C---:B------:R-:W-:Y:S01]  /*f910*/  HMMA.16816.F32.BF16 R156, R176.reuse, R140, R12 ;  /* 0x0000008cb09c723c */ /* 0x040fe2000004180c */
[----:B------:R-:W-:Y:S01]  /*f920*/  MOV R9, R206 ;  /* 0x000000ce00097202 */ /* 0x000fe20000000f00 */
[----:B------:R-:W-:Y:S01]  /*f930*/  FADD.FTZ R194, R194, R199 ;  /* 0x000000c7c2c27221 */ /* 0x000fe20000010000 */
[----:B------:R-:W-:Y:S01]  /*f940*/  MOV R3, R166 ;  /* 0x000000a600037202 */ /* 0x000fe20000000f00 */
[----:B------:R-:W-:Y:S01]  /*f950*/  FADD.FTZ R246, R246, R201 ;  /* 0x000000c9f6f67221 */ /* 0x000fe20000010000 */
[----:B------:R-:W-:Y:S01]  /*f960*/  MOV R2, R167 ;  /* 0x000000a700027202 */ /* 0x000fe20000000f00 */
[----:B------:R-:W-:Y:S01]  /*f970*/  FADD.FTZ R248, R248, R203 ;  /* 0x000000cbf8f87221 */ /* 0x000fe20000010000 */
[----:B------:R2:W5:Y:S01]  /*f980*/  LDL.LU R206, [R1+0x10] ;  /* 0x0000100001ce7983 */ /* 0x0005620000300800 */
[-C--:B------:R-:W-:Y:S01]  /*f990*/  HMMA.16816.F32.BF16 R36, R176, R142.reuse, R36 ;  /* 0x0000008eb024723c */ /* 0x080fe20000041824 */
[----:B------:R-:W-:Y:S02]  /*f9a0*/  MOV R15, R205 ;  /* 0x000000cd000f7202 */ /* 0x000fe40000000f00 */
[----:B------:R2:W5:Y:S01]  /*f9b0*/  LDL.LU R205, [R1+0xc] ;  /* 0x00000c0001cd7983 */ /* 0x0005620000300800 */
[----:B------:R-:W-:Y:S01]  /*f9c0*/  MOV R14, R204 ;  /* 0x000000cc000e7202 */ /* 0x000fe20000000f00 */
[----:B------:R-:W-:Y:S02]  /*f9d0*/  FADD.FTZ R192, R193, R192 ;  /* 0x000000c0c1c07221 */ /* 0x000fe40000010000 */
[----:B------:R2:W5:Y:S01]  /*f9e0*/  LDL.LU R204, [R1+0x8] ;  /* 0x0000080001cc7983 */ /* 0x0005620000300800 */
[C---:B------:R-:W-:Y:S01]  /*f9f0*/  HMMA.16816.F32.BF16 R40, R172.reuse, R142, R40 ;  /* 0x0000008eac28723c */ /* 0x040fe20000041828 */
[----:B------:R-:W-:Y:S02]  /*fa00*/  FADD.FTZ R194, R195, R194 ;  /* 0x000000c2c3c27221 */ /* 0x000fe40000010000 */
[----:B------:R-:W2:Y:S01]  /*fa10*/  LDSM.16.MT88.4 R188, [R208+0xb800] ;  /* 0x00b80000d0bc783b */ /* 0x000ea20000004200 */
[----:B------:R-:W-:Y:S02]  /*fa20*/  FADD.FTZ R246, R247, R246 ;  /* 0x000000f6f7f67221 */ /* 0x000fe40000010000 */
[----:B------:R-:W-:Y:S02]  /*fa30*/  FADD.FTZ R248, R249, R248 ;  /* 0x000000f8f9f87221 */ /* 0x000fe40000010000 */
[-C--:B-1----:R-:W-:Y:S01]  /*fa40*/  HMMA.16816.F32.BF16 R44, R172, R144.reuse, R44 ;  /* 0x00000090ac2c723c */ /* 0x082fe2000004182c */
        /* <DEDUP_REMOVED lines=18> */
[----:B------:R-:W-:Y:S01]  /*fb70*/  FADD.FTZ R233, R7, R0 ;  /* 0x0000000007e97221 */ /* 0x000fe20000010000 */
[----:B------:R-:W-:Y:S01]  /*fb80*/  MOV R0, R165 ;  /* 0x000000a500007202 */ /* 0x000fe20000000f00 */
[C---:B------:R-:W-:Y:S01]  /*fb90*/  HMMA.16816.F32.BF16 R64, R176.reuse, R152, R64 ;  /* 0x00000098b040723c */ /* 0x040fe20000041840 */
[----:B------:R-:W-:Y:S07]  /*fba0*/  FADD.FTZ R227, R17, R8 ;  /* 0x0000000811e37221 */ /* 0x000fee0000010000 */
[-C--:B------:R-:W-:Y:S08]  /*fbb0*/  HMMA.16816.F32.BF16 R68, R176, R154.reuse, R68 ;  /* 0x0000009ab044723c */ /* 0x080ff00000041844 */
[C---:B------:R-:W-:Y:S08]  /*fbc0*/  HMMA.16816.F32.BF16 R72, R172.reuse, R154, R72 ;  /* 0x0000009aac48723c */ /* 0x040ff00000041848 */
[-C--:B--2---:R-:W-:Y:S08]  /*fbd0*/  HMMA.16816.F32.BF16 R76, R172, R180.reuse, R76 ;  /* 0x000000b4ac4c723c */ /* 0x084ff0000004184c */
        /* <DEDUP_REMOVED lines=8> */
[C---:B------:R-:W-:Y:S07]  /*fc60*/  HMMA.16816.F32.BF16 R152, R176.reuse, R168, R32 ;  /* 0x000000a8b098723c */ /* 0x040fee0000041820 */
[----:B------:R-:W-:Y:S01]  /*fc70*/  MOV R169, R18 ;  /* 0x0000001200a97202 */ /* 0x000fe20000000f00 */
[-C--:B------:R-:W-:Y:S08]  /*fc80*/  HMMA.16816.F32.BF16 R112, R176, R170.reuse, R112 ;  /* 0x000000aab070723c */ /* 0x080ff00000041870 */
[C---:B------:R-:W-:Y:S08]  /*fc90*/  HMMA.16816.F32.BF16 R116, R172.reuse, R170, R116 ;  /* 0x000000aaac74723c */ /* 0x040ff00000041874 */
[-C--:B----4-:R-:W-:Y:S08]  /*fca0*/  HMMA.16816.F32.BF16 R148, R172, R184.reuse, R28 ;  /* 0x000000b8ac94723c */ /* 0x090ff0000004181c */
[C---:B------:R-:W-:Y:S08]  /*fcb0*/  HMMA.16816.F32.BF16 R120, R176.reuse, R184, R120 ;  /* 0x000000b8b078723c */ /* 0x040ff00000041878 */
[-C--:B------:R-:W-:Y:S08]  /*fcc0*/  HMMA.16816.F32.BF16 R144, R176, R186.reuse, R20 ;  /* 0x000000bab090723c */ /* 0x080ff00000041814 */
[C---:B------:R-:W-:Y:S08]  /*fcd0*/  HMMA.16816.F32.BF16 R124, R172.reuse, R186, R124 ;  /* 0x000000baac7c723c */ /* 0x040ff0000004187c */
[-C--:B------:R-:W-:Y:S08]  /*fce0*/  HMMA.16816.F32.BF16 R140, R172, R188.reuse, R24 ;  /* 0x000000bcac8c723c */ /* 0x080ff00000041818 */
[C---:B------:R-:W-:Y:S08]  /*fcf0*/  HMMA.16816.F32.BF16 R128, R176.reuse, R188, R128 ;  /* 0x000000bcb080723c */ /* 0x040ff00000041880 */
[-C--:B------:R-:W-:Y:S08]  /*fd00*/  HMMA.16816.F32.BF16 R132, R176, R190.reuse, R132 ;  /* 0x000000beb084723c */ /* 0x080ff00000041884 */
[----:B------:R-:W-:Y:S01]  /*fd10*/  HMMA.16816.F32.BF16 R136, R172, R190, R136 ;  /* 0x000000beac88723c */ /* 0x000fe20000041888 */
[----:B-----5:R-:W-:-:S07]  /*fd20*/  @P0 BRA `(.L_x_859) ;  /* 0xffffd5c000000947 */ /* 0x020fce000383ffff */
.L_x_858:
[----:B------:R-:W1:Y:S01]  /*fd30*/  SHFL.BFLY PT, R2, R235, 0x2, 0x1f ;  /* 0x0c401f00eb027f89 */ /* 0x000e6200000e0000 */
[----:B------:R-:W-:Y:S01]  /*fd40*/  ULDC.U8 UR4, c[0x0][0x329] ;  /* 0x0000ca4000047ab9 */ /* 0x000fe20000000000 */
[----:B------:R-:W-:Y:S01]  /*fd50*/  MOV R14, 0x3f800000 ;  /* 0x3f800000000e7802 */ /* 0x000fe20000000f00 */
[----:B------:R-:W-:Y:S01]  /*fd60*/  ULDC.U8 UR5, c[0x0][0x328] ;  /* 0x0000ca0000057ab9 */ /* 0x000fe20000000000 */
[----:B------:R-:W2:Y:S01]  /*fd70*/  SHFL.BFLY PT, R13, R232, 0x2, 0x1f ;  /* 0x0c401f00e80d7f89 */ /* 0x000ea200000e0000 */
[----:B------:R-:W-:Y:S01]  /*fd80*/  ISETP.NE.AND P0, PT, RZ, UR4, PT ;  /* 0x00000004ff007c0c */ /* 0x000fe2000bf05270 */
[----:B------:R-:W-:Y:S01]  /*fd90*/  BSSY B0, `(.L_x_862) ;  /* 0x00001a4000007945 */ /* 0x000fe20003800000 */
[----:B------:R-:W-:Y:S01]  /*fda0*/  ISETP.NE.AND P3, PT, RZ, UR5, PT ;  /* 0x00000005ff007c0c */ /* 0x000fe2000bf65270 */
[----:B------:R-:W3:Y:S01]  /*fdb0*/  SHFL.BFLY PT, R4, R227, 0x2, 0x1f ;  /* 0x0c401f00e3047f89 */ /* 0x000ee200000e0000 */
[----:B------:R-:W-:-:S03]  /*fdc0*/  MOV R15, 0x3f800000 ;  /* 0x3f800000000f7802 */ /* 0x000fc60000000f00 */
[----:B------:R-:W4:Y:S04]  /*fdd0*/  S2R R0, SR_TID.X ;  /* 0x0000000000007919 */ /* 0x000f280000002100 */
[----:B------:R-:W4:Y:S02]  /*fde0*/  SHFL.BFLY PT, R8, R233, 0x2, 0x1f ;  /* 0x0c401f00e9087f89 */ /* 0x000f2400000e0000 */
[----:B------:R-:W-:Y:S02]  /*fdf0*/  @P0 MOV R10, c[0x0][0x210] ;  /* 0x00008400000a0a02 */ /* 0x000fe40000000f00 */
[----:B------:R-:W-:-:S03]  /*fe00*/  @P0 MOV R16, 0x1 ;  /* 0x0000000100100802 */ /* 0x000fc60000000f00 */
[----:B------:R-:W-:Y:S02]  /*fe10*/  @P0 IMAD R10, R10, c[0x0][0x214], RZ ;  /* 0x000085000a0a0a24 */ /* 0x000fe400078e02ff */
[----:B-1----:R-:W-:Y:S02]  /*fe20*/  FADD.FTZ R2, R2, R235 ;  /* 0x000000eb02027221 */ /* 0x002fe40000010000 */
[----:B--2---:R-:W-:-:S03]  /*fe30*/  FADD.FTZ R13, R13, R232 ;  /* 0x000000e80d0d7221 */ /* 0x004fc60000010000 */
[----:B------:R-:W1:Y:S01]  /*fe40*/  SHFL.BFLY PT, R7, R2, 0x1, 0x1f ;  /* 0x0c201f0002077f89 */ /* 0x000e6200000e0000 */
[----:B---3--:R-:W-:-:S03]  /*fe50*/  FADD.FTZ R11, R4, R227 ;  /* 0x000000e3040b7221 */ /* 0x008fc60000010000 */
[----:B------:R-:W2:Y:S01]  /*fe60*/  SHFL.BFLY PT, R6, R13, 0x1, 0x1f ;  /* 0x0c201f000d067f89 */ /* 0x000ea200000e0000 */
[----:B----4-:R-:W-:-:S03]  /*fe70*/  SHF.R.S32.HI R3, RZ, 0x1f, R0 ;  /* 0x0000001fff037819 */ /* 0x010fc60000011400 */
[----:B------:R-:W3:Y:S01]  /*fe80*/  SHFL.BFLY PT, R4, R11, 0x1, 0x1f ;  /* 0x0c201f000b047f89 */ /* 0x000ee200000e0000 */
[CC--:B------:R-:W-:Y:S01]  /*fe90*/  LEA.HI R9, R3.reuse, R0.reuse, RZ, 0x2 ;  /* 0x0000000003097211 */ /* 0x0c0fe200078f10ff */
[----:B------:R-:W-:Y:S01]  /*fea0*/  FADD.FTZ R5, R8, R233 ;  /* 0x000000e908057221 */ /* 0x000fe20000010000 */
[----:B------:R-:W-:-:S04]  /*feb0*/  LEA.HI R3, R3, R0, RZ, 0x5 ;  /* 0x0000000003037211 */ /* 0x000fc800078f28ff */
[----:B------:R-:W4:Y:S01]  /*fec0*/  SHFL.BFLY PT, R8, R5, 0x1, 0x1f ;  /* 0x0c201f0005087f89 */ /* 0x000f2200000e0000 */
[----:B-1----:R-:W-:Y:S01]  /*fed0*/  FADD.FTZ R7, R2, R7 ;  /* 0x0000000702077221 */ /* 0x002fe20000010000 */
[--C-:B------:R-:W-:Y:S01]  /*fee0*/  SHF.R.S32.HI R2, RZ, 0x2, R9.reuse ;  /* 0x00000002ff027819 */ /* 0x100fe20000011409 */
[----:B--2---:R-:W-:Y:S01]  /*fef0*/  FADD.FTZ R6, R13, R6 ;  /* 0x000000060d067221 */ /* 0x004fe20000010000 */
[----:B------:R-:W-:Y:S02]  /*ff00*/  SHF.R.S32.HI R13, RZ, 0x1f, R9 ;  /* 0x0000001fff0d7819 */ /* 0x000fe40000011409 */
[----:B------:R-:W-:Y:S01]  /*ff10*/  LOP3.LUT R9, R9, 0x3ffffffc, RZ, 0xc0, !PT ;  /* 0x3ffffffc09097812 */ /* 0x000fe200078ec0ff */
[----:B---3--:R-:W-:Y:S01]  /*ff20*/  FADD.FTZ R4, R11, R4 ;  /* 0x000000040b047221 */ /* 0x008fe20000010000 */
[----:B------:R-:W-:Y:S02]  /*ff30*/  LEA.HI R13, R13, R2, RZ, 0x3 ;  /* 0x000000020d0d7211 */ /* 0x000fe400078f18ff */
[----:B------:R-:W-:-:S02]  /*ff40*/  IADD3 R9, -R9, R0, RZ ;  /* 0x0000000009097210 */ /* 0x000fc40007ffe1ff */
[----:B------:R-:W-:Y:S02]  /*ff50*/  LOP3.LUT R13, R13, 0xfffffff8, RZ, 0xc0, !PT ;  /* 0xfffffff80d0d7812 */ /* 0x000fe400078ec0ff */
[----:B------:R-:W-:Y:S01]  /*ff60*/  FSETP.NE.FTZ.AND P6, PT, R7, RZ, PT ;  /* 0x000000ff0700720b */ /* 0x000fe20003fd5000 */
[----:B----4-:R-:W-:Y:S01]  /*ff70*/  FADD.FTZ R5, R5, R8 ;  /* 0x0000000805057221 */ /* 0x010fe20000010000 */
[----:B------:R-:W-:Y:S02]  /*ff80*/  IADD3 R13, R2, -R13, RZ ;  /* 0x8000000d020d7210 */ /* 0x000fe40007ffe0ff */
[----:B------:R-:W-:Y:S02]  /*ff90*/  SHF.R.S32.HI R2, RZ, 0x5, R3 ;  /* 0x00000005ff027819 */ /* 0x000fe40000011403 */
[C---:B------:R-:W-:Y:S02]  /*ffa0*/  SHF.L.U32 R12, R13.reuse, 0x6, RZ ;  /* 0x000000060d0c7819 */ /* 0x040fe400000006ff */
[----:B------:R-:W-:-:S02]  /*ffb0*/  LOP3.LUT R11, R13, 0x1, RZ, 0xc0, !PT ;  /* 0x000000010d0b7812 */ /* 0x000fc400078ec0ff */
[----:B------:R-:W-:Y:S02]  /*ffc0*/  LOP3.LUT R12, R12, 0x1c0, RZ, 0xc0, !PT ;  /* 0x000001c00c0c7812 */ /* 0x000fe400078ec0ff */
[----:B------:R-:W-:Y:S01]  /*ffd0*/  LEA R9, R2, R9, 0x9 ;  /* 0x0000000902097211 */ /* 0x000fe200078e48ff */
[----:B------:R-:W1:Y:S01]  /*ffe0*/  @P6 MUFU.RCP R14, R7 ;  /* 0x00000007000e6308 */ /* 0x000e620000001000 */
[----:B------:R-:W-:Y:S02]  /*fff0*/  LEA.HI R12, R12, R12, RZ, 0x1d ;  /* 0x0000000c0c0c7211 */ /* 0x000fe400078fe8ff */
[----:B------:R-:W-:Y:S02]  /*10000*/  ISETP.NE.U32.AND P4, PT, R11, 0x1, PT ;  /* 0x000000010b00780c */ /* 0x000fe40003f85070 */
[----:B------:R-:W-:Y:S02]  /*10010*/  FSETP.NE.FTZ.AND P5, PT, R6, RZ, PT ;  /* 0x000000ff0600720b */ /* 0x000fe40003fb5000 */
[----:B------:R-:W-:Y:S01]  /*10020*/  LEA R9, R9, R12, 0x1 ;  /* 0x0000000c09097211 */ /* 0x000fe200078e08ff */
[----:B------:R-:W-:Y:S01]  /*10030*/  @P6 MUFU.LG2 R7, R7 ;  /* 0x0000000700076308 */ /* 0x000fe20000000c00 */
[----:B------:R-:W-:-:S02]  /*10040*/  @!P0 MOV R8, c[0x0][0x214] ;  /* 0x0000850000088a02 */ /* 0x000fc40000000f00 */
[----:B------:R-:W-:Y:S02]  /*10050*/  SHF.L.U32 R9, R9, 0x1, RZ ;  /* 0x0000000109097819 */ /* 0x000fe400000006ff */
[----:B------:R-:W-:Y:S02]  /*10060*/  R2P PR, R13, 0x6 ;  /* 0x000000060d007804 */ /* 0x000fe40000000000 */
[----:B------:R-:W-:Y:S01]  /*10070*/  MOV R11, 0x20 ;  /* 0x00000020000b7802 */ /* 0x000fe20000000f00 */
[----:B-1----:R-:W-:Y:S01]  /*10080*/  FMUL.FTZ R14, R14, c[0x0][0x2dc] ;  /* 0x0000b7000e0e7a20 */ /* 0x002fe20000410000 */
[----:B------:R-:W-:Y:S01]  /*10090*/  @!P0 SEL R10, R8, c[0x0][0x234], !P3 ;  /* 0x00008d00080a8a07 */ /* 0x000fe20005800000 */
[----:B------:R-:W1:Y:S01]  /*100a0*/  @P5 MUFU.RCP R15, R6 ;  /* 0x00000006000f5308 */ /* 0x000e620000001000 */
[C---:B------:R-:W-:Y:S01]  /*100b0*/  IADD3 R8, R9.reuse, -0x10, RZ ;  /* 0xfffffff009087810 */ /* 0x040fe20007ffe0ff */
[C---:B------:R-:W-:Y:S01]  /*100c0*/  FMUL.FTZ R160, R14.reuse, R160 ;  /* 0x000000a00ea07220 */ /* 0x040fe20000410000 */
[----:B------:R-:W-:Y:S01]  /*100d0*/  @P4 IADD3 R8, R9, 0x10, RZ ;  /* 0x0000001009084810 */ /* 0x000fe20007ffe0ff */
[C---:B------:R-:W-:Y:S01]  /*100e0*/  FMUL.FTZ R161, R14.reuse, R161 ;  /* 0x000000a10ea17220 */ /* 0x040fe20000410000 */
[----:B------:R-:W-:Y:S01]  /*100f0*/  SEL R11, R11, 0xffffffe0, !P1 ;  /* 0xffffffe00b0b7807 */ /* 0x000fe20004800000 */
[C---:B------:R-:W-:Y:S01]  /*10100*/  FMUL.FTZ R40, R14.reuse, R40 ;  /* 0x000000280e287220 */ /* 0x040fe20000410000 */
[----:B------:R-:W-:Y:S01]  /*10110*/  FSETP.NE.FTZ.AND P4, PT, R5, RZ, PT ;  /* 0x000000ff0500720b */ /* 0x000fe20003f95000 */
[----:B------:R-:W-:Y:S01]  /*10120*/  FMUL.FTZ R41, R14, R41 ;  /* 0x000000290e297220 */ /* 0x000fe20000410000 */
[----:B------:R-:W-:Y:S01]  /*10130*/  FSETP.NE.FTZ.AND P1, PT, R4, RZ, PT ;  /* 0x000000ff0400720b */ /* 0x000fe20003f35000 */
[C---:B------:R-:W-:Y:S01]  /*10140*/  FMUL.FTZ R44, R14.reuse, R44 ;  /* 0x0000002c0e2c7220 */ /* 0x040fe20000410000 */
[----:B------:R-:W-:Y:S01]  /*10150*/  MOV R12, 0x3f800000 ;  /* 0x3f800000000c7802 */ /* 0x000fe20000000f00 */
[C---:B------:R-:W-:Y:S01]  /*10160*/  FMUL.FTZ R45, R14.reuse, R45 ;  /* 0x0000002d0e2d7220 */ /* 0x040fe20000410000 */
[----:B------:R-:W-:Y:S01]  /*10170*/  MOV R13, 0x3f800000 ;  /* 0x3f800000000d7802 */ /* 0x000fe20000000f00 */
[C---:B------:R-:W-:Y:S01]  /*10180*/  FMUL.FTZ R56, R14.reuse, R56 ;  /* 0x000000380e387220 */ /* 0x040fe20000410000 */
[----:B------:R-:W-:Y:S01]  /*10190*/  F2FP.BF16.PACK_AB R160, R161, R160 ;  /* 0x000000a0a1a0723e */ /* 0x000fe200000010ff */
[----:B-1----:R-:W-:Y:S01]  /*101a0*/  FMUL.FTZ R15, R15, c[0x0][0x2dc] ;  /* 0x0000b7000f0f7a20 */ /* 0x002fe20000410000 */
[----:B------:R-:W-:Y:S01]  /*101b0*/  F2FP.BF16.PACK_AB R41, R41, R40 ;  /* 0x000000282929723e */ /* 0x000fe200000010ff */
[----:B------:R-:W-:Y:S01]  /*101c0*/  FMUL.FTZ R57, R14, R57 ;  /* 0x000000390e397220 */ /* 0x000fe20000410000 */
[----:B------:R-:W-:Y:S01]  /*101d0*/  F2FP.BF16.PACK_AB R44, R45, R44 ;  /* 0x0000002c2d2c723e */ /* 0x000fe200000010ff */
[----:B------:R-:W1:Y:S01]  /*101e0*/  @P4 MUFU.RCP R12, R5 ;  /* 0x00000005000c4308 */ /* 0x000e620000001000 */
[----:B------:R-:W-:Y:S01]  /*101f0*/  FMUL.FTZ R162, R15, R162 ;  /* 0x000000a20fa27220 */ /* 0x000fe20000410000 */
[----:B------:R-:W-:Y:S01]  /*10200*/  IADD3 R17, R9, R11, RZ ;  /* 0x0000000b09117210 */ /* 0x000fe20007ffe0ff */
[----:B------:R-:W-:Y:S01]  /*10210*/  FMUL.FTZ R163, R15, R163 ;  /* 0x000000a30fa37220 */ /* 0x000fe20000410000 */
[----:B------:R-:W-:Y:S01]  /*10220*/  F2FP.BF16.PACK_AB R56, R57, R56 ;  /* 0x000000383938723e */ /* 0x000fe200000010ff */
[C---:B------:R-:W-:Y:S01]  /*10230*/  FMUL.FTZ R42, R15.reuse, R42 ;  /* 0x0000002a0f2a7220 */ /* 0x040fe20000410000 */
[----:B------:R-:W-:Y:S01]  /*10240*/  STS [R9], R160 ;  /* 0x000000a009007388 */ /* 0x000fe20000000800 */
[C---:B------:R-:W-:Y:S01]  /*10250*/  FMUL.FTZ R43, R15.reuse, R43 ;  /* 0x0000002b0f2b7220 */ /* 0x040fe20000410000 */
[----:B------:R-:W2:Y:S01]  /*10260*/  @P1 MUFU.RCP R13, R4 ;  /* 0x00000004000d1308 */ /* 0x000ea20000001000 */
[----:B------:R-:W-:Y:S01]  /*10270*/  FMUL.FTZ R46, R15, R46 ;  /* 0x0000002e0f2e7220 */ /* 0x000fe20000410000 */
[----:B------:R-:W-:Y:S01]  /*10280*/  F2FP.BF16.PACK_AB R162, R163, R162 ;  /* 0x000000a2a3a2723e */ /* 0x000fe200000010ff */
[----:B------:R-:W-:Y:S01]  /*10290*/  FMUL.FTZ R47, R15, R47 ;  /* 0x0000002f0f2f7220 */ /* 0x000fe20000410000 */
[----:B------:R-:W-:Y:S01]  /*102a0*/  F2FP.BF16.PACK_AB R43, R43, R42 ;  /* 0x0000002a2b2b723e */ /* 0x000fe200000010ff */
[----:B------:R-:W-:Y:S01]  /*102b0*/  FMUL.FTZ R58, R15, R58 ;  /* 0x0000003a0f3a7220 */ /* 0x000fe20000410000 */
[----:B------:R-:W-:Y:S01]  /*102c0*/  IADD3 R11, R11, R8, RZ ;  /* 0x000000080b0b7210 */ /* 0x000fe20007ffe0ff */
[----:B------:R-:W-:Y:S01]  /*102d0*/  FMUL.FTZ R59, R15, R59 ;  /* 0x0000003b0f3b7220 */ /* 0x000fe20000410000 */
[----:B------:R-:W-:Y:S01]  /*102e0*/  F2FP.BF16.PACK_AB R46, R47, R46 ;  /* 0x0000002e2f2e723e */ /* 0x000fe200000010ff */
[----:B-1----:R-:W-:Y:S01]  /*102f0*/  FMUL.FTZ R12, R12, c[0x0][0x2dc] ;  /* 0x0000b7000c0c7a20 */ /* 0x002fe20000410000 */
[----:B------:R-:W-:Y:S01]  /*10300*/  STS [R9+0x400], R162 ;  /* 0x000400a209007388 */ /* 0x000fe20000000800 */
[----:B------:R-:W-:Y:S01]  /*10310*/  FMUL.FTZ R60, R14, R60 ;  /* 0x0000003c0e3c7220 */ /* 0x000fe20000410000 */
[----:B------:R-:W-:Y:S01]  /*10320*/  F2FP.BF16.PACK_AB R58, R59, R58 ;  /* 0x0000003a3b3a723e */ /* 0x000fe200000010ff */
[C---:B------:R-:W-:Y:S01]  /*10330*/  FMUL.FTZ R156, R12.reuse, R156 ;  /* 0x0000009c0c9c7220 */ /* 0x040fe20000410000 */
[----:B------:R-:W-:Y:S01]  /*10340*/  STS [R8], R41 ;  /* 0x0000002908007388 */ /* 0x000fe20000000800 */
[C---:B------:R-:W-:Y:S01]  /*10350*/  FMUL.FTZ R157, R12.reuse, R157 ;  /* 0x0000009d0c9d7220 */ /* 0x040fe20000410000 */
[----:B------:R-:W-:Y:S01]  /*10360*/  ISETP.NE.OR P3, PT, RZ, UR4, !P3 ;  /* 0x00000004ff007c0c */ /* 0x000fe2000df65670 */
[----:B--2---:R-:W-:Y:S01]  /*10370*/  FMUL.FTZ R13, R13, c[0x0][0x2dc] ;  /* 0x0000b7000d0d7a20 */ /* 0x004fe20000410000 */
[----:B------:R-:W-:Y:S01]  /*10380*/  STS [R8+0x400], R43 ;  /* 0x0004002b08007388 */ /* 0x000fe20000000800 */
[C---:B------:R-:W-:Y:S01]  /*10390*/  FMUL.FTZ R36, R12.reuse, R36 ;  /* 0x000000240c247220 */ /* 0x040fe20000410000 */
[----:B------:R-:W-:Y:S01]  /*103a0*/  F2FP.BF16.PACK_AB R156, R157, R156 ;  /* 0x0000009c9d9c723e */ /* 0x000fe200000010ff */
[C---:B------:R-:W-:Y:S01]  /*103b0*/  FMUL.FTZ R158, R13.reuse, R158 ;  /* 0x0000009e0d9e7220 */ /* 0x040fe20000410000 */
[----:B------:R-:W1:Y:S01]  /*103c0*/  @P5 MUFU.LG2 R6, R6 ;  /* 0x0000000600065308 */ /* 0x000e620000000c00 */
[----:B------:R-:W-:Y:S01]  /*103d0*/  FMUL.FTZ R159, R13, R159 ;  /* 0x0000009f0d9f7220 */ /* 0x000fe20000410000 */
[----:B------:R-:W-:Y:S01]  /*103e0*/  LOP3.LUT R3, R3, 0xffffffe0, RZ, 0xc0, !PT ;  /* 0xffffffe003037812 */ /* 0x000fe200078ec0ff */
[C---:B------:R-:W-:Y:S01]  /*103f0*/  FMUL.FTZ R37, R12.reuse, R37 ;  /* 0x000000250c257220 */ /* 0x040fe20000410000 */
[----:B------:R-:W-:Y:S01]  /*10400*/  STS [R9+0x2000], R156 ;  /* 0x0020009c09007388 */ /* 0x000fe20000000800 */
[----:B------:R-:W-:Y:S01]  /*10410*/  FMUL.FTZ R38, R13, R38 ;  /* 0x000000260d267220 */ /* 0x000fe20000410000 */
[----:B------:R-:W-:Y:S01]  /*10420*/  F2FP.BF16.PACK_AB R158, R159, R158 ;  /* 0x0000009e9f9e723e */ /* 0x000fe200000010ff */
[----:B------:R-:W-:Y:S01]  /*10430*/  FMUL.FTZ R39, R13, R39 ;  /* 0x000000270d277220 */ /* 0x000fe20000410000 */
[----:B------:R-:W-:Y:S01]  /*10440*/  F2FP.BF16.PACK_AB R37, R37, R36 ;  /* 0x000000242525723e */ /* 0x000fe200000010ff */
[C---:B------:R-:W-:Y:S01]  /*10450*/  FMUL.FTZ R48, R12.reuse, R48 ;  /* 0x000000300c307220 */ /* 0x040fe20000410000 */
[----:B------:R-:W2:Y:S01]  /*10460*/  @P4 MUFU.LG2 R5, R5 ;  /* 0x0000000500054308 */ /* 0x000ea20000000c00 */
[C---:B------:R-:W-:Y:S01]  /*10470*/  FMUL.FTZ R49, R12.reuse, R49 ;  /* 0x000000310c317220 */ /* 0x040fe20000410000 */
[----:B------:R-:W-:Y:S01]  /*10480*/  F2FP.BF16.PACK_AB R39, R39, R38 ;  /* 0x000000262727723e */ /* 0x000fe200000010ff */
[C---:B------:R-:W-:Y:S01]  /*10490*/  FMUL.FTZ R52, R12.reuse, R52 ;  /* 0x000000340c347220 */ /* 0x040fe20000410000 */
[----:B------:R-:W-:Y:S01]  /*104a0*/  STS [R9+0x2400], R158 ;  /* 0x0024009e09007388 */ /* 0x000fe20000000800 */
        /* <DEDUP_REMOVED lines=11> */
[----:B------:R-:W-:Y:S01]  /*10560*/  STS [R17], R44 ;  /* 0x0000002c11007388 */ /* 0x000fe20000000800 */
        /* <DEDUP_REMOVED lines=19> */
[----:B------:R-:W3:Y:S01]  /*106a0*/  @P1 MUFU.LG2 R4, R4 ;  /* 0x0000000400041308 */ /* 0x000ee20000000c00 */
[C---:B------:R-:W-:Y:S01]  /*106b0*/  FMUL.FTZ R113, R12.reuse, R113 ;  /* 0x000000710c717220 */ /* 0x040fe20000410000 */
[----:B------:R-:W-:Y:S01]  /*106c0*/  F2FP.BF16.PACK_AB R152, R153, R152 ;  /* 0x000000989998723e */ /* 0x000fe200000010ff */
[C---:B------:R-:W-:Y:S01]  /*106d0*/  FMUL.FTZ R120, R12.reuse, R120 ;  /* 0x000000780c787220 */ /* 0x040fe20000410000 */
[----:B------:R-:W-:Y:S01]  /*106e0*/  IADD3 R3, -R3, R0, RZ ;  /* 0x0000000003037210 */ /* 0x000fe20007ffe1ff */
[C---:B------:R-:W-:Y:S01]  /*106f0*/  FMUL.FTZ R121, R12.reuse, R121 ;  /* 0x000000790c797220 */ /* 0x040fe20000410000 */
[----:B------:R-:W-:Y:S01]  /*10700*/  F2FP.BF16.PACK_AB R112, R113, R112 ;  /* 0x000000707170723e */ /* 0x000fe200000010ff */
[C---:B------:R-:W-:Y:S01]  /*10710*/  FMUL.FTZ R144, R12.reuse, R144 ;  /* 0x000000900c907220 */ /* 0x040fe20000410000 */
[----:B------:R-:W-:Y:S01]  /*10720*/  MOV R0, 0x7f800000 ;  /* 0x7f80000000007802 */ /* 0x000fe20000000f00 */
[C---:B------:R-:W-:Y:S01]  /*10730*/  FMUL.FTZ R145, R12.reuse, R145 ;  /* 0x000000910c917220 */ /* 0x040fe20000410000 */
[----:B------:R-:W-:Y:S01]  /*10740*/  F2FP.BF16.PACK_AB R120, R121, R120 ;  /* 0x000000787978723e */ /* 0x000fe200000010ff */
[----:B------:R-:W-:-:S02]  /*10750*/  FMUL.FTZ R128, R12, R128 ;  /* 0x000000800c807220 */ /* 0x000fc40000410000 */
[C---:B------:R-:W-:Y:S01]  /*10760*/  FMUL.FTZ R129, R12.reuse, R129 ;  /* 0x000000810c817220 */ /* 0x040fe20000410000 */
[----:B------:R-:W-:Y:S01]  /*10770*/  F2FP.BF16.PACK_AB R144, R145, R144 ;  /* 0x000000909190723e */ /* 0x000fe200000010ff */
[C---:B------:R-:W-:Y:S02]  /*10780*/  FMUL.FTZ R132, R12.reuse, R132 ;  /* 0x000000840c847220 */ /* 0x040fe40000410000 */
[----:B------:R-:W-:Y:S01]  /*10790*/  FMUL.FTZ R133, R12, R133 ;  /* 0x000000850c857220 */ /* 0x000fe20000410000 */
[----:B------:R-:W-:Y:S01]  /*107a0*/  MOV R12, 0x40 ;  /* 0x00000040000c7802 */ /* 0x000fe20000000f00 */
        /* <DEDUP_REMOVED lines=8> */
[C---:B------:R-:W-:Y:S01]  /*10830*/  FMUL.FTZ R61, R14.reuse, R61 ;  /* 0x0000003d0e3d7220 */ /* 0x040fe20000410000 */
[----:B------:R-:W-:Y:S01]  /*10840*/  IADD3 R19, R9, R12, RZ ;  /* 0x0000000c09137210 */ /* 0x000fe20007ffe0ff */
[----:B------:R-:W-:Y:S01]  /*10850*/  FMUL.FTZ R62, R15, R62 ;  /* 0x0000003e0f3e7220 */ /* 0x000fe20000410000 */
[----:B------:R-:W-:Y:S01]  /*10860*/  F2FP.BF16.PACK_AB R54, R55, R54 ;  /* 0x000000363736723e */ /* 0x000fe200000010ff */
[----:B------:R-:W-:Y:S01]  /*10870*/  FMUL.FTZ R63, R15, R63 ;  /* 0x0000003f0f3f7220 */ /* 0x000fe20000410000 */
[----:B------:R-:W-:Y:S01]  /*10880*/  F2FP.BF16.PACK_AB R60, R61, R60 ;  /* 0x0000003c3d3c723e */ /* 0x000fe200000010ff */
[----:B------:R-:W-:Y:S01]  /*10890*/  FMUL.FTZ R72, R14, R72 ;  /* 0x000000480e487220 */ /* 0x000fe20000410000 */
[----:B------:R-:W-:Y:S01]  /*108a0*/  IADD3 R21, R12, R8, RZ ;  /* 0x000000080c157210 */ /* 0x000fe20007ffe0ff */
[C---:B------:R-:W-:Y:S01]  /*108b0*/  FMUL.FTZ R73, R14.reuse, R73 ;  /* 0x000000490e497220 */ /* 0x040fe20000410000 */
[----:B------:R-:W-:Y:S01]  /*108c0*/  F2FP.BF16.PACK_AB R62, R63, R62 ;  /* 0x0000003e3f3e723e */ /* 0x000fe200000010ff */
[C---:B------:R-:W-:Y:S01]  /*108d0*/  FMUL.FTZ R74, R15.reuse, R74 ;  /* 0x0000004a0f4a7220 */ /* 0x040fe20000410000 */
[----:B------:R-:W-:Y:S01]  /*108e0*/  STS [R17+0x2400], R50 ;  /* 0x0024003211007388 */ /* 0x000fe20000000800 */
[----:B------:R-:W-:Y:S01]  /*108f0*/  FMUL.FTZ R75, R15, R75 ;  /* 0x0000004b0f4b7220 */ /* 0x000fe20000410000 */
        /* <DEDUP_REMOVED lines=70> */
[----:B------:R4:W-:Y:S01]  /*10d60*/  STS [R23+0x2400], R82 ;  /* 0x0024005217007388 */ /* 0x0009e20000000800 */
        /* <DEDUP_REMOVED lines=42> */
[----:B------:R-:W-:Y:S01]  /*11010*/  FMUL.FTZ R138, R15, R138 ;  /* 0x0000008a0f8a7220 */ /* 0x000fe20000410000 */
[----:B------:R-:W-:Y:S01]  /*11020*/  STS [R17+0x4000], R108 ;  /* 0x0040006c11007388 */ /* 0x000fe20000000800 */
[C---:B------:R-:W-:Y:S01]  /*11030*/  FMUL.FTZ R136, R14.reuse, R136 ;  /* 0x000000880e887220 */ /* 0x040fe20000410000 */
[----:B------:R-:W-:Y:S01]  /*11040*/  F2FP.BF16.PACK_AB R142, R143, R142 ;  /* 0x0000008e8f8e723e */ /* 0x000fe200000010ff */
[----:B------:R-:W-:Y:S01]  /*11050*/  FMUL.FTZ R137, R14, R137 ;  /* 0x000000890e897220 */ /* 0x000fe20000410000 */
[----:B------:R-:W-:Y:S01]  /*11060*/  STS [R17+0x4400], R110 ;  /* 0x0044006e11007388 */ /* 0x000fe20000000800 */
[----:B------:R-:W-:Y:S01]  /*11070*/  FMUL.FTZ R15, R15, R139 ;  /* 0x0000008b0f0f7220 */ /* 0x000fe20000410000 */
[----:B----4-:R-:W-:Y:S01]  /*11080*/  CS2R R82, SRZ ;  /* 0x0000000000527805 */ /* 0x010fe2000001ff00 */
        /* <DEDUP_REMOVED lines=8> */
[----:B------:R-:W-:Y:S01]  /*11110*/  @!P0 IMAD R16, R10, c[0x0][0x1c0], RZ ;  /* 0x000070000a108a24 */ /* 0x000fe200078e02ff */
[----:B------:R-:W-:Y:S01]  /*11120*/  STS [R17+0x6000], R152 ;  /* 0x0060009811007388 */ /* 0x000fe20000000800 */
[----:B------:R-:W-:Y:S01]  /*11130*/  F2FP.BF16.PACK_AB R130, R131, R130 ;  /* 0x000000828382723e */ /* 0x000fe200000010ff */
[----:B-1----:R-:W-:Y:S01]  /*11140*/  @P5 FMUL.FTZ R81, R6, 0.69314718246459960938 ;  /* 0x3f31721806515820 */ /* 0x002fe20000410000 */
[----:B------:R-:W-:Y:S01]  /*11150*/  F2FP.BF16.PACK_AB R13, R13, R134 ;  /* 0x000000860d0d723e */ /* 0x000fe200000010ff */
[----:B------:R-:W-:Y:S01]  /*11160*/  STS [R17+0x6400], R154 ;  /* 0x0064009a11007388 */ /* 0x000fe20000000800 */
[----:B--2---:R-:W-:-:S02]  /*11170*/  @P4 FMUL.FTZ R6, R5, 0.69314718246459960938 ;  /* 0x3f31721805064820 */ /* 0x004fc40000410000 */
[----:B---3--:R-:W-:Y:S01]  /*11180*/  @P1 FMUL.FTZ R5, R4, 0.69314718246459960938 ;  /* 0x3f31721804051820 */ /* 0x008fe20000410000 */
[----:B------:R-:W-:Y:S01]  /*11190*/  STS [R11+0x6000], R112 ;  /* 0x006000700b007388 */ /* 0x000fe20000000800 */
[----:B------:R-:W-:Y:S01]  /*111a0*/  @P6 FMUL.FTZ R80, R7, 0.69314718246459960938 ;  /* 0x3f31721807506820 */ /* 0x000fe20000410000 */
[----:B------:R-:W-:Y:S01]  /*111b0*/  MOV R7, 0x7f800000 ;  /* 0x7f80000000077802 */ /* 0x000fe20000000f00 */
[----:B------:R-:W-:Y:S01]  /*111c0*/  @P4 FFMA.FTZ R7, R165, c[0x0][0x238], R6 ;  /* 0x00008e00a5074a23 */ /* 0x000fe20000010006 */
[----:B------:R-:W-:Y:S01]  /*111d0*/  STS [R11+0x6400], R114 ;  /* 0x006400720b007388 */ /* 0x000fe20000000800 */
[----:B------:R-:W-:-:S03]  /*111e0*/  @P6 FFMA.FTZ R0, R167, c[0x0][0x238], R80 ;  /* 0x00008e00a7006a23 */ /* 0x000fc60000010050 */
[----:B------:R-:W-:Y:S04]  /*111f0*/  STS [R19+0x4000], R148 ;  /* 0x0040009413007388 */ /* 0x000fe80000000800 */
[----:B------:R-:W-:Y:S04]  /*11200*/  STS [R19+0x4400], R150 ;  /* 0x0044009613007388 */ /* 0x000fe80000000800 */
        /* <DEDUP_REMOVED lines=9> */
[----:B------:R2:W-:Y:S01]  /*112a0*/  STS [R25+0x4400], R15 ;  /* 0x0044000f19007388 */ /* 0x0005e20000000800 */
[----:B-1----:R-:W-:-:S02]  /*112b0*/  @P0 MOV R19, c[0x0][0x210] ;  /* 0x0000840000130a02 */ /* 0x002fc40000000f00 */
[----:B------:R-:W-:Y:S01]  /*112c0*/  @!P0 MOV R19, 0x1 ;  /* 0x0000000100138802 */ /* 0x000fe20000000f00 */
[----:B------:R2:W-:Y:S01]  /*112d0*/  STS [R23+0x6000], R128 ;  /* 0x0060008017007388 */ /* 0x0005e20000000800 */
[----:B------:R-:W-:-:S03]  /*112e0*/  LOP3.LUT P0, RZ, R3, 0x3, RZ, 0xc0, !PT ;  /* 0x0000000303ff7812 */ /* 0x000fc6000780c0ff */
[----:B------:R2:W-:Y:S04]  /*112f0*/  STS [R23+0x6400], R130 ;  /* 0x0064008217007388 */ /* 0x0005e80000000800 */
[----:B------:R2:W-:Y:S04]  /*11300*/  STS [R25+0x6000], R132 ;  /* 0x0060008419007388 */ /* 0x0005e80000000800 */
[----:B------:R2:W-:Y:S04]  /*11310*/  STS [R25+0x6400], R13 ;  /* 0x0064000d19007388 */ /* 0x0005e80000000800 */
[----:B------:R-:W-:Y:S06]  /*11320*/  BAR.SYNC.DEFER_BLOCKING 0x0 ;  /* 0x0000000000007b1d */ /* 0x000fec0000010000 */
[----:B------:R-:W1:Y:S04]  /*11330*/  S2R R11, SR_CTAID.Y ;  /* 0x00000000000b7919 */ /* 0x000e680000002600 */
[----:B------:R-:W3:Y:S04]  /*11340*/  S2R R8, SR_CTAID.X ;  /* 0x0000000000087919 */ /* 0x000ee80000002500 */
[----:B------:R-:W4:Y:S04]  /*11350*/  S2R R9, SR_CTAID.Z ;  /* 0x0000000000097919 */ /* 0x000f280000002700 */
[----:B------:R2:W2:Y:S04]  /*11360*/  LDS.128 R72, [R219] ;  /* 0x00000000db487984 */ /* 0x0004a80000000c00 */
[----:B------:R2:W2:Y:S01]  /*11370*/  LDS.128 R68, [R219+0x800] ;  /* 0x00080000db447984 */ /* 0x0004a20000000c00 */
[----:B-1----:R-:W-:-:S03]  /*11380*/  IMAD R16, R11, R16, RZ ;  /* 0x000000100b107224 */ /* 0x002fc600078e02ff */
[----:B------:R1:W1:Y:S01]  /*11390*/  LDS.128 R64, [R219+0x1000] ;  /* 0x00100000db407984 */ /* 0x0002620000000c00 */
[----:B------:R-:W-:Y:S01]  /*113a0*/  @!P3 IMAD R17, R11, c[0x0][0x214], RZ ;  /* 0x000085000b11ba24 */ /* 0x000fe200078e02ff */
[----:B------:R-:W-:Y:S02]  /*113b0*/  SEL R16, R16, RZ, P3 ;  /* 0x000000ff10107207 */ /* 0x000fe40001800000 */
[----:B------:R1:W1:Y:S01]  /*113c0*/  LDS.128 R60, [R219+0x1800] ;  /* 0x00180000db3c7984 */ /* 0x0002620000000c00 */
[----:B---3--:R-:W-:Y:S01]  /*113d0*/  IMAD R3, R8, R19, RZ ;  /* 0x0000001308037224 */ /* 0x008fe200078e02ff */
[----:B------:R-:W-:Y:S02]  /*113e0*/  @!P3 MOV R82, R17 ;  /* 0x000000110052b202 */ /* 0x000fe40000000f00 */
[----:B------:R3:W1:Y:S01]  /*113f0*/  LDS.128 R56, [R219+0x2000] ;  /* 0x00200000db387984 */ /* 0x0006620000000c00 */
[----:B----4-:R-:W-:Y:S01]  /*11400*/  IMAD R16, R9, R10, R16 ;  /* 0x0000000a09107224 */ /* 0x010fe200078e0210 */
[----:B------:R-:W-:-:S02]  /*11410*/  SHF.L.U32 R3, R3, 0x7, RZ ;  /* 0x0000000703037819 */ /* 0x000fc400000006ff */
[----:B------:R3:W4:Y:S01]  /*11420*/  LDS.128 R52, [R219+0x2800] ;  /* 0x00280000db347984 */ /* 0x0007220000000c00 */
[----:B------:R-:W-:Y:S02]  /*11430*/  @!P3 SHF.R.S32.HI R83, RZ, 0x1f, R17 ;  /* 0x0000001fff53b819 */ /* 0x000fe40000011411 */
[--C-:B------:R-:W-:Y:S01]  /*11440*/  IADD3 R4, P3, P2, R3, R82, R16.reuse ;  /* 0x0000005203047210 */ /* 0x100fe20007a7e010 */
[----:B------:R3:W1:Y:S01]  /*11450*/  LDS.128 R48, [R219+0x3000] ;  /* 0x00300000db307984 */ /* 0x0006620000000c00 */
[----:B------:R-:W-:Y:S02]  /*11460*/  SHF.R.S32.HI R3, RZ, 0x1f, R3 ;  /* 0x0000001fff037819 */ /* 0x000fe40000011403 */
[----:B------:R-:W-:Y:S01]  /*11470*/  SHF.R.S32.HI R16, RZ, 0x1f, R16 ;  /* 0x0000001fff107819 */ /* 0x000fe20000011410 */
[----:B------:R3:W1:Y:S01]  /*11480*/  LDS.128 R44, [R219+0x3800] ;  /* 0x00380000db2c7984 */ /* 0x0006620000000c00 */
[----:B------:R-:W-:Y:S01]  /*11490*/  MOV R17, 0x7f800000 ;  /* 0x7f80000000117802 */ /* 0x000fe20000000f00 */
[----:B------:R-:W-:Y:S01]  /*114a0*/  @P5 FFMA.FTZ R17, R166, c[0x0][0x238], R81 ;  /* 0x00008e00a6115a23 */ /* 0x000fe20000010051 */
[----:B------:R-:W-:Y:S01]  /*114b0*/  MOV R10, 0x7f800000 ;  /* 0x7f800000000a7802 */ /* 0x000fe20000000f00 */
[----:B------:R3:W1:Y:S01]  /*114c0*/  LDS.128 R40, [R219+0x4000] ;  /* 0x00400000db287984 */ /* 0x0006620000000c00 */
[----:B------:R-:W-:Y:S01]  /*114d0*/  @P1 FFMA.FTZ R10, R18, c[0x0][0x238], R5 ;  /* 0x00008e00120a1a23 */ /* 0x000fe20000010005 */
[----:B------:R-:W-:-:S02]  /*114e0*/  IADD3.X R3, R3, R83, R16, P3, P2 ;  /* 0x0000005303037210 */ /* 0x000fc40001fe4410 */
        /* <DEDUP_REMOVED lines=8> */
[----:B--2-4-:R-:W-:Y:S01]  /*11570*/  SHF.R.S32.HI R81, RZ, 0x1f, R2 ;  /* 0x0000001fff517819 */ /* 0x014fe20000011402 */
[----:B------:R-:W-:-:S03]  /*11580*/  IMAD.MOV.U32 R5, RZ, RZ, c[0x0][0x214] ;  /* 0x00008500ff057624 */ /* 0x000fc600078e00ff */
[----:B------:R-:W-:Y:S01]  /*11590*/  LEA.HI R81, R81, R2, RZ, 0x2 ;  /* 0x0000000251517211 */ /* 0x000fe200078f10ff */
[----:B------:R-:W-:-:S03]  /*115a0*/  IMAD R5, R8, -0x80, R5 ;  /* 0xffffff8008057824 */ /* 0x000fc600078e0205 */
[----:B------:R-:W-:-:S05]  /*115b0*/  LOP3.LUT R81, R81, 0xffffffc, RZ, 0xc0, !PT ;  /* 0x0ffffffc51517812 */ /* 0x000fca00078ec0ff */
[----:B------:R-:W-:-:S04]  /*115c0*/  IMAD.IADD R81, R2, 0x1, -R81 ;  /* 0x0000000102517824 */ /* 0x000fc800078e0a51 */
[----:B------:R-:W-:-:S05]  /*115d0*/  IMAD R2, R81, 0x10, R226 ;  /* 0x0000001051027824 */ /* 0x000fca00078e02e2 */
        /* <DEDUP_REMOVED lines=9> */
[----:B------:R-:W-:Y:S01]  /*11670*/  @!P5 IMAD R8, R8, R19, RZ ;  /* 0x000000130808d224 */ /* 0x000fe200078e02ff */
[----:B------:R-:W-:Y:S01]  /*11680*/  @!P6 LEA.HI.X.SX32 R2, R2, R3, 0x1, P0 ;  /* 0x000000030202e211 */ /* 0x000fe200000f0eff */
[-C--:B------:R-:W-:Y:S01]  /*11690*/  @!P4 IMAD R6, R6, R19.reuse, RZ ;  /* 0x000000130606c224 */ /* 0x080fe200078e02ff */
[C---:B------:R-:W-:Y:S01]  /*116a0*/  @!P6 LEA R82, P0, R5.reuse, c[0x0][0x200], 0x2 ;  /* 0x000080000552ea11 */ /* 0x040fe200078010ff */
        /* <DEDUP_REMOVED lines=18> */
.L_x_863:
[----:B--2-4-:R-:W-:Y:S05]  /*117d0*/  BSYNC B0 ;  /* 0x0000000000007941 */ /* 0x014fea0003800000 */
.L_x_862:
[----:B------:R-:W-:Y:S01]  /*117e0*/  SHF.R.S32.HI R2, RZ, 0x1f, R11 ;  /* 0x0000001fff027819 */ /* 0x000fe2000001140b */
[----:B------:R-:W-:Y:S01]  /*117f0*/  IMAD R3, R231, c[0x0][0x1e8], RZ ;  /* 0x00007a00e7037a24 */ /* 0x000fe200078e02ff */
[--C-:B------:R-:W-:Y:S01]  /*11800*/  SHF.R.S32.HI R229, RZ, 0x1f, R228.reuse ;  /* 0x0000001fffe57819 */ /* 0x100fe200000114e4 */
[----:B------:R-:W-:Y:S01]  /*11810*/  ULDC.64 UR4, c[0x0][0x1e8] ;  /* 0x00007a0000047ab9 */ /* 0x000fe20000000a00 */
[----:B------:R-:W-:Y:S01]  /*11820*/  SHF.R.S32.HI R0, RZ, 0x1f, R9 ;  /* 0x0000001fff007819 */ /* 0x000fe20000011409 */
[----:B------:R-:W-:Y:S01]  /*11830*/  IMAD R2, R2, c[0x0][0x1e0], RZ ;  /* 0x0000780002027a24 */ /* 0x000fe200078e02ff */
[----:B------:R-:W-:Y:S01]  /*11840*/  USHF.L.U32 UR7, UR4, 0x5, URZ ;  /* 0x0000000504077899 */ /* 0x000fe2000800063f */
[----:B------:R-:W-:Y:S01]  /*11850*/  IMAD.WIDE.U32 R4, R11, c[0x0][0x1e0], R228 ;  /* 0x000078000b047a25 */ /* 0x000fe200078e00e4 */
[----:B------:R-:W-:-:S02]  /*11860*/  UMOV UR6, 0x5 ;  /* 0x0000000500067882 */ /* 0x000fc40000000000 */
[----:B------:R-:W-:Y:S01]  /*11870*/  USHF.L.U64.HI UR5, UR4, UR6, UR5 ;  /* 0x0000000604057299 */ /* 0x000fe20008010205 */
[----:B------:R-:W-:Y:S02]  /*11880*/  IMAD R2, R11, c[0x0][0x1e4], R2 ;  /* 0x000079000b027a24 */ /* 0x000fe400078e0202 */
[----:B------:R-:W-:Y:S02]  /*11890*/  IMAD R0, R0, c[0x0][0x1f0], RZ ;  /* 0x00007c0000007a24 */ /* 0x000fe400078e02ff */
[----:B------:R-:W-:Y:S02]  /*118a0*/  IMAD.IADD R5, R5, 0x1, R2 ;  /* 0x0000000105057824 */ /* 0x000fe400078e0202 */
[C---:B------:R-:W-:Y:S02]  /*118b0*/  IMAD R0, R9.reuse, c[0x0][0x1f4], R0 ;  /* 0x00007d0009007a24 */ /* 0x040fe400078e0200 */
[----:B------:R-:W-:-:S04]  /*118c0*/  IMAD.WIDE.U32 R4, R9, c[0x0][0x1f0], R4 ;  /* 0x00007c0009047a25 */ /* 0x000fc800078e0004 */
[----:B------:R-:W-:Y:S02]  /*118d0*/  IMAD.IADD R5, R5, 0x1, R0 ;  /* 0x0000000105057824 */ /* 0x000fe400078e0200 */
[C---:B------:R-:W-:Y:S02]  /*118e0*/  IMAD R3, R230.reuse, c[0x0][0x1ec], R3 ;  /* 0x00007b00e6037a24 */ /* 0x040fe400078e0203 */
[----:B------:R-:W-:-:S04]  /*118f0*/  IMAD.WIDE.U32 R4, R230, c[0x0][0x1e8], R4 ;  /* 0x00007a00e6047a25 */ /* 0x000fc800078e0004 */
[----:B------:R-:W-:Y:S01]  /*11900*/  IMAD.IADD R3, R5, 0x1, R3 ;  /* 0x0000000105037824 */ /* 0x000fe200078e0203 */
[----:B------:R-:W-:-:S04]  /*11910*/  LEA R2, P0, R4, c[0x0][0x1d0], 0x1 ;  /* 0x0000740004027a11 */ /* 0x000fc800078008ff */
[----:B------:R-:W-:Y:S02]  /*11920*/  LEA.HI.X R3, R4, c[0x0][0x1d4], R3, 0x1, P0 ;  /* 0x0000750004037a11 */ /* 0x000fe400000f0c03 */
[----:B------:R-:W-:-:S03]  /*11930*/  IADD3 R6, P0, R2, UR7, RZ ;  /* 0x0000000702067c10 */ /* 0x000fc6000ff1e0ff */
[----:B------:R-:W-:Y:S01]  /*11940*/  STG.E.128 [R2.64], R72 ;  /* 0x0000004802007986 */ /* 0x000fe2000c101d16 */
[----:B------:R-:W-:Y:S02]  /*11950*/  IADD3.X R7, R3, UR5, RZ, P0, !PT ;  /* 0x0000000503077c10 */ /* 0x000fe400087fe4ff */
[----:B------:R-:W-:Y:S01]  /*11960*/  IADD3 R4, P0, R6, UR7, RZ ;  /* 0x0000000706047c10 */ /* 0x000fe2000ff1e0ff */
[----:B-1----:R1:W-:Y:S03]  /*11970*/  STG.E.128 [R2.64+0x80], R40 ;  /* 0x0000802802007986 */ /* 0x0023e6000c101d16 */
        /* <DEDUP_REMOVED lines=8> */
[----:B------:R-:W-:Y:S01]  /*11a00*/  STG.E.128 [R4.64+0x80], R32 ;  /* 0x0000802004007986 */ /* 0x000fe2000c101d16 */
[----:B------:R-:W-:-:S03]  /*11a10*/  IADD3 R16, P0, R10, UR7, RZ ;  /* 0x000000070a107c10 */ /* 0x000fc6000ff1e0ff */
[----:B------:R-:W-:Y:S01]  /*11a20*/  STG.E.128 [R8.64], R60 ;  /* 0x0000003c08007986 */ /* 0x000fe2000c101d16 */
[----:B------:R-:W-:-:S03]  /*11a30*/  IADD3.X R17, R11, UR5, RZ, P0, !PT ;  /* 0x000000050b117c10 */ /* 0x000fc600087fe4ff */
[----:B------:R-:W-:Y:S04]  /*11a40*/  STG.E.128 [R8.64+0x80], R28 ;  /* 0x0000801c08007986 */ /* 0x000fe8000c101d16 */
[----:B------:R-:W-:Y:S04]  /*11a50*/  STG.E.128 [R10.64], R56 ;  /* 0x000000380a007986 */ /* 0x000fe8000c101d16 */
[----:B------:R-:W-:Y:S01]  /*11a60*/  STG.E.128 [R10.64+0x80], R24 ;  /* 0x000080180a007986 */ /* 0x000fe2000c101d16 */
[----:B-1----:R-:W-:-:S03]  /*11a70*/  IADD3 R2, P0, R16, UR7, RZ ;  /* 0x0000000710027c10 */ /* 0x002fc6000ff1e0ff */
[----:B------:R-:W-:Y:S01]  /*11a80*/  STG.E.128 [R16.64], R52 ;  /* 0x0000003410007986 */ /* 0x000fe2000c101d16 */
[----:B------:R-:W-:-:S03]  /*11a90*/  IADD3.X R3, R17, UR5, RZ, P0, !PT ;  /* 0x0000000511037c10 */ /* 0x000fc600087fe4ff */
[----:B------:R-:W-:Y:S01]  /*11aa0*/  STG.E.128 [R16.64+0x80], R20 ;  /* 0x0000801410007986 */ /* 0x000fe2000c101d16 */
[----:B--2---:R-:W-:-:S03]  /*11ab0*/  IADD3 R6, P0, R2, UR7, RZ ;  /* 0x0000000702067c10 */ /* 0x004fc6000ff1e0ff */
[----:B------:R-:W-:Y:S01]  /*11ac0*/  STG.E.128 [R2.64], R48 ;  /* 0x0000003002007986 */ /* 0x000fe2000c101d16 */
[----:B------:R-:W-:-:S03]  /*11ad0*/  IADD3.X R7, R3, UR5, RZ, P0, !PT ;  /* 0x0000000503077c10 */ /* 0x000fc600087fe4ff */
[----:B------:R-:W-:Y:S04]  /*11ae0*/  STG.E.128 [R2.64+0x80], R12 ;  /* 0x0000800c02007986 */ /* 0x000fe8000c101d16 */
[----:B------:R-:W-:Y:S04]  /*11af0*/  STG.E.128 [R6.64], R44 ;  /* 0x0000002c06007986 */ /* 0x000fe8000c101d16 */
[----:B------:R-:W-:Y:S01]  /*11b00*/  STG.E.128 [R6.64+0x80], R76 ;  /* 0x0000804c06007986 */ /* 0x000fe2000c101d16 */
[----:B------:R-:W-:Y:S05]  /*11b10*/  EXIT ;  /* 0x000000000000794d */ /* 0x000fea0003800000 */
.L_x_851:
[----:B------:R-:W1:Y:S01]  /*11b20*/  S2R R2, SR_CTAID.Y ;  /* 0x0000000000027919 */ /* 0x000e620000002600 */
[----:B------:R-:W-:Y:S01]  /*11b30*/  LEA.HI R3, R6, R77, RZ, 0x3 ;  /* 0x0000004d06037211 */ /* 0x000fe200078f18ff */
[----:B------:R-:W-:Y:S01]  /*11b40*/  ULDC.U8 UR15, c[0x0][0x329] ;  /* 0x0000ca40000f7ab9 */ /* 0x000fe20000000000 */
[----:B------:R-:W-:Y:S01]  /*11b50*/  LOP3.LUT P6, RZ, R77, 0x7, RZ, 0xc0, !PT ;  /* 0x000000074dff7812 */ /* 0x000fe200078cc0ff */
[----:B------:R-:W-:Y:S01]  /*11b60*/  UISETP.NE.AND UP1, UPT, UR15, URZ, UPT ;  /* 0x0000003f0f00728c */ /* 0x000fe2000bf25270 */
[----:B------:R-:W-:Y:S01]  /*11b70*/  LOP3.LUT R6, R3, 0x1ffffff8, RZ, 0xc0, !PT ;  /* 0x1ffffff803067812 */ /* 0x000fe200078ec0ff */
[----:B------:R-:W2:Y:S01]  /*11b80*/  S2R R0, SR_CTAID.Z ;  /* 0x0000000000007919 */ /* 0x000ea20000002700 */
[----:B------:R-:W-:-:S02]  /*11b90*/  USHF.R.S32.HI UR8, URZ, 0x1f, UR11 ;  /* 0x0000001f3f087899 */ /* 0x000fc4000801140b */
[----:B------:R-:W-:Y:S01]  /*11ba0*/  USHF.R.S32.HI UR12, URZ, 0x1f, UR10 ;  /* 0x0000001f3f0c7899 */ /* 0x000fe2000801140a */
[----:B------:R-:W-:Y:S01]  /*11bb0*/  IMAD.IADD R6, R77, 0x1, -R6 ;  /* 0x000000014d067824 */ /* 0x000fe200078e0a06 */
[----:B------:R-:W3:Y:S01]  /*11bc0*/  S2R R5, SR_CTAID.X ;  /* 0x0000000000057919 */ /* 0x000ee20000002500 */
[----:B------:R-:W-:Y:S02]  /*11bd0*/  ULDC.64 UR6, c[0x0][0x1e0] ;  /* 0x0000780000067ab9 */ /* 0x000fe40000000a00 */
[----:B------:R-:W-:Y:S01]  /*11be0*/  IMAD.SHL.U32 R6, R6, 0x8, RZ ;  /* 0x0000000806067824 */ /* 0x000fe200078e00ff */
[----:B------:R-:W-:Y:S02]  /*11bf0*/  ULDC.64 UR4, c[0x0][0x1f0] ;  /* 0x00007c0000047ab9 */ /* 0x000fe40000000a00 */
[----:B------:R-:W-:Y:S02]  /*11c00*/  UIMAD UR6, UR8, UR6, URZ ;  /* 0x00000006080672a4 */ /* 0x000fe4000f8e023f */
[----:B------:R-:W-:Y:S01]  /*11c10*/  UIMAD UR12, UR12, UR4, URZ ;  /* 0x000000040c0c72a4 */ /* 0x000fe2000f8e023f */
[----:B------:R-:W-:Y:S01]  /*11c20*/  SHF.R.S32.HI R7, RZ, 0x1f, R6 ;  /* 0x0000001fff077819 */ /* 0x000fe20000011406 */
[----:B------:R-:W-:-:S02]  /*11c30*/  UIMAD UR7, UR11, UR7, UR6 ;  /* 0x000000070b0772a4 */ /* 0x000fc4000f8e0206 */
[----:B------:R-:W-:Y:S02]  /*11c40*/  ULDC.U8 UR4, c[0x0][0x328] ;  /* 0x0000ca0000047ab9 */ /* 0x000fe40000000000 */
[----:B------:R-:W-:Y:S01]  /*11c50*/  @!UP1 UISETP.NE.AND UP0, UPT, UR4, URZ, UPT ;  /* 0x0000003f0400928c */ /* 0x000fe2000bf05270 */
[----:B-1----:R-:W-:Y:S01]  /*11c60*/  IMAD.WIDE.U32 R6, R2, c[0x0][0x1e0], R6 ;  /* 0x0000780002067a25 */ /* 0x002fe200078e0006 */
[----:B------:R-:W-:Y:S01]  /*11c70*/  ULDC UR8, c[0x0][0x214] ;  /* 0x0000850000087ab9 */ /* 0x000fe20000000800 */
[----:B------:R-:W-:Y:S01]  /*11c80*/  SHF.R.S32.HI R2, RZ, 0x3, R3 ;  /* 0x00000003ff027819 */ /* 0x000fe20000011403 */
[----:B------:R-:W-:Y:S02]  /*11c90*/  @UP1 ULDC UR14, c[0x0][0x210] ;  /* 0x00008400000e1ab9 */ /* 0x000fe40000000800 */
[----:B------:R-:W-:Y:S01]  /*11ca0*/  ULDC UR6, c[0x0][0x234] ;  /* 0x00008d0000067ab9 */ /* 0x000fe20000000800 */
[----:B------:R-:W-:Y:S01]  /*11cb0*/  IADD3 R7, R7, UR7, RZ ;  /* 0x0000000707077c10 */ /* 0x000fe2000fffe0ff */
[----:B------:R-:W-:Y:S01]  /*11cc0*/  @UP1 UIMAD UR14, UR14, UR8, URZ ;  /* 0x000000080e0e12a4 */ /* 0x000fe2000f8e023f */
[----:B------:R-:W-:Y:S01]  /*11cd0*/  SHF.R.S32.HI R3, RZ, 0x1f, R2 ;  /* 0x0000001fff037819 */ /* 0x000fe20000011402 */
[----:B------:R-:W-:-:S02]  /*11ce0*/  ULDC UR16, c[0x0][0x214] ;  /* 0x0000850000107ab9 */ /* 0x000fc40000000800 */
[----:B------:R-:W-:Y:S01]  /*11cf0*/  @!UP1 USEL UR14, UR8, UR6, !UP0 ;  /* 0x00000006080e9287 */ /* 0x000fe2000c000000 */
[----:B--2---:R-:W-:Y:S01]  /*11d00*/  IMAD.WIDE.U32 R6, R0, c[0x0][0x1f0], R6 ;  /* 0x00007c0000067a25 */ /* 0x004fe200078e0006 */
[----:B------:R-:W-:Y:S02]  /*11d10*/  UIMAD UR12, UR10, UR5, UR12 ;  /* 0x000000050a0c72a4 */ /* 0x000fe4000f8e020c */
[----:B------:R-:W-:Y:S01]  /*11d20*/  UIADD3 UR16, -UR9, UR16, URZ ;  /* 0x0000001009107290 */ /* 0x000fe2000fffe13f */
[----:B---3--:R-:W-:Y:S01]  /*11d30*/  IMAD.WIDE R8, R5, 0x80, R2 ;  /* 0x0000008005087825 */ /* 0x008fe200078e0202 */
[----:B------:R-:W-:Y:S02]  /*11d40*/  ULDC UR5, c[0x0][0x1c0] ;  /* 0x0000700000057ab9 */ /* 0x000fe40000000800 */
[----:B------:R-:W-:Y:S01]  /*11d50*/  @UP1 UMOV UR17, 0x1 ;  /* 0x0000000100111882 */ /* 0x000fe20000000000 */
[----:B------:R-:W-:Y:S01]  /*11d60*/  IADD3 R5, R7, UR12, RZ ;  /* 0x0000000c07057c10 */ /* 0x000fe2000fffe0ff */
[----:B------:R-:W-:Y:S01]  /*11d70*/  UISETP.NE.AND UP2, UPT, UR4, URZ, UPT ;  /* 0x0000003f0400728c */ /* 0x000fe2000bf45270 */
[----:B------:R-:W-:Y:S01]  /*11d80*/  ISETP.GE.OR P2, PT, R2, UR16, P6 ;  /* 0x0000001002007c0c */ /* 0x000fe2000b746670 */
[----:B------:R-:W-:Y:S01]  /*11d90*/  @!UP1 UIMAD UR17, UR14, UR5, URZ ;  /* 0x000000050e1192a4 */ /* 0x000fe2000f8e023f */
[----:B------:R-:W-:Y:S01]  /*11da0*/  IMAD R3, R9, c[0x0][0x1e8], RZ ;  /* 0x00007a0009037a24 */ /* 0x000fe200078e02ff */
[----:B------:R-:W-:Y:S01]  /*11db0*/  UISETP.EQ.AND UP2, UPT, UR15, URZ, UP2 ;  /* 0x0000003f0f00728c */ /* 0x000fe20009742270 */
[----:B------:R-:W-:Y:S01]  /*11dc0*/  IMAD.MOV.U32 R4, RZ, RZ, R6 ;  /* 0x000000ffff047224 */ /* 0x000fe200078e0006 */
[----:B------:R-:W-:Y:S01]  /*11dd0*/  UIMAD UR17, UR11, UR17, URZ ;  /* 0x000000110b1172a4 */ /* 0x000fe2000f8e023f */
[C---:B------:R-:W-:Y:S01]  /*11de0*/  IMAD R3, R8.reuse, c[0x0][0x1ec], R3 ;  /* 0x00007b0008037a24 */ /* 0x040fe200078e0203 */
[----:B------:R-:W-:Y:S01]  /*11df0*/  UIMAD UR13, UR11, UR8, URZ ;  /* 0x000000080b0d72a4 */ /* 0x000fe2000f8e023f */
[----:B------:R-:W-:Y:S01]  /*11e00*/  IMAD.WIDE.U32 R8, R8, c[0x0][0x1e8], R4 ;  /* 0x00007a0008087a25 */ /* 0x000fe200078e0004 */
[----:B------:R-:W-:Y:S01]  /*11e10*/  USEL UR17, UR17, URZ, !UP2 ;  /* 0x0000003f11117287 */ /* 0x000fe2000d000000 */
[----:B------:R-:W-:Y:S01]  /*11e20*/  IADD3 R7, R2, 0x30, RZ ;  /* 0x0000003002077810 */ /* 0x000fe20007ffe0ff */
[----:B------:R-:W-:Y:S01]  /*11e30*/  @UP1 ULDC UR18, c[0x0][0x210] ;  /* 0x0000840000121ab9 */ /* 0x000fe20000000800 */
[----:B------:R-:W-:Y:S01]  /*11e40*/  IMAD.IADD R0, R3, 0x1, R9 ;  /* 0x0000000103007824 */ /* 0x000fe200078e0209 */
[----:B------:R-:W-:Y:S01]  /*11e50*/  @!UP1 UMOV UR18, 0x1 ;  /* 0x0000000100129882 */ /* 0x000fe20000000000 */
[----:B------:R-:W-:Y:S01]  /*11e60*/  LEA R4, P1, R8, c[0x0][0x1d0], 0x1 ;  /* 0x0000740008047a11 */ /* 0x000fe200078208ff */
[----:B------:R-:W-:Y:S01]  /*11e70*/  USHF.R.S32.HI UR4, URZ, 0x1f, UR13 ;  /* 0x0000001f3f047899 */ /* 0x000fe2000801140d */
[----:B------:R-:W-:Y:S01]  /*11e80*/  @!P2 IMAD R6, R2, UR18, RZ ;  /* 0x000000120206ac24 */ /* 0x000fe2000f8e02ff */
[----:B------:R-:W-:Y:S01]  /*11e90*/  USEL UR13, UR13, URZ, UP2 ;  /* 0x0000003f0d0d7287 */ /* 0x000fe20009000000 */
[----:B------:R-:W-:Y:S01]  /*11ea0*/  LEA.HI.X R5, R8, c[0x0][0x1d4], R0, 0x1, P1 ;  /* 0x0000750008057a11 */ /* 0x000fe200008f0c00 */
[----:B------:R-:W-:Y:S01]  /*11eb0*/  UIMAD UR9, UR9, UR18, URZ ;  /* 0x00000012090972a4 */ /* 0x000fe2000f8e023f */
[----:B------:R-:W-:Y:S01]  /*11ec0*/  ISETP.GE.OR P4, PT, R7, UR16, P6 ;  /* 0x0000001007007c0c */ /* 0x000fe2000b786670 */
[----:B------:R-:W-:-:S02]  /*11ed0*/  UIMAD UR17, UR10, UR14, UR17 ;  /* 0x0000000e0a1172a4 */ /* 0x000fc4000f8e0211 */
[----:B------:R-:W-:Y:S01]  /*11ee0*/  USEL UR6, UR4, URZ, UP2 ;  /* 0x0000003f04067287 */ /* 0x000fe20009000000 */
[----:B------:R-:W-:Y:S01]  /*11ef0*/  STG.E.128 [R4.64], RZ ;  /* 0x000000ff04007986 */ /* 0x000fe2000c101d16 */
[----:B------:R-:W-:Y:S02]  /*11f00*/  USHF.R.S32.HI UR7, URZ, 0x1f, UR9 ;  /* 0x0000001f3f077899 */ /* 0x000fe40008011409 */
[----:B------:R-:W-:Y:S01]  /*11f10*/  USHF.R.S32.HI UR8, URZ, 0x1f, UR17 ;  /* 0x0000001f3f087899 */ /* 0x000fe20008011411 */
[----:B------:R1:W-:Y:S01]  /*11f20*/  STG.E.128 [R4.64+0x80], RZ ;  /* 0x000080ff04007986 */ /* 0x0003e2000c101d16 */
[----:B------:R-:W-:Y:S02]  /*11f30*/  UIADD3 UR13, UP1, UP0, UR9, UR13, UR17 ;  /* 0x0000000d090d7290 */ /* 0x000fe4000f83e011 */
[----:B------:R-:W-:Y:S02]  /*11f40*/  ULDC.64 UR4, c[0x0][0x1e8] ;  /* 0x00007a0000047ab9 */ /* 0x000fe40000000a00 */
[----:B------:R-:W-:Y:S01]  /*11f50*/  UIADD3.X UR8, UR7, UR6, UR8, UP1, UP0 ;  /* 0x0000000607087290 */ /* 0x000fe20008fe0408 */
[----:B------:R-:W-:Y:S01]  /*11f60*/  @!P4 IMAD R7, R7, UR18, RZ ;  /* 0x000000120707cc24 */ /* 0x000fe2000f8e02ff */
[----:B------:R-:W-:Y:S01]  /*11f70*/  USHF.L.U32 UR6, UR4, 0x5, URZ ;  /* 0x0000000504067899 */ /* 0x000fe2000800063f */
[----:B------:R-:W-:Y:S01]  /*11f80*/  @!P2 IADD3 R3, P0, R6, UR13, RZ ;  /* 0x0000000d0603ac10 */ /* 0x000fe2000ff1e0ff */
[----:B------:R-:W-:-:S02]  /*11f90*/  UMOV UR7, 0x5 ;  /* 0x0000000500077882 */ /* 0x000fc40000000000 */
[----:B------:R-:W-:Y:S01]  /*11fa0*/  USHF.L.U64.HI UR5, UR4, UR7, UR5 ;  /* 0x0000000704057299 */ /* 0x000fe20008010205 */
[----:B------:R-:W-:Y:S02]  /*11fb0*/  @!P2 LEA.HI.X.SX32 R0, R6, UR8, 0x1, P0 ;  /* 0x000000080600ac11 */ /* 0x000fe400080f0eff */
[C---:B------:R-:W-:Y:S02]  /*11fc0*/  @!P2 LEA R10, P0, R3.reuse, c[0x0][0x200], 0x2 ;  /* 0x00008000030aaa11 */ /* 0x040fe400078010ff */
[----:B------:R-:W-:Y:S02]  /*11fd0*/  IADD3 R12, P1, R4, UR6, RZ ;  /* 0x00000006040c7c10 */ /* 0x000fe4000ff3e0ff */
[----:B------:R-:W-:Y:S02]  /*11fe0*/  @!P2 LEA.HI.X R11, R3, c[0x0][0x204], R0, 0x2, P0 ;  /* 0x00008100030baa11 */ /* 0x000fe400000f1400 */
[----:B------:R-:W-:Y:S02]  /*11ff0*/  IADD3.X R13, R5, UR5, RZ, P1, !PT ;  /* 0x00000005050d7c10 */ /* 0x000fe40008ffe4ff */
[----:B------:R-:W-:-:S02]  /*12000*/  IADD3 R16, P0, R12, UR6, RZ ;  /* 0x000000060c107c10 */ /* 0x000fc4000ff1e0ff */
[----:B------:R-:W-:Y:S01]  /*12010*/  IADD3 R0, R2, 0x10, RZ ;  /* 0x0000001002007810 */ /* 0x000fe20007ffe0ff */
[----:B------:R-:W-:Y:S01]  /*12020*/  STG.E.128 [R12.64], RZ ;  /* 0x000000ff0c007986 */ /* 0x000fe2000c101d16 */
[----:B------:R-:W-:Y:S02]  /*12030*/  IADD3.X R17, R13, UR5, RZ, P0, !PT ;  /* 0x000000050d117c10 */ /* 0x000fe400087fe4ff */
[----:B------:R-:W-:Y:S01]  /*12040*/  IADD3 R18, P0, R16, UR6, RZ ;  /* 0x0000000610127c10 */ /* 0x000fe2000ff1e0ff */
[----:B------:R2:W-:Y:S01]  /*12050*/  STG.E.128 [R12.64+0x80], RZ ;  /* 0x000080ff0c007986 */ /* 0x0005e2000c101d16 */
[----:B------:R-:W-:Y:S02]  /*12060*/  ISETP.GE.OR P1, PT, R0, UR16, P6 ;  /* 0x0000001000007c0c */ /* 0x000fe4000b726670 */
[----:B------:R-:W-:Y:S01]  /*12070*/  IADD3.X R19, R17, UR5, RZ, P0, !PT ;  /* 0x0000000511137c10 */ /* 0x000fe200087fe4ff */
[----:B------:R-:W-:Y:S01]  /*12080*/  STG.E.128 [R16.64], RZ ;  /* 0x000000ff10007986 */ /* 0x000fe2000c101d16 */
[----:B------:R-:W-:-:S02]  /*12090*/  IADD3 R8, P0, R18, UR6, RZ ;  /* 0x0000000612087c10 */ /* 0x000fc4000ff1e0ff */
[----:B------:R-:W-:Y:S01]  /*120a0*/  IADD3 R6, R2, 0x20, RZ ;  /* 0x0000002002067810 */ /* 0x000fe20007ffe0ff */
[----:B------:R-:W-:Y:S01]  /*120b0*/  STG.E.128 [R16.64+0x80], RZ ;  /* 0x000080ff10007986 */ /* 0x000fe2000c101d16 */
[----:B------:R-:W-:Y:S02]  /*120c0*/  IADD3.X R9, R19, UR5, RZ, P0, !PT ;  /* 0x0000000513097c10 */ /* 0x000fe400087fe4ff */
[----:B-1----:R-:W-:Y:S01]  /*120d0*/  IADD3 R4, P0, R8, UR6, RZ ;  /* 0x0000000608047c10 */ /* 0x002fe2000ff1e0ff */
[----:B------:R-:W-:Y:S01]  /*120e0*/  STG.E.128 [R18.64], RZ ;  /* 0x000000ff12007986 */ /* 0x000fe2000c101d16 */
[----:B------:R-:W-:Y:S01]  /*120f0*/  ISETP.GE.OR P5, PT, R6, UR16, P6 ;  /* 0x0000001006007c0c */ /* 0x000fe2000b7a6670 */
[----:B------:R-:W-:Y:S01]  /*12100*/  @!P1 IMAD R0, R0, UR18, RZ ;  /* 0x0000001200009c24 */ /* 0x000fe2000f8e02ff */
[----:B------:R-:W-:Y:S01]  /*12110*/  IADD3.X R5, R9, UR5, RZ, P0, !PT ;  /* 0x0000000509057c10 */ /* 0x000fe200087fe4ff */
[----:B------:R-:W-:Y:S01]  /*12120*/  STG.E.128 [R18.64+0x80], RZ ;  /* 0x000080ff12007986 */ /* 0x000fe2000c101d16 */
[----:B------:R-:W-:-:S03]  /*12130*/  IADD3 R14, P0, R4, UR6, RZ ;  /* 0x00000006040e7c10 */ /* 0x000fc6000ff1e0ff */
[----:B------:R-:W-:Y:S01]  /*12140*/  STG.E.128 [R8.64], RZ ;  /* 0x000000ff08007986 */ /* 0x000fe2000c101d16 */
[----:B------:R-:W-:-:S03]  /*12150*/  IADD3.X R15, R5, UR5, RZ, P0, !PT ;  /* 0x00000005050f7c10 */ /* 0x000fc600087fe4ff */
[----:B------:R1:W-:Y:S01]  /*12160*/  STG.E.128 [R8.64+0x80], RZ ;  /* 0x000080ff08007986 */ /* 0x0003e2000c101d16 */
[----:B--2---:R-:W-:Y:S01]  /*12170*/  IADD3 R12, P0, R14, UR6, RZ ;  /* 0x000000060e0c7c10 */ /* 0x004fe2000ff1e0ff */
[----:B------:R-:W-:Y:S02]  /*12180*/  @!P5 IMAD R6, R6, UR18, RZ ;  /* 0x000000120606dc24 */ /* 0x000fe4000f8e02ff */
[----:B------:R-:W-:Y:S01]  /*12190*/  STG.E.128 [R4.64], RZ ;  /* 0x000000ff04007986 */ /* 0x000fe2000c101d16 */
[----:B------:R-:W-:Y:S02]  /*121a0*/  IADD3.X R13, R15, UR5, RZ, P0, !PT ;  /* 0x000000050f0d7c10 */ /* 0x000fe400087fe4ff */
[C---:B------:R-:W-:Y:S01]  /*121b0*/  @!P1 IADD3 R3, P0, R0.reuse, UR13, RZ ;  /* 0x0000000d00039c10 */ /* 0x040fe2000ff1e0ff */
[----:B------:R2:W-:Y:S03]  /*121c0*/  STG.E.128 [R4.64+0x80], RZ ;  /* 0x000080ff04007986 */ /* 0x0005e6000c101d16 */
[----:B------:R-:W-:Y:S01]  /*121d0*/  @!P1 LEA.HI.X.SX32 R0, R0, UR8, 0x1, P0 ;  /* 0x0000000800009c11 */ /* 0x000fe200080f0eff */
[----:B------:R-:W-:Y:S04]  /*121e0*/  STG.E.128 [R14.64], RZ ;  /* 0x000000ff0e007986 */ /* 0x000fe8000c101d16 */
[----:B------:R3:W-:Y:S04]  /*121f0*/  STG.E.128 [R14.64+0x80], RZ ;  /* 0x000080ff0e007986 */ /* 0x0007e8000c101d16 */
[----:B------:R-:W-:Y:S04]  /*12200*/  STG.E.128 [R12.64], RZ ;  /* 0x000000ff0c007986 */ /* 0x000fe8000c101d16 */
[----:B------:R4:W-:Y:S01]  /*12210*/  STG.E.128 [R12.64+0x80], RZ ;  /* 0x000080ff0c007986 */ /* 0x0009e2000c101d16 */
[----:B-1----:R-:W-:-:S05]  /*12220*/  @!P2 IMAD.MOV.U32 R8, RZ, RZ, 0x7f800000 ;  /* 0x7f800000ff08a424 */ /* 0x002fca00078e00ff */
[----:B------:R1:W-:Y:S01]  /*12230*/  @!P2 STG.E [R10.64], R8 ;  /* 0x000000080a00a986 */ /* 0x0003e2000c101916 */
[----:B------:R-:W-:Y:S02]  /*12240*/  @!P1 LEA R16, P2, R3, c[0x0][0x200], 0x2 ;  /* 0x0000800003109a11 */ /* 0x000fe400078410ff */
[----:B--2---:R-:W-:Y:S02]  /*12250*/  IADD3 R5, R2, 0x40, RZ ;  /* 0x0000004002057810 */ /* 0x004fe40007ffe0ff */
[C---:B------:R-:W-:Y:S02]  /*12260*/  @!P5 IADD3 R4, P0, R6.reuse, UR13, RZ ;  /* 0x0000000d0604dc10 */ /* 0x040fe4000ff1e0ff */
[----:B------:R-:W-:Y:S02]  /*12270*/  ISETP.GE.OR P3, PT, R5, UR16, P6 ;  /* 0x0000001005007c0c */ /* 0x000fe4000b766670 */
[----:B------:R-:W-:Y:S02]  /*12280*/  @!P1 LEA.HI.X R17, R3, c[0x0][0x204], R0, 0x2, P2 ;  /* 0x0000810003119a11 */ /* 0x000fe400010f1400 */
[----:B------:R-:W-:Y:S01]  /*12290*/  @!P5 LEA.HI.X.SX32 R3, R6, UR8, 0x1, P0 ;  /* 0x000000080603dc11 */ /* 0x000fe200080f0eff */
[----:B---3--:R-:W-:Y:S01]  /*122a0*/  @!P1 IMAD.MOV.U32 R14, RZ, RZ, 0x7f800000 ;  /* 0x7f800000ff0e9424 */ /* 0x008fe200078e00ff */
[----:B------:R-:W-:-:S02]  /*122b0*/  IADD3 R0, R2, 0x50, RZ ;  /* 0x0000005002007810 */ /* 0x000fc40007ffe0ff */
[----:B------:R-:W-:Y:S02]  /*122c0*/  @!P4 IADD3 R6, P0, R7, UR13, RZ ;  /* 0x0000000d0706cc10 */ /* 0x000fe4000ff1e0ff */
[----:B------:R2:W-:Y:S01]  /*122d0*/  @!P1 STG.E [R16.64], R14 ;  /* 0x0000000e10009986 */ /* 0x0005e2000c101916 */
[C---:B----4-:R-:W-:Y:S02]  /*122e0*/  @!P5 LEA R12, P2, R4.reuse, c[0x0][0x200], 0x2 ;  /* 0x00008000040cda11 */ /* 0x050fe400078410ff */
[----:B------:R-:W-:Y:S02]  /*122f0*/  @!P3 IMAD R5, R5, UR18, RZ ;  /* 0x000000120505bc24 */ /* 0x000fe4000f8e02ff */
[----:B------:R-:W-:Y:S01]  /*12300*/  @!P3 IMAD.MOV.U32 R15, RZ, RZ, 0x7f800000 ;  /* 0x7f800000ff0fb424 */ /* 0x000fe200078e00ff */
[----:B------:R-:W-:Y:S02]  /*12310*/  @!P5 LEA.HI.X R13, R4, c[0x0][0x204], R3, 0x2, P2 ;  /* 0x00008100040dda11 */ /* 0x000fe400010f1403 */
[----:B------:R-:W-:-:S02]  /*12320*/  ISETP.GE.OR P2, PT, R0, UR16, P6 ;  /* 0x0000001000007c0c */ /* 0x000fc4000b746670 */
[----:B------:R-:W-:Y:S02]  /*12330*/  @!P4 LEA.HI.X.SX32 R3, R7, UR8, 0x1, P0 ;  /* 0x000000080703cc11 */ /* 0x000fe400080f0eff */
[----:B-1----:R-:W-:Y:S02]  /*12340*/  @!P4 LEA R10, P0, R6, c[0x0][0x200], 0x2 ;  /* 0x00008000060aca11 */ /* 0x002fe400078010ff */
[----:B------:R-:W-:Y:S02]  /*12350*/  IADD3 R4, R2, 0x60, RZ ;  /* 0x0000006002047810 */ /* 0x000fe40007ffe0ff */
[----:B------:R-:W-:Y:S02]  /*12360*/  @!P4 LEA.HI.X R11, R6, c[0x0][0x204], R3, 0x2, P0 ;  /* 0x00008100060bca11 */ /* 0x000fe400000f1403 */
[C---:B------:R-:W-:Y:S02]  /*12370*/  @!P3 IADD3 R3, P0, R5.reuse, UR13, RZ ;  /* 0x0000000d0503bc10 */ /* 0x040fe4000ff1e0ff */
[----:B------:R-:W-:Y:S01]  /*12380*/  ISETP.GE.OR P1, PT, R4, UR16, P6 ;  /* 0x0000001004007c0c */ /* 0x000fe2000b726670 */
[----:B------:R-:W-:Y:S01]  /*12390*/  @!P2 IMAD R0, R0, UR18, RZ ;  /* 0x000000120000ac24 */ /* 0x000fe2000f8e02ff */
[----:B------:R-:W-:Y:S01]  /*123a0*/  @!P3 LEA.HI.X.SX32 R6, R5, UR8, 0x1, P0 ;  /* 0x000000080506bc11 */ /* 0x000fe200080f0eff */
[----:B------:R-:W-:Y:S01]  /*123b0*/  @!P2 IMAD.MOV.U32 R21, RZ, RZ, 0x7f800000 ;  /* 0x7f800000ff15a424 */ /* 0x000fe200078e00ff */
[----:B------:R-:W-:-:S04]  /*123c0*/  @!P3 LEA R8, P0, R3, c[0x0][0x200], 0x2 ;  /* 0x000080000308ba11 */ /* 0x000fc800078010ff */
[----:B------:R-:W-:Y:S02]  /*123d0*/  @!P3 LEA.HI.X R9, R3, c[0x0][0x204], R6, 0x2, P0 ;  /* 0x000081000309ba11 */ /* 0x000fe400000f1406 */
[----:B------:R-:W-:-:S03]  /*123e0*/  @!P2 IADD3 R3, P0, R0, UR13, RZ ;  /* 0x0000000d0003ac10 */ /* 0x000fc6000ff1e0ff */
[----:B------:R-:W-:Y:S01]  /*123f0*/  @!P1 IMAD R4, R4, UR18, RZ ;  /* 0x0000001204049c24 */ /* 0x000fe2000f8e02ff */
[----:B------:R-:W-:Y:S01]  /*12400*/  @!P2 LEA.HI.X.SX32 R0, R0, UR8, 0x1, P0 ;  /* 0x000000080000ac11 */ /* 0x000fe200080f0eff */
[----:B------:R-:W-:Y:S01]  /*12410*/  @!P1 IMAD.MOV.U32 R19, RZ, RZ, 0x7f800000 ;  /* 0x7f800000ff139424 */ /* 0x000fe200078e00ff */
[----:B------:R-:W-:-:S04]  /*12420*/  @!P2 LEA R6, P0, R3, c[0x0][0x200], 0x2 ;  /* 0x000080000306aa11 */ /* 0x000fc800078010ff */
[----:B------:R-:W-:Y:S01]  /*12430*/  @!P2 LEA.HI.X R7, R3, c[0x0][0x204], R0, 0x2, P0 ;  /* 0x000081000307aa11 */ /* 0x000fe200000f1400 */
[----:B------:R-:W-:Y:S01]  /*12440*/  @!P5 IMAD.MOV.U32 R3, RZ, RZ, 0x7f800000 ;  /* 0x7f800000ff03d424 */ /* 0x000fe200078e00ff */
[----:B------:R-:W-:-:S04]  /*12450*/  @!P1 IADD3 R0, P0, R4, UR13, RZ ;  /* 0x0000000d04009c10 */ /* 0x000fc8000ff1e0ff */
[----:B------:R-:W-:Y:S01]  /*12460*/  @!P1 LEA.HI.X.SX32 R5, R4, UR8, 0x1, P0 ;  /* 0x0000000804059c11 */ /* 0x000fe200080f0eff */
[----:B------:R1:W-:Y:S01]  /*12470*/  @!P5 STG.E [R12.64], R3 ;  /* 0x000000030c00d986 */ /* 0x0003e2000c101916 */
[----:B--2---:R-:W-:-:S04]  /*12480*/  @!P1 LEA R16, P0, R0, c[0x0][0x200], 0x2 ;  /* 0x0000800000109a11 */ /* 0x004fc800078010ff */
[----:B------:R-:W-:Y:S01]  /*12490*/  @!P1 LEA.HI.X R17, R0, c[0x0][0x204], R5, 0x2, P0 ;  /* 0x0000810000119a11 */ /* 0x000fe200000f1405 */
[----:B------:R-:W-:Y:S01]  /*124a0*/  @!P4 IMAD.MOV.U32 R5, RZ, RZ, 0x7f800000 ;  /* 0x7f800000ff05c424 */ /* 0x000fe200078e00ff */
[----:B------:R-:W-:-:S04]  /*124b0*/  IADD3 R0, R2, 0x70, RZ ;  /* 0x0000007002007810 */ /* 0x000fc80007ffe0ff */
[----:B------:R-:W-:Y:S01]  /*124c0*/  ISETP.GE.OR P6, PT, R0, UR16, P6 ;  /* 0x0000001000007c0c */ /* 0x000fe2000b7c6670 */
[----:B------:R1:W-:Y:S04]  /*124d0*/  @!P4 STG.E [R10.64], R5 ;  /* 0x000000050a00c986 */ /* 0x0003e8000c101916 */
[----:B------:R1:W-:Y:S04]  /*124e0*/  @!P3 STG.E [R8.64], R15 ;  /* 0x0000000f0800b986 */ /* 0x0003e8000c101916 */
[----:B------:R1:W-:Y:S04]  /*124f0*/  @!P2 STG.E [R6.64], R21 ;  /* 0x000000150600a986 */ /* 0x0003e8000c101916 */
[----:B------:R1:W-:Y:S01]  /*12500*/  @!P1 STG.E [R16.64], R19 ;  /* 0x0000001310009986 */ /* 0x0003e2000c101916 */
[----:B------:R-:W-:Y:S05]  /*12510*/  @P6 EXIT ;  /* 0x000000000000694d */ /* 0x000fea0003800000 */
[----:B------:R-:W-:Y:S02]  /*12520*/  IMAD R0, R0, UR18, RZ ;  /* 0x0000001200007c24 */ /* 0x000fe4000f8e02ff */
[----:B-1----:R-:W-:-:S03]  /*12530*/  IMAD.MOV.U32 R5, RZ, RZ, 0x7f800000 ;  /* 0x7f800000ff057424 */ /* 0x002fc600078e00ff */
[----:B------:R-:W-:-:S04]  /*12540*/  IADD3 R3, P0, R0, UR13, RZ ;  /* 0x0000000d00037c10 */ /* 0x000fc8000ff1e0ff */
[----:B------:R-:W-:Y:S02]  /*12550*/  LEA.HI.X.SX32 R0, R0, UR8, 0x1, P0 ;  /* 0x0000000800007c11 */ /* 0x000fe400080f0eff */
[----:B------:R-:W-:-:S04]  /*12560*/  LEA R2, P0, R3, c[0x0][0x200], 0x2 ;  /* 0x0000800003027a11 */ /* 0x000fc800078010ff */
[----:B------:R-:W-:-:S05]  /*12570*/  LEA.HI.X R3, R3, c[0x0][0x204], R0, 0x2, P0 ;  /* 0x0000810003037a11 */ /* 0x000fca00000f1400 */
[----:B------:R-:W-:Y:S01]  /*12580*/  STG.E [R2.64], R5 ;  /* 0x0000000502007986 */ /* 0x000fe2000c101916 */
[----:B------:R-:W-:Y:S05]  /*12590*/  EXIT ;  /* 0x000000000000794d */ /* 0x000fea0003800000 */
.L_x_864:
        /* <DEDUP_REMOVED lines=14> */
.L_x_1409:


//--------------------- .text._ZN5flash16flash_fwd_kernelI23Flash_fwd_kernel_traitsILi128ELi128ELi32ELi4ELb0ELb0EN7cutlass10bfloat16_tE19Flash_kernel_traitsILi128ELi128ELi32ELi4ES3_EELb0ELb1ELb0ELb0ELb1ELb1ELb1ELb0EEEvNS_16Flash_fwd_paramsE --------------------------
	.section	.text._ZN5flash16flash_fwd_kernelI23Flash_fwd_kernel_traitsILi128ELi128ELi32ELi4ELb0ELb0EN7cutlass10bfloat16_tE19Flash_kernel_traitsILi128ELi128ELi32ELi4ES3_EELb0ELb1ELb0ELb0ELb1ELb1ELb1ELb0EEEvNS_16Flash_fwd_paramsE,"ax",@progbits
	.sectioninfo	@"SHI_REGISTERS=255"
	.align	128
        .global         _ZN5flash16flash_fwd_kernelI23Flash_fwd_kernel_traitsILi128ELi128ELi32ELi4ELb0ELb0EN7cutlass10bfloat16_tE19Flash_kernel_traitsILi128ELi128ELi32ELi4ES3_EELb0ELb1ELb0ELb0ELb1ELb1ELb1ELb0EEEvNS_16Flash_fwd_paramsE
        .type           _ZN5flash16flash_fwd_kernelI23Flash_fwd_kernel_traitsILi128ELi128ELi32ELi4ELb0ELb0EN7cutlass10bfloat16_tE19Flash_kernel_traitsILi128ELi128ELi32ELi4ES3_EELb0ELb1ELb0ELb0ELb1ELb1ELb1ELb0EEEvNS_16Flash_fwd_paramsE,@function
        .size           _ZN5flash16flash_fwd_kernelI23Flash_fwd_kernel_traitsILi128ELi128ELi32ELi4ELb0ELb0EN7cutlass10bfloat16_tE19Flash_kernel_traitsILi128ELi128ELi32ELi4ES3_EELb0ELb1ELb0ELb0ELb1ELb1ELb1ELb0EEEvNS_16Flash_fwd_paramsE,(.L_x_1410 - _ZN5flash16flash_fwd_kernelI23Flash_fwd_kernel_traitsILi128ELi128ELi32ELi4ELb0ELb0EN7cutlass10bfloat16_tE19Flash_kernel_traitsILi128ELi128ELi32ELi4ES3_EELb0ELb1ELb0ELb0ELb1ELb1ELb1ELb0EEEvNS_16Flash_fwd_paramsE)
        .other          _ZN5flash16flash_fwd_kernelI23Flash_fwd_kernel_traitsILi128ELi128ELi32ELi4ELb0ELb0EN7cutlass10bfloat16_tE19Flash_kernel_traitsILi128ELi128ELi32ELi4ES3_EELb0ELb1ELb0ELb0ELb1ELb1ELb1ELb0EEEvNS_16Flash_fwd_paramsE,@"STO_CUDA_ENTRY STV_DEFAULT"
_ZN5flash16flash_fwd_kernelI23Flash_fwd_kernel_traitsILi128ELi128ELi32ELi4ELb0ELb0EN7cutlass10bfloat16_tE19Flash_kernel_traitsILi128ELi128ELi32ELi4ES3_EELb0ELb1ELb0ELb0ELb1ELb1ELb1ELb0EEEvNS_16Flash_fwd_paramsE:
.text._ZN5flash16flash_fwd_kernelI23Flash_fwd_kernel_traitsILi128ELi128ELi32ELi4ELb0ELb0EN7cutlass10bfloat16_tE19Flash_kernel_traitsILi128ELi128ELi32ELi4ES3_EELb0ELb1ELb0ELb0ELb1ELb1ELb1ELb0EEEvNS_16Flash_fwd_paramsE:
        /* <DEDUP_REMOVED lines=43> */
[----:B------:R-:W-:Y:S01]  /*02b0*/  IABS R20, R24 ;  /* 0x0000001800147213 */ /* 0x000fe20000000000 */
[----:B------:R-:W-:Y:S01]  /*02c0*/  IMAD.MOV.U32 R21, RZ, RZ, R0 ;  /* 0x000000ffff157224 */ /* 0x000fe200078e0000 */
[CC--:B------:R-:W-:Y:S01]  /*02d0*/  LEA.HI R18, R19.reuse, R98.reuse, RZ, 0x3 ;  /* 0x0000006213127211 */ /* 0x0c0fe200078f18ff */
[----:B------:R-:W-:Y:S01]  /*02e0*/  UMOV UR9, 0x5 ;  /* 0x0000000500097882 */ /* 0x000fe20000000000 */
[----:B------:R-:W-:Y:S01]  /*02f0*/  LOP3.LUT R0, R24, c[0x0][0x1c8], RZ, 0x3c, !PT ;  /* 0x0000720018007a12 */ /* 0x000fe200078e3cff */
[----:B------:R-:W1:Y:S01]  /*0300*/  I2F.RP R4, R21 ;  /* 0x0000001500047306 */ /* 0x000e620000209400 */
[----:B------:R-:W-:Y:S01]  /*0310*/  SHF.R.S32.HI R2, RZ, 0x3, R18 ;  /* 0x00000003ff027819 */ /* 0x000fe20000011412 */
[----:B------:R-:W-:Y:S01]  /*0320*/  USHF.L.U64.HI UR5, UR4, UR9, UR5 ;  /* 0x0000000904057299 */ /* 0x000fe20008010205 */
[----:B------:R-:W-:Y:S01]  /*0330*/  LEA.HI R10, R19, R98, RZ, 0x4 ;  /* 0x00000062130a7211 */ /* 0x000fe200078f20ff */
[----:B------:R-:W-:Y:S01]  /*0340*/  ULDC.64 UR10, c[0x0][0x198] ;  /* 0x00006600000a7ab9 */ /* 0x000fe20000000a00 */
[----:B------:R-:W-:Y:S01]  /*0350*/  ISETP.GE.AND P1, PT, R0, RZ, PT ;  /* 0x000000ff0000720c */ /* 0x000fe20003f26270 */
[----:B------:R-:W-:Y:S01]  /*0360*/  IMAD.SHL.U32 R0, R2, 0x40, RZ ;  /* 0x0000004002007824 */ /* 0x000fe200078e00ff */
[----:B------:R-:W-:Y:S01]  /*0370*/  SHF.R.S32.HI R11, RZ, 0x4, R10 ;  /* 0x00000004ff0b7819 */ /* 0x000fe2000001140a */
[----:B------:R-:W-:Y:S01]  /*0380*/  USHF.L.U64.HI UR6, UR10, UR9, UR11 ;  /* 0x000000090a067299 */ /* 0x000fe2000801020b */
[--C-:B------:R-:W-:Y:S01]  /*0390*/  SHF.R.S32.HI R3, RZ, 0x1f, R2.reuse ;  /* 0x0000001fff037819 */ /* 0x100fe20000011402 */
[----:B------:R-:W-:Y:S01]  /*03a0*/  USHF.L.U32 UR7, UR10, 0x5, URZ ;  /* 0x000000050a077899 */ /* 0x000fe2000800063f */
[----:B------:R-:W-:Y:S01]  /*03b0*/  LEA.HI R8, R10, R11, RZ, 0x1 ;  /* 0x0000000b0a087211 */ /* 0x000fe200078f08ff */
[----:B------:R-:W-:Y:S01]  /*03c0*/  UMOV UR11, 0x4 ;  /* 0x00000004000b7882 */ /* 0x000fe20000000000 */
[----:B------:R-:W-:Y:S01]  /*03d0*/  LOP3.LUT R0, R0, 0x1c0, RZ, 0xc0, !PT ;  /* 0x000001c000007812 */ /* 0x000fe200078ec0ff */
[----:B------:R-:W-:Y:S01]  /*03e0*/  IMAD.WIDE R26, R13, 0x80, R2 ;  /* 0x000000800d1a7825 */ /* 0x000fe200078e0202 */
[----:B------:R-:W-:Y:S01]  /*03f0*/  LOP3.LUT R8, R8, 0xfffffffe, RZ, 0xc0, !PT ;  /* 0xfffffffe08087812 */ /* 0x000fe200078ec0ff */
[----:B-1----:R-:W1:Y:S01]  /*0400*/  MUFU.RCP R4, R4 ;  /* 0x0000000400047308 */ /* 0x002e620000001000 */
[----:B------:R-:W-:-:S02]  /*0410*/  IADD3 R6, P0, R2, R7, RZ ;  /* 0x0000000702067210 */ /* 0x000fc40007f1e0ff */
[----:B------:R-:W-:Y:S01]  /*0420*/  LOP3.LUT R2, R10, 0xfffffff0, RZ, 0xc0, !PT ;  /* 0xfffffff00a027812 */ /* 0x000fe200078ec0ff */
[----:B------:R-:W-:Y:S01]  /*0430*/  IMAD.IADD R17, R11, 0x1, -R8 ;  /* 0x000000010b117824 */ /* 0x000fe200078e0a08 */
[----:B------:R-:W-:Y:S01]  /*0440*/  LEA.HI.X.SX32 R7, R7, R3, 0x1, P0 ;  /* 0x0000000307077211 */ /* 0x000fe200000f0eff */
[----:B------:R2:W-:Y:S01]  /*0450*/  STL.64 [R1+0x28], R26 ;  /* 0x0000281a01007387 */ /* 0x0005e20000100a00 */
[----:B------:R-:W-:Y:S01]  /*0460*/  SHF.R.S32.HI R22, RZ, 0x1f, R23 ;  /* 0x0000001fff167819 */ /* 0x000fe20000011417 */
[----:B------:R-:W-:Y:S01]  /*0470*/  IMAD.IADD R8, R98, 0x1, -R2 ;  /* 0x0000000162087824 */ /* 0x000fe200078e0a02 */
[----:B------:R-:W-:Y:S01]  /*0480*/  IADD3 R245, R244, -0x1, RZ ;  /* 0xfffffffff4f57810 */ /* 0x000fe20007ffe0ff */
[----:B------:R-:W-:Y:S02]  /*0490*/  IMAD R2, R7, c[0x0][0x198], RZ ;  /* 0x0000660007027a24 */ /* 0x000fe400078e02ff */
[----:B------:R-:W-:Y:S01]  /*04a0*/  IMAD R10, R22, c[0x0][0x178], RZ ;  /* 0x00005e00160a7a24 */ /* 0x000fe200078e02ff */
[----:B------:R-:W-:Y:S01]  /*04b0*/  SHF.R.S32.HI R3, RZ, 0x1f, R8 ;  /* 0x0000001fff037819 */ /* 0x000fe20000011408 */
[----:B------:R-:W-:Y:S01]  /*04c0*/  IMAD R14, R6, c[0x0][0x19c], R2 ;  /* 0x00006700060e7a24 */ /* 0x000fe200078e0202 */
[----:B-1----:R-:W-:Y:S01]  /*04d0*/  IADD3 R4, R4, 0xffffffe, RZ ;  /* 0x0ffffffe04047810 */ /* 0x002fe20007ffe0ff */
[----:B------:R-:W-:Y:S01]  /*04e0*/  IMAD R10, R23, c[0x0][0x17c], R10 ;  /* 0x00005f00170a7a24 */ /* 0x000fe200078e020a */
[----:B------:R-:W-:-:S02]  /*04f0*/  LEA.HI R16, R3, R8, RZ, 0x3 ;  /* 0x0000000803107211 */ /* 0x000fc400078f18ff */
[----:B------:R1:W3:Y:S02]  /*0500*/  F2I.FTZ.U32.TRUNC.NTZ R5, R4 ;  /* 0x0000000400057305 */ /* 0x0002e4000021f000 */
[----:B-1----:R-:W-:-:S05]  /*0510*/  LOP3.LUT R4, R18, 0xfffffff8, RZ, 0xc0, !PT ;  /* 0xfffffff812047812 */ /* 0x002fca00078ec0ff */
[----:B------:R-:W-:Y:S02]  /*0520*/  IMAD.IADD R40, R98, 0x1, -R4 ;  /* 0x0000000162287824 */ /* 0x000fe400078e0a04 */
[----:B---3--:R-:W-:Y:S02]  /*0530*/  IMAD.MOV R4, RZ, RZ, -R5 ;  /* 0x000000ffff047224 */ /* 0x008fe400078e0a05 */
[----:B------:R-:W-:-:S05]  /*0540*/  IMAD.SHL.U32 R28, R40, 0x8, RZ ;  /* 0x00000008281c7824 */ /* 0x000fca00078e00ff */
[----:B------:R-:W-:Y:S02]  /*0550*/  LOP3.LUT R9, R0, 0x38, R28, 0xf8, !PT ;  /* 0x0000003800097812 */ /* 0x000fe400078ef81c */
[----:B------:R-:W-:Y:S02]  /*0560*/  SHF.R.U32.HI R0, RZ, 0x3, R0 ;  /* 0x00000003ff007819 */ /* 0x000fe40000011600 */
[--C-:B------:R-:W-:Y:S02]  /*0570*/  SHF.R.S32.HI R29, RZ, 0x1f, R28.reuse ;  /* 0x0000001fff1d7819 */ /* 0x100fe4000001141c */
[----:B------:R-:W-:Y:S01]  /*0580*/  LOP3.LUT R11, R9, R0, RZ, 0x3c, !PT ;  /* 0x00000000090b7212 */ /* 0x000fe200078e3cff */
[----:B------:R-:W-:Y:S01]  /*0590*/  IMAD R0, R4, R21, RZ ;  /* 0x0000001504007224 */ /* 0x000fe200078e02ff */
[----:B------:R-:W-:Y:S01]  /*05a0*/  MOV R4, RZ ;  /* 0x000000ff00047202 */ /* 0x000fe20000000f00 */
[----:B------:R-:W-:Y:S01]  /*05b0*/  IMAD.WIDE.U32 R2, R23, c[0x0][0x178], R28 ;  /* 0x00005e0017027a25 */ /* 0x000fe200078e001c */
[----:B------:R-:W-:Y:S01]  /*05c0*/  LEA.HI R9, R19, R98, RZ, 0x6 ;  /* 0x0000006213097211 */ /* 0x000fe200078f30ff */
[----:B------:R-:W-:Y:S02]  /*05d0*/  STL.64 [R1+0x20], R28 ;  /* 0x0000201c01007387 */ /* 0x000fe40000100a00 */
[----:B------:R-:W-:-:S04]  /*05e0*/  IMAD.HI.U32 R13, R5, R0, R4 ;  /* 0x00000000050d7227 */ /* 0x000fc800078e0004 */
[----:B------:R-:W-:Y:S02]  /*05f0*/  IMAD R0, R7, c[0x0][0x1a0], RZ ;  /* 0x0000680007007a24 */ /* 0x000fe400078e02ff */
[----:B------:R-:W-:-:S04]  /*0600*/  IMAD.HI.U32 R13, R13, R20, RZ ;  /* 0x000000140d0d7227 */ /* 0x000fc800078e00ff */
[----:B------:R-:W-:Y:S01]  /*0610*/  IMAD R15, R6, c[0x0][0x1a4], R0 ;  /* 0x00006900060f7a24 */ /* 0x000fe200078e0200 */
[----:B------:R-:W-:Y:S01]  /*0620*/  LOP3.LUT R0, R16, 0xfffffff8, RZ, 0xc0, !PT ;  /* 0xfffffff810007812 */ /* 0x000fe200078ec0ff */
[----:B------:R-:W-:Y:S01]  /*0630*/  IMAD.SHL.U32 R9, R9, 0x8, RZ ;  /* 0x0000000809097824 */ /* 0x000fe200078e00ff */
[----:B------:R-:W-:Y:S01]  /*0640*/  IADD3 R12, -R13, RZ, RZ ;  /* 0x000000ff0d0c7210 */ /* 0x000fe20007ffe1ff */
[----:B------:R-:W-:Y:S02]  /*0650*/  IMAD.IADD R3, R3, 0x1, R10 ;  /* 0x0000000103037824 */ /* 0x000fe400078e020a */
[----:B------:R-:W-:Y:S01]  /*0660*/  IMAD.IADD R41, R8, 0x1, -R0 ;  /* 0x0000000108297824 */ /* 0x000fe200078e0a00 */
[----:B------:R-:W-:Y:S01]  /*0670*/  LOP3.LUT R227, R11, 0x7ffffe00, R9, 0xf8, !PT ;  /* 0x7ffffe000be37812 */ /* 0x000fe200078ef809 */
[----:B------:R-:W-:Y:S01]  /*0680*/  IMAD.SHL.U32 R0, R40, 0x40, RZ ;  /* 0x0000004028007824 */ /* 0x000fe200078e00ff */
[----:B------:R-:W-:Y:S01]  /*0690*/  SHF.R.S32.HI R9, RZ, 0x1f, R24 ;  /* 0x0000001fff097819 */ /* 0x000fe20000011418 */
[----:B------:R-:W-:-:S02]  /*06a0*/  IMAD R12, R21, R12, R20 ;  /* 0x0000000c150c7224 */ /* 0x000fc400078e0214 */
[----:B------:R-:W-:Y:S01]  /*06b0*/  IMAD.WIDE.U32 R4, R6, c[0x0][0x198], R28 ;  /* 0x0000660006047a25 */ /* 0x000fe200078e001c */
[----:B------:R-:W-:Y:S02]  /*06c0*/  LOP3.LUT R0, R0, 0x1c0, RZ, 0xc0, !PT ;  /* 0x000001c000007812 */ /* 0x000fe400078ec0ff */
[----:B------:R-:W-:Y:S01]  /*06d0*/  ISETP.GT.U32.AND P2, PT, R21, R12, PT ;  /* 0x0000000c1500720c */ /* 0x000fe20003f44070 */
[----:B------:R-:W-:Y:S02]  /*06e0*/  IMAD R10, R9, c[0x0][0x1a8], RZ ;  /* 0x00006a00090a7a24 */ /* 0x000fe400078e02ff */
[----:B------:R-:W-:Y:S01]  /*06f0*/  IMAD.WIDE.U32 R8, R24, c[0x0][0x1a8], R2 ;  /* 0x00006a0018087a25 */ /* 0x000fe200078e0002 */
[----:B------:R-:W-:Y:S02]  /*0700*/  LOP3.LUT R2, R0, 0x8, R18, 0xf8, !PT ;  /* 0x0000000800027812 */ /* 0x000fe400078ef812 */
[----:B------:R-:W-:Y:S01]  /*0710*/  SHF.R.U32.HI R0, RZ, 0x3, R0 ;  /* 0x00000003ff007819 */ /* 0x000fe20000011600 */
[----:B------:R-:W-:-:S02]  /*0720*/  IMAD R10, R24, c[0x0][0x1ac], R10 ;  /* 0x00006b00180a7a24 */ /* 0x000fc400078e020a */
[----:B------:R-:W-:Y:S01]  /*0730*/  IMAD.IADD R3, R5, 0x1, R14 ;  /* 0x0000000105037824 */ /* 0x000fe200078e020e */
[----:B------:R-:W-:Y:S01]  /*0740*/  LOP3.LUT R18, R2, R0, RZ, 0x3c, !PT ;  /* 0x0000000002127212 */ /* 0x000fe200078e3cff */
[----:B------:R-:W-:Y:S02]  /*0750*/  IMAD.MOV.U32 R2, RZ, RZ, R4 ;  /* 0x000000ffff027224 */ /* 0x000fe400078e0004 */
[----:B------:R-:W-:Y:S01]  /*0760*/  IMAD.IADD R5, R9, 0x1, R10 ;  /* 0x0000000109057824 */ /* 0x000fe200078e020a */
[-C--:B------:R-:W-:Y:S01]  /*0770*/  @!P2 IADD3 R12, R12, -R21.reuse, RZ ;  /* 0x800000150c0ca210 */ /* 0x080fe20007ffe0ff */
[----:B------:R-:W-:Y:S01]  /*0780*/  IMAD.MOV.U32 R4, RZ, RZ, R8 ;  /* 0x000000ffff047224 */ /* 0x000fe200078e0008 */
[----:B------:R-:W-:Y:S01]  /*0790*/  @!P2 IADD3 R13, R13, 0x1, RZ ;  /* 0x000000010d0da810 */ /* 0x000fe20007ffe0ff */
[----:B------:R-:W-:Y:S01]  /*07a0*/  IMAD R0, R27, c[0x0][0x190], RZ ;  /* 0x000064001b007a24 */ /* 0x000fe200078e02ff */
[----:B------:R-:W-:Y:S01]  /*07b0*/  ISETP.GE.U32.AND P3, PT, R12, R21, PT ;  /* 0x000000150c00720c */ /* 0x000fe20003f66070 */
[----:B------:R-:W-:-:S04]  /*07c0*/  IMAD.WIDE.U32 R10, R23, c[0x0][0x180], R2 ;  /* 0x00006000170a7a25 */ /* 0x000fc800078e0002 */
[C---:B------:R-:W-:Y:S02]  /*07d0*/  IMAD R0, R26.reuse, c[0x0][0x194], R0 ;  /* 0x000065001a007a24 */ /* 0x040fe400078e0200 */
[----:B------:R-:W-:-:S04]  /*07e0*/  IMAD.WIDE.U32 R2, R26, c[0x0][0x190], R4 ;  /* 0x000064001a027a25 */ /* 0x000fc800078e0004 */
[----:B------:R-:W-:Y:S01]  /*07f0*/  IMAD.IADD R0, R3, 0x1, R0 ;  /* 0x0000000103007824 */ /* 0x000fe200078e0200 */
[----:B------:R-:W-:Y:S01]  /*0800*/  LEA R4, P0, R2, c[0x0][0x160], 0x1 ;  /* 0x0000580002047a11 */ /* 0x000fe200078008ff */
[----:B------:R-:W-:Y:S01]  /*0810*/  IMAD.SHL.U32 R227, R227, 0x2, RZ ;  /* 0x00000002e3e37824 */ /* 0x000fe200078e00ff */
[----:B------:R-:W-:Y:S01]  /*0820*/  @P3 IADD3 R13, R13, 0x1, RZ ;  /* 0x000000010d0d3810 */ /* 0x000fe20007ffe0ff */
[----:B------:R-:W-:Y:S01]  /*0830*/  IMAD.WIDE.U32 R6, R6, c[0x0][0x1a0], R28 ;  /* 0x0000680006067a25 */ /* 0x000fe200078e001c */
[----:B------:R-:W-:Y:S02]  /*0840*/  LEA.HI.X R5, R2, c[0x0][0x164], R0, 0x1, P0 ;  /* 0x0000590002057a11 */ /* 0x000fe400000f0c00 */
[----:B------:R-:W-:Y:S01]  /*0850*/  IADD3 R2, P0, R4, UR8, RZ ;  /* 0x0000000804027c10 */ /* 0x000fe2000ff1e0ff */
[----:B------:R-:W-:Y:S02]  /*0860*/  IMAD.MOV.U32 R0, RZ, RZ, R13 ;  /* 0x000000ffff007224 */ /* 0x000fe400078e000d */
[----:B------:R1:W-:Y:S01]  /*0870*/  LDGSTS.E.BYPASS.LTC128B.128 [R227], [R4.64] ;  /* 0x0000000004e37fae */ /* 0x0003e2000b901d4c */
[----:B------:R-:W-:Y:S01]  /*0880*/  IADD3.X R3, R5, UR5, RZ, P0, !PT ;  /* 0x0000000505037c10 */ /* 0x000fe200087fe4ff */
[----:B------:R-:W-:Y:S01]  /*0890*/  IMAD.IADD R7, R7, 0x1, R15 ;  /* 0x0000000107077824 */ /* 0x000fe200078e020f */
[----:B------:R-:W-:Y:S01]  /*08a0*/  ISETP.NE.AND P0, PT, RZ, c[0x0][0x1c8], PT ;  /* 0x00007200ff007a0c */ /* 0x000fe20003f05270 */
[----:B------:R1:W-:Y:S01]  /*08b0*/  LDGSTS.E.BYPASS.LTC128B.128 [R227+0x4000], [R4.64+0x80] ;  /* 0x0400008004e37fae */ /* 0x0003e2000b901d4c */
[----:B------:R-:W-:Y:S01]  /*08c0*/  @!P1 IADD3 R0, -R0, RZ, RZ ;  /* 0x000000ff00009210 */ /* 0x000fe20007ffe1ff */
[----:B------:R-:W-:-:S02]  /*08d0*/  IMAD R9, R22, c[0x0][0x188], RZ ;  /* 0x0000620016097a24 */ /* 0x000fc400078e02ff */
[----:B------:R3:W-:Y:S01]  /*08e0*/  LDGSTS.E.BYPASS.LTC128B.128 [R227+0x800], [R2.64] ;  /* 0x0080000002e37fae */ /* 0x0007e2000b901d4c */
[----:B------:R-:W-:Y:S02]  /*08f0*/  IMAD R8, R22, c[0x0][0x180], RZ ;  /* 0x0000600016087a24 */ /* 0x000fe400078e02ff */
[C---:B------:R-:W-:Y:S01]  /*0900*/  IMAD R9, R23.reuse, c[0x0][0x18c], R9 ;  /* 0x0000630017097a24 */ /* 0x040fe200078e0209 */
[----:B------:R3:W-:Y:S01]  /*0910*/  LDGSTS.E.BYPASS.LTC128B.128 [R227+0x4800], [R2.64+0x80] ;  /* 0x0480008002e37fae */ /* 0x0007e2000b901d4c */
[----:B------:R-:W-:-:S03]  /*0920*/  IMAD.WIDE.U32 R6, R23, c[0x0][0x188], R6 ;  /* 0x0000620017067a25 */ /* 0x000fc600078e0006 */
[----:B------:R-:W-:Y:S01]  /*0930*/  @!P0 LOP3.LUT R0, RZ, c[0x0][0x1c8], RZ, 0x33, !PT ;  /* 0x00007200ff008a12 */ /* 0x000fe200078e33ff */
[----:B------:R-:W-:Y:S02]  /*0940*/  IMAD R8, R23, c[0x0][0x184], R8 ;  /* 0x0000610017087a24 */ /* 0x000fe400078e0208 */
[----:B------:R-:W-:Y:S02]  /*0950*/  IMAD.IADD R7, R7, 0x1, R9 ;  /* 0x0000000107077824 */ /* 0x000fe400078e0209 */
[----:B------:R-:W-:Y:S02]  /*0960*/  IMAD.IADD R11, R11, 0x1, R8 ;  /* 0x000000010b0b7824 */ /* 0x000fe400078e0208 */
[----:B--2---:R-:W-:-:S04]  /*0970*/  IMAD.WIDE.U32 R26, R0, c[0x0][0x1b8], R6 ;  /* 0x00006e00001a7a25 */ /* 0x004fc800078e0006 */
[----:B------:R-:W-:Y:S01]  /*0980*/  IMAD.WIDE.U32 R24, R0, c[0x0][0x1b0], R10 ;  /* 0x00006c0000187a25 */ /* 0x000fe200078e000a */
[----:B-1----:R-:W-:-:S03]  /*0990*/  SHF.R.S32.HI R4, RZ, 0x1f, R245 ;  /* 0x0000001fff047819 */ /* 0x002fc600000114f5 */
[C---:B------:R-:W-:Y:S01]  /*09a0*/  IMAD R5, R245.reuse, UR6, RZ ;  /* 0x00000006f5057c24 */ /* 0x040fe2000f8e02ff */
[----:B------:R-:W-:Y:S01]  /*09b0*/  STL.64 [R1+0x18], R24 ;  /* 0x0000181801007387 */ /* 0x000fe20000100a00 */
[----:B------:R-:W-:-:S03]  /*09c0*/  IMAD.WIDE.U32 R12, R245, c[0x0][0x1a0], RZ ;  /* 0x00006800f50c7a25 */ /* 0x000fc600078e00ff */
[----:B------:R-:W-:Y:S01]  /*09d0*/  STL.64 [R1+0x30], R26 ;  /* 0x0000301a01007387 */ /* 0x000fe20000100a00 */
[----:B------:R-:W-:Y:S01]  /*09e0*/  IMAD R15, R4, UR7, R5 ;  /* 0x00000007040f7c24 */ /* 0x000fe2000f8e0205 */
[----:B---3--:R-:W-:Y:S01]  /*09f0*/  IADD3 R2, P2, R2, UR8, RZ ;  /* 0x0000000802027c10 */ /* 0x008fe2000ff5e0ff */
[----:B------:R-:W-:Y:S01]  /*0a00*/  IMAD R5, R4, c[0x0][0x1a0], RZ ;  /* 0x0000680004057a24 */ /* 0x000fe200078e02ff */
[----:B------:R-:W-:Y:S01]  /*0a10*/  SHF.R.S32.HI R4, RZ, 0x1f, R0 ;  /* 0x0000001fff047819 */ /* 0x000fe20000011400 */
[----:B------:R-:W-:Y:S01]  /*0a20*/  IMAD.MOV.U32 R248, RZ, RZ, R24 ;  /* 0x000000fffff87224 */ /* 0x000fe200078e0018 */
[----:B------:R-:W-:Y:S01]  /*0a30*/  IADD3.X R3, R3, UR5, RZ, P2, !PT ;  /* 0x0000000503037c10 */ /* 0x000fe200097fe4ff */
[----:B------:R-:W-:Y:S02]  /*0a40*/  IMAD R14, R245, c[0x0][0x1a4], R5 ;  /* 0x00006900f50e7a24 */ /* 0x000fe400078e0205 */
[C---:B------:R-:W-:Y:S02]  /*0a50*/  IMAD R9, R4.reuse, c[0x0][0x1b0], RZ ;  /* 0x00006c0004097a24 */ /* 0x040fe400078e02ff */
[----:B------:R1:W-:Y:S01]  /*0a60*/  LDGSTS.E.BYPASS.LTC128B.128 [R227+0x1000], [R2.64] ;  /* 0x0100000002e37fae */ /* 0x0003e2000b901d4c */
[----:B------:R-:W-:-:S02]  /*0a70*/  IMAD R5, R4, c[0x0][0x1b8], RZ ;  /* 0x00006e0004057a24 */ /* 0x000fc400078e02ff */
[C---:B------:R-:W-:Y:S01]  /*0a80*/  IMAD R4, R0.reuse, c[0x0][0x1b4], R9 ;  /* 0x00006d0000047a24 */ /* 0x040fe200078e0209 */
[----:B------:R1:W-:Y:S01]  /*0a90*/  LDGSTS.E.BYPASS.LTC128B.128 [R227+0x5000], [R2.64+0x80] ;  /* 0x0500008002e37fae */ /* 0x0003e2000b901d4c */
[----:B------:R-:W-:Y:S02]  /*0aa0*/  IMAD R0, R0, c[0x0][0x1bc], R5 ;  /* 0x00006f0000007a24 */ /* 0x000fe400078e0205 */
[----:B------:R-:W-:Y:S02]  /*0ab0*/  IMAD.IADD R249, R25, 0x1, R4 ;  /* 0x0000000119f97824 */ /* 0x000fe400078e0204 */
[----:B------:R-:W-:Y:S02]  /*0ac0*/  IMAD.IADD R5, R13, 0x1, R14 ;  /* 0x000000010d057824 */ /* 0x000fe400078e020e */
[----:B------:R-:W-:Y:S01]  /*0ad0*/  IMAD.IADD R21, R27, 0x1, R0 ;  /* 0x000000011b157824 */ /* 0x000fe200078e0200 */
[----:B------:R-:W-:Y:S01]  /*0ae0*/  STL.64 [R1+0x8], R248 ;  /* 0x000008f801007387 */ /* 0x000fe20000100a00 */
[----:B------:R-:W-:-:S03]  /*0af0*/  IMAD.WIDE.U32 R10, R245, UR7, R248 ;  /* 0x00000007f50a7c25 */ /* 0x000fc6000f8e00f8 */
[----:B------:R-:W-:Y:S02]  /*0b00*/  STL [R1+0x14], R21 ;  /* 0x0000141501007387 */ /* 0x000fe40000100800 */
[----:B------:R-:W-:Y:S02]  /*0b10*/  IADD3 R0, R11, R15, RZ ;  /* 0x0000000f0b007210 */ /* 0x000fe40007ffe0ff */
[----:B-1----:R-:W-:-:S04]  /*0b20*/  IADD3 R2, P0, R2, UR8, RZ ;  /* 0x0000000802027c10 */ /* 0x002fc8000ff1e0ff */
[----:B------:R-:W-:Y:S02]  /*0b30*/  IADD3.X R3, R3, UR5, RZ, P0, !PT ;  /* 0x0000000503037c10 */ /* 0x000fe400087fe4ff */
[----:B------:R-:W-:-:S03]  /*0b40*/  IADD3 R8, P0, R2, UR8, RZ ;  /* 0x0000000802087c10 */ /* 0x000fc6000ff1e0ff */
[----:B------:R1:W-:Y:S01]  /*0b50*/  LDGSTS.E.BYPASS.LTC128B.128 [R227+0x1800], [R2.64] ;  /* 0x0180000002e37fae */ /* 0x0003e2000b901d4c */
[----:B------:R-:W-:Y:S02]  /*0b60*/  IADD3.X R9, R3, UR5, RZ, P0, !PT ;  /* 0x0000000503097c10 */ /* 0x000fe400087fe4ff */
[----:B------:R-:W-:Y:S01]  /*0b70*/  LEA R13, P0, R12, R26, 0x5 ;  /* 0x0000001a0c0d7211 */ /* 0x000fe200078028ff */
[----:B------:R1:W-:Y:S01]  /*0b80*/  LDGSTS.E.BYPASS.LTC128B.128 [R227+0x5800], [R2.64+0x80] ;  /* 0x0580008002e37fae */ /* 0x0003e2000b901d4c */
[----:B------:R-:W-:Y:S02]  /*0b90*/  IADD3 R6, P1, R8, UR8, RZ ;  /* 0x0000000808067c10 */ /* 0x000fe4000ff3e0ff */
[----:B------:R-:W-:Y:S01]  /*0ba0*/  LEA.HI.X R12, R12, R21, R5, 0x5, P0 ;  /* 0x000000150c0c7211 */ /* 0x000fe200000f2c05 */
[----:B------:R2:W-:Y:S01]  /*0bb0*/  LDGSTS.E.BYPASS.LTC128B.128 [R227+0x2000], [R8.64] ;  /* 0x0200000008e37fae */ /* 0x0005e2000b901d4c */
[----:B------:R-:W-:Y:S02]  /*0bc0*/  IADD3.X R7, R9, UR5, RZ, P1, !PT ;  /* 0x0000000509077c10 */ /* 0x000fe40008ffe4ff */
[----:B------:R-:W-:Y:S01]  /*0bd0*/  IADD3 R4, P1, R6, UR8, RZ ;  /* 0x0000000806047c10 */ /* 0x000fe2000ff3e0ff */
[----:B------:R2:W-:Y:S03]  /*0be0*/  LDGSTS.E.BYPASS.LTC128B.128 [R227+0x6000], [R8.64+0x80] ;  /* 0x0600008008e37fae */ /* 0x0005e6000b901d4c */
[----:B------:R-:W-:Y:S01]  /*0bf0*/  IADD3.X R5, R7, UR5, RZ, P1, !PT ;  /* 0x0000000507057c10 */ /* 0x000fe20008ffe4ff */
[----:B------:R3:W-:Y:S01]  /*0c00*/  LDGSTS.E.BYPASS.LTC128B.128 [R227+0x2800], [R6.64] ;  /* 0x0280000006e37fae */ /* 0x0007e2000b901d4c */
[----:B------:R-:W-:-:S03]  /*0c10*/  LOP3.LUT P1, RZ, R41, 0x2, RZ, 0xc0, !PT ;  /* 0x0000000229ff7812 */ /* 0x000fc6000782c0ff */
[----:B------:R3:W-:Y:S04]  /*0c20*/  LDGSTS.E.BYPASS.LTC128B.128 [R227+0x6800], [R6.64+0x80] ;  /* 0x0680008006e37fae */ /* 0x0007e8000b901d4c */
[----:B------:R4:W-:Y:S04]  /*0c30*/  LDGSTS.E.BYPASS.LTC128B.128 [R227+0x3000], [R4.64] ;  /* 0x0300000004e37fae */ /* 0x0009e8000b901d4c */
[----:B------:R4:W-:Y:S01]  /*0c40*/  LDGSTS.E.BYPASS.LTC128B.128 [R227+0x7000], [R4.64+0x80] ;  /* 0x0700008004e37fae */ /* 0x0009e2000b901d4c */
[----:B-1----:R-:W-:-:S04]  /*0c50*/  LEA R2, P0, R10, c[0x0][0x168], 0x1 ;  /* 0x00005a000a027a11 */ /* 0x002fc800078008ff */
[----:B------:R-:W-:Y:S01]  /*0c60*/  LEA.HI.X R3, R10, c[0x0][0x16c], R0, 0x1, P0 ;  /* 0x00005b000a037a11 */ /* 0x000fe200000f0c00 */
[----:B------:R-:W-:Y:S01]  /*0c70*/  IMAD.SHL.U32 R0, R41, 0x40, RZ ;  /* 0x0000004029007824 */ /* 0x000fe200078e00ff */
[----:B--2---:R-:W-:-:S04]  /*0c80*/  IADD3 R8, P0, R4, UR8, RZ ;  /* 0x0000000804087c10 */ /* 0x004fc8000ff1e0ff */
[----:B------:R-:W-:Y:S02]  /*0c90*/  LOP3.LUT R0, R0, 0x1c0, RZ, 0xc0, !PT ;  /* 0x000001c000007812 */ /* 0x000fe400078ec0ff */
[----:B------:R-:W-:Y:S01]  /*0ca0*/  IADD3.X R9, R5, UR5, RZ, P0, !PT ;  /* 0x0000000505097c10 */ /* 0x000fe200087fe4ff */
[----:B------:R-:W-:Y:S02]  /*0cb0*/  ULDC.64 UR4, c[0x0][0x1a0] ;  /* 0x0000680000047ab9 */ /* 0x000fe40000000a00 */
[----:B------:R-:W-:Y:S01]  /*0cc0*/  USHF.L.U32 UR8, UR4, 0x5, URZ ;  /* 0x0000000504087899 */ /* 0x000fe2000800063f */
[----:B---3--:R-:W-:Y:S01]  /*0cd0*/  IADD3 R6, P0, R2, UR7, RZ ;  /* 0x0000000702067c10 */ /* 0x008fe2000ff1e0ff */
[----:B------:R1:W-:Y:S01]  /*0ce0*/  LDGSTS.E.BYPASS.LTC128B.128 [R227+0x3800], [R8.64] ;  /* 0x0380000008e37fae */ /* 0x0003e2000b901d4c */
[----:B------:R-:W-:Y:S02]  /*0cf0*/  USHF.L.U64.HI UR9, UR4, UR9, UR5 ;  /* 0x0000000904097299 */ /* 0x000fe40008010205 */
[----:B------:R-:W-:Y:S01]  /*0d00*/  IADD3.X R7, R3, UR6, RZ, P0, !PT ;  /* 0x0000000603077c10 */ /* 0x000fe200087fe4ff */
[----:B------:R1:W-:Y:S01]  /*0d10*/  LDGSTS.E.BYPASS.LTC128B.128 [R227+0x7800], [R8.64+0x80] ;  /* 0x0780008008e37fae */ /* 0x0003e2000b901d4c */
[----:B------:R-:W-:-:S02]  /*0d20*/  LEA R242, P0, R13, c[0x0][0x170], 0x1 ;  /* 0x00005c000df27a11 */ /* 0x000fc400078008ff */
[----:B----4-:R-:W-:Y:S01]  /*0d30*/  LEA.HI R5, R19, R98, RZ, 0x5 ;  /* 0x0000006213057211 */ /* 0x010fe200078f28ff */
[----:B------:R2:W-:Y:S01]  /*0d40*/  LDGSTS.E.BYPASS.LTC128B.128 [R227+0x8000], [R2.64] ;  /* 0x0800000002e37fae */ /* 0x0005e2000b901d4c */
[----:B------:R-:W-:Y:S01]  /*0d50*/  LEA.HI.X R243, R13, c[0x0][0x174], R12, 0x1, P0 ;  /* 0x00005d000df37a11 */ /* 0x000fe200000f0c0c */
[----:B------:R-:W-:Y:S01]  /*0d60*/  IMAD.MOV.U32 R4, RZ, RZ, 0x20 ;  /* 0x00000020ff047424 */ /* 0x000fe200078e00ff */
[----:B------:R-:W-:Y:S01]  /*0d70*/  SHF.R.S32.HI R97, RZ, 0x5, R5 ;  /* 0x00000005ff617819 */ /* 0x000fe20000011405 */
[----:B------:R2:W-:Y:S01]  /*0d80*/  LDGSTS.E.BYPASS.LTC128B.128 [R227+0x9000], [R2.64+0x80] ;  /* 0x0900008002e37fae */ /* 0x0005e2000b901d4c */
[----:B------:R-:W-:Y:S02]  /*0d90*/  IADD3 R240, P0, R242, UR8, RZ ;  /* 0x00000008f2f07c10 */ /* 0x000fe4000ff1e0ff */
[----:B------:R-:W-:Y:S01]  /*0da0*/  SEL R4, R4, 0xffffffe0, !P1 ;  /* 0xffffffe004047807 */ /* 0x000fe20004800000 */
[----:B------:R3:W-:Y:S01]  /*0db0*/  LDGSTS.E.BYPASS.LTC128B.128 [R227+0x8800], [R6.64] ;  /* 0x0880000006e37fae */ /* 0x0007e2000b901d4c */
[----:B------:R-:W-:-:S02]  /*0dc0*/  IADD3.X R241, R243, UR9, RZ, P0, !PT ;  /* 0x00000009f3f17c10 */ /* 0x000fc400087fe4ff */
[----:B------:R-:W-:Y:S01]  /*0dd0*/  LOP3.LUT P0, RZ, R40, 0x2, RZ, 0xc0, !PT ;  /* 0x0000000228ff7812 */ /* 0x000fe2000780c0ff */
[----:B------:R3:W-:Y:S01]  /*0de0*/  LDGSTS.E.BYPASS.LTC128B.128 [R227+0x9800], [R6.64+0x80] ;  /* 0x0980008006e37fae */ /* 0x0007e2000b901d4c */
[----:B------:R-:W-:-:S03]  /*0df0*/  LOP3.LUT P1, RZ, R41, 0x4, RZ, 0xc0, !PT ;  /* 0x0000000429ff7812 */ /* 0x000fc6000782c0ff */
[----:B------:R-:W0:Y:S01]  /*0e00*/  LDGDEPBAR ;  /* 0x00000000000079af */ /* 0x000e220000000000 */
[----:B--2---:R-:W-:Y:S02]  /*0e10*/  IMAD.SHL.U32 R2, R17, 0x8, RZ ;  /* 0x0000000811027824 */ /* 0x004fe400078e00ff */
[----:B------:R-:W-:-:S03]  /*0e20*/  IMAD.SHL.U32 R3, R16, 0x40, RZ ;  /* 0x0000004010037824 */ /* 0x000fc600078e00ff */
[----:B------:R-:W-:Y:S02]  /*0e30*/  LOP3.LUT R2, R0, 0x8, R2, 0xf8, !PT ;  /* 0x0000000800027812 */ /* 0x000fe400078ef802 */
[----:B------:R-:W-:Y:S01]  /*0e40*/  SHF.R.U32.HI R0, RZ, 0x3, R0 ;  /* 0x00000003ff007819 */ /* 0x000fe20000011600 */
[----:B------:R-:W-:-:S04]  /*0e50*/  DEPBAR.LE SB0, 0x0 ;  /* 0x000080000000791a */ /* 0x000fc80000000000 */
[----:B------:R-:W-:Y:S01]  /*0e60*/  BAR.SYNC.DEFER_BLOCKING 0x0 ;  /* 0x0000000000007b1d */ /* 0x000fe20000010000 */
[----:B---3--:R-:W-:Y:S02]  /*0e70*/  LOP3.LUT R7, R3, 0xfffffe00, RZ, 0xc0, !PT ;  /* 0xfffffe0003077812 */ /* 0x008fe400078ec0ff */
[----:B------:R-:W-:Y:S02]  /*0e80*/  LOP3.LUT R6, R2, R0, RZ, 0x3c, !PT ;  /* 0x0000000002067212 */ /* 0x000fe400078e3cff */
[----:B------:R-:W-:Y:S01]  /*0e90*/  LEA R0, R17, R18, 0x9 ;  /* 0x0000001211007211 */ /* 0x000fe200078e48ff */
[----:B------:R-:W-:-:S03]  /*0ea0*/  IMAD R2, R97, 0x400, R7 ;  /* 0x0000040061027824 */ /* 0x000fc600078e0207 */
[----:B------:R-:W-:Y:S01]  /*0eb0*/  LEA R222, R0, 0x8000, 0x1 ;  /* 0x0000800000de7811 */ /* 0x000fe200078e08ff */
[----:B------:R-:W-:Y:S02]  /*0ec0*/  IMAD.IADD R2, R2, 0x1, R6 ;  /* 0x0000000102027824 */ /* 0x000fe400078e0206 */
[----:B------:R-:W-:Y:S01]  /*0ed0*/  IMAD.SHL.U32 R3, R0, 0x2, RZ ;  /* 0x0000000200037824 */ /* 0x000fe200078e00ff */
[----:B------:R-:W-:Y:S01]  /*0ee0*/  IADD3 R223, R222, 0x20, RZ ;  /* 0x00000020dedf7810 */ /* 0x000fe20007ffe0ff */
[----:B------:R-:W-:Y:S01]  /*0ef0*/  IMAD.SHL.U32 R213, R2, 0x2, RZ ;  /* 0x0000000202d57824 */ /* 0x000fe200078e00ff */
[----:B------:R-:W-:Y:S01]  /*0f00*/  @P0 IADD3 R223, R222, -0x20, RZ ;  /* 0xffffffe0dedf0810 */ /* 0x000fe20007ffe0ff */
[----:B------:R-:W-:Y:S01]  /*0f10*/  IMAD.MOV.U32 R2, RZ, RZ, 0x40 ;  /* 0x00000040ff027424 */ /* 0x000fe200078e00ff */
[----:B------:R-:W-:Y:S02]  /*0f20*/  LOP3.LUT P0, RZ, R40, 0x4, RZ, 0xc0, !PT ;  /* 0x0000000428ff7812 */ /* 0x000fe4000780c0ff */
[----:B------:R-:W-:-:S02]  /*0f30*/  IADD3 R215, R213, R4, RZ ;  /* 0x00000004d5d77210 */ /* 0x000fc40007ffe0ff */
[C---:B------:R-:W-:Y:S02]  /*0f40*/  SEL R0, R2.reuse, 0xffffffc0, !P1 ;  /* 0xffffffc002007807 */ /* 0x040fe40004800000 */
[----:B------:R-:W-:Y:S01]  /*0f50*/  SEL R2, R2, 0xffffffc0, !P0 ;  /* 0xffffffc002027807 */ /* 0x000fe20004000000 */
[----:B------:R-:W-:Y:S01]  /*0f60*/  @!PT LDS RZ, [RZ] ;  /* 0x00000000fffff984 */ /* 0x000fe20000000800 */
[----:B------:R-:W-:Y:S01]  /*0f70*/  @!PT LDS RZ, [RZ] ;  /* 0x00000000fffff984 */ /* 0x000fe20000000800 */
[----:B------:R-:W-:Y:S01]  /*0f80*/  @!PT LDS RZ, [RZ] ;  /* 0x00000000fffff984 */ /* 0x000fe20000000800 */
[----:B------:R2:W-:Y:S01]  /*0f90*/  LDGSTS.E.BYPASS.LTC128B.128 [R227+0xa000], [R242.64] ;  /* 0x0a000000f2e37fae */ /* 0x0005e2000b901d4c */
[----:B------:R-:W-:Y:S01]  /*0fa0*/  ISETP.NE.AND P0, PT, R244, 0x1, PT ;  /* 0x00000001f400780c */ /* 0x000fe20003f05270 */
[----:B------:R-:W-:Y:S01]  /*0fb0*/  IMAD.IADD R221, R213, 0x1, R0 ;  /* 0x00000001d5dd7824 */ /* 0x000fe200078e0200 */
[----:B------:R-:W-:Y:S01]  /*0fc0*/  IADD3 R218, R2, R223, RZ ;  /* 0x000000df02da7210 */ /* 0x000fe20007ffe0ff */
[----:B------:R2:W-:Y:S01]  /*0fd0*/  LDGSTS.E.BYPASS.LTC128B.128 [R227+0xb000], [R242.64+0x80] ;  /* 0x0b000080f2e37fae */ /* 0x0005e2000b901d4c */
[----:B------:R-:W-:Y:S01]  /*0fe0*/  IMAD.IADD R220, R222, 0x1, R2 ;  /* 0x00000001dedc7824 */ /* 0x000fe200078e0202 */
[----:B------:R-:W-:Y:S01]  /*0ff0*/  IADD3 R226, R223, 0x800, RZ ;  /* 0x00000800dfe27810 */ /* 0x000fe20007ffe0ff */
[----:B------:R-:W-:Y:S01]  /*1000*/  IMAD.IADD R219, R215, 0x1, R0 ;  /* 0x00000001d7db7824 */ /* 0x000fe200078e0200 */
[----:B------:R2:W-:Y:S01]  /*1010*/  LDGSTS.E.BYPASS.LTC128B.128 [R227+0xa800], [R240.64] ;  /* 0x0a800000f0e37fae */ /* 0x0005e2000b901d4c */
[----:B------:R-:W-:-:S02]  /*1020*/  IADD3 R225, R223, 0x1000, RZ ;  /* 0x00001000dfe17810 */ /* 0x000fc40007ffe0ff */
[----:B------:R-:W-:Y:S01]  /*1030*/  IADD3 R224, R223, 0x1800, RZ ;  /* 0x00001800dfe07810 */ /* 0x000fe20007ffe0ff */
[----:B------:R2:W-:Y:S04]  /*1040*/  LDGSTS.E.BYPASS.LTC128B.128 [R227+0xb800], [R240.64+0x80] ;  /* 0x0b800080f0e37fae */ /* 0x0005e8000b901d4c */
[----:B------:R-:W-:Y:S04]  /*1050*/  LDSM.16.M88.4 R16, [R213] ;  /* 0x00000000d510783b */ /* 0x000fe80000000200 */
[----:B------:R-:W3:Y:S04]  /*1060*/  LDSM.16.M88.4 R12, [R3+0x8000] ;  /* 0x00800000030c783b */ /* 0x000ee80000000200 */
[----:B-1----:R-:W1:Y:S04]  /*1070*/  LDSM.16.M88.4 R8, [R213+0x2000] ;  /* 0x00200000d508783b */ /* 0x002e680000000200 */
[----:B------:R-:W4:Y:S04]  /*1080*/  LDSM.16.M88.4 R28, [R3+0x8800] ;  /* 0x00880000031c783b */ /* 0x000f280000000200 */
[----:B------:R-:W-:Y:S04]  /*1090*/  LDSM.16.M88.4 R24, [R215] ;  /* 0x00000000d718783b */ /* 0x000fe80000000200 */
[----:B------:R-:W5:Y:S04]  /*10a0*/  LDSM.16.M88.4 R32, [R223] ;  /* 0x00000000df20783b */ /* 0x000f680000000200 */
[----:B------:R-:W2:Y:S04]  /*10b0*/  LDSM.16.M88.4 R20, [R215+0x2000] ;  /* 0x00200000d714783b */ /* 0x000ea80000000200 */
[----:B------:R-:W2:Y:S04]  /*10c0*/  LDSM.16.M88.4 R56, [R223+0x800] ;  /* 0x00080000df38783b */ /* 0x000ea80000000200 */
[----:B------:R-:W-:Y:S04]  /*10d0*/  LDSM.16.M88.4 R48, [R220] ;  /* 0x00000000dc30783b */ /* 0x000fe80000000200 */
[----:B------:R-:W0:Y:S01]  /*10e0*/  LDGDEPBAR ;  /* 0x00000000000079af */ /* 0x000e220000000000 */
[-C--:B---3--:R-:W-:Y:S08]  /*10f0*/  HMMA.16816.F32.BF16 R44, R16, R12.reuse, RZ ;  /* 0x0000000c102c723c */ /* 0x088ff000000418ff */
[C---:B-1----:R-:W-:Y:S08]  /*1100*/  HMMA.16816.F32.BF16 R36, R8.reuse, R12, RZ ;  /* 0x0000000c0824723c */ /* 0x042ff000000418ff */
[-C--:B------:R-:W-:Y:S08]  /*1110*/  HMMA.16816.F32.BF16 R52, R8, R14.reuse, RZ ;  /* 0x0000000e0834723c */ /* 0x080ff000000418ff */
[----:B------:R-:W-:Y:S01]  /*1120*/  HMMA.16816.F32.BF16 R76, R16, R14, RZ ;  /* 0x0000000e104c723c */ /* 0x000fe200000418ff */
[----:B------:R-:W1:Y:S07]  /*1130*/  LDSM.16.M88.4 R12, [R221] ;  /* 0x00000000dd0c783b */ /* 0x000e6e0000000200 */
[C---:B----4-:R-:W-:Y:S08]  /*1140*/  HMMA.16816.F32.BF16 R60, R8.reuse, R28, RZ ;  /* 0x0000001c083c723c */ /* 0x050ff000000418ff */
[----:B------:R-:W-:Y:S01]  /*1150*/  HMMA.16816.F32.BF16 R40, R8, R30, RZ ;  /* 0x0000001e0828723c */ /* 0x000fe200000418ff */
[----:B------:R-:W3:Y:S07]  /*1160*/  LDSM.16.M88.4 R8, [R221+0x2000] ;  /* 0x00200000dd08783b */ /* 0x000eee0000000200 */
[----:B-----5:R-:W-:Y:S01]  /*1170*/  HMMA.16816.F32.BF16 R64, R24, R32, R44 ;  /* 0x000000201840723c */ /* 0x020fe2000004182c */
[----:B------:R-:W-:Y:S07]  /*1180*/  LDSM.16.M88.4 R44, [R219] ;  /* 0x00000000db2c783b */ /* 0x000fee0000000200 */
[----:B------:R-:W-:Y:S08]  /*1190*/  HMMA.16816.F32.BF16 R68, R16, R28, RZ ;  /* 0x0000001c1044723c */ /* 0x000ff000000418ff */
[C---:B--2---:R-:W-:Y:S08]  /*11a0*/  HMMA.16816.F32.BF16 R36, R20.reuse, R32, R36 ;  /* 0x000000201424723c */ /* 0x044ff00000041824 */
[----:B------:R-:W-:Y:S01]  /*11b0*/  HMMA.16816.F32.BF16 R92, R20, R34, R52 ;  /* 0x00000022145c723c */ /* 0x000fe20000041834 */
[----:B------:R-:W2:Y:S07]  /*11c0*/  LDSM.16.M88.4 R52, [R218] ;  /* 0x00000000da34783b */ /* 0x000eae0000000200 */
[----:B------:R-:W-:Y:S01]  /*11d0*/  HMMA.16816.F32.BF16 R80, R16, R30, RZ ;  /* 0x0000001e1050723c */ /* 0x000fe200000418ff */
[----:B------:R-:W4:Y:S07]  /*11e0*/  LDSM.16.M88.4 R16, [R220+0x800] ;  /* 0x00080000dc10783b */ /* 0x000f2e0000000200 */
[C---:B------:R-:W-:Y:S01]  /*11f0*/  HMMA.16816.F32.BF16 R84, R20.reuse, R58, R40 ;  /* 0x0000003a1454723c */ /* 0x040fe20000041828 */
[----:B------:R-:W5:Y:S07]  /*1200*/  LDSM.16.M88.4 R40, [R219+0x2000] ;  /* 0x00200000db28783b */ /* 0x000f6e0000000200 */
[----:B------:R-:W-:Y:S08]  /*1210*/  HMMA.16816.F32.BF16 R88, R20, R56, R60 ;  /* 0x000000381458723c */ /* 0x000ff0000004183c */
[----:B-1----:R-:W-:Y:S01]  /*1220*/  HMMA.16816.F32.BF16 R20, R12, R48, R64 ;  /* 0x000000300c14723c */ /* 0x002fe20000041840 */
[----:B------:R-:W-:Y:S07]  /*1230*/  LDSM.16.M88.4 R64, [R223+0x1000] ;  /* 0x00100000df40783b */ /* 0x000fee0000000200 */
[----:B------:R-:W-:Y:S01]  /*1240*/  HMMA.16816.F32.BF16 R72, R24, R56, R68 ;  /* 0x000000381848723c */ /* 0x000fe20000041844 */
[----:B------:R-:W-:Y:S07]  /*1250*/  LDSM.16.M88.4 R68, [R3+0x9000] ;  /* 0x009000000344783b */ /* 0x000fee0000000200 */
[----:B---3--:R-:W-:Y:S01]  /*1260*/  HMMA.16816.F32.BF16 R28, R8, R48, R36 ;  /* 0x00000030081c723c */ /* 0x008fe20000041824 */
[----:B------:R-:W1:Y:S07]  /*1270*/  LDSM.16.M88.4 R36, [R213+0x4000] ;  /* 0x00400000d524783b */ /* 0x000e6e0000000200 */
[C---:B------:R-:W-:Y:S01]  /*1280*/  HMMA.16816.F32.BF16 R60, R24.reuse, R34, R76 ;  /* 0x00000022183c723c */ /* 0x040fe2000004184c */
[----:B------:R-:W3:Y:S07]  /*1290*/  LDSM.16.M88.4 R32, [R213+0x6000] ;  /* 0x00600000d520783b */ /* 0x000eee0000000200 */
[----:B------:R-:W-:Y:S01]  /*12a0*/  HMMA.16816.F32.BF16 R24, R24, R58, R80 ;  /* 0x0000003a1818723c */ /* 0x000fe20000041850 */
[----:B------:R-:W-:Y:S07]  /*12b0*/  LDSM.16.M88.4 R56, [R218+0x1000] ;  /* 0x00100000da38783b */ /* 0x000fee0000000200 */
[----:B--2---:R-:W-:Y:S08]  /*12c0*/  HMMA.16816.F32.BF16 R20, R44, R52, R20 ;  /* 0x000000342c14723c */ /* 0x004ff00000041814 */
[----:B----4-:R-:W-:Y:S08]  /*12d0*/  HMMA.16816.F32.BF16 R104, R8, R16, R88 ;  /* 0x000000100868723c */ /* 0x010ff00000041858 */
[----:B-----5:R-:W-:Y:S01]  /*12e0*/  HMMA.16816.F32.BF16 R80, R40, R52, R28 ;  /* 0x000000342850723c */ /* 0x020fe2000004181c */
[----:B------:R-:W2:Y:S07]  /*12f0*/  LDSM.16.M88.4 R28, [R215+0x4000] ;  /* 0x00400000d71c783b */ /* 0x000eae0000000200 */
[-C--:B------:R-:W-:Y:S08]  /*1300*/  HMMA.16816.F32.BF16 R88, R8, R50.reuse, R92 ;  /* 0x000000320858723c */ /* 0x080ff0000004185c */
[C---:B------:R-:W-:Y:S01]  /*1310*/  HMMA.16816.F32.BF16 R48, R12.reuse, R50, R60 ;  /* 0x000000320c30723c */ /* 0x040fe2000004183c */
[----:B------:R-:W-:Y:S07]  /*1320*/  LDSM.16.M88.4 R60, [R220+0x1000] ;  /* 0x00100000dc3c783b */ /* 0x000fee0000000200 */
[-C--:B------:R-:W-:Y:S01]  /*1330*/  HMMA.16816.F32.BF16 R92, R12, R18.reuse, R24 ;  /* 0x000000120c5c723c */ /* 0x080fe20000041818 */
[----:B------:R-:W4:Y:S07]  /*1340*/  LDSM.16.M88.4 R24, [R215+0x6000] ;  /* 0x00600000d718783b */ /* 0x000f2e0000000200 */
[----:B------:R-:W-:Y:S08]  /*1350*/  HMMA.16816.F32.BF16 R108, R8, R18, R84 ;  /* 0x00000012086c723c */ /* 0x000ff00000041854 */
[-C--:B-1----:R-:W-:Y:S01]  /*1360*/  HMMA.16816.F32.BF16 R8, R36, R68.reuse, R20 ;  /* 0x000000442408723c */ /* 0x082fe20000041814 */
[----:B------:R-:W1:Y:S07]  /*1370*/  LDSM.16.M88.4 R20, [R221+0x4000] ;  /* 0x00400000dd14783b */ /* 0x000e6e0000000200 */
[----:B---3--:R-:W-:Y:S08]  /*1380*/  HMMA.16816.F32.BF16 R80, R32, R68, R80 ;  /* 0x000000442050723c */ /* 0x008ff00000041850 */
[----:B------:R-:W-:Y:S01]  /*1390*/  HMMA.16816.F32.BF16 R76, R44, R54, R48 ;  /* 0x000000362c4c723c */ /* 0x000fe20000041830 */
[----:B------:R-:W-:Y:S07]  /*13a0*/  LDSM.16.M88.4 R48, [R218+0x800] ;  /* 0x00080000da30783b */ /* 0x000fee0000000200 */
[----:B------:R-:W-:Y:S01]  /*13b0*/  HMMA.16816.F32.BF16 R100, R12, R16, R72 ;  /* 0x000000100c64723c */ /* 0x000fe20000041848 */
[----:B------:R-:W3:Y:S04]  /*13c0*/  LDSM.16.M88.4 R16, [R221+0x6000] ;  /* 0x00600000dd10783b */ /* 0x000ee80000000200 */
[----:B------:R-:W5:Y:S03]  /*13d0*/  LDSM.16.M88.4 R12, [R219+0x4000] ;  /* 0x00400000db0c783b */ /* 0x000f660000000200 */
[-C--:B--2---:R-:W-:Y:S01]  /*13e0*/  HMMA.16816.F32.BF16 R72, R28, R64.reuse, R8 ;  /* 0x000000401c48723c */ /* 0x084fe20000041808 */
[----:B------:R-:W-:Y:S07]  /*13f0*/  LDSM.16.M88.4 R8, [R219+0x6000] ;  /* 0x00600000db08783b */ /* 0x000fee0000000200 */
[----:B----4-:R-:W-:Y:S08]  /*1400*/  HMMA.16816.F32.BF16 R80, R24, R64, R80 ;  /* 0x000000401850723c */ /* 0x010ff00000041850 */
[----:B------:R-:W-:Y:S08]  /*1410*/  HMMA.16816.F32.BF16 R84, R36, R70, R76 ;  /* 0x000000462454723c */ /* 0x000ff0000004184c */
[----:B------:R-:W-:Y:S01]  /*1420*/  HMMA.16816.F32.BF16 R88, R40, R54, R88 ;  /* 0x000000362858723c */ /* 0x000fe20000041858 */
[----:B------:R-:W2:Y:S07]  /*1430*/  LDSM.16.M88.4 R52, [R3+0x9800] ;  /* 0x009800000334783b */ /* 0x000eae0000000200 */
[-C--:B-1----:R-:W-:Y:S08]  /*1440*/  HMMA.16816.F32.BF16 R72, R20, R60.reuse, R72 ;  /* 0x0000003c1448723c */ /* 0x082ff00000041848 */
[----:B---3--:R-:W-:Y:S08]  /*1450*/  HMMA.16816.F32.BF16 R76, R16, R60, R80 ;  /* 0x0000003c104c723c */ /* 0x008ff00000041850 */
[----:B------:R-:W-:Y:S08]  /*1460*/  HMMA.16816.F32.BF16 R80, R28, R66, R84 ;  /* 0x000000421c50723c */ /* 0x000ff00000041854 */
[----:B------:R-:W-:Y:S08]  /*1470*/  HMMA.16816.F32.BF16 R68, R32, R70, R88 ;  /* 0x000000462044723c */ /* 0x000ff00000041858 */
[-C--:B------:R-:W-:Y:S08]  /*1480*/  HMMA.16816.F32.BF16 R100, R44, R48.reuse, R100 ;  /* 0x000000302c64723c */ /* 0x080ff00000041864 */
[----:B------:R-:W-:Y:S08]  /*1490*/  HMMA.16816.F32.BF16 R104, R40, R48, R104 ;  /* 0x000000302868723c */ /* 0x000ff00000041868 */
[----:B-----5:R-:W-:Y:S01]  /*14a0*/  HMMA.16816.F32.BF16 R88, R12, R56, R72 ;  /* 0x000000380c58723c */ /* 0x020fe20000041848 */
[----:B------:R-:W1:Y:S07]  /*14b0*/  LDSM.16.M88.4 R72, [R223+0x1800] ;  /* 0x00180000df48783b */ /* 0x000e6e0000000200 */
[----:B------:R-:W-:Y:S08]  /*14c0*/  HMMA.16816.F32.BF16 R92, R44, R50, R92 ;  /* 0x000000322c5c723c */ /* 0x000ff0000004185c */
[----:B------:R-:W-:Y:S08]  /*14d0*/  HMMA.16816.F32.BF16 R44, R20, R62, R80 ;  /* 0x0000003e142c723c */ /* 0x000ff00000041850 */
[----:B------:R-:W-:Y:S01]  /*14e0*/  HMMA.16816.F32.BF16 R108, R40, R50, R108 ;  /* 0x00000032286c723c */ /* 0x000fe2000004186c */
[----:B------:R-:W3:Y:S01]  /*14f0*/  LDSM.16.M88.4 R40, [R220+0x1800] ;  /* 0x00180000dc28783b */ /* 0x000ee20000000200 */
[----:B------:R-:W-:-:S06]  /*1500*/  FMUL.FTZ R2, R88, c[0x0][0x2ec] ;  /* 0x0000bb0058027a20 */ /* 0x000fcc0000410000 */
[----:B------:R-:W-:Y:S08]  /*1510*/  HMMA.16816.F32.BF16 R64, R24, R66, R68 ;  /* 0x000000421840723c */ /* 0x000ff00000041844 */
[-C--:B--2---:R-:W-:Y:S01]  /*1520*/  HMMA.16816.F32.BF16 R48, R36, R52.reuse, R100 ;  /* 0x000000342430723c */ /* 0x084fe20000041864 */
[----:B------:R2:W4:Y:S07]  /*1530*/  MUFU.TANH R100, R2 ;  /* 0x0000000200647308 */ /* 0x00052e0000002400 */
[----:B------:R-:W-:Y:S08]  /*1540*/  HMMA.16816.F32.BF16 R68, R32, R52, R104 ;  /* 0x000000342044723c */ /* 0x000ff00000041868 */
[----:B------:R-:W-:Y:S01]  /*1550*/  HMMA.16816.F32.BF16 R84, R8, R56, R76 ;  /* 0x000000380854723c */ /* 0x000fe2000004184c */
[----:B--2---:R-:W-:-:S04]  /*1560*/  FMUL.FTZ R2, R89, c[0x0][0x2ec] ;  /* 0x0000bb0059027a20 */ /* 0x004fc80000410000 */
[----:B------:R2:W1:Y:S03]  /*1570*/  MUFU.TANH R88, R2 ;  /* 0x0000000200587308 */ /* 0x0004660000002400 */
[----:B------:R-:W-:Y:S08]  /*1580*/  HMMA.16816.F32.BF16 R76, R12, R58, R44 ;  /* 0x0000003a0c4c723c */ /* 0x000ff0000004182c */
[----:B------:R-:W-:Y:S01]  /*1590*/  HMMA.16816.F32.BF16 R44, R36, R54, R92 ;  /* 0x00000036242c723c */ /* 0x000fe2000004185c */
[----:B------:R-:W5:Y:S01]  /*15a0*/  LDSM.16.M88.4 R36, [R218+0x1800] ;  /* 0x00180000da24783b */ /* 0x000f620000000200 */
[----:B------:R-:W-:-:S04]  /*15b0*/  DEPBAR.LE SB0, 0x0 ;  /* 0x000080000000791a */ /* 0x000fc80000000000 */
[----:B--2---:R-:W-:Y:S02]  /*15c0*/  FMUL.FTZ R2, R90, c[0x0][0x2ec] ;  /* 0x0000bb005a027a20 */ /* 0x004fe40000410000 */
[----:B------:R-:W-:Y:S02]  /*15d0*/  HMMA.16816.F32.BF16 R64, R16, R62, R64 ;  /* 0x0000003e1040723c */ /* 0x000fe40000041840 */
[----:B------:R2:W2:Y:S06]  /*15e0*/  MUFU.TANH R101, R2 ;  /* 0x0000000200657308 */ /* 0x0004ac0000002400 */
[----:B-1----:R-:W-:Y:S01]  /*15f0*/  HMMA.16816.F32.BF16 R60, R28, R72, R48 ;  /* 0x000000481c3c723c */ /* 0x002fe20000041830 */
[----:B------:R-:W-:-:S02]  /*1600*/  FMUL.FTZ R77, R77, c[0x0][0x2ec] ;  /* 0x0000bb004d4d7a20 */ /* 0x000fc40000410000 */
[----:B------:R-:W-:Y:S02]  /*1610*/  FMUL.FTZ R78, R78, c[0x0][0x2ec] ;  /* 0x0000bb004e4e7a20 */ /* 0x000fe40000410000 */
[----:B------:R-:W-:Y:S02]  /*1620*/  FMUL.FTZ R79, R79, c[0x0][0x2ec] ;  /* 0x0000bb004f4f7a20 */ /* 0x000fe40000410000 */
[----:B------:R-:W1:Y:S01]  /*1630*/  MUFU.TANH R77, R77 ;  /* 0x0000004d004d7308 */ /* 0x000e620000002400 */
[----:B------:R-:W-:Y:S01]  /*1640*/  HMMA.16816.F32.BF16 R48, R24, R72, R68 ;  /* 0x000000481830723c */ /* 0x000fe20000041844 */
[----:B--2---:R-:W-:-:S06]  /*1650*/  FMUL.FTZ R2, R91, c[0x0][0x2ec] ;  /* 0x0000bb005b027a20 */ /* 0x004fcc0000410000 */
[----:B------:R2:W1:Y:S01]  /*1660*/  MUFU.TANH R102, R2 ;  /* 0x0000000200667308 */ /* 0x0004620000002400 */
[----:B------:R-:W-:Y:S07]  /*1670*/  HMMA.16816.F32.BF16 R28, R28, R74, R44 ;  /* 0x0000004a1c1c723c */ /* 0x000fee000004182c */
[----:B------:R-:W1:Y:S01]  /*1680*/  MUFU.TANH R78, R78 ;  /* 0x0000004e004e7308 */ /* 0x000e620000002400 */
[----:B------:R-:W-:Y:S01]  /*1690*/  HMMA.16816.F32.BF16 R52, R32, R54, R108 ;  /* 0x000000362034723c */ /* 0x000fe2000004186c */
[----:B--2---:R-:W-:-:S07]  /*16a0*/  FMUL.FTZ R2, R84, c[0x0][0x2ec] ;  /* 0x0000bb0054027a20 */ /* 0x004fce0000410000 */
[----:B---3--:R-:W-:Y:S01]  /*16b0*/  HMMA.16816.F32.BF16 R32, R16, R40, R48 ;  /* 0x000000281020723c */ /* 0x008fe20000041830 */
[----:B------:R-:W2:Y:S07]  /*16c0*/  MUFU.TANH R79, R79 ;  /* 0x0000004f004f7308 */ /* 0x000eae0000002400 */
[----:B------:R-:W-:Y:S01]  /*16d0*/  HMMA.16816.F32.BF16 R64, R8, R58, R64 ;  /* 0x0000003a0840723c */ /* 0x000fe20000041840 */
[----:B------:R3:W1:Y:S07]  /*16e0*/  MUFU.TANH R81, R2 ;  /* 0x0000000200517308 */ /* 0x00066e0000002400 */
[C---:B------:R-:W-:Y:S08]  /*16f0*/  HMMA.16816.F32.BF16 R56, R20.reuse, R40, R60 ;  /* 0x000000281438723c */ /* 0x040ff0000004183c */
[----:B------:R-:W-:Y:S01]  /*1700*/  HMMA.16816.F32.BF16 R20, R20, R42, R28 ;  /* 0x0000002a1414723c */ /* 0x000fe2000004181c */
[----:B---3--:R-:W-:-:S04]  /*1710*/  FMUL.FTZ R2, R85, c[0x0][0x2ec] ;  /* 0x0000bb0055027a20 */ /* 0x008fc80000410000 */
[----:B------:R3:W1:Y:S03]  /*1720*/  MUFU.TANH R80, R2 ;  /* 0x0000000200507308 */ /* 0x0006660000002400 */
[----:B------:R-:W-:Y:S01]  /*1730*/  HMMA.16816.F32.BF16 R24, R24, R74, R52 ;  /* 0x0000004a1818723c */ /* 0x000fe20000041834 */
[----:B------:R-:W-:Y:S02]  /*1740*/  FMUL.FTZ R64, R64, c[0x0][0x2ec] ;  /* 0x0000bb0040407a20 */ /* 0x000fe40000410000 */
[----:B------:R-:W-:Y:S02]  /*1750*/  FMUL.FTZ R65, R65, c[0x0][0x2ec] ;  /* 0x0000bb0041417a20 */ /* 0x000fe40000410000 */
[----:B------:R-:W-:Y:S02]  /*1760*/  FMUL.FTZ R66, R66, c[0x0][0x2ec] ;  /* 0x0000bb0042427a20 */ /* 0x000fe40000410000 */
[----:B------:R-:W1:Y:S01]  /*1770*/  MUFU.TANH R64, R64 ;  /* 0x0000004000407308 */ /* 0x000e620000002400 */
[----:B-----5:R-:W-:Y:S01]  /*1780*/  HMMA.16816.F32.BF16 R32, R8, R36, R32 ;  /* 0x000000240820723c */ /* 0x020fe20000041820 */
[----:B---3--:R-:W-:-:S06]  /*1790*/  FMUL.FTZ R2, R86, c[0x0][0x2ec] ;  /* 0x0000bb0056027a20 */ /* 0x008fcc0000410000 */
[----:B------:R-:W3:Y:S01]  /*17a0*/  MUFU.TANH R65, R65 ;  /* 0x0000004100417308 */ /* 0x000ee20000002400 */
[C---:B------:R-:W-:Y:S07]  /*17b0*/  HMMA.16816.F32.BF16 R44, R12.reuse, R36, R56 ;  /* 0x000000240c2c723c */ /* 0x040fee0000041838 */
[----:B------:R5:W1:Y:S01]  /*17c0*/  MUFU.TANH R69, R2 ;  /* 0x0000000200457308 */ /* 0x000a620000002400 */
[----:B------:R-:W-:Y:S07]  /*17d0*/  HMMA.16816.F32.BF16 R12, R12, R38, R20 ;  /* 0x000000260c0c723c */ /* 0x000fee0000041814 */
[----:B------:R-:W1:Y:S01]  /*17e0*/  MUFU.TANH R66, R66 ;  /* 0x0000004200427308 */ /* 0x000e620000002400 */
[----:B------:R-:W-:Y:S01]  /*17f0*/  HMMA.16816.F32.BF16 R16, R16, R42, R24 ;  /* 0x0000002a1010723c */ /* 0x000fe20000041818 */
[----:B------:R-:W-:-:S02]  /*1800*/  FMUL.FTZ R32, R32, c[0x0][0x2ec] ;  /* 0x0000bb0020207a20 */ /* 0x000fc40000410000 */
[----:B-----5:R-:W-:-:S04]  /*1810*/  FMUL.FTZ R2, R87, c[0x0][0x2ec] ;  /* 0x0000bb0057027a20 */ /* 0x020fc80000410000 */
[----:B------:R-:W1:Y:S01]  /*1820*/  MUFU.TANH R22, R32 ;  /* 0x0000002000167308 */ /* 0x000e620000002400 */
[----:B------:R-:W-:Y:S02]  /*1830*/  FMUL.FTZ R45, R45, c[0x0][0x2ec] ;  /* 0x0000bb002d2d7a20 */ /* 0x000fe40000410000 */
[----:B------:R-:W-:Y:S02]  /*1840*/  FMUL.FTZ R46, R46, c[0x0][0x2ec] ;  /* 0x0000bb002e2e7a20 */ /* 0x000fe40000410000 */
[----:B------:R-:W-:Y:S02]  /*1850*/  FMUL.FTZ R47, R47, c[0x0][0x2ec] ;  /* 0x0000bb002f2f7a20 */ /* 0x000fe40000410000 */
[----:B------:R-:W-:Y:S01]  /*1860*/  FMUL.FTZ R44, R44, c[0x0][0x2ec] ;  /* 0x0000bb002c2c7a20 */ /* 0x000fe20000410000 */
[----:B------:R5:W1:Y:S01]  /*1870*/  MUFU.TANH R68, R2 ;  /* 0x0000000200447308 */ /* 0x000a620000002400 */
[----:B------:R-:W-:Y:S02]  /*1880*/  FMUL.FTZ R3, R14, c[0x0][0x2ec] ;  /* 0x0000bb000e037a20 */ /* 0x000fe40000410000 */
[----:B------:R-:W-:-:S06]  /*1890*/  FMUL.FTZ R12, R12, c[0x0][0x2ec] ;  /* 0x0000bb000c0c7a20 */ /* 0x000fcc0000410000 */
[----:B------:R-:W-:Y:S01]  /*18a0*/  HMMA.16816.F32.BF16 R16, R8, R38, R16 ;  /* 0x000000260810723c */ /* 0x000fe20000041810 */
[----:B------:R-:W1:Y:S01]  /*18b0*/  MUFU.TANH R60, R45 ;  /* 0x0000002d003c7308 */ /* 0x000e620000002400 */
[----:B-----5:R-:W-:-:S07]  /*18c0*/  FMUL.FTZ R2, R76, c[0x0][0x2ec] ;  /* 0x0000bb004c027a20 */ /* 0x020fce0000410000 */
[----:B------:R5:W1:Y:S08]  /*18d0*/  MUFU.TANH R45, R3 ;  /* 0x00000003002d7308 */ /* 0x000a700000002400 */
[----:B------:R1:W1:Y:S07]  /*18e0*/  MUFU.TANH R63, R2 ;  /* 0x00000002003f7308 */ /* 0x00026e0000002400 */
[----:B------:R-:W-:Y:S01]  /*18f0*/  FMUL.FTZ R16, R16, c[0x0][0x2ec] ;  /* 0x0000bb0010107a20 */ /* 0x000fe20000410000 */
[----:B------:R-:W2:Y:S01]  /*1900*/  MUFU.TANH R62, R46 ;  /* 0x0000002e003e7308 */ /* 0x000ea20000002400 */
[----:B-----5:R-:W-:-:S02]  /*1910*/  FMUL.FTZ R3, R15, c[0x0][0x2ec] ;  /* 0x0000bb000f037a20 */ /* 0x020fc40000410000 */
[----:B------:R-:W-:Y:S02]  /*1920*/  FMUL.FTZ R17, R17, c[0x0][0x2ec] ;  /* 0x0000bb0011117a20 */ /* 0x000fe40000410000 */
[----:B------:R-:W-:Y:S02]  /*1930*/  FMUL.FTZ R18, R18, c[0x0][0x2ec] ;  /* 0x0000bb0012127a20 */ /* 0x000fe40000410000 */
[----:B------:R-:W-:Y:S01]  /*1940*/  FMUL.FTZ R19, R19, c[0x0][0x2ec] ;  /* 0x0000bb0013137a20 */ /* 0x000fe20000410000 */
[----:B------:R-:W2:Y:S01]  /*1950*/  MUFU.TANH R46, R3 ;  /* 0x00000003002e7308 */ /* 0x000ea20000002400 */
[----:B-1----:R-:W-:-:S07]  /*1960*/  FMUL.FTZ R2, R67, c[0x0][0x2ec] ;  /* 0x0000bb0043027a20 */ /* 0x002fce0000410000 */
[----:B------:R1:W1:Y:S08]  /*1970*/  MUFU.TANH R37, R2 ;  /* 0x0000000200257308 */ /* 0x0002700000002400 */
[----:B------:R-:W2:Y:S01]  /*1980*/  MUFU.TANH R47, R47 ;  /* 0x0000002f002f7308 */ /* 0x000ea20000002400 */
[----:B-1----:R-:W-:-:S07]  /*1990*/  FMUL.FTZ R2, R33, c[0x0][0x2ec] ;  /* 0x0000bb0021027a20 */ /* 0x002fce0000410000 */
        /* <DEDUP_REMOVED lines=13> */
[----:B-----5:R-:W-:-:S05]  /*1a70*/  LOP3.LUT R2, R5, 0xffffffe0, RZ, 0xc0, !PT ;  /* 0xffffffe005027812 */ /* 0x020fca00078ec0ff */
[C---:B------:R-:W-:Y:S02]  /*1a80*/  IMAD.IADD R2, R98.reuse, 0x1, -R2 ;  /* 0x0000000162027824 */ /* 0x040fe400078e0a02 */
[----:B------:R-:W-:-:S03]  /*1a90*/  IMAD.SHL.U32 R98, R98, 0x2, RZ ;  /* 0x0000000262627824 */ /* 0x000fc600078e00ff */
[----:B------:R-:W-:Y:S02]  /*1aa0*/  SHF.R.S32.HI R5, RZ, 0x1f, R2 ;  /* 0x0000001fff057819 */ /* 0x000fe40000011402 */
[----:B------:R-:W-:Y:S02]  /*1ab0*/  LOP3.LUT R247, R98, 0x6, RZ, 0xc0, !PT ;  /* 0x0000000662f77812 */ /* 0x000fe400078ec0ff */
[----:B------:R-:W-:Y:S01]  /*1ac0*/  LEA.HI R3, R5, R2, RZ, 0x2 ;  /* 0x0000000205037211 */ /* 0x000fe200078f10ff */
[----:B------:R-:W-:-:S03]  /*1ad0*/  IMAD R2, R97, 0x10, R99 ;  /* 0x0000001061027824 */ /* 0x000fc600078e0263 */
[----:B------:R-:W-:-:S04]  /*1ae0*/  SHF.R.S32.HI R112, RZ, 0x2, R3 ;  /* 0x00000002ff707819 */ /* 0x000fc80000011403 */
[----:B------:R-:W-:Y:S01]  /*1af0*/  IADD3 R2, R2, 0x1, R112 ;  /* 0x0000000102027810 */ /* 0x000fe20007ffe070 */
[----:B------:R1:W-:Y:S03]  /*1b00*/  STL [R1+0x38], R112 ;  /* 0x0000387001007387 */ /* 0x0003e60000100800 */
[----:B------:R-:W-:-:S04]  /*1b10*/  IADD3 R2, R96, -c[0x0][0x214], R2 ;  /* 0x8000850060027a10 */ /* 0x000fc80007ffe002 */
[----:B------:R-:W-:-:S04]  /*1b20*/  IADD3 R2, R2, c[0x0][0x2e8], RZ ;  /* 0x0000ba0002027a10 */ /* 0x000fc80007ffe0ff */
[C---:B------:R-:W-:Y:S02]  /*1b30*/  IADD3 R15, R2.reuse, 0x8, RZ ;  /* 0x00000008020f7810 */ /* 0x040fe40007ffe0ff */
[C---:B------:R-:W-:Y:S02]  /*1b40*/  IADD3 R13, R2.reuse, 0x40, RZ ;  /* 0x00000040020d7810 */ /* 0x040fe40007ffe0ff */
        /* <DEDUP_REMOVED lines=8> */
[----:B-1234-:R-:W-:Y:S01]  /*1bd0*/  IADD3 R8, R244, -0x2, RZ ;  /* 0xfffffffef4087810 */ /* 0x01efe20007ffe0ff */
[----:B------:R-:W-:-:S02]  /*1be0*/  USHF.L.U32 UR14, UR10, 0x4, URZ ;  /* 0x000000040a0e7899 */ /* 0x000fc4000800063f */
[----:B------:R-:W-:Y:S01]  /*1bf0*/  ULDC UR5, c[0x0][0x19c] ;  /* 0x0000670000057ab9 */ /* 0x000fe20000000800 */
[----:B------:R-:W-:Y:S01]  /*1c00*/  SHF.R.S32.HI R5, RZ, 0x1f, R8 ;  /* 0x0000001fff057819 */ /* 0x000fe20000011408 */
[C---:B------:R-:W-:Y:S01]  /*1c10*/  IMAD R3, R8.reuse, UR6, RZ ;  /* 0x0000000608037c24 */ /* 0x040fe2000f8e02ff */
[----:B------:R-:W-:Y:S01]  /*1c20*/  USHF.L.U64.HI UR5, UR10, UR11, UR5 ;  /* 0x0000000b0a057299 */ /* 0x000fe20008010205 */
[----:B------:R-:W-:-:S04]  /*1c30*/  IMAD.WIDE.U32 R8, R8, UR7, R248 ;  /* 0x0000000708087c25 */ /* 0x000fc8000f8e00f8 */
[----:B------:R-:W-:Y:S01]  /*1c40*/  IMAD R5, R5, UR7, R3 ;  /* 0x0000000705057c24 */ /* 0x000fe2000f8e0203 */
[C---:B------:R-:W-:Y:S01]  /*1c50*/  LEA R6, P1, R8.reuse, c[0x0][0x168], 0x1 ;  /* 0x00005a0008067a11 */ /* 0x040fe200078208ff */
[----:B------:R-:W-:Y:S02]  /*1c60*/  IMAD.U32 R3, RZ, RZ, UR14 ;  /* 0x0000000eff037e24 */ /* 0x000fe4000f8e00ff */
[----:B------:R-:W-:Y:S02]  /*1c70*/  IMAD.IADD R7, R9, 0x1, R5 ;  /* 0x0000000109077824 */ /* 0x000fe400078e0205 */
[----:B------:R-:W-:Y:S01]  /*1c80*/  IMAD.U32 R5, RZ, RZ, UR5 ;  /* 0x00000005ff057e24 */ /* 0x000fe2000f8e00ff */
[----:B------:R-:W-:Y:S02]  /*1c90*/  LEA R10, P0, R3, R6, 0x1 ;  /* 0x00000006030a7211 */ /* 0x000fe400078008ff */
[----:B------:R-:W-:-:S04]  /*1ca0*/  LEA.HI.X R7, R8, c[0x0][0x16c], R7, 0x1, P1 ;  /* 0x00005b0008077a11 */ /* 0x000fc800008f0c07 */
[----:B------:R-:W-:Y:S01]  /*1cb0*/  LEA.HI.X R11, R3, R7, R5, 0x1, P0 ;  /* 0x00000007030b7211 */ /* 0x000fe200000f0c05 */
        /* <DEDUP_REMOVED lines=8> */
.L_x_866:
[----:B-1234-:R-:W-:Y:S02]  /*1d40*/  IMAD R10, R245, 0x20, R247 ;  /* 0x00000020f50a7824 */ /* 0x01efe400078e02f7 */
[----:B------:R-:W-:-:S03]  /*1d50*/  IMAD.SHL.U32 R212, R2, 0x2, RZ ;  /* 0x0000000202d47824 */ /* 0x000fc600078e00ff */
[----:B------:R-:W-:Y:S01]  /*1d60*/  IADD3 R28, R10, 0x1, RZ ;  /* 0x000000010a1c7810 */ /* 0x000fe20007ffe0ff */
[--C-:B------:R-:W-:Y:S01]  /*1d70*/  IMAD.IADD R214, R4, 0x1, R212.reuse ;  /* 0x0000000104d67824 */ /* 0x100fe200078e02d4 */
[-C--:B------:R-:W-:Y:S01]  /*1d80*/  ISETP.GE.AND P2, PT, R10, R13.reuse, PT ;  /* 0x0000000d0a00720c */ /* 0x080fe20003f46270 */
[----:B------:R-:W-:Y:S01]  /*1d90*/  IMAD.IADD R217, R0, 0x1, R212 ;  /* 0x0000000100d97824 */ /* 0x000fe200078e02d4 */
[----:B------:R-:W-:Y:S01]  /*1da0*/  IADD3 R25, R10, 0x8, RZ ;  /* 0x000000080a197810 */ /* 0x000fe20007ffe0ff */
[----:B------:R-:W-:Y:S01]  /*1db0*/  IMAD.IADD R216, R0, 0x1, R214 ;  /* 0x0000000100d87824 */ /* 0x000fe200078e02d6 */
[-C--:B------:R-:W-:Y:S01]  /*1dc0*/  ISETP.GE.AND P0, PT, R28, R13.reuse, PT ;  /* 0x0000000d1c00720c */ /* 0x080fe20003f06270 */
[----:B------:R-:W-:Y:S01]  /*1dd0*/  LDSM.16.MT88.4 R96, [R214+0xb000] ;  /* 0x00b00000d660783b */ /* 0x000fe20000004200 */
[----:B------:R-:W-:Y:S02]  /*1de0*/  IADD3 R29, R10, 0x9, RZ ;  /* 0x000000090a1d7810 */ /* 0x000fe40007ffe0ff */
[----:B------:R-:W-:Y:S01]  /*1df0*/  ISETP.GE.AND P1, PT, R25, R13, PT ;  /* 0x0000000d1900720c */ /* 0x000fe20003f26270 */
[----:B------:R-:W-:Y:S01]  /*1e00*/  LDSM.16.MT88.4 R52, [R217+0xa000] ;  /* 0x00a00000d934783b */ /* 0x000fe20000004200 */
[----:B------:R-:W-:-:S02]  /*1e10*/  FSEL R8, R81, -INF , !P2 ;  /* 0xff80000051087808 */ /* 0x000fc40005000000 */
[----:B------:R-:W-:Y:S01]  /*1e20*/  FSEL R11, R80, -INF , !P0 ;  /* 0xff800000500b7808 */ /* 0x000fe20004000000 */
[----:B------:R-:W-:Y:S01]  /*1e30*/  LDSM.16.MT88.4 R48, [R216+0xa000] ;  /* 0x00a00000d830783b */ /* 0x000fe20000004200 */
[----:B------:R-:W-:Y:S02]  /*1e40*/  IADD3 R33, R10, 0x10, RZ ;  /* 0x000000100a217810 */ /* 0x000fe40007ffe0ff */
[----:B------:R-:W-:Y:S01]  /*1e50*/  ISETP.GE.AND P0, PT, R29, R13, PT ;  /* 0x0000000d1d00720c */ /* 0x000fe20003f06270 */
[----:B------:R-:W-:Y:S01]  /*1e60*/  LDSM.16.MT88.4 R80, [R212+0xa000] ;  /* 0x00a00000d450783b */ /* 0x000fe20000004200 */
[----:B------:R-:W-:Y:S02]  /*1e70*/  FSEL R16, R64, -INF , !P1 ;  /* 0xff80000040107808 */ /* 0x000fe40004800000 */
[----:B------:R-:W-:Y:S01]  /*1e80*/  FMNMX.FTZ R3, R8, R11, !PT ;  /* 0x0000000b08037209 */ /* 0x000fe20007810000 */
[----:B------:R-:W-:Y:S01]  /*1e90*/  LDSM.16.MT88.4 R116, [R217+0xb000] ;  /* 0x00b00000d974783b */ /* 0x000fe20000004200 */
[----:B------:R-:W-:-:S02]  /*1ea0*/  IADD3 R34, R10, 0x11, RZ ;  /* 0x000000110a227810 */ /* 0x000fc40007ffe0ff */
[----:B------:R-:W-:Y:S01]  /*1eb0*/  ISETP.GE.AND P4, PT, R33, R13, PT ;  /* 0x0000000d2100720c */ /* 0x000fe20003f86270 */
[----:B------:R-:W-:Y:S01]  /*1ec0*/  LDSM.16.MT88.4 R128, [R216+0xb000] ;  /* 0x00b00000d880783b */ /* 0x000fe20000004200 */
[----:B------:R-:W-:Y:S02]  /*1ed0*/  FSEL R18, R65, -INF , !P0 ;  /* 0xff80000041127808 */ /* 0x000fe40004000000 */
[----:B------:R-:W-:Y:S01]  /*1ee0*/  FMNMX.FTZ R3, R16, R3, !PT ;  /* 0x0000000310037209 */ /* 0x000fe20007810000 */
[----:B------:R-:W-:Y:S01]  /*1ef0*/  LDSM.16.MT88.4 R156, [R212+0xa800] ;  /* 0x00a80000d49c783b */ /* 0x000fe20000004200 */
[----:B------:R-:W-:Y:S02]  /*1f00*/  IADD3 R35, R10, 0x18, RZ ;  /* 0x000000180a237810 */ /* 0x000fe40007ffe0ff */
[----:B------:R-:W-:Y:S01]  /*1f10*/  ISETP.GE.AND P5, PT, R34, R13, PT ;  /* 0x0000000d2200720c */ /* 0x000fe20003fa6270 */
[----:B------:R-:W-:Y:S01]  /*1f20*/  LDSM.16.MT88.4 R172, [R214+0xa800] ;  /* 0x00a80000d6ac783b */ /* 0x000fe20000004200 */
[----:B------:R-:W-:-:S02]  /*1f30*/  FSEL R22, R22, -INF , !P4 ;  /* 0xff80000016167808 */ /* 0x000fc40006000000 */
[----:B------:R-:W-:Y:S01]  /*1f40*/  FMNMX.FTZ R3, R18, R3, !PT ;  /* 0x0000000312037209 */ /* 0x000fe20007810000 */
[----:B------:R-:W-:Y:S01]  /*1f50*/  LDSM.16.MT88.4 R112, [R217+0xa800] ;  /* 0x00a80000d970783b */ /* 0x000fe20000004200 */
[CC--:B------:R-:W-:Y:S02]  /*1f60*/  ISETP.GE.AND P3, PT, R10.reuse, R12.reuse, PT ;  /* 0x0000000c0a00720c */ /* 0x0c0fe40003f66270 */
        /* <DEDUP_REMOVED lines=8> */
[----:B------:R-:W-:Y:S02]  /*1ff0*/  FSEL R17, R69, -INF , !P3 ;  /* 0xff80000045117808 */ /* 0x000fe40005800000 */
[----:B------:R-:W-:Y:S01]  /*2000*/  ISETP.GE.AND P1, PT, R25, R12, PT ;  /* 0x0000000c1900720c */ /* 0x000fe20003f26270 */
[----:B------:R-:W-:Y:S01]  /*2010*/  LDSM.16.MT88.4 R184, [R217+0xb800] ;  /* 0x00b80000d9b8783b */ /* 0x000fe20000004200 */
[----:B------:R-:W-:Y:S02]  /*2020*/  ISETP.GE.AND P3, PT, R36, R13, PT ;  /* 0x0000000d2400720c */ /* 0x000fe40003f66270 */
[----:B------:R-:W-:Y:S01]  /*2030*/  FSEL R19, R68, -INF , !P2 ;  /* 0xff80000044137808 */ /* 0x000fe20005000000 */
[----:B------:R-:W-:Y:S01]  /*2040*/  LDSM.16.MT88.4 R188, [R216+0xb800] ;  /* 0x00b80000d8bc783b */ /* 0x000fe20000004200 */
[----:B------:R-:W-:-:S02]  /*2050*/  FSEL R24, R24, -INF , !P4 ;  /* 0xff80000018187808 */ /* 0x000fc40006000000 */
[----:B------:R-:W-:Y:S01]  /*2060*/  FMNMX.FTZ R3, R23, R3, !PT ;  /* 0x0000000317037209 */ /* 0x000fe20007810000 */
[----:B------:R-:W-:Y:S01]  /*2070*/  LDSM.16.MT88.4 R68, [R212+0xb000] ;  /* 0x00b00000d444783b */ /* 0x000fe20000004200 */
[----:B------:R-:W-:Y:S02]  /*2080*/  ISETP.GE.AND P0, PT, R29, R12, PT ;  /* 0x0000000c1d00720c */ /* 0x000fe40003f06270 */
[----:B------:R-:W-:Y:S02]  /*2090*/  FSEL R20, R66, -INF , !P1 ;  /* 0xff80000042147808 */ /* 0x000fe40004800000 */
[----:B------:R-:W-:Y:S01]  /*20a0*/  FSEL R27, R21, -INF , !P3 ;  /* 0xff800000151b7808 */ /* 0x000fe20005800000 */
[----:B------:R-:W-:Y:S01]  /*20b0*/  LDSM.16.MT88.4 R64, [R214+0xa000] ;  /* 0x00a00000d640783b */ /* 0x000fe20000004200 */
[----:B------:R-:W-:Y:S02]  /*20c0*/  FMNMX.FTZ R5, R17, R19, !PT ;  /* 0x0000001311057209 */ /* 0x000fe40007810000 */
[----:B------:R-:W-:-:S02]  /*20d0*/  FMNMX.FTZ R3, R24, R3, !PT ;  /* 0x0000000318037209 */ /* 0x000fc40007810000 */
[-C--:B------:R-:W-:Y:S02]  /*20e0*/  ISETP.GE.AND P1, PT, R33, R12.reuse, PT ;  /* 0x0000000c2100720c */ /* 0x080fe40003f26270 */
[----:B------:R-:W-:Y:S02]  /*20f0*/  FSEL R21, R37, -INF , !P0 ;  /* 0xff80000025157808 */ /* 0x000fe40004000000 */
[----:B------:R-:W-:Y:S02]  /*2100*/  FMNMX.FTZ R5, R20, R5, !PT ;  /* 0x0000000514057209 */ /* 0x000fe40007810000 */
[----:B------:R-:W-:Y:S02]  /*2110*/  FMNMX.FTZ R3, R27, R3, !PT ;  /* 0x000000031b037209 */ /* 0x000fe40007810000 */
[----:B------:R-:W-:Y:S02]  /*2120*/  ISETP.GE.AND P0, PT, R34, R12, PT ;  /* 0x0000000c2200720c */ /* 0x000fe40003f06270 */
[----:B------:R-:W-:Y:S01]  /*2130*/  FSEL R26, R26, -INF , !P1 ;  /* 0xff8000001a1a7808 */ /* 0x000fe20004800000 */
[----:B------:R-:W1:Y:S01]  /*2140*/  SHFL.BFLY PT, R7, R3, 0x2, 0x1f ;  /* 0x0c401f0003077f89 */ /* 0x000e6200000e0000 */
[----:B------:R-:W-:-:S02]  /*2150*/  FMNMX.FTZ R5, R21, R5, !PT ;  /* 0x0000000515057209 */ /* 0x000fc40007810000 */
[-C--:B------:R-:W-:Y:S02]  /*2160*/  ISETP.GE.AND P1, PT, R35, R12.reuse, PT ;  /* 0x0000000c2300720c */ /* 0x080fe40003f26270 */
[----:B------:R-:W-:Y:S02]  /*2170*/  FSEL R30, R30, -INF , !P0 ;  /* 0xff8000001e1e7808 */ /* 0x000fe40004000000 */
[----:B------:R-:W-:Y:S02]  /*2180*/  FMNMX.FTZ R5, R26, R5, !PT ;  /* 0x000000051a057209 */ /* 0x000fe40007810000 */
[----:B------:R-:W-:Y:S02]  /*2190*/  ISETP.GE.AND P0, PT, R36, R12, PT ;  /* 0x0000000c2400720c */ /* 0x000fe40003f06270 */
[----:B------:R-:W-:Y:S02]  /*21a0*/  FSEL R32, R32, -INF , !P1 ;  /* 0xff80000020207808 */ /* 0x000fe40004800000 */
[----:B------:R-:W-:-:S02]  /*21b0*/  FMNMX.FTZ R5, R30, R5, !PT ;  /* 0x000000051e057209 */ /* 0x000fc40007810000 */
[----:B------:R-:W-:Y:S02]  /*21c0*/  FSEL R31, R31, -INF , !P0 ;  /* 0xff8000001f1f7808 */ /* 0x000fe40004000000 */
[----:B------:R-:W-:Y:S02]  /*21d0*/  FMNMX.FTZ R5, R32, R5, !PT ;  /* 0x0000000520057209 */ /* 0x000fe40007810000 */
[-C--:B------:R-:W-:Y:S02]  /*21e0*/  ISETP.GE.AND P2, PT, R10, R14.reuse, PT ;  /* 0x0000000e0a00720c */ /* 0x080fe40003f46270 */
[----:B------:R-:W-:Y:S02]  /*21f0*/  FMNMX.FTZ R5, R31, R5, !PT ;  /* 0x000000051f057209 */ /* 0x000fe40007810000 */
[-C--:B------:R-:W-:Y:S02]  /*2200*/  ISETP.GE.AND P3, PT, R28, R14.reuse, PT ;  /* 0x0000000e1c00720c */ /* 0x080fe40003f66270 */
[----:B-1----:R-:W-:Y:S01]  /*2210*/  FMNMX.FTZ R3, R7, R3, !PT ;  /* 0x0000000307037209 */ /* 0x002fe20007810000 */
[----:B------:R-:W1:Y:S01]  /*2220*/  SHFL.BFLY PT, R6, R5, 0x2, 0x1f ;  /* 0x0c401f0005067f89 */ /* 0x000e6200000e0000 */
[----:B------:R-:W-:-:S02]  /*2230*/  ISETP.GE.AND P1, PT, R29, R14, PT ;  /* 0x0000000e1d00720c */ /* 0x000fc40003f26270 */
[-C--:B------:R-:W-:Y:S01]  /*2240*/  ISETP.GE.AND P6, PT, R10, R15.reuse, PT ;  /* 0x0000000f0a00720c */ /* 0x080fe20003fc6270 */
[----:B------:R-:W2:Y:S01]  /*2250*/  SHFL.BFLY PT, R134, R3, 0x1, 0x1f ;  /* 0x0c201f0003867f89 */ /* 0x000ea200000e0000 */
[-C--:B------:R-:W-:Y:S02]  /*2260*/  ISETP.GE.AND P5, PT, R28, R15.reuse, PT ;  /* 0x0000000f1c00720c */ /* 0x080fe40003fa6270 */
[----:B------:R-:W-:Y:S02]  /*2270*/  ISETP.GE.AND P4, PT, R25, R15, PT ;  /* 0x0000000f1900720c */ /* 0x000fe40003f86270 */
[----:B-1----:R-:W-:Y:S02]  /*2280*/  FMNMX.FTZ R5, R6, R5, !PT ;  /* 0x0000000506057209 */ /* 0x002fe40007810000 */
[----:B--2---:R-:W-:-:S03]  /*2290*/  FMNMX.FTZ R134, R3, R134, !PT ;  /* 0x0000008603867209 */ /* 0x004fc60007810000 */
[----:B------:R-:W1:Y:S01]  /*22a0*/  SHFL.BFLY PT, R6, R5, 0x1, 0x1f ;  /* 0x0c201f0005067f89 */ /* 0x000e6200000e0000 */
[C---:B------:R-:W-:Y:S01]  /*22b0*/  FSETP.NEU.FTZ.AND P0, PT, R134.reuse, -INF , PT ;  /* 0xff8000008600780b */ /* 0x040fe20003f1d000 */
[----:B------:R-:W-:-:S05]  /*22c0*/  FMUL.FTZ R9, R134, c[0x0][0x23c] ;  /* 0x00008f0086097a20 */ /* 0x000fca0000410000 */
[----:B------:R-:W-:-:S05]  /*22d0*/  FSEL R9, R9, RZ, P0 ;  /* 0x000000ff09097208 */ /* 0x000fca0000000000 */
[--C-:B------:R-:W-:Y:S02]  /*22e0*/  FFMA.FTZ R3, R8, c[0x0][0x23c], -R9.reuse ;  /* 0x00008f0008037a23 */ /* 0x100fe40000010809 */
[--C-:B------:R-:W-:Y:S02]  /*22f0*/  FFMA.FTZ R10, R23, c[0x0][0x23c], -R9.reuse ;  /* 0x00008f00170a7a23 */ /* 0x100fe40000010809 */
[----:B------:R1:W-:Y:S08]  /*2300*/  MUFU.EX2 R239, R3 ;  /* 0x0000000300ef7308 */ /* 0x0003f00000000800 */
[----:B------:R2:W-:Y:S01]  /*2310*/  MUFU.EX2 R233, R10 ;  /* 0x0000000a00e97308 */ /* 0x0005e20000000800 */
[----:B-1----:R-:W-:Y:S01]  /*2320*/  FMNMX.FTZ R3, R5, R6, !PT ;  /* 0x0000000605037209 */ /* 0x002fe20007810000 */
[----:B------:R-:W-:-:S03]  /*2330*/  FFMA.FTZ R5, R11, c[0x0][0x23c], -R9 ;  /* 0x00008f000b057a23 */ /* 0x000fc60000010809 */
[C---:B------:R-:W-:Y:S01]  /*2340*/  FSETP.NEU.FTZ.AND P0, PT, R3.reuse, -INF , PT ;  /* 0xff8000000300780b */ /* 0x040fe20003f1d000 */
[----:B------:R-:W-:Y:S02]  /*2350*/  FMUL.FTZ R8, R3, c[0x0][0x23c] ;  /* 0x00008f0003087a20 */ /* 0x000fe40000410000 */
[----:B------:R1:W3:Y:S01]  /*2360*/  MUFU.EX2 R237, R5 ;  /* 0x0000000500ed7308 */ /* 0x0002e20000000800 */
[----:B--2---:R-:W-:Y:S02]  /*2370*/  FFMA.FTZ R10, R24, c[0x0][0x23c], -R9 ;  /* 0x00008f00180a7a23 */ /* 0x004fe40000010809 */
[----:B------:R-:W-:Y:S02]  /*2380*/  FSEL R8, R8, RZ, P0 ;  /* 0x000000ff08087208 */ /* 0x000fe40000000000 */
[----:B------:R-:W-:-:S03]  /*2390*/  ISETP.GE.AND P0, PT, R25, R14, PT ;  /* 0x0000000e1900720c */ /* 0x000fc60003f06270 */
[----:B------:R-:W-:Y:S01]  /*23a0*/  MUFU.EX2 R139, R10 ;  /* 0x0000000a008b7308 */ /* 0x000fe20000000800 */
[--C-:B------:R-:W-:Y:S01]  /*23b0*/  FFMA.FTZ R2, R19, c[0x0][0x23c], -R8.reuse ;  /* 0x00008f0013027a23 */ /* 0x100fe20000010808 */
[----:B------:R-:W-:Y:S01]  /*23c0*/  FSEL R19, R77, -INF , !P1 ;  /* 0xff8000004d137808 */ /* 0x000fe20004800000 */
[----:B------:R-:W-:Y:S01]  /*23d0*/  FFMA.FTZ R0, R21, c[0x0][0x23c], -R8 ;  /* 0x00008f0015007a23 */ /* 0x000fe20000010808 */
[----:B------:R-:W-:Y:S02]  /*23e0*/  ISETP.GE.AND P1, PT, R34, R14, PT ;  /* 0x0000000e2200720c */ /* 0x000fe40003f26270 */
[----:B------:R-:W-:Y:S01]  /*23f0*/  FSEL R21, R102, -INF , !P5 ;  /* 0xff80000066157808 */ /* 0x000fe20006800000 */
[----:B-1----:R-:W-:Y:S01]  /*2400*/  FFMA.FTZ R5, R16, c[0x0][0x23c], -R9 ;  /* 0x00008f0010057a23 */ /* 0x002fe20000010809 */
[----:B------:R1:W-:Y:S01]  /*2410*/  MUFU.EX2 R234, R2 ;  /* 0x0000000200ea7308 */ /* 0x0003e20000000800 */
[----:B------:R-:W-:Y:S02]  /*2420*/  FSEL R16, R100, -INF , !P2 ;  /* 0xff80000064107808 */ /* 0x000fe40005000000 */
[----:B------:R-:W-:-:S02]  /*2430*/  FSEL R38, R60, -INF , !P1 ;  /* 0xff8000003c267808 */ /* 0x000fc40004800000 */
[-C--:B------:R-:W-:Y:S02]  /*2440*/  ISETP.GE.AND P1, PT, R34, R15.reuse, PT ;  /* 0x0000000f2200720c */ /* 0x080fe40003f26270 */
[----:B------:R-:W-:Y:S01]  /*2450*/  ISETP.GE.AND P2, PT, R33, R15, PT ;  /* 0x0000000f2100720c */ /* 0x000fe20003f46270 */
[----:B------:R2:W-:Y:S01]  /*2460*/  MUFU.EX2 R238, R5 ;  /* 0x0000000500ee7308 */ /* 0x0005e20000000800 */
[----:B------:R-:W-:Y:S02]  /*2470*/  FSEL R28, R47, -INF , !P1 ;  /* 0xff8000002f1c7808 */ /* 0x000fe40004800000 */
[----:B---3--:R-:W-:Y:S01]  /*2480*/  F2FP.BF16.PACK_AB R4, R237, R239 ;  /* 0x000000efed04723e */ /* 0x008fe200000010ff */
[----:B-1----:R-:W-:-:S04]  /*2490*/  FFMA.FTZ R2, R20, c[0x0][0x23c], -R8 ;  /* 0x00008f0014027a23 */ /* 0x002fc80000010808 */
[----:B------:R1:W-:Y:S01]  /*24a0*/  MUFU.EX2 R250, R0 ;  /* 0x0000000000fa7308 */ /* 0x0003e20000000800 */
[----:B------:R-:W-:Y:S02]  /*24b0*/  FSEL R20, R101, -INF , !P6 ;  /* 0xff80000065147808 */ /* 0x000fe40007000000 */
[----:B------:R-:W-:Y:S01]  /*24c0*/  ISETP.GE.AND P6, PT, R36, R14, PT ;  /* 0x0000000e2400720c */ /* 0x000fe20003fc6270 */
[----:B--2---:R-:W-:-:S04]  /*24d0*/  FFMA.FTZ R5, R18, c[0x0][0x23c], -R9 ;  /* 0x00008f0012057a23 */ /* 0x004fc80000010809 */
[----:B------:R-:W2:Y:S01]  /*24e0*/  MUFU.EX2 R235, R2 ;  /* 0x0000000200eb7308 */ /* 0x000ea20000000800 */
[----:B------:R-:W-:Y:S02]  /*24f0*/  FSEL R18, R63, -INF , !P0 ;  /* 0xff8000003f127808 */ /* 0x000fe40004000000 */
[-C--:B------:R-:W-:Y:S02]  /*2500*/  ISETP.GE.AND P0, PT, R33, R14.reuse, PT ;  /* 0x0000000e2100720c */ /* 0x080fe40003f06270 */
[----:B------:R-:W-:Y:S02]  /*2510*/  FSEL R33, R39, -INF , !P6 ;  /* 0xff80000027217808 */ /* 0x000fe40007000000 */
[----:B------:R-:W-:Y:S01]  /*2520*/  FSEL R37, R61, -INF , !P0 ;  /* 0xff8000003d257808 */ /* 0x000fe20004000000 */
[----:B------:R3:W4:Y:S01]  /*2530*/  MUFU.EX2 R251, R5 ;  /* 0x0000000500fb7308 */ /* 0x0007220000000800 */
[--C-:B-1----:R-:W-:Y:S01]  /*2540*/  FFMA.FTZ R0, R22, c[0x0][0x23c], -R9.reuse ;  /* 0x00008f0016007a23 */ /* 0x102fe20000010809 */
[----:B------:R-:W-:Y:S01]  /*2550*/  ISETP.GE.AND P0, PT, R35, R14, PT ;  /* 0x0000000e2300720c */ /* 0x000fe20003f06270 */
[----:B------:R-:W-:Y:S01]  /*2560*/  FFMA.FTZ R9, R27, c[0x0][0x23c], -R9 ;  /* 0x00008f001b097a23 */ /* 0x000fe20000010809 */
[----:B------:R-:W-:-:S02]  /*2570*/  FSEL R22, R78, -INF , !P4 ;  /* 0xff8000004e167808 */ /* 0x000fc40006000000 */
[----:B------:R-:W-:Y:S02]  /*2580*/  FSEL R34, R44, -INF , !P0 ;  /* 0xff8000002c227808 */ /* 0x000fe40004000000 */
[----:B------:R1:W-:Y:S01]  /*2590*/  MUFU.EX2 R232, R0 ;  /* 0x0000000000e87308 */ /* 0x0003e20000000800 */
[----:B------:R-:W-:Y:S02]  /*25a0*/  ISETP.GE.AND P0, PT, R35, R15, PT ;  /* 0x0000000f2300720c */ /* 0x000fe40003f06270 */
[----:B--2---:R-:W-:Y:S02]  /*25b0*/  F2FP.BF16.PACK_AB R7, R250, R235 ;  /* 0x000000ebfa07723e */ /* 0x004fe400000010ff */
[----:B------:R-:W-:Y:S01]  /*25c0*/  FSEL R25, R45, -INF , !P0 ;  /* 0xff8000002d197808 */ /* 0x000fe20004000000 */
[----:B---3--:R-:W-:Y:S01]  /*25d0*/  FFMA.FTZ R5, R17, c[0x0][0x23c], -R8 ;  /* 0x00008f0011057a23 */ /* 0x008fe20000010808 */
[----:B------:R-:W-:Y:S01]  /*25e0*/  FSEL R17, R88, -INF , !P3 ;  /* 0xff80000058117808 */ /* 0x000fe20005800000 */
[----:B------:R2:W-:Y:S01]  /*25f0*/  MUFU.EX2 R138, R9 ;  /* 0x00000009008a7308 */ /* 0x0005e20000000800 */
[----:B------:R-:W-:-:S02]  /*2600*/  ISETP.GE.AND P3, PT, R29, R15, PT ;  /* 0x0000000f1d00720c */ /* 0x000fc40003f66270 */
[----:B------:R-:W-:Y:S02]  /*2610*/  FMNMX.FTZ R2, R16, R17, !PT ;  /* 0x0000001110027209 */ /* 0x000fe40007810000 */
[----:B------:R-:W-:Y:S02]  /*2620*/  FSEL R23, R79, -INF , !P3 ;  /* 0xff8000004f177808 */ /* 0x000fe40005800000 */
[----:B------:R-:W-:Y:S01]  /*2630*/  FMNMX.FTZ R2, R18, R2, !PT ;  /* 0x0000000212027209 */ /* 0x000fe20007810000 */
[----:B------:R-:W3:Y:S01]  /*2640*/  MUFU.EX2 R236, R5 ;  /* 0x0000000500ec7308 */ /* 0x000ee20000000800 */
[----:B-1----:R-:W-:Y:S02]  /*2650*/  FMNMX.FTZ R0, R20, R21, !PT ;  /* 0x0000001514007209 */ /* 0x002fe40007810000 */
[----:B------:R-:W-:Y:S02]  /*2660*/  FMNMX.FTZ R2, R19, R2, !PT ;  /* 0x0000000213027209 */ /* 0x000fe40007810000 */
[----:B------:R-:W-:-:S02]  /*2670*/  FMNMX.FTZ R0, R22, R0, !PT ;  /* 0x0000000016007209 */ /* 0x000fc40007810000 */
[----:B------:R-:W-:Y:S01]  /*2680*/  FMNMX.FTZ R2, R37, R2, !PT ;  /* 0x0000000225027209 */ /* 0x000fe20007810000 */
[----:B--2---:R-:W-:Y:S01]  /*2690*/  FFMA.FTZ R9, R26, c[0x0][0x23c], -R8 ;  /* 0x00008f001a097a23 */ /* 0x004fe20000010808 */
[----:B------:R-:W-:Y:S02]  /*26a0*/  FSEL R29, R62, -INF , !P2 ;  /* 0xff8000003e1d7808 */ /* 0x000fe40005000000 */
[----:B------:R-:W-:Y:S01]  /*26b0*/  FMNMX.FTZ R2, R38, R2, !PT ;  /* 0x0000000226027209 */ /* 0x000fe20007810000 */
[----:B------:R1:W-:Y:S01]  /*26c0*/  MUFU.EX2 R35, R9 ;  /* 0x0000000900237308 */ /* 0x0003e20000000800 */
[----:B------:R-:W-:Y:S02]  /*26d0*/  FMNMX.FTZ R0, R23, R0, !PT ;  /* 0x0000000017007209 */ /* 0x000fe40007810000 */
[----:B------:R-:W-:Y:S02]  /*26e0*/  FMNMX.FTZ R2, R34, R2, !PT ;  /* 0x0000000222027209 */ /* 0x000fe40007810000 */
[----:B------:R-:W-:-:S02]  /*26f0*/  FMNMX.FTZ R0, R29, R0, !PT ;  /* 0x000000001d007209 */ /* 0x000fc40007810000 */
[----:B------:R-:W-:Y:S02]  /*2700*/  FMNMX.FTZ R2, R33, R2, !PT ;  /* 0x0000000221027209 */ /* 0x000fe40007810000 */
[----:B------:R-:W-:Y:S02]  /*2710*/  ISETP.GE.AND P2, PT, R36, R15, PT ;  /* 0x0000000f2400720c */ /* 0x000fe40003f46270 */
[----:B------:R-:W-:Y:S01]  /*2720*/  FMNMX.FTZ R0, R28, R0, !PT ;  /* 0x000000001c007209 */ /* 0x000fe20007810000 */
[----:B------:R-:W2:Y:S01]  /*2730*/  SHFL.BFLY PT, R11, R2, 0x2, 0x1f ;  /* 0x0c401f00020b7f89 */ /* 0x000ea200000e0000 */
[----:B------:R-:W-:Y:S02]  /*2740*/  FSEL R24, R46, -INF , !P2 ;  /* 0xff8000002e187808 */ /* 0x000fe40005000000 */
[----:B------:R-:W-:Y:S01]  /*2750*/  FMNMX.FTZ R0, R25, R0, !PT ;  /* 0x0000000019007209 */ /* 0x000fe20007810000 */
[----:B-1----:R-:W-:Y:S01]  /*2760*/  FFMA.FTZ R9, R30, c[0x0][0x23c], -R8 ;  /* 0x00008f001e097a23 */ /* 0x002fe20000010808 */
[----:B----4-:R-:W-:-:S02]  /*2770*/  F2FP.BF16.PACK_AB R6, R251, R238 ;  /* 0x000000eefb06723e */ /* 0x010fc400000010ff */
[----:B------:R-:W-:Y:S01]  /*2780*/  FMNMX.FTZ R0, R24, R0, !PT ;  /* 0x0000000018007209 */ /* 0x000fe20007810000 */
[----:B------:R1:W4:Y:S01]  /*2790*/  MUFU.EX2 R132, R9 ;  /* 0x0000000900847308 */ /* 0x0003220000000800 */
[----:B---3--:R-:W-:Y:S02]  /*27a0*/  F2FP.BF16.PACK_AB R5, R234, R236 ;  /* 0x000000ecea05723e */ /* 0x008fe400000010ff */
[----:B------:R-:W-:Y:S01]  /*27b0*/  F2FP.BF16.PACK_AB R124, R233, R232 ;  /* 0x000000e8e97c723e */ /* 0x000fe200000010ff */
[----:B------:R-:W3:Y:S01]  /*27c0*/  SHFL.BFLY PT, R10, R0, 0x2, 0x1f ;  /* 0x0c401f00000a7f89 */ /* 0x000ee200000e0000 */
[----:B------:R-:W-:-:S03]  /*27d0*/  F2FP.BF16.PACK_AB R126, R138, R139 ;  /* 0x0000008b8a7e723e */ /* 0x000fc600000010ff */
[----:B------:R-:W-:Y:S01]  /*27e0*/  HMMA.16816.F32.BF16 R144, R4, R80, RZ ;  /* 0x000000500490723c */ /* 0x000fe200000418ff */
[----:B--2---:R-:W-:Y:S01]  /*27f0*/  FMNMX.FTZ R2, R2, R11, !PT ;  /* 0x0000000b02027209 */ /* 0x004fe20007810000 */
[----:B-1----:R-:W-:-:S06]  /*2800*/  FFMA.FTZ R9, R32, c[0x0][0x23c], -R8 ;  /* 0x00008f0020097a23 */ /* 0x002fcc0000010808 */
[C---:B------:R-:W-:Y:S01]  /*2810*/  HMMA.16816.F32.BF16 R164, R4.reuse, R64, RZ ;  /* 0x0000004004a4723c */ /* 0x040fe200000418ff */
[----:B------:R-:W-:Y:S01]  /*2820*/  FFMA.FTZ R8, R31, c[0x0][0x23c], -R8 ;  /* 0x00008f001f087a23 */ /* 0x000fe20000010808 */
[----:B----4-:R-:W-:Y:S01]  /*2830*/  F2FP.BF16.PACK_AB R125, R132, R35 ;  /* 0x00000023847d723e */ /* 0x010fe200000010ff */
[----:B------:R-:W1:Y:S01]  /*2840*/  SHFL.BFLY PT, R11, R2, 0x1, 0x1f ;  /* 0x0c201f00020b7f89 */ /* 0x000e6200000e0000 */
[----:B------:R-:W-:Y:S04]  /*2850*/  MUFU.EX2 R133, R9 ;  /* 0x0000000900857308 */ /* 0x000fe80000000800 */
[----:B------:R-:W-:Y:S01]  /*2860*/  HMMA.16816.F32.BF16 R40, R4, R52, RZ ;  /* 0x000000340428723c */ /* 0x000fe200000418ff */
[----:B---3--:R-:W-:-:S03]  /*2870*/  FMNMX.FTZ R0, R10, R0, !PT ;  /* 0x000000000a007209 */ /* 0x008fc60007810000 */
[----:B------:R2:W3:Y:S04]  /*2880*/  MUFU.EX2 R137, R8 ;  /* 0x0000000800897308 */ /* 0x0004e80000000800 */
[C---:B------:R-:W-:Y:S08]  /*2890*/  HMMA.16816.F32.BF16 R56, R4.reuse, R48, RZ ;  /* 0x000000300438723c */ /* 0x040ff000000418ff */
[----:B------:R-:W-:Y:S01]  /*28a0*/  HMMA.16816.F32.BF16 R72, R4, R68, RZ ;  /* 0x000000440448723c */ /* 0x000fe200000418ff */
[----:B-1----:R-:W-:Y:S01]  /*28b0*/  FMNMX.FTZ R136, R2, R11, !PT ;  /* 0x0000000b02887209 */ /* 0x002fe20007810000 */
[----:B--2---:R-:W1:Y:S01]  /*28c0*/  SHFL.BFLY PT, R8, R0, 0x1, 0x1f ;  /* 0x0c201f0000087f89 */ /* 0x004e6200000e0000 */
[----:B---3--:R-:W-:-:S02]  /*28d0*/  F2FP.BF16.PACK_AB R127, R137, R133 ;  /* 0x00000085897f723e */ /* 0x008fc400000010ff */
[C---:B------:R-:W-:Y:S01]  /*28e0*/  FSETP.NEU.FTZ.AND P0, PT, R136.reuse, -INF , PT ;  /* 0xff8000008800780b */ /* 0x040fe20003f1d000 */
[----:B------:R-:W-:Y:S02]  /*28f0*/  FMUL.FTZ R2, R136, c[0x0][0x23c] ;  /* 0x00008f0088027a20 */ /* 0x000fe40000410000 */
[----:B------:R-:W-:Y:S03]  /*2900*/  HMMA.16816.F32.BF16 R88, R4, R96, RZ ;  /* 0x000000600458723c */ /* 0x000fe600000418ff */
[----:B------:R-:W-:-:S05]  /*2910*/  FSEL R2, R2, RZ, P0 ;  /* 0x000000ff02027208 */ /* 0x000fca0000000000 */
[C---:B------:R-:W-:Y:S08]  /*2920*/  HMMA.16816.F32.BF16 R104, R4.reuse, R116, RZ ;  /* 0x000000740468723c */ /* 0x040ff000000418ff */
[----:B------:R-:W-:Y:S01]  /*2930*/  HMMA.16816.F32.BF16 R120, R4, R128, RZ ;  /* 0x000000800478723c */ /* 0x000fe200000418ff */
[----:B-1----:R-:W-:Y:S01]  /*2940*/  FMNMX.FTZ R135, R0, R8, !PT ;  /* 0x0000000800877209 */ /* 0x002fe20007810000 */
[----:B------:R-:W-:-:S02]  /*2950*/  FFMA.FTZ R0, R17, c[0x0][0x23c], -R2 ;  /* 0x00008f0011007a23 */ /* 0x000fc40000010802 */
[----:B------:R-:W-:Y:S01]  /*2960*/  FFMA.FTZ R8, R37, c[0x0][0x23c], -R2 ;  /* 0x00008f0025087a23 */ /* 0x000fe20000010802 */
[----:B------:R-:W-:-:S03]  /*2970*/  FSETP.NEU.FTZ.AND P0, PT, R135, -INF , PT ;  /* 0xff8000008700780b */ /* 0x000fc60003f1d000 */
[C---:B------:R-:W-:Y:S01]  /*2980*/  HMMA.16816.F32.BF16 R152, R4.reuse, R82, RZ ;  /* 0x000000520498723c */ /* 0x040fe200000418ff */
[----:B------:R1:W-:Y:S07]  /*2990*/  MUFU.EX2 R27, R0 ;  /* 0x00000000001b7308 */ /* 0x0003ee0000000800 */
[C---:B------:R-:W-:Y:S01]  /*29a0*/  HMMA.16816.F32.BF16 R168, R4.reuse, R66, RZ ;  /* 0x0000004204a8723c */ /* 0x040fe200000418ff */
[----:B------:R2:W-:Y:S07]  /*29b0*/  MUFU.EX2 R17, R8 ;  /* 0x0000000800117308 */ /* 0x0005ee0000000800 */
[----:B------:R-:W-:Y:S01]  /*29c0*/  HMMA.16816.F32.BF16 R44, R4, R54, RZ ;  /* 0x00000036042c723c */ /* 0x000fe200000418ff */
[----:B-1----:R-:W-:-:S05]  /*29d0*/  FMUL.FTZ R0, R135, c[0x0][0x23c] ;  /* 0x00008f0087007a20 */ /* 0x002fca0000410000 */
[----:B------:R-:W-:Y:S02]  /*29e0*/  FSEL R0, R0, RZ, P0 ;  /* 0x000000ff00007208 */ /* 0x000fe40000000000 */
[----:B------:R-:W-:Y:S01]  /*29f0*/  HMMA.16816.F32.BF16 R60, R4, R50, RZ ;  /* 0x00000032043c723c */ /* 0x000fe200000418ff */
[----:B--2---:R-:W-:Y:S01]  /*2a00*/  FFMA.FTZ R8, R38, c[0x0][0x23c], -R2 ;  /* 0x00008f0026087a23 */ /* 0x004fe20000010802 */
[----:B------:R-:W-:-:S06]  /*2a10*/  ISETP.GE.AND P0, PT, R244, 0x2, PT ;  /* 0x00000002f400780c */ /* 0x000fcc0003f06270 */
[C---:B------:R-:W-:Y:S08]  /*2a20*/  HMMA.16816.F32.BF16 R76, R4.reuse, R70, RZ ;  /* 0x00000046044c723c */ /* 0x040ff000000418ff */
[C---:B------:R-:W-:Y:S08]  /*2a30*/  HMMA.16816.F32.BF16 R92, R4.reuse, R98, RZ ;  /* 0x00000062045c723c */ /* 0x040ff000000418ff */
[C---:B------:R-:W-:Y:S08]  /*2a40*/  HMMA.16816.F32.BF16 R108, R4.reuse, R118, RZ ;  /* 0x00000076046c723c */ /* 0x040ff000000418ff */
[----:B------:R-:W-:Y:S07]  /*2a50*/  HMMA.16816.F32.BF16 R84, R4, R130, RZ ;  /* 0x000000820454723c */ /* 0x000fee00000418ff */
[--C-:B------:R-:W-:Y:S01]  /*2a60*/  FFMA.FTZ R4, R16, c[0x0][0x23c], -R2.reuse ;  /* 0x00008f0010047a23 */ /* 0x100fe20000010802 */
[C---:B------:R-:W-:Y:S01]  /*2a70*/  HMMA.16816.F32.BF16 R144, R124.reuse, R156, R144 ;  /* 0x0000009c7c90723c */ /* 0x040fe20000041890 */
[----:B------:R1:W-:Y:S07]  /*2a80*/  MUFU.EX2 R16, R8 ;  /* 0x0000000800107308 */ /* 0x0003ee0000000800 */
[C---:B------:R-:W-:Y:S01]  /*2a90*/  HMMA.16816.F32.BF16 R164, R124.reuse, R172, R164 ;  /* 0x000000ac7ca4723c */ /* 0x040fe200000418a4 */
[----:B------:R2:W-:Y:S07]  /*2aa0*/  MUFU.EX2 R32, R4 ;  /* 0x0000000400207308 */ /* 0x0005ee0000000800 */
[----:B------:R-:W-:Y:S01]  /*2ab0*/  HMMA.16816.F32.BF16 R40, R124, R112, R40 ;  /* 0x000000707c28723c */ /* 0x000fe20000041828 */
[----:B-1----:R-:W-:-:S04]  /*2ac0*/  FFMA.FTZ R8, R34, c[0x0][0x23c], -R2 ;  /* 0x00008f0022087a23 */ /* 0x002fc80000010802 */
[----:B------:R-:W-:Y:S03]  /*2ad0*/  MUFU.EX2 R11, R8 ;  /* 0x00000008000b7308 */ /* 0x000fe60000000800 */
[----:B------:R-:W-:Y:S01]  /*2ae0*/  HMMA.16816.F32.BF16 R56, R124, R140, R56 ;  /* 0x0000008c7c38723c */ /* 0x000fe20000041838 */
[----:B--2---:R-:W-:-:S04]  /*2af0*/  FFMA.FTZ R4, R18, c[0x0][0x23c], -R2 ;  /* 0x00008f0012047a23 */ /* 0x004fc80000010802 */
[----:B------:R1:W-:Y:S03]  /*2b00*/  MUFU.EX2 R30, R4 ;  /* 0x00000004001e7308 */ /* 0x0003e60000000800 */
[C---:B------:R-:W-:Y:S08]  /*2b10*/  HMMA.16816.F32.BF16 R72, R124.reuse, R180, R72 ;  /* 0x000000b47c48723c */ /* 0x040ff00000041848 */
[----:B------:R-:W-:Y:S01]  /*2b20*/  HMMA.16816.F32.BF16 R88, R124, R176, R88 ;  /* 0x000000b07c58723c */ /* 0x000fe20000041858 */
[----:B-1----:R-:W-:-:S02]  /*2b30*/  FFMA.FTZ R4, R19, c[0x0][0x23c], -R2 ;  /* 0x00008f0013047a23 */ /* 0x002fc40000010802 */
[----:B------:R-:W-:-:S05]  /*2b40*/  FFMA.FTZ R2, R33, c[0x0][0x23c], -R2 ;  /* 0x00008f0021027a23 */ /* 0x000fca0000010802 */
[C---:B------:R-:W-:Y:S01]  /*2b50*/  HMMA.16816.F32.BF16 R104, R124.reuse, R184, R104 ;  /* 0x000000b87c68723c */ /* 0x040fe20000041868 */
[----:B------:R1:W2:Y:S07]  /*2b60*/  MUFU.EX2 R31, R4 ;  /* 0x00000004001f7308 */ /* 0x0002ae0000000800 */
[C---:B------:R-:W-:Y:S01]  /*2b70*/  HMMA.16816.F32.BF16 R120, R124.reuse, R188, R120 ;  /* 0x000000bc7c78723c */ /* 0x040fe20000041878 */
[----:B------:R3:W-:Y:S07]  /*2b80*/  MUFU.EX2 R10, R2 ;  /* 0x00000002000a7308 */ /* 0x0007ee0000000800 */
[----:B------:R-:W-:Y:S01]  /*2b90*/  HMMA.16816.F32.BF16 R152, R124, R158, R152 ;  /* 0x0000009e7c98723c */ /* 0x000fe20000041898 */
[----:B-1----:R-:W-:Y:S01]  /*2ba0*/  FFMA.FTZ R4, R20, c[0x0][0x23c], -R0 ;  /* 0x00008f0014047a23 */ /* 0x002fe20000010800 */
[----:B--2---:R-:W-:-:S03]  /*2bb0*/  F2FP.BF16.PACK_AB R6, R31, R30 ;  /* 0x0000001e1f06723e */ /* 0x004fc600000010ff */
[----:B------:R1:W-:Y:S03]  /*2bc0*/  MUFU.EX2 R26, R4 ;  /* 0x00000004001a7308 */ /* 0x0003e60000000800 */
[----:B------:R-:W-:Y:S01]  /*2bd0*/  HMMA.16816.F32.BF16 R168, R124, R174, R168 ;  /* 0x000000ae7ca8723c */ /* 0x000fe200000418a8 */
[----:B---3--:R-:W-:-:S04]  /*2be0*/  FFMA.FTZ R2, R29, c[0x0][0x23c], -R0 ;  /* 0x00008f001d027a23 */ /* 0x008fc80000010800 */
[----:B------:R2:W-:Y:S03]  /*2bf0*/  MUFU.EX2 R9, R2 ;  /* 0x0000000200097308 */ /* 0x0005e60000000800 */
[----:B------:R-:W-:Y:S01]  /*2c00*/  HMMA.16816.F32.BF16 R44, R124, R114, R44 ;  /* 0x000000727c2c723c */ /* 0x000fe2000004182c */
[----:B-1----:R-:W-:-:S07]  /*2c10*/  FFMA.FTZ R4, R21, c[0x0][0x23c], -R0 ;  /* 0x00008f0015047a23 */ /* 0x002fce0000010800 */
[----:B------:R-:W-:Y:S01]  /*2c20*/  HMMA.16816.F32.BF16 R60, R124, R142, R60 ;  /* 0x0000008e7c3c723c */ /* 0x000fe2000004183c */
[----:B------:R1:W3:Y:S01]  /*2c30*/  MUFU.EX2 R20, R4 ;  /* 0x0000000400147308 */ /* 0x0002e20000000800 */
[----:B--2---:R-:W-:-:S06]  /*2c40*/  FFMA.FTZ R2, R28, c[0x0][0x23c], -R0 ;  /* 0x00008f001c027a23 */ /* 0x004fcc0000010800 */
[C---:B------:R-:W-:Y:S01]  /*2c50*/  HMMA.16816.F32.BF16 R76, R124.reuse, R182, R76 ;  /* 0x000000b67c4c723c */ /* 0x040fe2000004184c */
[----:B------:R2:W-:Y:S07]  /*2c60*/  MUFU.EX2 R8, R2 ;  /* 0x0000000200087308 */ /* 0x0005ee0000000800 */
[----:B------:R-:W-:Y:S01]  /*2c70*/  HMMA.16816.F32.BF16 R92, R124, R178, R92 ;  /* 0x000000b27c5c723c */ /* 0x000fe2000004185c */
[----:B-1----:R-:W-:Y:S01]  /*2c80*/  FFMA.FTZ R4, R22, c[0x0][0x23c], -R0 ;  /* 0x00008f0016047a23 */ /* 0x002fe20000010800 */
[----:B---3--:R-:W-:-:S03]  /*2c90*/  F2FP.BF16.PACK_AB R5, R20, R26 ;  /* 0x0000001a1405723e */ /* 0x008fc600000010ff */
[----:B------:R1:W-:Y:S03]  /*2ca0*/  MUFU.EX2 R18, R4 ;  /* 0x0000000400127308 */ /* 0x0003e60000000800 */
[----:B------:R-:W-:Y:S01]  /*2cb0*/  HMMA.16816.F32.BF16 R108, R124, R186, R108 ;  /* 0x000000ba7c6c723c */ /* 0x000fe2000004186c */
[----:B--2---:R-:W-:-:S06]  /*2cc0*/  FFMA.FTZ R2, R25, c[0x0][0x23c], -R0 ;  /* 0x00008f0019027a23 */ /* 0x004fcc0000010800 */
[----:B------:R-:W-:Y:S01]  /*2cd0*/  MUFU.EX2 R2, R2 ;  /* 0x0000000200027308 */ /* 0x000fe20000000800 */
[----:B------:R-:W-:Y:S01]  /*2ce0*/  HMMA.16816.F32.BF16 R124, R124, R190, R84 ;  /* 0x000000be7c7c723c */ /* 0x000fe20000041854 */
[--C-:B-1----:R-:W-:Y:S02]  /*2cf0*/  FFMA.FTZ R4, R23, c[0x0][0x23c], -R0.reuse ;  /* 0x00008f0017047a23 */ /* 0x102fe40000010800 */
[----:B------:R-:W-:-:S04]  /*2d00*/  FFMA.FTZ R0, R24, c[0x0][0x23c], -R0 ;  /* 0x00008f0018007a23 */ /* 0x000fc80000010800 */
[----:B------:R1:W2:Y:S08]  /*2d10*/  MUFU.EX2 R19, R4 ;  /* 0x0000000400137308 */ /* 0x0002b00000000800 */
[----:B------:R-:W3:Y:S01]  /*2d20*/  MUFU.EX2 R0, R0 ;  /* 0x0000000000007308 */ /* 0x000ee20000000800 */
[----:B-1----:R-:W-:Y:S02]  /*2d30*/  F2FP.BF16.PACK_AB R4, R27, R32 ;  /* 0x000000201b04723e */ /* 0x002fe400000010ff */
[----:B--2---:R-:W-:-:S07]  /*2d40*/  F2FP.BF16.PACK_AB R7, R19, R18 ;  /* 0x000000121307723e */ /* 0x004fce00000010ff */
        /* <DEDUP_REMOVED lines=14> */
[C---:B------:R-:W-:Y:S07]  /*2e30*/  HMMA.16816.F32.BF16 R116, R4.reuse, R128, RZ ;  /* 0x000000800474723c */ /* 0x040fee00000418ff */
[----:B------:R-:W-:Y:S01]  /*2e40*/  F2FP.BF16.PACK_AB R128, R16, R17 ;  /* 0x000000111080723e */ /* 0x000fe200000010ff */
[----:B------:R-:W-:Y:S01]  /*2e50*/  HMMA.16816.F32.BF16 R196, R4, R130, RZ ;  /* 0x0000008204c4723c */ /* 0x000fe200000418ff */
[----:B------:R-:W-:-:S06]  /*2e60*/  F2FP.BF16.PACK_AB R129, R8, R9 ;  /* 0x000000090881723e */ /* 0x000fcc00000010ff */
[----:B------:R-:W-:Y:S01]  /*2e70*/  FADD.FTZ R7, R32, R27 ;  /* 0x0000001b20077221 */ /* 0x000fe20000010000 */
[----:B------:R-:W-:Y:S01]  /*2e80*/  F2FP.BF16.PACK_AB R130, R10, R11 ;  /* 0x0000000b0a82723e */ /* 0x000fe200000010ff */
[----:B------:R-:W-:Y:S01]  /*2e90*/  FADD.FTZ R6, R26, R20 ;  /* 0x000000141a067221 */ /* 0x000fe20000010000 */
[----:B---3--:R-:W-:Y:S01]  /*2ea0*/  F2FP.BF16.PACK_AB R131, R0, R2 ;  /* 0x000000020083723e */ /* 0x008fe200000010ff */
        /* <DEDUP_REMOVED lines=20> */
[----:B------:R-:W-:Y:S01]  /*2ff0*/  FADD.FTZ R250, R35, R250 ;  /* 0x000000fa23fa7221 */ /* 0x000fe20000010000 */
[----:B------:R1:W-:Y:S01]  /*3000*/  STL [R1], R246 ;  /* 0x000000f601007387 */ /* 0x0003e20000100800 */
        /* <DEDUP_REMOVED lines=10> */
[----:B------:R-:W-:-:S05]  /*30b0*/  FADD.FTZ R250, R137, R250 ;  /* 0x000000fa89fa7221 */ /* 0x000fca0000010000 */
        /* <DEDUP_REMOVED lines=10> */
[----:B------:R-:W-:Y:S05]  /*3160*/  @!UPT UIADD3 URZ, URZ, URZ, URZ ;  /* 0x0000003f3f3ff290 */ /* 0x000fea000fffe03f */
[----:B------:R-:W-:Y:S11]  /*3170*/  @!P0 BRA `(.L_x_867) ;  /* 0x000084e000008947 */ /* 0x000ff60003800000 */
[----:B-1----:R-:W-:-:S04]  /*3180*/  DEPBAR.LE SB0, 0x0 ;  /* 0x000080000000791a */ /* 0x002fc80000000000 */
[----:B------:R-:W-:Y:S01]  /*3190*/  USHF.L.U32 UR11, UR4, 0x6, URZ ;  /* 0x00000006040b7899 */ /* 0x000fe2000800063f */
[----:B------:R-:W-:Y:S01]  /*31a0*/  IADD3 R245, R244, -0x2, RZ ;  /* 0xfffffffef4f57810 */ /* 0x000fe20007ffe0ff */
[----:B------:R-:W-:Y:S02]  /*31b0*/  UMOV UR10, 0x6 ;  /* 0x00000006000a7882 */ /* 0x000fe40000000000 */
[----:B------:R-:W-:Y:S02]  /*31c0*/  ULDC UR5, c[0x0][0x1a4] ;  /* 0x0000690000057ab9 */ /* 0x000fe40000000800 */
[----:B------:R-:W-:Y:S01]  /*31d0*/  USHF.L.U64.HI UR5, UR4, UR10, UR5 ;  /* 0x0000000a04057299 */ /* 0x000fe20008010205 */
[----:B------:R-:W-:Y:S01]  /*31e0*/  BAR.SYNC.DEFER_BLOCKING 0x0 ;  /* 0x0000000000007b1d */ /* 0x000fe20000010000 */
[----:B------:R-:W-:Y:S02]  /*31f0*/  IADD3 R4, P1, R242, -UR11, RZ ;  /* 0x8000000bf2047c10 */ /* 0x000fe4000ff3e0ff */
[----:B------:R-:W-:-:S02]  /*3200*/  IADD3 R232, P0, R240, -UR11, RZ ;  /* 0x8000000bf0e87c10 */ /* 0x000fc4000ff1e0ff */
[----:B------:R-:W-:Y:S02]  /*3210*/  IADD3.X R5, R243, ~UR5, RZ, P1, !PT ;  /* 0x80000005f3057c10 */ /* 0x000fe40008ffe4ff */
[----:B------:R-:W-:-:S03]  /*3220*/  IADD3.X R233, R241, ~UR5, RZ, P0, !PT ;  /* 0x80000005f1e97c10 */ /* 0x000fc600087fe4ff */
        /* <DEDUP_REMOVED lines=10> */
[----:B------:R-:W5:Y:S04]  /*32d0*/  LDSM.16.M88.4 R16, [R213] ;  /* 0x00000000d510783b */ /* 0x000f680000000200 */
[----:B------:R-:W-:Y:S04]  /*32e0*/  LDSM.16.M88.4 R32, [R223] ;  /* 0x00000000df20783b */ /* 0x000fe80000000200 */
[----:B-1----:R-:W1:Y:S04]  /*32f0*/  LDSM.16.M88.4 R4, [R215+0x2000] ;  /* 0x00200000d704783b */ /* 0x002e680000000200 */
[----:B------:R-:W1:Y:S04]  /*3300*/  LDSM.16.M88.4 R140, [R226] ;  /* 0x00000000e28c783b */ /* 0x000e680000000200 */
[----:B------:R-:W1:Y:S04]  /*3310*/  LDSM.16.M88.4 R28, [R215] ;  /* 0x00000000d71c783b */ /* 0x000e680000000200 */
[----:B------:R-:W-:Y:S04]  /*3320*/  LDSM.16.M88.4 R176, [R220] ;  /* 0x00000000dcb0783b */ /* 0x000fe80000000200 */
[----:B------:R-:W-:Y:S04]  /*3330*/  LDSM.16.M88.4 R180, [R220+0x800] ;  /* 0x00080000dcb4783b */ /* 0x000fe80000000200 */
[----:B------:R-:W0:Y:S01]  /*3340*/  LDGDEPBAR ;  /* 0x00000000000079af */ /* 0x000e220000000000 */
[C---:B---3--:R-:W-:Y:S08]  /*3350*/  HMMA.16816.F32.BF16 R196, R8.reuse, R20, RZ ;  /* 0x0000001408c4723c */ /* 0x048ff000000418ff */
[C---:B------:R-:W-:Y:S08]  /*3360*/  HMMA.16816.F32.BF16 R192, R8.reuse, R22, RZ ;  /* 0x0000001608c0723c */ /* 0x040ff000000418ff */
[C---:B----4-:R-:W-:Y:S08]  /*3370*/  HMMA.16816.F32.BF16 R188, R8.reuse, R24, RZ ;  /* 0x0000001808bc723c */ /* 0x050ff000000418ff */
[----:B------:R-:W-:Y:S08]  /*3380*/  HMMA.16816.F32.BF16 R184, R8, R26, RZ ;  /* 0x0000001a08b8723c */ /* 0x000ff000000418ff */
[C---:B-----5:R-:W-:Y:S08]  /*3390*/  HMMA.16816.F32.BF16 R200, R16.reuse, R20, RZ ;  /* 0x0000001410c8723c */ /* 0x060ff000000418ff */
[C---:B------:R-:W-:Y:S01]  /*33a0*/  HMMA.16816.F32.BF16 R204, R16.reuse, R22, RZ ;  /* 0x0000001610cc723c */ /* 0x040fe200000418ff */
[----:B------:R-:W3:Y:S07]  /*33b0*/  LDSM.16.M88.4 R20, [R221+0x2000] ;  /* 0x00200000dd14783b */ /* 0x000eee0000000200 */
[C---:B------:R-:W-:Y:S08]  /*33c0*/  HMMA.16816.F32.BF16 R8, R16.reuse, R24, RZ ;  /* 0x000000181008723c */ /* 0x040ff000000418ff */
[----:B------:R-:W-:Y:S01]  /*33d0*/  HMMA.16816.F32.BF16 R16, R16, R26, RZ ;  /* 0x0000001a1010723c */ /* 0x000fe200000418ff */
[----:B------:R-:W4:Y:S07]  /*33e0*/  LDSM.16.M88.4 R24, [R221] ;  /* 0x00000000dd18783b */ /* 0x000f2e0000000200 */
[C---:B-1----:R-:W-:Y:S08]  /*33f0*/  HMMA.16816.F32.BF16 R228, R4.reuse, R32, R196 ;  /* 0x0000002004e4723c */ /* 0x042ff000000418c4 */
[C---:B------:R-:W-:Y:S08]  /*3400*/  HMMA.16816.F32.BF16 R208, R4.reuse, R140, R188 ;  /* 0x0000008c04d0723c */ /* 0x040ff000000418bc */
[C---:B------:R-:W-:Y:S08]  /*3410*/  HMMA.16816.F32.BF16 R196, R4.reuse, R34, R192 ;  /* 0x0000002204c4723c */ /* 0x040ff000000418c0 */
[----:B------:R-:W-:Y:S08]  /*3420*/  HMMA.16816.F32.BF16 R188, R4, R142, R184 ;  /* 0x0000008e04bc723c */ /* 0x000ff000000418b8 */
[C---:B------:R-:W-:Y:S08]  /*3430*/  HMMA.16816.F32.BF16 R184, R28.reuse, R32, R200 ;  /* 0x000000201cb8723c */ /* 0x040ff000000418c8 */
[C---:B------:R-:W-:Y:S01]  /*3440*/  HMMA.16816.F32.BF16 R4, R28.reuse, R34, R204 ;  /* 0x000000221c04723c */ /* 0x040fe200000418cc */
[----:B------:R-:W-:Y:S07]  /*3450*/  LDSM.16.M88.4 R32, [R218] ;  /* 0x00000000da20783b */ /* 0x000fee0000000200 */
[C---:B------:R-:W-:Y:S01]  /*3460*/  HMMA.16816.F32.BF16 R192, R28.reuse, R140, R8 ;  /* 0x0000008c1cc0723c */ /* 0x040fe20000041808 */
[----:B------:R-:W1:Y:S07]  /*3470*/  LDSM.16.M88.4 R8, [R219+0x2000] ;  /* 0x00200000db08783b */ /* 0x000e6e0000000200 */
[----:B------:R-:W-:Y:S01]  /*3480*/  HMMA.16816.F32.BF16 R140, R28, R142, R16 ;  /* 0x0000008e1c8c723c */ /* 0x000fe20000041810 */
[----:B------:R-:W5:Y:S04]  /*3490*/  LDSM.16.M88.4 R28, [R218+0x800] ;  /* 0x00080000da1c783b */ /* 0x000f680000000200 */
[----:B------:R-:W1:Y:S03]  /*34a0*/  LDSM.16.M88.4 R16, [R219] ;  /* 0x00000000db10783b */ /* 0x000e660000000200 */
[C---:B---3--:R-:W-:Y:S08]  /*34b0*/  HMMA.16816.F32.BF16 R200, R20.reuse, R176, R228 ;  /* 0x000000b014c8723c */ /* 0x048ff000000418e4 */
[C---:B------:R-:W-:Y:S08]  /*34c0*/  HMMA.16816.F32.BF16 R204, R20.reuse, R178, R196 ;  /* 0x000000b214cc723c */ /* 0x040ff000000418c4 */
[C---:B------:R-:W-:Y:S08]  /*34d0*/  HMMA.16816.F32.BF16 R208, R20.reuse, R180, R208 ;  /* 0x000000b414d0723c */ /* 0x040ff000000418d0 */
[----:B------:R-:W-:Y:S01]  /*34e0*/  HMMA.16816.F32.BF16 R196, R20, R182, R188 ;  /* 0x000000b614c4723c */ /* 0x000fe200000418bc */
[----:B------:R-:W-:Y:S07]  /*34f0*/  LDSM.16.M88.4 R20, [R222+0x1000] ;  /* 0x00100000de14783b */ /* 0x000fee0000000200 */
[C---:B----4-:R-:W-:Y:S08]  /*3500*/  HMMA.16816.F32.BF16 R188, R24.reuse, R176, R184 ;  /* 0x000000b018bc723c */ /* 0x050ff000000418b8 */
[C---:B------:R-:W-:Y:S01]  /*3510*/  HMMA.16816.F32.BF16 R184, R24.reuse, R178, R4 ;  /* 0x000000b218b8723c */ /* 0x040fe20000041804 */
[----:B------:R-:W3:Y:S07]  /*3520*/  LDSM.16.M88.4 R4, [R213+0x6000] ;  /* 0x00600000d504783b */ /* 0x000eee0000000200 */
[C---:B------:R-:W-:Y:S08]  /*3530*/  HMMA.16816.F32.BF16 R176, R24.reuse, R180, R192 ;  /* 0x000000b418b0723c */ /* 0x040ff000000418c0 */
[----:B------:R-:W-:Y:S01]  /*3540*/  HMMA.16816.F32.BF16 R192, R24, R182, R140 ;  /* 0x000000b618c0723c */ /* 0x000fe2000004188c */
[----:B------:R-:W4:Y:S04]  /*3550*/  LDSM.16.M88.4 R140, [R222+0x1800] ;  /* 0x00180000de8c783b */ /* 0x000f280000000200 */
[----:B------:R-:W2:Y:S03]  /*3560*/  LDSM.16.M88.4 R24, [R213+0x4000] ;  /* 0x00400000d518783b */ /* 0x000ea60000000200 */
[C---:B-1----:R-:W-:Y:S08]  /*3570*/  HMMA.16816.F32.BF16 R200, R8.reuse, R32, R200 ;  /* 0x0000002008c8723c */ /* 0x042ff000000418c8 */
[C---:B------:R-:W-:Y:S08]  /*3580*/  HMMA.16816.F32.BF16 R204, R8.reuse, R34, R204 ;  /* 0x0000002208cc723c */ /* 0x040ff000000418cc */
[C---:B-----5:R-:W-:Y:S08]  /*3590*/  HMMA.16816.F32.BF16 R208, R8.reuse, R28, R208 ;  /* 0x0000001c08d0723c */ /* 0x060ff000000418d0 */
[----:B------:R-:W-:Y:S08]  /*35a0*/  HMMA.16816.F32.BF16 R196, R8, R30, R196 ;  /* 0x0000001e08c4723c */ /* 0x000ff000000418c4 */
[C---:B------:R-:W-:Y:S08]  /*35b0*/  HMMA.16816.F32.BF16 R188, R16.reuse, R32, R188 ;  /* 0x0000002010bc723c */ /* 0x040ff000000418bc */
[C---:B------:R-:W-:Y:S01]  /*35c0*/  HMMA.16816.F32.BF16 R180, R16.reuse, R34, R184 ;  /* 0x0000002210b4723c */ /* 0x040fe200000418b8 */
[----:B------:R-:W-:Y:S04]  /*35d0*/  LDSM.16.M88.4 R184, [R225] ;  /* 0x00000000e1b8783b */ /* 0x000fe80000000200 */
[----:B------:R-:W1:Y:S03]  /*35e0*/  LDSM.16.M88.4 R32, [R215+0x4000] ;  /* 0x00400000d720783b */ /* 0x000e660000000200 */
[C---:B------:R-:W-:Y:S01]  /*35f0*/  HMMA.16816.F32.BF16 R8, R16.reuse, R28, R176 ;  /* 0x0000001c1008723c */ /* 0x040fe200000418b0 */
[----:B------:R-:W-:Y:S07]  /*3600*/  LDSM.16.M88.4 R176, [R220+0x1000] ;  /* 0x00100000dcb0783b */ /* 0x000fee0000000200 */
[----:B------:R-:W-:Y:S01]  /*3610*/  HMMA.16816.F32.BF16 R16, R16, R30, R192 ;  /* 0x0000001e1010723c */ /* 0x000fe200000418c0 */
[----:B------:R-:W5:Y:S07]  /*3620*/  LDSM.16.M88.4 R28, [R215+0x6000] ;  /* 0x00600000d71c783b */ /* 0x000f6e0000000200 */
[C---:B---3--:R-:W-:Y:S08]  /*3630*/  HMMA.16816.F32.BF16 R192, R4.reuse, R20, R200 ;  /* 0x0000001404c0723c */ /* 0x048ff000000418c8 */
[C---:B------:R-:W-:Y:S08]  /*3640*/  HMMA.16816.F32.BF16 R200, R4.reuse, R22, R204 ;  /* 0x0000001604c8723c */ /* 0x040ff000000418cc */
[C---:B----4-:R-:W-:Y:S08]  /*3650*/  HMMA.16816.F32.BF16 R208, R4.reuse, R140, R208 ;  /* 0x0000008c04d0723c */ /* 0x050ff000000418d0 */
[----:B------:R-:W-:Y:S08]  /*3660*/  HMMA.16816.F32.BF16 R236, R4, R142, R196 ;  /* 0x0000008e04ec723c */ /* 0x000ff000000418c4 */
[C---:B--2---:R-:W-:Y:S08]  /*3670*/  HMMA.16816.F32.BF16 R4, R24.reuse, R20, R188 ;  /* 0x000000141804723c */ /* 0x044ff000000418bc */
[C---:B------:R-:W-:Y:S01]  /*3680*/  HMMA.16816.F32.BF16 R196, R24.reuse, R22, R180 ;  /* 0x0000001618c4723c */ /* 0x040fe200000418b4 */
[----:B------:R-:W2:Y:S04]  /*3690*/  LDSM.16.M88.4 R20, [R221+0x4000] ;  /* 0x00400000dd14783b */ /* 0x000ea80000000200 */
[----:B------:R-:W3:Y:S03]  /*36a0*/  LDSM.16.M88.4 R180, [R224] ;  /* 0x00000000e0b4783b */ /* 0x000ee60000000200 */
[----:B------:R-:W-:Y:S01]  /*36b0*/  HMMA.16816.F32.BF16 R188, R24, R140, R8 ;  /* 0x0000008c18bc723c */ /* 0x000fe20000041808 */
[----:B------:R-:W-:Y:S07]  /*36c0*/  LDSM.16.M88.4 R8, [R219+0x4000] ;  /* 0x00400000db08783b */ /* 0x000fee0000000200 */
[----:B-1----:R-:W-:Y:S08]  /*36d0*/  HMMA.16816.F32.BF16 R4, R32, R184, R4 ;  /* 0x000000b82004723c */ /* 0x002ff00000041804 */
[----:B------:R-:W-:Y:S01]  /*36e0*/  HMMA.16816.F32.BF16 R228, R24, R142, R16 ;  /* 0x0000008e18e4723c */ /* 0x000fe20000041810 */
[----:B------:R-:W-:Y:S04]  /*36f0*/  LDSM.16.M88.4 R24, [R218+0x1000] ;  /* 0x00100000da18783b */ /* 0x000fe80000000200 */
[----:B------:R-:W1:Y:S03]  /*3700*/  LDSM.16.M88.4 R16, [R221+0x6000] ;  /* 0x00600000dd10783b */ /* 0x000e660000000200 */
[C---:B-----5:R-:W-:Y:S08]  /*3710*/  HMMA.16816.F32.BF16 R140, R28.reuse, R184, R192 ;  /* 0x000000b81c8c723c */ /* 0x060ff000000418c0 */
[-C--:B------:R-:W-:Y:S08]  /*3720*/  HMMA.16816.F32.BF16 R200, R28, R186.reuse, R200 ;  /* 0x000000ba1cc8723c */ /* 0x080ff000000418c8 */
[----:B------:R-:W-:Y:S08]  /*3730*/  HMMA.16816.F32.BF16 R196, R32, R186, R196 ;  /* 0x000000ba20c4723c */ /* 0x000ff000000418c4 */
[----:B--2---:R-:W-:Y:S01]  /*3740*/  HMMA.16816.F32.BF16 R184, R20, R176, R4 ;  /* 0x000000b014b8723c */ /* 0x004fe20000041804 */
[----:B------:R-:W2:Y:S07]  /*3750*/  LDSM.16.M88.4 R4, [R219+0x6000] ;  /* 0x00600000db04783b */ /* 0x000eae0000000200 */
[----:B---3--:R-:W-:Y:S08]  /*3760*/  HMMA.16816.F32.BF16 R204, R32, R180, R188 ;  /* 0x000000b420cc723c */ /* 0x008ff000000418bc */
[----:B-1----:R-:W-:Y:S01]  /*3770*/  HMMA.16816.F32.BF16 R192, R16, R176, R140 ;  /* 0x000000b010c0723c */ /* 0x002fe2000004188c */
[----:B------:R-:W1:Y:S07]  /*3780*/  LDSM.16.M88.4 R140, [R220+0x1800] ;  /* 0x00180000dc8c783b */ /* 0x000e6e0000000200 */
[----:B------:R-:W-:Y:S08]  /*3790*/  HMMA.16816.F32.BF16 R188, R8, R24, R184 ;  /* 0x0000001808bc723c */ /* 0x000ff000000418b8 */
[-C--:B------:R-:W-:Y:S08]  /*37a0*/  HMMA.16816.F32.BF16 R184, R16, R178.reuse, R200 ;  /* 0x000000b210b8723c */ /* 0x080ff000000418c8 */
[----:B------:R-:W-:Y:S08]  /*37b0*/  HMMA.16816.F32.BF16 R176, R20, R178, R196 ;  /* 0x000000b214b0723c */ /* 0x000ff000000418c4 */
[----:B--2---:R-:W-:Y:S01]  /*37c0*/  HMMA.16816.F32.BF16 R196, R4, R24, R192 ;  /* 0x0000001804c4723c */ /* 0x004fe200000418c0 */
[----:B------:R-:W-:-:S02]  /*37d0*/  FMUL.FTZ R189, R189, c[0x0][0x2ec] ;  /* 0x0000bb00bdbd7a20 */ /* 0x000fc40000410000 */
[----:B------:R-:W-:Y:S02]  /*37e0*/  FMUL.FTZ R191, R191, c[0x0][0x2ec] ;  /* 0x0000bb00bfbf7a20 */ /* 0x000fe40000410000 */
[----:B------:R-:W-:Y:S02]  /*37f0*/  FMUL.FTZ R190, R190, c[0x0][0x2ec] ;  /* 0x0000bb00bebe7a20 */ /* 0x000fe40000410000 */
[----:B------:R-:W2:Y:S01]  /*3800*/  MUFU.TANH R189, R189 ;  /* 0x000000bd00bd7308 */ /* 0x000ea20000002400 */
[----:B------:R-:W-:Y:S01]  /*3810*/  HMMA.16816.F32.BF16 R192, R4, R26, R184 ;  /* 0x0000001a04c0723c */ /* 0x000fe200000418b8 */
[----:B------:R-:W-:-:S06]  /*3820*/  FMUL.FTZ R188, R188, c[0x0][0x2ec] ;  /* 0x0000bb00bcbc7a20 */ /* 0x000fcc0000410000 */
[----:B------:R-:W-:Y:S01]  /*3830*/  MUFU.TANH R191, R191 ;  /* 0x000000bf00bf7308 */ /* 0x000fe20000002400 */
[----:B------:R-:W-:Y:S01]  /*3840*/  HMMA.16816.F32.BF16 R176, R8, R26, R176 ;  /* 0x0000001a08b0723c */ /* 0x000fe200000418b0 */
[----:B------:R-:W3:Y:S01]  /*3850*/  LDSM.16.M88.4 R24, [R218+0x1800] ;  /* 0x00180000da18783b */ /* 0x000ee20000000200 */
[----:B------:R-:W-:-:S06]  /*3860*/  DEPBAR.LE SB0, 0x0 ;  /* 0x000080000000791a */ /* 0x000fcc0000000000 */
[----:B------:R-:W-:Y:S01]  /*3870*/  HMMA.16816.F32.BF16 R208, R28, R180, R208 ;  /* 0x000000b41cd0723c */ /* 0x000fe200000418d0 */
[----:B------:R-:W-:Y:S02]  /*3880*/  FMUL.FTZ R197, R197, c[0x0][0x2ec] ;  /* 0x0000bb00c5c57a20 */ /* 0x000fe40000410000 */
[----:B------:R-:W-:Y:S02]  /*3890*/  FMUL.FTZ R199, R199, c[0x0][0x2ec] ;  /* 0x0000bb00c7c77a20 */ /* 0x000fe40000410000 */
[----:B------:R-:W4:Y:S01]  /*38a0*/  MUFU.TANH R133, R197 ;  /* 0x000000c500857308 */ /* 0x000f220000002400 */
[----:B------:R-:W-:Y:S02]  /*38b0*/  FMUL.FTZ R198, R198, c[0x0][0x2ec] ;  /* 0x0000bb00c6c67a20 */ /* 0x000fe40000410000 */
[----:B------:R-:W-:Y:S01]  /*38c0*/  HMMA.16816.F32.BF16 R32, R32, R182, R228 ;  /* 0x000000b62020723c */ /* 0x000fe200000418e4 */
[----:B------:R-:W-:Y:S02]  /*38d0*/  FMUL.FTZ R192, R192, c[0x0][0x2ec] ;  /* 0x0000bb00c0c07a20 */ /* 0x000fe40000410000 */
[----:B------:R-:W-:-:S02]  /*38e0*/  FMUL.FTZ R194, R194, c[0x0][0x2ec] ;  /* 0x0000bb00c2c27a20 */ /* 0x000fc40000410000 */
[----:B------:R-:W-:Y:S01]  /*38f0*/  FMUL.FTZ R195, R195, c[0x0][0x2ec] ;  /* 0x0000bb00c3c37a20 */ /* 0x000fe20000410000 */
[----:B------:R-:W-:Y:S01]  /*3900*/  MUFU.TANH R199, R199 ;  /* 0x000000c700c77308 */ /* 0x000fe20000002400 */
[----:B------:R-:W-:Y:S01]  /*3910*/  FMUL.FTZ R193, R193, c[0x0][0x2ec] ;  /* 0x0000bb00c1c17a20 */ /* 0x000fe20000410000 */
[----:B-1----:R-:W-:Y:S01]  /*3920*/  HMMA.16816.F32.BF16 R200, R20, R140, R204 ;  /* 0x0000008c14c8723c */ /* 0x002fe200000418cc */
[----:B------:R-:W-:Y:S02]  /*3930*/  FMUL.FTZ R176, R176, c[0x0][0x2ec] ;  /* 0x0000bb00b0b07a20 */ /* 0x000fe40000410000 */
[----:B------:R-:W-:Y:S02]  /*3940*/  FMUL.FTZ R177, R177, c[0x0][0x2ec] ;  /* 0x0000bb00b1b17a20 */ /* 0x000fe40000410000 */
[----:B------:R-:W-:Y:S01]  /*3950*/  FMUL.FTZ R178, R178, c[0x0][0x2ec] ;  /* 0x0000bb00b2b27a20 */ /* 0x000fe20000410000 */
[----:B------:R-:W1:Y:S01]  /*3960*/  MUFU.TANH R132, R176 ;  /* 0x000000b000847308 */ /* 0x000e620000002400 */
[----:B------:R-:W-:Y:S01]  /*3970*/  FMUL.FTZ R179, R179, c[0x0][0x2ec] ;  /* 0x0000bb00b3b37a20 */ /* 0x000fe20000410000 */
[----:B------:R-:W-:Y:S01]  /*3980*/  HMMA.16816.F32.BF16 R28, R28, R182, R236 ;  /* 0x000000b61c1c723c */ /* 0x000fe200000418ec */
[----:B------:R-:W-:-:S05]  /*3990*/  FMUL.FTZ R196, R196, c[0x0][0x2ec] ;  /* 0x0000bb00c4c47a20 */ /* 0x000fca0000410000 */
[----:B------:R-:W-:Y:S02]  /*39a0*/  MUFU.TANH R137, R177 ;  /* 0x000000b100897308 */ /* 0x000fe40000002400 */
[----:B------:R-:W-:Y:S06]  /*39b0*/  HMMA.16816.F32.BF16 R204, R16, R140, R208 ;  /* 0x0000008c10cc723c */ /* 0x000fec00000418d0 */
[----:B------:R-:W5:Y:S02]  /*39c0*/  MUFU.TANH R138, R178 ;  /* 0x000000b2008a7308 */ /* 0x000f640000002400 */
[----:B------:R-:W-:Y:S06]  /*39d0*/  HMMA.16816.F32.BF16 R20, R20, R142, R32 ;  /* 0x0000008e1414723c */ /* 0x000fec0000041820 */
[----:B------:R1:W-:Y:S02]  /*39e0*/  MUFU.TANH R139, R179 ;  /* 0x000000b3008b7308 */ /* 0x0003e40000002400 */
[----:B---3--:R-:W-:Y:S06]  /*39f0*/  HMMA.16816.F32.BF16 R184, R8, R24, R200 ;  /* 0x0000001808b8723c */ /* 0x008fec00000418c8 */
[----:B------:R-:W3:Y:S02]  /*3a00*/  MUFU.TANH R192, R192 ;  /* 0x000000c000c07308 */ /* 0x000ee40000002400 */
[----:B------:R-:W-:Y:S06]  /*3a10*/  HMMA.16816.F32.BF16 R140, R16, R142, R28 ;  /* 0x0000008e108c723c */ /* 0x000fec000004181c */
[----:B------:R-:W2:Y:S02]  /*3a20*/  MUFU.TANH R194, R194 ;  /* 0x000000c200c27308 */ /* 0x000ea40000002400 */
[----:B-1----:R-:W-:Y:S06]  /*3a30*/  HMMA.16816.F32.BF16 R176, R4, R24, R204 ;  /* 0x0000001804b0723c */ /* 0x002fec00000418cc */
[----:B------:R-:W1:Y:S02]  /*3a40*/  MUFU.TANH R195, R195 ;  /* 0x000000c300c37308 */ /* 0x000e640000002400 */
[----:B------:R-:W-:Y:S01]  /*3a50*/  HMMA.16816.F32.BF16 R20, R8, R26, R20 ;  /* 0x0000001a0814723c */ /* 0x000fe20000041814 */
[----:B------:R-:W-:-:S02]  /*3a60*/  FMUL.FTZ R0, R185, c[0x0][0x2ec] ;  /* 0x0000bb00b9007a20 */ /* 0x000fc40000410000 */
[----:B------:R-:W-:Y:S02]  /*3a70*/  FMUL.FTZ R184, R184, c[0x0][0x2ec] ;  /* 0x0000bb00b8b87a20 */ /* 0x000fe40000410000 */
[----:B------:R-:W-:Y:S01]  /*3a80*/  FMUL.FTZ R186, R186, c[0x0][0x2ec] ;  /* 0x0000bb00baba7a20 */ /* 0x000fe20000410000 */
[----:B------:R1:W-:Y:S01]  /*3a90*/  MUFU.TANH R197, R0 ;  /* 0x0000000000c57308 */ /* 0x0003e20000002400 */
[----:B------:R-:W-:Y:S01]  /*3aa0*/  FMUL.FTZ R187, R187, c[0x0][0x2ec] ;  /* 0x0000bb00bbbb7a20 */ /* 0x000fe20000410000 */
[----:B------:R-:W-:Y:S06]  /*3ab0*/  HMMA.16816.F32.BF16 R24, R4, R26, R140 ;  /* 0x0000001a0418723c */ /* 0x000fec000004188c */
[----:B------:R-:W-:Y:S02]  /*3ac0*/  MUFU.TANH R180, R198 ;  /* 0x000000c600b47308 */ /* 0x000fe40000002400 */
[----:B------:R-:W-:-:S02]  /*3ad0*/  FMUL.FTZ R176, R176, c[0x0][0x2ec] ;  /* 0x0000bb00b0b07a20 */ /* 0x000fc40000410000 */
[----:B------:R-:W-:Y:S02]  /*3ae0*/  FMUL.FTZ R178, R178, c[0x0][0x2ec] ;  /* 0x0000bb00b2b27a20 */ /* 0x000fe40000410000 */
[----:B------:R-:W-:Y:S02]  /*3af0*/  FMUL.FTZ R177, R177, c[0x0][0x2ec] ;  /* 0x0000bb00b1b17a20 */ /* 0x000fe40000410000 */
[----:B-1----:R-:W-:Y:S01]  /*3b00*/  IMAD R0, R245, 0x20, R247 ;  /* 0x00000020f5007824 */ /* 0x002fe200078e02f7 */
[----:B------:R-:W1:Y:S01]  /*3b10*/  MUFU.TANH R193, R193 ;  /* 0x000000c100c17308 */ /* 0x000e620000002400 */
[----:B------:R-:W-:Y:S02]  /*3b20*/  FMUL.FTZ R179, R179, c[0x0][0x2ec] ;  /* 0x0000bb00b3b37a20 */ /* 0x000fe40000410000 */
[----:B------:R-:W-:Y:S01]  /*3b30*/  FMUL.FTZ R22, R22, c[0x0][0x2ec] ;  /* 0x0000bb0016167a20 */ /* 0x000fe20000410000 */
[C---:B------:R-:W-:Y:S01]  /*3b40*/  IADD3 R2, R0.reuse, 0x1, RZ ;  /* 0x0000000100027810 */ /* 0x040fe20007ffe0ff */
[----:B------:R-:W-:Y:S01]  /*3b50*/  FMUL.FTZ R21, R21, c[0x0][0x2ec] ;  /* 0x0000bb0015157a20 */ /* 0x000fe20000410000 */
[----:B------:R-:W-:Y:S01]  /*3b60*/  IADD3 R8, R0, 0x9, RZ ;  /* 0x0000000900087810 */ /* 0x000fe20007ffe0ff */
[----:B------:R-:W-:Y:S01]  /*3b70*/  FMUL.FTZ R23, R23, c[0x0][0x2ec] ;  /* 0x0000bb0017177a20 */ /* 0x000fe20000410000 */
[C---:B------:R-:W-:Y:S01]  /*3b80*/  ISETP.GE.AND P6, PT, R2.reuse, R14, PT ;  /* 0x0000000e0200720c */ /* 0x040fe20003fc6270 */
[----:B------:R1:W1:Y:S01]  /*3b90*/  MUFU.TANH R198, R184 ;  /* 0x000000b800c67308 */ /* 0x0002620000002400 */
[----:B------:R-:W-:Y:S01]  /*3ba0*/  ISETP.GE.AND P5, PT, R2, R15, PT ;  /* 0x0000000f0200720c */ /* 0x000fe20003fa6270 */
[----:B------:R-:W-:Y:S01]  /*3bb0*/  FMUL.FTZ R24, R24, c[0x0][0x2ec] ;  /* 0x0000bb0018187a20 */ /* 0x000fe20000410000 */
[----:B------:R-:W-:Y:S01]  /*3bc0*/  ISETP.GE.AND P3, PT, R2, R13, PT ;  /* 0x0000000d0200720c */ /* 0x000fe20003f66270 */
[----:B------:R-:W-:Y:S01]  /*3bd0*/  FMUL.FTZ R26, R26, c[0x0][0x2ec] ;  /* 0x0000bb001a1a7a20 */ /* 0x000fe20000410000 */
[----:B------:R-:W-:Y:S01]  /*3be0*/  ISETP.GE.AND P1, PT, R2, R12, PT ;  /* 0x0000000c0200720c */ /* 0x000fe20003f26270 */
[----:B------:R-:W-:Y:S01]  /*3bf0*/  FMUL.FTZ R25, R25, c[0x0][0x2ec] ;  /* 0x0000bb0019197a20 */ /* 0x000fe20000410000 */
[----:B------:R-:W-:Y:S01]  /*3c00*/  IADD3 R2, R0, 0x8, RZ ;  /* 0x0000000800027810 */ /* 0x000fe20007ffe0ff */
[----:B------:R3:W3:Y:S01]  /*3c10*/  MUFU.TANH R202, R186 ;  /* 0x000000ba00ca7308 */ /* 0x0006e20000002400 */
[----:B--2---:R-:W-:-:S02]  /*3c20*/  FSEL R185, R189, -INF , !P6 ;  /* 0xff800000bdb97808 */ /* 0x004fc40007000000 */
[C---:B------:R-:W-:Y:S02]  /*3c30*/  ISETP.GE.AND P0, PT, R2.reuse, R14, PT ;  /* 0x0000000e0200720c */ /* 0x040fe40003f06270 */
[C---:B------:R-:W-:Y:S02]  /*3c40*/  ISETP.GE.AND P4, PT, R2.reuse, R15, PT ;  /* 0x0000000f0200720c */ /* 0x040fe40003f86270 */
[C---:B------:R-:W-:Y:S01]  /*3c50*/  ISETP.GE.AND P2, PT, R2.reuse, R13, PT ;  /* 0x0000000d0200720c */ /* 0x040fe20003f46270 */
[----:B------:R-:W2:Y:S01]  /*3c60*/  MUFU.TANH R176, R176 ;  /* 0x000000b000b07308 */ /* 0x000ea20000002400 */
[----:B------:R-:W-:Y:S01]  /*3c70*/  ISETP.GE.AND P6, PT, R2, R12, PT ;  /* 0x0000000c0200720c */ /* 0x000fe20003fc6270 */
[----:B------:R-:W-:Y:S01]  /*3c80*/  FMUL.FTZ R2, R20, c[0x0][0x2ec] ;  /* 0x0000bb0014027a20 */ /* 0x000fe20000410000 */
[----:B----4-:R-:W-:Y:S02]  /*3c90*/  FSEL R19, R133, -INF , !P3 ;  /* 0xff80000085137808 */ /* 0x010fe40005800000 */
[----:B------:R-:W-:-:S02]  /*3ca0*/  ISETP.GE.AND P3, PT, R8, R15, PT ;  /* 0x0000000f0800720c */ /* 0x000fc40003f66270 */
[----:B-1----:R-:W-:Y:S01]  /*3cb0*/  FSEL R184, R132, -INF , !P0 ;  /* 0xff80000084b87808 */ /* 0x002fe20004000000 */
[----:B------:R-:W1:Y:S01]  /*3cc0*/  MUFU.TANH R178, R178 ;  /* 0x000000b200b27308 */ /* 0x000e620000002400 */
[----:B---3--:R-:W-:Y:S02]  /*3cd0*/  FSEL R186, R191, -INF , !P5 ;  /* 0xff800000bfba7808 */ /* 0x008fe40006800000 */
[----:B------:R-:W-:Y:S02]  /*3ce0*/  ISETP.GE.AND P5, PT, R8, R14, PT ;  /* 0x0000000e0800720c */ /* 0x000fe40003fa6270 */
[----:B------:R-:W-:Y:S02]  /*3cf0*/  IADD3 R4, R0, 0x11, RZ ;  /* 0x0000001100047810 */ /* 0x000fe40007ffe0ff */
[----:B------:R-:W-:Y:S01]  /*3d00*/  ISETP.GE.AND P0, PT, R8, R12, PT ;  /* 0x0000000c0800720c */ /* 0x000fe20003f06270 */
[----:B------:R-:W3:Y:S01]  /*3d10*/  MUFU.TANH R177, R177 ;  /* 0x000000b100b17308 */ /* 0x000ee20000002400 */
[----:B------:R-:W-:-:S02]  /*3d20*/  FSEL R20, R199, -INF , !P1 ;  /* 0xff800000c7147808 */ /* 0x000fc40004800000 */
[----:B-----5:R-:W-:Y:S02]  /*3d30*/  FSEL R138, R138, -INF , !P4 ;  /* 0xff8000008a8a7808 */ /* 0x020fe40006000000 */
[----:B------:R-:W-:Y:S02]  /*3d40*/  FSEL R11, R192, -INF , !P2 ;  /* 0xff800000c00b7808 */ /* 0x000fe40005000000 */
[----:B------:R-:W-:Y:S01]  /*3d50*/  FSEL R17, R194, -INF , !P6 ;  /* 0xff800000c2117808 */ /* 0x000fe20007000000 */
[----:B------:R4:W-:Y:S01]  /*3d60*/  MUFU.TANH R9, R2 ;  /* 0x0000000200097308 */ /* 0x0009e20000002400 */
[----:B------:R-:W-:Y:S02]  /*3d70*/  FSEL R137, R137, -INF , !P5 ;  /* 0xff80000089897808 */ /* 0x000fe40006800000 */
[----:B------:R-:W-:Y:S02]  /*3d80*/  ISETP.GE.AND P1, PT, R8, R13, PT ;  /* 0x0000000d0800720c */ /* 0x000fe40003f26270 */
[----:B------:R-:W-:-:S02]  /*3d90*/  FSEL R139, R139, -INF , !P3 ;  /* 0xff8000008b8b7808 */ /* 0x000fc40005800000 */
[C---:B------:R-:W-:Y:S01]  /*3da0*/  ISETP.GE.AND P3, PT, R4.reuse, R14, PT ;  /* 0x0000000e0400720c */ /* 0x040fe20003f66270 */
[----:B------:R-:W-:Y:S01]  /*3db0*/  MUFU.TANH R208, R190 ;  /* 0x000000be00d07308 */ /* 0x000fe20000002400 */
[----:B------:R-:W-:Y:S02]  /*3dc0*/  FSEL R16, R195, -INF , !P0 ;  /* 0xff800000c3107808 */ /* 0x000fe40004000000 */
[C---:B------:R-:W-:Y:S02]  /*3dd0*/  ISETP.GE.AND P0, PT, R4.reuse, R13, PT ;  /* 0x0000000d0400720c */ /* 0x040fe40003f06270 */
[----:B------:R-:W-:Y:S02]  /*3de0*/  FSEL R18, R193, -INF , !P1 ;  /* 0xff800000c1127808 */ /* 0x000fe40004800000 */
[----:B------:R-:W-:Y:S01]  /*3df0*/  ISETP.GE.AND P1, PT, R4, R15, PT ;  /* 0x0000000f0400720c */ /* 0x000fe20003f26270 */
[----:B------:R2:W5:Y:S01]  /*3e00*/  MUFU.TANH R201, R187 ;  /* 0x000000bb00c97308 */ /* 0x0005620000002400 */
[----:B----4-:R-:W-:-:S02]  /*3e10*/  IADD3 R2, R0, 0x10, RZ ;  /* 0x0000001000027810 */ /* 0x010fc40007ffe0ff */
[----:B------:R-:W-:Y:S02]  /*3e20*/  FSEL R197, R197, -INF , !P3 ;  /* 0xff800000c5c57808 */ /* 0x000fe40005800000 */
[C---:B------:R-:W-:Y:S02]  /*3e30*/  ISETP.GE.AND P4, PT, R2.reuse, R14, PT ;  /* 0x0000000e0200720c */ /* 0x040fe40003f86270 */
[C---:B------:R-:W-:Y:S01]  /*3e40*/  ISETP.GE.AND P2, PT, R2.reuse, R15, PT ;  /* 0x0000000f0200720c */ /* 0x040fe20003f46270 */
[----:B------:R-:W4:Y:S01]  /*3e50*/  MUFU.TANH R179, R179 ;  /* 0x000000b300b37308 */ /* 0x000f220000002400 */
[C---:B------:R-:W-:Y:S02]  /*3e60*/  ISETP.GE.AND P6, PT, R2.reuse, R13, PT ;  /* 0x0000000d0200720c */ /* 0x040fe40003fc6270 */
[----:B------:R-:W-:Y:S02]  /*3e70*/  ISETP.GE.AND P5, PT, R2, R12, PT ;  /* 0x0000000c0200720c */ /* 0x000fe40003fa6270 */
[----:B------:R-:W-:-:S02]  /*3e80*/  IADD3 R2, R0, 0x18, RZ ;  /* 0x0000001800027810 */ /* 0x000fc40007ffe0ff */
[----:B------:R-:W-:Y:S01]  /*3e90*/  FSEL R198, R198, -INF , !P4 ;  /* 0xff800000c6c67808 */ /* 0x000fe20006000000 */
[----:B------:R3:W-:Y:S01]  /*3ea0*/  MUFU.TANH R209, R188 ;  /* 0x000000bc00d17308 */ /* 0x0007e20000002400 */
[----:B------:R-:W-:Y:S01]  /*3eb0*/  ISETP.GE.AND P4, PT, R4, R12, PT ;  /* 0x0000000c0400720c */ /* 0x000fe20003f86270 */
[----:B------:R-:W-:Y:S01]  /*3ec0*/  FMUL.FTZ R4, R27, c[0x0][0x2ec] ;  /* 0x0000bb001b047a20 */ /* 0x000fe20000410000 */
[----:B------:R-:W-:Y:S02]  /*3ed0*/  FSEL R202, R202, -INF , !P2 ;  /* 0xff800000caca7808 */ /* 0x000fe40005000000 */
[----:B--2---:R-:W-:Y:S02]  /*3ee0*/  FSEL R187, R176, -INF , !P6 ;  /* 0xff800000b0bb7808 */ /* 0x004fe40007000000 */
[----:B-1----:R-:W-:Y:S01]  /*3ef0*/  FSEL R192, R178, -INF , !P5 ;  /* 0xff800000b2c07808 */ /* 0x002fe20006800000 */
[----:B------:R-:W1:Y:S01]  /*3f00*/  MUFU.TANH R22, R22 ;  /* 0x0000001600167308 */ /* 0x000e620000002400 */
[----:B------:R-:W-:-:S02]  /*3f10*/  ISETP.GE.AND P2, PT, R2, R14, PT ;  /* 0x0000000e0200720c */ /* 0x000fc40003f46270 */
[C---:B------:R-:W-:Y:S02]  /*3f20*/  ISETP.GE.AND P6, PT, R2.reuse, R15, PT ;  /* 0x0000000f0200720c */ /* 0x040fe40003fc6270 */
[C---:B------:R-:W-:Y:S02]  /*3f30*/  ISETP.GE.AND P5, PT, R2.reuse, R13, PT ;  /* 0x0000000d0200720c */ /* 0x040fe40003fa6270 */
[----:B------:R-:W-:Y:S01]  /*3f40*/  ISETP.GE.AND P3, PT, R2, R12, PT ;  /* 0x0000000c0200720c */ /* 0x000fe20003f66270 */
[----:B------:R-:W2:Y:S01]  /*3f50*/  MUFU.TANH R189, R24 ;  /* 0x0000001800bd7308 */ /* 0x000ea20000002400 */
[----:B---3--:R-:W-:Y:S02]  /*3f60*/  FSEL R188, R177, -INF , !P0 ;  /* 0xff800000b1bc7808 */ /* 0x008fe40004000000 */
[----:B------:R-:W-:Y:S02]  /*3f70*/  ISETP.GE.AND P0, PT, R0, R15, PT ;  /* 0x0000000f0000720c */ /* 0x000fe40003f06270 */
[----:B-----5:R-:W-:-:S02]  /*3f80*/  FSEL R201, R201, -INF , !P1 ;  /* 0xff800000c9c97808 */ /* 0x020fc40004800000 */
[----:B------:R-:W-:Y:S01]  /*3f90*/  FSEL R133, R208, -INF , !P0 ;  /* 0xff800000d0857808 */ /* 0x000fe20004000000 */
[----:B------:R-:W3:Y:S01]  /*3fa0*/  MUFU.TANH R2, R26 ;  /* 0x0000001a00027308 */ /* 0x000ee20000002400 */
[----:B------:R-:W-:Y:S02]  /*3fb0*/  ISETP.NE.AND P0, PT, R244, 0x2, PT ;  /* 0x00000002f400780c */ /* 0x000fe40003f05270 */
[----:B----4-:R-:W-:Y:S02]  /*3fc0*/  FSEL R191, R179, -INF , !P4 ;  /* 0xff800000b3bf7808 */ /* 0x010fe40006000000 */
[C---:B------:R-:W-:Y:S02]  /*3fd0*/  ISETP.GE.AND P1, PT, R0.reuse, R14, PT ;  /* 0x0000000e0000720c */ /* 0x040fe40003f26270 */
[----:B------:R-:W-:Y:S01]  /*3fe0*/  ISETP.GE.AND P4, PT, R0, R13, PT ;  /* 0x0000000d0000720c */ /* 0x000fe20003f86270 */
[----:B------:R4:W5:Y:S01]  /*3ff0*/  MUFU.TANH R181, R196 ;  /* 0x000000c400b57308 */ /* 0x0009620000002400 */
[----:B-1----:R-:W-:-:S02]  /*4000*/  FSEL R200, R22, -INF , !P6 ;  /* 0xff80000016c87808 */ /* 0x002fc40007000000 */
[----:B--2---:R-:W-:Y:S02]  /*4010*/  FSEL R189, R189, -INF , !P5 ;  /* 0xff800000bdbd7808 */ /* 0x004fe40006800000 */
[----:B------:R-:W-:-:S03]  /*4020*/  FSEL R132, R209, -INF , !P1 ;  /* 0xff800000d1847808 */ /* 0x000fc60004800000 */
[----:B------:R-:W1:Y:S01]  /*4030*/  MUFU.TANH R21, R21 ;  /* 0x0000001500157308 */ /* 0x000e620000002400 */
[----:B---3--:R-:W-:-:S07]  /*4040*/  FSEL R193, R2, -INF , !P3 ;  /* 0xff80000002c17808 */ /* 0x008fce0005800000 */
[----:B------:R-:W2:Y:S01]  /*4050*/  MUFU.TANH R23, R23 ;  /* 0x0000001700177308 */ /* 0x000ea20000002400 */
[----:B----4-:R-:W-:Y:S01]  /*4060*/  FSEL R196, R9, -INF , !P2 ;  /* 0xff80000009c47808 */ /* 0x010fe20005000000 */
[----:B------:R-:W-:Y:S01]  /*4070*/  BAR.SYNC.DEFER_BLOCKING 0x0 ;  /* 0x0000000000007b1d */ /* 0x000fe20000010000 */
[C---:B------:R-:W-:Y:S02]  /*4080*/  ISETP.GE.AND P2, PT, R0.reuse, R12, PT ;  /* 0x0000000c0000720c */ /* 0x040fe40003f46270 */
[----:B------:R-:W-:Y:S02]  /*4090*/  IADD3 R0, R0, 0x19, RZ ;  /* 0x0000001900007810 */ /* 0x000fe40007ffe0ff */
[----:B-----5:R-:W-:Y:S01]  /*40a0*/  FSEL R9, R181, -INF , !P4 ;  /* 0xff800000b5097808 */ /* 0x020fe20006000000 */
[----:B------:R-:W3:Y:S01]  /*40b0*/  MUFU.TANH R190, R25 ;  /* 0x0000001900be7308 */ /* 0x000ee20000002400 */
[C---:B------:R-:W-:Y:S02]  /*40c0*/  ISETP.GE.AND P6, PT, R0.reuse, R14, PT ;  /* 0x0000000e0000720c */ /* 0x040fe40003fc6270 */
[----:B------:R-:W-:-:S02]  /*40d0*/  ISETP.GE.AND P5, PT, R0, R15, PT ;  /* 0x0000000f0000720c */ /* 0x000fc40003fa6270 */
[C---:B------:R-:W-:Y:S02]  /*40e0*/  ISETP.GE.AND P3, PT, R0.reuse, R13, PT ;  /* 0x0000000d0000720c */ /* 0x040fe40003f66270 */
[----:B------:R-:W-:Y:S01]  /*40f0*/  ISETP.GE.AND P1, PT, R0, R12, PT ;  /* 0x0000000c0000720c */ /* 0x000fe20003f26270 */
[----:B------:R-:W4:Y:S01]  /*4100*/  MUFU.TANH R4, R4 ;  /* 0x0000000400047308 */ /* 0x000f220000002400 */
[----:B------:R-:W-:Y:S02]  /*4110*/  FSEL R10, R180, -INF , !P2 ;  /* 0xff800000b40a7808 */ /* 0x000fe40005000000 */
[----:B-1----:R-:W-:Y:S02]  /*4120*/  FSEL R195, R21, -INF , !P6 ;  /* 0xff80000015c37808 */ /* 0x002fe40007000000 */
[----:B--2---:R-:W-:Y:S02]  /*4130*/  FSEL R199, R23, -INF , !P5 ;  /* 0xff80000017c77808 */ /* 0x004fe40006800000 */
[----:B---3--:R-:W-:-:S02]  /*4140*/  FSEL R190, R190, -INF , !P3 ;  /* 0xff800000bebe7808 */ /* 0x008fc40005800000 */
[----:B----4-:R-:W-:Y:S01]  /*4150*/  FSEL R194, R4, -INF , !P1 ;  /* 0xff80000004c27808 */ /* 0x010fe20004800000 */
[----:B------:R-:W-:Y:S05]  /*4160*/  @!P0 BRA `(.L_x_868) ;  /* 0x0000015000008947 */ /* 0x000fea0003800000 */
[----:B------:R-:W2:Y:S01]  /*4170*/  LDL.64 R234, [R1+0x18] ;  /* 0x0000180001ea7983 */ /* 0x000ea20000100a00 */
[----:B------:R-:W-:-:S04]  /*4180*/  IADD3 R0, R244, -0x3, RZ ;  /* 0xfffffffdf4007810 */ /* 0x000fc80007ffe0ff */
[----:B------:R-:W-:Y:S01]  /*4190*/  SHF.R.S32.HI R2, RZ, 0x1f, R0 ;  /* 0x0000001fff027819 */ /* 0x000fe20000011400 */
[----:B------:R-:W-:-:S04]  /*41a0*/  IMAD.WIDE.U32 R6, R0, c[0x0][0x198], RZ ;  /* 0x0000660000067a25 */ /* 0x000fc800078e00ff */
[----:B------:R-:W-:-:S04]  /*41b0*/  IMAD R2, R2, c[0x0][0x198], RZ ;  /* 0x0000660002027a24 */ /* 0x000fc800078e02ff */
[----:B------:R-:W-:-:S04]  /*41c0*/  IMAD R2, R0, c[0x0][0x19c], R2 ;  /* 0x0000670000027a24 */ /* 0x000fc800078e0202 */
[----:B------:R-:W-:Y:S01]  /*41d0*/  IMAD.IADD R2, R7, 0x1, R2 ;  /* 0x0000000107027824 */ /* 0x000fe200078e0202 */
[----:B--2---:R-:W-:-:S04]  /*41e0*/  LEA R0, P0, R6, R234, 0x5 ;  /* 0x000000ea06007211 */ /* 0x004fc800078028ff */
[----:B------:R-:W-:Y:S02]  /*41f0*/  LEA R4, P1, R0, c[0x0][0x168], 0x1 ;  /* 0x00005a0000047a11 */ /* 0x000fe400078208ff */
        /* <DEDUP_REMOVED lines=12> */
.L_x_868:
[----:B------:R-:W-:Y:S01]  /*42c0*/  FMNMX.FTZ R0, R134, R9, !PT ;  /* 0x0000000986007209 */ /* 0x000fe20007810000 */
[----:B------:R-:W-:Y:S03]  /*42d0*/  LDSM.16.MT88.4 R176, [R212+0xa000] ;  /* 0x00a00000d4b0783b */ /* 0x000fe60000004200 */
[----:B------:R-:W-:Y:S01]  /*42e0*/  FMNMX.FTZ R0, R19, R0, !PT ;  /* 0x0000000013007209 */ /* 0x000fe20007810000 */
[----:B------:R-:W-:Y:S03]  /*42f0*/  LDSM.16.MT88.4 R140, [R214+0xa000] ;  /* 0x00a00000d68c783b */ /* 0x000fe60000004200 */
[----:B------:R-:W-:Y:S01]  /*4300*/  FMNMX.FTZ R0, R11, R0, !PT ;  /* 0x000000000b007209 */ /* 0x000fe20007810000 */
[----:B------:R-:W-:Y:S03]  /*4310*/  LDSM.16.MT88.4 R180, [R217+0xa000] ;  /* 0x00a00000d9b4783b */ /* 0x000fe60000004200 */
[----:B------:R-:W-:Y:S01]  /*4320*/  FMNMX.FTZ R0, R18, R0, !PT ;  /* 0x0000000012007209 */ /* 0x000fe20007810000 */
[----:B------:R-:W-:Y:S03]  /*4330*/  LDSM.16.MT88.4 R32, [R212+0xb000] ;  /* 0x00b00000d420783b */ /* 0x000fe60000004200 */
[----:B------:R-:W-:Y:S01]  /*4340*/  FMNMX.FTZ R2, R187, R0, !PT ;  /* 0x00000000bb027209 */ /* 0x000fe20007810000 */
[----:B------:R-:W-:Y:S01]  /*4350*/  LDSM.16.MT88.4 R24, [R217+0xb000] ;  /* 0x00b00000d918783b */ /* 0x000fe20000004200 */
[----:B------:R-:W-:-:S02]  /*4360*/  FMNMX.FTZ R0, R3, R10, !PT ;  /* 0x0000000a03007209 */ /* 0x000fc40007810000 */
[----:B------:R-:W-:Y:S01]  /*4370*/  FMNMX.FTZ R2, R188, R2, !PT ;  /* 0x00000002bc027209 */ /* 0x000fe20007810000 */
[----:B------:R-:W-:Y:S01]  /*4380*/  LDSM.16.MT88.4 R28, [R216+0xb000] ;  /* 0x00b00000d81c783b */ /* 0x000fe20000004200 */
[----:B------:R-:W-:Y:S02]  /*4390*/  FMNMX.FTZ R0, R20, R0, !PT ;  /* 0x0000000014007209 */ /* 0x000fe40007810000 */
[----:B-1----:R-:W-:Y:S02]  /*43a0*/  FMNMX.FTZ R4, R189, R2, !PT ;  /* 0x00000002bd047209 */ /* 0x002fe40007810000 */
[----:B------:R-:W-:Y:S02]  /*43b0*/  FMNMX.FTZ R2, R17, R0, !PT ;  /* 0x0000000011027209 */ /* 0x000fe40007810000 */
[----:B------:R-:W-:Y:S02]  /*43c0*/  FMNMX.FTZ R0, R190, R4, !PT ;  /* 0x00000004be007209 */ /* 0x000fe40007810000 */
[----:B------:R-:W-:-:S03]  /*43d0*/  FMNMX.FTZ R2, R16, R2, !PT ;  /* 0x0000000210027209 */ /* 0x000fc60007810000 */
[----:B------:R-:W1:Y:S01]  /*43e0*/  SHFL.BFLY PT, R5, R0, 0x2, 0x1f ;  /* 0x0c401f0000057f89 */ /* 0x000e6200000e0000 */
[----:B------:R-:W-:-:S04]  /*43f0*/  FMNMX.FTZ R2, R192, R2, !PT ;  /* 0x00000002c0027209 */ /* 0x000fc80007810000 */
[----:B------:R-:W-:-:S04]  /*4400*/  FMNMX.FTZ R2, R191, R2, !PT ;  /* 0x00000002bf027209 */ /* 0x000fc80007810000 */
[----:B------:R-:W-:-:S04]  /*4410*/  FMNMX.FTZ R2, R193, R2, !PT ;  /* 0x00000002c1027209 */ /* 0x000fc80007810000 */
        /* <DEDUP_REMOVED lines=8> */
[----:B------:R-:W-:-:S03]  /*44a0*/  FMUL.FTZ R8, R209, c[0x0][0x23c] ;  /* 0x00008f00d1087a20 */ /* 0x000fc60000410000 */
[----:B------:R-:W-:Y:S02]  /*44b0*/  FSEL R0, R209, RZ, P1 ;  /* 0x000000ffd1007208 */ /* 0x000fe40000800000 */
[----:B------:R-:W-:-:S05]  /*44c0*/  FSEL R8, R8, RZ, P1 ;  /* 0x000000ff08087208 */ /* 0x000fca0000800000 */
[--C-:B------:R-:W-:Y:S02]  /*44d0*/  FFMA.FTZ R9, R9, c[0x0][0x23c], -R8.reuse ;  /* 0x00008f0009097a23 */ /* 0x100fe40000010808 */
[----:B------:R-:W-:Y:S01]  /*44e0*/  FFMA.FTZ R11, R11, c[0x0][0x23c], -R8 ;  /* 0x00008f000b0b7a23 */ /* 0x000fe20000010808 */
[----:B--2---:R-:W-:Y:S01]  /*44f0*/  FMNMX.FTZ R208, R2, R4, !PT ;  /* 0x0000000402d07209 */ /* 0x004fe20007810000 */
[----:B------:R1:W2:Y:S01]  /*4500*/  MUFU.EX2 R6, R9 ;  /* 0x0000000900067308 */ /* 0x0002a20000000800 */
[----:B------:R-:W-:Y:S02]  /*4510*/  FADD.FTZ R4, R134, -R0 ;  /* 0x8000000086047221 */ /* 0x000fe40000010000 */
[----:B------:R-:W-:Y:S01]  /*4520*/  FSETP.NEU.FTZ.AND P0, PT, R208, -INF , PT ;  /* 0xff800000d000780b */ /* 0x000fe20003f1d000 */
[--C-:B------:R-:W-:Y:S02]  /*4530*/  FFMA.FTZ R19, R19, c[0x0][0x23c], -R8.reuse ;  /* 0x00008f0013137a23 */ /* 0x100fe40000010808 */
[----:B------:R-:W-:Y:S01]  /*4540*/  FFMA.FTZ R18, R18, c[0x0][0x23c], -R8 ;  /* 0x00008f0012127a23 */ /* 0x000fe20000010808 */
[----:B------:R-:W-:Y:S01]  /*4550*/  FSEL R2, R208, RZ, P0 ;  /* 0x000000ffd0027208 */ /* 0x000fe20000000000 */
[----:B------:R-:W-:Y:S01]  /*4560*/  FMUL.FTZ R4, R4, c[0x0][0x23c] ;  /* 0x00008f0004047a20 */ /* 0x000fe20000410000 */
[----:B------:R-:W-:Y:S01]  /*4570*/  MUFU.EX2 R210, R11 ;  /* 0x0000000b00d27308 */ /* 0x000fe20000000800 */
[----:B-1----:R-:W-:-:S07]  /*4580*/  FMUL.FTZ R9, R208, c[0x0][0x23c] ;  /* 0x00008f00d0097a20 */ /* 0x002fce0000410000 */
[----:B------:R1:W-:Y:S01]  /*4590*/  MUFU.EX2 R211, R19 ;  /* 0x0000001300d37308 */ /* 0x0003e20000000800 */
[----:B------:R-:W-:-:S07]  /*45a0*/  FSEL R9, R9, RZ, P0 ;  /* 0x000000ff09097208 */ /* 0x000fce0000000000 */
[----:B------:R2:W3:Y:S01]  /*45b0*/  MUFU.EX2 R203, R18 ;  /* 0x0000001200cb7308 */ /* 0x0004e20000000800 */
[--C-:B------:R-:W-:Y:S02]  /*45c0*/  FFMA.FTZ R0, R16, c[0x0][0x23c], -R9.reuse ;  /* 0x00008f0010007a23 */ /* 0x100fe40000010809 */
[--C-:B------:R-:W-:Y:S02]  /*45d0*/  FFMA.FTZ R17, R17, c[0x0][0x23c], -R9.reuse ;  /* 0x00008f0011117a23 */ /* 0x100fe40000010809 */
[--C-:B------:R-:W-:Y:S02]  /*45e0*/  FFMA.FTZ R10, R10, c[0x0][0x23c], -R9.reuse ;  /* 0x00008f000a0a7a23 */ /* 0x100fe40000010809 */
[----:B------:R-:W-:Y:S01]  /*45f0*/  FFMA.FTZ R20, R20, c[0x0][0x23c], -R9 ;  /* 0x00008f0014147a23 */ /* 0x000fe20000010809 */
[----:B------:R4:W-:Y:S01]  /*4600*/  MUFU.EX2 R249, R0 ;  /* 0x0000000000f97308 */ /* 0x0009e20000000800 */
[----:B-1----:R-:W-:-:S07]  /*4610*/  MOV R19, R246 ;  /* 0x000000f600137202 */ /* 0x002fce0000000f00 */
[----:B------:R-:W1:Y:S01]  /*4620*/  MUFU.EX2 R11, R17 ;  /* 0x00000011000b7308 */ /* 0x000e620000000800 */
[----:B--2---:R-:W-:Y:S02]  /*4630*/  MOV R18, R6 ;  /* 0x0000000600127202 */ /* 0x004fe40000000f00 */
[----:B---3--:R-:W-:Y:S01]  /*4640*/  F2FP.BF16.PACK_AB R6, R203, R210 ;  /* 0x000000d2cb06723e */ /* 0x008fe200000010ff */
[----:B----4-:R-:W-:Y:S01]  /*4650*/  FADD.FTZ R0, R3, -R2 ;  /* 0x8000000203007221 */ /* 0x010fe20000010000 */
[----:B------:R-:W-:-:S03]  /*4660*/  FMNMX.FTZ R2, R136, R132, !PT ;  /* 0x0000008488027209 */ /* 0x000fc60007810000 */
[----:B------:R-:W-:Y:S01]  /*4670*/  MUFU.EX2 R247, R10 ;  /* 0x0000000a00f77308 */ /* 0x000fe20000000800 */
[----:B------:R-:W-:Y:S01]  /*4680*/  FMUL.FTZ R0, R0, c[0x0][0x23c] ;  /* 0x00008f0000007a20 */ /* 0x000fe20000410000 */
[----:B------:R-:W-:Y:S02]  /*4690*/  FMNMX.FTZ R2, R185, R2, !PT ;  /* 0x00000002b9027209 */ /* 0x000fe40007810000 */
[----:B-1----:R-:W-:-:S04]  /*46a0*/  F2FP.BF16.PACK_AB R7, R249, R11 ;  /* 0x0000000bf907723e */ /* 0x002fc800000010ff */
[----:B------:R1:W2:Y:S01]  /*46b0*/  MUFU.EX2 R16, R0 ;  /* 0x0000000000107308 */ /* 0x0002a20000000800 */
[----:B------:R-:W-:-:S04]  /*46c0*/  FMNMX.FTZ R2, R184, R2, !PT ;  /* 0x00000002b8027209 */ /* 0x000fc80007810000 */
[----:B------:R-:W-:-:S03]  /*46d0*/  FMNMX.FTZ R2, R137, R2, !PT ;  /* 0x0000000289027209 */ /* 0x000fc60007810000 */
[----:B------:R3:W4:Y:S01]  /*46e0*/  MUFU.EX2 R248, R20 ;  /* 0x0000001400f87308 */ /* 0x0007220000000800 */
[----:B------:R-:W-:-:S04]  /*46f0*/  FMNMX.FTZ R2, R198, R2, !PT ;  /* 0x00000002c6027209 */ /* 0x000fc80007810000 */
[----:B------:R-:W-:Y:S02]  /*4700*/  FMNMX.FTZ R2, R197, R2, !PT ;  /* 0x00000002c5027209 */ /* 0x000fe40007810000 */
[----:B-1----:R-:W-:Y:S01]  /*4710*/  FMNMX.FTZ R0, R135, R133, !PT ;  /* 0x0000008587007209 */ /* 0x002fe20007810000 */
[----:B------:R-:W1:Y:S01]  /*4720*/  MUFU.EX2 R17, R4 ;  /* 0x0000000400117308 */ /* 0x000e620000000800 */
[----:B------:R-:W-:Y:S01]  /*4730*/  FMNMX.FTZ R2, R196, R2, !PT ;  /* 0x00000002c4027209 */ /* 0x000fe20007810000 */
[----:B--2---:R-:W-:Y:S01]  /*4740*/  FMUL.FTZ R146, R146, R16 ;  /* 0x0000001092927220 */ /* 0x004fe20000410000 */
[----:B------:R-:W-:Y:S01]  /*4750*/  FMNMX.FTZ R0, R186, R0, !PT ;  /* 0x00000000ba007209 */ /* 0x000fe20007810000 */
[-C--:B------:R-:W-:Y:S02]  /*4760*/  FMUL.FTZ R147, R147, R16.reuse ;  /* 0x0000001093937220 */ /* 0x080fe40000410000 */
[----:B------:R-:W-:Y:S01]  /*4770*/  FMUL.FTZ R154, R154, R16 ;  /* 0x000000109a9a7220 */ /* 0x000fe20000410000 */
[----:B------:R-:W-:Y:S01]  /*4780*/  FMNMX.FTZ R0, R138, R0, !PT ;  /* 0x000000008a007209 */ /* 0x000fe20007810000 */
[----:B---3--:R-:W-:Y:S01]  /*4790*/  LDSM.16.MT88.4 R20, [R214+0xb000] ;  /* 0x00b00000d614783b */ /* 0x008fe20000004200 */
[----:B----4-:R-:W-:Y:S01]  /*47a0*/  F2FP.BF16.PACK_AB R5, R248, R247 ;  /* 0x000000f7f805723e */ /* 0x010fe200000010ff */
[----:B------:R-:W-:Y:S01]  /*47b0*/  FMUL.FTZ R155, R155, R16 ;  /* 0x000000109b9b7220 */ /* 0x000fe20000410000 */
[----:B------:R-:W-:Y:S01]  /*47c0*/  FMNMX.FTZ R0, R139, R0, !PT ;  /* 0x000000008b007209 */ /* 0x000fe20007810000 */
[----:B------:R-:W-:-:S02]  /*47d0*/  FMUL.FTZ R166, R166, R16 ;  /* 0x00000010a6a67220 */ /* 0x000fc40000410000 */
[----:B------:R-:W-:Y:S01]  /*47e0*/  FMUL.FTZ R167, R167, R16 ;  /* 0x00000010a7a77220 */ /* 0x000fe20000410000 */
[----:B------:R-:W-:Y:S01]  /*47f0*/  FMNMX.FTZ R0, R202, R0, !PT ;  /* 0x00000000ca007209 */ /* 0x000fe20007810000 */
[-C--:B-1----:R-:W-:Y:S01]  /*4800*/  FMUL.FTZ R144, R144, R17.reuse ;  /* 0x0000001190907220 */ /* 0x082fe20000410000 */
[----:B------:R-:W-:Y:S01]  /*4810*/  F2FP.BF16.PACK_AB R4, R211, R18 ;  /* 0x00000012d304723e */ /* 0x000fe200000010ff */
[-C--:B------:R-:W-:Y:S01]  /*4820*/  FMUL.FTZ R145, R145, R17.reuse ;  /* 0x0000001191917220 */ /* 0x080fe20000410000 */
[----:B------:R-:W-:Y:S01]  /*4830*/  FMNMX.FTZ R3, R201, R0, !PT ;  /* 0x00000000c9037209 */ /* 0x000fe20007810000 */
[-C--:B------:R-:W-:Y:S01]  /*4840*/  FMUL.FTZ R152, R152, R17.reuse ;  /* 0x0000001198987220 */ /* 0x080fe20000410000 */
[----:B------:R-:W-:Y:S01]  /*4850*/  FMNMX.FTZ R0, R195, R2, !PT ;  /* 0x00000002c3007209 */ /* 0x000fe20007810000 */
[-C--:B------:R-:W-:Y:S02]  /*4860*/  FMUL.FTZ R153, R153, R17.reuse ;  /* 0x0000001199997220 */ /* 0x080fe40000410000 */
[-C--:B------:R-:W-:Y:S01]  /*4870*/  FMUL.FTZ R164, R164, R17.reuse ;  /* 0x00000011a4a47220 */ /* 0x080fe20000410000 */
[----:B------:R-:W-:Y:S01]  /*4880*/  HMMA.16816.F32.BF16 R236, R4, R176, R144 ;  /* 0x000000b004ec723c */ /* 0x000fe20000041890 */
[----:B------:R-:W1:Y:S01]  /*4890*/  SHFL.BFLY PT, R2, R0, 0x2, 0x1f ;  /* 0x0c401f0000027f89 */ /* 0x000e6200000e0000 */
[----:B------:R-:W-:-:S02]  /*48a0*/  FMUL.FTZ R165, R165, R17 ;  /* 0x00000011a5a57220 */ /* 0x000fc40000410000 */
[-C--:B------:R-:W-:Y:S01]  /*48b0*/  FMUL.FTZ R168, R168, R17.reuse ;  /* 0x00000011a8a87220 */ /* 0x080fe20000410000 */
[----:B------:R-:W2:Y:S01]  /*48c0*/  LDSM.16.MT88.4 R144, [R216+0xa000] ;  /* 0x00a00000d890783b */ /* 0x000ea20000004200 */
        /* <DEDUP_REMOVED lines=11> */
[----:B------:R-:W-:Y:S01]  /*4980*/  FMUL.FTZ R46, R46, R16 ;  /* 0x000000102e2e7220 */ /* 0x000fe20000410000 */
[----:B-1----:R-:W-:Y:S01]  /*4990*/  FMNMX.FTZ R0, R0, R2, !PT ;  /* 0x0000000200007209 */ /* 0x002fe20007810000 */
[----:B------:R-:W-:Y:S01]  /*49a0*/  FMUL.FTZ R47, R47, R16 ;  /* 0x000000102f2f7220 */ /* 0x000fe20000410000 */
[----:B------:R-:W-:Y:S01]  /*49b0*/  FMNMX.FTZ R2, R200, R3, !PT ;  /* 0x00000003c8027209 */ /* 0x000fe20007810000 */
[-C--:B------:R-:W-:Y:S01]  /*49c0*/  FMUL.FTZ R56, R56, R17.reuse ;  /* 0x0000001138387220 */ /* 0x080fe20000410000 */
[----:B------:R-:W-:Y:S01]  /*49d0*/  HMMA.16816.F32.BF16 R168, R4, R142, R168 ;  /* 0x0000008e04a8723c */ /* 0x000fe200000418a8 */
[----:B------:R-:W1:Y:S01]  /*49e0*/  SHFL.BFLY PT, R3, R0, 0x1, 0x1f ;  /* 0x0c201f0000037f89 */ /* 0x000e6200000e0000 */
[----:B------:R-:W-:Y:S01]  /*49f0*/  FMNMX.FTZ R2, R199, R2, !PT ;  /* 0x00000002c7027209 */ /* 0x000fe20007810000 */
[----:B------:R-:W-:-:S02]  /*4a00*/  FMUL.FTZ R57, R57, R17 ;  /* 0x0000001139397220 */ /* 0x000fc40000410000 */
[-C--:B------:R-:W-:Y:S02]  /*4a10*/  FMUL.FTZ R58, R58, R16.reuse ;  /* 0x000000103a3a7220 */ /* 0x080fe40000410000 */
[----:B------:R-:W3:Y:S01]  /*4a20*/  SHFL.BFLY PT, R10, R2, 0x2, 0x1f ;  /* 0x0c401f00020a7f89 */ /* 0x000ee200000e0000 */
[-C--:B------:R-:W-:Y:S01]  /*4a30*/  FMUL.FTZ R59, R59, R16.reuse ;  /* 0x000000103b3b7220 */ /* 0x080fe20000410000 */
[C---:B------:R-:W-:Y:S01]  /*4a40*/  HMMA.16816.F32.BF16 R40, R4.reuse, R180, R40 ;  /* 0x000000b40428723c */ /* 0x040fe20000041828 */
        /* <DEDUP_REMOVED lines=8> */
[----:B------:R-:W-:Y:S01]  /*4ad0*/  FMUL.FTZ R75, R75, R16 ;  /* 0x000000104b4b7220 */ /* 0x000fe20000410000 */
[C---:B--2---:R-:W-:Y:S01]  /*4ae0*/  HMMA.16816.F32.BF16 R56, R4.reuse, R144, R56 ;  /* 0x000000900438723c */ /* 0x044fe20000041838 */
[----:B------:R-:W-:Y:S01]  /*4af0*/  FMUL.FTZ R76, R76, R17 ;  /* 0x000000114c4c7220 */ /* 0x000fe20000410000 */
[----:B-1----:R-:W-:Y:S01]  /*4b00*/  FMNMX.FTZ R231, R0, R3, !PT ;  /* 0x0000000300e77209 */ /* 0x002fe20007810000 */
[-C--:B------:R-:W-:Y:S02]  /*4b10*/  FMUL.FTZ R77, R77, R17.reuse ;  /* 0x000000114d4d7220 */ /* 0x080fe40000410000 */
[-C--:B------:R-:W-:Y:S01]  /*4b20*/  FMUL.FTZ R88, R88, R17.reuse ;  /* 0x0000001158587220 */ /* 0x080fe20000410000 */
[----:B---3--:R-:W-:Y:S01]  /*4b30*/  FMNMX.FTZ R2, R2, R10, !PT ;  /* 0x0000000a02027209 */ /* 0x008fe20007810000 */
[-C--:B------:R-:W-:Y:S01]  /*4b40*/  FMUL.FTZ R78, R78, R16.reuse ;  /* 0x000000104e4e7220 */ /* 0x080fe20000410000 */
[----:B------:R-:W-:Y:S01]  /*4b50*/  HMMA.16816.F32.BF16 R60, R4, R146, R60 ;  /* 0x00000092043c723c */ /* 0x000fe2000004183c */
[----:B------:R-:W-:Y:S01]  /*4b60*/  FMUL.FTZ R79, R79, R16 ;  /* 0x000000104f4f7220 */ /* 0x000fe20000410000 */
[----:B------:R-:W-:Y:S01]  /*4b70*/  FSETP.NEU.FTZ.AND P1, PT, R231, -INF , PT ;  /* 0xff800000e700780b */ /* 0x000fe20003f3d000 */
        /* <DEDUP_REMOVED lines=27> */
[----:B------:R-:W-:Y:S01]  /*4d30*/  FMUL.FTZ R127, R127, R16 ;  /* 0x000000107f7f7220 */ /* 0x000fe20000410000 */
[----:B------:R-:W-:Y:S01]  /*4d40*/  HMMA.16816.F32.BF16 R108, R4, R26, R108 ;  /* 0x0000001a046c723c */ /* 0x000fe2000004186c */
[----:B------:R-:W-:-:S05]  /*4d50*/  FMUL.FTZ R0, R231, c[0x0][0x23c] ;  /* 0x00008f00e7007a20 */ /* 0x000fca0000410000 */
[----:B------:R-:W-:Y:S02]  /*4d60*/  FSEL R0, R0, RZ, P1 ;  /* 0x000000ff00007208 */ /* 0x000fe40000800000 */
[----:B------:R-:W-:Y:S03]  /*4d70*/  HMMA.16816.F32.BF16 R120, R4, R28, R120 ;  /* 0x0000001c0478723c */ /* 0x000fe60000041878 */
[----:B------:R-:W-:-:S04]  /*4d80*/  FFMA.FTZ R3, R132, c[0x0][0x23c], -R0 ;  /* 0x00008f0084037a23 */ /* 0x000fc80000010800 */
[----:B------:R1:W-:Y:S01]  /*4d90*/  MUFU.EX2 R240, R3 ;  /* 0x0000000300f07308 */ /* 0x0003e20000000800 */
[----:B------:R-:W-:Y:S01]  /*4da0*/  HMMA.16816.F32.BF16 R204, R4, R30, R124 ;  /* 0x0000001e04cc723c */ /* 0x000fe2000004187c */
[----:B------:R-:W2:Y:S06]  /*4db0*/  SHFL.BFLY PT, R4, R2, 0x1, 0x1f ;  /* 0x0c201f0002047f89 */ /* 0x000eac00000e0000 */
[----:B------:R-:W-:Y:S02]  /*4dc0*/  MOV R127, R211 ;  /* 0x000000d3007f7202 */ /* 0x000fe40000000f00 */
[----:B------:R-:W-:-:S02]  /*4dd0*/  MOV R125, R11 ;  /* 0x0000000b007d7202 */ /* 0x000fc40000000f00 */
[----:B------:R-:W-:Y:S02]  /*4de0*/  MOV R126, R210 ;  /* 0x000000d2007e7202 */ /* 0x000fe40000000f00 */
[----:B------:R-:W-:Y:S01]  /*4df0*/  MOV R124, R203 ;  /* 0x000000cb007c7202 */ /* 0x000fe20000000f00 */
[----:B-1----:R-:W-:-:S04]  /*4e00*/  FFMA.FTZ R3, R184, c[0x0][0x23c], -R0 ;  /* 0x00008f00b8037a23 */ /* 0x002fc80000010800 */
[----:B------:R1:W-:Y:S01]  /*4e10*/  MUFU.EX2 R241, R3 ;  /* 0x0000000300f17308 */ /* 0x0003e20000000800 */
[----:B--2---:R-:W-:Y:S01]  /*4e20*/  FMNMX.FTZ R230, R2, R4, !PT ;  /* 0x0000000402e67209 */ /* 0x004fe20007810000 */
[----:B------:R-:W-:Y:S01]  /*4e30*/  FFMA.FTZ R2, R185, c[0x0][0x23c], -R0 ;  /* 0x00008f00b9027a23 */ /* 0x000fe20000010800 */
[----:B------:R-:W-:Y:S02]  /*4e40*/  FSEL R4, R231, RZ, P1 ;  /* 0x000000ffe7047208 */ /* 0x000fe40000800000 */
[----:B------:R-:W-:-:S03]  /*4e50*/  FSETP.NEU.FTZ.AND P0, PT, R230, -INF , PT ;  /* 0xff800000e600780b */ /* 0x000fc60003f1d000 */
[----:B------:R2:W-:Y:S01]  /*4e60*/  MUFU.EX2 R235, R2 ;  /* 0x0000000200eb7308 */ /* 0x0005e20000000800 */
[----:B------:R-:W-:Y:S01]  /*4e70*/  FADD.FTZ R5, R136, -R4 ;  /* 0x8000000488057221 */ /* 0x000fe20000010000 */
[----:B------:R-:W-:Y:S01]  /*4e80*/  FSEL R4, R230, RZ, P0 ;  /* 0x000000ffe6047208 */ /* 0x000fe20000000000 */
[----:B-1----:R-:W-:Y:S02]  /*4e90*/  FFMA.FTZ R3, R137, c[0x0][0x23c], -R0 ;  /* 0x00008f0089037a23 */ /* 0x002fe40000010800 */
[----:B------:R-:W-:-:S03]  /*4ea0*/  FMUL.FTZ R5, R5, c[0x0][0x23c] ;  /* 0x00008f0005057a20 */ /* 0x000fc60000410000 */
[----:B------:R-:W1:Y:S01]  /*4eb0*/  MUFU.EX2 R246, R3 ;  /* 0x0000000300f67308 */ /* 0x000e620000000800 */
[----:B--2---:R-:W-:-:S07]  /*4ec0*/  FMUL.FTZ R2, R230, c[0x0][0x23c] ;  /* 0x00008f00e6027a20 */ /* 0x004fce0000410000 */
[----:B------:R-:W2:Y:S01]  /*4ed0*/  MUFU.EX2 R11, R5 ;  /* 0x00000005000b7308 */ /* 0x000ea20000000800 */
[----:B------:R-:W-:Y:S02]  /*4ee0*/  FSEL R2, R2, RZ, P0 ;  /* 0x000000ff02027208 */ /* 0x000fe40000000000 */
[----:B------:R-:W-:Y:S02]  /*4ef0*/  ISETP.GE.AND P0, PT, R244, 0x3, PT ;  /* 0x00000003f400780c */ /* 0x000fe40003f06270 */
[----:B-1----:R-:W-:Y:S01]  /*4f00*/  F2FP.BF16.PACK_AB R6, R246, R241 ;  /* 0x000000f1f606723e */ /* 0x002fe200000010ff */
[----:B------:R-:W-:-:S04]  /*4f10*/  FFMA.FTZ R3, R133, c[0x0][0x23c], -R2 ;  /* 0x00008f0085037a23 */ /* 0x000fc80000010802 */
[----:B------:R1:W-:Y:S01]  /*4f20*/  MUFU.EX2 R228, R3 ;  /* 0x0000000300e47308 */ /* 0x0003e20000000800 */
[-C--:B--2---:R-:W-:Y:S02]  /*4f30*/  FMUL.FTZ R148, R148, R11.reuse ;  /* 0x0000000b94947220 */ /* 0x084fe40000410000 */
        /* <DEDUP_REMOVED lines=8> */
[----:B------:R-:W1:Y:S01]  /*4fc0*/  MUFU.EX2 R234, R3 ;  /* 0x0000000300ea7308 */ /* 0x000e620000000800 */
        /* <DEDUP_REMOVED lines=8> */
[----:B-1----:R-:W-:Y:S01]  /*5050*/  F2FP.BF16.PACK_AB R5, R234, R228 ;  /* 0x000000e4ea05723e */ /* 0x002fe200000010ff */
[----:B------:R-:W-:-:S02]  /*5060*/  FFMA.FTZ R3, R138, c[0x0][0x23c], -R2 ;  /* 0x00008f008a037a23 */ /* 0x000fc40000010802 */
[-C--:B------:R-:W-:Y:S02]  /*5070*/  FMUL.FTZ R172, R172, R11.reuse ;  /* 0x0000000bacac7220 */ /* 0x080fe40000410000 */
[----:B------:R1:W-:Y:S01]  /*5080*/  MUFU.EX2 R229, R3 ;  /* 0x0000000300e57308 */ /* 0x0003e20000000800 */
        /* <DEDUP_REMOVED lines=8> */
[----:B-1----:R-:W-:Y:S01]  /*5110*/  FADD.FTZ R3, R135, -R4 ;  /* 0x8000000487037221 */ /* 0x002fe20000010000 */
[----:B------:R-:W-:Y:S01]  /*5120*/  F2FP.BF16.PACK_AB R4, R235, R240 ;  /* 0x000000f0eb04723e */ /* 0x000fe200000010ff */
[----:B------:R-:W-:Y:S02]  /*5130*/  FMUL.FTZ R81, R81, R11 ;  /* 0x0000000b51517220 */ /* 0x000fe40000410000 */
[----:B------:R-:W-:-:S02]  /*5140*/  FMUL.FTZ R3, R3, c[0x0][0x23c] ;  /* 0x00008f0003037a20 */ /* 0x000fc40000410000 */
[-C--:B------:R-:W-:Y:S02]  /*5150*/  FMUL.FTZ R96, R96, R11.reuse ;  /* 0x0000000b60607220 */ /* 0x080fe40000410000 */
[----:B------:R1:W2:Y:S01]  /*5160*/  MUFU.EX2 R10, R3 ;  /* 0x00000003000a7308 */ /* 0x0002a20000000800 */
[-C--:B------:R-:W-:Y:S02]  /*5170*/  FMUL.FTZ R97, R97, R11.reuse ;  /* 0x0000000b61617220 */ /* 0x080fe40000410000 */
[-C--:B------:R-:W-:Y:S02]  /*5180*/  FMUL.FTZ R112, R112, R11.reuse ;  /* 0x0000000b70707220 */ /* 0x080fe40000410000 */
[-C--:B------:R-:W-:Y:S02]  /*5190*/  FMUL.FTZ R113, R113, R11.reuse ;  /* 0x0000000b71717220 */ /* 0x080fe40000410000 */
[-C--:B------:R-:W-:Y:S02]  /*51a0*/  FMUL.FTZ R128, R128, R11.reuse ;  /* 0x0000000b80807220 */ /* 0x080fe40000410000 */
[----:B------:R-:W-:-:S02]  /*51b0*/  FMUL.FTZ R129, R129, R11 ;  /* 0x0000000b81817220 */ /* 0x000fc40000410000 */
[----:B-1----:R-:W-:Y:S02]  /*51c0*/  FFMA.FTZ R3, R139, c[0x0][0x23c], -R2 ;  /* 0x00008f008b037a23 */ /* 0x002fe40000010802 */
[-C--:B--2---:R-:W-:Y:S02]  /*51d0*/  FMUL.FTZ R150, R150, R10.reuse ;  /* 0x0000000a96967220 */ /* 0x084fe40000410000 */
[----:B------:R-:W1:Y:S01]  /*51e0*/  MUFU.EX2 R211, R3 ;  /* 0x0000000300d37308 */ /* 0x000e620000000800 */
[-C--:B------:R-:W-:Y:S02]  /*51f0*/  FMUL.FTZ R151, R151, R10.reuse ;  /* 0x0000000a97977220 */ /* 0x080fe40000410000 */
[-C--:B------:R-:W-:Y:S02]  /*5200*/  FMUL.FTZ R158, R158, R10.reuse ;  /* 0x0000000a9e9e7220 */ /* 0x080fe40000410000 */
[-C--:B------:R-:W-:Y:S02]  /*5210*/  FMUL.FTZ R159, R159, R10.reuse ;  /* 0x0000000a9f9f7220 */ /* 0x080fe40000410000 */
[----:B------:R-:W-:-:S02]  /*5220*/  FMUL.FTZ R162, R162, R10 ;  /* 0x0000000aa2a27220 */ /* 0x000fc40000410000 */
[-C--:B------:R-:W-:Y:S02]  /*5230*/  FMUL.FTZ R163, R163, R10.reuse ;  /* 0x0000000aa3a37220 */ /* 0x080fe40000410000 */
[-C--:B------:R-:W-:Y:S02]  /*5240*/  FMUL.FTZ R38, R38, R10.reuse ;  /* 0x0000000a26267220 */ /* 0x080fe40000410000 */
[-C--:B------:R-:W-:Y:S02]  /*5250*/  FMUL.FTZ R39, R39, R10.reuse ;  /* 0x0000000a27277220 */ /* 0x080fe40000410000 */
[-C--:B------:R-:W-:Y:S01]  /*5260*/  FMUL.FTZ R70, R70, R10.reuse ;  /* 0x0000000a46467220 */ /* 0x080fe20000410000 */
[----:B-1----:R-:W-:Y:S01]  /*5270*/  F2FP.BF16.PACK_AB R7, R211, R229 ;  /* 0x000000e5d307723e */ /* 0x002fe200000010ff */
[----:B------:R-:W-:Y:S02]  /*5280*/  FFMA.FTZ R3, R187, c[0x0][0x23c], -R8 ;  /* 0x00008f00bb037a23 */ /* 0x000fe40000010808 */
[----:B------:R-:W-:-:S02]  /*5290*/  FMUL.FTZ R71, R71, R10 ;  /* 0x0000000a47477220 */ /* 0x000fc40000410000 */
[----:B------:R1:W-:Y:S01]  /*52a0*/  MUFU.EX2 R210, R3 ;  /* 0x0000000300d27308 */ /* 0x0003e20000000800 */
[-C--:B------:R-:W-:Y:S01]  /*52b0*/  FMUL.FTZ R86, R86, R10.reuse ;  /* 0x0000000a56567220 */ /* 0x080fe20000410000 */
[C---:B------:R-:W-:Y:S01]  /*52c0*/  HMMA.16816.F32.BF16 R148, R4.reuse, R176, R148 ;  /* 0x000000b00494723c */ /* 0x040fe20000041894 */
[-C--:B------:R-:W-:Y:S02]  /*52d0*/  FMUL.FTZ R87, R87, R10.reuse ;  /* 0x0000000a57577220 */ /* 0x080fe40000410000 */
[-C--:B------:R-:W-:Y:S02]  /*52e0*/  FMUL.FTZ R102, R102, R10.reuse ;  /* 0x0000000a66667220 */ /* 0x080fe40000410000 */
[-C--:B------:R-:W-:Y:S02]  /*52f0*/  FMUL.FTZ R103, R103, R10.reuse ;  /* 0x0000000a67677220 */ /* 0x080fe40000410000 */
[-C--:B------:R-:W-:Y:S01]  /*5300*/  FMUL.FTZ R118, R118, R10.reuse ;  /* 0x0000000a76767220 */ /* 0x080fe20000410000 */
[----:B------:R-:W-:Y:S01]  /*5310*/  HMMA.16816.F32.BF16 R176, R4, R178, R156 ;  /* 0x000000b204b0723c */ /* 0x000fe2000004189c */
[----:B------:R-:W2:Y:S01]  /*5320*/  LDSM.16.MT88.4 R156, [R212+0xa800] ;  /* 0x00a80000d49c783b */ /* 0x000ea20000004200 */
[----:B------:R-:W-:-:S02]  /*5330*/  FMUL.FTZ R119, R119, R10 ;  /* 0x0000000a77777220 */ /* 0x000fc40000410000 */
[-C--:B------:R-:W-:Y:S02]  /*5340*/  FMUL.FTZ R174, R174, R10.reuse ;  /* 0x0000000aaeae7220 */ /* 0x080fe40000410000 */
[----:B-1----:R-:W-:Y:S02]  /*5350*/  FFMA.FTZ R3, R188, c[0x0][0x23c], -R8 ;  /* 0x00008f00bc037a23 */ /* 0x002fe40000010808 */
[-C--:B------:R-:W-:Y:S01]  /*5360*/  FMUL.FTZ R175, R175, R10.reuse ;  /* 0x0000000aafaf7220 */ /* 0x080fe20000410000 */
[----:B------:R-:W-:Y:S01]  /*5370*/  HMMA.16816.F32.BF16 R160, R4, R140, R160 ;  /* 0x0000008c04a0723c */ /* 0x000fe200000418a0 */
[----:B------:R1:W3:Y:S01]  /*5380*/  MUFU.EX2 R203, R3 ;  /* 0x0000000300cb7308 */ /* 0x0002e20000000800 */
[-C--:B------:R-:W-:Y:S02]  /*5390*/  FMUL.FTZ R50, R50, R10.reuse ;  /* 0x0000000a32327220 */ /* 0x080fe40000410000 */
[-C--:B------:R-:W-:Y:S02]  /*53a0*/  FMUL.FTZ R51, R51, R10.reuse ;  /* 0x0000000a33337220 */ /* 0x080fe40000410000 */
        /* <DEDUP_REMOVED lines=8> */
[----:B-1----:R-:W-:-:S02]  /*5430*/  FFMA.FTZ R3, R189, c[0x0][0x23c], -R8 ;  /* 0x00008f00bd037a23 */ /* 0x002fc40000010808 */
[-C--:B------:R-:W-:Y:S02]  /*5440*/  FMUL.FTZ R98, R98, R10.reuse ;  /* 0x0000000a62627220 */ /* 0x080fe40000410000 */
[----:B------:R1:W-:Y:S01]  /*5450*/  MUFU.EX2 R189, R3 ;  /* 0x0000000300bd7308 */ /* 0x0003e20000000800 */
[-C--:B------:R-:W-:Y:S02]  /*5460*/  FMUL.FTZ R99, R99, R10.reuse ;  /* 0x0000000a63637220 */ /* 0x080fe40000410000 */
[-C--:B------:R-:W-:Y:S01]  /*5470*/  FMUL.FTZ R114, R114, R10.reuse ;  /* 0x0000000a72727220 */ /* 0x080fe20000410000 */
[----:B------:R-:W-:Y:S01]  /*5480*/  HMMA.16816.F32.BF16 R84, R4, R20, R84 ;  /* 0x000000140454723c */ /* 0x000fe20000041854 */
[-C--:B------:R-:W-:Y:S02]  /*5490*/  FMUL.FTZ R115, R115, R10.reuse ;  /* 0x0000000a73737220 */ /* 0x080fe40000410000 */
[-C--:B------:R-:W-:Y:S02]  /*54a0*/  FMUL.FTZ R130, R130, R10.reuse ;  /* 0x0000000a82827220 */ /* 0x080fe40000410000 */
[----:B------:R-:W-:-:S03]  /*54b0*/  FMUL.FTZ R131, R131, R10 ;  /* 0x0000000a83837220 */ /* 0x000fc60000410000 */
[C---:B------:R-:W-:Y:S01]  /*54c0*/  HMMA.16816.F32.BF16 R100, R4.reuse, R24, R100 ;  /* 0x000000180464723c */ /* 0x040fe20000041864 */
[----:B-1----:R-:W-:Y:S01]  /*54d0*/  FFMA.FTZ R3, R190, c[0x0][0x23c], -R8 ;  /* 0x00008f00be037a23 */ /* 0x002fe20000010808 */
[----:B------:R-:W-:Y:S02]  /*54e0*/  MOV R190, R124 ;  /* 0x0000007c00be7202 */ /* 0x000fe40000000f00 */
[----:B---3--:R-:W-:Y:S01]  /*54f0*/  F2FP.BF16.PACK_AB R124, R203, R210 ;  /* 0x000000d2cb7c723e */ /* 0x008fe200000010ff */
[----:B------:R1:W3:Y:S03]  /*5500*/  MUFU.EX2 R188, R3 ;  /* 0x0000000300bc7308 */ /* 0x0002e60000000800 */
[C---:B------:R-:W-:Y:S08]  /*5510*/  HMMA.16816.F32.BF16 R116, R4.reuse, R28, R116 ;  /* 0x0000001c0474723c */ /* 0x040ff00000041874 */
[----:B------:R-:W-:Y:S01]  /*5520*/  HMMA.16816.F32.BF16 R140, R4, R142, R172 ;  /* 0x0000008e048c723c */ /* 0x000fe200000418ac */
[----:B------:R-:W-:Y:S01]  /*5530*/  LDSM.16.MT88.4 R172, [R214+0xa800] ;  /* 0x00a80000d6ac783b */ /* 0x000fe20000004200 */
[----:B-1----:R-:W-:Y:S01]  /*5540*/  FFMA.FTZ R3, R192, c[0x0][0x23c], -R9 ;  /* 0x00008f00c0037a23 */ /* 0x002fe20000010809 */
[----:B------:R-:W-:-:S05]  /*5550*/  MOV R192, R125 ;  /* 0x0000007d00c07202 */ /* 0x000fca0000000f00 */
[C---:B------:R-:W-:Y:S01]  /*5560*/  HMMA.16816.F32.BF16 R180, R4.reuse, R182, R48 ;  /* 0x000000b604b4723c */ /* 0x040fe20000041830 */
[----:B------:R-:W-:Y:S01]  /*5570*/  LDSM.16.MT88.4 R48, [R217+0xa800] ;  /* 0x00a80000d930783b */ /* 0x000fe20000004200 */
[----:B------:R1:W-:Y:S06]  /*5580*/  MUFU.EX2 R186, R3 ;  /* 0x0000000300ba7308 */ /* 0x0003ec0000000800 */
[C---:B------:R-:W-:Y:S08]  /*5590*/  HMMA.16816.F32.BF16 R52, R4.reuse, R144, R52 ;  /* 0x000000900434723c */ /* 0x040ff00000041834 */
[----:B------:R-:W-:Y:S01]  /*55a0*/  HMMA.16816.F32.BF16 R132, R4, R146, R64 ;  /* 0x000000920484723c */ /* 0x000fe20000041840 */
[----:B------:R-:W-:Y:S01]  /*55b0*/  LDSM.16.MT88.4 R64, [R216+0xa800] ;  /* 0x00a80000d840783b */ /* 0x000fe20000004200 */
[----:B-1----:R-:W-:Y:S01]  /*55c0*/  FFMA.FTZ R3, R191, c[0x0][0x23c], -R9 ;  /* 0x00008f00bf037a23 */ /* 0x002fe20000010809 */
[----:B------:R-:W-:-:S02]  /*55d0*/  MOV R191, R126 ;  /* 0x0000007e00bf7202 */ /* 0x000fc40000000f00 */
[----:B---3--:R-:W-:Y:S01]  /*55e0*/  F2FP.BF16.PACK_AB R126, R188, R189 ;  /* 0x000000bdbc7e723e */ /* 0x008fe200000010ff */
[----:B------:R1:W3:Y:S02]  /*55f0*/  MUFU.EX2 R187, R3 ;  /* 0x0000000300bb7308 */ /* 0x0002e40000000800 */
[C---:B------:R-:W-:Y:S01]  /*5600*/  HMMA.16816.F32.BF16 R32, R4.reuse, R34, R80 ;  /* 0x000000220420723c */ /* 0x040fe20000041850 */
[----:B------:R-:W-:Y:S07]  /*5610*/  LDSM.16.MT88.4 R80, [R212+0xb800] ;  /* 0x00b80000d450783b */ /* 0x000fee0000004200 */
[----:B------:R-:W-:Y:S01]  /*5620*/  HMMA.16816.F32.BF16 R20, R4, R22, R96 ;  /* 0x000000160414723c */ /* 0x000fe20000041860 */
[----:B------:R-:W-:Y:S01]  /*5630*/  LDSM.16.MT88.4 R96, [R214+0xb800] ;  /* 0x00b80000d660783b */ /* 0x000fe20000004200 */
[----:B-1----:R-:W-:Y:S01]  /*5640*/  FFMA.FTZ R3, R193, c[0x0][0x23c], -R9 ;  /* 0x00008f00c1037a23 */ /* 0x002fe20000010809 */
[----:B------:R-:W-:-:S05]  /*5650*/  MOV R193, R127 ;  /* 0x0000007f00c17202 */ /* 0x000fca0000000f00 */
[C---:B------:R-:W-:Y:S01]  /*5660*/  HMMA.16816.F32.BF16 R24, R4.reuse, R26, R112 ;  /* 0x0000001a0418723c */ /* 0x040fe20000041870 */
[----:B---3--:R-:W-:Y:S01]  /*5670*/  F2FP.BF16.PACK_AB R125, R187, R186 ;  /* 0x000000babb7d723e */ /* 0x008fe200000010ff */
[----:B------:R1:W-:Y:S01]  /*5680*/  MUFU.EX2 R185, R3 ;  /* 0x0000000300b97308 */ /* 0x0003e20000000800 */
[----:B------:R-:W-:Y:S05]  /*5690*/  LDSM.16.MT88.4 R112, [R217+0xb800] ;  /* 0x00b80000d970783b */ /* 0x000fea0000004200 */
[----:B------:R-:W-:Y:S01]  /*56a0*/  HMMA.16816.F32.BF16 R28, R4, R30, R128 ;  /* 0x0000001e041c723c */ /* 0x000fe20000041880 */
[----:B------:R-:W3:Y:S01]  /*56b0*/  LDSM.16.MT88.4 R4, [R216+0xb800] ;  /* 0x00b80000d804783b */ /* 0x000ee20000004200 */
[----:B-1----:R-:W-:Y:S01]  /*56c0*/  FFMA.FTZ R3, R194, c[0x0][0x23c], -R9 ;  /* 0x00008f00c2037a23 */ /* 0x002fe20000010809 */
[----:B------:R-:W-:-:S03]  /*56d0*/  MOV R194, R18 ;  /* 0x0000001200c27202 */ /* 0x000fc60000000f00 */
[----:B------:R1:W4:Y:S02]  /*56e0*/  MUFU.EX2 R184, R3 ;  /* 0x0000000300b87308 */ /* 0x0003240000000800 */
[----:B-1----:R-:W-:Y:S01]  /*56f0*/  FFMA.FTZ R3, R198, c[0x0][0x23c], -R0 ;  /* 0x00008f00c6037a23 */ /* 0x002fe20000010800 */
[----:B----4-:R-:W-:-:S05]  /*5700*/  F2FP.BF16.PACK_AB R127, R184, R185 ;  /* 0x000000b9b87f723e */ /* 0x010fca00000010ff */
[----:B------:R1:W-:Y:S02]  /*5710*/  MUFU.EX2 R139, R3 ;  /* 0x00000003008b7308 */ /* 0x0003e40000000800 */
[C---:B--2---:R-:W-:Y:S07]  /*5720*/  HMMA.16816.F32.BF16 R144, R124.reuse, R156, R236 ;  /* 0x0000009c7c90723c */ /* 0x044fee00000418ec */
[----:B------:R-:W-:Y:S01]  /*5730*/  MOV R239, R19 ;  /* 0x0000001300ef7202 */ /* 0x000fe20000000f00 */
[----:B---3--:R-:W-:Y:S01]  /*5740*/  HMMA.16816.F32.BF16 R120, R124, R4, R120 ;  /* 0x000000047c78723c */ /* 0x008fe20000041878 */
[----:B-1----:R-:W-:-:S03]  /*5750*/  FFMA.FTZ R3, R197, c[0x0][0x23c], -R0 ;  /* 0x00008f00c5037a23 */ /* 0x002fc60000010800 */
[----:B------:R-:W-:Y:S01]  /*5760*/  FFMA.FTZ R11, R239, R11, R240 ;  /* 0x0000000bef0b7223 */ /* 0x000fe200000100f0 */
[----:B------:R1:W2:Y:S03]  /*5770*/  MUFU.EX2 R138, R3 ;  /* 0x00000003008a7308 */ /* 0x0002a60000000800 */
[C---:B------:R-:W-:Y:S08]  /*5780*/  HMMA.16816.F32.BF16 R152, R124.reuse, R158, R152 ;  /* 0x0000009e7c98723c */ /* 0x040ff00000041898 */
[----:B------:R-:W-:Y:S01]  /*5790*/  HMMA.16816.F32.BF16 R164, R124, R172, R164 ;  /* 0x000000ac7ca4723c */ /* 0x000fe200000418a4 */
[--C-:B-1----:R-:W-:Y:S01]  /*57a0*/  FFMA.FTZ R3, R196, c[0x0][0x23c], -R0.reuse ;  /* 0x00008f00c4037a23 */ /* 0x102fe20000010800 */
[----:B--2---:R-:W-:Y:S01]  /*57b0*/  F2FP.BF16.PACK_AB R128, R138, R139 ;  /* 0x0000008b8a80723e */ /* 0x004fe200000010ff */
[----:B------:R-:W-:-:S05]  /*57c0*/  FFMA.FTZ R0, R195, c[0x0][0x23c], -R0 ;  /* 0x00008f00c3007a23 */ /* 0x000fca0000010800 */
[C---:B------:R-:W-:Y:S01]  /*57d0*/  HMMA.16816.F32.BF16 R168, R124.reuse, R174, R168 ;  /* 0x000000ae7ca8723c */ /* 0x040fe200000418a8 */
[----:B------:R1:W-:Y:S07]  /*57e0*/  MUFU.EX2 R137, R3 ;  /* 0x0000000300897308 */ /* 0x0003ee0000000800 */
[C---:B------:R-:W-:Y:S01]  /*57f0*/  HMMA.16816.F32.BF16 R40, R124.reuse, R48, R40 ;  /* 0x000000307c28723c */ /* 0x040fe20000041828 */
[----:B------:R2:W3:Y:S07]  /*5800*/  MUFU.EX2 R136, R0 ;  /* 0x0000000000887308 */ /* 0x0004ee0000000800 */
[----:B------:R-:W-:Y:S01]  /*5810*/  HMMA.16816.F32.BF16 R44, R124, R50, R44 ;  /* 0x000000327c2c723c */ /* 0x000fe2000004182c */
[----:B-1----:R-:W-:-:S04]  /*5820*/  FFMA.FTZ R3, R252, R10, R228 ;  /* 0x0000000afc037223 */ /* 0x002fc800000100e4 */
[----:B------:R-:W-:-:S03]  /*5830*/  FADD.FTZ R3, R234, R3 ;  /* 0x00000003ea037221 */ /* 0x000fc60000010000 */
[C---:B------:R-:W-:Y:S01]  /*5840*/  HMMA.16816.F32.BF16 R56, R124.reuse, R64, R56 ;  /* 0x000000407c38723c */ /* 0x040fe20000041838 */
[--C-:B--2---:R-:W-:Y:S01]  /*5850*/  FFMA.FTZ R0, R202, c[0x0][0x23c], -R2.reuse ;  /* 0x00008f00ca007a23 */ /* 0x104fe20000010802 */
[----:B---3--:R-:W-:Y:S01]  /*5860*/  F2FP.BF16.PACK_AB R130, R136, R137 ;  /* 0x000000898882723e */ /* 0x008fe200000010ff */
[----:B------:R-:W-:Y:S02]  /*5870*/  FADD.FTZ R3, R229, R3 ;  /* 0x00000003e5037221 */ /* 0x000fe40000010000 */
[----:B------:R1:W2:Y:S02]  /*5880*/  MUFU.EX2 R19, R0 ;  /* 0x0000000000137308 */ /* 0x0002a40000000800 */
[----:B------:R-:W-:Y:S01]  /*5890*/  FADD.FTZ R3, R211, R3 ;  /* 0x00000003d3037221 */ /* 0x000fe20000010000 */
[C---:B------:R-:W-:Y:S08]  /*58a0*/  HMMA.16816.F32.BF16 R60, R124.reuse, R66, R60 ;  /* 0x000000427c3c723c */ /* 0x040ff0000004183c */
[----:B------:R-:W-:Y:S01]  /*58b0*/  HMMA.16816.F32.BF16 R72, R124, R80, R72 ;  /* 0x000000507c48723c */ /* 0x000fe20000041848 */
[----:B-1----:R-:W-:-:S02]  /*58c0*/  FFMA.FTZ R0, R201, c[0x0][0x23c], -R2 ;  /* 0x00008f00c9007a23 */ /* 0x002fc40000010802 */
[----:B--2---:R-:W-:-:S05]  /*58d0*/  FADD.FTZ R3, R19, R3 ;  /* 0x0000000313037221 */ /* 0x004fca0000010000 */
[C---:B------:R-:W-:Y:S01]  /*58e0*/  HMMA.16816.F32.BF16 R76, R124.reuse, R82, R76 ;  /* 0x000000527c4c723c */ /* 0x040fe2000004184c */
[----:B------:R1:W2:Y:S07]  /*58f0*/  MUFU.EX2 R18, R0 ;  /* 0x0000000000127308 */ /* 0x0002ae0000000800 */
[C---:B------:R-:W-:Y:S08]  /*5900*/  HMMA.16816.F32.BF16 R88, R124.reuse, R96, R88 ;  /* 0x000000607c58723c */ /* 0x040ff00000041858 */
[----:B------:R-:W-:Y:S01]  /*5910*/  HMMA.16816.F32.BF16 R92, R124, R98, R92 ;  /* 0x000000627c5c723c */ /* 0x000fe2000004185c */
[--C-:B-1----:R-:W-:Y:S01]  /*5920*/  FFMA.FTZ R0, R200, c[0x0][0x23c], -R2.reuse ;  /* 0x00008f00c8007a23 */ /* 0x102fe20000010802 */
[----:B--2---:R-:W-:Y:S01]  /*5930*/  F2FP.BF16.PACK_AB R129, R18, R19 ;  /* 0x000000131281723e */ /* 0x004fe200000010ff */
[----:B------:R-:W-:-:S02]  /*5940*/  FFMA.FTZ R2, R199, c[0x0][0x23c], -R2 ;  /* 0x00008f00c7027a23 */ /* 0x000fc40000010802 */
[----:B------:R1:W2:Y:S01]  /*5950*/  MUFU.EX2 R9, R0 ;  /* 0x0000000000097308 */ /* 0x0002a20000000800 */
[----:B------:R-:W-:Y:S02]  /*5960*/  FADD.FTZ R3, R18, R3 ;  /* 0x0000000312037221 */ /* 0x000fe40000010000 */
[C---:B------:R-:W-:Y:S05]  /*5970*/  HMMA.16816.F32.BF16 R104, R124.reuse, R112, R104 ;  /* 0x000000707c68723c */ /* 0x040fea0000041868 */
[----:B------:R-:W3:Y:S03]  /*5980*/  MUFU.EX2 R8, R2 ;  /* 0x0000000200087308 */ /* 0x000ee60000000800 */
[----:B------:R-:W-:Y:S01]  /*5990*/  HMMA.16816.F32.BF16 R108, R124, R114, R108 ;  /* 0x000000727c6c723c */ /* 0x000fe2000004186c */
[----:B-1----:R-:W-:-:S02]  /*59a0*/  FFMA.FTZ R0, R250, R16, R247 ;  /* 0x00000010fa007223 */ /* 0x002fc400000100f7 */
[----:B--2---:R-:W-:-:S05]  /*59b0*/  FADD.FTZ R3, R9, R3 ;  /* 0x0000000309037221 */ /* 0x004fca0000010000 */
[----:B------:R-:W-:Y:S01]  /*59c0*/  HMMA.16816.F32.BF16 R124, R124, R6, R204 ;  /* 0x000000067c7c723c */ /* 0x000fe200000418cc */
[----:B------:R-:W-:Y:S01]  /*59d0*/  FADD.FTZ R0, R248, R0 ;  /* 0x00000000f8007221 */ /* 0x000fe20000010000 */
[----:B---3--:R-:W-:Y:S01]  /*59e0*/  F2FP.BF16.PACK_AB R131, R8, R9 ;  /* 0x000000090883723e */ /* 0x008fe200000010ff */
[----:B------:R-:W-:Y:S02]  /*59f0*/  FFMA.FTZ R2, R251, R17, R194 ;  /* 0x00000011fb027223 */ /* 0x000fe400000100c2 */
[----:B------:R-:W-:Y:S02]  /*5a00*/  FADD.FTZ R0, R192, R0 ;  /* 0x00000000c0007221 */ /* 0x000fe40000010000 */
[----:B------:R-:W-:Y:S02]  /*5a10*/  FADD.FTZ R2, R193, R2 ;  /* 0x00000002c1027221 */ /* 0x000fe40000010000 */
        /* <DEDUP_REMOVED lines=21> */
[----:B------:R-:W-:Y:S01]  /*5b70*/  FADD.FTZ R252, R8, R3 ;  /* 0x0000000308fc7221 */ /* 0x000fe20000010000 */
[----:B------:R-:W-:Y:S01]  /*5b80*/  MOV R136, R231 ;  /* 0x000000e700887202 */ /* 0x000fe20000000f00 */
[----:B------:R-:W-:Y:S01]  /*5b90*/  FADD.FTZ R251, R188, R2 ;  /* 0x00000002bcfb7221 */ /* 0x000fe20000010000 */
[----:B------:R1:W-:Y:S01]  /*5ba0*/  STL [R1], R246 ;  /* 0x000000f601007387 */ /* 0x0003e20000100800 */
[----:B------:R-:W-:Y:S01]  /*5bb0*/  FADD.FTZ R250, R184, R0 ;  /* 0x00000000b8fa7221 */ /* 0x000fe20000010000 */
[----:B------:R-:W-:-:S02]  /*5bc0*/  MOV R3, R208 ;  /* 0x000000d000037202 */ /* 0x000fc40000000f00 */
        /* <DEDUP_REMOVED lines=8> */
[----:B------:R-:W-:Y:S01]  /*5c50*/  HMMA.16816.F32.BF16 R80, R128, R82, R32 ;  /* 0x000000528050723c */ /* 0x000fe20000041820 */
[----:B------:R-:W-:-:S07]  /*5c60*/  MOV R134, R209 ;  /* 0x000000d100867202 */ /* 0x000fce0000000f00 */
[C---:B------:R-:W-:Y:S08]  /*5c70*/  HMMA.16816.F32.BF16 R96, R128.reuse, R98, R20 ;  /* 0x000000628060723c */ /* 0x040ff00000041814 */
[C---:B------:R-:W-:Y:S08]  /*5c80*/  HMMA.16816.F32.BF16 R112, R128.reuse, R114, R24 ;  /* 0x000000728070723c */ /* 0x040ff00000041818 */
[----:B------:R-:W-:Y:S01]  /*5c90*/  HMMA.16816.F32.BF16 R128, R128, R6, R28 ;  /* 0x000000068080723c */ /* 0x000fe2000004181c */
[----:B------:R-:W-:Y:S05]  /*5ca0*/  @!UPT UIADD3 URZ, URZ, URZ, URZ ;  /* 0x0000003f3f3ff290 */ /* 0x000fea000fffe03f */
[----:B------:R-:W-:Y:S11]  /*5cb0*/  @!P0 BRA `(.L_x_867) ;  /* 0x000059a000008947 */ /* 0x000ff60003800000 */
[----:B-1----:R-:W2:Y:S04]  /*5cc0*/  LDL.64 R192, [R1+0x30] ;  /* 0x0000300001c07983 */ /* 0x002ea80000100a00 */
[----:B------:R-:W3:Y:S01]  /*5cd0*/  LDL.64 R190, [R1+0x8] ;  /* 0x0000080001be7983 */ /* 0x000ee20000100a00 */
[----:B------:R-:W-:Y:S01]  /*5ce0*/  IADD3 R0, R244, -0x1, RZ ;  /* 0xfffffffff4007810 */ /* 0x000fe20007ffe0ff */
[----:B------:R-:W-:-:S04]  /*5cf0*/  DEPBAR.LE SB0, 0x0 ;  /* 0x000080000000791a */ /* 0x000fc80000000000 */
[----:B------:R-:W-:Y:S01]  /*5d00*/  IMAD R0, R0, c[0x0][0x1a0], RZ ;  /* 0x0000680000007a24 */ /* 0x000fe200078e02ff */
[----:B------:R-:W-:Y:S02]  /*5d10*/  UMOV UR10, 0x6 ;  /* 0x00000006000a7882 */ /* 0x000fe40000000000 */
[----:B------:R-:W-:Y:S02]  /*5d20*/  ULDC UR5, c[0x0][0x1a4] ;  /* 0x0000690000057ab9 */ /* 0x000fe40000000800 */
[----:B------:R-:W-:Y:S02]  /*5d30*/  USHF.L.U64.HI UR5, UR4, UR10, UR5 ;  /* 0x0000000a04057299 */ /* 0x000fe40008010205 */
[----:B------:R-:W-:Y:S02]  /*5d40*/  UIADD3 UR10, UP0, -UR11, 0x80, URZ ;  /* 0x000000800b0a7890 */ /* 0x000fe4000ff1e13f */
[----:B------:R-:W-:Y:S02]  /*5d50*/  ULDC.64 UR12, c[0x0][0x118] ;  /* 0x00004600000c7ab9 */ /* 0x000fe40000000a00 */
[----:B------:R-:W-:Y:S01]  /*5d60*/  UIADD3.X UR4, URZ, ~UR5, URZ, UP0, !UPT ;  /* 0x800000053f047290 */ /* 0x000fe200087fe43f */
[----:B------:R-:W-:Y:S01]  /*5d70*/  BAR.SYNC.DEFER_BLOCKING 0x0 ;  /* 0x0000000000007b1d */ /* 0x000fe20000010000 */
[----:B--2---:R-:W-:-:S04]  /*5d80*/  LEA R0, R0, R192, 0x5 ;  /* 0x000000c000007211 */ /* 0x004fc800078e28ff */
[----:B------:R-:W-:Y:S02]  /*5d90*/  LEA R0, R0, c[0x0][0x170], 0x1 ;  /* 0x00005c0000007a11 */ /* 0x000fe400078e08ff */
[----:B---3--:R-:W-:Y:S02]  /*5da0*/  MOV R248, R190 ;  /* 0x000000be00f87202 */ /* 0x008fe40000000f00 */
[C---:B------:R-:W-:Y:S02]  /*5db0*/  IADD3 R2, R0.reuse, UR8, RZ ;  /* 0x0000000800027c10 */ /* 0x040fe4000fffe0ff */
[----:B------:R-:W-:Y:S02]  /*5dc0*/  IADD3 R0, P0, R0, -UR11, RZ ;  /* 0x8000000b00007c10 */ /* 0x000fe4000ff1e0ff */
[----:B------:R-:W-:Y:S02]  /*5dd0*/  IADD3 R2, R2, -UR11, RZ ;  /* 0x8000000b02027c10 */ /* 0x000fe4000fffe0ff */
[----:B------:R-:W-:-:S02]  /*5de0*/  IADD3.X R3, R243, ~UR5, RZ, P0, !PT ;  /* 0x80000005f3037c10 */ /* 0x000fc400087fe4ff */
[C---:B------:R-:W-:Y:S02]  /*5df0*/  IADD3 R228, P3, R0.reuse, -UR11, RZ ;  /* 0x8000000b00e47c10 */ /* 0x040fe4000ff7e0ff */
[----:B------:R-:W-:Y:S02]  /*5e00*/  IADD3 R4, P2, R0, UR10, RZ ;  /* 0x0000000a00047c10 */ /* 0x000fe4000ff5e0ff */
[C---:B------:R-:W-:Y:S02]  /*5e10*/  IADD3 R210, P1, R2.reuse, -UR11, RZ ;  /* 0x8000000b02d27c10 */ /* 0x040fe4000ff3e0ff */
[----:B------:R-:W-:Y:S02]  /*5e20*/  IADD3 R2, P0, R2, UR10, RZ ;  /* 0x0000000a02027c10 */ /* 0x000fe4000ff1e0ff */
[C---:B------:R-:W-:Y:S02]  /*5e30*/  IADD3.X R229, R3.reuse, ~UR5, RZ, P3, !PT ;  /* 0x8000000503e57c10 */ /* 0x040fe40009ffe4ff */
[----:B------:R-:W-:-:S02]  /*5e40*/  IADD3.X R5, R3, UR4, RZ, P2, !PT ;  /* 0x0000000403057c10 */ /* 0x000fc400097fe4ff */
[C---:B------:R-:W-:Y:S01]  /*5e50*/  IADD3.X R211, R233.reuse, ~UR5, RZ, P1, !PT ;  /* 0x80000005e9d37c10 */ /* 0x040fe20008ffe4ff */
[----:B------:R-:W-:Y:S01]  /*5e60*/  @!PT LDS RZ, [RZ] ;  /* 0x00000000fffff984 */ /* 0x000fe20000000800 */
[----:B------:R-:W-:Y:S01]  /*5e70*/  @!PT LDS RZ, [RZ] ;  /* 0x00000000fffff984 */ /* 0x000fe20000000800 */
[----:B------:R-:W-:Y:S01]  /*5e80*/  @!PT LDS RZ, [RZ] ;  /* 0x00000000fffff984 */ /* 0x000fe20000000800 */
[----:B------:R1:W-:Y:S01]  /*5e90*/  LDGSTS.E.BYPASS.LTC128B.128 [R227+0xa000], [R228.64] ;  /* 0x0a000000e4e37fae */ /* 0x0003e2000b901d4c */
[----:B------:R-:W-:Y:S02]  /*5ea0*/  IADD3.X R3, R233, UR4, RZ, P0, !PT ;  /* 0x00000004e9037c10 */ /* 0x000fe400087fe4ff */
[----:B------:R-:W-:Y:S01]  /*5eb0*/  MOV R249, R191 ;  /* 0x000000bf00f97202 */ /* 0x000fe20000000f00 */
[----:B------:R2:W-:Y:S01]  /*5ec0*/  LDGSTS.E.BYPASS.LTC128B.128 [R227+0xb000], [R4.64] ;  /* 0x0b00000004e37fae */ /* 0x0005e2000b901d4c */
[----:B------:R-:W-:-:S03]  /*5ed0*/  ISETP.NE.AND P0, PT, R244, 0x3, PT ;  /* 0x00000003f400780c */ /* 0x000fc60003f05270 */
[----:B------:R1:W-:Y:S04]  /*5ee0*/  LDGSTS.E.BYPASS.LTC128B.128 [R227+0xa800], [R210.64] ;  /* 0x0a800000d2e37fae */ /* 0x0003e8000b901d4c */
[----:B------:R1:W-:Y:S04]  /*5ef0*/  LDGSTS.E.BYPASS.LTC128B.128 [R227+0xb800], [R2.64] ;  /* 0x0b80000002e37fae */ /* 0x0003e8000b901d4c */
[----:B------:R-:W-:Y:S04]  /*5f00*/  LDSM.16.M88.4 R8, [R213] ;  /* 0x00000000d508783b */ /* 0x000fe80000000200 */
[----:B------:R-:W3:Y:S04]  /*5f10*/  LDSM.16.M88.4 R24, [R222] ;  /* 0x00000000de18783b */ /* 0x000ee80000000200 */
[----:B------:R-:W4:Y:S04]  /*5f20*/  LDSM.16.M88.4 R28, [R222+0x800] ;  /* 0x00080000de1c783b */ /* 0x000f280000000200 */
[----:B------:R-:W-:Y:S04]  /*5f30*/  LDSM.16.M88.4 R20, [R215] ;  /* 0x00000000d714783b */ /* 0x000fe80000000200 */
[----:B--2---:R-:W2:Y:S04]  /*5f40*/  LDSM.16.M88.4 R4, [R213+0x2000] ;  /* 0x00200000d504783b */ /* 0x004ea80000000200 */
[----:B------:R-:W5:Y:S04]  /*5f50*/  LDSM.16.M88.4 R132, [R223] ;  /* 0x00000000df84783b */ /* 0x000f680000000200 */
[----:B------:R-:W1:Y:S04]  /*5f60*/  LDSM.16.M88.4 R32, [R226] ;  /* 0x00000000e220783b */ /* 0x000e680000000200 */
[----:B------:R-:W1:Y:S04]  /*5f70*/  LDSM.16.M88.4 R16, [R215+0x2000] ;  /* 0x00200000d710783b */ /* 0x000e680000000200 */
[----:B------:R-:W-:Y:S04]  /*5f80*/  LDSM.16.M88.4 R136, [R220] ;  /* 0x00000000dc88783b */ /* 0x000fe80000000200 */
[----:B------:R-:W0:Y:S01]  /*5f90*/  LDGDEPBAR ;  /* 0x00000000000079af */ /* 0x000e220000000000 */
[C---:B---3--:R-:W-:Y:S08]  /*5fa0*/  HMMA.16816.F32.BF16 R184, R8.reuse, R24, RZ ;  /* 0x0000001808b8723c */ /* 0x048ff000000418ff */
[C---:B----4-:R-:W-:Y:S08]  /*5fb0*/  HMMA.16816.F32.BF16 R180, R8.reuse, R30, RZ ;  /* 0x0000001e08b4723c */ /* 0x050ff000000418ff */
[C---:B------:R-:W-:Y:S08]  /*5fc0*/  HMMA.16816.F32.BF16 R188, R8.reuse, R28, RZ ;  /* 0x0000001c08bc723c */ /* 0x040ff000000418ff */
[----:B------:R-:W-:Y:S01]  /*5fd0*/  HMMA.16816.F32.BF16 R192, R8, R26, RZ ;  /* 0x0000001a08c0723c */ /* 0x000fe200000418ff */
[----:B------:R-:W3:Y:S07]  /*5fe0*/  LDSM.16.M88.4 R8, [R221] ;  /* 0x00000000dd08783b */ /* 0x000eee0000000200 */
[C---:B--2---:R-:W-:Y:S08]  /*5ff0*/  HMMA.16816.F32.BF16 R176, R4.reuse, R24, RZ ;  /* 0x0000001804b0723c */ /* 0x044ff000000418ff */
[C---:B------:R-:W-:Y:S08]  /*6000*/  HMMA.16816.F32.BF16 R140, R4.reuse, R28, RZ ;  /* 0x0000001c048c723c */ /* 0x040ff000000418ff */
[C---:B------:R-:W-:Y:S01]  /*6010*/  HMMA.16816.F32.BF16 R196, R4.reuse, R26, RZ ;  /* 0x0000001a04c4723c */ /* 0x040fe200000418ff */
[----:B------:R-:W2:Y:S07]  /*6020*/  LDSM.16.M88.4 R24, [R220+0x800] ;  /* 0x00080000dc18783b */ /* 0x000eae0000000200 */
[----:B------:R-:W-:Y:S01]  /*6030*/  HMMA.16816.F32.BF16 R28, R4, R30, RZ ;  /* 0x0000001e041c723c */ /* 0x000fe200000418ff */
[----:B------:R-:W4:Y:S07]  /*6040*/  LDSM.16.M88.4 R4, [R221+0x2000] ;  /* 0x00200000dd04783b */ /* 0x000f2e0000000200 */
[C---:B-----5:R-:W-:Y:S08]  /*6050*/  HMMA.16816.F32.BF16 R200, R20.reuse, R132, R184 ;  /* 0x0000008414c8723c */ /* 0x060ff000000418b8 */
[C---:B-1----:R-:W-:Y:S08]  /*6060*/  HMMA.16816.F32.BF16 R184, R20.reuse, R34, R180 ;  /* 0x0000002214b8723c */ /* 0x042ff000000418b4 */
[C---:B------:R-:W-:Y:S08]  /*6070*/  HMMA.16816.F32.BF16 R188, R20.reuse, R32, R188 ;  /* 0x0000002014bc723c */ /* 0x040ff000000418bc */
[----:B------:R-:W-:Y:S01]  /*6080*/  HMMA.16816.F32.BF16 R192, R20, R134, R192 ;  /* 0x0000008614c0723c */ /* 0x000fe200000418c0 */
[----:B------:R-:W-:Y:S07]  /*6090*/  LDSM.16.M88.4 R20, [R219+0x2000] ;  /* 0x00200000db14783b */ /* 0x000fee0000000200 */
[C---:B------:R-:W-:Y:S08]  /*60a0*/  HMMA.16816.F32.BF16 R180, R16.reuse, R132, R176 ;  /* 0x0000008410b4723c */ /* 0x040ff000000418b0 */
[C---:B------:R-:W-:Y:S08]  /*60b0*/  HMMA.16816.F32.BF16 R176, R16.reuse, R32, R140 ;  /* 0x0000002010b0723c */ /* 0x040ff0000004188c */
[C---:B------:R-:W-:Y:S01]  /*60c0*/  HMMA.16816.F32.BF16 R140, R16.reuse, R134, R196 ;  /* 0x00000086108c723c */ /* 0x040fe200000418c4 */
[----:B------:R-:W-:Y:S07]  /*60d0*/  LDSM.16.M88.4 R132, [R218+0x800] ;  /* 0x00080000da84783b */ /* 0x000fee0000000200 */
[----:B------:R-:W-:Y:S01]  /*60e0*/  HMMA.16816.F32.BF16 R28, R16, R34, R28 ;  /* 0x00000022101c723c */ /* 0x000fe2000004181c */
[----:B------:R-:W-:Y:S04]  /*60f0*/  LDSM.16.M88.4 R32, [R218] ;  /* 0x00000000da20783b */ /* 0x000fe80000000200 */
[----:B------:R-:W1:Y:S03]  /*6100*/  LDSM.16.M88.4 R16, [R219] ;  /* 0x00000000db10783b */ /* 0x000e660000000200 */
[C---:B---3--:R-:W-:Y:S08]  /*6110*/  HMMA.16816.F32.BF16 R200, R8.reuse, R136, R200 ;  /* 0x0000008808c8723c */ /* 0x048ff000000418c8 */
[C---:B--2---:R-:W-:Y:S08]  /*6120*/  HMMA.16816.F32.BF16 R204, R8.reuse, R24, R188 ;  /* 0x0000001808cc723c */ /* 0x044ff000000418bc */
[C---:B------:R-:W-:Y:S08]  /*6130*/  HMMA.16816.F32.BF16 R196, R8.reuse, R138, R192 ;  /* 0x0000008a08c4723c */ /* 0x040ff000000418c0 */
[----:B------:R-:W-:Y:S01]  /*6140*/  HMMA.16816.F32.BF16 R192, R8, R26, R184 ;  /* 0x0000001a08c0723c */ /* 0x000fe200000418b8 */
[----:B------:R-:W-:Y:S07]  /*6150*/  LDSM.16.M88.4 R8, [R213+0x4000] ;  /* 0x00400000d508783b */ /* 0x000fee0000000200 */
[C---:B----4-:R-:W-:Y:S08]  /*6160*/  HMMA.16816.F32.BF16 R188, R4.reuse, R136, R180 ;  /* 0x0000008804bc723c */ /* 0x050ff000000418b4 */
[C---:B------:R-:W-:Y:S01]  /*6170*/  HMMA.16816.F32.BF16 R184, R4.reuse, R138, R140 ;  /* 0x0000008a04b8723c */ /* 0x040fe2000004188c */
[----:B------:R-:W-:Y:S07]  /*6180*/  LDSM.16.M88.4 R136, [R222+0x1800] ;  /* 0x00180000de88783b */ /* 0x000fee0000000200 */
[C---:B------:R-:W-:Y:S08]  /*6190*/  HMMA.16816.F32.BF16 R140, R4.reuse, R24, R176 ;  /* 0x00000018048c723c */ /* 0x040ff000000418b0 */
[----:B------:R-:W-:Y:S01]  /*61a0*/  HMMA.16816.F32.BF16 R176, R4, R26, R28 ;  /* 0x0000001a04b0723c */ /* 0x000fe2000004181c */
[----:B------:R-:W2:Y:S04]  /*61b0*/  LDSM.16.M88.4 R24, [R222+0x1000] ;  /* 0x00100000de18783b */ /* 0x000ea80000000200 */
[----:B------:R-:W3:Y:S03]  /*61c0*/  LDSM.16.M88.4 R28, [R213+0x6000] ;  /* 0x00600000d51c783b */ /* 0x000ee60000000200 */
[C---:B-1----:R-:W-:Y:S01]  /*61d0*/  HMMA.16816.F32.BF16 R180, R16.reuse, R32, R200 ;  /* 0x0000002010b4723c */ /* 0x042fe200000418c8 */
[----:B------:R-:W-:Y:S07]  /*61e0*/  LDSM.16.M88.4 R4, [R215+0x4000] ;  /* 0x00400000d704783b */ /* 0x000fee0000000200 */
[----:B------:R-:W-:Y:S08]  /*61f0*/  HMMA.16816.F32.BF16 R196, R16, R34, R196 ;  /* 0x0000002210c4723c */ /* 0x000ff000000418c4 */
[C---:B------:R-:W-:Y:S08]  /*6200*/  HMMA.16816.F32.BF16 R188, R20.reuse, R32, R188 ;  /* 0x0000002014bc723c */ /* 0x040ff000000418bc */
[----:B------:R-:W-:Y:S08]  /*6210*/  HMMA.16816.F32.BF16 R32, R20, R34, R184 ;  /* 0x000000221420723c */ /* 0x000ff000000418b8 */
[-C--:B------:R-:W-:Y:S08]  /*6220*/  HMMA.16816.F32.BF16 R200, R16, R132.reuse, R204 ;  /* 0x0000008410c8723c */ /* 0x080ff000000418cc */
[----:B------:R-:W-:Y:S01]  /*6230*/  HMMA.16816.F32.BF16 R204, R20, R132, R140 ;  /* 0x0000008414cc723c */ /* 0x000fe2000004188c */
[----:B------:R-:W1:Y:S07]  /*6240*/  LDSM.16.M88.4 R140, [R225] ;  /* 0x00000000e18c783b */ /* 0x000e6e0000000200 */
[-C--:B------:R-:W-:Y:S08]  /*6250*/  HMMA.16816.F32.BF16 R192, R16, R134.reuse, R192 ;  /* 0x0000008610c0723c */ /* 0x080ff000000418c0 */
[----:B------:R-:W-:Y:S01]  /*6260*/  HMMA.16816.F32.BF16 R184, R20, R134, R176 ;  /* 0x0000008614b8723c */ /* 0x000fe200000418b0 */
[----:B------:R-:W4:Y:S04]  /*6270*/  LDSM.16.M88.4 R132, [R224] ;  /* 0x00000000e084783b */ /* 0x000f280000000200 */
[----:B------:R-:W-:Y:S03]  /*6280*/  LDSM.16.M88.4 R20, [R221+0x4000] ;  /* 0x00400000dd14783b */ /* 0x000fe60000000200 */
[C---:B--2---:R-:W-:Y:S08]  /*6290*/  HMMA.16816.F32.BF16 R16, R8.reuse, R24, R180 ;  /* 0x000000180810723c */ /* 0x044ff000000418b4 */
[----:B------:R-:W-:Y:S08]  /*62a0*/  HMMA.16816.F32.BF16 R180, R8, R26, R196 ;  /* 0x0000001a08b4723c */ /* 0x000ff000000418c4 */
[C---:B---3--:R-:W-:Y:S08]  /*62b0*/  HMMA.16816.F32.BF16 R188, R28.reuse, R24, R188 ;  /* 0x000000181cbc723c */ /* 0x048ff000000418bc */
[----:B------:R-:W-:Y:S01]  /*62c0*/  HMMA.16816.F32.BF16 R196, R28, R26, R32 ;  /* 0x0000001a1cc4723c */ /* 0x000fe20000041820 */
[----:B------:R-:W2:Y:S04]  /*62d0*/  LDSM.16.M88.4 R24, [R215+0x6000] ;  /* 0x00600000d718783b */ /* 0x000ea80000000200 */
[----:B------:R-:W3:Y:S03]  /*62e0*/  LDSM.16.M88.4 R32, [R220+0x1000] ;  /* 0x00100000dc20783b */ /* 0x000ee60000000200 */
[C---:B------:R-:W-:Y:S08]  /*62f0*/  HMMA.16816.F32.BF16 R176, R8.reuse, R136, R200 ;  /* 0x0000008808b0723c */ /* 0x040ff000000418c8 */
[----:B------:R-:W-:Y:S08]  /*6300*/  HMMA.16816.F32.BF16 R8, R8, R138, R192 ;  /* 0x0000008a0808723c */ /* 0x000ff000000418c0 */
[C---:B------:R-:W-:Y:S08]  /*6310*/  HMMA.16816.F32.BF16 R204, R28.reuse, R136, R204 ;  /* 0x000000881ccc723c */ /* 0x040ff000000418cc */
[----:B------:R-:W-:Y:S01]  /*6320*/  HMMA.16816.F32.BF16 R236, R28, R138, R184 ;  /* 0x0000008a1cec723c */ /* 0x000fe200000418b8 */
[----:B------:R-:W-:Y:S07]  /*6330*/  LDSM.16.M88.4 R28, [R218+0x1000] ;  /* 0x00100000da1c783b */ /* 0x000fee0000000200 */
[C---:B-1----:R-:W-:Y:S01]  /*6340*/  HMMA.16816.F32.BF16 R136, R4.reuse, R140, R16 ;  /* 0x0000008c0488723c */ /* 0x042fe20000041810 */
[----:B------:R-:W1:Y:S07]  /*6350*/  LDSM.16.M88.4 R16, [R221+0x6000] ;  /* 0x00600000dd10783b */ /* 0x000e6e0000000200 */
[C---:B----4-:R-:W-:Y:S01]  /*6360*/  HMMA.16816.F32.BF16 R232, R4.reuse, R134, R8 ;  /* 0x0000008604e8723c */ /* 0x050fe20000041808 */
[----:B------:R-:W4:Y:S07]  /*6370*/  LDSM.16.M88.4 R8, [R219+0x4000] ;  /* 0x00400000db08783b */ /* 0x000f2e0000000200 */
[----:B------:R-:W-:Y:S08]  /*6380*/  HMMA.16816.F32.BF16 R200, R4, R132, R176 ;  /* 0x0000008404c8723c */ /* 0x000ff000000418b0 */
[----:B--2---:R-:W-:Y:S08]  /*6390*/  HMMA.16816.F32.BF16 R176, R24, R140, R188 ;  /* 0x0000008c18b0723c */ /* 0x004ff000000418bc */
[----:B------:R-:W-:Y:S01]  /*63a0*/  HMMA.16816.F32.BF16 R192, R4, R142, R180 ;  /* 0x0000008e04c0723c */ /* 0x000fe200000418b4 */
[----:B------:R-:W2:Y:S07]  /*63b0*/  LDSM.16.M88.4 R4, [R219+0x6000] ;  /* 0x00600000db04783b */ /* 0x000eae0000000200 */
[----:B---3--:R-:W-:Y:S08]  /*63c0*/  HMMA.16816.F32.BF16 R136, R20, R32, R136 ;  /* 0x000000201488723c */ /* 0x008ff00000041888 */
[----:B------:R-:W-:Y:S08]  /*63d0*/  HMMA.16816.F32.BF16 R140, R24, R142, R196 ;  /* 0x0000008e188c723c */ /* 0x000ff000000418c4 */
[----:B-1----:R-:W-:Y:S08]  /*63e0*/  HMMA.16816.F32.BF16 R176, R16, R32, R176 ;  /* 0x0000002010b0723c */ /* 0x002ff000000418b0 */
[----:B----4-:R-:W-:Y:S08]  /*63f0*/  HMMA.16816.F32.BF16 R184, R8, R28, R136 ;  /* 0x0000001c08b8723c */ /* 0x010ff00000041888 */
[-C--:B------:R-:W-:Y:S08]  /*6400*/  HMMA.16816.F32.BF16 R180, R16, R34.reuse, R140 ;  /* 0x0000002210b4723c */ /* 0x080ff0000004188c */
[----:B------:R-:W-:Y:S01]  /*6410*/  HMMA.16816.F32.BF16 R136, R20, R34, R192 ;  /* 0x000000221488723c */ /* 0x000fe200000418c0 */
[----:B------:R-:W1:Y:S07]  /*6420*/  LDSM.16.M88.4 R32, [R220+0x1800] ;  /* 0x00180000dc20783b */ /* 0x000e6e0000000200 */
[----:B--2---:R-:W-:Y:S01]  /*6430*/  HMMA.16816.F32.BF16 R176, R4, R28, R176 ;  /* 0x0000001c04b0723c */ /* 0x004fe200000418b0 */
[----:B------:R-:W-:-:S02]  /*6440*/  FMUL.FTZ R184, R184, c[0x0][0x2ec] ;  /* 0x0000bb00b8b87a20 */ /* 0x000fc40000410000 */
[----:B------:R-:W-:Y:S02]  /*6450*/  FMUL.FTZ R185, R185, c[0x0][0x2ec] ;  /* 0x0000bb00b9b97a20 */ /* 0x000fe40000410000 */
[----:B------:R-:W-:Y:S01]  /*6460*/  FMUL.FTZ R186, R186, c[0x0][0x2ec] ;  /* 0x0000bb00baba7a20 */ /* 0x000fe20000410000 */
[----:B------:R-:W2:Y:S01]  /*6470*/  MUFU.TANH R195, R184 ;  /* 0x000000b800c37308 */ /* 0x000ea20000002400 */
[----:B------:R-:W-:Y:S01]  /*6480*/  FMUL.FTZ R187, R187, c[0x0][0x2ec] ;  /* 0x0000bb00bbbb7a20 */ /* 0x000fe20000410000 */
[C---:B------:R-:W-:Y:S06]  /*6490*/  HMMA.16816.F32.BF16 R188, R24.reuse, R132, R204 ;  /* 0x0000008418bc723c */ /* 0x040fec00000418cc */
[----:B------:R-:W3:Y:S02]  /*64a0*/  MUFU.TANH R194, R185 ;  /* 0x000000b900c27308 */ /* 0x000ee40000002400 */
[----:B------:R-:W-:Y:S06]  /*64b0*/  HMMA.16816.F32.BF16 R24, R24, R134, R236 ;  /* 0x000000861818723c */ /* 0x000fec00000418ec */
[----:B------:R-:W4:Y:S02]  /*64c0*/  MUFU.TANH R240, R186 ;  /* 0x000000ba00f07308 */ /* 0x000f240000002400 */
[----:B------:R-:W-:Y:S01]  /*64d0*/  HMMA.16816.F32.BF16 R140, R8, R30, R136 ;  /* 0x0000001e088c723c */ /* 0x000fe20000041888 */
[----:B------:R-:W-:-:S02]  /*64e0*/  FMUL.FTZ R176, R176, c[0x0][0x2ec] ;  /* 0x0000bb00b0b07a20 */ /* 0x000fc40000410000 */
[----:B------:R-:W-:Y:S02]  /*64f0*/  FMUL.FTZ R177, R177, c[0x0][0x2ec] ;  /* 0x0000bb00b1b17a20 */ /* 0x000fe40000410000 */
[----:B------:R-:W-:Y:S01]  /*6500*/  FMUL.FTZ R178, R178, c[0x0][0x2ec] ;  /* 0x0000bb00b2b27a20 */ /* 0x000fe20000410000 */
[----:B------:R-:W2:Y:S01]  /*6510*/  MUFU.TANH R198, R187 ;  /* 0x000000bb00c67308 */ /* 0x000ea20000002400 */
[----:B------:R-:W-:Y:S01]  /*6520*/  FMUL.FTZ R179, R179, c[0x0][0x2ec] ;  /* 0x0000bb00b3b37a20 */ /* 0x000fe20000410000 */
[----:B------:R-:W-:Y:S01]  /*6530*/  HMMA.16816.F32.BF16 R180, R4, R30, R180 ;  /* 0x0000001e04b4723c */ /* 0x000fe200000418b4 */
[----:B------:R-:W5:Y:S01]  /*6540*/  LDSM.16.M88.4 R28, [R218+0x1800] ;  /* 0x00180000da1c783b */ /* 0x000f620000000200 */
[----:B------:R-:W-:-:S04]  /*6550*/  DEPBAR.LE SB0, 0x0 ;  /* 0x000080000000791a */ /* 0x000fc80000000000 */
[----:B------:R-:W2:Y:S02]  /*6560*/  MUFU.TANH R185, R176 ;  /* 0x000000b000b97308 */ /* 0x000ea40000002400 */
[C---:B-1----:R-:W-:Y:S06]  /*6570*/  HMMA.16816.F32.BF16 R136, R20.reuse, R32, R200 ;  /* 0x000000201488723c */ /* 0x042fec00000418c8 */
[----:B------:R-:W1:Y:S02]  /*6580*/  MUFU.TANH R186, R177 ;  /* 0x000000b100ba7308 */ /* 0x000e640000002400 */
[----:B------:R-:W-:Y:S01]  /*6590*/  HMMA.16816.F32.BF16 R20, R20, R34, R232 ;  /* 0x000000221414723c */ /* 0x000fe200000418e8 */
[----:B------:R-:W-:-:S02]  /*65a0*/  FMUL.FTZ R140, R140, c[0x0][0x2ec] ;  /* 0x0000bb008c8c7a20 */ /* 0x000fc40000410000 */
[----:B------:R-:W-:Y:S02]  /*65b0*/  FMUL.FTZ R141, R141, c[0x0][0x2ec] ;  /* 0x0000bb008d8d7a20 */ /* 0x000fe40000410000 */
[----:B------:R-:W-:Y:S01]  /*65c0*/  FMUL.FTZ R142, R142, c[0x0][0x2ec] ;  /* 0x0000bb008e8e7a20 */ /* 0x000fe20000410000 */
[----:B------:R-:W1:Y:S01]  /*65d0*/  MUFU.TANH R184, R178 ;  /* 0x000000b200b87308 */ /* 0x000e620000002400 */
[----:B------:R-:W-:-:S07]  /*65e0*/  FMUL.FTZ R143, R143, c[0x0][0x2ec] ;  /* 0x0000bb008f8f7a20 */ /* 0x000fce0000410000 */
[----:B------:R1:W1:Y:S08]  /*65f0*/  MUFU.TANH R187, R179 ;  /* 0x000000b300bb7308 */ /* 0x0002700000002400 */
[----:B------:R2:W2:Y:S01]  /*6600*/  MUFU.TANH R192, R140 ;  /* 0x0000008c00c07308 */ /* 0x0004a20000002400 */
[----:B-----5:R-:W-:Y:S07]  /*6610*/  HMMA.16816.F32.BF16 R136, R8, R28, R136 ;  /* 0x0000001c0888723c */ /* 0x020fee0000041888 */
[----:B------:R5:W3:Y:S01]  /*6620*/  MUFU.TANH R193, R141 ;  /* 0x0000008d00c17308 */ /* 0x000ae20000002400 */
[C---:B-1----:R-:W-:Y:S07]  /*6630*/  HMMA.16816.F32.BF16 R176, R16.reuse, R32, R188 ;  /* 0x0000002010b0723c */ /* 0x042fee00000418bc */
[----:B------:R1:W1:Y:S01]  /*6640*/  MUFU.TANH R188, R142 ;  /* 0x0000008e00bc7308 */ /* 0x0002620000002400 */
[----:B--2---:R-:W-:Y:S01]  /*6650*/  FMUL.FTZ R140, R180, c[0x0][0x2ec] ;  /* 0x0000bb00b48c7a20 */ /* 0x004fe20000410000 */
[----:B------:R-:W-:Y:S01]  /*6660*/  HMMA.16816.F32.BF16 R16, R16, R34, R24 ;  /* 0x000000221010723c */ /* 0x000fe20000041818 */
[----:B------:R-:W-:-:S02]  /*6670*/  FMUL.FTZ R33, R183, c[0x0][0x2ec] ;  /* 0x0000bb00b7217a20 */ /* 0x000fc40000410000 */
[----:B-----5:R-:W-:-:S03]  /*6680*/  FMUL.FTZ R141, R182, c[0x0][0x2ec] ;  /* 0x0000bb00b68d7a20 */ /* 0x020fc60000410000 */
[----:B------:R2:W2:Y:S02]  /*6690*/  MUFU.TANH R189, R143 ;  /* 0x0000008f00bd7308 */ /* 0x0004a40000002400 */
[----:B------:R-:W-:Y:S01]  /*66a0*/  HMMA.16816.F32.BF16 R8, R8, R30, R20 ;  /* 0x0000001e0808723c */ /* 0x000fe20000041814 */
[----:B------:R-:W-:Y:S02]  /*66b0*/  FMUL.FTZ R136, R136, c[0x0][0x2ec] ;  /* 0x0000bb0088887a20 */ /* 0x000fe40000410000 */
[----:B------:R-:W-:Y:S02]  /*66c0*/  FMUL.FTZ R137, R137, c[0x0][0x2ec] ;  /* 0x0000bb0089897a20 */ /* 0x000fe40000410000 */
[----:B-1----:R-:W-:Y:S01]  /*66d0*/  FMUL.FTZ R142, R181, c[0x0][0x2ec] ;  /* 0x0000bb00b58e7a20 */ /* 0x002fe20000410000 */
[----:B------:R1:W1:Y:S01]  /*66e0*/  MUFU.TANH R203, R136 ;  /* 0x0000008800cb7308 */ /* 0x0002620000002400 */
[----:B------:R-:W-:Y:S01]  /*66f0*/  FMUL.FTZ R138, R138, c[0x0][0x2ec] ;  /* 0x0000bb008a8a7a20 */ /* 0x000fe20000410000 */
[----:B------:R-:W-:Y:S01]  /*6700*/  HMMA.16816.F32.BF16 R132, R4, R28, R176 ;  /* 0x0000001c0484723c */ /* 0x000fe200000418b0 */
[----:B------:R-:W-:-:S05]  /*6710*/  FMUL.FTZ R139, R139, c[0x0][0x2ec] ;  /* 0x0000bb008b8b7a20 */ /* 0x000fca0000410000 */
[----:B------:R-:W1:Y:S02]  /*6720*/  MUFU.TANH R140, R140 ;  /* 0x0000008c008c7308 */ /* 0x000e640000002400 */
[----:B------:R-:W-:Y:S06]  /*6730*/  HMMA.16816.F32.BF16 R4, R4, R30, R16 ;  /* 0x0000001e0404723c */ /* 0x000fec0000041810 */
[----:B------:R-:W1:Y:S02]  /*6740*/  MUFU.TANH R142, R142 ;  /* 0x0000008e008e7308 */ /* 0x000e640000002400 */
[----:B------:R-:W-:-:S02]  /*6750*/  FMUL.FTZ R8, R8, c[0x0][0x2ec] ;  /* 0x0000bb0008087a20 */ /* 0x000fc40000410000 */
[----:B------:R-:W-:Y:S02]  /*6760*/  FMUL.FTZ R9, R9, c[0x0][0x2ec] ;  /* 0x0000bb0009097a20 */ /* 0x000fe40000410000 */
[----:B------:R-:W-:Y:S02]  /*6770*/  FMUL.FTZ R10, R10, c[0x0][0x2ec] ;  /* 0x0000bb000a0a7a20 */ /* 0x000fe40000410000 */
[----:B------:R-:W-:Y:S01]  /*6780*/  FMUL.FTZ R11, R11, c[0x0][0x2ec] ;  /* 0x0000bb000b0b7a20 */ /* 0x000fe20000410000 */
[----:B------:R1:W1:Y:S01]  /*6790*/  MUFU.TANH R30, R8 ;  /* 0x00000008001e7308 */ /* 0x0002620000002400 */
[----:B------:R-:W-:Y:S02]  /*67a0*/  FMUL.FTZ R28, R132, c[0x0][0x2ec] ;  /* 0x0000bb00841c7a20 */ /* 0x000fe40000410000 */
[----:B------:R-:W-:Y:S02]  /*67b0*/  FMUL.FTZ R27, R133, c[0x0][0x2ec] ;  /* 0x0000bb00851b7a20 */ /* 0x000fe40000410000 */
[----:B------:R-:W-:-:S02]  /*67c0*/  FMUL.FTZ R29, R134, c[0x0][0x2ec] ;  /* 0x0000bb00861d7a20 */ /* 0x000fc40000410000 */
[----:B------:R-:W-:Y:S01]  /*67d0*/  FMUL.FTZ R32, R135, c[0x0][0x2ec] ;  /* 0x0000bb0087207a20 */ /* 0x000fe20000410000 */
[----:B------:R1:W1:Y:S01]  /*67e0*/  MUFU.TANH R31, R9 ;  /* 0x00000009001f7308 */ /* 0x0002620000002400 */
[----:B------:R-:W-:Y:S02]  /*67f0*/  FMUL.FTZ R4, R4, c[0x0][0x2ec] ;  /* 0x0000bb0004047a20 */ /* 0x000fe40000410000 */
[----:B------:R-:W-:Y:S02]  /*6800*/  FMUL.FTZ R5, R5, c[0x0][0x2ec] ;  /* 0x0000bb0005057a20 */ /* 0x000fe40000410000 */
[----:B------:R-:W-:Y:S02]  /*6810*/  FMUL.FTZ R6, R6, c[0x0][0x2ec] ;  /* 0x0000bb0006067a20 */ /* 0x000fe40000410000 */
[----:B------:R-:W-:Y:S01]  /*6820*/  FMUL.FTZ R7, R7, c[0x0][0x2ec] ;  /* 0x0000bb0007077a20 */ /* 0x000fe20000410000 */
[----:B------:R-:W1:Y:S08]  /*6830*/  MUFU.TANH R141, R141 ;  /* 0x0000008d008d7308 */ /* 0x000e700000002400 */
[----:B------:R-:W1:Y:S08]  /*6840*/  MUFU.TANH R33, R33 ;  /* 0x0000002100217308 */ /* 0x000e700000002400 */
[----:B------:R1:W1:Y:S08]  /*6850*/  MUFU.TANH R206, R137 ;  /* 0x0000008900ce7308 */ /* 0x0002700000002400 */
[----:B------:R1:W1:Y:S08]  /*6860*/  MUFU.TANH R136, R138 ;  /* 0x0000008a00887308 */ /* 0x0002700000002400 */
[----:B------:R1:W1:Y:S08]  /*6870*/  MUFU.TANH R35, R139 ;  /* 0x0000008b00237308 */ /* 0x0002700000002400 */
[----:B------:R-:W1:Y:S08]  /*6880*/  MUFU.TANH R28, R28 ;  /* 0x0000001c001c7308 */ /* 0x000e700000002400 */
[----:B------:R-:W1:Y:S08]  /*6890*/  MUFU.TANH R27, R27 ;  /* 0x0000001b001b7308 */ /* 0x000e700000002400 */
[----:B------:R-:W1:Y:S08]  /*68a0*/  MUFU.TANH R29, R29 ;  /* 0x0000001d001d7308 */ /* 0x000e700000002400 */
[----:B------:R-:W1:Y:S08]  /*68b0*/  MUFU.TANH R32, R32 ;  /* 0x0000002000207308 */ /* 0x000e700000002400 */
[----:B------:R1:W1:Y:S08]  /*68c0*/  MUFU.TANH R34, R10 ;  /* 0x0000000a00227308 */ /* 0x0002700000002400 */
[----:B------:R1:W1:Y:S08]  /*68d0*/  MUFU.TANH R135, R11 ;  /* 0x0000000b00877308 */ /* 0x0002700000002400 */
[----:B------:R1:W1:Y:S08]  /*68e0*/  MUFU.TANH R8, R4 ;  /* 0x0000000400087308 */ /* 0x0002700000002400 */
[----:B------:R1:W1:Y:S08]  /*68f0*/  MUFU.TANH R9, R5 ;  /* 0x0000000500097308 */ /* 0x0002700000002400 */
[----:B------:R1:W1:Y:S08]  /*6900*/  MUFU.TANH R26, R6 ;  /* 0x00000006001a7308 */ /* 0x0002700000002400 */
[----:B------:R1:W1:Y:S01]  /*6910*/  MUFU.TANH R25, R7 ;  /* 0x0000000700197308 */ /* 0x0002620000002400 */
[----:B------:R-:W-:Y:S06]  /*6920*/  BAR.SYNC.DEFER_BLOCKING 0x0 ;  /* 0x0000000000007b1d */ /* 0x000fec0000010000 */
[----:B------:R-:W-:Y:S05]  /*6930*/  @!P0 BRA `(.L_x_869) ;  /* 0x0000015000008947 */ /* 0x000fea0003800000 */
[----:B--234-:R-:W2:Y:S01]  /*6940*/  LDL.64 R242, [R1+0x18] ;  /* 0x0000180001f27983 */ /* 0x01cea20000100a00 */
[----:B------:R-:W-:-:S04]  /*6950*/  IADD3 R0, R244, -0x4, RZ ;  /* 0xfffffffcf4007810 */ /* 0x000fc80007ffe0ff */
[----:B------:R-:W-:Y:S01]  /*6960*/  SHF.R.S32.HI R2, RZ, 0x1f, R0 ;  /* 0x0000001fff027819 */ /* 0x000fe20000011400 */
[----:B-1----:R-:W-:-:S04]  /*6970*/  IMAD.WIDE.U32 R4, R0, c[0x0][0x198], RZ ;  /* 0x0000660000047a25 */ /* 0x002fc800078e00ff */
        /* <DEDUP_REMOVED lines=17> */
.L_x_869:
[----:B--234-:R-:W2:Y:S01]  /*6a90*/  S2R R247, SR_TID.X ;  /* 0x0000000000f77919 */ /* 0x01cea20000002100 */
[----:B------:R-:W-:-:S03]  /*6aa0*/  IADD3 R245, R244, -0x3, RZ ;  /* 0xfffffffdf4f57810 */ /* 0x000fc60007ffe0ff */
[----:B------:R-:W-:Y:S04]  /*6ab0*/  LDSM.16.MT88.4 R180, [R217+0xa000] ;  /* 0x00a00000d9b4783b */ /* 0x000fe80000004200 */
[----:B------:R-:W-:Y:S01]  /*6ac0*/  LDSM.16.MT88.4 R176, [R212+0xa000] ;  /* 0x00a00000d4b0783b */ /* 0x000fe20000004200 */
[----:B--2---:R-:W-:-:S04]  /*6ad0*/  SHF.L.U32 R247, R247, 0x1, RZ ;  /* 0x00000001f7f77819 */ /* 0x004fc800000006ff */
[----:B------:R-:W-:-:S04]  /*6ae0*/  LOP3.LUT R247, R247, 0x6, RZ, 0xc0, !PT ;  /* 0x00000006f7f77812 */ /* 0x000fc800078ec0ff */
[----:B------:R-:W-:-:S04]  /*6af0*/  LEA R0, R245, R247, 0x5 ;  /* 0x000000f7f5007211 */ /* 0x000fc800078e28ff */
[CC--:B------:R-:W-:Y:S02]  /*6b00*/  ISETP.GE.AND P2, PT, R0.reuse, R13.reuse, PT ;  /* 0x0000000d0000720c */ /* 0x0c0fe40003f46270 */
[C---:B------:R-:W-:Y:S02]  /*6b10*/  IADD3 R18, R0.reuse, 0x1, RZ ;  /* 0x0000000100127810 */ /* 0x040fe40007ffe0ff */
[C---:B------:R-:W-:Y:S02]  /*6b20*/  ISETP.GE.AND P1, PT, R0.reuse, R12, PT ;  /* 0x0000000c0000720c */ /* 0x040fe40003f26270 */
[----:B------:R-:W-:Y:S02]  /*6b30*/  IADD3 R20, R0, 0x8, RZ ;  /* 0x0000000800147810 */ /* 0x000fe40007ffe0ff */
[----:B------:R-:W-:Y:S02]  /*6b40*/  ISETP.GE.AND P0, PT, R18, R13, PT ;  /* 0x0000000d1200720c */ /* 0x000fe40003f06270 */
[----:B-1----:R-:W-:-:S02]  /*6b50*/  FSEL R2, R185, -INF , !P2 ;  /* 0xff800000b9027808 */ /* 0x002fc40005000000 */
[----:B------:R-:W-:Y:S02]  /*6b60*/  FSEL R5, R184, -INF , !P1 ;  /* 0xff800000b8057808 */ /* 0x000fe40004800000 */
[----:B------:R-:W-:Y:S02]  /*6b70*/  IADD3 R19, R0, 0x9, RZ ;  /* 0x0000000900137810 */ /* 0x000fe40007ffe0ff */
[----:B------:R-:W-:Y:S02]  /*6b80*/  ISETP.GE.AND P1, PT, R20, R13, PT ;  /* 0x0000000d1400720c */ /* 0x000fe40003f26270 */
[----:B------:R-:W-:Y:S02]  /*6b90*/  FSEL R7, R186, -INF , !P0 ;  /* 0xff800000ba077808 */ /* 0x000fe40004000000 */
[----:B------:R-:W-:Y:S02]  /*6ba0*/  FMNMX.FTZ R3, R209, R2, !PT ;  /* 0x00000002d1037209 */ /* 0x000fe40007810000 */
[----:B------:R-:W-:-:S02]  /*6bb0*/  IADD3 R22, R0, 0x10, RZ ;  /* 0x0000001000167810 */ /* 0x000fc40007ffe0ff */
[----:B------:R-:W-:Y:S02]  /*6bc0*/  ISETP.GE.AND P0, PT, R19, R13, PT ;  /* 0x0000000d1300720c */ /* 0x000fe40003f06270 */
[----:B------:R-:W-:Y:S02]  /*6bd0*/  FSEL R6, R140, -INF , !P1 ;  /* 0xff8000008c067808 */ /* 0x000fe40004800000 */
[----:B------:R-:W-:Y:S02]  /*6be0*/  FMNMX.FTZ R3, R7, R3, !PT ;  /* 0x0000000307037209 */ /* 0x000fe40007810000 */
[----:B------:R-:W-:Y:S02]  /*6bf0*/  IADD3 R21, R0, 0x11, RZ ;  /* 0x0000001100157810 */ /* 0x000fe40007ffe0ff */
[----:B------:R-:W-:Y:S02]  /*6c00*/  ISETP.GE.AND P3, PT, R22, R13, PT ;  /* 0x0000000d1600720c */ /* 0x000fe40003f66270 */
[----:B------:R-:W-:-:S02]  /*6c10*/  FSEL R17, R142, -INF , !P0 ;  /* 0xff8000008e117808 */ /* 0x000fc40004000000 */
[----:B------:R-:W-:Y:S02]  /*6c20*/  FMNMX.FTZ R3, R6, R3, !PT ;  /* 0x0000000306037209 */ /* 0x000fe40007810000 */
[----:B------:R-:W-:Y:S02]  /*6c30*/  IADD3 R23, R0, 0x18, RZ ;  /* 0x0000001800177810 */ /* 0x000fe40007ffe0ff */
[----:B------:R-:W-:Y:S02]  /*6c40*/  ISETP.GE.AND P5, PT, R21, R13, PT ;  /* 0x0000000d1500720c */ /* 0x000fe40003fa6270 */
[----:B------:R-:W-:Y:S02]  /*6c50*/  FSEL R196, R28, -INF , !P3 ;  /* 0xff8000001cc47808 */ /* 0x000fe40005800000 */
[----:B------:R-:W-:Y:S02]  /*6c60*/  FMNMX.FTZ R3, R17, R3, !PT ;  /* 0x0000000311037209 */ /* 0x000fe40007810000 */
[----:B------:R-:W-:-:S02]  /*6c70*/  ISETP.GE.AND P2, PT, R18, R12, PT ;  /* 0x0000000c1200720c */ /* 0x000fc40003f46270 */
[----:B------:R-:W-:Y:S02]  /*6c80*/  ISETP.GE.AND P4, PT, R23, R13, PT ;  /* 0x0000000d1700720c */ /* 0x000fe40003f86270 */
[----:B------:R-:W-:Y:S02]  /*6c90*/  FSEL R197, R27, -INF , !P5 ;  /* 0xff8000001bc57808 */ /* 0x000fe40006800000 */
[----:B------:R-:W-:Y:S02]  /*6ca0*/  FMNMX.FTZ R3, R196, R3, !PT ;  /* 0x00000003c4037209 */ /* 0x000fe40007810000 */
[----:B------:R-:W-:Y:S02]  /*6cb0*/  ISETP.GE.AND P1, PT, R20, R12, PT ;  /* 0x0000000c1400720c */ /* 0x000fe40003f26270 */
[----:B------:R-:W-:Y:S02]  /*6cc0*/  FSEL R16, R187, -INF , !P2 ;  /* 0xff800000bb107808 */ /* 0x000fe40005000000 */
[----:B------:R-:W-:Y:S01]  /*6cd0*/  FMNMX.FTZ R4, R208, R5, !PT ;  /* 0x00000005d0047209 */ /* 0x000fe20007810000 */
[----:B------:R-:W-:Y:S01]  /*6ce0*/  LDSM.16.MT88.4 R184, [R214+0xa000] ;  /* 0x00a00000d6b8783b */ /* 0x000fe20000004200 */
[----:B------:R-:W-:-:S02]  /*6cf0*/  FSEL R199, R8, -INF , !P4 ;  /* 0xff80000008c77808 */ /* 0x000fc40006000000 */
[----:B------:R-:W-:Y:S02]  /*6d00*/  FMNMX.FTZ R8, R197, R3, !PT ;  /* 0x00000003c5087209 */ /* 0x000fe40007810000 */
[----:B------:R-:W-:Y:S02]  /*6d10*/  ISETP.GE.AND P0, PT, R19, R12, PT ;  /* 0x0000000c1300720c */ /* 0x000fe40003f06270 */
[----:B------:R-:W-:Y:S02]  /*6d20*/  FSEL R11, R141, -INF , !P1 ;  /* 0xff8000008d0b7808 */ /* 0x000fe40004800000 */
[----:B------:R-:W-:Y:S01]  /*6d30*/  FMNMX.FTZ R3, R16, R4, !PT ;  /* 0x0000000410037209 */ /* 0x000fe20007810000 */
[----:B------:R-:W-:Y:S01]  /*6d40*/  LDSM.16.MT88.4 R140, [R216+0xa000] ;  /* 0x00a00000d88c783b */ /* 0x000fe20000004200 */
        /* <DEDUP_REMOVED lines=13> */
[----:B------:R-:W-:-:S02]  /*6e20*/  ISETP.GE.AND P0, PT, R24, R12, PT ;  /* 0x0000000c1800720c */ /* 0x000fc40003f06270 */
[----:B------:R-:W-:Y:S02]  /*6e30*/  FSEL R204, R26, -INF , !P1 ;  /* 0xff8000001acc7808 */ /* 0x000fe40004800000 */
[----:B------:R-:W-:Y:S02]  /*6e40*/  FMNMX.FTZ R4, R202, R4, !PT ;  /* 0x00000004ca047209 */ /* 0x000fe40007810000 */
[----:B------:R-:W-:Y:S02]  /*6e50*/  FMNMX.FTZ R3, R200, R8, !PT ;  /* 0x00000008c8037209 */ /* 0x000fe40007810000 */
[----:B------:R-:W-:Y:S02]  /*6e60*/  FSEL R232, R25, -INF , !P0 ;  /* 0xff80000019e87808 */ /* 0x000fe40004000000 */
[----:B------:R-:W-:Y:S01]  /*6e70*/  FMNMX.FTZ R4, R204, R4, !PT ;  /* 0x00000004cc047209 */ /* 0x000fe20007810000 */
[----:B------:R-:W1:Y:S01]  /*6e80*/  SHFL.BFLY PT, R9, R3, 0x2, 0x1f ;  /* 0x0c401f0003097f89 */ /* 0x000e6200000e0000 */
[----:B------:R-:W-:-:S02]  /*6e90*/  ISETP.GE.AND P4, PT, R19, R15, PT ;  /* 0x0000000f1300720c */ /* 0x000fc40003f86270 */
[----:B------:R-:W-:Y:S02]  /*6ea0*/  FMNMX.FTZ R4, R232, R4, !PT ;  /* 0x00000004e8047209 */ /* 0x000fe40007810000 */
[-C--:B------:R-:W-:Y:S02]  /*6eb0*/  ISETP.GE.AND P6, PT, R18, R15.reuse, PT ;  /* 0x0000000f1200720c */ /* 0x080fe40003fc6270 */
[-C--:B------:R-:W-:Y:S01]  /*6ec0*/  ISETP.GE.AND P5, PT, R20, R15.reuse, PT ;  /* 0x0000000f1400720c */ /* 0x080fe20003fa6270 */
[----:B------:R-:W2:Y:S01]  /*6ed0*/  SHFL.BFLY PT, R8, R4, 0x2, 0x1f ;  /* 0x0c401f0004087f89 */ /* 0x000ea200000e0000 */
        /* <DEDUP_REMOVED lines=10> */
[----:B------:R-:W-:Y:S02]  /*6f80*/  FSEL R9, R9, RZ, P1 ;  /* 0x000000ff09097208 */ /* 0x000fe40000800000 */
[C---:B------:R-:W-:Y:S01]  /*6f90*/  FSETP.NEU.FTZ.AND P0, PT, R3.reuse, -INF , PT ;  /* 0xff8000000300780b */ /* 0x040fe20003f1d000 */
[----:B------:R-:W-:Y:S01]  /*6fa0*/  FMUL.FTZ R8, R3, c[0x0][0x23c] ;  /* 0x00008f0003087a20 */ /* 0x000fe20000410000 */
[----:B------:R-:W-:Y:S01]  /*6fb0*/  FSEL R4, R134, RZ, P1 ;  /* 0x000000ff86047208 */ /* 0x000fe20000800000 */
[--C-:B------:R-:W-:Y:S01]  /*6fc0*/  FFMA.FTZ R2, R2, c[0x0][0x23c], -R9.reuse ;  /* 0x00008f0002027a23 */ /* 0x100fe20000010809 */
[-C--:B------:R-:W-:Y:S01]  /*6fd0*/  ISETP.GE.AND P1, PT, R0, R14.reuse, PT ;  /* 0x0000000e0000720c */ /* 0x080fe20003f26270 */
[--C-:B------:R-:W-:Y:S01]  /*6fe0*/  FFMA.FTZ R6, R6, c[0x0][0x23c], -R9.reuse ;  /* 0x00008f0006067a23 */ /* 0x100fe20000010809 */
[----:B------:R-:W-:Y:S01]  /*6ff0*/  FSEL R8, R8, RZ, P0 ;  /* 0x000000ff08087208 */ /* 0x000fe20000000000 */
[----:B------:R1:W-:Y:S01]  /*7000*/  MUFU.EX2 R236, R2 ;  /* 0x0000000200ec7308 */ /* 0x0003e20000000800 */
[--C-:B------:R-:W-:Y:S01]  /*7010*/  FFMA.FTZ R17, R17, c[0x0][0x23c], -R9.reuse ;  /* 0x00008f0011117a23 */ /* 0x100fe20000010809 */
[----:B------:R-:W-:Y:S01]  /*7020*/  FSEL R132, R195, -INF , !P1 ;  /* 0xff800000c3847808 */ /* 0x000fe20004800000 */
[----:B------:R-:W-:Y:S01]  /*7030*/  FFMA.FTZ R7, R7, c[0x0][0x23c], -R9 ;  /* 0x00008f0007077a23 */ /* 0x000fe20000010809 */
[----:B------:R-:W-:Y:S01]  /*7040*/  ISETP.GE.AND P1, PT, R20, R14, PT ;  /* 0x0000000e1400720c */ /* 0x000fe20003f26270 */
[----:B------:R-:W-:-:S02]  /*7050*/  FFMA.FTZ R5, R5, c[0x0][0x23c], -R8 ;  /* 0x00008f0005057a23 */ /* 0x000fc40000010808 */
[----:B------:R-:W-:Y:S01]  /*7060*/  FFMA.FTZ R16, R16, c[0x0][0x23c], -R8 ;  /* 0x00008f0010107a23 */ /* 0x000fe20000010808 */
[----:B------:R2:W-:Y:S01]  /*7070*/  MUFU.EX2 R237, R6 ;  /* 0x0000000600ed7308 */ /* 0x0005e20000000800 */
[----:B------:R-:W-:Y:S02]  /*7080*/  FSEL R133, R192, -INF , !P1 ;  /* 0xff800000c0857808 */ /* 0x000fe40004800000 */
[----:B------:R-:W-:-:S04]  /*7090*/  ISETP.GE.AND P1, PT, R22, R14, PT ;  /* 0x0000000e1600720c */ /* 0x000fc80003f26270 */
[----:B------:R-:W-:Y:S01]  /*70a0*/  FSEL R203, R203, -INF , !P1 ;  /* 0xff800000cbcb7808 */ /* 0x000fe20004800000 */
[----:B------:R3:W-:Y:S01]  /*70b0*/  MUFU.EX2 R233, R5 ;  /* 0x0000000500e97308 */ /* 0x0007e20000000800 */
[----:B-1----:R-:W-:Y:S02]  /*70c0*/  FSEL R2, R3, RZ, P0 ;  /* 0x000000ff03027208 */ /* 0x002fe40000000000 */
[-C--:B------:R-:W-:Y:S02]  /*70d0*/  ISETP.GE.AND P0, PT, R18, R14.reuse, PT ;  /* 0x0000000e1200720c */ /* 0x080fe40003f06270 */
[-C--:B------:R-:W-:Y:S02]  /*70e0*/  ISETP.GE.AND P1, PT, R23, R14.reuse, PT ;  /* 0x0000000e1700720c */ /* 0x080fe40003f26270 */
[----:B------:R-:W-:Y:S01]  /*70f0*/  FSEL R137, R194, -INF , !P0 ;  /* 0xff800000c2897808 */ /* 0x000fe20004000000 */
[----:B--2---:R-:W-:Y:S01]  /*7100*/  FADD.FTZ R6, R208, -R2 ;  /* 0x80000002d0067221 */ /* 0x004fe20000010000 */
[----:B------:R-:W-:Y:S01]  /*7110*/  MUFU.EX2 R238, R17 ;  /* 0x0000001100ee7308 */ /* 0x000fe20000000800 */
[----:B------:R-:W-:Y:S01]  /*7120*/  FFMA.FTZ R2, R11, c[0x0][0x23c], -R8 ;  /* 0x00008f000b027a23 */ /* 0x000fe20000010808 */
[----:B------:R-:W-:Y:S01]  /*7130*/  ISETP.GE.AND P0, PT, R19, R14, PT ;  /* 0x0000000e1300720c */ /* 0x000fe20003f06270 */
[----:B------:R-:W-:Y:S01]  /*7140*/  FMUL.FTZ R6, R6, c[0x0][0x23c] ;  /* 0x00008f0006067a20 */ /* 0x000fe20000410000 */
[----:B------:R-:W-:-:S02]  /*7150*/  FSEL R205, R30, -INF , !P1 ;  /* 0xff8000001ecd7808 */ /* 0x000fc40004800000 */
[----:B------:R-:W-:Y:S01]  /*7160*/  FSEL R138, R193, -INF , !P0 ;  /* 0xff800000c18a7808 */ /* 0x000fe20004000000 */
[----:B---3--:R-:W-:Y:S01]  /*7170*/  FADD.FTZ R5, R209, -R4 ;  /* 0x80000004d1057221 */ /* 0x008fe20000010000 */
[----:B------:R1:W-:Y:S01]  /*7180*/  MUFU.EX2 R208, R2 ;  /* 0x0000000200d07308 */ /* 0x0003e20000000800 */
[----:B------:R-:W-:Y:S02]  /*7190*/  FMNMX.FTZ R4, R231, R132, !PT ;  /* 0x00000084e7047209 */ /* 0x000fe40007810000 */
[----:B------:R-:W-:Y:S01]  /*71a0*/  FMUL.FTZ R5, R5, c[0x0][0x23c] ;  /* 0x00008f0005057a20 */ /* 0x000fe20000410000 */
[----:B------:R-:W-:Y:S02]  /*71b0*/  ISETP.GE.AND P0, PT, R21, R14, PT ;  /* 0x0000000e1500720c */ /* 0x000fe40003f06270 */
[----:B------:R-:W-:Y:S02]  /*71c0*/  FSEL R11, R198, -INF , !P6 ;  /* 0xff800000c60b7808 */ /* 0x000fe40007000000 */
[----:B------:R-:W-:Y:S01]  /*71d0*/  MUFU.EX2 R234, R16 ;  /* 0x0000001000ea7308 */ /* 0x000fe20000000800 */
[----:B------:R-:W-:-:S02]  /*71e0*/  FSEL R206, R206, -INF , !P0 ;  /* 0xff800000cece7808 */ /* 0x000fc40004000000 */
[----:B------:R-:W-:Y:S02]  /*71f0*/  ISETP.GE.AND P0, PT, R24, R14, PT ;  /* 0x0000000e1800720c */ /* 0x000fe40003f06270 */
[-C--:B------:R-:W-:Y:S02]  /*7200*/  ISETP.GE.AND P1, PT, R23, R15.reuse, PT ;  /* 0x0000000f1700720c */ /* 0x080fe40003f26270 */
[----:B------:R-:W-:Y:S01]  /*7210*/  FSEL R207, R31, -INF , !P0 ;  /* 0xff8000001fcf7808 */ /* 0x000fe20004000000 */
[----:B-1----:R-:W-:Y:S01]  /*7220*/  FFMA.FTZ R2, R10, c[0x0][0x23c], -R8 ;  /* 0x00008f000a027a23 */ /* 0x002fe20000010808 */
[----:B------:R-:W1:Y:S01]  /*7230*/  MUFU.EX2 R235, R7 ;  /* 0x0000000700eb7308 */ /* 0x000e620000000800 */
[----:B------:R-:W-:Y:S01]  /*7240*/  ISETP.GE.AND P0, PT, R0, R15, PT ;  /* 0x0000000f0000720c */ /* 0x000fe20003f06270 */
[----:B------:R-:W-:Y:S01]  /*7250*/  LDSM.16.MT88.4 R28, [R217+0xb000] ;  /* 0x00b00000d91c783b */ /* 0x000fe20000004200 */
[----:B------:R-:W-:Y:S02]  /*7260*/  FSEL R10, R188, -INF , !P5 ;  /* 0xff800000bc0a7808 */ /* 0x000fe40006800000 */
[----:B------:R-:W-:-:S02]  /*7270*/  FSEL R19, R240, -INF , !P0 ;  /* 0xff800000f0137808 */ /* 0x000fc40004000000 */
[----:B------:R-:W-:Y:S01]  /*7280*/  FSEL R18, R189, -INF , !P4 ;  /* 0xff800000bd127808 */ /* 0x000fe20006000000 */
[----:B------:R2:W3:Y:S01]  /*7290*/  MUFU.EX2 R209, R2 ;  /* 0x0000000200d17308 */ /* 0x0004e20000000800 */
[----:B------:R-:W-:Y:S02]  /*72a0*/  FSEL R198, R136, -INF , !P3 ;  /* 0xff80000088c67808 */ /* 0x000fe40005800000 */
[----:B------:R-:W-:Y:S02]  /*72b0*/  ISETP.GE.AND P0, PT, R24, R15, PT ;  /* 0x0000000f1800720c */ /* 0x000fe40003f06270 */
[----:B------:R-:W-:Y:S03]  /*72c0*/  LDSM.16.MT88.4 R24, [R214+0xb000] ;  /* 0x00b00000d618783b */ /* 0x000fe60000004200 */
[----:B------:R-:W4:Y:S08]  /*72d0*/  MUFU.EX2 R17, R5 ;  /* 0x0000000500117308 */ /* 0x000f300000000800 */
[----:B------:R5:W5:Y:S01]  /*72e0*/  MUFU.EX2 R16, R6 ;  /* 0x0000000600107308 */ /* 0x000b620000000800 */
[----:B--2---:R-:W-:-:S02]  /*72f0*/  FMNMX.FTZ R2, R137, R4, !PT ;  /* 0x0000000489027209 */ /* 0x004fc40007810000 */
[----:B-1----:R-:W-:Y:S02]  /*7300*/  F2FP.BF16.PACK_AB R4, R235, R236 ;  /* 0x000000eceb04723e */ /* 0x002fe400000010ff */
[----:B------:R-:W-:Y:S02]  /*7310*/  FMNMX.FTZ R2, R133, R2, !PT ;  /* 0x0000000285027209 */ /* 0x000fe40007810000 */
[----:B---3--:R-:W-:Y:S01]  /*7320*/  F2FP.BF16.PACK_AB R7, R209, R208 ;  /* 0x000000d0d107723e */ /* 0x008fe200000010ff */
[-C--:B----4-:R-:W-:Y:S01]  /*7330*/  FMUL.FTZ R40, R40, R17.reuse ;  /* 0x0000001128287220 */ /* 0x090fe20000410000 */
[----:B------:R-:W-:Y:S01]  /*7340*/  FMNMX.FTZ R2, R138, R2, !PT ;  /* 0x000000028a027209 */ /* 0x000fe20007810000 */
[----:B------:R-:W-:Y:S01]  /*7350*/  FMUL.FTZ R41, R41, R17 ;  /* 0x0000001129297220 */ /* 0x000fe20000410000 */
[----:B------:R-:W-:Y:S01]  /*7360*/  F2FP.BF16.PACK_AB R5, R234, R233 ;  /* 0x000000e9ea05723e */ /* 0x000fe200000010ff */
[-C--:B------:R-:W-:Y:S01]  /*7370*/  FMUL.FTZ R76, R76, R17.reuse ;  /* 0x000000114c4c7220 */ /* 0x080fe20000410000 */
[----:B------:R-:W-:Y:S01]  /*7380*/  FMNMX.FTZ R2, R203, R2, !PT ;  /* 0x00000002cb027209 */ /* 0x000fe20007810000 */
[----:B------:R-:W-:Y:S01]  /*7390*/  FMUL.FTZ R77, R77, R17 ;  /* 0x000000114d4d7220 */ /* 0x000fe20000410000 */
[----:B-----5:R-:W-:Y:S01]  /*73a0*/  F2FP.BF16.PACK_AB R6, R238, R237 ;  /* 0x000000edee06723e */ /* 0x020fe200000010ff */
[----:B------:R-:W-:Y:S01]  /*73b0*/  FMUL.FTZ R42, R42, R16 ;  /* 0x000000102a2a7220 */ /* 0x000fe20000410000 */
[----:B------:R-:W-:Y:S01]  /*73c0*/  FMNMX.FTZ R2, R206, R2, !PT ;  /* 0x00000002ce027209 */ /* 0x000fe20007810000 */
[----:B------:R-:W-:-:S02]  /*73d0*/  FMUL.FTZ R43, R43, R16 ;  /* 0x000000102b2b7220 */ /* 0x000fc40000410000 */
[----:B------:R-:W-:Y:S01]  /*73e0*/  FMUL.FTZ R78, R78, R16 ;  /* 0x000000104e4e7220 */ /* 0x000fe20000410000 */
[----:B------:R-:W-:Y:S01]  /*73f0*/  FMNMX.FTZ R2, R205, R2, !PT ;  /* 0x00000002cd027209 */ /* 0x000fe20007810000 */
[----:B------:R-:W-:Y:S02]  /*7400*/  FMUL.FTZ R79, R79, R16 ;  /* 0x000000104f4f7220 */ /* 0x000fe40000410000 */
[-C--:B------:R-:W-:Y:S01]  /*7410*/  FMUL.FTZ R124, R124, R17.reuse ;  /* 0x000000117c7c7220 */ /* 0x080fe20000410000 */
[----:B------:R-:W-:Y:S01]  /*7420*/  HMMA.16816.F32.BF16 R192, R4, R180, R40 ;  /* 0x000000b404c0723c */ /* 0x000fe20000041828 */
[----:B------:R-:W-:Y:S01]  /*7430*/  LDSM.16.MT88.4 R40, [R212+0xb000] ;  /* 0x00b00000d428783b */ /* 0x000fe20000004200 */
[----:B------:R-:W-:Y:S01]  /*7440*/  FMNMX.FTZ R0, R207, R2, !PT ;  /* 0x00000002cf007209 */ /* 0x000fe20007810000 */
[----:B------:R-:W-:Y:S02]  /*7450*/  FMUL.FTZ R125, R125, R17 ;  /* 0x000000117d7d7220 */ /* 0x000fe40000410000 */
[----:B------:R-:W-:-:S02]  /*7460*/  FMUL.FTZ R126, R126, R16 ;  /* 0x000000107e7e7220 */ /* 0x000fc40000410000 */
[----:B------:R-:W1:Y:S01]  /*7470*/  SHFL.BFLY PT, R2, R0, 0x2, 0x1f ;  /* 0x0c401f0000027f89 */ /* 0x000e6200000e0000 */
[-C--:B------:R-:W-:Y:S02]  /*7480*/  FMUL.FTZ R127, R127, R16.reuse ;  /* 0x000000107f7f7220 */ /* 0x080fe40000410000 */
[-C--:B------:R-:W-:Y:S02]  /*7490*/  FMUL.FTZ R144, R144, R17.reuse ;  /* 0x0000001190907220 */ /* 0x080fe40000410000 */
[-C--:B------:R-:W-:Y:S02]  /*74a0*/  FMUL.FTZ R145, R145, R17.reuse ;  /* 0x0000001191917220 */ /* 0x080fe40000410000 */
[-C--:B------:R-:W-:Y:S02]  /*74b0*/  FMUL.FTZ R146, R146, R16.reuse ;  /* 0x0000001092927220 */ /* 0x080fe40000410000 */
[----:B------:R-:W-:Y:S02]  /*74c0*/  FMUL.FTZ R147, R147, R16 ;  /* 0x0000001093937220 */ /* 0x000fe40000410000 */
[----:B------:R-:W-:-:S02]  /*74d0*/  FMUL.FTZ R152, R152, R17 ;  /* 0x0000001198987220 */ /* 0x000fc40000410000 */
[----:B------:R-:W-:Y:S02]  /*74e0*/  FMUL.FTZ R153, R153, R17 ;  /* 0x0000001199997220 */ /* 0x000fe40000410000 */
[-C--:B------:R-:W-:Y:S01]  /*74f0*/  FMUL.FTZ R154, R154, R16.reuse ;  /* 0x000000109a9a7220 */ /* 0x080fe20000410000 */
[C---:B------:R-:W-:Y:S01]  /*7500*/  HMMA.16816.F32.BF16 R144, R4.reuse, R176, R144 ;  /* 0x000000b00490723c */ /* 0x040fe20000041890 */
[----:B------:R-:W-:Y:S01]  /*7510*/  MOV R241, R195 ;  /* 0x000000c300f17202 */ /* 0x000fe20000000f00 */
[----:B------:R-:W-:Y:S01]  /*7520*/  FMUL.FTZ R155, R155, R16 ;  /* 0x000000109b9b7220 */ /* 0x000fe20000410000 */
[----:B------:R-:W-:Y:S01]  /*7530*/  MOV R242, R194 ;  /* 0x000000c200f27202 */ /* 0x000fe20000000f00 */
[-C--:B------:R-:W-:Y:S01]  /*7540*/  FMUL.FTZ R164, R164, R17.reuse ;  /* 0x00000011a4a47220 */ /* 0x080fe20000410000 */
[----:B------:R-:W-:Y:S01]  /*7550*/  FSEL R195, R35, -INF , !P2 ;  /* 0xff80000023c37808 */ /* 0x000fe20005000000 */
[----:B------:R-:W-:Y:S01]  /*7560*/  FMUL.FTZ R165, R165, R17 ;  /* 0x00000011a5a57220 */ /* 0x000fe20000410000 */
[----:B------:R-:W-:Y:S01]  /*7570*/  FSEL R194, R34, -INF , !P1 ;  /* 0xff80000022c27808 */ /* 0x000fe20004800000 */
[----:B------:R-:W-:Y:S01]  /*7580*/  FMUL.FTZ R166, R166, R16 ;  /* 0x00000010a6a67220 */ /* 0x000fe20000410000 */
[----:B-1----:R-:W-:Y:S01]  /*7590*/  FMNMX.FTZ R0, R0, R2, !PT ;  /* 0x0000000200007209 */ /* 0x002fe20007810000 */
[----:B------:R-:W1:Y:S01]  /*75a0*/  LDSM.16.MT88.4 R32, [R216+0xb000] ;  /* 0x00b00000d820783b */ /* 0x000e620000004200 */
[----:B------:R-:W-:Y:S01]  /*75b0*/  FMNMX.FTZ R2, R230, R19, !PT ;  /* 0x00000013e6027209 */ /* 0x000fe20007810000 */
[----:B------:R-:W-:Y:S01]  /*75c0*/  FMUL.FTZ R167, R167, R16 ;  /* 0x00000010a7a77220 */ /* 0x000fe20000410000 */
[C---:B------:R-:W-:Y:S01]  /*75d0*/  HMMA.16816.F32.BF16 R152, R4.reuse, R178, R152 ;  /* 0x000000b20498723c */ /* 0x040fe20000041898 */
[-C--:B------:R-:W-:Y:S01]  /*75e0*/  FMUL.FTZ R168, R168, R17.reuse ;  /* 0x00000011a8a87220 */ /* 0x080fe20000410000 */
[----:B------:R-:W-:Y:S01]  /*75f0*/  FMNMX.FTZ R2, R11, R2, !PT ;  /* 0x000000020b027209 */ /* 0x000fe20007810000 */
[-C--:B------:R-:W-:Y:S01]  /*7600*/  FMUL.FTZ R169, R169, R17.reuse ;  /* 0x00000011a9a97220 */ /* 0x080fe20000410000 */
[----:B------:R-:W-:Y:S01]  /*7610*/  MOV R240, R192 ;  /* 0x000000c000f07202 */ /* 0x000fe20000000f00 */
[----:B------:R-:W-:Y:S01]  /*7620*/  FMUL.FTZ R170, R170, R16 ;  /* 0x00000010aaaa7220 */ /* 0x000fe20000410000 */
[----:B------:R-:W-:Y:S01]  /*7630*/  FMNMX.FTZ R2, R10, R2, !PT ;  /* 0x000000020a027209 */ /* 0x000fe20007810000 */
[----:B------:R-:W-:Y:S01]  /*7640*/  FMUL.FTZ R171, R171, R16 ;  /* 0x00000010abab7220 */ /* 0x000fe20000410000 */
[C---:B------:R-:W-:Y:S01]  /*7650*/  HMMA.16816.F32.BF16 R20, R4.reuse, R42, R76 ;  /* 0x0000002a0414723c */ /* 0x040fe2000004184c */
[-C--:B------:R-:W-:Y:S01]  /*7660*/  FMUL.FTZ R44, R44, R17.reuse ;  /* 0x000000112c2c7220 */ /* 0x080fe20000410000 */
[----:B------:R-:W-:Y:S01]  /*7670*/  FMNMX.FTZ R2, R18, R2, !PT ;  /* 0x0000000212027209 */ /* 0x000fe20007810000 */
[----:B------:R-:W-:Y:S01]  /*7680*/  FMUL.FTZ R45, R45, R17 ;  /* 0x000000112d2d7220 */ /* 0x000fe20000410000 */
[----:B------:R-:W-:Y:S01]  /*7690*/  MOV R243, R193 ;  /* 0x000000c100f37202 */ /* 0x000fe20000000f00 */
[----:B------:R-:W-:Y:S01]  /*76a0*/  FMUL.FTZ R46, R46, R16 ;  /* 0x000000102e2e7220 */ /* 0x000fe20000410000 */
[----:B------:R-:W-:Y:S01]  /*76b0*/  FMNMX.FTZ R2, R198, R2, !PT ;  /* 0x00000002c6027209 */ /* 0x000fe20007810000 */
[----:B------:R-:W-:Y:S01]  /*76c0*/  FMUL.FTZ R47, R47, R16 ;  /* 0x000000102f2f7220 */ /* 0x000fe20000410000 */
[----:B------:R-:W-:Y:S01]  /*76d0*/  FSEL R76, R135, -INF , !P0 ;  /* 0xff800000874c7808 */ /* 0x000fe20004000000 */
[-C--:B------:R-:W-:Y:S01]  /*76e0*/  FMUL.FTZ R56, R56, R17.reuse ;  /* 0x0000001138387220 */ /* 0x080fe20000410000 */
[----:B------:R-:W-:Y:S01]  /*76f0*/  FMNMX.FTZ R2, R195, R2, !PT ;  /* 0x00000002c3027209 */ /* 0x000fe20007810000 */
[----:B------:R-:W-:Y:S01]  /*7700*/  FMUL.FTZ R57, R57, R17 ;  /* 0x0000001139397220 */ /* 0x000fe20000410000 */
[----:B------:R-:W-:Y:S01]  /*7710*/  HMMA.16816.F32.BF16 R164, R4, R184, R164 ;  /* 0x000000b804a4723c */ /* 0x000fe200000418a4 */
[----:B------:R-:W-:Y:S01]  /*7720*/  FMUL.FTZ R58, R58, R16 ;  /* 0x000000103a3a7220 */ /* 0x000fe20000410000 */
[----:B------:R-:W-:Y:S01]  /*7730*/  FMNMX.FTZ R2, R194, R2, !PT ;  /* 0x00000002c2027209 */ /* 0x000fe20007810000 */
[----:B------:R-:W-:-:S02]  /*7740*/  FMUL.FTZ R59, R59, R16 ;  /* 0x000000103b3b7220 */ /* 0x000fc40000410000 */
[-C--:B------:R-:W-:Y:S01]  /*7750*/  FMUL.FTZ R60, R60, R17.reuse ;  /* 0x000000113c3c7220 */ /* 0x080fe20000410000 */
[----:B------:R-:W-:Y:S01]  /*7760*/  FMNMX.FTZ R2, R76, R2, !PT ;  /* 0x000000024c027209 */ /* 0x000fe20007810000 */
[----:B------:R-:W-:Y:S01]  /*7770*/  FMUL.FTZ R61, R61, R17 ;  /* 0x000000113d3d7220 */ /* 0x000fe20000410000 */
[C---:B------:R-:W-:Y:S01]  /*7780*/  HMMA.16816.F32.BF16 R168, R4.reuse, R186, R168 ;  /* 0x000000ba04a8723c */ /* 0x040fe200000418a8 */
[-C--:B------:R-:W-:Y:S02]  /*7790*/  FMUL.FTZ R62, R62, R16.reuse ;  /* 0x000000103e3e7220 */ /* 0x080fe40000410000 */
[----:B------:R-:W-:Y:S01]  /*77a0*/  FMUL.FTZ R63, R63, R16 ;  /* 0x000000103f3f7220 */ /* 0x000fe20000410000 */
[----:B------:R-:W-:Y:S01]  /*77b0*/  MOV R79, R21 ;  /* 0x00000015004f7202 */ /* 0x000fe20000000f00 */
[-C--:B------:R-:W-:Y:S01]  /*77c0*/  FMUL.FTZ R72, R72, R17.reuse ;  /* 0x0000001148487220 */ /* 0x080fe20000410000 */
[----:B------:R-:W2:Y:S01]  /*77d0*/  SHFL.BFLY PT, R21, R2, 0x2, 0x1f ;  /* 0x0c401f0002157f89 */ /* 0x000ea200000e0000 */
[----:B------:R-:W-:Y:S01]  /*77e0*/  MOV R239, R20 ;  /* 0x0000001400ef7202 */ /* 0x000fe20000000f00 */
[----:B------:R-:W-:Y:S01]  /*77f0*/  FMUL.FTZ R73, R73, R17 ;  /* 0x0000001149497220 */ /* 0x000fe20000410000 */
[----:B-1----:R-:W-:Y:S01]  /*7800*/  HMMA.16816.F32.BF16 R188, R4, R34, R124 ;  /* 0x0000002204bc723c */ /* 0x002fe2000004187c */
[----:B------:R-:W1:Y:S01]  /*7810*/  SHFL.BFLY PT, R20, R0, 0x1, 0x1f ;  /* 0x0c201f0000147f89 */ /* 0x000e6200000e0000 */
[----:B------:R-:W-:Y:S01]  /*7820*/  FMUL.FTZ R74, R74, R16 ;  /* 0x000000104a4a7220 */ /* 0x000fe20000410000 */
[----:B------:R-:W-:Y:S01]  /*7830*/  MOV R78, R22 ;  /* 0x00000016004e7202 */ /* 0x000fe20000000f00 */
[----:B------:R-:W-:Y:S01]  /*7840*/  FMUL.FTZ R75, R75, R16 ;  /* 0x000000104b4b7220 */ /* 0x000fe20000410000 */
[----:B------:R-:W-:Y:S01]  /*7850*/  MOV R77, R23 ;  /* 0x00000017004d7202 */ /* 0x000fe20000000f00 */
[----:B------:R-:W-:-:S02]  /*7860*/  FMUL.FTZ R88, R88, R17 ;  /* 0x0000001158587220 */ /* 0x000fc40000410000 */
[-C--:B------:R-:W-:Y:S01]  /*7870*/  FMUL.FTZ R89, R89, R17.reuse ;  /* 0x0000001159597220 */ /* 0x080fe20000410000 */
[C---:B------:R-:W-:Y:S01]  /*7880*/  HMMA.16816.F32.BF16 R44, R4.reuse, R182, R44 ;  /* 0x000000b6042c723c */ /* 0x040fe2000004182c */
[-C--:B------:R-:W-:Y:S02]  /*7890*/  FMUL.FTZ R92, R92, R17.reuse ;  /* 0x000000115c5c7220 */ /* 0x080fe40000410000 */
[----:B------:R-:W-:Y:S02]  /*78a0*/  FMUL.FTZ R93, R93, R17 ;  /* 0x000000115d5d7220 */ /* 0x000fe40000410000 */
[-C--:B------:R-:W-:Y:S02]  /*78b0*/  FMUL.FTZ R90, R90, R16.reuse ;  /* 0x000000105a5a7220 */ /* 0x080fe40000410000 */
[-C--:B------:R-:W-:Y:S01]  /*78c0*/  FMUL.FTZ R91, R91, R16.reuse ;  /* 0x000000105b5b7220 */ /* 0x080fe20000410000 */
[----:B------:R-:W-:Y:S01]  /*78d0*/  HMMA.16816.F32.BF16 R56, R4, R140, R56 ;  /* 0x0000008c0438723c */ /* 0x000fe20000041838 */
[----:B------:R-:W-:-:S02]  /*78e0*/  FMUL.FTZ R94, R94, R16 ;  /* 0x000000105e5e7220 */ /* 0x000fc40000410000 */
[----:B------:R-:W-:Y:S01]  /*78f0*/  FMUL.FTZ R95, R95, R16 ;  /* 0x000000105f5f7220 */ /* 0x000fe20000410000 */
[----:B--2---:R-:W-:Y:S01]  /*7900*/  FMNMX.FTZ R2, R21, R2, !PT ;  /* 0x0000000215027209 */ /* 0x004fe20007810000 */
[-C--:B------:R-:W-:Y:S02]  /*7910*/  FMUL.FTZ R104, R104, R17.reuse ;  /* 0x0000001168687220 */ /* 0x080fe40000410000 */
[-C--:B------:R-:W-:Y:S01]  /*7920*/  FMUL.FTZ R105, R105, R17.reuse ;  /* 0x0000001169697220 */ /* 0x080fe20000410000 */
[C---:B------:R-:W-:Y:S01]  /*7930*/  HMMA.16816.F32.BF16 R60, R4.reuse, R142, R60 ;  /* 0x0000008e043c723c */ /* 0x040fe2000004183c */
[----:B------:R-:W-:Y:S01]  /*7940*/  FMUL.FTZ R106, R106, R16 ;  /* 0x000000106a6a7220 */ /* 0x000fe20000410000 */
[----:B-1----:R-:W-:Y:S01]  /*7950*/  FMNMX.FTZ R136, R0, R20, !PT ;  /* 0x0000001400887209 */ /* 0x002fe20007810000 */
[----:B------:R-:W-:Y:S01]  /*7960*/  FMUL.FTZ R107, R107, R16 ;  /* 0x000000106b6b7220 */ /* 0x000fe20000410000 */
[----:B------:R-:W-:Y:S01]  /*7970*/  MOV R127, R190 ;  /* 0x000000be007f7202 */ /* 0x000fe20000000f00 */
[-C--:B------:R-:W-:Y:S01]  /*7980*/  FMUL.FTZ R108, R108, R17.reuse ;  /* 0x000000116c6c7220 */ /* 0x080fe20000410000 */
[----:B------:R-:W-:Y:S01]  /*7990*/  FSETP.NEU.FTZ.AND P1, PT, R136, -INF , PT ;  /* 0xff8000008800780b */ /* 0x000fe20003f3d000 */
[----:B------:R-:W-:Y:S01]  /*79a0*/  FMUL.FTZ R109, R109, R17 ;  /* 0x000000116d6d7220 */ /* 0x000fe20000410000 */
        /* <DEDUP_REMOVED lines=8> */
[----:B------:R-:W-:Y:S01]  /*7a30*/  HMMA.16816.F32.BF16 R88, R4, R24, R88 ;  /* 0x000000180458723c */ /* 0x000fe20000041858 */
[----:B------:R-:W-:-:S02]  /*7a40*/  FMUL.FTZ R122, R122, R16 ;  /* 0x000000107a7a7220 */ /* 0x000fc40000410000 */
[----:B------:R-:W-:Y:S02]  /*7a50*/  FMUL.FTZ R123, R123, R16 ;  /* 0x000000107b7b7220 */ /* 0x000fe40000410000 */
[----:B------:R-:W-:-:S03]  /*7a60*/  FMUL.FTZ R0, R136, c[0x0][0x23c] ;  /* 0x00008f0088007a20 */ /* 0x000fc60000410000 */
[----:B------:R-:W-:Y:S02]  /*7a70*/  HMMA.16816.F32.BF16 R92, R4, R26, R92 ;  /* 0x0000001a045c723c */ /* 0x000fe4000004185c */
[----:B------:R-:W-:-:S06]  /*7a80*/  FSEL R0, R0, RZ, P1 ;  /* 0x000000ff00007208 */ /* 0x000fcc0000800000 */
[C---:B------:R-:W-:Y:S08]  /*7a90*/  HMMA.16816.F32.BF16 R104, R4.reuse, R28, R104 ;  /* 0x0000001c0468723c */ /* 0x040ff00000041868 */
[C---:B------:R-:W-:Y:S08]  /*7aa0*/  HMMA.16816.F32.BF16 R108, R4.reuse, R30, R108 ;  /* 0x0000001e046c723c */ /* 0x040ff0000004186c */
[----:B------:R-:W-:Y:S01]  /*7ab0*/  HMMA.16816.F32.BF16 R120, R4, R32, R120 ;  /* 0x000000200478723c */ /* 0x000fe20000041878 */
[----:B------:R-:W1:Y:S06]  /*7ac0*/  SHFL.BFLY PT, R5, R2, 0x1, 0x1f ;  /* 0x0c201f0002057f89 */ /* 0x000e6c00000e0000 */
[----:B------:R-:W-:-:S04]  /*7ad0*/  MOV R4, R189 ;  /* 0x000000bd00047202 */ /* 0x000fc80000000f00 */
[----:B------:R-:W-:Y:S01]  /*7ae0*/  MOV R21, R4 ;  /* 0x0000000400157202 */ /* 0x000fe20000000f00 */
[----:B------:R-:W-:Y:S01]  /*7af0*/  FFMA.FTZ R4, R132, c[0x0][0x23c], -R0 ;  /* 0x00008f0084047a23 */ /* 0x000fe20000010800 */
[----:B------:R-:W-:-:S03]  /*7b00*/  MOV R132, R242 ;  /* 0x000000f200847202 */ /* 0x000fc60000000f00 */
[----:B------:R2:W-:Y:S01]  /*7b10*/  MUFU.EX2 R191, R4 ;  /* 0x0000000400bf7308 */ /* 0x0005e20000000800 */
[----:B-1----:R-:W-:Y:S01]  /*7b20*/  FMNMX.FTZ R135, R2, R5, !PT ;  /* 0x0000000502877209 */ /* 0x002fe20007810000 */
[----:B------:R-:W-:Y:S01]  /*7b30*/  FFMA.FTZ R2, R137, c[0x0][0x23c], -R0 ;  /* 0x00008f0089027a23 */ /* 0x000fe20000010800 */
[----:B------:R-:W-:Y:S02]  /*7b40*/  FSEL R5, R136, RZ, P1 ;  /* 0x000000ff88057208 */ /* 0x000fe40000800000 */
[----:B------:R-:W-:-:S03]  /*7b50*/  FSETP.NEU.FTZ.AND P0, PT, R135, -INF , PT ;  /* 0xff8000008700780b */ /* 0x000fc60003f1d000 */
[----:B------:R1:W-:Y:S01]  /*7b60*/  MUFU.EX2 R190, R2 ;  /* 0x0000000200be7308 */ /* 0x0003e20000000800 */
[----:B--2---:R-:W-:Y:S01]  /*7b70*/  FFMA.FTZ R4, R133, c[0x0][0x23c], -R0 ;  /* 0x00008f0085047a23 */ /* 0x004fe20000010800 */
[----:B------:R-:W-:Y:S01]  /*7b80*/  MOV R133, R243 ;  /* 0x000000f300857202 */ /* 0x000fe20000000f00 */
[----:B------:R-:W-:Y:S01]  /*7b90*/  FADD.FTZ R6, R231, -R5 ;  /* 0x80000005e7067221 */ /* 0x000fe20000010000 */
[C---:B------:R-:W-:Y:S02]  /*7ba0*/  FSEL R5, R135.reuse, RZ, P0 ;  /* 0x000000ff87057208 */ /* 0x040fe40000000000 */
[----:B------:R-:W-:Y:S02]  /*7bb0*/  MOV R231, R125 ;  /* 0x0000007d00e77202 */ /* 0x000fe40000000f00 */
[----:B------:R2:W-:Y:S01]  /*7bc0*/  MUFU.EX2 R192, R4 ;  /* 0x0000000400c07308 */ /* 0x0005e20000000800 */
[----:B------:R-:W-:Y:S02]  /*7bd0*/  FMUL.FTZ R6, R6, c[0x0][0x23c] ;  /* 0x00008f0006067a20 */ /* 0x000fe40000410000 */
[----:B-1----:R-:W-:-:S05]  /*7be0*/  FMUL.FTZ R2, R135, c[0x0][0x23c] ;  /* 0x00008f0087027a20 */ /* 0x002fca0000410000 */
[----:B------:R-:W-:Y:S02]  /*7bf0*/  FSEL R2, R2, RZ, P0 ;  /* 0x000000ff02027208 */ /* 0x000fe40000000000 */
[----:B------:R-:W-:Y:S01]  /*7c00*/  ISETP.GE.AND P0, PT, R244, 0x4, PT ;  /* 0x00000004f400780c */ /* 0x000fe20003f06270 */
[----:B--2---:R-:W-:-:S04]  /*7c10*/  FFMA.FTZ R4, R138, c[0x0][0x23c], -R0 ;  /* 0x00008f008a047a23 */ /* 0x004fc80000010800 */
[----:B------:R1:W-:Y:S02]  /*7c20*/  MUFU.EX2 R193, R4 ;  /* 0x0000000400c17308 */ /* 0x0003e40000000800 */
[----:B-1----:R-:W-:Y:S01]  /*7c30*/  FFMA.FTZ R4, R19, c[0x0][0x23c], -R2 ;  /* 0x00008f0013047a23 */ /* 0x002fe20000010802 */
[----:B------:R-:W-:-:S05]  /*7c40*/  MOV R19, R240 ;  /* 0x000000f000137202 */ /* 0x000fca0000000f00 */
[----:B------:R1:W-:Y:S02]  /*7c50*/  MUFU.EX2 R138, R4 ;  /* 0x00000004008a7308 */ /* 0x0003e40000000800 */
[----:B-1----:R-:W-:-:S06]  /*7c60*/  FFMA.FTZ R4, R11, c[0x0][0x23c], -R2 ;  /* 0x00008f000b047a23 */ /* 0x002fcc0000010802 */
[----:B------:R-:W1:Y:S08]  /*7c70*/  MUFU.EX2 R11, R6 ;  /* 0x00000006000b7308 */ /* 0x000e700000000800 */
[----:B------:R2:W3:Y:S01]  /*7c80*/  MUFU.EX2 R188, R4 ;  /* 0x0000000400bc7308 */ /* 0x0004e20000000800 */
[-C--:B-1----:R-:W-:Y:S01]  /*7c90*/  FMUL.FTZ R148, R148, R11.reuse ;  /* 0x0000000b94947220 */ /* 0x082fe20000410000 */
[----:B------:R-:W-:Y:S01]  /*7ca0*/  F2FP.BF16.PACK_AB R6, R193, R192 ;  /* 0x000000c0c106723e */ /* 0x000fe200000010ff */
        /* <DEDUP_REMOVED lines=14> */
[----:B-1----:R-:W-:Y:S01]  /*7d90*/  FADD.FTZ R4, R230, -R5 ;  /* 0x80000005e6047221 */ /* 0x002fe20000010000 */
[----:B---3--:R-:W-:Y:S01]  /*7da0*/  F2FP.BF16.PACK_AB R5, R188, R138 ;  /* 0x0000008abc05723e */ /* 0x008fe200000010ff */
[-C--:B------:R-:W-:Y:S02]  /*7db0*/  FMUL.FTZ R49, R49, R11.reuse ;  /* 0x0000000b31317220 */ /* 0x080fe40000410000 */
[----:B------:R-:W-:Y:S02]  /*7dc0*/  FMUL.FTZ R4, R4, c[0x0][0x23c] ;  /* 0x00008f0004047a20 */ /* 0x000fe40000410000 */
        /* <DEDUP_REMOVED lines=10> */
[----:B-1----:R-:W-:Y:S02]  /*7e70*/  FFMA.FTZ R4, R18, c[0x0][0x23c], -R2 ;  /* 0x00008f0012047a23 */ /* 0x002fe40000010802 */
[-C--:B--2---:R-:W-:Y:S02]  /*7e80*/  FMUL.FTZ R150, R150, R10.reuse ;  /* 0x0000000a96967220 */ /* 0x084fe40000410000 */
[----:B------:R1:W2:Y:S01]  /*7e90*/  MUFU.EX2 R139, R4 ;  /* 0x00000004008b7308 */ /* 0x0002a20000000800 */
        /* <DEDUP_REMOVED lines=9> */
[-C--:B------:R-:W-:Y:S01]  /*7f30*/  FMUL.FTZ R175, R175, R10.reuse ;  /* 0x0000000aafaf7220 */ /* 0x080fe20000410000 */
[----:B--2---:R-:W-:Y:S01]  /*7f40*/  F2FP.BF16.PACK_AB R7, R139, R189 ;  /* 0x000000bd8b07723e */ /* 0x004fe200000010ff */
[----:B------:R-:W-:-:S02]  /*7f50*/  FMUL.FTZ R38, R38, R10 ;  /* 0x0000000a26267220 */ /* 0x000fc40000410000 */
[-C--:B------:R-:W-:Y:S02]  /*7f60*/  FMUL.FTZ R39, R39, R10.reuse ;  /* 0x0000000a27277220 */ /* 0x080fe40000410000 */
[-C--:B------:R-:W-:Y:S02]  /*7f70*/  FMUL.FTZ R50, R50, R10.reuse ;  /* 0x0000000a32327220 */ /* 0x080fe40000410000 */
[C---:B------:R-:W-:Y:S01]  /*7f80*/  HMMA.16816.F32.BF16 R148, R4.reuse, R176, R148 ;  /* 0x000000b00494723c */ /* 0x040fe20000041894 */
[-C--:B------:R-:W-:Y:S02]  /*7f90*/  FMUL.FTZ R51, R51, R10.reuse ;  /* 0x0000000a33337220 */ /* 0x080fe40000410000 */
[-C--:B------:R-:W-:Y:S02]  /*7fa0*/  FMUL.FTZ R54, R54, R10.reuse ;  /* 0x0000000a36367220 */ /* 0x080fe40000410000 */
[-C--:B------:R-:W-:Y:S02]  /*7fb0*/  FMUL.FTZ R55, R55, R10.reuse ;  /* 0x0000000a37377220 */ /* 0x080fe40000410000 */
[-C--:B------:R-:W-:Y:S01]  /*7fc0*/  FMUL.FTZ R66, R66, R10.reuse ;  /* 0x0000000a42427220 */ /* 0x080fe20000410000 */
[----:B------:R-:W-:Y:S01]  /*7fd0*/  HMMA.16816.F32.BF16 R176, R4, R178, R156 ;  /* 0x000000b204b0723c */ /* 0x000fe2000004189c */
[-C--:B------:R-:W-:Y:S01]  /*7fe0*/  FMUL.FTZ R67, R67, R10.reuse ;  /* 0x0000000a43437220 */ /* 0x080fe20000410000 */
[----:B------:R-:W1:Y:S01]  /*7ff0*/  LDSM.16.MT88.4 R156, [R212+0xa800] ;  /* 0x00a80000d49c783b */ /* 0x000e620000004200 */
[----:B------:R-:W-:-:S02]  /*8000*/  FMUL.FTZ R102, R102, R10 ;  /* 0x0000000a66667220 */ /* 0x000fc40000410000 */
[-C--:B------:R-:W-:Y:S02]  /*8010*/  FMUL.FTZ R103, R103, R10.reuse ;  /* 0x0000000a67677220 */ /* 0x080fe40000410000 */
[-C--:B------:R-:W-:Y:S01]  /*8020*/  FMUL.FTZ R118, R118, R10.reuse ;  /* 0x0000000a76767220 */ /* 0x080fe20000410000 */
[C---:B------:R-:W-:Y:S01]  /*8030*/  HMMA.16816.F32.BF16 R68, R4.reuse, R40, R68 ;  /* 0x000000280444723c */ /* 0x040fe20000041844 */
[-C--:B------:R-:W-:Y:S02]  /*8040*/  FMUL.FTZ R119, R119, R10.reuse ;  /* 0x0000000a77777220 */ /* 0x080fe40000410000 */
[-C--:B------:R-:W-:Y:S02]  /*8050*/  FMUL.FTZ R81, R81, R11.reuse ;  /* 0x0000000b51517220 */ /* 0x080fe40000410000 */
[-C--:B------:R-:W-:Y:S02]  /*8060*/  FMUL.FTZ R82, R82, R10.reuse ;  /* 0x0000000a52527220 */ /* 0x080fe40000410000 */
[-C--:B------:R-:W-:Y:S01]  /*8070*/  FMUL.FTZ R83, R83, R10.reuse ;  /* 0x0000000a53537220 */ /* 0x080fe20000410000 */
[C---:B------:R-:W-:Y:S01]  /*8080*/  HMMA.16816.F32.BF16 R160, R4.reuse, R184, R160 ;  /* 0x000000b804a0723c */ /* 0x040fe200000418a0 */
[----:B------:R-:W-:Y:S01]  /*8090*/  FMUL.FTZ R84, R84, R11 ;  /* 0x0000000b54547220 */ /* 0x000fe20000410000 */
[----:B------:R-:W-:Y:S01]  /*80a0*/  MOV R40, R19 ;  /* 0x0000001300287202 */ /* 0x000fe20000000f00 */
[----:B------:R-:W-:Y:S01]  /*80b0*/  FMUL.FTZ R85, R85, R11 ;  /* 0x0000000b55557220 */ /* 0x000fe20000410000 */
[----:B------:R-:W-:Y:S01]  /*80c0*/  MOV R19, R21 ;  /* 0x0000001500137202 */ /* 0x000fe20000000f00 */
[----:B------:R-:W-:Y:S01]  /*80d0*/  FMUL.FTZ R86, R86, R10 ;  /* 0x0000000a56567220 */ /* 0x000fe20000410000 */
[----:B------:R-:W-:Y:S01]  /*80e0*/  MOV R21, R126 ;  /* 0x0000007e00157202 */ /* 0x000fe20000000f00 */
[----:B------:R-:W-:Y:S01]  /*80f0*/  FMUL.FTZ R87, R87, R10 ;  /* 0x0000000a57577220 */ /* 0x000fe20000410000 */
        /* <DEDUP_REMOVED lines=8> */
[C---:B------:R-:W-:Y:S01]  /*8180*/  HMMA.16816.F32.BF16 R36, R4.reuse, R180, R36 ;  /* 0x000000b40424723c */ /* 0x040fe20000041824 */
[----:B------:R-:W-:Y:S01]  /*8190*/  FMUL.FTZ R112, R112, R11 ;  /* 0x0000000b70707220 */ /* 0x000fe20000410000 */
[----:B------:R-:W-:Y:S01]  /*81a0*/  MOV R230, R179 ;  /* 0x000000b300e67202 */ /* 0x000fe20000000f00 */
[----:B------:R-:W-:Y:S01]  /*81b0*/  FMUL.FTZ R113, R113, R11 ;  /* 0x0000000b71717220 */ /* 0x000fe20000410000 */
[----:B------:R-:W-:Y:S01]  /*81c0*/  MOV R41, R133 ;  /* 0x0000008500297202 */ /* 0x000fe20000000f00 */
[-C--:B------:R-:W-:Y:S01]  /*81d0*/  FMUL.FTZ R114, R114, R10.reuse ;  /* 0x0000000a72727220 */ /* 0x080fe20000410000 */
[----:B------:R-:W2:Y:S01]  /*81e0*/  LDSM.16.MT88.4 R172, [R214+0xa800] ;  /* 0x00a80000d6ac783b */ /* 0x000ea20000004200 */
[----:B------:R-:W-:Y:S01]  /*81f0*/  FMUL.FTZ R115, R115, R10 ;  /* 0x0000000a73737220 */ /* 0x000fe20000410000 */
[----:B------:R-:W-:Y:S01]  /*8200*/  HMMA.16816.F32.BF16 R184, R4, R182, R48 ;  /* 0x000000b604b8723c */ /* 0x000fe20000041830 */
[-C--:B------:R-:W-:Y:S01]  /*8210*/  FMUL.FTZ R128, R128, R11.reuse ;  /* 0x0000000b80807220 */ /* 0x080fe20000410000 */
[----:B------:R-:W3:Y:S01]  /*8220*/  LDSM.16.MT88.4 R48, [R217+0xa800] ;  /* 0x00a80000d930783b */ /* 0x000ee20000004200 */
[----:B------:R-:W-:-:S02]  /*8230*/  FMUL.FTZ R129, R129, R11 ;  /* 0x0000000b81817220 */ /* 0x000fc40000410000 */
[-C--:B------:R-:W-:Y:S02]  /*8240*/  FMUL.FTZ R130, R130, R10.reuse ;  /* 0x0000000a82827220 */ /* 0x080fe40000410000 */
[-C--:B------:R-:W-:Y:S01]  /*8250*/  FMUL.FTZ R131, R131, R10.reuse ;  /* 0x0000000a83837220 */ /* 0x080fe20000410000 */
[C---:B------:R-:W-:Y:S01]  /*8260*/  HMMA.16816.F32.BF16 R52, R4.reuse, R140, R52 ;  /* 0x0000008c0434723c */ /* 0x040fe20000041834 */
[----:B------:R-:W-:Y:S02]  /*8270*/  FFMA.FTZ R18, R196, c[0x0][0x23c], -R9 ;  /* 0x00008f00c4127a23 */ /* 0x000fe40000010809 */
[----:B------:R-:W-:Y:S02]  /*8280*/  FFMA.FTZ R11, R246, R11, R191 ;  /* 0x0000000bf60b7223 */ /* 0x000fe400000100bf */
[----:B------:R4:W-:Y:S01]  /*8290*/  MUFU.EX2 R137, R18 ;  /* 0x0000001200897308 */ /* 0x0009e20000000800 */
[----:B------:R-:W-:Y:S02]  /*82a0*/  FFMA.FTZ R10, R252, R10, R138 ;  /* 0x0000000afc0a7223 */ /* 0x000fe4000001008a */
[C---:B------:R-:W-:Y:S07]  /*82b0*/  HMMA.16816.F32.BF16 R180, R4.reuse, R142, R64 ;  /* 0x0000008e04b4723c */ /* 0x040fee0000041840 */
[----:B------:R-:W-:Y:S01]  /*82c0*/  MOV R66, R124 ;  /* 0x0000007c00427202 */ /* 0x000fe20000000f00 */
[----:B------:R-:W-:Y:S01]  /*82d0*/  HMMA.16816.F32.BF16 R100, R4, R28, R100 ;  /* 0x0000001c0464723c */ /* 0x000fe20000041864 */
[----:B------:R-:W-:-:S02]  /*82e0*/  MOV R67, R23 ;  /* 0x0000001700437202 */ /* 0x000fc40000000f00 */
[----:B------:R-:W-:Y:S01]  /*82f0*/  MOV R65, R22 ;  /* 0x0000001600417202 */ /* 0x000fe20000000f00 */
[----:B----4-:R-:W-:-:S04]  /*8300*/  FFMA.FTZ R18, R197, c[0x0][0x23c], -R9 ;  /* 0x00008f00c5127a23 */ /* 0x010fc80000010809 */
[C---:B------:R-:W-:Y:S01]  /*8310*/  HMMA.16816.F32.BF16 R116, R4.reuse, R32, R116 ;  /* 0x000000200474723c */ /* 0x040fe20000041874 */
[----:B------:R4:W5:Y:S07]  /*8320*/  MUFU.EX2 R133, R18 ;  /* 0x0000001200857308 */ /* 0x00096e0000000800 */
[C---:B------:R-:W-:Y:S01]  /*8330*/  HMMA.16816.F32.BF16 R176, R4.reuse, R42, R80 ;  /* 0x0000002a04b0723c */ /* 0x040fe20000041850 */
[----:B------:R-:W-:Y:S06]  /*8340*/  LDSM.16.MT88.4 R80, [R212+0xb800] ;  /* 0x00b80000d450783b */ /* 0x000fec0000004200 */
[----:B------:R-:W-:Y:S01]  /*8350*/  MOV R43, R20 ;  /* 0x00000014002b7202 */ /* 0x000fe20000000f00 */
[C---:B------:R-:W-:Y:S01]  /*8360*/  HMMA.16816.F32.BF16 R84, R4.reuse, R24, R84 ;  /* 0x000000180454723c */ /* 0x040fe20000041854 */
[----:B------:R-:W-:Y:S01]  /*8370*/  MOV R20, R127 ;  /* 0x0000007f00147202 */ /* 0x000fe20000000f00 */
[--C-:B----4-:R-:W-:Y:S01]  /*8380*/  FFMA.FTZ R18, R199, c[0x0][0x23c], -R9.reuse ;  /* 0x00008f00c7127a23 */ /* 0x110fe20000010809 */
[----:B------:R-:W-:Y:S01]  /*8390*/  MOV R42, R132 ;  /* 0x00000084002a7202 */ /* 0x000fe20000000f00 */
[----:B------:R-:W-:Y:S01]  /*83a0*/  FFMA.FTZ R9, R200, c[0x0][0x23c], -R9 ;  /* 0x00008f00c8097a23 */ /* 0x000fe20000010809 */
[----:B------:R-:W-:Y:S01]  /*83b0*/  MOV R200, R65 ;  /* 0x0000004100c87202 */ /* 0x000fe20000000f00 */
[----:B------:R-:W-:Y:S01]  /*83c0*/  MUFU.EX2 R132, R18 ;  /* 0x0000001200847308 */ /* 0x000fe20000000800 */
[----:B-----5:R-:W-:Y:S01]  /*83d0*/  F2FP.BF16.PACK_AB R124, R133, R137 ;  /* 0x00000089857c723e */ /* 0x020fe200000010ff */
[C---:B------:R-:W-:Y:S01]  /*83e0*/  HMMA.16816.F32.BF16 R140, R4.reuse, R26, R96 ;  /* 0x0000001a048c723c */ /* 0x040fe20000041860 */
[----:B------:R-:W-:Y:S05]  /*83f0*/  LDSM.16.MT88.4 R96, [R214+0xb800] ;  /* 0x00b80000d660783b */ /* 0x000fea0000004200 */
[----:B------:R4:W5:Y:S02]  /*8400*/  MUFU.EX2 R26, R9 ;  /* 0x00000009001a7308 */ /* 0x0009640000000800 */
[C---:B------:R-:W-:Y:S01]  /*8410*/  HMMA.16816.F32.BF16 R28, R4.reuse, R30, R112 ;  /* 0x0000001e041c723c */ /* 0x040fe20000041870 */
[----:B------:R-:W-:Y:S07]  /*8420*/  LDSM.16.MT88.4 R112, [R217+0xb800] ;  /* 0x00b80000d970783b */ /* 0x000fee0000004200 */
[----:B------:R-:W-:Y:S01]  /*8430*/  HMMA.16816.F32.BF16 R32, R4, R34, R128 ;  /* 0x000000220420723c */ /* 0x000fe20000041880 */
[----:B----4-:R-:W-:-:S06]  /*8440*/  FFMA.FTZ R9, R201, c[0x0][0x23c], -R8 ;  /* 0x00008f00c9097a23 */ /* 0x010fcc0000010808 */
[----:B------:R-:W-:Y:S01]  /*8450*/  MOV R131, R21 ;  /* 0x0000001500837202 */ /* 0x000fe20000000f00 */
[----:B------:R-:W-:Y:S01]  /*8460*/  FFMA.FTZ R4, R203, c[0x0][0x23c], -R0 ;  /* 0x00008f00cb047a23 */ /* 0x000fe20000010800 */
[----:B------:R-:W-:Y:S01]  /*8470*/  MOV R130, R20 ;  /* 0x0000001400827202 */ /* 0x000fe20000000f00 */
[----:B------:R4:W-:Y:S01]  /*8480*/  MUFU.EX2 R25, R9 ;  /* 0x0000000900197308 */ /* 0x0009e20000000800 */
[----:B------:R-:W-:Y:S02]  /*8490*/  MOV R129, R19 ;  /* 0x0000001300817202 */ /* 0x000fe40000000f00 */
[----:B------:R-:W-:Y:S02]  /*84a0*/  MOV R201, R66 ;  /* 0x0000004200c97202 */ /* 0x000fe40000000f00 */
[----:B-----5:R-:W-:Y:S02]  /*84b0*/  F2FP.BF16.PACK_AB R126, R26, R132 ;  /* 0x000000841a7e723e */ /* 0x020fe400000010ff */
[----:B------:R-:W-:Y:S01]  /*84c0*/  MOV R128, R231 ;  /* 0x000000e700807202 */ /* 0x000fe20000000f00 */
[----:B------:R5:W-:Y:S01]  /*84d0*/  MUFU.EX2 R21, R4 ;  /* 0x0000000400157308 */ /* 0x000be20000000800 */
[----:B------:R-:W-:Y:S01]  /*84e0*/  MOV R203, R230 ;  /* 0x000000e600cb7202 */ /* 0x000fe20000000f00 */
[----:B----4-:R-:W-:Y:S01]  /*84f0*/  FFMA.FTZ R9, R202, c[0x0][0x23c], -R8 ;  /* 0x00008f00ca097a23 */ /* 0x010fe20000010808 */
[----:B------:R-:W-:-:S02]  /*8500*/  MOV R202, R67 ;  /* 0x0000004300ca7202 */ /* 0x000fc40000000f00 */
[----:B------:R-:W4:Y:S03]  /*8510*/  LDSM.16.MT88.4 R64, [R216+0xa800] ;  /* 0x00a80000d840783b */ /* 0x000f260000004200 */
[----:B------:R1:W1:Y:S01]  /*8520*/  MUFU.EX2 R24, R9 ;  /* 0x0000000900187308 */ /* 0x0002620000000800 */
[----:B-----5:R-:W-:Y:S01]  /*8530*/  FFMA.FTZ R4, R206, c[0x0][0x23c], -R0 ;  /* 0x00008f00ce047a23 */ /* 0x020fe20000010800 */
[----:B------:R-:W-:-:S06]  /*8540*/  MOV R206, R78 ;  /* 0x0000004e00ce7202 */ /* 0x000fcc0000000f00 */
[----:B------:R5:W-:Y:S01]  /*8550*/  MUFU.EX2 R20, R4 ;  /* 0x0000000400147308 */ /* 0x000be20000000800 */
[--C-:B-1----:R-:W-:Y:S01]  /*8560*/  FFMA.FTZ R9, R204, c[0x0][0x23c], -R8.reuse ;  /* 0x00008f00cc097a23 */ /* 0x102fe20000010808 */
[----:B------:R-:W-:Y:S01]  /*8570*/  F2FP.BF16.PACK_AB R125, R24, R25 ;  /* 0x00000019187d723e */ /* 0x000fe200000010ff */
[----:B------:R-:W-:Y:S01]  /*8580*/  FFMA.FTZ R8, R232, c[0x0][0x23c], -R8 ;  /* 0x00008f00e8087a23 */ /* 0x000fe20000010808 */
[----:B------:R-:W-:-:S04]  /*8590*/  MOV R204, R239 ;  /* 0x000000ef00cc7202 */ /* 0x000fc80000000f00 */
[----:B------:R-:W-:Y:S01]  /*85a0*/  MUFU.EX2 R23, R9 ;  /* 0x0000000900177308 */ /* 0x000fe20000000800 */
[--C-:B-----5:R-:W-:Y:S01]  /*85b0*/  FFMA.FTZ R4, R205, c[0x0][0x23c], -R0.reuse ;  /* 0x00008f00cd047a23 */ /* 0x120fe20000010800 */
[----:B------:R-:W-:Y:S01]  /*85c0*/  MOV R205, R79 ;  /* 0x0000004f00cd7202 */ /* 0x000fe20000000f00 */
[----:B------:R-:W-:Y:S01]  /*85d0*/  FFMA.FTZ R0, R207, c[0x0][0x23c], -R0 ;  /* 0x00008f00cf007a23 */ /* 0x000fe20000010800 */
[----:B------:R-:W-:-:S04]  /*85e0*/  MOV R207, R77 ;  /* 0x0000004d00cf7202 */ /* 0x000fc80000000f00 */
[----:B------:R1:W-:Y:S08]  /*85f0*/  MUFU.EX2 R19, R4 ;  /* 0x0000000400137308 */ /* 0x0003f00000000800 */
[----:B------:R5:W-:Y:S01]  /*8600*/  MUFU.EX2 R18, R0 ;  /* 0x0000000000127308 */ /* 0x000be20000000800 */
[----:B-1----:R-:W1:Y:S07]  /*8610*/  LDSM.16.MT88.4 R4, [R216+0xb800] ;  /* 0x00b80000d804783b */ /* 0x002e6e0000004200 */
[----:B------:R-:W2:Y:S01]  /*8620*/  MUFU.EX2 R22, R8 ;  /* 0x0000000800167308 */ /* 0x000ea20000000800 */
[----:B-----5:R-:W-:-:S07]  /*8630*/  FFMA.FTZ R0, R198, c[0x0][0x23c], -R2 ;  /* 0x00008f00c6007a23 */ /* 0x020fce0000010802 */
[----:B------:R5:W-:Y:S01]  /*8640*/  MUFU.EX2 R9, R0 ;  /* 0x0000000000097308 */ /* 0x000be20000000800 */
[----:B--2---:R-:W-:-:S07]  /*8650*/  F2FP.BF16.PACK_AB R127, R22, R23 ;  /* 0x00000017167f723e */ /* 0x004fce00000010ff */
[----:B------:R-:W-:Y:S01]  /*8660*/  HMMA.16816.F32.BF16 R144, R124, R156, R144 ;  /* 0x0000009c7c90723c */ /* 0x000fe20000041890 */
[----:B-----5:R-:W-:-:S04]  /*8670*/  FFMA.FTZ R0, R195, c[0x0][0x23c], -R2 ;  /* 0x00008f00c3007a23 */ /* 0x020fc80000010802 */
[----:B------:R2:W5:Y:S03]  /*8680*/  MUFU.EX2 R8, R0 ;  /* 0x0000000000087308 */ /* 0x0005660000000800 */
[C---:B------:R-:W-:Y:S08]  /*8690*/  HMMA.16816.F32.BF16 R152, R124.reuse, R158, R152 ;  /* 0x0000009e7c98723c */ /* 0x040ff00000041898 */
[----:B------:R-:W-:Y:S01]  /*86a0*/  HMMA.16816.F32.BF16 R164, R124, R172, R164 ;  /* 0x000000ac7ca4723c */ /* 0x000fe200000418a4 */
[----:B--2---:R-:W-:-:S07]  /*86b0*/  FFMA.FTZ R0, R194, c[0x0][0x23c], -R2 ;  /* 0x00008f00c2007a23 */ /* 0x004fce0000010802 */
[C---:B------:R-:W-:Y:S01]  /*86c0*/  HMMA.16816.F32.BF16 R168, R124.reuse, R174, R168 ;  /* 0x000000ae7ca8723c */ /* 0x040fe200000418a8 */
[----:B------:R-:W-:Y:S01]  /*86d0*/  FFMA.FTZ R2, R76, c[0x0][0x23c], -R2 ;  /* 0x00008f004c027a23 */ /* 0x000fe20000010802 */
[----:B------:R-:W-:Y:S06]  /*86e0*/  MUFU.EX2 R0, R0 ;  /* 0x0000000000007308 */ /* 0x000fec0000000800 */
[C---:B---3--:R-:W-:Y:S02]  /*86f0*/  HMMA.16816.F32.BF16 R40, R124.reuse, R48, R40 ;  /* 0x000000307c28723c */ /* 0x048fe40000041828 */
[----:B------:R-:W2:Y:S06]  /*8700*/  MUFU.EX2 R2, R2 ;  /* 0x0000000200027308 */ /* 0x000eac0000000800 */
        /* <DEDUP_REMOVED lines=9> */
[C---:B-1----:R-:W-:Y:S08]  /*87a0*/  HMMA.16816.F32.BF16 R120, R124.reuse, R4, R120 ;  /* 0x000000047c78723c */ /* 0x042ff00000041878 */
[----:B------:R-:W-:Y:S07]  /*87b0*/  HMMA.16816.F32.BF16 R124, R124, R6, R128 ;  /* 0x000000067c7c723c */ /* 0x000fee0000041880 */
[----:B------:R-:W-:-:S02]  /*87c0*/  F2FP.BF16.PACK_AB R128, R20, R21 ;  /* 0x000000151480723e */ /* 0x000fc400000010ff */
[----:B-----5:R-:W-:Y:S02]  /*87d0*/  F2FP.BF16.PACK_AB R129, R8, R9 ;  /* 0x000000090881723e */ /* 0x020fe400000010ff */
[----:B------:R-:W-:Y:S02]  /*87e0*/  F2FP.BF16.PACK_AB R130, R18, R19 ;  /* 0x000000131282723e */ /* 0x000fe400000010ff */
[----:B--2---:R-:W-:-:S07]  /*87f0*/  F2FP.BF16.PACK_AB R131, R2, R0 ;  /* 0x000000000283723e */ /* 0x004fce00000010ff */
[C---:B------:R-:W-:Y:S07]  /*8800*/  HMMA.16816.F32.BF16 R116, R128.reuse, R4, R116 ;  /* 0x000000048074723c */ /* 0x040fee0000041874 */
[----:B------:R-:W-:Y:S01]  /*8810*/  FFMA.FTZ R5, R251, R17, R236 ;  /* 0x00000011fb057223 */ /* 0x000fe200000100ec */
[----:B------:R-:W-:Y:S01]  /*8820*/  HMMA.16816.F32.BF16 R148, R128, R156, R148 ;  /* 0x0000009c8094723c */ /* 0x000fe20000041894 */
[----:B------:R-:W-:Y:S02]  /*8830*/  FADD.FTZ R17, R190, R11 ;  /* 0x0000000bbe117221 */ /* 0x000fe40000010000 */
[----:B------:R-:W-:-:S02]  /*8840*/  FADD.FTZ R11, R235, R5 ;  /* 0x00000005eb0b7221 */ /* 0x000fc40000010000 */
[----:B------:R-:W-:Y:S02]  /*8850*/  FADD.FTZ R5, R192, R17 ;  /* 0x00000011c0057221 */ /* 0x000fe40000010000 */
[----:B------:R-:W-:Y:S01]  /*8860*/  FFMA.FTZ R4, R250, R16, R233 ;  /* 0x00000010fa047223 */ /* 0x000fe200000100e9 */
        /* <DEDUP_REMOVED lines=10> */
[C---:B------:R-:W-:Y:S01]  /*8910*/  HMMA.16816.F32.BF16 R52, R128.reuse, R64, R52 ;  /* 0x000000408034723c */ /* 0x040fe20000041834 */
[----:B------:R-:W-:Y:S02]  /*8920*/  FADD.FTZ R246, R18, R19 ;  /* 0x0000001312f67221 */ /* 0x000fe40000010000 */
[----:B------:R-:W-:Y:S02]  /*8930*/  FADD.FTZ R250, R208, R10 ;  /* 0x0000000ad0fa7221 */ /* 0x000fe40000010000 */
[----:B------:R-:W-:Y:S01]  /*8940*/  FADD.FTZ R4, R139, R4 ;  /* 0x000000048b047221 */ /* 0x000fe20000010000 */
[----:B------:R1:W-:Y:S01]  /*8950*/  STL [R1], R246 ;  /* 0x000000f601007387 */ /* 0x0003e20000100800 */
        /* <DEDUP_REMOVED lines=28> */
[----:B------:R-:W-:Y:S01]  /*8b20*/  ULDC.64 UR4, c[0x0][0x1a0] ;  /* 0x0000680000047ab9 */ /* 0x000fe20000000a00 */
[----:B------:R-:W-:Y:S01]  /*8b30*/  IADD3 R245, R244, -0x4, RZ ;  /* 0xfffffffcf4f57810 */ /* 0x000fe20007ffe0ff */
[----:B------:R-:W-:Y:S02]  /*8b40*/  USHF.L.U32 UR10, UR4, 0x6, URZ ;  /* 0x00000006040a7899 */ /* 0x000fe4000800063f */
[----:B------:R-:W-:Y:S02]  /*8b50*/  UMOV UR11, 0x6 ;  /* 0x00000006000b7882 */ /* 0x000fe40000000000 */
[----:B------:R-:W-:Y:S01]  /*8b60*/  USHF.L.U64.HI UR5, UR4, UR11, UR5 ;  /* 0x0000000b04057299 */ /* 0x000fe20008010205 */
[----:B------:R-:W-:Y:S01]  /*8b70*/  IMAD R0, R245, 0x20, R247 ;  /* 0x00000020f5007824 */ /* 0x000fe200078e02f7 */
[----:B------:R-:W-:Y:S01]  /*8b80*/  UIADD3 UR4, UP0, -UR10, 0x80, URZ ;  /* 0x000000800a047890 */ /* 0x000fe2000ff1e13f */
[----:B------:R-:W-:Y:S01]  /*8b90*/  BAR.SYNC.DEFER_BLOCKING 0x0 ;  /* 0x0000000000007b1d */ /* 0x000fe20000010000 */
[----:B------:R-:W-:-:S02]  /*8ba0*/  IADD3 R10, P3, R228, -UR10, RZ ;  /* 0x8000000ae40a7c10 */ /* 0x000fc4000ff7e0ff */
[----:B------:R-:W-:Y:S01]  /*8bb0*/  IADD3 R6, P1, R210, -UR10, RZ ;  /* 0x8000000ad2067c10 */ /* 0x000fe2000ff3e0ff */
[----:B------:R-:W-:Y:S01]  /*8bc0*/  UIADD3.X UR10, URZ, ~UR5, URZ, UP0, !UPT ;  /* 0x800000053f0a7290 */ /* 0x000fe200087fe43f */
[----:B------:R-:W-:Y:S01]  /*8bd0*/  IADD3 R8, P2, R228, UR4, RZ ;  /* 0x00000004e4087c10 */ /* 0x000fe2000ff5e0ff */
[----:B------:R-:W-:Y:S01]  /*8be0*/  ULDC.64 UR12, c[0x0][0x118] ;  /* 0x00004600000c7ab9 */ /* 0x000fe20000000a00 */
[----:B------:R-:W-:Y:S02]  /*8bf0*/  IADD3 R4, P0, R210, UR4, RZ ;  /* 0x00000004d2047c10 */ /* 0x000fe4000ff1e0ff */
[C---:B------:R-:W-:Y:S02]  /*8c00*/  IADD3.X R11, R229.reuse, ~UR5, RZ, P3, !PT ;  /* 0x80000005e50b7c10 */ /* 0x040fe40009ffe4ff */
[----:B------:R-:W-:Y:S02]  /*8c10*/  IADD3.X R9, R229, UR10, RZ, P2, !PT ;  /* 0x0000000ae5097c10 */ /* 0x000fe400097fe4ff */
[----:B------:R-:W-:-:S02]  /*8c20*/  IADD3.X R7, R211, ~UR5, RZ, P1, !PT ;  /* 0x80000005d3077c10 */ /* 0x000fc40008ffe4ff */
[----:B------:R-:W-:Y:S02]  /*8c30*/  IADD3.X R5, R211, UR10, RZ, P0, !PT ;  /* 0x0000000ad3057c10 */ /* 0x000fe400087fe4ff */
[CC--:B------:R-:W-:Y:S02]  /*8c40*/  ISETP.GE.AND P1, PT, R0.reuse, R14.reuse, PT ;  /* 0x0000000e0000720c */ /* 0x0c0fe40003f26270 */
[C---:B------:R-:W-:Y:S02]  /*8c50*/  ISETP.GE.AND P5, PT, R0.reuse, R15, PT ;  /* 0x0000000f0000720c */ /* 0x040fe40003fa6270 */
[C---:B------:R-:W-:Y:S02]  /*8c60*/  IADD3 R2, R0.reuse, 0x1, RZ ;  /* 0x0000000100027810 */ /* 0x040fe40007ffe0ff */
[----:B------:R-:W-:Y:S01]  /*8c70*/  ISETP.GE.AND P2, PT, R0, R13, PT ;  /* 0x0000000d0000720c */ /* 0x000fe20003f46270 */
[----:B------:R-:W-:Y:S01]  /*8c80*/  @!PT LDS RZ, [RZ] ;  /* 0x00000000fffff984 */ /* 0x000fe20000000800 */
[----:B------:R-:W-:Y:S01]  /*8c90*/  @!PT LDS RZ, [RZ] ;  /* 0x00000000fffff984 */ /* 0x000fe20000000800 */
[----:B------:R-:W-:Y:S01]  /*8ca0*/  @!PT LDS RZ, [RZ] ;  /* 0x00000000fffff984 */ /* 0x000fe20000000800 */
[----:B------:R1:W-:Y:S01]  /*8cb0*/  LDGSTS.E.BYPASS.LTC128B.128 [R227+0xa000], [R10.64] ;  /* 0x0a0000000ae37fae */ /* 0x0003e2000b901d4c */
[----:B------:R-:W-:-:S02]  /*8cc0*/  ISETP.GE.AND P4, PT, R2, R14, PT ;  /* 0x0000000e0200720c */ /* 0x000fc40003f86270 */
[C---:B------:R-:W-:Y:S01]  /*8cd0*/  ISETP.GE.AND P0, PT, R2.reuse, R15, PT ;  /* 0x0000000f0200720c */ /* 0x040fe20003f06270 */
[----:B------:R1:W-:Y:S01]  /*8ce0*/  LDGSTS.E.BYPASS.LTC128B.128 [R227+0xb000], [R8.64] ;  /* 0x0b00000008e37fae */ /* 0x0003e2000b901d4c */
[C---:B------:R-:W-:Y:S02]  /*8cf0*/  ISETP.GE.AND P3, PT, R2.reuse, R13, PT ;  /* 0x0000000d0200720c */ /* 0x040fe40003f66270 */
[----:B------:R-:W-:Y:S01]  /*8d00*/  ISETP.GE.AND P6, PT, R2, R12, PT ;  /* 0x0000000c0200720c */ /* 0x000fe20003fc6270 */
[----:B------:R2:W-:Y:S04]  /*8d10*/  LDGSTS.E.BYPASS.LTC128B.128 [R227+0xa800], [R6.64] ;  /* 0x0a80000006e37fae */ /* 0x0005e8000b901d4c */
[----:B------:R2:W-:Y:S04]  /*8d20*/  LDGSTS.E.BYPASS.LTC128B.128 [R227+0xb800], [R4.64] ;  /* 0x0b80000004e37fae */ /* 0x0005e8000b901d4c */
[----:B------:R-:W-:Y:S04]  /*8d30*/  LDSM.16.M88.4 R16, [R213] ;  /* 0x00000000d510783b */ /* 0x000fe80000000200 */
[----:B------:R-:W3:Y:S04]  /*8d40*/  LDSM.16.M88.4 R20, [R222] ;  /* 0x00000000de14783b */ /* 0x000ee80000000200 */
[----:B------:R-:W4:Y:S04]  /*8d50*/  LDSM.16.M88.4 R32, [R222+0x800] ;  /* 0x00080000de20783b */ /* 0x000f280000000200 */
[----:B------:R-:W-:Y:S04]  /*8d60*/  LDSM.16.M88.4 R140, [R223] ;  /* 0x00000000df8c783b */ /* 0x000fe80000000200 */
[----:B-1----:R-:W1:Y:S04]  /*8d70*/  LDSM.16.M88.4 R8, [R213+0x2000] ;  /* 0x00200000d508783b */ /* 0x002e680000000200 */
[----:B------:R-:W-:Y:S04]  /*8d80*/  LDSM.16.M88.4 R176, [R226] ;  /* 0x00000000e2b0783b */ /* 0x000fe80000000200 */
[----:B--2---:R-:W2:Y:S04]  /*8d90*/  LDSM.16.M88.4 R4, [R215] ;  /* 0x00000000d704783b */ /* 0x004ea80000000200 */
[----:B------:R-:W5:Y:S04]  /*8da0*/  LDSM.16.M88.4 R28, [R215+0x2000] ;  /* 0x00200000d71c783b */ /* 0x000f680000000200 */
[----:B------:R-:W-:Y:S04]  /*8db0*/  LDSM.16.M88.4 R180, [R220] ;  /* 0x00000000dcb4783b */ /* 0x000fe80000000200 */
[----:B------:R-:W1:Y:S04]  /*8dc0*/  LDSM.16.M88.4 R24, [R221] ;  /* 0x00000000dd18783b */ /* 0x000e680000000200 */
[----:B------:R-:W2:Y:S01]  /*8dd0*/  LDSM.16.M88.4 R184, [R220+0x800] ;  /* 0x00080000dcb8783b */ /* 0x000ea20000000200 */
[C---:B---3--:R-:W-:Y:S03]  /*8de0*/  HMMA.16816.F32.BF16 R204, R16.reuse, R20, RZ ;  /* 0x0000001410cc723c */ /* 0x048fe600000418ff */
[----:B------:R-:W0:Y:S05]  /*8df0*/  LDGDEPBAR ;  /* 0x00000000000079af */ /* 0x000e2a0000000000 */
[C---:B----4-:R-:W-:Y:S08]  /*8e00*/  HMMA.16816.F32.BF16 R196, R16.reuse, R32, RZ ;  /* 0x0000002010c4723c */ /* 0x050ff000000418ff */
[C---:B------:R-:W-:Y:S08]  /*8e10*/  HMMA.16816.F32.BF16 R200, R16.reuse, R22, RZ ;  /* 0x0000001610c8723c */ /* 0x040ff000000418ff */
[----:B------:R-:W-:Y:S08]  /*8e20*/  HMMA.16816.F32.BF16 R192, R16, R34, RZ ;  /* 0x0000002210c0723c */ /* 0x000ff000000418ff */
[C---:B-1----:R-:W-:Y:S08]  /*8e30*/  HMMA.16816.F32.BF16 R188, R8.reuse, R20, RZ ;  /* 0x0000001408bc723c */ /* 0x042ff000000418ff */
[C---:B------:R-:W-:Y:S01]  /*8e40*/  HMMA.16816.F32.BF16 R208, R8.reuse, R22, RZ ;  /* 0x0000001608d0723c */ /* 0x040fe200000418ff */
[----:B------:R-:W1:Y:S07]  /*8e50*/  LDSM.16.M88.4 R20, [R221+0x2000] ;  /* 0x00200000dd14783b */ /* 0x000e6e0000000200 */
[C---:B------:R-:W-:Y:S08]  /*8e60*/  HMMA.16816.F32.BF16 R16, R8.reuse, R32, RZ ;  /* 0x000000200810723c */ /* 0x040ff000000418ff */
[----:B------:R-:W-:Y:S01]  /*8e70*/  HMMA.16816.F32.BF16 R8, R8, R34, RZ ;  /* 0x000000220808723c */ /* 0x000fe200000418ff */
[----:B------:R-:W-:Y:S07]  /*8e80*/  LDSM.16.M88.4 R32, [R218+0x800] ;  /* 0x00080000da20783b */ /* 0x000fee0000000200 */
[C---:B--2---:R-:W-:Y:S08]  /*8e90*/  HMMA.16816.F32.BF16 R204, R4.reuse, R140, R204 ;  /* 0x0000008c04cc723c */ /* 0x044ff000000418cc */
[C---:B------:R-:W-:Y:S08]  /*8ea0*/  HMMA.16816.F32.BF16 R228, R4.reuse, R176, R196 ;  /* 0x000000b004e4723c */ /* 0x040ff000000418c4 */
[C---:B------:R-:W-:Y:S08]  /*8eb0*/  HMMA.16816.F32.BF16 R200, R4.reuse, R142, R200 ;  /* 0x0000008e04c8723c */ /* 0x040ff000000418c8 */
[----:B------:R-:W-:Y:S08]  /*8ec0*/  HMMA.16816.F32.BF16 R196, R4, R178, R192 ;  /* 0x000000b204c4723c */ /* 0x000ff000000418c0 */
[C---:B-----5:R-:W-:Y:S08]  /*8ed0*/  HMMA.16816.F32.BF16 R192, R28.reuse, R140, R188 ;  /* 0x0000008c1cc0723c */ /* 0x060ff000000418bc */
[C---:B------:R-:W-:Y:S01]  /*8ee0*/  HMMA.16816.F32.BF16 R188, R28.reuse, R176, R16 ;  /* 0x000000b01cbc723c */ /* 0x040fe20000041810 */
[----:B------:R-:W-:Y:S07]  /*8ef0*/  LDSM.16.M88.4 R16, [R219] ;  /* 0x00000000db10783b */ /* 0x000fee0000000200 */
[C---:B------:R-:W-:Y:S01]  /*8f00*/  HMMA.16816.F32.BF16 R4, R28.reuse, R142, R208 ;  /* 0x0000008e1c04723c */ /* 0x040fe200000418d0 */
[----:B------:R-:W2:Y:S07]  /*8f10*/  LDSM.16.M88.4 R140, [R218] ;  /* 0x00000000da8c783b */ /* 0x000eae0000000200 */
[----:B------:R-:W-:Y:S01]  /*8f20*/  HMMA.16816.F32.BF16 R28, R28, R178, R8 ;  /* 0x000000b21c1c723c */ /* 0x000fe20000041808 */
[----:B------:R-:W3:Y:S04]  /*8f30*/  LDSM.16.M88.4 R8, [R219+0x2000] ;  /* 0x00200000db08783b */ /* 0x000ee80000000200 */
[----:B------:R-:W-:Y:S03]  /*8f40*/  LDSM.16.M88.4 R176, [R222+0x1000] ;  /* 0x00100000deb0783b */ /* 0x000fe60000000200 */
[C---:B------:R-:W-:Y:S08]  /*8f50*/  HMMA.16816.F32.BF16 R204, R24.reuse, R180, R204 ;  /* 0x000000b418cc723c */ /* 0x040ff000000418cc */
[C---:B------:R-:W-:Y:S08]  /*8f60*/  HMMA.16816.F32.BF16 R232, R24.reuse, R184, R228 ;  /* 0x000000b818e8723c */ /* 0x040ff000000418e4 */
[C---:B------:R-:W-:Y:S08]  /*8f70*/  HMMA.16816.F32.BF16 R228, R24.reuse, R182, R200 ;  /* 0x000000b618e4723c */ /* 0x040ff000000418c8 */
[----:B------:R-:W-:Y:S08]  /*8f80*/  HMMA.16816.F32.BF16 R200, R24, R186, R196 ;  /* 0x000000ba18c8723c */ /* 0x000ff000000418c4 */
[C---:B-1----:R-:W-:Y:S08]  /*8f90*/  HMMA.16816.F32.BF16 R196, R20.reuse, R180, R192 ;  /* 0x000000b414c4723c */ /* 0x042ff000000418c0 */
[C---:B------:R-:W-:Y:S01]  /*8fa0*/  HMMA.16816.F32.BF16 R192, R20.reuse, R182, R4 ;  /* 0x000000b614c0723c */ /* 0x040fe20000041804 */
[----:B------:R-:W1:Y:S07]  /*8fb0*/  LDSM.16.M88.4 R4, [R213+0x4000] ;  /* 0x00400000d504783b */ /* 0x000e6e0000000200 */
[C---:B------:R-:W-:Y:S08]  /*8fc0*/  HMMA.16816.F32.BF16 R24, R20.reuse, R184, R188 ;  /* 0x000000b81418723c */ /* 0x040ff000000418bc */
[----:B------:R-:W-:Y:S01]  /*8fd0*/  HMMA.16816.F32.BF16 R180, R20, R186, R28 ;  /* 0x000000ba14b4723c */ /* 0x000fe2000004181c */
[----:B------:R-:W4:Y:S04]  /*8fe0*/  LDSM.16.M88.4 R184, [R222+0x1800] ;  /* 0x00180000deb8783b */ /* 0x000f280000000200 */
[----:B------:R-:W5:Y:S03]  /*8ff0*/  LDSM.16.M88.4 R28, [R213+0x6000] ;  /* 0x00600000d51c783b */ /* 0x000f660000000200 */
[C---:B--2---:R-:W-:Y:S01]  /*9000*/  HMMA.16816.F32.BF16 R188, R16.reuse, R140, R204 ;  /* 0x0000008c10bc723c */ /* 0x044fe200000418cc */
[----:B------:R-:W-:Y:S07]  /*9010*/  LDSM.16.M88.4 R20, [R215+0x4000] ;  /* 0x00400000d714783b */ /* 0x000fee0000000200 */
[C---:B------:R-:W-:Y:S08]  /*9020*/  HMMA.16816.F32.BF16 R228, R16.reuse, R142, R228 ;  /* 0x0000008e10e4723c */ /* 0x040ff000000418e4 */
[C---:B------:R-:W-:Y:S08]  /*9030*/  HMMA.16816.F32.BF16 R232, R16.reuse, R32, R232 ;  /* 0x0000002010e8723c */ /* 0x040ff000000418e8 */
[----:B------:R-:W-:Y:S08]  /*9040*/  HMMA.16816.F32.BF16 R208, R16, R34, R200 ;  /* 0x0000002210d0723c */ /* 0x000ff000000418c8 */
[C---:B---3--:R-:W-:Y:S08]  /*9050*/  HMMA.16816.F32.BF16 R204, R8.reuse, R140, R196 ;  /* 0x0000008c08cc723c */ /* 0x048ff000000418c4 */
[C---:B------:R-:W-:Y:S01]  /*9060*/  HMMA.16816.F32.BF16 R16, R8.reuse, R142, R192 ;  /* 0x0000008e0810723c */ /* 0x040fe200000418c0 */
[----:B------:R-:W2:Y:S07]  /*9070*/  LDSM.16.M88.4 R140, [R225] ;  /* 0x00000000e18c783b */ /* 0x000eae0000000200 */
[C---:B------:R-:W-:Y:S01]  /*9080*/  HMMA.16816.F32.BF16 R240, R8.reuse, R34, R180 ;  /* 0x0000002208f0723c */ /* 0x040fe200000418b4 */
[----:B------:R-:W3:Y:S07]  /*9090*/  LDSM.16.M88.4 R180, [R224] ;  /* 0x00000000e0b4783b */ /* 0x000eee0000000200 */
[----:B------:R-:W-:Y:S01]  /*90a0*/  HMMA.16816.F32.BF16 R236, R8, R32, R24 ;  /* 0x0000002008ec723c */ /* 0x000fe20000041818 */
[----:B------:R-:W2:Y:S04]  /*90b0*/  LDSM.16.M88.4 R24, [R215+0x6000] ;  /* 0x00600000d718783b */ /* 0x000ea80000000200 */
[----:B------:R-:W-:Y:S03]  /*90c0*/  LDSM.16.M88.4 R8, [R221+0x6000] ;  /* 0x00600000dd08783b */ /* 0x000fe60000000200 */
[C---:B-1----:R-:W-:Y:S08]  /*90d0*/  HMMA.16816.F32.BF16 R200, R4.reuse, R176, R188 ;  /* 0x000000b004c8723c */ /* 0x042ff000000418bc */
[C---:B------:R-:W-:Y:S08]  /*90e0*/  HMMA.16816.F32.BF16 R196, R4.reuse, R178, R228 ;  /* 0x000000b204c4723c */ /* 0x040ff000000418e4 */
[C---:B----4-:R-:W-:Y:S08]  /*90f0*/  HMMA.16816.F32.BF16 R192, R4.reuse, R184, R232 ;  /* 0x000000b804c0723c */ /* 0x050ff000000418e8 */
[----:B------:R-:W-:Y:S08]  /*9100*/  HMMA.16816.F32.BF16 R32, R4, R186, R208 ;  /* 0x000000ba0420723c */ /* 0x000ff000000418d0 */
[C---:B-----5:R-:W-:Y:S08]  /*9110*/  HMMA.16816.F32.BF16 R4, R28.reuse, R176, R204 ;  /* 0x000000b01c04723c */ /* 0x060ff000000418cc */
[----:B------:R-:W-:Y:S01]  /*9120*/  HMMA.16816.F32.BF16 R188, R28, R178, R16 ;  /* 0x000000b21cbc723c */ /* 0x000fe20000041810 */
[----:B------:R-:W-:Y:S04]  /*9130*/  LDSM.16.M88.4 R176, [R220+0x1000] ;  /* 0x00100000dcb0783b */ /* 0x000fe80000000200 */
[----:B------:R-:W1:Y:S03]  /*9140*/  LDSM.16.M88.4 R16, [R221+0x4000] ;  /* 0x00400000dd10783b */ /* 0x000e660000000200 */
[C---:B--2---:R-:W-:Y:S08]  /*9150*/  HMMA.16816.F32.BF16 R204, R20.reuse, R140, R200 ;  /* 0x0000008c14cc723c */ /* 0x044ff000000418c8 */
[C---:B------:R-:W-:Y:S08]  /*9160*/  HMMA.16816.F32.BF16 R232, R20.reuse, R142, R196 ;  /* 0x0000008e14e8723c */ /* 0x040ff000000418c4 */
[C---:B---3--:R-:W-:Y:S08]  /*9170*/  HMMA.16816.F32.BF16 R228, R20.reuse, R180, R192 ;  /* 0x000000b414e4723c */ /* 0x048ff000000418c0 */
[----:B------:R-:W-:Y:S01]  /*9180*/  HMMA.16816.F32.BF16 R208, R20, R182, R32 ;  /* 0x000000b614d0723c */ /* 0x000fe20000041820 */
[----:B------:R-:W-:Y:S07]  /*9190*/  LDSM.16.M88.4 R32, [R218+0x1000] ;  /* 0x00100000da20783b */ /* 0x000fee0000000200 */
[C---:B------:R-:W-:Y:S01]  /*91a0*/  HMMA.16816.F32.BF16 R20, R24.reuse, R140, R4 ;  /* 0x0000008c1814723c */ /* 0x040fe20000041804 */
[----:B------:R-:W2:Y:S07]  /*91b0*/  LDSM.16.M88.4 R4, [R219+0x4000] ;  /* 0x00400000db04783b */ /* 0x000eae0000000200 */
[----:B------:R-:W-:Y:S01]  /*91c0*/  HMMA.16816.F32.BF16 R200, R24, R142, R188 ;  /* 0x0000008e18c8723c */ /* 0x000fe200000418bc */
[----:B------:R-:W3:Y:S07]  /*91d0*/  LDSM.16.M88.4 R140, [R220+0x1800] ;  /* 0x00180000dc8c783b */ /* 0x000eee0000000200 */
[-C--:B-1----:R-:W-:Y:S08]  /*91e0*/  HMMA.16816.F32.BF16 R188, R16, R176.reuse, R204 ;  /* 0x000000b010bc723c */ /* 0x082ff000000418cc */
[----:B------:R-:W-:Y:S01]  /*91f0*/  HMMA.16816.F32.BF16 R192, R8, R176, R20 ;  /* 0x000000b008c0723c */ /* 0x000fe20000041814 */
[----:B------:R-:W1:Y:S11]  /*9200*/  LDSM.16.M88.4 R20, [R219+0x6000] ;  /* 0x00600000db14783b */ /* 0x000e760000000200 */
[----:B------:R-:W-:Y:S04]  /*9210*/  @!UPT UIADD3 URZ, URZ, URZ, URZ ;  /* 0x0000003f3f3ff290 */ /* 0x000fe8000fffe03f */
[----:B--2---:R-:W-:Y:S08]  /*9220*/  HMMA.16816.F32.BF16 R196, R4, R32, R188 ;  /* 0x0000002004c4723c */ /* 0x004ff000000418bc */
[-C--:B------:R-:W-:Y:S08]  /*9230*/  HMMA.16816.F32.BF16 R188, R16, R178.reuse, R232 ;  /* 0x000000b210bc723c */ /* 0x080ff000000418e8 */
[----:B------:R-:W-:Y:S08]  /*9240*/  HMMA.16816.F32.BF16 R176, R8, R178, R200 ;  /* 0x000000b208b0723c */ /* 0x000ff000000418c8 */
[----:B------:R-:W-:Y:S01]  /*9250*/  HMMA.16816.F32.BF16 R200, R28, R184, R236 ;  /* 0x000000b81cc8723c */ /* 0x000fe200000418ec */
[----:B------:R-:W-:-:S02]  /*9260*/  FMUL.FTZ R196, R196, c[0x0][0x2ec] ;  /* 0x0000bb00c4c47a20 */ /* 0x000fc40000410000 */
[----:B------:R-:W-:Y:S02]  /*9270*/  FMUL.FTZ R197, R197, c[0x0][0x2ec] ;  /* 0x0000bb00c5c57a20 */ /* 0x000fe40000410000 */
[----:B------:R-:W-:Y:S01]  /*9280*/  FMUL.FTZ R198, R198, c[0x0][0x2ec] ;  /* 0x0000bb00c6c67a20 */ /* 0x000fe20000410000 */
[----:B------:R-:W2:Y:S01]  /*9290*/  MUFU.TANH R132, R196 ;  /* 0x000000c400847308 */ /* 0x000ea20000002400 */
[----:B------:R-:W-:Y:S01]  /*92a0*/  FMUL.FTZ R199, R199, c[0x0][0x2ec] ;  /* 0x0000bb00c7c77a20 */ /* 0x000fe20000410000 */
[C---:B---3--:R-:W-:Y:S06]  /*92b0*/  HMMA.16816.F32.BF16 R204, R16.reuse, R140, R228 ;  /* 0x0000008c10cc723c */ /* 0x048fec00000418e4 */
[----:B------:R-:W3:Y:S02]  /*92c0*/  MUFU.TANH R139, R197 ;  /* 0x000000c5008b7308 */ /* 0x000ee40000002400 */
[----:B------:R-:W-:Y:S01]  /*92d0*/  HMMA.16816.F32.BF16 R208, R16, R142, R208 ;  /* 0x0000008e10d0723c */ /* 0x000fe200000418d0 */
[----:B------:R-:W4:Y:S01]  /*92e0*/  LDSM.16.M88.4 R16, [R218+0x1800] ;  /* 0x00180000da10783b */ /* 0x000f220000000200 */
[----:B------:R-:W-:-:S04]  /*92f0*/  DEPBAR.LE SB0, 0x0 ;  /* 0x000080000000791a */ /* 0x000fc80000000000 */
[----:B------:R-:W5:Y:S01]  /*9300*/  MUFU.TANH R137, R198 ;  /* 0x000000c600897308 */ /* 0x000f620000002400 */
[----:B--2---:R-:W-:Y:S01]  /*9310*/  FSEL R132, R132, -INF , !P1 ;  /* 0xff80000084847808 */ /* 0x004fe20004800000 */
[----:B------:R-:W-:Y:S01]  /*9320*/  HMMA.16816.F32.BF16 R28, R28, R186, R240 ;  /* 0x000000ba1c1c723c */ /* 0x000fe200000418f0 */
[----:B------:R-:W-:Y:S01]  /*9330*/  BAR.SYNC.DEFER_BLOCKING 0x0 ;  /* 0x0000000000007b1d */ /* 0x000fe20000010000 */
[----:B------:R-:W-:Y:S02]  /*9340*/  ISETP.GE.AND P1, PT, R0, R12, PT ;  /* 0x0000000c0000720c */ /* 0x000fe40003f26270 */
[----:B---3--:R-:W-:-:S03]  /*9350*/  FSEL R139, R139, -INF , !P4 ;  /* 0xff8000008b8b7808 */ /* 0x008fc60006000000 */
[----:B------:R2:W-:Y:S01]  /*9360*/  MUFU.TANH R229, R199 ;  /* 0x000000c700e57308 */ /* 0x0005e20000002400 */
[----:B-1----:R-:W-:Y:S01]  /*9370*/  HMMA.16816.F32.BF16 R192, R20, R32, R192 ;  /* 0x0000002014c0723c */ /* 0x002fe200000418c0 */
[----:B-----5:R-:W-:-:S07]  /*9380*/  FSEL R137, R137, -INF , !P5 ;  /* 0xff80000089897808 */ /* 0x020fce0006800000 */
[-C--:B------:R-:W-:Y:S08]  /*9390*/  HMMA.16816.F32.BF16 R188, R4, R34.reuse, R188 ;  /* 0x0000002204bc723c */ /* 0x080ff000000418bc */
[----:B--2---:R-:W-:Y:S08]  /*93a0*/  HMMA.16816.F32.BF16 R196, R20, R34, R176 ;  /* 0x0000002214c4723c */ /* 0x004ff000000418b0 */
[----:B------:R-:W-:Y:S01]  /*93b0*/  HMMA.16816.F32.BF16 R32, R24, R180, R200 ;  /* 0x000000b41820723c */ /* 0x000fe200000418c8 */
[----:B------:R-:W-:-:S02]  /*93c0*/  FMUL.FTZ R192, R192, c[0x0][0x2ec] ;  /* 0x0000bb00c0c07a20 */ /* 0x000fc40000410000 */
[----:B------:R-:W-:Y:S02]  /*93d0*/  FMUL.FTZ R193, R193, c[0x0][0x2ec] ;  /* 0x0000bb00c1c17a20 */ /* 0x000fe40000410000 */
[----:B------:R-:W-:Y:S02]  /*93e0*/  FMUL.FTZ R194, R194, c[0x0][0x2ec] ;  /* 0x0000bb00c2c27a20 */ /* 0x000fe40000410000 */
[----:B------:R-:W-:Y:S01]  /*93f0*/  FMUL.FTZ R195, R195, c[0x0][0x2ec] ;  /* 0x0000bb00c3c37a20 */ /* 0x000fe20000410000 */
[----:B------:R-:W-:Y:S01]  /*9400*/  HMMA.16816.F32.BF16 R24, R24, R182, R28 ;  /* 0x000000b61818723c */ /* 0x000fe2000004181c */
[----:B------:R-:W-:Y:S01]  /*9410*/  FMUL.FTZ R188, R188, c[0x0][0x2ec] ;  /* 0x0000bb00bcbc7a20 */ /* 0x000fe20000410000 */
[----:B------:R-:W-:Y:S01]  /*9420*/  MUFU.TANH R228, R193 ;  /* 0x000000c100e47308 */ /* 0x000fe20000002400 */
[----:B------:R-:W-:Y:S02]  /*9430*/  FMUL.FTZ R189, R189, c[0x0][0x2ec] ;  /* 0x0000bb00bdbd7a20 */ /* 0x000fe40000410000 */
[----:B------:R-:W-:-:S02]  /*9440*/  FMUL.FTZ R191, R191, c[0x0][0x2ec] ;  /* 0x0000bb00bfbf7a20 */ /* 0x000fc40000410000 */
[----:B------:R-:W-:Y:S01]  /*9450*/  FMUL.FTZ R190, R190, c[0x0][0x2ec] ;  /* 0x0000bb00bebe7a20 */ /* 0x000fe20000410000 */
[C---:B----4-:R-:W-:Y:S01]  /*9460*/  HMMA.16816.F32.BF16 R184, R4.reuse, R16, R204 ;  /* 0x0000001004b8723c */ /* 0x050fe200000418cc */
[----:B------:R-:W-:Y:S01]  /*9470*/  FMUL.FTZ R196, R196, c[0x0][0x2ec] ;  /* 0x0000bb00c4c47a20 */ /* 0x000fe20000410000 */
[----:B------:R-:W1:Y:S01]  /*9480*/  MUFU.TANH R192, R192 ;  /* 0x000000c000c07308 */ /* 0x000e620000002400 */
[----:B------:R-:W-:Y:S02]  /*9490*/  FMUL.FTZ R197, R197, c[0x0][0x2ec] ;  /* 0x0000bb00c5c57a20 */ /* 0x000fe40000410000 */
[----:B------:R-:W-:Y:S02]  /*94a0*/  FMUL.FTZ R198, R198, c[0x0][0x2ec] ;  /* 0x0000bb00c6c67a20 */ /* 0x000fe40000410000 */
[----:B------:R-:W-:Y:S01]  /*94b0*/  FMUL.FTZ R199, R199, c[0x0][0x2ec] ;  /* 0x0000bb00c7c77a20 */ /* 0x000fe20000410000 */
[----:B------:R-:W-:Y:S02]  /*94c0*/  HMMA.16816.F32.BF16 R176, R4, R18, R208 ;  /* 0x0000001204b0723c */ /* 0x000fe400000418d0 */
[----:B------:R-:W2:Y:S06]  /*94d0*/  MUFU.TANH R133, R194 ;  /* 0x000000c200857308 */ /* 0x000eac0000002400 */
[----:B------:R-:W-:Y:S02]  /*94e0*/  HMMA.16816.F32.BF16 R4, R8, R140, R32 ;  /* 0x0000008c0804723c */ /* 0x000fe40000041820 */
[----:B------:R-:W3:Y:S01]  /*94f0*/  MUFU.TANH R193, R195 ;  /* 0x000000c300c17308 */ /* 0x000ee20000002400 */
[----:B-1----:R-:W-:-:S05]  /*9500*/  FSEL R2, R192, -INF , !P2 ;  /* 0xff800000c0027808 */ /* 0x002fca0005000000 */
[----:B------:R-:W-:Y:S01]  /*9510*/  HMMA.16816.F32.BF16 R8, R8, R142, R24 ;  /* 0x0000008e0808723c */ /* 0x000fe20000041818 */
[----:B------:R-:W-:Y:S01]  /*9520*/  FMUL.FTZ R186, R186, c[0x0][0x2ec] ;  /* 0x0000bb00baba7a20 */ /* 0x000fe20000410000 */
[----:B------:R-:W1:Y:S01]  /*9530*/  MUFU.TANH R138, R188 ;  /* 0x000000bc008a7308 */ /* 0x000e620000002400 */
[----:B------:R-:W-:Y:S02]  /*9540*/  FMUL.FTZ R185, R185, c[0x0][0x2ec] ;  /* 0x0000bb00b9b97a20 */ /* 0x000fe40000410000 */
[----:B------:R-:W-:Y:S02]  /*9550*/  FMUL.FTZ R187, R187, c[0x0][0x2ec] ;  /* 0x0000bb00bbbb7a20 */ /* 0x000fe40000410000 */
[----:B------:R-:W-:Y:S02]  /*9560*/  FMUL.FTZ R184, R184, c[0x0][0x2ec] ;  /* 0x0000bb00b8b87a20 */ /* 0x000fe40000410000 */
[----:B------:R-:W-:Y:S01]  /*9570*/  FMUL.FTZ R177, R177, c[0x0][0x2ec] ;  /* 0x0000bb00b1b17a20 */ /* 0x000fe20000410000 */
[----:B------:R-:W-:Y:S01]  /*9580*/  MUFU.TANH R189, R189 ;  /* 0x000000bd00bd7308 */ /* 0x000fe20000002400 */
[----:B------:R-:W-:-:S02]  /*9590*/  FMUL.FTZ R176, R176, c[0x0][0x2ec] ;  /* 0x0000bb00b0b07a20 */ /* 0x000fc40000410000 */
[----:B------:R-:W-:Y:S02]  /*95a0*/  FMUL.FTZ R178, R178, c[0x0][0x2ec] ;  /* 0x0000bb00b2b27a20 */ /* 0x000fe40000410000 */
[----:B------:R-:W-:Y:S01]  /*95b0*/  FMUL.FTZ R179, R179, c[0x0][0x2ec] ;  /* 0x0000bb00b3b37a20 */ /* 0x000fe20000410000 */
[C---:B------:R-:W-:Y:S02]  /*95c0*/  HMMA.16816.F32.BF16 R28, R20.reuse, R16, R4 ;  /* 0x00000010141c723c */ /* 0x040fe40000041804 */
[----:B------:R-:W-:Y:S05]  /*95d0*/  MUFU.TANH R191, R191 ;  /* 0x000000bf00bf7308 */ /* 0x000fea0000002400 */
[C---:B------:R-:W-:Y:S01]  /*95e0*/  IADD3 R4, R0.reuse, 0x8, RZ ;  /* 0x0000000800047810 */ /* 0x040fe20007ffe0ff */
[----:B------:R-:W-:Y:S01]  /*95f0*/  HMMA.16816.F32.BF16 R24, R20, R18, R8 ;  /* 0x000000121418723c */ /* 0x000fe20000041808 */
[----:B------:R-:W-:Y:S01]  /*9600*/  IADD3 R5, R0, 0x9, RZ ;  /* 0x0000000900057810 */ /* 0x000fe20007ffe0ff */
[----:B------:R-:W4:Y:S01]  /*9610*/  MUFU.TANH R196, R196 ;  /* 0x000000c400c47308 */ /* 0x000f220000002400 */
[----:B------:R-:W-:-:S02]  /*9620*/  ISETP.GE.AND P5, PT, R4, R14, PT ;  /* 0x0000000e0400720c */ /* 0x000fc40003fa6270 */
[----:B------:R-:W-:Y:S02]  /*9630*/  ISETP.GE.AND P2, PT, R4, R15, PT ;  /* 0x0000000f0400720c */ /* 0x000fe40003f46270 */
[----:B--2---:R-:W-:Y:S02]  /*9640*/  FSEL R8, R133, -INF , !P1 ;  /* 0xff80000085087808 */ /* 0x004fe40004800000 */
[----:B------:R-:W-:Y:S01]  /*9650*/  FSEL R20, R228, -INF , !P3 ;  /* 0xff800000e4147808 */ /* 0x000fe20005800000 */
[----:B------:R-:W2:Y:S01]  /*9660*/  MUFU.TANH R197, R197 ;  /* 0x000000c500c57308 */ /* 0x000ea20000002400 */
[----:B---3--:R-:W-:Y:S02]  /*9670*/  FSEL R21, R193, -INF , !P6 ;  /* 0xff800000c1157808 */ /* 0x008fe40007000000 */
[----:B-1----:R-:W-:Y:S02]  /*9680*/  FSEL R138, R138, -INF , !P5 ;  /* 0xff8000008a8a7808 */ /* 0x002fe40006800000 */
[C---:B------:R-:W-:Y:S01]  /*9690*/  ISETP.GE.AND P1, PT, R4.reuse, R13, PT ;  /* 0x0000000d0400720c */ /* 0x040fe20003f26270 */
[----:B------:R-:W-:Y:S01]  /*96a0*/  FMUL.FTZ R29, R29, c[0x0][0x2ec] ;  /* 0x0000bb001d1d7a20 */ /* 0x000fe20000410000 */
[-C--:B------:R-:W-:Y:S01]  /*96b0*/  ISETP.GE.AND P4, PT, R4, R12.reuse, PT ;  /* 0x0000000c0400720c */ /* 0x080fe20003f86270 */
[----:B------:R-:W-:Y:S01]  /*96c0*/  MUFU.TANH R177, R177 ;  /* 0x000000b100b17308 */ /* 0x000fe20000002400 */
[C---:B------:R-:W-:Y:S01]  /*96d0*/  ISETP.GE.AND P3, PT, R5.reuse, R15, PT ;  /* 0x0000000f0500720c */ /* 0x040fe20003f66270 */
[----:B------:R-:W-:Y:S01]  /*96e0*/  FMUL.FTZ R28, R28, c[0x0][0x2ec] ;  /* 0x0000bb001c1c7a20 */ /* 0x000fe20000410000 */
[C---:B------:R-:W-:Y:S01]  /*96f0*/  ISETP.GE.AND P6, PT, R5.reuse, R13, PT ;  /* 0x0000000d0500720c */ /* 0x040fe20003fc6270 */
[----:B------:R-:W-:Y:S01]  /*9700*/  FMUL.FTZ R30, R30, c[0x0][0x2ec] ;  /* 0x0000bb001e1e7a20 */ /* 0x000fe20000410000 */
[----:B------:R-:W-:Y:S01]  /*9710*/  ISETP.GE.AND P5, PT, R5, R12, PT ;  /* 0x0000000c0500720c */ /* 0x000fe20003fa6270 */
[----:B------:R-:W-:Y:S01]  /*9720*/  FMUL.FTZ R24, R24, c[0x0][0x2ec] ;  /* 0x0000bb0018187a20 */ /* 0x000fe20000410000 */
[C---:B------:R-:W-:Y:S01]  /*9730*/  IADD3 R6, R0.reuse, 0x10, RZ ;  /* 0x0000001000067810 */ /* 0x040fe20007ffe0ff */
[----:B------:R1:W3:Y:S01]  /*9740*/  MUFU.TANH R201, R186 ;  /* 0x000000ba00c97308 */ /* 0x0002e20000002400 */
[----:B------:R-:W-:Y:S01]  /*9750*/  IADD3 R4, R0, 0x18, RZ ;  /* 0x0000001800047810 */ /* 0x000fe20007ffe0ff */
[----:B------:R-:W-:Y:S01]  /*9760*/  FMUL.FTZ R25, R25, c[0x0][0x2ec] ;  /* 0x0000bb0019197a20 */ /* 0x000fe20000410000 */
[----:B----4-:R-:W-:Y:S01]  /*9770*/  FSEL R18, R196, -INF , !P1 ;  /* 0xff800000c4127808 */ /* 0x010fe20004800000 */
[----:B------:R-:W-:Y:S01]  /*9780*/  FMUL.FTZ R31, R31, c[0x0][0x2ec] ;  /* 0x0000bb001f1f7a20 */ /* 0x000fe20000410000 */
[----:B--2---:R-:W-:Y:S01]  /*9790*/  FSEL R10, R197, -INF , !P6 ;  /* 0xff800000c50a7808 */ /* 0x004fe20007000000 */
[----:B------:R-:W-:-:S02]  /*97a0*/  FMUL.FTZ R26, R26, c[0x0][0x2ec] ;  /* 0x0000bb001a1a7a20 */ /* 0x000fc40000410000 */
[----:B------:R-:W2:Y:S08]  /*97b0*/  MUFU.TANH R198, R198 ;  /* 0x000000c600c67308 */ /* 0x000eb00000002400 */
[----:B------:R4:W5:Y:S01]  /*97c0*/  MUFU.TANH R194, R185 ;  /* 0x000000b900c27308 */ /* 0x0009620000002400 */
[----:B-1----:R-:W-:Y:S02]  /*97d0*/  FSEL R186, R191, -INF , !P3 ;  /* 0xff800000bfba7808 */ /* 0x002fe40005800000 */
[----:B------:R-:W-:-:S04]  /*97e0*/  ISETP.GE.AND P3, PT, R6, R15, PT ;  /* 0x0000000f0600720c */ /* 0x000fc80003f66270 */
[----:B---3--:R-:W-:Y:S01]  /*97f0*/  FSEL R201, R201, -INF , !P3 ;  /* 0xff800000c9c97808 */ /* 0x008fe20005800000 */
[----:B------:R-:W-:Y:S01]  /*9800*/  MUFU.TANH R190, R190 ;  /* 0x000000be00be7308 */ /* 0x000fe20000002400 */
[----:B--2---:R-:W-:Y:S02]  /*9810*/  FSEL R19, R198, -INF , !P4 ;  /* 0xff800000c6137808 */ /* 0x004fe40006000000 */
[----:B------:R-:W-:Y:S02]  /*9820*/  ISETP.GE.AND P4, PT, R4, R14, PT ;  /* 0x0000000e0400720c */ /* 0x000fe40003f86270 */
[----:B----4-:R-:W-:-:S03]  /*9830*/  FSEL R185, R229, -INF , !P0 ;  /* 0xff800000e5b97808 */ /* 0x010fc60004000000 */
[----:B------:R-:W1:Y:S01]  /*9840*/  MUFU.TANH R176, R176 ;  /* 0x000000b000b07308 */ /* 0x000e620000002400 */
[-C--:B------:R-:W-:Y:S02]  /*9850*/  ISETP.GE.AND P0, PT, R5, R14.reuse, PT ;  /* 0x0000000e0500720c */ /* 0x080fe40003f06270 */
[C---:B------:R-:W-:Y:S02]  /*9860*/  IADD3 R5, R0.reuse, 0x11, RZ ;  /* 0x0000001100057810 */ /* 0x040fe40007ffe0ff */
[----:B------:R-:W-:Y:S02]  /*9870*/  IADD3 R0, R0, 0x19, RZ ;  /* 0x0000001900007810 */ /* 0x000fe40007ffe0ff */
[----:B------:R-:W-:Y:S01]  /*9880*/  FSEL R133, R189, -INF , !P0 ;  /* 0xff800000bd857808 */ /* 0x000fe20004000000 */
[----:B------:R-:W2:Y:S01]  /*9890*/  MUFU.TANH R187, R187 ;  /* 0x000000bb00bb7308 */ /* 0x000ea20000002400 */
[-C--:B------:R-:W-:Y:S02]  /*98a0*/  ISETP.GE.AND P0, PT, R0, R14.reuse, PT ;  /* 0x0000000e0000720c */ /* 0x080fe40003f06270 */
[----:B------:R-:W-:-:S02]  /*98b0*/  ISETP.GE.AND P1, PT, R5, R14, PT ;  /* 0x0000000e0500720c */ /* 0x000fc40003f26270 */
[----:B------:R-:W-:Y:S02]  /*98c0*/  FSEL R196, R177, -INF , !P0 ;  /* 0xff800000b1c47808 */ /* 0x000fe40004000000 */
[C---:B------:R-:W-:Y:S01]  /*98d0*/  ISETP.GE.AND P6, PT, R5.reuse, R15, PT ;  /* 0x0000000f0500720c */ /* 0x040fe20003fc6270 */
[----:B------:R-:W3:Y:S01]  /*98e0*/  MUFU.TANH R29, R29 ;  /* 0x0000001d001d7308 */ /* 0x000ee20000002400 */
[CC--:B------:R-:W-:Y:S02]  /*98f0*/  ISETP.GE.AND P0, PT, R5.reuse, R13.reuse, PT ;  /* 0x0000000d0500720c */ /* 0x0c0fe40003f06270 */
[----:B------:R-:W-:Y:S01]  /*9900*/  ISETP.GE.AND P3, PT, R5, R12, PT ;  /* 0x0000000c0500720c */ /* 0x000fe20003f66270 */
[----:B------:R-:W-:Y:S01]  /*9910*/  FMUL.FTZ R5, R27, c[0x0][0x2ec] ;  /* 0x0000bb001b057a20 */ /* 0x000fe20000410000 */
[----:B-----5:R-:W-:Y:S02]  /*9920*/  FSEL R194, R194, -INF , !P1 ;  /* 0xff800000c2c27808 */ /* 0x020fe40004800000 */
[----:B-1----:R-:W-:Y:S01]  /*9930*/  FSEL R197, R176, -INF , !P4 ;  /* 0xff800000b0c57808 */ /* 0x002fe20006000000 */
[----:B------:R-:W1:Y:S01]  /*9940*/  MUFU.TANH R199, R199 ;  /* 0x000000c700c77308 */ /* 0x000e620000002400 */
[----:B------:R-:W-:-:S02]  /*9950*/  ISETP.GE.AND P1, PT, R6, R13, PT ;  /* 0x0000000d0600720c */ /* 0x000fc40003f26270 */
[----:B------:R-:W-:Y:S02]  /*9960*/  ISETP.GE.AND P4, PT, R6, R12, PT ;  /* 0x0000000c0600720c */ /* 0x000fe40003f86270 */
[----:B--2---:R-:W-:Y:S02]  /*9970*/  FSEL R200, R187, -INF , !P6 ;  /* 0xff800000bbc87808 */ /* 0x004fe40007000000 */
[----:B------:R-:W-:Y:S01]  /*9980*/  ISETP.GE.AND P6, PT, R4, R13, PT ;  /* 0x0000000d0400720c */ /* 0x000fe20003fc6270 */
[----:B------:R2:W4:Y:S01]  /*9990*/  MUFU.TANH R195, R184 ;  /* 0x000000b800c37308 */ /* 0x0005220000002400 */
[----:B---3--:R-:W-:Y:S02]  /*99a0*/  FSEL R187, R29, -INF , !P0 ;  /* 0xff8000001dbb7808 */ /* 0x008fe40004000000 */
[----:B------:R-:W-:-:S05]  /*99b0*/  ISETP.NE.AND P0, PT, R244, 0x4, PT ;  /* 0x00000004f400780c */ /* 0x000fca0003f05270 */
[----:B------:R-:W3:Y:S01]  /*99c0*/  MUFU.TANH R178, R178 ;  /* 0x000000b200b27308 */ /* 0x000ee20000002400 */
[----:B-1----:R-:W-:Y:S02]  /*99d0*/  FSEL R9, R199, -INF , !P5 ;  /* 0xff800000c7097808 */ /* 0x002fe40006800000 */
[----:B------:R-:W-:-:S05]  /*99e0*/  ISETP.GE.AND P5, PT, R4, R15, PT ;  /* 0x0000000f0400720c */ /* 0x000fca0003fa6270 */
[----:B------:R-:W1:Y:S01]  /*99f0*/  MUFU.TANH R179, R179 ;  /* 0x000000b300b37308 */ /* 0x000e620000002400 */
[----:B--2---:R-:W-:Y:S02]  /*9a00*/  FSEL R184, R190, -INF , !P2 ;  /* 0xff800000beb87808 */ /* 0x004fe40005000000 */
[----:B------:R-:W-:-:S04]  /*9a10*/  ISETP.GE.AND P2, PT, R6, R14, PT ;  /* 0x0000000e0600720c */ /* 0x000fc80003f46270 */
[----:B----4-:R-:W-:Y:S01]  /*9a20*/  FSEL R195, R195, -INF , !P2 ;  /* 0xff800000c3c37808 */ /* 0x010fe20005000000 */
[----:B------:R-:W2:Y:S01]  /*9a30*/  MUFU.TANH R28, R28 ;  /* 0x0000001c001c7308 */ /* 0x000ea20000002400 */
[----:B------:R-:W-:Y:S02]  /*9a40*/  ISETP.GE.AND P2, PT, R0, R15, PT ;  /* 0x0000000f0000720c */ /* 0x000fe40003f46270 */
[----:B---3--:R-:W-:Y:S02]  /*9a50*/  FSEL R199, R178, -INF , !P5 ;  /* 0xff800000b2c77808 */ /* 0x008fe40006800000 */
[----:B------:R-:W-:-:S03]  /*9a60*/  ISETP.GE.AND P5, PT, R0, R13, PT ;  /* 0x0000000d0000720c */ /* 0x000fc60003fa6270 */
[----:B------:R-:W3:Y:S01]  /*9a70*/  MUFU.TANH R24, R24 ;  /* 0x0000001800187308 */ /* 0x000ee20000002400 */
[----:B-1----:R-:W-:Y:S02]  /*9a80*/  FSEL R198, R179, -INF , !P2 ;  /* 0xff800000b3c67808 */ /* 0x002fe40005000000 */
[----:B------:R-:W-:-:S05]  /*9a90*/  ISETP.GE.AND P2, PT, R4, R12, PT ;  /* 0x0000000c0400720c */ /* 0x000fca0003f46270 */
[----:B------:R-:W1:Y:S01]  /*9aa0*/  MUFU.TANH R25, R25 ;  /* 0x0000001900197308 */ /* 0x000e620000002400 */
[----:B--2---:R-:W-:Y:S02]  /*9ab0*/  FSEL R13, R28, -INF , !P1 ;  /* 0xff8000001c0d7808 */ /* 0x004fe40004800000 */
[----:B------:R-:W-:-:S05]  /*9ac0*/  ISETP.GE.AND P1, PT, R0, R12, PT ;  /* 0x0000000c0000720c */ /* 0x000fca0003f26270 */
[----:B------:R-:W2:Y:S01]  /*9ad0*/  MUFU.TANH R190, R30 ;  /* 0x0000001e00be7308 */ /* 0x000ea20000002400 */
[----:B---3--:R-:W-:-:S07]  /*9ae0*/  FSEL R188, R24, -INF , !P6 ;  /* 0xff80000018bc7808 */ /* 0x008fce0007000000 */
[----:B------:R-:W3:Y:S01]  /*9af0*/  MUFU.TANH R191, R31 ;  /* 0x0000001f00bf7308 */ /* 0x000ee20000002400 */
[----:B-1----:R-:W-:-:S07]  /*9b00*/  FSEL R189, R25, -INF , !P5 ;  /* 0xff80000019bd7808 */ /* 0x002fce0006800000 */
[----:B------:R-:W1:Y:S01]  /*9b10*/  MUFU.TANH R6, R26 ;  /* 0x0000001a00067308 */ /* 0x000e620000002400 */
[----:B--2---:R-:W-:-:S07]  /*9b20*/  FSEL R190, R190, -INF , !P4 ;  /* 0xff800000bebe7808 */ /* 0x004fce0006000000 */
[----:B------:R-:W2:Y:S01]  /*9b30*/  MUFU.TANH R5, R5 ;  /* 0x0000000500057308 */ /* 0x000ea20000002400 */
[----:B---3--:R-:W-:Y:S02]  /*9b40*/  FSEL R191, R191, -INF , !P3 ;  /* 0xff800000bfbf7808 */ /* 0x008fe40005800000 */
[----:B-1----:R-:W-:Y:S02]  /*9b50*/  FSEL R192, R6, -INF , !P2 ;  /* 0xff80000006c07808 */ /* 0x002fe40005000000 */
[----:B--2---:R-:W-:Y:S01]  /*9b60*/  FSEL R193, R5, -INF , !P1 ;  /* 0xff80000005c17808 */ /* 0x004fe20004800000 */
        /* <DEDUP_REMOVED lines=22> */
.L_x_870:
        /* <DEDUP_REMOVED lines=8> */
[----:B-1----:R-:W-:Y:S01]  /*9d50*/  FMNMX.FTZ R4, R13, R0, !PT ;  /* 0x000000000d047209 */ /* 0x002fe20007810000 */
[----:B------:R-:W-:Y:S01]  /*9d60*/  LDSM.16.MT88.4 R28, [R214+0xb000] ;  /* 0x00b00000d61c783b */ /* 0x000fe20000004200 */
[----:B------:R-:W-:-:S02]  /*9d70*/  FMNMX.FTZ R0, R3, R8, !PT ;  /* 0x0000000803007209 */ /* 0x000fc40007810000 */
[----:B------:R-:W-:Y:S01]  /*9d80*/  FMNMX.FTZ R4, R187, R4, !PT ;  /* 0x00000004bb047209 */ /* 0x000fe20007810000 */
[----:B------:R-:W-:Y:S01]  /*9d90*/  LDSM.16.MT88.4 R24, [R217+0xb000] ;  /* 0x00b00000d918783b */ /* 0x000fe20000004200 */
[----:B------:R-:W-:Y:S02]  /*9da0*/  FMNMX.FTZ R0, R21, R0, !PT ;  /* 0x0000000015007209 */ /* 0x000fe40007810000 */
[----:B------:R-:W-:Y:S02]  /*9db0*/  FMNMX.FTZ R17, R188, R4, !PT ;  /* 0x00000004bc117209 */ /* 0x000fe40007810000 */
        /* <DEDUP_REMOVED lines=17> */
[--C-:B------:R-:W-:Y:S02]  /*9ed0*/  FFMA.FTZ R2, R2, c[0x0][0x23c], -R11.reuse ;  /* 0x00008f0002027a23 */ /* 0x100fe4000001080b */
[--C-:B------:R-:W-:Y:S01]  /*9ee0*/  FFMA.FTZ R20, R20, c[0x0][0x23c], -R11.reuse ;  /* 0x00008f0014147a23 */ /* 0x100fe2000001080b */
[----:B--2---:R-:W-:Y:S01]  /*9ef0*/  FMNMX.FTZ R16, R0, R16, !PT ;  /* 0x0000001000107209 */ /* 0x004fe20007810000 */
[----:B------:R1:W-:Y:S01]  /*9f00*/  MUFU.EX2 R241, R2 ;  /* 0x0000000200f17308 */ /* 0x0003e20000000800 */
[----:B------:R-:W-:Y:S01]  /*9f10*/  FSEL R0, R17, RZ, P1 ;  /* 0x000000ff11007208 */ /* 0x000fe20000800000 */
[----:B------:R-:W-:Y:S01]  /*9f20*/  FFMA.FTZ R18, R18, c[0x0][0x23c], -R11 ;  /* 0x00008f0012127a23 */ /* 0x000fe2000001080b */
[C---:B------:R-:W-:Y:S01]  /*9f30*/  FSETP.NEU.FTZ.AND P0, PT, R16.reuse, -INF , PT ;  /* 0xff8000001000780b */ /* 0x040fe20003f1d000 */
[----:B------:R-:W-:Y:S02]  /*9f40*/  FMUL.FTZ R12, R16, c[0x0][0x23c] ;  /* 0x00008f00100c7a20 */ /* 0x000fe40000410000 */
[----:B------:R-:W-:-:S02]  /*9f50*/  FADD.FTZ R4, R134, -R0 ;  /* 0x8000000086047221 */ /* 0x000fc40000010000 */
[--C-:B------:R-:W-:Y:S01]  /*9f60*/  FFMA.FTZ R10, R10, c[0x0][0x23c], -R11.reuse ;  /* 0x00008f000a0a7a23 */ /* 0x100fe2000001080b */
[----:B------:R-:W-:Y:S01]  /*9f70*/  FSEL R12, R12, RZ, P0 ;  /* 0x000000ff0c0c7208 */ /* 0x000fe20000000000 */
[----:B------:R-:W-:Y:S01]  /*9f80*/  FMUL.FTZ R4, R4, c[0x0][0x23c] ;  /* 0x00008f0004047a20 */ /* 0x000fe20000410000 */
[----:B------:R-:W-:Y:S01]  /*9f90*/  MUFU.EX2 R240, R20 ;  /* 0x0000001400f07308 */ /* 0x000fe20000000800 */
[----:B------:R-:W-:Y:S02]  /*9fa0*/  FFMA.FTZ R13, R13, c[0x0][0x23c], -R11 ;  /* 0x00008f000d0d7a23 */ /* 0x000fe4000001080b */
[--C-:B------:R-:W-:Y:S01]  /*9fb0*/  FFMA.FTZ R0, R9, c[0x0][0x23c], -R12.reuse ;  /* 0x00008f0009007a23 */ /* 0x100fe2000001080c */
[----:B-1----:R-:W-:Y:S01]  /*9fc0*/  FSEL R2, R16, RZ, P0 ;  /* 0x000000ff10027208 */ /* 0x002fe20000000000 */
[----:B------:R-:W-:-:S03]  /*9fd0*/  FFMA.FTZ R8, R8, c[0x0][0x23c], -R12 ;  /* 0x00008f0008087a23 */ /* 0x000fc6000001080c */
[----:B------:R1:W-:Y:S01]  /*9fe0*/  MUFU.EX2 R239, R0 ;  /* 0x0000000000ef7308 */ /* 0x0003e20000000800 */
[--C-:B------:R-:W-:Y:S02]  /*9ff0*/  FFMA.FTZ R21, R21, c[0x0][0x23c], -R12.reuse ;  /* 0x00008f0015157a23 */ /* 0x100fe4000001080c */
[----:B------:R-:W-:-:S05]  /*a000*/  FFMA.FTZ R19, R19, c[0x0][0x23c], -R12 ;  /* 0x00008f0013137a23 */ /* 0x000fca000001080c */
[----:B------:R2:W-:Y:S01]  /*a010*/  MUFU.EX2 R236, R8 ;  /* 0x0000000800ec7308 */ /* 0x0005e20000000800 */
[----:B-1----:R-:W-:Y:S01]  /*a020*/  FADD.FTZ R0, R3, -R2 ;  /* 0x8000000203007221 */ /* 0x002fe20000010000 */
[----:B------:R-:W-:-:S06]  /*a030*/  FMNMX.FTZ R3, R136, R132, !PT ;  /* 0x0000008488037209 */ /* 0x000fcc0007810000 */
[----:B------:R-:W-:Y:S01]  /*a040*/  MUFU.EX2 R242, R18 ;  /* 0x0000001200f27308 */ /* 0x000fe20000000800 */
[----:B------:R-:W-:Y:S01]  /*a050*/  FMUL.FTZ R0, R0, c[0x0][0x23c] ;  /* 0x00008f0000007a20 */ /* 0x000fe20000410000 */
[----:B--2---:R-:W-:Y:S02]  /*a060*/  FMNMX.FTZ R8, R139, R3, !PT ;  /* 0x000000038b087209 */ /* 0x004fe40007810000 */
[----:B------:R-:W-:-:S04]  /*a070*/  FMNMX.FTZ R3, R135, R137, !PT ;  /* 0x0000008987037209 */ /* 0x000fc80007810000 */
[----:B------:R-:W1:Y:S01]  /*a080*/  MUFU.EX2 R243, R10 ;  /* 0x0000000a00f37308 */ /* 0x000e620000000800 */
[----:B------:R-:W-:Y:S02]  /*a090*/  FMNMX.FTZ R8, R138, R8, !PT ;  /* 0x000000088a087209 */ /* 0x000fe40007810000 */
[----:B------:R-:W-:Y:S02]  /*a0a0*/  FMNMX.FTZ R3, R185, R3, !PT ;  /* 0x00000003b9037209 */ /* 0x000fe40007810000 */
[----:B------:R-:W-:Y:S02]  /*a0b0*/  FMNMX.FTZ R8, R133, R8, !PT ;  /* 0x0000000885087209 */ /* 0x000fe40007810000 */
[----:B------:R-:W-:Y:S01]  /*a0c0*/  FMNMX.FTZ R3, R184, R3, !PT ;  /* 0x00000003b8037209 */ /* 0x000fe20007810000 */
[----:B------:R-:W2:Y:S01]  /*a0d0*/  MUFU.EX2 R237, R21 ;  /* 0x0000001500ed7308 */ /* 0x000ea20000000800 */
[----:B------:R-:W-:Y:S02]  /*a0e0*/  FMNMX.FTZ R8, R195, R8, !PT ;  /* 0x00000008c3087209 */ /* 0x000fe40007810000 */
[----:B------:R-:W-:-:S02]  /*a0f0*/  FMNMX.FTZ R3, R186, R3, !PT ;  /* 0x00000003ba037209 */ /* 0x000fc40007810000 */
[----:B------:R-:W-:Y:S02]  /*a100*/  FMNMX.FTZ R8, R194, R8, !PT ;  /* 0x00000008c2087209 */ /* 0x000fe40007810000 */
[----:B------:R-:W-:Y:S01]  /*a110*/  FMNMX.FTZ R3, R201, R3, !PT ;  /* 0x00000003c9037209 */ /* 0x000fe20007810000 */
[----:B------:R-:W3:Y:S01]  /*a120*/  MUFU.EX2 R238, R19 ;  /* 0x0000001300ee7308 */ /* 0x000ee20000000800 */
[----:B------:R-:W-:Y:S02]  /*a130*/  FMNMX.FTZ R8, R197, R8, !PT ;  /* 0x00000008c5087209 */ /* 0x000fe40007810000 */
[----:B------:R-:W-:Y:S02]  /*a140*/  FMNMX.FTZ R9, R200, R3, !PT ;  /* 0x00000003c8097209 */ /* 0x000fe40007810000 */
[----:B------:R-:W-:Y:S02]  /*a150*/  FMNMX.FTZ R3, R196, R8, !PT ;  /* 0x00000008c4037209 */ /* 0x000fe40007810000 */
[----:B-1----:R-:W-:Y:S01]  /*a160*/  F2FP.BF16.PACK_AB R6, R243, R242 ;  /* 0x000000f2f306723e */ /* 0x002fe200000010ff */
[----:B------:R1:W4:Y:S01]  /*a170*/  MUFU.EX2 R2, R4 ;  /* 0x0000000400027308 */ /* 0x0003220000000800 */
[----:B--2---:R-:W-:Y:S01]  /*a180*/  F2FP.BF16.PACK_AB R5, R237, R236 ;  /* 0x000000eced05723e */ /* 0x004fe200000010ff */
[----:B------:R-:W2:Y:S04]  /*a190*/  SHFL.BFLY PT, R8, R3, 0x2, 0x1f ;  /* 0x0c401f0003087f89 */ /* 0x000ea800000e0000 */
[----:B------:R-:W-:Y:S02]  /*a1a0*/  LDSM.16.MT88.4 R20, [R216+0xb000] ;  /* 0x00b00000d814783b */ /* 0x000fe40000004200 */
[----:B------:R-:W5:Y:S01]  /*a1b0*/  MUFU.EX2 R0, R0 ;  /* 0x0000000000007308 */ /* 0x000f620000000800 */
[----:B---3--:R-:W-:-:S02]  /*a1c0*/  F2FP.BF16.PACK_AB R7, R239, R238 ;  /* 0x000000eeef07723e */ /* 0x008fc400000010ff */
[----:B-1----:R-:W-:Y:S01]  /*a1d0*/  F2FP.BF16.PACK_AB R4, R240, R241 ;  /* 0x000000f1f004723e */ /* 0x002fe200000010ff */
[----:B----4-:R-:W-:-:S04]  /*a1e0*/  FMUL.FTZ R144, R144, R2 ;  /* 0x0000000290907220 */ /* 0x010fc80000410000 */
[----:B------:R1:W-:Y:S01]  /*a1f0*/  MUFU.EX2 R203, R13 ;  /* 0x0000000d00cb7308 */ /* 0x0003e20000000800 */
[-C--:B------:R-:W-:Y:S02]  /*a200*/  FMUL.FTZ R145, R145, R2.reuse ;  /* 0x0000000291917220 */ /* 0x080fe40000410000 */
[-C--:B------:R-:W-:Y:S02]  /*a210*/  FMUL.FTZ R152, R152, R2.reuse ;  /* 0x0000000298987220 */ /* 0x080fe40000410000 */
[----:B------:R-:W-:Y:S02]  /*a220*/  FMUL.FTZ R153, R153, R2 ;  /* 0x0000000299997220 */ /* 0x000fe40000410000 */
[----:B-----5:R-:W-:Y:S01]  /*a230*/  FMUL.FTZ R146, R146, R0 ;  /* 0x0000000092927220 */ /* 0x020fe20000410000 */
[----:B--2---:R-:W-:Y:S01]  /*a240*/  FMNMX.FTZ R8, R3, R8, !PT ;  /* 0x0000000803087209 */ /* 0x004fe20007810000 */
[-C--:B------:R-:W-:Y:S01]  /*a250*/  FMUL.FTZ R147, R147, R0.reuse ;  /* 0x0000000093937220 */ /* 0x080fe20000410000 */
[----:B------:R-:W-:Y:S01]  /*a260*/  FMNMX.FTZ R3, R199, R9, !PT ;  /* 0x00000009c7037209 */ /* 0x000fe20007810000 */
[----:B------:R-:W-:-:S02]  /*a270*/  FMUL.FTZ R154, R154, R0 ;  /* 0x000000009a9a7220 */ /* 0x000fc40000410000 */
[----:B------:R-:W2:Y:S01]  /*a280*/  SHFL.BFLY PT, R9, R8, 0x1, 0x1f ;  /* 0x0c201f0008097f89 */ /* 0x000ea200000e0000 */
[----:B------:R-:W-:Y:S01]  /*a290*/  FMNMX.FTZ R3, R198, R3, !PT ;  /* 0x00000003c6037209 */ /* 0x000fe20007810000 */
[----:B------:R-:W-:Y:S01]  /*a2a0*/  FMUL.FTZ R155, R155, R0 ;  /* 0x000000009b9b7220 */ /* 0x000fe20000410000 */
[C---:B------:R-:W-:Y:S01]  /*a2b0*/  HMMA.16816.F32.BF16 R208, R4.reuse, R176, R144 ;  /* 0x000000b004d0723c */ /* 0x040fe20000041890 */
[----:B------:R-:W3:Y:S01]  /*a2c0*/  LDSM.16.MT88.4 R144, [R216+0xa000] ;  /* 0x00a00000d890783b */ /* 0x000ee20000004200 */
[-C--:B------:R-:W-:Y:S02]  /*a2d0*/  FMUL.FTZ R164, R164, R2.reuse ;  /* 0x00000002a4a47220 */ /* 0x080fe40000410000 */
[----:B------:R-:W-:Y:S01]  /*a2e0*/  FMUL.FTZ R165, R165, R2 ;  /* 0x00000002a5a57220 */ /* 0x000fe20000410000 */
[----:B------:R-:W4:Y:S01]  /*a2f0*/  SHFL.BFLY PT, R10, R3, 0x2, 0x1f ;  /* 0x0c401f00030a7f89 */ /* 0x000f2200000e0000 */
        /* <DEDUP_REMOVED lines=8> */
[-C--:B------:R-:W-:Y:S02]  /*a380*/  FMUL.FTZ R40, R40, R2.reuse ;  /* 0x0000000228287220 */ /* 0x080fe40000410000 */
[----:B------:R-:W-:Y:S01]  /*a390*/  FMUL.FTZ R41, R41, R2 ;  /* 0x0000000229297220 */ /* 0x000fe20000410000 */
[----:B--2---:R-:W-:Y:S01]  /*a3a0*/  FMNMX.FTZ R15, R8, R9, !PT ;  /* 0x00000009080f7209 */ /* 0x004fe20007810000 */
[----:B------:R-:W-:-:S02]  /*a3b0*/  FMUL.FTZ R42, R42, R0 ;  /* 0x000000002a2a7220 */ /* 0x000fc40000410000 */
[----:B------:R-:W-:Y:S01]  /*a3c0*/  FMUL.FTZ R43, R43, R0 ;  /* 0x000000002b2b7220 */ /* 0x000fe20000410000 */
[C---:B------:R-:W-:Y:S01]  /*a3d0*/  HMMA.16816.F32.BF16 R168, R4.reuse, R142, R168 ;  /* 0x0000008e04a8723c */ /* 0x040fe200000418a8 */
[-C--:B------:R-:W-:Y:S01]  /*a3e0*/  FMUL.FTZ R44, R44, R2.reuse ;  /* 0x000000022c2c7220 */ /* 0x080fe20000410000 */
[----:B------:R-:W-:Y:S01]  /*a3f0*/  FSETP.NEU.FTZ.AND P1, PT, R15, -INF , PT ;  /* 0xff8000000f00780b */ /* 0x000fe20003f3d000 */
[----:B------:R-:W-:Y:S02]  /*a400*/  FMUL.FTZ R45, R45, R2 ;  /* 0x000000022d2d7220 */ /* 0x000fe40000410000 */
        /* <DEDUP_REMOVED lines=11> */
[----:B------:R-:W-:Y:S01]  /*a4c0*/  FMUL.FTZ R63, R63, R0 ;  /* 0x000000003f3f7220 */ /* 0x000fe20000410000 */
[C---:B---3--:R-:W-:Y:S01]  /*a4d0*/  HMMA.16816.F32.BF16 R56, R4.reuse, R144, R56 ;  /* 0x000000900438723c */ /* 0x048fe20000041838 */
        /* <DEDUP_REMOVED lines=13> */
[----:B------:R-:W-:Y:S01]  /*a5b0*/  FMUL.FTZ R93, R93, R2 ;  /* 0x000000025d5d7220 */ /* 0x000fe20000410000 */
[C---:B------:R-:W-:Y:S01]  /*a5c0*/  HMMA.16816.F32.BF16 R76, R4.reuse, R34, R76 ;  /* 0x00000022044c723c */ /* 0x040fe2000004184c */
[-C--:B------:R-:W-:Y:S02]  /*a5d0*/  FMUL.FTZ R90, R90, R0.reuse ;  /* 0x000000005a5a7220 */ /* 0x080fe40000410000 */
        /* <DEDUP_REMOVED lines=23> */
[----:B-1----:R-:W-:Y:S01]  /*a750*/  FFMA.FTZ R13, R187, c[0x0][0x23c], -R11 ;  /* 0x00008f00bb0d7a23 */ /* 0x002fe2000001080b */
[----:B------:R-:W-:Y:S01]  /*a760*/  HMMA.16816.F32.BF16 R120, R4, R20, R120 ;  /* 0x000000140478723c */ /* 0x000fe20000041878 */
[----:B------:R-:W-:Y:S02]  /*a770*/  FFMA.FTZ R2, R251, R2, R241 ;  /* 0x00000002fb027223 */ /* 0x000fe400000100f1 */
[----:B------:R-:W1:Y:S01]  /*a780*/  MUFU.EX2 R202, R13 ;  /* 0x0000000d00ca7308 */ /* 0x000e620000000800 */
[----:B------:R-:W-:Y:S02]  /*a790*/  FFMA.FTZ R0, R250, R0, R236 ;  /* 0x00000000fa007223 */ /* 0x000fe400000100ec */
[----:B------:R-:W-:-:S02]  /*a7a0*/  FADD.FTZ R2, R240, R2 ;  /* 0x00000002f0027221 */ /* 0x000fc40000010000 */
[----:B------:R-:W-:Y:S01]  /*a7b0*/  HMMA.16816.F32.BF16 R204, R4, R22, R124 ;  /* 0x0000001604cc723c */ /* 0x000fe2000004187c */
[----:B------:R-:W-:Y:S02]  /*a7c0*/  FADD.FTZ R0, R237, R0 ;  /* 0x00000000ed007221 */ /* 0x000fe40000010000 */
[----:B------:R-:W-:Y:S02]  /*a7d0*/  FADD.FTZ R2, R242, R2 ;  /* 0x00000002f2027221 */ /* 0x000fe40000010000 */
[----:B------:R-:W-:Y:S02]  /*a7e0*/  FADD.FTZ R0, R238, R0 ;  /* 0x00000000ee007221 */ /* 0x000fe40000010000 */
[----:B----4-:R-:W-:Y:S01]  /*a7f0*/  FMNMX.FTZ R4, R3, R10, !PT ;  /* 0x0000000a03047209 */ /* 0x010fe20007810000 */
[----:B------:R-:W-:Y:S02]  /*a800*/  FMUL.FTZ R3, R15, c[0x0][0x23c] ;  /* 0x00008f000f037a20 */ /* 0x000fe40000410000 */
[----:B------:R-:W-:Y:S01]  /*a810*/  FADD.FTZ R2, R243, R2 ;  /* 0x00000002f3027221 */ /* 0x000fe20000010000 */
[----:B-1----:R-:W-:Y:S01]  /*a820*/  F2FP.BF16.PACK_AB R124, R202, R203 ;  /* 0x000000cbca7c723e */ /* 0x002fe200000010ff */
[----:B------:R-:W1:Y:S01]  /*a830*/  SHFL.BFLY PT, R6, R4, 0x1, 0x1f ;  /* 0x0c201f0004067f89 */ /* 0x000e6200000e0000 */
[----:B------:R-:W-:Y:S01]  /*a840*/  FSEL R3, R3, RZ, P1 ;  /* 0x000000ff03037208 */ /* 0x000fe20000800000 */
[----:B------:R-:W-:-:S02]  /*a850*/  FFMA.FTZ R13, R188, c[0x0][0x23c], -R11 ;  /* 0x00008f00bc0d7a23 */ /* 0x000fc4000001080b */
[----:B------:R-:W-:Y:S02]  /*a860*/  FFMA.FTZ R11, R189, c[0x0][0x23c], -R11 ;  /* 0x00008f00bd0b7a23 */ /* 0x000fe4000001080b */
[----:B------:R-:W-:Y:S01]  /*a870*/  FFMA.FTZ R5, R132, c[0x0][0x23c], -R3 ;  /* 0x00008f0084057a23 */ /* 0x000fe20000010803 */
[----:B------:R-:W2:Y:S01]  /*a880*/  MUFU.EX2 R188, R13 ;  /* 0x0000000d00bc7308 */ /* 0x000ea20000000800 */
[----:B------:R-:W-:Y:S02]  /*a890*/  FADD.FTZ R0, R239, R0 ;  /* 0x00000000ef007221 */ /* 0x000fe40000010000 */
[----:B------:R-:W-:-:S04]  /*a8a0*/  FADD.FTZ R2, R203, R2 ;  /* 0x00000002cb027221 */ /* 0x000fc80000010000 */
[----:B------:R-:W-:Y:S01]  /*a8b0*/  FADD.FTZ R2, R202, R2 ;  /* 0x00000002ca027221 */ /* 0x000fe20000010000 */
[----:B------:R3:W-:Y:S08]  /*a8c0*/  MUFU.EX2 R233, R5 ;  /* 0x0000000500e97308 */ /* 0x0007f00000000800 */
[----:B------:R4:W5:Y:S01]  /*a8d0*/  MUFU.EX2 R187, R11 ;  /* 0x0000000b00bb7308 */ /* 0x0009620000000800 */
[----:B-1----:R-:W-:Y:S01]  /*a8e0*/  FMNMX.FTZ R14, R4, R6, !PT ;  /* 0x00000006040e7209 */ /* 0x002fe20007810000 */
[----:B------:R-:W-:-:S02]  /*a8f0*/  FFMA.FTZ R4, R139, c[0x0][0x23c], -R3 ;  /* 0x00008f008b047a23 */ /* 0x000fc40000010803 */
[----:B--2---:R-:W-:Y:S01]  /*a900*/  FADD.FTZ R2, R188, R2 ;  /* 0x00000002bc027221 */ /* 0x004fe20000010000 */
[----:B------:R-:W-:-:S03]  /*a910*/  FSETP.NEU.FTZ.AND P0, PT, R14, -INF , PT ;  /* 0xff8000000e00780b */ /* 0x000fc60003f1d000 */
[----:B------:R1:W-:Y:S01]  /*a920*/  MUFU.EX2 R232, R4 ;  /* 0x0000000400e87308 */ /* 0x0003e20000000800 */
[----:B---3--:R-:W-:-:S07]  /*a930*/  FFMA.FTZ R5, R138, c[0x0][0x23c], -R3 ;  /* 0x00008f008a057a23 */ /* 0x008fce0000010803 */
[----:B------:R2:W-:Y:S01]  /*a940*/  MUFU.EX2 R234, R5 ;  /* 0x0000000500ea7308 */ /* 0x0005e20000000800 */
[----:B----4-:R-:W-:Y:S01]  /*a950*/  FFMA.FTZ R11, R190, c[0x0][0x23c], -R12 ;  /* 0x00008f00be0b7a23 */ /* 0x010fe2000001080c */
[C---:B-----5:R-:W-:Y:S01]  /*a960*/  F2FP.BF16.PACK_AB R126, R187.reuse, R188 ;  /* 0x000000bcbb7e723e */ /* 0x060fe200000010ff */
[----:B------:R-:W-:Y:S02]  /*a970*/  FADD.FTZ R251, R187, R2 ;  /* 0x00000002bbfb7221 */ /* 0x000fe40000010000 */
[----:B-1----:R-:W-:-:S05]  /*a980*/  FMUL.FTZ R4, R14, c[0x0][0x23c] ;  /* 0x00008f000e047a20 */ /* 0x002fca0000410000 */
[----:B------:R-:W-:Y:S01]  /*a990*/  FSEL R10, R4, RZ, P0 ;  /* 0x000000ff040a7208 */ /* 0x000fe20000000000 */
[----:B------:R-:W-:Y:S01]  /*a9a0*/  FFMA.FTZ R4, R133, c[0x0][0x23c], -R3 ;  /* 0x00008f0085047a23 */ /* 0x000fe20000010803 */
[----:B--2---:R-:W-:-:S03]  /*a9b0*/  FSEL R5, R15, RZ, P1 ;  /* 0x000000ff0f057208 */ /* 0x004fc60000800000 */
[----:B------:R1:W-:Y:S02]  /*a9c0*/  MUFU.EX2 R235, R4 ;  /* 0x0000000400eb7308 */ /* 0x0003e40000000800 */
[----:B------:R-:W-:Y:S01]  /*a9d0*/  FADD.FTZ R6, R136, -R5 ;  /* 0x8000000588067221 */ /* 0x000fe20000010000 */
[----:B------:R-:W-:Y:S02]  /*a9e0*/  FSEL R5, R14, RZ, P0 ;  /* 0x000000ff0e057208 */ /* 0x000fe40000000000 */
[----:B------:R-:W-:Y:S01]  /*a9f0*/  ISETP.GE.AND P0, PT, R244, 0x5, PT ;  /* 0x00000005f400780c */ /* 0x000fe20003f06270 */
[----:B------:R-:W-:Y:S01]  /*aa00*/  FMUL.FTZ R6, R6, c[0x0][0x23c] ;  /* 0x00008f0006067a20 */ /* 0x000fe20000410000 */
[----:B------:R-:W-:-:S03]  /*aa10*/  MOV R136, R15 ;  /* 0x0000000f00887202 */ /* 0x000fc60000000f00 */
[----:B------:R-:W2:Y:S01]  /*aa20*/  MUFU.EX2 R9, R6 ;  /* 0x0000000600097308 */ /* 0x000ea20000000800 */
[----:B-1----:R-:W-:-:S07]  /*aa30*/  FFMA.FTZ R4, R137, c[0x0][0x23c], -R10 ;  /* 0x00008f0089047a23 */ /* 0x002fce000001080a */
[----:B------:R-:W-:Y:S01]  /*aa40*/  @P0 MOV R136, R15 ;  /* 0x0000000f00880202 */ /* 0x000fe20000000f00 */
[----:B------:R1:W-:Y:S01]  /*aa50*/  MUFU.EX2 R229, R4 ;  /* 0x0000000400e57308 */ /* 0x0003e20000000800 */
[-C--:B--2---:R-:W-:Y:S01]  /*aa60*/  FMUL.FTZ R148, R148, R9.reuse ;  /* 0x0000000994947220 */ /* 0x084fe20000410000 */
[----:B------:R-:W-:Y:S01]  /*aa70*/  F2FP.BF16.PACK_AB R6, R235, R234 ;  /* 0x000000eaeb06723e */ /* 0x000fe200000010ff */
[-C--:B------:R-:W-:Y:S02]  /*aa80*/  FMUL.FTZ R149, R149, R9.reuse ;  /* 0x0000000995957220 */ /* 0x080fe40000410000 */
[-C--:B------:R-:W-:Y:S02]  /*aa90*/  FMUL.FTZ R160, R160, R9.reuse ;  /* 0x00000009a0a07220 */ /* 0x080fe40000410000 */
[-C--:B------:R-:W-:Y:S02]  /*aaa0*/  FMUL.FTZ R161, R161, R9.reuse ;  /* 0x00000009a1a17220 */ /* 0x080fe40000410000 */
[----:B------:R-:W-:-:S02]  /*aab0*/  FMUL.FTZ R36, R36, R9 ;  /* 0x0000000924247220 */ /* 0x000fc40000410000 */
[----:B-1----:R-:W-:Y:S02]  /*aac0*/  FFMA.FTZ R4, R185, c[0x0][0x23c], -R10 ;  /* 0x00008f00b9047a23 */ /* 0x002fe4000001080a */
[-C--:B------:R-:W-:Y:S01]  /*aad0*/  FMUL.FTZ R37, R37, R9.reuse ;  /* 0x0000000925257220 */ /* 0x080fe20000410000 */
[----:B------:R-:W-:Y:S01]  /*aae0*/  MUFU.EX2 R185, R11 ;  /* 0x0000000b00b97308 */ /* 0x000fe20000000800 */
[-C--:B------:R-:W-:Y:S02]  /*aaf0*/  FMUL.FTZ R68, R68, R9.reuse ;  /* 0x0000000944447220 */ /* 0x080fe40000410000 */
[-C--:B------:R-:W-:Y:S02]  /*ab00*/  FMUL.FTZ R69, R69, R9.reuse ;  /* 0x0000000945457220 */ /* 0x080fe40000410000 */
[-C--:B------:R-:W-:Y:S02]  /*ab10*/  FMUL.FTZ R84, R84, R9.reuse ;  /* 0x0000000954547220 */ /* 0x080fe40000410000 */
[-C--:B------:R-:W-:Y:S01]  /*ab20*/  FMUL.FTZ R85, R85, R9.reuse ;  /* 0x0000000955557220 */ /* 0x080fe20000410000 */
[----:B------:R1:W2:Y:S01]  /*ab30*/  MUFU.EX2 R230, R4 ;  /* 0x0000000400e67308 */ /* 0x0002a20000000800 */
        /* <DEDUP_REMOVED lines=10> */
[----:B------:R1:W-:Y:S01]  /*abe0*/  MUFU.EX2 R231, R4 ;  /* 0x0000000400e77308 */ /* 0x0003e20000000800 */
[-C--:B------:R-:W-:Y:S02]  /*abf0*/  FMUL.FTZ R49, R49, R9.reuse ;  /* 0x0000000931317220 */ /* 0x080fe40000410000 */
[-C--:B------:R-:W-:Y:S02]  /*ac00*/  FMUL.FTZ R52, R52, R9.reuse ;  /* 0x0000000934347220 */ /* 0x080fe40000410000 */
[----:B------:R-:W-:-:S02]  /*ac10*/  FMUL.FTZ R53, R53, R9 ;  /* 0x0000000935357220 */ /* 0x000fc40000410000 */
[-C--:B------:R-:W-:Y:S02]  /*ac20*/  FMUL.FTZ R64, R64, R9.reuse ;  /* 0x0000000940407220 */ /* 0x080fe40000410000 */
[-C--:B------:R-:W-:Y:S02]  /*ac30*/  FMUL.FTZ R65, R65, R9.reuse ;  /* 0x0000000941417220 */ /* 0x080fe40000410000 */
[-C--:B------:R-:W-:Y:S02]  /*ac40*/  FMUL.FTZ R80, R80, R9.reuse ;  /* 0x0000000950507220 */ /* 0x080fe40000410000 */
[-C--:B------:R-:W-:Y:S02]  /*ac50*/  FMUL.FTZ R81, R81, R9.reuse ;  /* 0x0000000951517220 */ /* 0x080fe40000410000 */
[----:B------:R-:W-:Y:S02]  /*ac60*/  FMUL.FTZ R96, R96, R9 ;  /* 0x0000000960607220 */ /* 0x000fe40000410000 */
[----:B-1----:R-:W-:Y:S01]  /*ac70*/  FADD.FTZ R4, R135, -R5 ;  /* 0x8000000587047221 */ /* 0x002fe20000010000 */
[----:B--2---:R-:W-:Y:S01]  /*ac80*/  F2FP.BF16.PACK_AB R5, R230, R229 ;  /* 0x000000e5e605723e */ /* 0x004fe200000010ff */
[----:B------:R-:W-:-:S02]  /*ac90*/  FMUL.FTZ R97, R97, R9 ;  /* 0x0000000961617220 */ /* 0x000fc40000410000 */
[----:B------:R-:W-:Y:S02]  /*aca0*/  FMUL.FTZ R4, R4, c[0x0][0x23c] ;  /* 0x00008f0004047a20 */ /* 0x000fe40000410000 */
[-C--:B------:R-:W-:Y:S02]  /*acb0*/  FMUL.FTZ R112, R112, R9.reuse ;  /* 0x0000000970707220 */ /* 0x080fe40000410000 */
[----:B------:R1:W2:Y:S01]  /*acc0*/  MUFU.EX2 R8, R4 ;  /* 0x0000000400087308 */ /* 0x0002a20000000800 */
[-C--:B------:R-:W-:Y:S02]  /*acd0*/  FMUL.FTZ R113, R113, R9.reuse ;  /* 0x0000000971717220 */ /* 0x080fe40000410000 */
[-C--:B------:R-:W-:Y:S02]  /*ace0*/  FMUL.FTZ R128, R128, R9.reuse ;  /* 0x0000000980807220 */ /* 0x080fe40000410000 */
[----:B------:R-:W-:Y:S02]  /*acf0*/  FMUL.FTZ R129, R129, R9 ;  /* 0x0000000981817220 */ /* 0x000fe40000410000 */
[----:B------:R-:W-:-:S02]  /*ad00*/  FFMA.FTZ R11, R191, c[0x0][0x23c], -R12 ;  /* 0x00008f00bf0b7a23 */ /* 0x000fc4000001080c */
[----:B------:R-:W-:Y:S02]  /*ad10*/  FFMA.FTZ R9, R246, R9, R233 ;  /* 0x00000009f6097223 */ /* 0x000fe400000100e9 */
[----:B------:R-:W-:Y:S02]  /*ad20*/  FADD.FTZ R0, R185, R0 ;  /* 0x00000000b9007221 */ /* 0x000fe40000010000 */
[----:B-1----:R-:W-:Y:S02]  /*ad30*/  FFMA.FTZ R4, R186, c[0x0][0x23c], -R10 ;  /* 0x00008f00ba047a23 */ /* 0x002fe4000001080a */
[-C--:B--2---:R-:W-:Y:S01]  /*ad40*/  FMUL.FTZ R150, R150, R8.reuse ;  /* 0x0000000896967220 */ /* 0x084fe20000410000 */
[----:B------:R-:W1:Y:S01]  /*ad50*/  MUFU.EX2 R186, R11 ;  /* 0x0000000b00ba7308 */ /* 0x000e620000000800 */
[-C--:B------:R-:W-:Y:S02]  /*ad60*/  FMUL.FTZ R151, R151, R8.reuse ;  /* 0x0000000897977220 */ /* 0x080fe40000410000 */
[----:B------:R-:W-:-:S02]  /*ad70*/  FMUL.FTZ R162, R162, R8 ;  /* 0x00000008a2a27220 */ /* 0x000fc40000410000 */
[-C--:B------:R-:W-:Y:S02]  /*ad80*/  FMUL.FTZ R163, R163, R8.reuse ;  /* 0x00000008a3a37220 */ /* 0x080fe40000410000 */
[-C--:B------:R-:W-:Y:S01]  /*ad90*/  FMUL.FTZ R38, R38, R8.reuse ;  /* 0x0000000826267220 */ /* 0x080fe20000410000 */
[----:B------:R2:W3:Y:S01]  /*ada0*/  MUFU.EX2 R228, R4 ;  /* 0x0000000400e47308 */ /* 0x0004e20000000800 */
[-C--:B------:R-:W-:Y:S02]  /*adb0*/  FMUL.FTZ R39, R39, R8.reuse ;  /* 0x0000000827277220 */ /* 0x080fe40000410000 */
[-C--:B------:R-:W-:Y:S02]  /*adc0*/  FMUL.FTZ R70, R70, R8.reuse ;  /* 0x0000000846467220 */ /* 0x080fe40000410000 */
[-C--:B------:R-:W-:Y:S02]  /*add0*/  FMUL.FTZ R71, R71, R8.reuse ;  /* 0x0000000847477220 */ /* 0x080fe40000410000 */
[-C--:B------:R-:W-:Y:S01]  /*ade0*/  FMUL.FTZ R86, R86, R8.reuse ;  /* 0x0000000856567220 */ /* 0x080fe20000410000 */
[----:B-1----:R-:W-:Y:S01]  /*adf0*/  F2FP.BF16.PACK_AB R125, R186, R185 ;  /* 0x000000b9ba7d723e */ /* 0x002fe200000010ff */
[----:B------:R-:W-:-:S02]  /*ae00*/  FMUL.FTZ R87, R87, R8 ;  /* 0x0000000857577220 */ /* 0x000fc40000410000 */
[-C--:B------:R-:W-:Y:S02]  /*ae10*/  FMUL.FTZ R102, R102, R8.reuse ;  /* 0x0000000866667220 */ /* 0x080fe40000410000 */
[-C--:B------:R-:W-:Y:S02]  /*ae20*/  FMUL.FTZ R103, R103, R8.reuse ;  /* 0x0000000867677220 */ /* 0x080fe40000410000 */
[-C--:B------:R-:W-:Y:S01]  /*ae30*/  FMUL.FTZ R118, R118, R8.reuse ;  /* 0x0000000876767220 */ /* 0x080fe20000410000 */
[----:B--2---:R-:W-:Y:S01]  /*ae40*/  F2FP.BF16.PACK_AB R4, R232, R233 ;  /* 0x000000e9e804723e */ /* 0x004fe200000010ff */
[-C--:B------:R-:W-:Y:S01]  /*ae50*/  FMUL.FTZ R119, R119, R8.reuse ;  /* 0x0000000877777220 */ /* 0x080fe20000410000 */
[----:B---3--:R-:W-:Y:S01]  /*ae60*/  F2FP.BF16.PACK_AB R7, R228, R231 ;  /* 0x000000e7e407723e */ /* 0x008fe200000010ff */
[-C--:B------:R-:W-:Y:S02]  /*ae70*/  FMUL.FTZ R158, R158, R8.reuse ;  /* 0x000000089e9e7220 */ /* 0x080fe40000410000 */
        /* <DEDUP_REMOVED lines=8> */
[----:B------:R-:W-:Y:S01]  /*af00*/  HMMA.16816.F32.BF16 R160, R4, R140, R160 ;  /* 0x0000008c04a0723c */ /* 0x000fe200000418a0 */
[----:B------:R-:W-:-:S02]  /*af10*/  FMUL.FTZ R66, R66, R8 ;  /* 0x0000000842427220 */ /* 0x000fc40000410000 */
[-C--:B------:R-:W-:Y:S02]  /*af20*/  FMUL.FTZ R67, R67, R8.reuse ;  /* 0x0000000843437220 */ /* 0x080fe40000410000 */
[-C--:B------:R-:W-:Y:S02]  /*af30*/  FMUL.FTZ R82, R82, R8.reuse ;  /* 0x0000000852527220 */ /* 0x080fe40000410000 */
[-C--:B------:R-:W-:Y:S01]  /*af40*/  FMUL.FTZ R83, R83, R8.reuse ;  /* 0x0000000853537220 */ /* 0x080fe20000410000 */
[----:B------:R-:W-:Y:S01]  /*af50*/  HMMA.16816.F32.BF16 R36, R4, R180, R36 ;  /* 0x000000b40424723c */ /* 0x000fe20000041824 */
[-C--:B------:R-:W-:Y:S02]  /*af60*/  FMUL.FTZ R98, R98, R8.reuse ;  /* 0x0000000862627220 */ /* 0x080fe40000410000 */
[-C--:B------:R-:W-:Y:S02]  /*af70*/  FMUL.FTZ R99, R99, R8.reuse ;  /* 0x0000000863637220 */ /* 0x080fe40000410000 */
[----:B------:R-:W-:-:S02]  /*af80*/  FMUL.FTZ R114, R114, R8 ;  /* 0x0000000872727220 */ /* 0x000fc40000410000 */
[-C--:B------:R-:W-:Y:S01]  /*af90*/  FMUL.FTZ R115, R115, R8.reuse ;  /* 0x0000000873737220 */ /* 0x080fe20000410000 */
[C---:B------:R-:W-:Y:S01]  /*afa0*/  HMMA.16816.F32.BF16 R68, R4.reuse, R32, R68 ;  /* 0x000000200444723c */ /* 0x040fe20000041844 */
[-C--:B------:R-:W-:Y:S02]  /*afb0*/  FMUL.FTZ R130, R130, R8.reuse ;  /* 0x0000000882827220 */ /* 0x080fe40000410000 */
[----:B------:R-:W-:Y:S02]  /*afc0*/  FMUL.FTZ R131, R131, R8 ;  /* 0x0000000883837220 */ /* 0x000fe40000410000 */
[----:B------:R-:W-:Y:S02]  /*afd0*/  FFMA.FTZ R11, R192, c[0x0][0x23c], -R12 ;  /* 0x00008f00c00b7a23 */ /* 0x000fe4000001080c */
[----:B------:R-:W-:Y:S01]  /*afe0*/  FADD.FTZ R0, R186, R0 ;  /* 0x00000000ba007221 */ /* 0x000fe20000010000 */
[C---:B------:R-:W-:Y:S01]  /*aff0*/  HMMA.16816.F32.BF16 R84, R4.reuse, R28, R84 ;  /* 0x0000001c0454723c */ /* 0x040fe20000041854 */
[----:B------:R1:W2:Y:S07]  /*b000*/  MUFU.EX2 R184, R11 ;  /* 0x0000000b00b87308 */ /* 0x0002ae0000000800 */
[C---:B------:R-:W-:Y:S08]  /*b010*/  HMMA.16816.F32.BF16 R100, R4.reuse, R24, R100 ;  /* 0x000000180464723c */ /* 0x040ff00000041864 */
[----:B------:R-:W-:Y:S01]  /*b020*/  HMMA.16816.F32.BF16 R116, R4, R20, R116 ;  /* 0x000000140474723c */ /* 0x000fe20000041874 */
[----:B-1----:R-:W-:-:S02]  /*b030*/  FFMA.FTZ R11, R193, c[0x0][0x23c], -R12 ;  /* 0x00008f00c10b7a23 */ /* 0x002fc4000001080c */
[----:B--2---:R-:W-:Y:S02]  /*b040*/  FADD.FTZ R0, R184, R0 ;  /* 0x00000000b8007221 */ /* 0x004fe40000010000 */
[----:B------:R-:W1:Y:S03]  /*b050*/  MUFU.EX2 R139, R11 ;  /* 0x0000000b008b7308 */ /* 0x000e660000000800 */
[C---:B------:R-:W-:Y:S01]  /*b060*/  HMMA.16816.F32.BF16 R176, R4.reuse, R178, R156 ;  /* 0x000000b204b0723c */ /* 0x040fe2000004189c */
[----:B------:R-:W2:Y:S07]  /*b070*/  LDSM.16.MT88.4 R156, [R212+0xa800] ;  /* 0x00a80000d49c783b */ /* 0x000eae0000004200 */
[----:B------:R-:W-:Y:S01]  /*b080*/  HMMA.16816.F32.BF16 R140, R4, R142, R172 ;  /* 0x0000008e048c723c */ /* 0x000fe200000418ac */
[----:B------:R-:W3:Y:S01]  /*b090*/  LDSM.16.MT88.4 R172, [R214+0xa800] ;  /* 0x00a80000d6ac783b */ /* 0x000ee20000004200 */
[C---:B-1----:R-:W-:Y:S01]  /*b0a0*/  F2FP.BF16.PACK_AB R127, R139.reuse, R184 ;  /* 0x000000b88b7f723e */ /* 0x042fe200000010ff */
[----:B------:R-:W-:-:S05]  /*b0b0*/  FADD.FTZ R250, R139, R0 ;  /* 0x000000008bfa7221 */ /* 0x000fca0000010000 */
[C---:B------:R-:W-:Y:S01]  /*b0c0*/  HMMA.16816.F32.BF16 R180, R4.reuse, R182, R48 ;  /* 0x000000b604b4723c */ /* 0x040fe20000041830 */
[----:B------:R-:W1:Y:S07]  /*b0d0*/  LDSM.16.MT88.4 R48, [R217+0xa800] ;  /* 0x00a80000d930783b */ /* 0x000e6e0000004200 */
[C---:B------:R-:W-:Y:S08]  /*b0e0*/  HMMA.16816.F32.BF16 R52, R4.reuse, R144, R52 ;  /* 0x000000900434723c */ /* 0x040ff00000041834 */
[C---:B------:R-:W-:Y:S01]  /*b0f0*/  HMMA.16816.F32.BF16 R132, R4.reuse, R146, R64 ;  /* 0x000000920484723c */ /* 0x040fe20000041840 */
[----:B------:R-:W4:Y:S07]  /*b100*/  LDSM.16.MT88.4 R64, [R216+0xa800] ;  /* 0x00a80000d840783b */ /* 0x000f2e0000004200 */
[C---:B------:R-:W-:Y:S01]  /*b110*/  HMMA.16816.F32.BF16 R32, R4.reuse, R34, R80 ;  /* 0x000000220420723c */ /* 0x040fe20000041850 */
[----:B------:R-:W5:Y:S07]  /*b120*/  LDSM.16.MT88.4 R80, [R212+0xb800] ;  /* 0x00b80000d450783b */ /* 0x000f6e0000004200 */
[C---:B------:R-:W-:Y:S01]  /*b130*/  HMMA.16816.F32.BF16 R28, R4.reuse, R30, R96 ;  /* 0x0000001e041c723c */ /* 0x040fe20000041860 */
[----:B------:R-:W1:Y:S07]  /*b140*/  LDSM.16.MT88.4 R96, [R214+0xb800] ;  /* 0x00b80000d660783b */ /* 0x000e6e0000004200 */
[C---:B------:R-:W-:Y:S01]  /*b150*/  HMMA.16816.F32.BF16 R24, R4.reuse, R26, R112 ;  /* 0x0000001a0418723c */ /* 0x040fe20000041870 */
[----:B------:R-:W1:Y:S07]  /*b160*/  LDSM.16.MT88.4 R112, [R217+0xb800] ;  /* 0x00b80000d970783b */ /* 0x000e6e0000004200 */
[----:B------:R-:W-:Y:S07]  /*b170*/  HMMA.16816.F32.BF16 R20, R4, R22, R128 ;  /* 0x000000160414723c */ /* 0x000fee0000041880 */
[--C-:B------:R-:W-:Y:S01]  /*b180*/  FFMA.FTZ R4, R195, c[0x0][0x23c], -R3.reuse ;  /* 0x00008f00c3047a23 */ /* 0x100fe20000010803 */
[C---:B--2---:R-:W-:Y:S03]  /*b190*/  HMMA.16816.F32.BF16 R144, R124.reuse, R156, R208 ;  /* 0x0000009c7c90723c */ /* 0x044fe600000418d0 */
[----:B------:R2:W-:Y:S05]  /*b1a0*/  MUFU.EX2 R138, R4 ;  /* 0x00000004008a7308 */ /* 0x0005ea0000000800 */
[C---:B------:R-:W-:Y:S08]  /*b1b0*/  HMMA.16816.F32.BF16 R152, R124.reuse, R158, R152 ;  /* 0x0000009e7c98723c */ /* 0x040ff00000041898 */
[----:B---3--:R-:W-:Y:S01]  /*b1c0*/  HMMA.16816.F32.BF16 R164, R124, R172, R164 ;  /* 0x000000ac7ca4723c */ /* 0x008fe200000418a4 */
[----:B--2---:R-:W-:-:S04]  /*b1d0*/  FFMA.FTZ R4, R194, c[0x0][0x23c], -R3 ;  /* 0x00008f00c2047a23 */ /* 0x004fc80000010803 */
[----:B------:R2:W3:Y:S03]  /*b1e0*/  MUFU.EX2 R137, R4 ;  /* 0x0000000400897308 */ /* 0x0004e60000000800 */
[C---:B------:R-:W-:Y:S08]  /*b1f0*/  HMMA.16816.F32.BF16 R168, R124.reuse, R174, R168 ;  /* 0x000000ae7ca8723c */ /* 0x040ff000000418a8 */
[----:B-1----:R-:W-:Y:S01]  /*b200*/  HMMA.16816.F32.BF16 R40, R124, R48, R40 ;  /* 0x000000307c28723c */ /* 0x002fe20000041828 */
[--C-:B--2---:R-:W-:Y:S01]  /*b210*/  FFMA.FTZ R4, R197, c[0x0][0x23c], -R3.reuse ;  /* 0x00008f00c5047a23 */ /* 0x104fe20000010803 */
[----:B---3--:R-:W-:Y:S01]  /*b220*/  F2FP.BF16.PACK_AB R128, R137, R138 ;  /* 0x0000008a8980723e */ /* 0x008fe200000010ff */
[----:B------:R-:W-:-:S05]  /*b230*/  FFMA.FTZ R3, R196, c[0x0][0x23c], -R3 ;  /* 0x00008f00c4037a23 */ /* 0x000fca0000010803 */
[C---:B------:R-:W-:Y:S01]  /*b240*/  HMMA.16816.F32.BF16 R44, R124.reuse, R50, R44 ;  /* 0x000000327c2c723c */ /* 0x040fe2000004182c */
[----:B------:R1:W-:Y:S07]  /*b250*/  MUFU.EX2 R19, R4 ;  /* 0x0000000400137308 */ /* 0x0003ee0000000800 */
[C---:B----4-:R-:W-:Y:S01]  /*b260*/  HMMA.16816.F32.BF16 R56, R124.reuse, R64, R56 ;  /* 0x000000407c38723c */ /* 0x050fe20000041838 */
[----:B------:R2:W3:Y:S07]  /*b270*/  MUFU.EX2 R18, R3 ;  /* 0x0000000300127308 */ /* 0x0004ee0000000800 */
[C---:B------:R-:W-:Y:S01]  /*b280*/  HMMA.16816.F32.BF16 R60, R124.reuse, R66, R60 ;  /* 0x000000427c3c723c */ /* 0x040fe2000004183c */
[----:B-1----:R-:W1:Y:S07]  /*b290*/  LDSM.16.MT88.4 R4, [R216+0xb800] ;  /* 0x00b80000d804783b */ /* 0x002e6e0000004200 */
[----:B-----5:R-:W-:Y:S01]  /*b2a0*/  HMMA.16816.F32.BF16 R72, R124, R80, R72 ;  /* 0x000000507c48723c */ /* 0x020fe20000041848 */
[----:B--2---:R-:W-:Y:S01]  /*b2b0*/  FFMA.FTZ R3, R201, c[0x0][0x23c], -R10 ;  /* 0x00008f00c9037a23 */ /* 0x004fe2000001080a */
[----:B---3--:R-:W-:-:S03]  /*b2c0*/  F2FP.BF16.PACK_AB R130, R18, R19 ;  /* 0x000000131282723e */ /* 0x008fc600000010ff */
[----:B------:R2:W-:Y:S03]  /*b2d0*/  MUFU.EX2 R13, R3 ;  /* 0x00000003000d7308 */ /* 0x0005e60000000800 */
[C---:B------:R-:W-:Y:S08]  /*b2e0*/  HMMA.16816.F32.BF16 R76, R124.reuse, R82, R76 ;  /* 0x000000527c4c723c */ /* 0x040ff0000004184c */
[----:B------:R-:W-:Y:S01]  /*b2f0*/  HMMA.16816.F32.BF16 R88, R124, R96, R88 ;  /* 0x000000607c58723c */ /* 0x000fe20000041858 */
[----:B--2---:R-:W-:-:S07]  /*b300*/  FFMA.FTZ R3, R200, c[0x0][0x23c], -R10 ;  /* 0x00008f00c8037a23 */ /* 0x004fce000001080a */
[C---:B------:R-:W-:Y:S01]  /*b310*/  HMMA.16816.F32.BF16 R92, R124.reuse, R98, R92 ;  /* 0x000000627c5c723c */ /* 0x040fe2000004185c */
[----:B------:R2:W3:Y:S07]  /*b320*/  MUFU.EX2 R12, R3 ;  /* 0x00000003000c7308 */ /* 0x0004ee0000000800 */
[C---:B------:R-:W-:Y:S08]  /*b330*/  HMMA.16816.F32.BF16 R104, R124.reuse, R112, R104 ;  /* 0x000000707c68723c */ /* 0x040ff00000041868 */
[----:B-1----:R-:W-:Y:S01]  /*b340*/  HMMA.16816.F32.BF16 R120, R124, R4, R120 ;  /* 0x000000047c78723c */ /* 0x002fe20000041878 */
[----:B--2---:R-:W-:Y:S01]  /*b350*/  FFMA.FTZ R3, R199, c[0x0][0x23c], -R10 ;  /* 0x00008f00c7037a23 */ /* 0x004fe2000001080a */
[----:B---3--:R-:W-:-:S03]  /*b360*/  F2FP.BF16.PACK_AB R129, R12, R13 ;  /* 0x0000000d0c81723e */ /* 0x008fc600000010ff */
[----:B------:R1:W-:Y:S03]  /*b370*/  MUFU.EX2 R11, R3 ;  /* 0x00000003000b7308 */ /* 0x0003e60000000800 */
[C---:B------:R-:W-:Y:S08]  /*b380*/  HMMA.16816.F32.BF16 R108, R124.reuse, R114, R108 ;  /* 0x000000727c6c723c */ /* 0x040ff0000004186c */
[----:B------:R-:W-:Y:S01]  /*b390*/  HMMA.16816.F32.BF16 R124, R124, R6, R204 ;  /* 0x000000067c7c723c */ /* 0x000fe200000418cc */
[----:B-1----:R-:W-:-:S04]  /*b3a0*/  FFMA.FTZ R3, R198, c[0x0][0x23c], -R10 ;  /* 0x00008f00c6037a23 */ /* 0x002fc8000001080a */
[----:B------:R-:W1:Y:S02]  /*b3b0*/  MUFU.EX2 R10, R3 ;  /* 0x00000003000a7308 */ /* 0x000e640000000800 */
[----:B-1----:R-:W-:Y:S02]  /*b3c0*/  F2FP.BF16.PACK_AB R131, R10, R11 ;  /* 0x0000000b0a83723e */ /* 0x002fe400000010ff */
[-C--:B------:R-:W-:Y:S02]  /*b3d0*/  MOV R3, R16.reuse ;  /* 0x0000001000037202 */ /* 0x080fe40000000f00 */
[----:B------:R-:W-:-:S03]  /*b3e0*/  @P0 MOV R3, R16 ;  /* 0x0000001000030202 */ /* 0x000fc60000000f00 */
[C---:B------:R-:W-:Y:S07]  /*b3f0*/  HMMA.16816.F32.BF16 R116, R128.reuse, R4, R116 ;  /* 0x000000048074723c */ /* 0x040fee0000041874 */
[----:B------:R-:W-:Y:S01]  /*b400*/  FADD.FTZ R5, R232, R9 ;  /* 0x00000009e8057221 */ /* 0x000fe20000010000 */
[----:B------:R-:W-:Y:S01]  /*b410*/  HMMA.16816.F32.BF16 R148, R128, R156, R148 ;  /* 0x0000009c8094723c */ /* 0x000fe20000041894 */
[----:B------:R-:W-:Y:S02]  /*b420*/  FFMA.FTZ R4, R252, R8, R229 ;  /* 0x00000008fc047223 */ /* 0x000fe400000100e5 */
[----:B------:R-:W-:-:S02]  /*b430*/  FADD.FTZ R5, R234, R5 ;  /* 0x00000005ea057221 */ /* 0x000fc40000010000 */
[----:B------:R-:W-:Y:S02]  /*b440*/  FADD.FTZ R4, R230, R4 ;  /* 0x00000004e6047221 */ /* 0x000fe40000010000 */
[----:B------:R-:W-:Y:S01]  /*b450*/  FADD.FTZ R5, R235, R5 ;  /* 0x00000005eb057221 */ /* 0x000fe20000010000 */
[C---:B------:R-:W-:Y:S01]  /*b460*/  HMMA.16816.F32.BF16 R160, R128.reuse, R172, R160 ;  /* 0x000000ac80a0723c */ /* 0x040fe200000418a0 */
[----:B------:R-:W-:Y:S02]  /*b470*/  FADD.FTZ R4, R231, R4 ;  /* 0x00000004e7047221 */ /* 0x000fe40000010000 */
[----:B------:R-:W-:Y:S02]  /*b480*/  FADD.FTZ R5, R138, R5 ;  /* 0x000000058a057221 */ /* 0x000fe40000010000 */
[----:B------:R-:W-:Y:S01]  /*b490*/  FADD.FTZ R4, R228, R4 ;  /* 0x00000004e4047221 */ /* 0x000fe20000010000 */
[----:B------:R-:W-:Y:S01]  /*b4a0*/  @P0 IADD3 R228, R244, -0x5, RZ ;  /* 0xfffffffbf4e40810 */ /* 0x000fe20007ffe0ff */
[----:B------:R-:W-:Y:S01]  /*b4b0*/  FADD.FTZ R5, R137, R5 ;  /* 0x0000000589057221 */ /* 0x000fe20000010000 */
[----:B------:R-:W-:Y:S01]  /*b4c0*/  HMMA.16816.F32.BF16 R36, R128, R48, R36 ;  /* 0x000000308024723c */ /* 0x000fe20000041824 */
[----:B------:R-:W-:-:S02]  /*b4d0*/  FADD.FTZ R4, R13, R4 ;  /* 0x000000040d047221 */ /* 0x000fc40000010000 */
[----:B------:R-:W-:Y:S02]  /*b4e0*/  FADD.FTZ R5, R19, R5 ;  /* 0x0000000513057221 */ /* 0x000fe40000010000 */
[----:B------:R-:W-:Y:S02]  /*b4f0*/  FADD.FTZ R4, R12, R4 ;  /* 0x000000040c047221 */ /* 0x000fe40000010000 */
[----:B------:R-:W-:Y:S01]  /*b500*/  FADD.FTZ R5, R18, R5 ;  /* 0x0000000512057221 */ /* 0x000fe20000010000 */
[----:B------:R-:W-:Y:S01]  /*b510*/  HMMA.16816.F32.BF16 R52, R128, R64, R52 ;  /* 0x000000408034723c */ /* 0x000fe20000041834 */
[----:B------:R-:W-:-:S03]  /*b520*/  FADD.FTZ R4, R11, R4 ;  /* 0x000000040b047221 */ /* 0x000fc60000010000 */
[----:B------:R1:W-:Y:S01]  /*b530*/  STL [R1], R5 ;  /* 0x0000000501007387 */ /* 0x0003e20000100800 */
[----:B------:R-:W-:-:S03]  /*b540*/  FADD.FTZ R252, R10, R4 ;  /* 0x000000040afc7221 */ /* 0x000fc60000010000 */
        /* <DEDUP_REMOVED lines=9> */
[----:B------:R-:W-:-:S02]  /*b5e0*/  MOV R134, R17 ;  /* 0x0000001100867202 */ /* 0x000fc40000000f00 */
[----:B------:R-:W-:Y:S02]  /*b5f0*/  @P0 MOV R135, R14 ;  /* 0x0000000e00870202 */ /* 0x000fe40000000f00 */
[----:B------:R-:W-:-:S03]  /*b600*/  @P0 MOV R134, R17 ;  /* 0x0000001100860202 */ /* 0x000fc60000000f00 */
[C---:B------:R-:W-:Y:S08]  /*b610*/  HMMA.16816.F32.BF16 R96, R128.reuse, R98, R28 ;  /* 0x000000628060723c */ /* 0x040ff0000004181c */
[C---:B------:R-:W-:Y:S08]  /*b620*/  HMMA.16816.F32.BF16 R112, R128.reuse, R114, R24 ;  /* 0x000000728070723c */ /* 0x040ff00000041818 */
[----:B------:R-:W-:Y:S01]  /*b630*/  HMMA.16816.F32.BF16 R128, R128, R6, R20 ;  /* 0x000000068080723c */ /* 0x000fe20000041814 */
[----:B------:R-:W-:Y:S05]  /*b640*/  @!UPT UIADD3 URZ, URZ, URZ, URZ ;  /* 0x0000003f3f3ff290 */ /* 0x000fea000fffe03f */
[----:B------:R-:W-:Y:S11]  /*b650*/  @P0 BRA `(.L_x_871) ;  /* 0x0000001000000947 */ /* 0x000ff60003800000 */
.L_x_867:
[----:B-1----:R-:W-:-:S07]  /*b660*/  IADD3 R228, R245, -0x1, RZ ;  /* 0xfffffffff5e47810 */ /* 0x002fce0007ffe0ff */
.L_x_871:
[----:B-1----:R-:W-:Y:S01]  /*b670*/  ISETP.GE.AND P0, PT, R228, RZ, PT ;  /* 0x000000ffe400720c */ /* 0x002fe20003f06270 */
[----:B------:R-:W-:-:S12]  /*b680*/  ULDC.64 UR12, c[0x0][0x118] ;  /* 0x00004600000c7ab9 */ /* 0x000fd80000000a00 */
[----:B------:R-:W-:Y:S05]  /*b690*/  @!P0 BRA `(.L_x_872) ;  /* 0x000026e000008947 */ /* 0x000fea0003800000 */
[----:B------:R-:W2:Y:S01]  /*b6a0*/  LDL.LU.64 R6, [R1+0x30] ;  /* 0x0000300001067983 */ /* 0x000ea20000300a00 */
[----:B------:R-:W-:Y:S01]  /*b6b0*/  UMOV UR10, 0x4 ;  /* 0x00000004000a7882 */ /* 0x000fe20000000000 */
[----:B------:R-:W-:Y:S01]  /*b6c0*/  MOV R137, R135 ;  /* 0x0000008700897202 */ /* 0x000fe20000000f00 */
[----:B------:R-:W-:Y:S01]  /*b6d0*/  ULDC.64 UR4, c[0x0][0x1a0] ;  /* 0x0000680000047ab9 */ /* 0x000fe20000000a00 */
[----:B------:R-:W2:Y:S01]  /*b6e0*/  LDL.LU.64 R4, [R1+0x10] ;  /* 0x0000100001047983 */ /* 0x000ea20000300a00 */
[----:B------:R-:W-:Y:S01]  /*b6f0*/  USHF.L.U64.HI UR5, UR4, UR10, UR5 ;  /* 0x0000000a04057299 */ /* 0x000fe20008010205 */
[----:B------:R-:W-:Y:S01]  /*b700*/  MOV R132, R136 ;  /* 0x0000008800847202 */ /* 0x000fe20000000f00 */
[----:B------:R-:W-:Y:S01]  /*b710*/  USHF.L.U32 UR4, UR4, 0x4, URZ ;  /* 0x0000000404047899 */ /* 0x000fe2000800063f */
[----:B------:R-:W-:Y:S01]  /*b720*/  IMAD.MOV.U32 R139, RZ, RZ, R3 ;  /* 0x000000ffff8b7224 */ /* 0x000fe200078e0003 */
[----:B------:R-:W-:Y:S02]  /*b730*/  MOV R138, R134 ;  /* 0x00000086008a7202 */ /* 0x000fe40000000f00 */
[----:B------:R-:W-:-:S02]  /*b740*/  USHF.L.U64.HI UR5, UR4, 0x1, UR5 ;  /* 0x0000000104057899 */ /* 0x000fc40008010205 */
[----:B------:R-:W-:Y:S01]  /*b750*/  USHF.L.U32 UR4, UR4, 0x1, URZ ;  /* 0x0000000104047899 */ /* 0x000fe2000800063f */
[----:B--2---:R-:W-:-:S05]  /*b760*/  IMAD.MOV.U32 R4, RZ, RZ, R6 ;  /* 0x000000ffff047224 */ /* 0x004fca00078e0006 */
[----:B------:R1:W-:Y:S01]  /*b770*/  STL.64 [R1+0x10], R4 ;  /* 0x0000100401007387 */ /* 0x0003e20000100a00 */
[----:B------:R-:W-:Y:S05]  /*b780*/  BRA `(.L_x_873) ;  /* 0x0000017000007947 */ /* 0x000fea0003800000 */
.L_x_875:
        /* <DEDUP_REMOVED lines=23> */
.L_x_873:
[----:B-1----:R-:W2:Y:S01]  /*b900*/  LDL.64 R4, [R1+0x10] ;  /* 0x0000100001047983 */ /* 0x002ea20000100a00 */
[----:B------:R-:W-:Y:S04]  /*b910*/  DEPBAR.LE SB0, 0x0 ;  /* 0x000080000000791a */ /* 0x000fe80000000000 */
[----:B------:R-:W-:Y:S01]  /*b920*/  SHF.R.S32.HI R2, RZ, 0x1f, R228 ;  /* 0x0000001fff027819 */ /* 0x000fe200000114e4 */
[----:B------:R-:W-:Y:S01]  /*b930*/  BAR.SYNC.DEFER_BLOCKING 0x0 ;  /* 0x0000000000007b1d */ /* 0x000fe20000010000 */
[----:B------:R-:W-:Y:S04]  /*b940*/  IMAD R0, R228, UR9, RZ ;  /* 0x00000009e4007c24 */ /* 0x000fe8000f8e02ff */
[----:B------:R-:W-:Y:S02]  /*b950*/  IMAD R0, R2, UR8, R0 ;  /* 0x0000000802007c24 */ /* 0x000fe4000f8e0200 */
[----:B--2---:R-:W-:Y:S05]  /*b960*/  IMAD.WIDE.U32 R4, R228, UR8, R4 ;  /* 0x00000008e4047c25 */ /* 0x004fea000f8e0004 */
[----:B------:R-:W-:Y:S02]  /*b970*/  LEA R2, P1, R4, c[0x0][0x170], 0x1 ;  /* 0x00005c0004027a11 */ /* 0x000fe400078208ff */
[----:B------:R-:W-:Y:S02]  /*b980*/  IADD3 R0, R5, R0, RZ ;  /* 0x0000000005007210 */ /* 0x000fe40007ffe0ff */
[----:B------:R-:W-:Y:S02]  /*b990*/  IADD3 R6, P0, R2, UR4, RZ ;  /* 0x0000000402067c10 */ /* 0x000fe4000ff1e0ff */
[----:B------:R-:W-:Y:S04]  /*b9a0*/  LEA.HI.X R3, R4, c[0x0][0x174], R0, 0x1, P1 ;  /* 0x00005d0004037a11 */ /* 0x000fe800008f0c00 */
[----:B------:R-:W-:Y:S01]  /*b9b0*/  IADD3.X R7, R3, UR5, RZ, P0, !PT ;  /* 0x0000000503077c10 */ /* 0x000fe200087fe4ff */
[----:B------:R-:W-:Y:S01]  /*b9c0*/  @!PT LDS RZ, [RZ] ;  /* 0x00000000fffff984 */ /* 0x000fe20000000800 */
[----:B------:R-:W-:Y:S01]  /*b9d0*/  @!PT LDS RZ, [RZ] ;  /* 0x00000000fffff984 */ /* 0x000fe20000000800 */
[----:B------:R-:W-:Y:S01]  /*b9e0*/  @!PT LDS RZ, [RZ] ;  /* 0x00000000fffff984 */ /* 0x000fe20000000800 */
[----:B------:R1:W-:Y:S01]  /*b9f0*/  LDGSTS.E.BYPASS.LTC128B.128 [R227+0xa000], [R2.64] ;  /* 0x0a00000002e37fae */ /* 0x0003e2000b901d4c */
[----:B------:R-:W-:Y:S07]  /*ba00*/  ISETP.GT.AND P0, PT, R228, RZ, PT ;  /* 0x000000ffe400720c */ /* 0x000fee0003f04270 */
[----:B------:R1:W-:Y:S08]  /*ba10*/  LDGSTS.E.BYPASS.LTC128B.128 [R227+0xb000], [R2.64+0x80] ;  /* 0x0b00008002e37fae */ /* 0x0003f0000b901d4c */
[----:B------:R2:W-:Y:S08]  /*ba20*/  LDGSTS.E.BYPASS.LTC128B.128 [R227+0xa800], [R6.64] ;  /* 0x0a80000006e37fae */ /* 0x0005f0000b901d4c */
[----:B------:R2:W-:Y:S08]  /*ba30*/  LDGSTS.E.BYPASS.LTC128B.128 [R227+0xb800], [R6.64+0x80] ;  /* 0x0b80008006e37fae */ /* 0x0005f0000b901d4c */
[----:B------:R-:W-:Y:S08]  /*ba40*/  LDSM.16.M88.4 R32, [R213] ;  /* 0x00000000d520783b */ /* 0x000ff00000000200 */
[----:B------:R-:W2:Y:S08]  /*ba50*/  LDSM.16.M88.4 R16, [R222] ;  /* 0x00000000de10783b */ /* 0x000eb00000000200 */
[----:B------:R-:W3:Y:S08]  /*ba60*/  LDSM.16.M88.4 R28, [R213+0x2000] ;  /* 0x00200000d51c783b */ /* 0x000ef00000000200 */
[----:B------:R-:W4:Y:S08]  /*ba70*/  LDSM.16.M88.4 R140, [R222+0x800] ;  /* 0x00080000de8c783b */ /* 0x000f300000000200 */
[----:B------:R-:W0:Y:S08]  /*ba80*/  LDGDEPBAR ;  /* 0x00000000000079af */ /* 0x000e300000000000 */
[----:B------:R-:W-:Y:S01]  /*ba90*/  LDSM.16.M88.4 R176, [R215] ;  /* 0x00000000d7b0783b */ /* 0x000fe20000000200 */
[-C--:B--2---:R-:W-:Y:S07]  /*baa0*/  HMMA.16816.F32.BF16 R4, R32, R16.reuse, RZ ;  /* 0x000000102004723c */ /* 0x084fee00000418ff */
[----:B------:R-:W2:Y:S01]  /*bab0*/  LDSM.16.M88.4 R180, [R223] ;  /* 0x00000000dfb4783b */ /* 0x000ea20000000200 */
[C---:B---3--:R-:W-:Y:S07]  /*bac0*/  HMMA.16816.F32.BF16 R8, R28.reuse, R16, RZ ;  /* 0x000000101c08723c */ /* 0x048fee00000418ff */
[----:B------:R-:W3:Y:S01]  /*bad0*/  LDSM.16.M88.4 R184, [R215+0x2000] ;  /* 0x00200000d7b8783b */ /* 0x000ee20000000200 */
[-C--:B------:R-:W-:Y:S07]  /*bae0*/  HMMA.16816.F32.BF16 R12, R28, R18.reuse, RZ ;  /* 0x000000121c0c723c */ /* 0x080fee00000418ff */
[----:B------:R-:W5:Y:S01]  /*baf0*/  LDSM.16.M88.4 R188, [R226] ;  /* 0x00000000e2bc783b */ /* 0x000f620000000200 */
[C---:B------:R-:W-:Y:S07]  /*bb00*/  HMMA.16816.F32.BF16 R16, R32.reuse, R18, RZ ;  /* 0x000000122010723c */ /* 0x040fee00000418ff */
[----:B------:R-:W-:Y:S01]  /*bb10*/  LDSM.16.M88.4 R192, [R221] ;  /* 0x00000000ddc0783b */ /* 0x000fe20000000200 */
[-C--:B----4-:R-:W-:Y:S07]  /*bb20*/  HMMA.16816.F32.BF16 R20, R32, R140.reuse, RZ ;  /* 0x0000008c2014723c */ /* 0x090fee00000418ff */
[----:B------:R-:W4:Y:S01]  /*bb30*/  LDSM.16.M88.4 R196, [R220] ;  /* 0x00000000dcc4783b */ /* 0x000f220000000200 */
[C---:B------:R-:W-:Y:S07]  /*bb40*/  HMMA.16816.F32.BF16 R24, R28.reuse, R140, RZ ;  /* 0x0000008c1c18723c */ /* 0x040fee00000418ff */
[----:B------:R-:W-:Y:S01]  /*bb50*/  LDSM.16.M88.4 R200, [R220+0x800] ;  /* 0x00080000dcc8783b */ /* 0x000fe20000000200 */
[-C--:B------:R-:W-:Y:S07]  /*bb60*/  HMMA.16816.F32.BF16 R28, R28, R142.reuse, RZ ;  /* 0x0000008e1c1c723c */ /* 0x080fee00000418ff */
[----:B------:R-:W-:Y:S01]  /*bb70*/  LDSM.16.M88.4 R204, [R219] ;  /* 0x00000000dbcc783b */ /* 0x000fe20000000200 */
[----:B------:R-:W-:Y:S07]  /*bb80*/  HMMA.16816.F32.BF16 R32, R32, R142, RZ ;  /* 0x0000008e2020723c */ /* 0x000fee00000418ff */
[----:B------:R-:W1:Y:S01]  /*bb90*/  LDSM.16.M88.4 R140, [R221+0x2000] ;  /* 0x00200000dd8c783b */ /* 0x000e620000000200 */
[-C--:B--2---:R-:W-:Y:S07]  /*bba0*/  HMMA.16816.F32.BF16 R4, R176, R180.reuse, R4 ;  /* 0x000000b4b004723c */ /* 0x084fee0000041804 */
[----:B------:R-:W2:Y:S01]  /*bbb0*/  LDSM.16.M88.4 R208, [R218] ;  /* 0x00000000dad0783b */ /* 0x000ea20000000200 */
[C---:B---3--:R-:W-:Y:S08]  /*bbc0*/  HMMA.16816.F32.BF16 R8, R184.reuse, R180, R8 ;  /* 0x000000b4b808723c */ /* 0x048ff00000041808 */
[-C--:B------:R-:W-:Y:S08]  /*bbd0*/  HMMA.16816.F32.BF16 R12, R184, R182.reuse, R12 ;  /* 0x000000b6b80c723c */ /* 0x080ff0000004180c */
[C---:B------:R-:W-:Y:S01]  /*bbe0*/  HMMA.16816.F32.BF16 R16, R176.reuse, R182, R16 ;  /* 0x000000b6b010723c */ /* 0x040fe20000041810 */
[----:B------:R-:W-:Y:S07]  /*bbf0*/  LDSM.16.M88.4 R180, [R218+0x800] ;  /* 0x00080000dab4783b */ /* 0x000fee0000000200 */
[-C--:B-----5:R-:W-:Y:S08]  /*bc00*/  HMMA.16816.F32.BF16 R20, R176, R188.reuse, R20 ;  /* 0x000000bcb014723c */ /* 0x0a0ff00000041814 */
[C---:B------:R-:W-:Y:S08]  /*bc10*/  HMMA.16816.F32.BF16 R24, R184.reuse, R188, R24 ;  /* 0x000000bcb818723c */ /* 0x040ff00000041818 */
[-C--:B------:R-:W-:Y:S01]  /*bc20*/  HMMA.16816.F32.BF16 R28, R184, R190.reuse, R28 ;  /* 0x000000beb81c723c */ /* 0x080fe2000004181c */
[----:B------:R-:W-:Y:S07]  /*bc30*/  LDSM.16.M88.4 R184, [R213+0x4000] ;  /* 0x00400000d5b8783b */ /* 0x000fee0000000200 */
[----:B------:R-:W-:Y:S01]  /*bc40*/  HMMA.16816.F32.BF16 R32, R176, R190, R32 ;  /* 0x000000beb020723c */ /* 0x000fe20000041820 */
[----:B------:R-:W3:Y:S07]  /*bc50*/  LDSM.16.M88.4 R176, [R219+0x2000] ;  /* 0x00200000dbb0783b */ /* 0x000eee0000000200 */
[-C--:B----4-:R-:W-:Y:S01]  /*bc60*/  HMMA.16816.F32.BF16 R4, R192, R196.reuse, R4 ;  /* 0x000000c4c004723c */ /* 0x090fe20000041804 */
[----:B------:R-:W4:Y:S07]  /*bc70*/  LDSM.16.M88.4 R188, [R222+0x1000] ;  /* 0x00100000debc783b */ /* 0x000f2e0000000200 */
[C---:B-1----:R-:W-:Y:S08]  /*bc80*/  HMMA.16816.F32.BF16 R8, R140.reuse, R196, R8 ;  /* 0x000000c48c08723c */ /* 0x042ff00000041808 */
[-C--:B------:R-:W-:Y:S08]  /*bc90*/  HMMA.16816.F32.BF16 R12, R140, R198.reuse, R12 ;  /* 0x000000c68c0c723c */ /* 0x080ff0000004180c */
[C---:B------:R-:W-:Y:S01]  /*bca0*/  HMMA.16816.F32.BF16 R16, R192.reuse, R198, R16 ;  /* 0x000000c6c010723c */ /* 0x040fe20000041810 */
[----:B------:R-:W-:Y:S07]  /*bcb0*/  LDSM.16.M88.4 R196, [R215+0x4000] ;  /* 0x00400000d7c4783b */ /* 0x000fee0000000200 */
[-C--:B------:R-:W-:Y:S08]  /*bcc0*/  HMMA.16816.F32.BF16 R20, R192, R200.reuse, R20 ;  /* 0x000000c8c014723c */ /* 0x080ff00000041814 */
[C---:B------:R-:W-:Y:S08]  /*bcd0*/  HMMA.16816.F32.BF16 R24, R140.reuse, R200, R24 ;  /* 0x000000c88c18723c */ /* 0x040ff00000041818 */
[-C--:B------:R-:W-:Y:S01]  /*bce0*/  HMMA.16816.F32.BF16 R28, R140, R202.reuse, R28 ;  /* 0x000000ca8c1c723c */ /* 0x080fe2000004181c */
[----:B------:R-:W1:Y:S07]  /*bcf0*/  LDSM.16.M88.4 R140, [R213+0x6000] ;  /* 0x00600000d58c783b */ /* 0x000e6e0000000200 */
[----:B------:R-:W-:Y:S01]  /*bd00*/  HMMA.16816.F32.BF16 R32, R192, R202, R32 ;  /* 0x000000cac020723c */ /* 0x000fe20000041820 */
[----:B------:R-:W5:Y:S07]  /*bd10*/  LDSM.16.M88.4 R192, [R222+0x1800] ;  /* 0x00180000dec0783b */ /* 0x000f6e0000000200 */
[-C--:B--2---:R-:W-:Y:S01]  /*bd20*/  HMMA.16816.F32.BF16 R4, R204, R208.reuse, R4 ;  /* 0x000000d0cc04723c */ /* 0x084fe20000041804 */
[----:B------:R-:W2:Y:S07]  /*bd30*/  LDSM.16.M88.4 R200, [R225] ;  /* 0x00000000e1c8783b */ /* 0x000eae0000000200 */
[C---:B---3--:R-:W-:Y:S08]  /*bd40*/  HMMA.16816.F32.BF16 R8, R176.reuse, R208, R8 ;  /* 0x000000d0b008723c */ /* 0x048ff00000041808 */
        /* <DEDUP_REMOVED lines=8> */
[----:B------:R-:W2:Y:S07]  /*bdd0*/  LDSM.16.M88.4 R180, [R224] ;  /* 0x00000000e0b4783b */ /* 0x000eae0000000200 */
[-C--:B----4-:R-:W-:Y:S01]  /*bde0*/  HMMA.16816.F32.BF16 R4, R184, R188.reuse, R4 ;  /* 0x000000bcb804723c */ /* 0x090fe20000041804 */
[----:B------:R-:W4:Y:S07]  /*bdf0*/  LDSM.16.M88.4 R204, [R221+0x4000] ;  /* 0x00400000ddcc783b */ /* 0x000f2e0000000200 */
[C---:B-1----:R-:W-:Y:S08]  /*be00*/  HMMA.16816.F32.BF16 R8, R140.reuse, R188, R8 ;  /* 0x000000bc8c08723c */ /* 0x042ff00000041808 */
[-C--:B------:R-:W-:Y:S08]  /*be10*/  HMMA.16816.F32.BF16 R12, R140, R190.reuse, R12 ;  /* 0x000000be8c0c723c */ /* 0x080ff0000004180c */
[C---:B------:R-:W-:Y:S01]  /*be20*/  HMMA.16816.F32.BF16 R16, R184.reuse, R190, R16 ;  /* 0x000000beb810723c */ /* 0x040fe20000041810 */
[----:B------:R-:W-:Y:S07]  /*be30*/  LDSM.16.M88.4 R188, [R219+0x4000] ;  /* 0x00400000dbbc783b */ /* 0x000fee0000000200 */
[-C--:B-----5:R-:W-:Y:S08]  /*be40*/  HMMA.16816.F32.BF16 R20, R184, R192.reuse, R20 ;  /* 0x000000c0b814723c */ /* 0x0a0ff00000041814 */
[C---:B------:R-:W-:Y:S08]  /*be50*/  HMMA.16816.F32.BF16 R24, R140.reuse, R192, R24 ;  /* 0x000000c08c18723c */ /* 0x040ff00000041818 */
[-C--:B------:R-:W-:Y:S01]  /*be60*/  HMMA.16816.F32.BF16 R28, R140, R194.reuse, R28 ;  /* 0x000000c28c1c723c */ /* 0x080fe2000004181c */
[----:B------:R-:W1:Y:S07]  /*be70*/  LDSM.16.M88.4 R140, [R221+0x6000] ;  /* 0x00600000dd8c783b */ /* 0x000e6e0000000200 */
[----:B------:R-:W-:Y:S01]  /*be80*/  HMMA.16816.F32.BF16 R32, R184, R194, R32 ;  /* 0x000000c2b820723c */ /* 0x000fe20000041820 */
[----:B------:R-:W5:Y:S07]  /*be90*/  LDSM.16.M88.4 R184, [R220+0x1800] ;  /* 0x00180000dcb8783b */ /* 0x000f6e0000000200 */
[-C--:B--2---:R-:W-:Y:S01]  /*bea0*/  HMMA.16816.F32.BF16 R4, R196, R200.reuse, R4 ;  /* 0x000000c8c404723c */ /* 0x084fe20000041804 */
[----:B------:R-:W2:Y:S07]  /*beb0*/  LDSM.16.M88.4 R192, [R218+0x1000] ;  /* 0x00100000dac0783b */ /* 0x000eae0000000200 */
[C---:B---3--:R-:W-:Y:S08]  /*bec0*/  HMMA.16816.F32.BF16 R8, R176.reuse, R200, R8 ;  /* 0x000000c8b008723c */ /* 0x048ff00000041808 */
[-C--:B------:R-:W-:Y:S08]  /*bed0*/  HMMA.16816.F32.BF16 R12, R176, R202.reuse, R12 ;  /* 0x000000cab00c723c */ /* 0x080ff0000004180c */
[C---:B------:R-:W-:Y:S08]  /*bee0*/  HMMA.16816.F32.BF16 R16, R196.reuse, R202, R16 ;  /* 0x000000cac410723c */ /* 0x040ff00000041810 */
[-C--:B------:R-:W-:Y:S08]  /*bef0*/  HMMA.16816.F32.BF16 R20, R196, R180.reuse, R20 ;  /* 0x000000b4c414723c */ /* 0x080ff00000041814 */
[C---:B------:R-:W-:Y:S08]  /*bf00*/  HMMA.16816.F32.BF16 R24, R176.reuse, R180, R24 ;  /* 0x000000b4b018723c */ /* 0x040ff00000041818 */
[-C--:B------:R-:W-:Y:S01]  /*bf10*/  HMMA.16816.F32.BF16 R28, R176, R182.reuse, R28 ;  /* 0x000000b6b01c723c */ /* 0x080fe2000004181c */
[----:B------:R-:W3:Y:S07]  /*bf20*/  LDSM.16.M88.4 R176, [R219+0x6000] ;  /* 0x00600000dbb0783b */ /* 0x000eee0000000200 */
[----:B------:R-:W-:Y:S08]  /*bf30*/  HMMA.16816.F32.BF16 R32, R196, R182, R32 ;  /* 0x000000b6c420723c */ /* 0x000ff00000041820 */
[-C--:B----4-:R-:W-:Y:S08]  /*bf40*/  HMMA.16816.F32.BF16 R4, R204, R208.reuse, R4 ;  /* 0x000000d0cc04723c */ /* 0x090ff00000041804 */
[C---:B-1----:R-:W-:Y:S08]  /*bf50*/  HMMA.16816.F32.BF16 R8, R140.reuse, R208, R8 ;  /* 0x000000d08c08723c */ /* 0x042ff00000041808 */
[-C--:B------:R-:W-:Y:S08]  /*bf60*/  HMMA.16816.F32.BF16 R12, R140, R210.reuse, R12 ;  /* 0x000000d28c0c723c */ /* 0x080ff0000004180c */
[C---:B------:R-:W-:Y:S08]  /*bf70*/  HMMA.16816.F32.BF16 R16, R204.reuse, R210, R16 ;  /* 0x000000d2cc10723c */ /* 0x040ff00000041810 */
[-C--:B-----5:R-:W-:Y:S08]  /*bf80*/  HMMA.16816.F32.BF16 R20, R204, R184.reuse, R20 ;  /* 0x000000b8cc14723c */ /* 0x0a0ff00000041814 */
[C---:B------:R-:W-:Y:S08]  /*bf90*/  HMMA.16816.F32.BF16 R24, R140.reuse, R184, R24 ;  /* 0x000000b88c18723c */ /* 0x040ff00000041818 */
[-C--:B------:R-:W-:Y:S08]  /*bfa0*/  HMMA.16816.F32.BF16 R28, R140, R186.reuse, R28 ;  /* 0x000000ba8c1c723c */ /* 0x080ff0000004181c */
[----:B------:R-:W-:Y:S08]  /*bfb0*/  HMMA.16816.F32.BF16 R32, R204, R186, R32 ;  /* 0x000000bacc20723c */ /* 0x000ff00000041820 */
[-C--:B--2---:R-:W-:Y:S08]  /*bfc0*/  HMMA.16816.F32.BF16 R4, R188, R192.reuse, R4 ;  /* 0x000000c0bc04723c */ /* 0x084ff00000041804 */
[C---:B---3--:R-:W-:Y:S08]  /*bfd0*/  HMMA.16816.F32.BF16 R8, R176.reuse, R192, R8 ;  /* 0x000000c0b008723c */ /* 0x048ff00000041808 */
        /* <DEDUP_REMOVED lines=13> */
[----:B------:R-:W-:Y:S01]  /*c0b0*/  FMUL.FTZ R13, R13, c[0x0][0x2ec] ;  /* 0x0000bb000d0d7a20 */ /* 0x000fe20000410000 */
[----:B------:R-:W3:Y:S10]  /*c0c0*/  MUFU.TANH R143, R6 ;  /* 0x00000006008f7308 */ /* 0x000ef40000002400 */
[----:B------:R4:W1:Y:S10]  /*c0d0*/  MUFU.TANH R183, R7 ;  /* 0x0000000700b77308 */ /* 0x0008740000002400 */
[----:B------:R5:W1:Y:S10]  /*c0e0*/  MUFU.TANH R182, R8 ;  /* 0x0000000800b67308 */ /* 0x000a740000002400 */
[----:B------:R1:W1:Y:S01]  /*c0f0*/  MUFU.TANH R185, R9 ;  /* 0x0000000900b97308 */ /* 0x0002620000002400 */
[----:B----4-:R-:W4:Y:S01]  /*c100*/  LDSM.16.M88.4 R4, [R218+0x1800] ;  /* 0x00180000da04783b */ /* 0x010f220000000200 */
[----:B------:R-:W-:Y:S08]  /*c110*/  DEPBAR.LE SB0, 0x0 ;  /* 0x000080000000791a */ /* 0x000ff00000000000 */
[----:B------:R2:W2:Y:S01]  /*c120*/  MUFU.TANH R180, R10 ;  /* 0x0000000a00b47308 */ /* 0x0004a20000002400 */
[----:B------:R-:W-:Y:S01]  /*c130*/  BAR.SYNC.DEFER_BLOCKING 0x0 ;  /* 0x0000000000007b1d */ /* 0x000fe20000010000 */
[----:B-----5:R-:W-:Y:S08]  /*c140*/  FMUL.FTZ R8, R18, c[0x0][0x2ec] ;  /* 0x0000bb0012087a20 */ /* 0x020ff00000410000 */
[----:B------:R5:W3:Y:S01]  /*c150*/  MUFU.TANH R187, R11 ;  /* 0x0000000b00bb7308 */ /* 0x000ae20000002400 */
[----:B-1----:R-:W-:Y:S09]  /*c160*/  FMUL.FTZ R9, R17, c[0x0][0x2ec] ;  /* 0x0000bb0011097a20 */ /* 0x002ff20000410000 */
[----:B------:R1:W1:Y:S01]  /*c170*/  MUFU.TANH R186, R12 ;  /* 0x0000000c00ba7308 */ /* 0x0002620000002400 */
[----:B--2---:R-:W-:Y:S09]  /*c180*/  FMUL.FTZ R10, R16, c[0x0][0x2ec] ;  /* 0x0000bb00100a7a20 */ /* 0x004ff20000410000 */
[----:B------:R2:W2:Y:S01]  /*c190*/  MUFU.TANH R184, R13 ;  /* 0x0000000d00b87308 */ /* 0x0004a20000002400 */
[-C--:B----4-:R-:W-:Y:S05]  /*c1a0*/  HMMA.16816.F32.BF16 R20, R188, R4.reuse, R20 ;  /* 0x00000004bc14723c */ /* 0x090fea0000041814 */
[----:B-----5:R-:W-:Y:S04]  /*c1b0*/  FMUL.FTZ R11, R19, c[0x0][0x2ec] ;  /* 0x0000bb00130b7a20 */ /* 0x020fe80000410000 */
[----:B------:R-:W4:Y:S01]  /*c1c0*/  MUFU.TANH R10, R10 ;  /* 0x0000000a000a7308 */ /* 0x000f220000002400 */
[C---:B------:R-:W-:Y:S04]  /*c1d0*/  HMMA.16816.F32.BF16 R24, R176.reuse, R4, R24 ;  /* 0x00000004b018723c */ /* 0x040fe80000041818 */
[----:B-1----:R-:W-:Y:S05]  /*c1e0*/  FMUL.FTZ R12, R15, c[0x0][0x2ec] ;  /* 0x0000bb000f0c7a20 */ /* 0x002fea0000410000 */
[----:B------:R-:W1:Y:S01]  /*c1f0*/  MUFU.TANH R9, R9 ;  /* 0x0000000900097308 */ /* 0x000e620000002400 */
[-C--:B------:R-:W-:Y:S03]  /*c200*/  HMMA.16816.F32.BF16 R28, R176, R6.reuse, R28 ;  /* 0x00000006b01c723c */ /* 0x080fe6000004181c */
[----:B--2---:R-:W-:Y:S02]  /*c210*/  FMUL.FTZ R13, R14, c[0x0][0x2ec] ;  /* 0x0000bb000e0d7a20 */ /* 0x004fe40000410000 */
[----:B------:R-:W-:Y:S03]  /*c220*/  FMUL.FTZ R20, R20, c[0x0][0x2ec] ;  /* 0x0000bb0014147a20 */ /* 0x000fe60000410000 */
[----:B------:R-:W-:Y:S01]  /*c230*/  HMMA.16816.F32.BF16 R32, R188, R6, R32 ;  /* 0x00000006bc20723c */ /* 0x000fe20000041820 */
[----:B------:R-:W2:Y:S03]  /*c240*/  MUFU.TANH R13, R13 ;  /* 0x0000000d000d7308 */ /* 0x000ea60000002400 */
[----:B------:R-:W-:Y:S02]  /*c250*/  FMUL.FTZ R21, R21, c[0x0][0x2ec] ;  /* 0x0000bb0015157a20 */ /* 0x000fe40000410000 */
[----:B------:R-:W-:Y:S02]  /*c260*/  FMUL.FTZ R22, R22, c[0x0][0x2ec] ;  /* 0x0000bb0016167a20 */ /* 0x000fe40000410000 */
[----:B------:R-:W-:Y:S03]  /*c270*/  FMUL.FTZ R23, R23, c[0x0][0x2ec] ;  /* 0x0000bb0017177a20 */ /* 0x000fe60000410000 */
        /* <DEDUP_REMOVED lines=14> */
[----:B------:R-:W-:Y:S07]  /*c360*/  FMUL.FTZ R35, R35, c[0x0][0x2ec] ;  /* 0x0000bb0023237a20 */ /* 0x000fee0000410000 */
        /* <DEDUP_REMOVED lines=17> */
.L_x_874:
[----:B------:R-:W-:Y:S01]  /*c480*/  FMNMX.FTZ R0, R142, R132, !PT ;  /* 0x000000848e007209 */ /* 0x000fe20007810000 */
[----:B------:R-:W-:Y:S01]  /*c490*/  LDSM.16.MT88.4 R20, [R212+0xa000] ;  /* 0x00a00000d414783b */ /* 0x000fe20000004200 */
[----:B------:R-:W-:Y:S02]  /*c4a0*/  IADD3 R228, R228, -0x1, RZ ;  /* 0xffffffffe4e47810 */ /* 0x000fe40007ffe0ff */
[----:B-1----:R-:W-:Y:S02]  /*c4b0*/  FMNMX.FTZ R2, R181, R0, !PT ;  /* 0x00000000b5027209 */ /* 0x002fe40007810000 */
        /* <DEDUP_REMOVED lines=29> */
[----:B------:R-:W-:Y:S01]  /*c690*/  FMNMX.FTZ R2, R197, R2, !PT ;  /* 0x00000002c5027209 */ /* 0x000fe20007810000 */
[----:B------:R-:W1:Y:S01]  /*c6a0*/  SHFL.BFLY PT, R135, R3, 0x2, 0x1f ;  /* 0x0c401f0003877f89 */ /* 0x000e6200000e0000 */
[----:B------:R-:W-:Y:S02]  /*c6b0*/  FMNMX.FTZ R0, R141, R0, !PT ;  /* 0x000000008d007209 */ /* 0x000fe40007810000 */
[----:B------:R-:W-:Y:S04]  /*c6c0*/  FMNMX.FTZ R4, R200, R2, !PT ;  /* 0x00000002c8047209 */ /* 0x000fe80007810000 */
[----:B------:R-:W-:Y:S01]  /*c6d0*/  FMNMX.FTZ R4, R201, R4, !PT ;  /* 0x00000004c9047209 */ /* 0x000fe20007810000 */
[----:B------:R-:W2:Y:S08]  /*c6e0*/  SHFL.BFLY PT, R6, R136, 0x1, 0x1f ;  /* 0x0c201f0088067f89 */ /* 0x000eb000000e0000 */
[----:B------:R-:W3:Y:S08]  /*c6f0*/  SHFL.BFLY PT, R2, R0, 0x2, 0x1f ;  /* 0x0c401f0000027f89 */ /* 0x000ef000000e0000 */
[----:B------:R-:W4:Y:S01]  /*c700*/  SHFL.BFLY PT, R5, R4, 0x2, 0x1f ;  /* 0x0c401f0004057f89 */ /* 0x000f2200000e0000 */
[----:B-1----:R-:W-:Y:S02]  /*c710*/  FMNMX.FTZ R135, R3, R135, !PT ;  /* 0x0000008703877209 */ /* 0x002fe40007810000 */
[----:B--2---:R-:W-:Y:S05]  /*c720*/  FMNMX.FTZ R136, R136, R6, !PT ;  /* 0x0000000688887209 */ /* 0x004fea0007810000 */
[----:B------:R-:W1:Y:S01]  /*c730*/  SHFL.BFLY PT, R7, R135, 0x1, 0x1f ;  /* 0x0c201f0087077f89 */ /* 0x000e6200000e0000 */
[----:B------:R-:W-:Y:S02]  /*c740*/  FSETP.NEU.FTZ.AND P1, PT, R136, -INF , PT ;  /* 0xff8000008800780b */ /* 0x000fe40003f3d000 */
[----:B---3--:R-:W-:Y:S01]  /*c750*/  FMNMX.FTZ R2, R0, R2, !PT ;  /* 0x0000000200027209 */ /* 0x008fe20007810000 */
[----:B------:R-:W-:Y:S04]  /*c760*/  FADD.FTZ R0, -R136, R132 ;  /* 0x0000008488007221 */ /* 0x000fe80000010100 */
[----:B------:R-:W-:Y:S01]  /*c770*/  FMUL.FTZ R0, R0, c[0x0][0x23c] ;  /* 0x00008f0000007a20 */ /* 0x000fe20000410000 */
[----:B------:R-:W2:Y:S01]  /*c780*/  SHFL.BFLY PT, R3, R2, 0x1, 0x1f ;  /* 0x0c201f0002037f89 */ /* 0x000ea200000e0000 */
[----:B----4-:R-:W-:Y:S02]  /*c790*/  FMNMX.FTZ R4, R4, R5, !PT ;  /* 0x0000000504047209 */ /* 0x010fe40007810000 */
[----:B------:R3:W4:Y:S05]  /*c7a0*/  MUFU.EX2 R133, R0 ;  /* 0x0000000000857308 */ /* 0x00072a0000000800 */
[----:B------:R-:W5:Y:S01]  /*c7b0*/  SHFL.BFLY PT, R134, R4, 0x1, 0x1f ;  /* 0x0c201f0004867f89 */ /* 0x000f6200000e0000 */
[----:B-1----:R-:W-:Y:S02]  /*c7c0*/  FMNMX.FTZ R135, R135, R7, !PT ;  /* 0x0000000787877209 */ /* 0x002fe40007810000 */
[----:B--2---:R-:W-:Y:S03]  /*c7d0*/  FMNMX.FTZ R3, R2, R3, !PT ;  /* 0x0000000302037209 */ /* 0x004fe60007810000 */
[----:B---3--:R-:W-:Y:S02]  /*c7e0*/  FADD.FTZ R0, -R135, R137 ;  /* 0x0000008987007221 */ /* 0x008fe40000010100 */
[----:B------:R-:W-:Y:S02]  /*c7f0*/  FMUL.FTZ R137, R136, c[0x0][0x23c] ;  /* 0x00008f0088897a20 */ /* 0x000fe40000410000 */
[----:B------:R-:W-:Y:S01]  /*c800*/  FMUL.FTZ R0, R0, c[0x0][0x23c] ;  /* 0x00008f0000007a20 */ /* 0x000fe20000410000 */
[----:B-----5:R-:W-:Y:S01]  /*c810*/  FMNMX.FTZ R134, R4, R134, !PT ;  /* 0x0000008604867209 */ /* 0x020fe20007810000 */
[----:B----4-:R-:W-:Y:S01]  /*c820*/  FMUL.FTZ R16, R133, R156 ;  /* 0x0000009c85107220 */ /* 0x010fe20000410000 */
[----:B------:R-:W-:Y:S01]  /*c830*/  FSEL R137, R137, RZ, P1 ;  /* 0x000000ff89897208 */ /* 0x000fe20000800000 */
[----:B------:R1:W2:Y:S01]  /*c840*/  MUFU.EX2 R132, R0 ;  /* 0x0000000000847308 */ /* 0x0002a20000000800 */
[----:B------:R-:W-:Y:S01]  /*c850*/  FSETP.NEU.FTZ.AND P1, PT, R135, -INF , PT ;  /* 0xff8000008700780b */ /* 0x000fe20003f3d000 */
[----:B------:R-:W-:Y:S02]  /*c860*/  FMUL.FTZ R17, R133, R157 ;  /* 0x0000009d85117220 */ /* 0x000fe40000410000 */
[--C-:B------:R-:W-:Y:S02]  /*c870*/  FFMA.FTZ R4, R142, c[0x0][0x23c], -R137.reuse ;  /* 0x00008f008e047a23 */ /* 0x100fe40000010889 */
[----:B------:R-:W-:Y:S02]  /*c880*/  FMUL.FTZ R142, R3, c[0x0][0x23c] ;  /* 0x00008f00038e7a20 */ /* 0x000fe40000410000 */
[--C-:B------:R-:W-:Y:S02]  /*c890*/  FFMA.FTZ R5, R181, c[0x0][0x23c], -R137.reuse ;  /* 0x00008f00b5057a23 */ /* 0x100fe40000010889 */
[----:B------:R3:W-:Y:S01]  /*c8a0*/  MUFU.EX2 R247, R4 ;  /* 0x0000000400f77308 */ /* 0x0007e20000000800 */
        /* <DEDUP_REMOVED lines=16> */
[--C-:B---3--:R-:W-:Y:S02]  /*c9b0*/  FFMA.FTZ R4, R143, c[0x0][0x23c], -R138.reuse ;  /* 0x00008f008f047a23 */ /* 0x108fe4000001088a */
[----:B------:R-:W-:Y:S02]  /*c9c0*/  FFMA.FTZ R143, R192, c[0x0][0x23c], -R137 ;  /* 0x00008f00c08f7a23 */ /* 0x000fe40000010889 */
[C---:B------:R-:W-:Y:S02]  /*c9d0*/  FMUL.FTZ R18, R132.reuse, R158 ;  /* 0x0000009e84127220 */ /* 0x040fe40000410000 */
[----:B------:R3:W-:Y:S01]  /*c9e0*/  MUFU.EX2 R243, R4 ;  /* 0x0000000400f37308 */ /* 0x0007e20000000800 */
[--C-:B----4-:R-:W-:Y:S02]  /*c9f0*/  FFMA.FTZ R5, R11, c[0x0][0x23c], -R138.reuse ;  /* 0x00008f000b057a23 */ /* 0x110fe4000001088a */
[C---:B------:R-:W-:Y:S02]  /*ca00*/  FMUL.FTZ R19, R132.reuse, R159 ;  /* 0x0000009f84137220 */ /* 0x040fe40000410000 */
[C---:B------:R-:W-:Y:S01]  /*ca10*/  FMUL.FTZ R34, R132.reuse, R174 ;  /* 0x000000ae84227220 */ /* 0x040fe20000410000 */
[----:B------:R-:W-:Y:S01]  /*ca20*/  LDSM.16.MT88.4 R156, [R216+0xa000] ;  /* 0x00a00000d89c783b */ /* 0x000fe20000004200 */
[C---:B------:R-:W-:Y:S02]  /*ca30*/  FMUL.FTZ R35, R132.reuse, R175 ;  /* 0x000000af84237220 */ /* 0x040fe40000410000 */
[C---:B------:R-:W-:Y:S01]  /*ca40*/  FMUL.FTZ R38, R132.reuse, R38 ;  /* 0x0000002684267220 */ /* 0x040fe20000410000 */
[----:B------:R4:W-:Y:S01]  /*ca50*/  MUFU.EX2 R233, R143 ;  /* 0x0000008f00e97308 */ /* 0x0009e20000000800 */
[C---:B------:R-:W-:Y:S02]  /*ca60*/  FMUL.FTZ R39, R132.reuse, R39 ;  /* 0x0000002784277220 */ /* 0x040fe40000410000 */
[----:B------:R-:W-:Y:S01]  /*ca70*/  FMUL.FTZ R50, R132, R50 ;  /* 0x0000003284327220 */ /* 0x000fe20000410000 */
[----:B------:R-:W-:Y:S01]  /*ca80*/  LDSM.16.MT88.4 R172, [R214+0xa800] ;  /* 0x00a80000d6ac783b */ /* 0x000fe20000004200 */
[----:B-1----:R-:W-:Y:S02]  /*ca90*/  FADD.FTZ R0, -R3, R139 ;  /* 0x0000008b03007221 */ /* 0x002fe40000010100 */
[----:B------:R-:W-:Y:S02]  /*caa0*/  FMUL.FTZ R139, R134, c[0x0][0x23c] ;  /* 0x00008f00868b7a20 */ /* 0x000fe40000410000 */
[----:B------:R-:W-:Y:S01]  /*cab0*/  FMUL.FTZ R0, R0, c[0x0][0x23c] ;  /* 0x00008f0000007a20 */ /* 0x000fe20000410000 */
[----:B------:R1:W-:Y:S01]  /*cac0*/  MUFU.EX2 R244, R5 ;  /* 0x0000000500f47308 */ /* 0x0003e20000000800 */
[C---:B--2---:R-:W-:Y:S01]  /*cad0*/  FMUL.FTZ R24, R2.reuse, R164 ;  /* 0x000000a402187220 */ /* 0x044fe20000410000 */
[----:B------:R-:W-:Y:S01]  /*cae0*/  FSEL R139, R139, RZ, P1 ;  /* 0x000000ff8b8b7208 */ /* 0x000fe20000800000 */
[C---:B------:R-:W-:Y:S01]  /*caf0*/  FMUL.FTZ R25, R2.reuse, R165 ;  /* 0x000000a502197220 */ /* 0x040fe20000410000 */
[----:B------:R-:W-:Y:S01]  /*cb00*/  FSETP.NEU.FTZ.AND P1, PT, R3, -INF , PT ;  /* 0xff8000000300780b */ /* 0x000fe20003f3d000 */
[--C-:B---3--:R-:W-:Y:S02]  /*cb10*/  FFMA.FTZ R4, R183, c[0x0][0x23c], -R138.reuse ;  /* 0x00008f00b7047a23 */ /* 0x108fe4000001088a */
[----:B------:R-:W-:Y:S01]  /*cb20*/  FMUL.FTZ R28, R2, R168 ;  /* 0x000000a8021c7220 */ /* 0x000fe20000410000 */
[----:B------:R-:W-:Y:S01]  /*cb30*/  FSEL R142, R142, RZ, P1 ;  /* 0x000000ff8e8e7208 */ /* 0x000fe20000800000 */
[C---:B------:R-:W-:Y:S01]  /*cb40*/  FMUL.FTZ R29, R2.reuse, R169 ;  /* 0x000000a9021d7220 */ /* 0x040fe20000410000 */
[----:B------:R-:W2:Y:S01]  /*cb50*/  MUFU.EX2 R245, R4 ;  /* 0x0000000400f57308 */ /* 0x000ea20000000800 */
[C---:B------:R-:W-:Y:S02]  /*cb60*/  FMUL.FTZ R40, R2.reuse, R40 ;  /* 0x0000002802287220 */ /* 0x040fe40000410000 */
[C---:B------:R-:W-:Y:S02]  /*cb70*/  FMUL.FTZ R41, R2.reuse, R41 ;  /* 0x0000002902297220 */ /* 0x040fe40000410000 */
[--C-:B----4-:R-:W-:Y:S02]  /*cb80*/  FFMA.FTZ R143, R193, c[0x0][0x23c], -R137.reuse ;  /* 0x00008f00c18f7a23 */ /* 0x110fe40000010889 */
[C---:B------:R-:W-:Y:S02]  /*cb90*/  FMUL.FTZ R44, R2.reuse, R44 ;  /* 0x0000002c022c7220 */ /* 0x040fe40000410000 */
[----:B------:R-:W-:Y:S01]  /*cba0*/  FMUL.FTZ R45, R2, R45 ;  /* 0x0000002d022d7220 */ /* 0x000fe20000410000 */
[----:B------:R-:W3:Y:S01]  /*cbb0*/  MUFU.EX2 R0, R0 ;  /* 0x0000000000007308 */ /* 0x000ee20000000800 */
[C---:B------:R-:W-:Y:S02]  /*cbc0*/  FMUL.FTZ R51, R132.reuse, R51 ;  /* 0x0000003384337220 */ /* 0x040fe40000410000 */
[C---:B------:R-:W-:Y:S02]  /*cbd0*/  FMUL.FTZ R53, R133.reuse, R53 ;  /* 0x0000003585357220 */ /* 0x040fe40000410000 */
[----:B-1----:R-:W-:Y:S02]  /*cbe0*/  FMUL.FTZ R5, R133, R149 ;  /* 0x0000009585057220 */ /* 0x002fe40000410000 */
[C---:B------:R-:W-:Y:S02]  /*cbf0*/  FMUL.FTZ R54, R132.reuse, R54 ;  /* 0x0000003684367220 */ /* 0x040fe40000410000 */
[----:B------:R-:W-:Y:S01]  /*cc00*/  FMUL.FTZ R55, R132, R55 ;  /* 0x0000003784377220 */ /* 0x000fe20000410000 */
[----:B------:R1:W-:Y:S01]  /*cc10*/  MUFU.EX2 R232, R143 ;  /* 0x0000008f00e87308 */ /* 0x0003e20000000800 */
[C---:B------:R-:W-:Y:S02]  /*cc20*/  FMUL.FTZ R56, R2.reuse, R56 ;  /* 0x0000003802387220 */ /* 0x040fe40000410000 */
[----:B------:R-:W-:Y:S01]  /*cc30*/  FMUL.FTZ R57, R2, R57 ;  /* 0x0000003902397220 */ /* 0x000fe20000410000 */
[----:B--2---:R-:W-:Y:S01]  /*cc40*/  F2FP.BF16.PACK_AB R149, R245, R243 ;  /* 0x000000f3f595723e */ /* 0x004fe200000010ff */
[--C-:B------:R-:W-:Y:S02]  /*cc50*/  FFMA.FTZ R4, R10, c[0x0][0x23c], -R137.reuse ;  /* 0x00008f000a047a23 */ /* 0x100fe40000010889 */
[C---:B------:R-:W-:Y:S02]  /*cc60*/  FMUL.FTZ R60, R2.reuse, R60 ;  /* 0x0000003c023c7220 */ /* 0x040fe40000410000 */
[----:B------:R-:W-:Y:S01]  /*cc70*/  FMUL.FTZ R61, R2, R61 ;  /* 0x0000003d023d7220 */ /* 0x000fe20000410000 */
[----:B------:R2:W-:Y:S01]  /*cc80*/  MUFU.EX2 R246, R4 ;  /* 0x0000000400f67308 */ /* 0x0005e20000000800 */
[C---:B------:R-:W-:Y:S02]  /*cc90*/  FMUL.FTZ R64, R133.reuse, R64 ;  /* 0x0000004085407220 */ /* 0x040fe40000410000 */
[----:B------:R-:W-:Y:S02]  /*cca0*/  FMUL.FTZ R65, R133, R65 ;  /* 0x0000004185417220 */ /* 0x000fe40000410000 */
[C---:B---3--:R-:W-:Y:S02]  /*ccb0*/  FMUL.FTZ R10, R0.reuse, R146 ;  /* 0x00000092000a7220 */ /* 0x048fe40000410000 */
[C---:B------:R-:W-:Y:S02]  /*ccc0*/  FMUL.FTZ R11, R0.reuse, R147 ;  /* 0x00000093000b7220 */ /* 0x040fe40000410000 */
[C---:B------:R-:W-:Y:S02]  /*ccd0*/  FMUL.FTZ R14, R0.reuse, R154 ;  /* 0x0000009a000e7220 */ /* 0x040fe40000410000 */
[C---:B------:R-:W-:Y:S02]  /*cce0*/  FMUL.FTZ R15, R0.reuse, R155 ;  /* 0x0000009b000f7220 */ /* 0x040fe40000410000 */
[----:B------:R-:W-:Y:S02]  /*ccf0*/  FMUL.FTZ R26, R0, R166 ;  /* 0x000000a6001a7220 */ /* 0x000fe40000410000 */
[--C-:B-1----:R-:W-:Y:S02]  /*cd00*/  FFMA.FTZ R143, R194, c[0x0][0x23c], -R138.reuse ;  /* 0x00008f00c28f7a23 */ /* 0x102fe4000001088a */
[C---:B------:R-:W-:Y:S02]  /*cd10*/  FMUL.FTZ R27, R0.reuse, R167 ;  /* 0x000000a7001b7220 */ /* 0x040fe40000410000 */
[----:B------:R1:W-:Y:S01]  /*cd20*/  MUFU.EX2 R231, R143 ;  /* 0x0000008f00e77308 */ /* 0x0003e20000000800 */
[C---:B------:R-:W-:Y:S02]  /*cd30*/  FMUL.FTZ R30, R0.reuse, R170 ;  /* 0x000000aa001e7220 */ /* 0x040fe40000410000 */
[----:B------:R-:W-:Y:S02]  /*cd40*/  FMUL.FTZ R31, R0, R171 ;  /* 0x000000ab001f7220 */ /* 0x000fe40000410000 */
[----:B--2---:R-:W-:Y:S02]  /*cd50*/  FFMA.FTZ R4, R9, c[0x0][0x23c], -R137 ;  /* 0x00008f0009047a23 */ /* 0x004fe40000010889 */
[----:B------:R-:W-:Y:S02]  /*cd60*/  FFMA.FTZ R9, R184, c[0x0][0x23c], -R139 ;  /* 0x00008f00b8097a23 */ /* 0x000fe4000001088b */
[C---:B------:R-:W-:Y:S01]  /*cd70*/  FMUL.FTZ R42, R0.reuse, R42 ;  /* 0x0000002a002a7220 */ /* 0x040fe20000410000 */
        /* <DEDUP_REMOVED lines=9> */
[--C-:B-1----:R-:W-:Y:S02]  /*ce10*/  FFMA.FTZ R143, R195, c[0x0][0x23c], -R138.reuse ;  /* 0x00008f00c38f7a23 */ /* 0x102fe4000001088a */
[----:B------:R-:W-:Y:S01]  /*ce20*/  LDSM.16.MT88.4 R192, [R214+0xb800] ;  /* 0x00b80000d6c0783b */ /* 0x000fe20000004200 */
[C---:B------:R-:W-:Y:S02]  /*ce30*/  FMUL.FTZ R66, R132.reuse, R66 ;  /* 0x0000004284427220 */ /* 0x040fe40000410000 */
[----:B------:R1:W-:Y:S01]  /*ce40*/  MUFU.EX2 R230, R143 ;  /* 0x0000008f00e67308 */ /* 0x0003e20000000800 */
[----:B------:R-:W-:Y:S02]  /*ce50*/  FMUL.FTZ R67, R132, R67 ;  /* 0x0000004384437220 */ /* 0x000fe40000410000 */
[C---:B------:R-:W-:Y:S01]  /*ce60*/  FMUL.FTZ R68, R133.reuse, R68 ;  /* 0x0000004485447220 */ /* 0x040fe20000410000 */
[----:B--2---:R-:W-:Y:S01]  /*ce70*/  F2FP.BF16.PACK_AB R150, R248, R246 ;  /* 0x000000f6f896723e */ /* 0x004fe200000010ff */
[--C-:B------:R-:W-:Y:S02]  /*ce80*/  FFMA.FTZ R4, R8, c[0x0][0x23c], -R138.reuse ;  /* 0x00008f0008047a23 */ /* 0x100fe4000001088a */
[----:B------:R-:W-:Y:S02]  /*ce90*/  FMUL.FTZ R8, R2, R144 ;  /* 0x0000009002087220 */ /* 0x000fe40000410000 */
[----:B------:R-:W-:Y:S01]  /*cea0*/  FMUL.FTZ R69, R133, R69 ;  /* 0x0000004585457220 */ /* 0x000fe20000410000 */
[----:B------:R-:W2:Y:S01]  /*ceb0*/  MUFU.EX2 R242, R4 ;  /* 0x0000000400f27308 */ /* 0x000ea20000000800 */
[C---:B------:R-:W-:Y:S02]  /*cec0*/  FMUL.FTZ R70, R132.reuse, R70 ;  /* 0x0000004684467220 */ /* 0x040fe40000410000 */
[----:B------:R-:W-:Y:S02]  /*ced0*/  FMUL.FTZ R71, R132, R71 ;  /* 0x0000004784477220 */ /* 0x000fe40000410000 */
[C---:B---3--:R-:W-:Y:S02]  /*cee0*/  FMUL.FTZ R9, R2.reuse, R145 ;  /* 0x0000009102097220 */ /* 0x048fe40000410000 */
[C---:B------:R-:W-:Y:S02]  /*cef0*/  FMUL.FTZ R72, R2.reuse, R72 ;  /* 0x0000004802487220 */ /* 0x040fe40000410000 */
[----:B------:R-:W-:Y:S02]  /*cf00*/  FMUL.FTZ R73, R2, R73 ;  /* 0x0000004902497220 */ /* 0x000fe40000410000 */
[C---:B------:R-:W-:Y:S02]  /*cf10*/  FMUL.FTZ R74, R0.reuse, R74 ;  /* 0x0000004a004a7220 */ /* 0x040fe40000410000 */
[----:B------:R-:W-:Y:S02]  /*cf20*/  FMUL.FTZ R75, R0, R75 ;  /* 0x0000004b004b7220 */ /* 0x000fe40000410000 */
[--C-:B-1----:R-:W-:Y:S02]  /*cf30*/  FFMA.FTZ R143, R188, c[0x0][0x23c], -R137.reuse ;  /* 0x00008f00bc8f7a23 */ /* 0x102fe40000010889 */
[----:B------:R-:W-:Y:S02]  /*cf40*/  FFMA.FTZ R137, R189, c[0x0][0x23c], -R137 ;  /* 0x00008f00bd897a23 */ /* 0x000fe40000010889 */
[C---:B------:R-:W-:Y:S01]  /*cf50*/  FMUL.FTZ R76, R2.reuse, R76 ;  /* 0x0000004c024c7220 */ /* 0x040fe20000410000 */
[----:B------:R-:W-:Y:S01]  /*cf60*/  MUFU.EX2 R229, R143 ;  /* 0x0000008f00e57308 */ /* 0x000fe20000000800 */
[----:B------:R-:W-:Y:S02]  /*cf70*/  FMUL.FTZ R77, R2, R77 ;  /* 0x0000004d024d7220 */ /* 0x000fe40000410000 */
[----:B------:R-:W-:Y:S01]  /*cf80*/  FMUL.FTZ R78, R0, R78 ;  /* 0x0000004e004e7220 */ /* 0x000fe20000410000 */
[----:B--2---:R-:W-:Y:S01]  /*cf90*/  F2FP.BF16.PACK_AB R151, R244, R242 ;  /* 0x000000f2f497723e */ /* 0x004fe200000010ff */
[--C-:B------:R-:W-:Y:S02]  /*cfa0*/  FFMA.FTZ R4, R182, c[0x0][0x23c], -R139.reuse ;  /* 0x00008f00b6047a23 */ /* 0x100fe4000001088b */
[----:B------:R-:W-:Y:S02]  /*cfb0*/  FMUL.FTZ R79, R0, R79 ;  /* 0x0000004f004f7220 */ /* 0x000fe40000410000 */
[C---:B------:R-:W-:Y:S01]  /*cfc0*/  FMUL.FTZ R80, R133.reuse, R80 ;  /* 0x0000005085507220 */ /* 0x040fe20000410000 */
[----:B------:R1:W-:Y:S01]  /*cfd0*/  MUFU.EX2 R239, R4 ;  /* 0x0000000400ef7308 */ /* 0x0003e20000000800 */
[C---:B------:R-:W-:Y:S02]  /*cfe0*/  FMUL.FTZ R81, R133.reuse, R81 ;  /* 0x0000005185517220 */ /* 0x040fe40000410000 */
[C---:B------:R-:W-:Y:S02]  /*cff0*/  FMUL.FTZ R82, R132.reuse, R82 ;  /* 0x0000005284527220 */ /* 0x040fe40000410000 */
[C---:B------:R-:W-:Y:S02]  /*d000*/  FMUL.FTZ R83, R132.reuse, R83 ;  /* 0x0000005384537220 */ /* 0x040fe40000410000 */
[C---:B------:R-:W-:Y:S02]  /*d010*/  FMUL.FTZ R84, R133.reuse, R84 ;  /* 0x0000005485547220 */ /* 0x040fe40000410000 */
[----:B------:R-:W-:Y:S01]  /*d020*/  FMUL.FTZ R85, R133, R85 ;  /* 0x0000005585557220 */ /* 0x000fe20000410000 */
        /* <DEDUP_REMOVED lines=8> */
[--C-:B-1----:R-:W-:Y:S02]  /*d0b0*/  FFMA.FTZ R4, R185, c[0x0][0x23c], -R139.reuse ;  /* 0x00008f00b9047a23 */ /* 0x102fe4000001088b */
[----:B------:R-:W-:Y:S02]  /*d0c0*/  FMUL.FTZ R93, R2, R93 ;  /* 0x0000005d025d7220 */ /* 0x000fe40000410000 */
[----:B------:R-:W1:Y:S01]  /*d0d0*/  MUFU.EX2 R241, R4 ;  /* 0x0000000400f17308 */ /* 0x000e620000000800 */
[C---:B------:R-:W-:Y:S02]  /*d0e0*/  FMUL.FTZ R94, R0.reuse, R94 ;  /* 0x0000005e005e7220 */ /* 0x040fe40000410000 */
[----:B------:R-:W-:Y:S02]  /*d0f0*/  FMUL.FTZ R95, R0, R95 ;  /* 0x0000005f005f7220 */ /* 0x000fe40000410000 */
[--C-:B--2---:R-:W-:Y:S02]  /*d100*/  FFMA.FTZ R137, R190, c[0x0][0x23c], -R138.reuse ;  /* 0x00008f00be897a23 */ /* 0x104fe4000001088a */
[----:B------:R-:W-:Y:S02]  /*d110*/  FFMA.FTZ R138, R191, c[0x0][0x23c], -R138 ;  /* 0x00008f00bf8a7a23 */ /* 0x000fe4000001088a */
[----:B------:R-:W-:Y:S01]  /*d120*/  LDSM.16.MT88.4 R188, [R212+0xb800] ;  /* 0x00b80000d4bc783b */ /* 0x000fe20000004200 */
[----:B------:R2:W-:Y:S01]  /*d130*/  MUFU.EX2 R210, R137 ;  /* 0x0000008900d27308 */ /* 0x0005e20000000800 */
[C---:B------:R-:W-:Y:S02]  /*d140*/  FMUL.FTZ R96, R133.reuse, R96 ;  /* 0x0000006085607220 */ /* 0x040fe40000410000 */
[C---:B------:R-:W-:Y:S02]  /*d150*/  FMUL.FTZ R97, R133.reuse, R97 ;  /* 0x0000006185617220 */ /* 0x040fe40000410000 */
[C---:B------:R-:W-:Y:S02]  /*d160*/  FMUL.FTZ R98, R132.reuse, R98 ;  /* 0x0000006284627220 */ /* 0x040fe40000410000 */
[C---:B------:R-:W-:Y:S02]  /*d170*/  FMUL.FTZ R99, R132.reuse, R99 ;  /* 0x0000006384637220 */ /* 0x040fe40000410000 */
[C---:B------:R-:W-:Y:S01]  /*d180*/  FMUL.FTZ R100, R133.reuse, R100 ;  /* 0x0000006485647220 */ /* 0x040fe20000410000 */
[----:B------:R-:W3:Y:S01]  /*d190*/  MUFU.EX2 R209, R138 ;  /* 0x0000008a00d17308 */ /* 0x000ee20000000800 */
[----:B------:R-:W-:Y:S02]  /*d1a0*/  FMUL.FTZ R101, R133, R101 ;  /* 0x0000006585657220 */ /* 0x000fe40000410000 */
[----:B------:R-:W-:Y:S01]  /*d1b0*/  FMUL.FTZ R102, R132, R102 ;  /* 0x0000006684667220 */ /* 0x000fe20000410000 */
[----:B-1----:R-:W-:Y:S01]  /*d1c0*/  F2FP.BF16.PACK_AB R144, R241, R239 ;  /* 0x000000eff190723e */ /* 0x002fe200000010ff */
[--C-:B------:R-:W-:Y:S02]  /*d1d0*/  FFMA.FTZ R4, R180, c[0x0][0x23c], -R142.reuse ;  /* 0x00008f00b4047a23 */ /* 0x100fe4000001088e */
[----:B------:R-:W-:Y:S01]  /*d1e0*/  LDSM.16.MT88.4 R180, [R217+0xa800] ;  /* 0x00a80000d9b4783b */ /* 0x000fe20000004200 */
[----:B------:R-:W-:Y:S02]  /*d1f0*/  FMUL.FTZ R103, R132, R103 ;  /* 0x0000006784677220 */ /* 0x000fe40000410000 */
[----:B------:R1:W-:Y:S01]  /*d200*/  MUFU.EX2 R235, R4 ;  /* 0x0000000400eb7308 */ /* 0x0003e20000000800 */
[C---:B------:R-:W-:Y:S02]  /*d210*/  FMUL.FTZ R112, R133.reuse, R112 ;  /* 0x0000007085707220 */ /* 0x040fe40000410000 */
[C---:B------:R-:W-:Y:S02]  /*d220*/  FMUL.FTZ R113, R133.reuse, R113 ;  /* 0x0000007185717220 */ /* 0x040fe40000410000 */
[--C-:B--2---:R-:W-:Y:S02]  /*d230*/  FFMA.FTZ R137, R196, c[0x0][0x23c], -R139.reuse ;  /* 0x00008f00c4897a23 */ /* 0x104fe4000001088b */
[C---:B------:R-:W-:Y:S02]  /*d240*/  FMUL.FTZ R114, R132.reuse, R114 ;  /* 0x0000007284727220 */ /* 0x040fe40000410000 */
[C---:B------:R-:W-:Y:S01]  /*d250*/  FMUL.FTZ R115, R132.reuse, R115 ;  /* 0x0000007384737220 */ /* 0x040fe20000410000 */
[----:B------:R2:W-:Y:S01]  /*d260*/  MUFU.EX2 R208, R137 ;  /* 0x0000008900d07308 */ /* 0x0005e20000000800 */
[C---:B------:R-:W-:Y:S02]  /*d270*/  FMUL.FTZ R116, R133.reuse, R116 ;  /* 0x0000007485747220 */ /* 0x040fe40000410000 */
[----:B------:R-:W-:Y:S01]  /*d280*/  FMUL.FTZ R117, R133, R117 ;  /* 0x0000007585757220 */ /* 0x000fe20000410000 */
[----:B---3--:R-:W-:Y:S01]  /*d290*/  F2FP.BF16.PACK_AB R143, R209, R210 ;  /* 0x000000d2d18f723e */ /* 0x008fe200000010ff */
[C---:B------:R-:W-:Y:S02]  /*d2a0*/  FMUL.FTZ R118, R132.reuse, R118 ;  /* 0x0000007684767220 */ /* 0x040fe40000410000 */
[----:B------:R-:W-:Y:S02]  /*d2b0*/  FMUL.FTZ R119, R132, R119 ;  /* 0x0000007784777220 */ /* 0x000fe40000410000 */
[--C-:B------:R-:W-:Y:S02]  /*d2c0*/  FFMA.FTZ R140, R140, c[0x0][0x23c], -R142.reuse ;  /* 0x00008f008c8c7a23 */ /* 0x100fe4000001088e */
[----:B------:R-:W-:Y:S02]  /*d2d0*/  FMUL.FTZ R128, R133, R128 ;  /* 0x0000008085807220 */ /* 0x000fe40000410000 */
[----:B------:R3:W-:Y:S01]  /*d2e0*/  MUFU.EX2 R138, R140 ;  /* 0x0000008c008a7308 */ /* 0x0007e20000000800 */
[--C-:B-1----:R-:W-:Y:S02]  /*d2f0*/  FFMA.FTZ R4, R187, c[0x0][0x23c], -R142.reuse ;  /* 0x00008f00bb047a23 */ /* 0x102fe4000001088e */
[----:B------:R-:W-:Y:S02]  /*d300*/  FMUL.FTZ R129, R133, R129 ;  /* 0x0000008185817220 */ /* 0x000fe40000410000 */
[C---:B------:R-:W-:Y:S02]  /*d310*/  FMUL.FTZ R130, R132.reuse, R130 ;  /* 0x0000008284827220 */ /* 0x040fe40000410000 */
[----:B------:R-:W-:Y:S02]  /*d320*/  FMUL.FTZ R131, R132, R131 ;  /* 0x0000008384837220 */ /* 0x000fe40000410000 */
[C---:B------:R-:W-:Y:S01]  /*d330*/  FMUL.FTZ R108, R2.reuse, R108 ;  /* 0x0000006c026c7220 */ /* 0x040fe20000410000 */
[----:B------:R-:W1:Y:S01]  /*d340*/  MUFU.EX2 R237, R4 ;  /* 0x0000000400ed7308 */ /* 0x000e620000000800 */
[--C-:B--2---:R-:W-:Y:S02]  /*d350*/  FFMA.FTZ R137, R197, c[0x0][0x23c], -R139.reuse ;  /* 0x00008f00c5897a23 */ /* 0x104fe4000001088b */
[----:B------:R-:W-:Y:S02]  /*d360*/  FMUL.FTZ R109, R2, R109 ;  /* 0x0000006d026d7220 */ /* 0x000fe40000410000 */
[C---:B------:R-:W-:Y:S02]  /*d370*/  FMUL.FTZ R110, R0.reuse, R110 ;  /* 0x0000006e006e7220 */ /* 0x040fe40000410000 */
[----:B------:R-:W-:Y:S02]  /*d380*/  FMUL.FTZ R111, R0, R111 ;  /* 0x0000006f006f7220 */ /* 0x000fe40000410000 */
[C---:B------:R-:W-:Y:S01]  /*d390*/  FMUL.FTZ R124, R2.reuse, R124 ;  /* 0x0000007c027c7220 */ /* 0x040fe20000410000 */
[----:B------:R2:W-:Y:S01]  /*d3a0*/  MUFU.EX2 R207, R137 ;  /* 0x0000008900cf7308 */ /* 0x0005e20000000800 */
[----:B------:R-:W-:Y:S02]  /*d3b0*/  FMUL.FTZ R125, R2, R125 ;  /* 0x0000007d027d7220 */ /* 0x000fe40000410000 */
[----:B------:R-:W-:Y:S01]  /*d3c0*/  FMUL.FTZ R126, R0, R126 ;  /* 0x0000007e007e7220 */ /* 0x000fe20000410000 */
[----:B---3--:R-:W-:Y:S01]  /*d3d0*/  F2FP.BF16.PACK_AB R140, R232, R233 ;  /* 0x000000e9e88c723e */ /* 0x008fe200000010ff */
[----:B------:R-:W-:Y:S02]  /*d3e0*/  FMUL.FTZ R127, R0, R127 ;  /* 0x0000007f007f7220 */ /* 0x000fe40000410000 */
[C---:B------:R-:W-:Y:S02]  /*d3f0*/  FMUL.FTZ R104, R2.reuse, R104 ;  /* 0x0000006802687220 */ /* 0x040fe40000410000 */
[----:B------:R-:W-:Y:S02]  /*d400*/  FMUL.FTZ R105, R2, R105 ;  /* 0x0000006902697220 */ /* 0x000fe40000410000 */
[C---:B------:R-:W-:Y:S02]  /*d410*/  FMUL.FTZ R106, R0.reuse, R106 ;  /* 0x0000006a006a7220 */ /* 0x040fe40000410000 */
[----:B------:R-:W-:Y:S01]  /*d420*/  FMUL.FTZ R107, R0, R107 ;  /* 0x0000006b006b7220 */ /* 0x000fe20000410000 */
[C---:B-1----:R-:W-:Y:S01]  /*d430*/  F2FP.BF16.PACK_AB R145, R237.reuse, R235 ;  /* 0x000000ebed91723e */ /* 0x042fe200000010ff */
[----:B------:R-:W-:Y:S02]  /*d440*/  FFMA.FTZ R4, R186, c[0x0][0x23c], -R139 ;  /* 0x00008f00ba047a23 */ /* 0x000fe4000001088b */
[----:B------:R-:W-:Y:S01]  /*d450*/  LDSM.16.MT88.4 R184, [R216+0xa800] ;  /* 0x00a80000d8b8783b */ /* 0x000fe20000004200 */
[C---:B------:R-:W-:Y:S01]  /*d460*/  FMUL.FTZ R120, R2.reuse, R120 ;  /* 0x0000007802787220 */ /* 0x040fe20000410000 */
[----:B------:R1:W3:Y:S01]  /*d470*/  MUFU.EX2 R238, R4 ;  /* 0x0000000400ee7308 */ /* 0x0002e20000000800 */
[----:B------:R-:W-:Y:S02]  /*d480*/  FMUL.FTZ R121, R2, R121 ;  /* 0x0000007902797220 */ /* 0x000fe40000410000 */
[----:B------:R-:W-:Y:S02]  /*d490*/  FMUL.FTZ R122, R0, R122 ;  /* 0x0000007a007a7220 */ /* 0x000fe40000410000 */
[----:B--2---:R-:W-:Y:S02]  /*d4a0*/  FFMA.FTZ R137, R198, c[0x0][0x23c], -R142 ;  /* 0x00008f00c6897a23 */ /* 0x004fe4000001088e */
[C---:B------:R-:W-:Y:S02]  /*d4b0*/  FMUL.FTZ R123, R0.reuse, R123 ;  /* 0x0000007b007b7220 */ /* 0x040fe40000410000 */
[----:B------:R-:W-:Y:S01]  /*d4c0*/  FFMA.FTZ R0, R0, R250, R235 ;  /* 0x000000fa00007223 */ /* 0x000fe200000100eb */
[----:B------:R2:W-:Y:S03]  /*d4d0*/  MUFU.EX2 R206, R137 ;  /* 0x0000008900ce7308 */ /* 0x0005e60000000800 */
[----:B------:R-:W-:Y:S02]  /*d4e0*/  FADD.FTZ R0, R237, R0 ;  /* 0x00000000ed007221 */ /* 0x000fe40000010000 */
[--C-:B-1----:R-:W-:Y:S01]  /*d4f0*/  FFMA.FTZ R4, R13, c[0x0][0x23c], -R142.reuse ;  /* 0x00008f000d047a23 */ /* 0x102fe2000001088e */
[----:B---3--:R-:W-:Y:S01]  /*d500*/  F2FP.BF16.PACK_AB R146, R240, R238 ;  /* 0x000000eef092723e */ /* 0x008fe200000010ff */
[----:B------:R-:W-:Y:S03]  /*d510*/  FMUL.FTZ R13, R2, R153 ;  /* 0x00000099020d7220 */ /* 0x000fe60000410000 */
[----:B------:R1:W3:Y:S01]  /*d520*/  MUFU.EX2 R234, R4 ;  /* 0x0000000400ea7308 */ /* 0x0002e20000000800 */
[--C-:B--2---:R-:W-:Y:S02]  /*d530*/  FFMA.FTZ R137, R199, c[0x0][0x23c], -R142.reuse ;  /* 0x00008f00c7897a23 */ /* 0x104fe4000001088e */
[----:B------:R-:W-:Y:S07]  /*d540*/  LDSM.16.MT88.4 R196, [R217+0xb800] ;  /* 0x00b80000d9c4783b */ /* 0x000fee0000004200 */
[----:B------:R2:W-:Y:S01]  /*d550*/  MUFU.EX2 R205, R137 ;  /* 0x0000008900cd7308 */ /* 0x0005e20000000800 */
[--C-:B-1----:R-:W-:Y:S02]  /*d560*/  FFMA.FTZ R4, R12, c[0x0][0x23c], -R142.reuse ;  /* 0x00008f000c047a23 */ /* 0x102fe4000001088e */
[----:B------:R-:W-:Y:S07]  /*d570*/  FMUL.FTZ R12, R2, R152 ;  /* 0x00000098020c7220 */ /* 0x000fee0000410000 */
[----:B------:R1:W4:Y:S01]  /*d580*/  MUFU.EX2 R236, R4 ;  /* 0x0000000400ec7308 */ /* 0x0003220000000800 */
[----:B------:R-:W5:Y:S01]  /*d590*/  LDSM.16.MT88.4 R152, [R217+0xa000] ;  /* 0x00a00000d998783b */ /* 0x000f620000004200 */
[----:B------:R-:W-:Y:S01]  /*d5a0*/  FFMA.FTZ R142, R141, c[0x0][0x23c], -R142 ;  /* 0x00008f008d8e7a23 */ /* 0x000fe2000001088e */
[----:B------:R-:W-:Y:S01]  /*d5b0*/  F2FP.BF16.PACK_AB R141, R230, R231 ;  /* 0x000000e7e68d723e */ /* 0x000fe200000010ff */
[----:B---3--:R-:W-:Y:S02]  /*d5c0*/  FADD.FTZ R0, R234, R0 ;  /* 0x00000000ea007221 */ /* 0x008fe40000010000 */
[--C-:B--2---:R-:W-:Y:S02]  /*d5d0*/  FFMA.FTZ R137, R200, c[0x0][0x23c], -R139.reuse ;  /* 0x00008f00c8897a23 */ /* 0x104fe4000001088b */
[----:B------:R-:W-:Y:S02]  /*d5e0*/  FFMA.FTZ R139, R201, c[0x0][0x23c], -R139 ;  /* 0x00008f00c98b7a23 */ /* 0x000fe4000001088b */
[----:B------:R-:W-:Y:S01]  /*d5f0*/  LDSM.16.MT88.4 R200, [R216+0xb800] ;  /* 0x00b80000d8c8783b */ /* 0x000fe20000004200 */
[----:B------:R-:W-:Y:S01]  /*d600*/  MUFU.EX2 R204, R137 ;  /* 0x0000008900cc7308 */ /* 0x000fe20000000800 */
[----:B------:R-:W-:Y:S09]  /*d610*/  FFMA.FTZ R2, R2, R251, R239 ;  /* 0x000000fb02027223 */ /* 0x000ff200000100ef */
[----:B------:R2:W-:Y:S01]  /*d620*/  MUFU.EX2 R137, R142 ;  /* 0x0000008e00897308 */ /* 0x0005e20000000800 */
[----:B-1----:R-:W-:Y:S01]  /*d630*/  FMUL.FTZ R4, R133, R148 ;  /* 0x0000009485047220 */ /* 0x002fe20000410000 */
[----:B------:R-:W-:Y:S01]  /*d640*/  F2FP.BF16.PACK_AB R148, R249, R247 ;  /* 0x000000f7f994723e */ /* 0x000fe200000010ff */
[C---:B----4-:R-:W-:Y:S01]  /*d650*/  FADD.FTZ R0, R236.reuse, R0 ;  /* 0x00000000ec007221 */ /* 0x050fe20000010000 */
[----:B------:R-:W-:Y:S06]  /*d660*/  F2FP.BF16.PACK_AB R147, R236, R234 ;  /* 0x000000eaec93723e */ /* 0x000fec00000010ff */
[----:B------:R-:W1:Y:S01]  /*d670*/  MUFU.EX2 R139, R139 ;  /* 0x0000008b008b7308 */ /* 0x000e620000000800 */
[-C--:B------:R-:W-:Y:S08]  /*d680*/  HMMA.16816.F32.BF16 R4, R148, R20.reuse, R4 ;  /* 0x000000149404723c */ /* 0x080ff00000041804 */
[C---:B------:R-:W-:Y:S04]  /*d690*/  HMMA.16816.F32.BF16 R8, R144.reuse, R20, R8 ;  /* 0x000000149008723c */ /* 0x040fe80000041808 */
[----:B--2---:R-:W-:Y:S03]  /*d6a0*/  F2FP.BF16.PACK_AB R142, R211, R229 ;  /* 0x000000e5d38e723e */ /* 0x004fe600000010ff */
[C---:B------:R-:W-:Y:S01]  /*d6b0*/  FMUL.FTZ R20, R133.reuse, R160 ;  /* 0x000000a085147220 */ /* 0x040fe20000410000 */
[-C--:B------:R-:W-:Y:S04]  /*d6c0*/  HMMA.16816.F32.BF16 R12, R144, R22.reuse, R12 ;  /* 0x00000016900c723c */ /* 0x080fe8000004180c */
[----:B------:R-:W-:Y:S04]  /*d6d0*/  FMUL.FTZ R21, R133, R161 ;  /* 0x000000a185157220 */ /* 0x000fe80000410000 */
[C---:B------:R-:W-:Y:S07]  /*d6e0*/  HMMA.16816.F32.BF16 R16, R148.reuse, R22, R16 ;  /* 0x000000169410723c */ /* 0x040fee0000041810 */
[C---:B------:R-:W-:Y:S02]  /*d6f0*/  FMUL.FTZ R22, R132.reuse, R162 ;  /* 0x000000a284167220 */ /* 0x040fe40000410000 */
[C---:B------:R-:W-:Y:S02]  /*d700*/  FMUL.FTZ R23, R132.reuse, R163 ;  /* 0x000000a384177220 */ /* 0x040fe40000410000 */
[----:B------:R-:W-:Y:S01]  /*d710*/  LDSM.16.MT88.4 R160, [R212+0xa800] ;  /* 0x00a80000d4a0783b */ /* 0x000fe20000004200 */
[----:B------:R-:W-:Y:S04]  /*d720*/  FFMA.FTZ R132, R132, R252, R243 ;  /* 0x000000fc84847223 */ /* 0x000fe800000100f3 */
[-C--:B------:R-:W-:Y:S08]  /*d730*/  HMMA.16816.F32.BF16 R20, R148, R176.reuse, R20 ;  /* 0x000000b09414723c */ /* 0x080ff00000041814 */
[C---:B------:R-:W-:Y:S07]  /*d740*/  HMMA.16816.F32.BF16 R24, R144.reuse, R176, R24 ;  /* 0x000000b09018723c */ /* 0x040fee0000041818 */
[----:B------:R-:W-:Y:S01]  /*d750*/  F2FP.BF16.PACK_AB R176, R207, R208 ;  /* 0x000000d0cfb0723e */ /* 0x000fe200000010ff */
[-C--:B------:R-:W-:Y:S04]  /*d760*/  HMMA.16816.F32.BF16 R28, R144, R178.reuse, R28 ;  /* 0x000000b2901c723c */ /* 0x080fe8000004181c */
[----:B------:R-:W-:Y:S04]  /*d770*/  F2FP.BF16.PACK_AB R177, R205, R206 ;  /* 0x000000cecdb1723e */ /* 0x000fe800000010ff */
[C---:B------:R-:W-:Y:S07]  /*d780*/  HMMA.16816.F32.BF16 R32, R148.reuse, R178, R32 ;  /* 0x000000b29420723c */ /* 0x040fee0000041820 */
[----:B-1----:R-:W-:Y:S01]  /*d790*/  F2FP.BF16.PACK_AB R178, R139, R204 ;  /* 0x000000cc8bb2723e */ /* 0x002fe200000010ff */
[-C--:B-----5:R-:W-:Y:S04]  /*d7a0*/  HMMA.16816.F32.BF16 R36, R148, R152.reuse, R36 ;  /* 0x000000989424723c */ /* 0x0a0fe80000041824 */
[----:B------:R-:W-:Y:S04]  /*d7b0*/  F2FP.BF16.PACK_AB R179, R137, R138 ;  /* 0x0000008a89b3723e */ /* 0x000fe800000010ff */
        /* <DEDUP_REMOVED lines=27> */
[-C--:B------:R-:W-:Y:S01]  /*d970*/  HMMA.16816.F32.BF16 R148, R140, R160.reuse, R4 ;  /* 0x000000a08c94723c */ /* 0x080fe20000041804 */
[----:B------:R-:W2:Y:S06]  /*d980*/  LDL.LU R7, [R1] ;  /* 0x0000000001077983 */ /* 0x000eac0000300800 */
[----:B------:R-:W-:Y:S01]  /*d990*/  FADD.FTZ R5, R206, R0 ;  /* 0x00000000ce057221 */ /* 0x000fe20000010000 */
        /* <DEDUP_REMOVED lines=40> */
[----:B------:R-:W-:Y:S04]  /*dc20*/  HMMA.16816.F32.BF16 R128, R140, R202, R128 ;  /* 0x000000ca8c80723c */ /* 0x000fe80000041880 */
[----:B--2---:R-:W-:Y:S04]  /*dc30*/  FFMA.FTZ R133, R133, R7, R247 ;  /* 0x0000000785857223 */ /* 0x004fe800000100f7 */
[----:B------:R-:W-:Y:S04]  /*dc40*/  FADD.FTZ R133, R249, R133 ;  /* 0x00000085f9857221 */ /* 0x000fe80000010000 */
[----:B------:R-:W-:Y:S04]  /*dc50*/  FADD.FTZ R2, R246, R133 ;  /* 0x00000085f6027221 */ /* 0x000fe80000010000 */
[----:B------:R-:W-:Y:S04]  /*dc60*/  FADD.FTZ R2, R248, R2 ;  /* 0x00000002f8027221 */ /* 0x000fe80000010000 */
        /* <DEDUP_REMOVED lines=8> */
[----:B------:R-:W-:Y:S01]  /*dcf0*/  MOV R138, R134 ;  /* 0x00000086008a7202 */ /* 0x000fe20000000f00 */
[----:B------:R-:W-:Y:S02]  /*dd00*/  FADD.FTZ R4, R211, R6 ;  /* 0x00000006d3047221 */ /* 0x000fe40000010000 */
[----:B------:R-:W-:Y:S02]  /*dd10*/  FADD.FTZ R252, R209, R5 ;  /* 0x00000005d1fc7221 */ /* 0x000fe40000010000 */
[----:B------:R-:W-:Y:S01]  /*dd20*/  FADD.FTZ R251, R139, R2 ;  /* 0x000000028bfb7221 */ /* 0x000fe20000010000 */
[----:B------:R1:W-:Y:S01]  /*dd30*/  STL [R1], R4 ;  /* 0x0000000401007387 */ /* 0x0003e20000100800 */
[----:B------:R-:W-:Y:S01]  /*dd40*/  MOV R139, R3 ;  /* 0x00000003008b7202 */ /* 0x000fe20000000f00 */
[----:B------:R-:W-:Y:S01]  /*dd50*/  FADD.FTZ R250, R137, R0 ;  /* 0x0000000089fa7221 */ /* 0x000fe20000010000 */
[----:B------:R-:W-:Y:S01]  /*dd60*/  MOV R137, R135 ;  /* 0x0000008700897202 */ /* 0x000fe20000000f00 */
[----:B-1----:R-:W-:-:S05]  /*dd70*/  @P0 BRA `(.L_x_873) ;  /* 0xffffdb8000000947 */ /* 0x002fca000383ffff */
.L_x_872:
[----:B------:R-:W2:Y:S01]  /*dd80*/  LDL.LU R4, [R1] ;  /* 0x0000000001047983 */ /* 0x000ea20000300800 */
[----:B------:R-:W-:Y:S01]  /*dd90*/  ULDC.U8 UR4, c[0x0][0x329] ;  /* 0x0000ca4000047ab9 */ /* 0x000fe20000000000 */
[----:B------:R-:W-:Y:S01]  /*dda0*/  BSSY B0, `(.L_x_876) ;  /* 0x00001a6000007945 */ /* 0x000fe20003800000 */
[----:B------:R-:W-:Y:S01]  /*ddb0*/  ULDC.U8 UR5, c[0x0][0x328] ;  /* 0x0000ca0000057ab9 */ /* 0x000fe20000000000 */
[----:B------:R-:W1:Y:S01]  /*ddc0*/  SHFL.BFLY PT, R5, R251, 0x2, 0x1f ;  /* 0x0c401f00fb057f89 */ /* 0x000e6200000e0000 */
[----:B------:R-:W-:-:S02]  /*ddd0*/  ISETP.NE.AND P0, PT, RZ, UR4, PT ;  /* 0x00000004ff007c0c */ /* 0x000fc4000bf05270 */
[----:B------:R-:W-:Y:S01]  /*dde0*/  ISETP.NE.AND P3, PT, RZ, UR5, PT ;  /* 0x00000005ff007c0c */ /* 0x000fe2000bf65270 */
[----:B------:R-:W3:Y:S04]  /*ddf0*/  SHFL.BFLY PT, R2, R252, 0x2, 0x1f ;  /* 0x0c401f00fc027f89 */ /* 0x000ee800000e0000 */
[----:B------:R-:W4:Y:S06]  /*de00*/  S2R R176, SR_TID.X ;  /* 0x0000000000b07919 */ /* 0x000f2c0000002100 */
[----:B------:R-:W-:-:S05]  /*de10*/  @P0 MOV R133, c[0x0][0x210] ;  /* 0x0000840000850a02 */ /* 0x000fca0000000f00 */
[----:B------:R-:W-:Y:S02]  /*de20*/  @P0 IMAD R133, R133, c[0x0][0x214], RZ ;  /* 0x0000850085850a24 */ /* 0x000fe400078e02ff */
[----:B-1----:R-:W-:Y:S02]  /*de30*/  FADD.FTZ R251, R5, R251 ;  /* 0x000000fb05fb7221 */ /* 0x002fe40000010000 */
[----:B---3--:R-:W-:-:S03]  /*de40*/  FADD.FTZ R252, R2, R252 ;  /* 0x000000fc02fc7221 */ /* 0x008fc60000010000 */
[----:B------:R-:W1:Y:S01]  /*de50*/  SHFL.BFLY PT, R2, R251, 0x1, 0x1f ;  /* 0x0c201f00fb027f89 */ /* 0x000e6200000e0000 */
[----:B----4-:R-:W-:-:S03]  /*de60*/  SHF.R.S32.HI R9, RZ, 0x1f, R176 ;  /* 0x0000001fff097819 */ /* 0x010fc600000114b0 */
[----:B------:R-:W3:Y:S01]  /*de70*/  SHFL.BFLY PT, R6, R252, 0x1, 0x1f ;  /* 0x0c201f00fc067f89 */ /* 0x000ee200000e0000 */
[----:B------:R-:W-:-:S04]  /*de80*/  LEA.HI R17, R9, R176, RZ, 0x2 ;  /* 0x000000b009117211 */ /* 0x000fc800078f10ff */
[--C-:B------:R-:W-:Y:S01]  /*de90*/  SHF.R.S32.HI R8, RZ, 0x2, R17.reuse ;  /* 0x00000002ff087819 */ /* 0x100fe20000011411 */
[----:B-1----:R-:W-:Y:S01]  /*dea0*/  FADD.FTZ R251, R251, R2 ;  /* 0x00000002fbfb7221 */ /* 0x002fe20000010000 */
[----:B------:R-:W-:Y:S02]  /*deb0*/  SHF.R.S32.HI R2, RZ, 0x1f, R17 ;  /* 0x0000001fff027819 */ /* 0x000fe40000011411 */
[----:B------:R-:W-:Y:S01]  /*dec0*/  LOP3.LUT R17, R17, 0x3ffffffc, RZ, 0xc0, !PT ;  /* 0x3ffffffc11117812 */ /* 0x000fe200078ec0ff */
[----:B---3--:R-:W-:Y:S01]  /*ded0*/  FADD.FTZ R252, R252, R6 ;  /* 0x00000006fcfc7221 */ /* 0x008fe20000010000 */
[----:B------:R-:W-:Y:S02]  /*dee0*/  LEA.HI R2, R2, R8, RZ, 0x3 ;  /* 0x0000000802027211 */ /* 0x000fe400078f18ff */
[----:B------:R-:W-:Y:S02]  /*def0*/  IADD3 R17, -R17, R176, RZ ;  /* 0x000000b011117210 */ /* 0x000fe40007ffe1ff */
[----:B------:R-:W-:-:S02]  /*df00*/  LOP3.LUT R2, R2, 0xfffffff8, RZ, 0xc0, !PT ;  /* 0xfffffff802027812 */ /* 0x000fc400078ec0ff */
[----:B------:R-:W-:Y:S02]  /*df10*/  FSETP.NE.FTZ.AND P5, PT, R252, RZ, PT ;  /* 0x000000fffc00720b */ /* 0x000fe40003fb5000 */
[----:B------:R-:W-:Y:S02]  /*df20*/  FSETP.NE.FTZ.AND P4, PT, R251, RZ, PT ;  /* 0x000000fffb00720b */ /* 0x000fe40003f95000 */
[----:B------:R-:W-:-:S04]  /*df30*/  @!P0 MOV R6, c[0x0][0x214] ;  /* 0x0000850000068a02 */ /* 0x000fc80000000f00 */
[----:B------:R-:W-:Y:S01]  /*df40*/  @!P0 SEL R133, R6, c[0x0][0x234], !P3 ;  /* 0x00008d0006858a07 */ /* 0x000fe20005800000 */
[----:B--2---:R-:W1:Y:S02]  /*df50*/  SHFL.BFLY PT, R0, R4, 0x2, 0x1f ;  /* 0x0c401f0004007f89 */ /* 0x004e6400000e0000 */
[----:B-1----:R-:W-:Y:S02]  /*df60*/  FADD.FTZ R0, R0, R4 ;  /* 0x0000000400007221 */ /* 0x002fe40000010000 */
[----:B------:R-:W1:Y:S04]  /*df70*/  SHFL.BFLY PT, R4, R250, 0x2, 0x1f ;  /* 0x0c401f00fa047f89 */ /* 0x000e6800000e0000 */
[----:B------:R-:W2:Y:S01]  /*df80*/  SHFL.BFLY PT, R132, R0, 0x1, 0x1f ;  /* 0x0c201f0000847f89 */ /* 0x000ea200000e0000 */
[----:B-1----:R-:W-:Y:S01]  /*df90*/  FADD.FTZ R250, R4, R250 ;  /* 0x000000fa04fa7221 */ /* 0x002fe20000010000 */
[----:B------:R-:W-:Y:S01]  /*dfa0*/  MOV R4, 0x3f800000 ;  /* 0x3f80000000047802 */ /* 0x000fe20000000f00 */
[----:B--2---:R-:W-:Y:S01]  /*dfb0*/  FADD.FTZ R132, R0, R132 ;  /* 0x0000008400847221 */ /* 0x004fe20000010000 */
[----:B------:R-:W-:-:S02]  /*dfc0*/  MOV R0, 0x3f800000 ;  /* 0x3f80000000007802 */ /* 0x000fc40000000f00 */
[----:B------:R-:W1:Y:S02]  /*dfd0*/  SHFL.BFLY PT, R5, R250, 0x1, 0x1f ;  /* 0x0c201f00fa057f89 */ /* 0x000e6400000e0000 */
[----:B------:R-:W2:Y:S01]  /*dfe0*/  @P5 MUFU.RCP R4, R252 ;  /* 0x000000fc00045308 */ /* 0x000ea20000001000 */
[----:B------:R-:W-:-:S13]  /*dff0*/  FSETP.NE.FTZ.AND P6, PT, R132, RZ, PT ;  /* 0x000000ff8400720b */ /* 0x000fda0003fd5000 */
[----:B------:R-:W3:Y:S01]  /*e000*/  @P6 MUFU.RCP R0, R132 ;  /* 0x0000008400006308 */ /* 0x000ee20000001000 */
[C---:B--2---:R-:W-:Y:S02]  /*e010*/  FMUL.FTZ R150, R4.reuse, R150 ;  /* 0x0000009604967220 */ /* 0x044fe40000410000 */
[C---:B------:R-:W-:Y:S02]  /*e020*/  FMUL.FTZ R6, R4.reuse, R151 ;  /* 0x0000009704067220 */ /* 0x040fe40000410000 */
[C---:B------:R-:W-:Y:S02]  /*e030*/  FMUL.FTZ R158, R4.reuse, R158 ;  /* 0x0000009e049e7220 */ /* 0x040fe40000410000 */
[----:B------:R-:W-:Y:S01]  /*e040*/  FMUL.FTZ R159, R4, R159 ;  /* 0x0000009f049f7220 */ /* 0x000fe20000410000 */
[----:B------:R-:W-:Y:S01]  /*e050*/  F2FP.BF16.PACK_AB R6, R6, R150 ;  /* 0x000000960606723e */ /* 0x000fe200000010ff */
[----:B-1----:R-:W-:Y:S02]  /*e060*/  FADD.FTZ R250, R250, R5 ;  /* 0x00000005fafa7221 */ /* 0x002fe40000010000 */
[----:B------:R-:W-:-:S02]  /*e070*/  FMUL.FTZ R21, R4, R39 ;  /* 0x0000002704157220 */ /* 0x000fc40000410000 */
[C---:B------:R-:W-:Y:S02]  /*e080*/  FMUL.FTZ R16, R4.reuse, R51 ;  /* 0x0000003304107220 */ /* 0x040fe40000410000 */
[----:B------:R-:W-:Y:S02]  /*e090*/  FMUL.FTZ R162, R4, R162 ;  /* 0x000000a204a27220 */ /* 0x000fe40000410000 */
[C---:B---3--:R-:W-:Y:S02]  /*e0a0*/  FMUL.FTZ R138, R0.reuse, R48 ;  /* 0x00000030008a7220 */ /* 0x048fe40000410000 */
[C---:B------:R-:W-:Y:S02]  /*e0b0*/  FMUL.FTZ R139, R0.reuse, R52 ;  /* 0x00000034008b7220 */ /* 0x040fe40000410000 */
[C---:B------:R-:W-:Y:S02]  /*e0c0*/  FMUL.FTZ R148, R0.reuse, R148 ;  /* 0x0000009400947220 */ /* 0x040fe40000410000 */
[C---:B------:R-:W-:Y:S01]  /*e0d0*/  FMUL.FTZ R7, R0.reuse, R149 ;  /* 0x0000009500077220 */ /* 0x040fe20000410000 */
[----:B------:R-:W-:Y:S01]  /*e0e0*/  LEA.HI R149, R9, R176, RZ, 0x5 ;  /* 0x000000b009957211 */ /* 0x000fe200078f28ff */
[----:B------:R-:W-:-:S02]  /*e0f0*/  FMUL.FTZ R156, R0, R156 ;  /* 0x0000009c009c7220 */ /* 0x000fc40000410000 */
[C---:B------:R-:W-:Y:S01]  /*e100*/  FMUL.FTZ R157, R0.reuse, R157 ;  /* 0x0000009d009d7220 */ /* 0x040fe20000410000 */
[----:B------:R-:W-:Y:S01]  /*e110*/  F2FP.BF16.PACK_AB R7, R7, R148 ;  /* 0x000000940707723e */ /* 0x000fe200000010ff */
[C---:B------:R-:W-:Y:S02]  /*e120*/  FMUL.FTZ R160, R0.reuse, R160 ;  /* 0x000000a000a07220 */ /* 0x040fe40000410000 */
[C---:B------:R-:W-:Y:S02]  /*e130*/  FMUL.FTZ R10, R0.reuse, R161 ;  /* 0x000000a1000a7220 */ /* 0x040fe40000410000 */
        /* <DEDUP_REMOVED lines=12> */
[C---:B------:R-:W-:Y:S01]  /*e200*/  FMUL.FTZ R142, R0.reuse, R68 ;  /* 0x00000044008e7220 */ /* 0x040fe20000410000 */
[----:B------:R-:W-:Y:S01]  /*e210*/  MOV R68, 0x20 ;  /* 0x0000002000447802 */ /* 0x000fe20000000f00 */
[----:B------:R-:W-:-:S02]  /*e220*/  FMUL.FTZ R69, R0, R69 ;  /* 0x0000004500457220 */ /* 0x000fc40000410000 */
[C---:B------:R-:W-:Y:S02]  /*e230*/  FMUL.FTZ R80, R0.reuse, R80 ;  /* 0x0000005000507220 */ /* 0x040fe40000410000 */
[C---:B------:R-:W-:Y:S02]  /*e240*/  FMUL.FTZ R81, R0.reuse, R81 ;  /* 0x0000005100517220 */ /* 0x040fe40000410000 */
[C---:B------:R-:W-:Y:S01]  /*e250*/  FMUL.FTZ R143, R0.reuse, R84 ;  /* 0x00000054008f7220 */ /* 0x040fe20000410000 */
[----:B------:R-:W-:Y:S01]  /*e260*/  SHF.R.S32.HI R84, RZ, 0x5, R149 ;  /* 0x00000005ff547819 */ /* 0x000fe20000011495 */
[C---:B------:R-:W-:Y:S01]  /*e270*/  FMUL.FTZ R85, R0.reuse, R85 ;  /* 0x0000005500557220 */ /* 0x040fe20000410000 */
[----:B------:R-:W-:Y:S01]  /*e280*/  F2FP.BF16.PACK_AB R52, R81, R80 ;  /* 0x000000505134723e */ /* 0x000fe200000010ff */
[----:B------:R-:W-:Y:S01]  /*e290*/  FMUL.FTZ R96, R0, R96 ;  /* 0x0000006000607220 */ /* 0x000fe20000410000 */
[----:B------:R-:W-:Y:S01]  /*e2a0*/  LEA R17, R84, R17, 0x9 ;  /* 0x0000001154117211 */ /* 0x000fe200078e48ff */
[----:B------:R-:W-:-:S02]  /*e2b0*/  FMUL.FTZ R97, R0, R97 ;  /* 0x0000006100617220 */ /* 0x000fc40000410000 */
[C---:B------:R-:W-:Y:S02]  /*e2c0*/  FMUL.FTZ R100, R0.reuse, R100 ;  /* 0x0000006400647220 */ /* 0x040fe40000410000 */
[C---:B------:R-:W-:Y:S02]  /*e2d0*/  FMUL.FTZ R101, R0.reuse, R101 ;  /* 0x0000006500657220 */ /* 0x040fe40000410000 */
[C---:B------:R-:W-:Y:S02]  /*e2e0*/  FMUL.FTZ R112, R0.reuse, R112 ;  /* 0x0000007000707220 */ /* 0x040fe40000410000 */
[C---:B------:R-:W-:Y:S02]  /*e2f0*/  FMUL.FTZ R113, R0.reuse, R113 ;  /* 0x0000007100717220 */ /* 0x040fe40000410000 */
[C---:B------:R-:W-:Y:S02]  /*e300*/  FMUL.FTZ R116, R0.reuse, R116 ;  /* 0x0000007400747220 */ /* 0x040fe40000410000 */
[----:B------:R-:W-:-:S02]  /*e310*/  FMUL.FTZ R117, R0, R117 ;  /* 0x0000007500757220 */ /* 0x000fc40000410000 */
[C---:B------:R-:W-:Y:S02]  /*e320*/  FMUL.FTZ R128, R0.reuse, R128 ;  /* 0x0000008000807220 */ /* 0x040fe40000410000 */
[----:B------:R-:W-:Y:S01]  /*e330*/  FMUL.FTZ R129, R0, R129 ;  /* 0x0000008100817220 */ /* 0x000fe20000410000 */
[----:B------:R-:W-:Y:S01]  /*e340*/  IADD3 R0, R8, -R2, RZ ;  /* 0x8000000208007210 */ /* 0x000fe20007ffe0ff */
[C---:B------:R-:W-:Y:S02]  /*e350*/  FMUL.FTZ R36, R4.reuse, R66 ;  /* 0x0000004204247220 */ /* 0x040fe40000410000 */
        /* <DEDUP_REMOVED lines=10> */
[C---:B------:R-:W-:Y:S01]  /*e400*/  FMUL.FTZ R32, R4.reuse, R54 ;  /* 0x0000003604207220 */ /* 0x040fe20000410000 */
[----:B------:R-:W-:Y:S01]  /*e410*/  F2FP.BF16.PACK_AB R9, R9, R162 ;  /* 0x000000a20909723e */ /* 0x000fe200000010ff */
[C---:B------:R-:W-:Y:S01]  /*e420*/  FMUL.FTZ R55, R4.reuse, R55 ;  /* 0x0000003704377220 */ /* 0x040fe20000410000 */
[----:B------:R-:W-:Y:S01]  /*e430*/  LEA R17, R17, R2, 0x1 ;  /* 0x0000000211117211 */ /* 0x000fe200078e08ff */
[C---:B------:R-:W-:Y:S01]  /*e440*/  FMUL.FTZ R35, R4.reuse, R67 ;  /* 0x0000004304237220 */ /* 0x040fe20000410000 */
[----:B------:R-:W-:Y:S01]  /*e450*/  MOV R2, 0x3f800000 ;  /* 0x3f80000000027802 */ /* 0x000fe20000000f00 */
[C---:B------:R-:W-:Y:S01]  /*e460*/  FMUL.FTZ R70, R4.reuse, R70 ;  /* 0x0000004604467220 */ /* 0x040fe20000410000 */
[----:B------:R-:W-:Y:S01]  /*e470*/  SHF.L.U32 R17, R17, 0x1, RZ ;  /* 0x0000000111117819 */ /* 0x000fe200000006ff */
[----:B------:R-:W-:Y:S01]  /*e480*/  FMUL.FTZ R71, R4, R71 ;  /* 0x0000004704477220 */ /* 0x000fe20000410000 */
[----:B------:R-:W-:Y:S01]  /*e490*/  F2FP.BF16.PACK_AB R12, R12, R174 ;  /* 0x000000ae0c0c723e */ /* 0x000fe200000010ff */
[C---:B------:R-:W-:Y:S01]  /*e4a0*/  FMUL.FTZ R82, R4.reuse, R82 ;  /* 0x0000005204527220 */ /* 0x040fe20000410000 */
        /* <DEDUP_REMOVED lines=14> */
[C---:B------:R-:W-:Y:S01]  /*e590*/  FMUL.FTZ R102, R4.reuse, R102 ;  /* 0x0000006604667220 */ /* 0x040fe20000410000 */
        /* <DEDUP_REMOVED lines=15> */
[----:B------:R-:W-:Y:S01]  /*e690*/  ISETP.NE.OR P3, PT, RZ, UR4, !P3 ;  /* 0x00000004ff007c0c */ /* 0x000fe2000df65670 */
[----:B------:R-:W-:-:S02]  /*e6a0*/  FMUL.FTZ R130, R4, R130 ;  /* 0x0000008204827220 */ /* 0x000fc40000410000 */
[----:B------:R-:W-:Y:S01]  /*e6b0*/  FMUL.FTZ R131, R4, R131 ;  /* 0x0000008304837220 */ /* 0x000fe20000410000 */
[----:B--2---:R-:W-:Y:S01]  /*e6c0*/  IADD3 R7, R68, R19, RZ ;  /* 0x0000001344077210 */ /* 0x004fe20007ffe0ff */
[C---:B------:R-:W-:Y:S01]  /*e6d0*/  FMUL.FTZ R20, R2.reuse, R41 ;  /* 0x0000002902147220 */ /* 0x040fe20000410000 */
[----:B------:R-:W-:Y:S01]  /*e6e0*/  F2FP.BF16.PACK_AB R31, R119, R118 ;  /* 0x00000076771f723e */ /* 0x000fe200000010ff */
[C---:B------:R-:W-:Y:S02]  /*e6f0*/  FMUL.FTZ R66, R2.reuse, R45 ;  /* 0x0000002d02427220 */ /* 0x040fe40000410000 */
[C---:B------:R-:W-:Y:S02]  /*e700*/  FMUL.FTZ R27, R2.reuse, R57 ;  /* 0x00000039021b7220 */ /* 0x040fe40000410000 */
[C---:B------:R-:W-:Y:S02]  /*e710*/  FMUL.FTZ R28, R2.reuse, R61 ;  /* 0x0000003d021c7220 */ /* 0x040fe40000410000 */
[----:B------:R-:W-:-:S02]  /*e720*/  FMUL.FTZ R152, R2, R152 ;  /* 0x0000009802987220 */ /* 0x000fc40000410000 */
[C---:B------:R-:W-:Y:S02]  /*e730*/  FMUL.FTZ R8, R2.reuse, R153 ;  /* 0x0000009902087220 */ /* 0x040fe40000410000 */
        /* <DEDUP_REMOVED lines=21> */
[----:B------:R-:W-:-:S02]  /*e890*/  FMUL.FTZ R88, R2, R88 ;  /* 0x0000005802587220 */ /* 0x000fc40000410000 */
[----:B------:R-:W-:Y:S01]  /*e8a0*/  FMUL.FTZ R89, R2, R89 ;  /* 0x0000005902597220 */ /* 0x000fe20000410000 */
[----:B------:R-:W-:Y:S01]  /*e8b0*/  F2FP.BF16.PACK_AB R50, R50, R76 ;  /* 0x0000004c3232723e */ /* 0x000fe200000010ff */
[C---:B------:R-:W-:Y:S02]  /*e8c0*/  FMUL.FTZ R92, R2.reuse, R92 ;  /* 0x0000005c025c7220 */ /* 0x040fe40000410000 */
[C---:B------:R-:W-:Y:S02]  /*e8d0*/  FMUL.FTZ R93, R2.reuse, R93 ;  /* 0x0000005d025d7220 */ /* 0x040fe40000410000 */
[C---:B------:R-:W-:Y:S02]  /*e8e0*/  FMUL.FTZ R104, R2.reuse, R104 ;  /* 0x0000006802687220 */ /* 0x040fe40000410000 */
[C---:B------:R-:W-:Y:S02]  /*e8f0*/  FMUL.FTZ R38, R2.reuse, R105 ;  /* 0x0000006902267220 */ /* 0x040fe40000410000 */
        /* <DEDUP_REMOVED lines=9> */
[----:B-1----:R-:W-:-:S02]  /*e990*/  FMUL.FTZ R147, R0, R147 ;  /* 0x0000009300937220 */ /* 0x002fc40000410000 */
[C---:B------:R-:W-:Y:S02]  /*e9a0*/  FMUL.FTZ R4, R0.reuse, R146 ;  /* 0x0000009200047220 */ /* 0x040fe40000410000 */
[C---:B------:R-:W-:Y:S01]  /*e9b0*/  FMUL.FTZ R155, R0.reuse, R155 ;  /* 0x0000009b009b7220 */ /* 0x040fe20000410000 */
[----:B------:R-:W-:Y:S01]  /*e9c0*/  STS [R19], R2 ;  /* 0x0000000213007388 */ /* 0x000fe20000000800 */
        /* <DEDUP_REMOVED lines=57> */
[----:B------:R1:W-:Y:S01]  /*ed60*/  STS [R19+0x400], R0 ;  /* 0x0004000013007388 */ /* 0x0003e20000000800 */
[----:B------:R-:W-:Y:S02]  /*ed70*/  F2FP.BF16.PACK_AB R28, R129, R128 ;  /* 0x00000080811c723e */ /* 0x000fe400000010ff */
[----:B------:R-:W-:Y:S01]  /*ed80*/  F2FP.BF16.PACK_AB R27, R131, R130 ;  /* 0x00000082831b723e */ /* 0x000fe200000010ff */
[----:B------:R2:W-:Y:S01]  /*ed90*/  STS [R17+0x2000], R5 ;  /* 0x0020000511007388 */ /* 0x0005e20000000800 */
[----:B------:R-:W-:Y:S02]  /*eda0*/  F2FP.BF16.PACK_AB R30, R121, R120 ;  /* 0x00000078791e723e */ /* 0x000fe400000010ff */
[----:B------:R-:W-:Y:S01]  /*edb0*/  F2FP.BF16.PACK_AB R29, R123, R29 ;  /* 0x0000001d7b1d723e */ /* 0x000fe200000010ff */
[----:B------:R3:W-:Y:S01]  /*edc0*/  STS [R17+0x2400], R4 ;  /* 0x0024000411007388 */ /* 0x0007e20000000800 */
[----:B------:R-:W-:-:S02]  /*edd0*/  F2FP.BF16.PACK_AB R26, R125, R124 ;  /* 0x0000007c7d1a723e */ /* 0x000fc400000010ff */
[----:B------:R-:W-:Y:S01]  /*ede0*/  F2FP.BF16.PACK_AB R67, R127, R67 ;  /* 0x000000437f43723e */ /* 0x000fe200000010ff */
[----:B------:R4:W-:Y:S04]  /*edf0*/  STS [R19+0x2000], R8 ;  /* 0x0020000813007388 */ /* 0x0009e80000000800 */
[----:B------:R5:W-:Y:S01]  /*ee00*/  STS [R19+0x2400], R11 ;  /* 0x0024000b13007388 */ /* 0x000be20000000800 */
[----:B-1----:R-:W-:Y:S02]  /*ee10*/  IADD3 R0, R17, R68, RZ ;  /* 0x0000004411007210 */ /* 0x002fe40007ffe0ff */
        /* <DEDUP_REMOVED lines=12> */
[----:B-----5:R-:W-:Y:S02]  /*eee0*/  @P4 MUFU.LG2 R11, R251 ;  /* 0x000000fb000b4308 */ /* 0x020fe40000000c00 */
[----:B------:R4:W-:Y:S04]  /*eef0*/  STS [R0+0x2400], R15 ;  /* 0x0024000f00007388 */ /* 0x0009e80000000800 */
[----:B------:R-:W-:Y:S02]  /*ef00*/  STS [R7+0x2000], R24 ;  /* 0x0020001807007388 */ /* 0x000fe40000000800 */
[----:B-1----:R-:W-:Y:S02]  /*ef10*/  @P1 MUFU.LG2 R10, R250 ;  /* 0x000000fa000a1308 */ /* 0x002fe40000000c00 */
[----:B------:R-:W-:Y:S04]  /*ef20*/  STS [R7+0x2400], R23 ;  /* 0x0024001707007388 */ /* 0x000fe80000000800 */
[----:B------:R-:W-:Y:S02]  /*ef30*/  STS [R4], R22 ;  /* 0x0000001604007388 */ /* 0x000fe40000000800 */
[----:B--2---:R-:W1:Y:S02]  /*ef40*/  @P5 MUFU.LG2 R9, R252 ;  /* 0x000000fc00095308 */ /* 0x004e640000000c00 */
[----:B------:R-:W-:Y:S04]  /*ef50*/  STS [R4+0x400], R21 ;  /* 0x0004001504007388 */ /* 0x000fe80000000800 */
[----:B------:R-:W-:Y:S01]  /*ef60*/  STS [R6], R18 ;  /* 0x0000001206007388 */ /* 0x000fe20000000800 */
        /* <DEDUP_REMOVED lines=8> */
[----:B------:R-:W-:Y:S04]  /*eff0*/  STS [R2], R64 ;  /* 0x0000004002007388 */ /* 0x000fe80000000800 */
[----:B------:R-:W-:Y:S01]  /*f000*/  STS [R2+0x400], R63 ;  /* 0x0004003f02007388 */ /* 0x000fe20000000800 */
[----:B--2---:R-:W-:Y:S01]  /*f010*/  MOV R16, 0x7f800000 ;  /* 0x7f80000000107802 */ /* 0x004fe20000000f00 */
[----:B------:R-:W-:-:S02]  /*f020*/  @P5 FFMA.FTZ R16, R135, c[0x0][0x238], R9 ;  /* 0x00008e0087105a23 */ /* 0x000fc40000010009 */
        /* <DEDUP_REMOVED lines=18> */
[----:B-1----:R-:W-:-:S03]  /*f150*/  MOV R17, 0x7f800000 ;  /* 0x7f80000000117802 */ /* 0x002fc60000000f00 */
        /* <DEDUP_REMOVED lines=106> */
.L_x_877:
[----:B--2-4-:R-:W-:Y:S05]  /*f800*/  BSYNC B0 ;  /* 0x0000000000007941 */ /* 0x014fea0003800000 */
.L_x_876:
[----:B------:R-:W2:Y:S01]  /*f810*/  LDL.LU.64 R8, [R1+0x20] ;  /* 0x0000200001087983 */ /* 0x000ea20000300a00 */
[----:B------:R-:W-:Y:S01]  /*f820*/  SHF.R.S32.HI R0, RZ, 0x1f, R18 ;  /* 0x0000001fff007819 */ /* 0x000fe20000011412 */
[----:B------:R-:W-:-:S02]  /*f830*/  ULDC.64 UR4, c[0x0][0x1e8] ;  /* 0x00007a0000047ab9 */ /* 0x000fc40000000a00 */
[----:B------:R-:W4:Y:S01]  /*f840*/  LDL.LU.64 R6, [R1+0x28] ;  /* 0x0000280001067983 */ /* 0x000f220000300a00 */
[----:B------:R-:W-:Y:S01]  /*f850*/  SHF.R.S32.HI R4, RZ, 0x1f, R19 ;  /* 0x0000001fff047819 */ /* 0x000fe20000011413 */
[----:B------:R-:W-:Y:S01]  /*f860*/  IMAD R0, R0, c[0x0][0x1e0], RZ ;  /* 0x0000780000007a24 */ /* 0x000fe200078e02ff */
[----:B------:R-:W-:Y:S02]  /*f870*/  USHF.L.U32 UR7, UR4, 0x5, URZ ;  /* 0x0000000504077899 */ /* 0x000fe4000800063f */
[----:B------:R-:W-:Y:S01]  /*f880*/  UMOV UR6, 0x5 ;  /* 0x0000000500067882 */ /* 0x000fe20000000000 */
[----:B------:R-:W-:Y:S01]  /*f890*/  IMAD R0, R18, c[0x0][0x1e4], R0 ;  /* 0x0000790012007a24 */ /* 0x000fe200078e0200 */
[----:B------:R-:W-:Y:S01]  /*f8a0*/  USHF.L.U64.HI UR5, UR4, UR6, UR5 ;  /* 0x0000000604057299 */ /* 0x000fe20008010205 */
[----:B------:R-:W-:-:S04]  /*f8b0*/  IMAD R4, R4, c[0x0][0x1f0], RZ ;  /* 0x00007c0004047a24 */ /* 0x000fc800078e02ff */
[----:B------:R-:W-:Y:S01]  /*f8c0*/  IMAD R4, R19, c[0x0][0x1f4], R4 ;  /* 0x00007d0013047a24 */ /* 0x000fe200078e0204 */
[--C-:B--2---:R-:W-:Y:S01]  /*f8d0*/  SHF.R.S32.HI R3, RZ, 0x1f, R8.reuse ;  /* 0x0000001fff037819 */ /* 0x104fe20000011408 */
[----:B------:R-:W-:-:S04]  /*f8e0*/  IMAD.MOV.U32 R2, RZ, RZ, R8 ;  /* 0x000000ffff027224 */ /* 0x000fc800078e0008 */
[----:B------:R-:W-:-:S04]  /*f8f0*/  IMAD.WIDE.U32 R2, R18, c[0x0][0x1e0], R2 ;  /* 0x0000780012027a25 */ /* 0x000fc800078e0002 */
[----:B------:R-:W-:Y:S02]  /*f900*/  IMAD.IADD R3, R3, 0x1, R0 ;  /* 0x0000000103037824 */ /* 0x000fe400078e0200 */
[----:B----4-:R-:W-:Y:S02]  /*f910*/  IMAD R0, R7, c[0x0][0x1e8], RZ ;  /* 0x00007a0007007a24 */ /* 0x010fe400078e02ff */
        /* <DEDUP_REMOVED lines=38> */
.L_x_865:
        /* <DEDUP_REMOVED lines=18> */
[----:B------:R-:W-:Y:S01]  /*fca0*/  ULDC.64 UR8, c[0x0][0x118] ;  /* 0x0000460000087ab9 */ /* 0x000fe20000000a00 */
[----:B------:R-:W-:-:S02]  /*fcb0*/  IADD3 R18, -R99, c[0x0][0x214], RZ ;  /* 0x0000850063127a10 */ /* 0x000fc40007ffe1ff */
[----:B------:R-:W-:Y:S02]  /*fcc0*/  IADD3 R14, R8, 0x30, RZ ;  /* 0x00000030080e7810 */ /* 0x000fe40007ffe0ff */
[--C-:B------:R-:W-:Y:S02]  /*fcd0*/  SHF.R.S32.HI R3, RZ, 0x1f, R2.reuse ;  /* 0x0000001fff037819 */ /* 0x100fe40000011402 */
[----:B-1----:R-:W-:Y:S02]  /*fce0*/  ISETP.NE.AND P0, PT, R12, RZ, PT ;  /* 0x000000ff0c00720c */ /* 0x002fe40003f05270 */
[----:B------:R-:W-:Y:S01]  /*fcf0*/  ISETP.GE.OR P4, PT, R14, R18, P6 ;  /* 0x000000120e00720c */ /* 0x000fe20003786670 */
[----:B------:R-:W-:-:S04]  /*fd00*/  IMAD.WIDE.U32 R2, R23, c[0x0][0x1e0], R2 ;  /* 0x0000780017027a25 */ /* 0x000fc800078e0002 */
[----:B------:R-:W-:Y:S02]  /*fd10*/  IMAD.IADD R3, R0, 0x1, R3 ;  /* 0x0000000100037824 */ /* 0x000fe400078e0203 */
[----:B------:R-:W-:Y:S02]  /*fd20*/  IMAD R0, R4, c[0x0][0x1f0], RZ ;  /* 0x00007c0004007a24 */ /* 0x000fe400078e02ff */
[C---:B------:R-:W-:Y:S02]  /*fd30*/  IMAD.WIDE.U32 R2, R24.reuse, c[0x0][0x1f0], R2 ;  /* 0x00007c0018027a25 */ /* 0x040fe400078e0002 */
[----:B--2---:R-:W-:Y:S02]  /*fd40*/  @!P0 ISETP.NE.AND P1, PT, R11, RZ, PT ;  /* 0x000000ff0b00820c */ /* 0x004fe40003f25270 */
[----:B------:R-:W-:Y:S02]  /*fd50*/  IMAD R0, R24, c[0x0][0x1f4], R0 ;  /* 0x00007d0018007a24 */ /* 0x000fe400078e0200 */
[----:B------:R-:W-:Y:S01]  /*fd60*/  IMAD.WIDE R4, R13, 0x80, R8 ;  /* 0x000000800d047825 */ /* 0x000fe200078e0208 */
[----:B------:R-:W-:-:S03]  /*fd70*/  IADD3 R13, R8, 0x20, RZ ;  /* 0x00000020080d7810 */ /* 0x000fc60007ffe0ff */
[----:B------:R-:W-:Y:S01]  /*fd80*/  IMAD.IADD R3, R0, 0x1, R3 ;  /* 0x0000000100037824 */ /* 0x000fe200078e0203 */
[----:B------:R-:W-:Y:S01]  /*fd90*/  ISETP.GE.OR P5, PT, R13, R18, P6 ;  /* 0x000000120d00720c */ /* 0x000fe200037a6670 */
[----:B------:R-:W-:Y:S02]  /*fda0*/  IMAD R0, R5, c[0x0][0x1e8], RZ ;  /* 0x00007a0005007a24 */ /* 0x000fe400078e02ff */
[----:B------:R-:W-:Y:S02]  /*fdb0*/  @P0 IMAD.MOV.U32 R10, RZ, RZ, c[0x0][0x210] ;  /* 0x00008400ff0a0624 */ /* 0x000fe400078e00ff */
[C---:B------:R-:W-:Y:S02]  /*fdc0*/  IMAD R0, R4.reuse, c[0x0][0x1ec], R0 ;  /* 0x00007b0004007a24 */ /* 0x040fe400078e0200 */
[----:B------:R-:W-:-:S04]  /*fdd0*/  IMAD.WIDE.U32 R4, R4, c[0x0][0x1e8], R2 ;  /* 0x00007a0004047a25 */ /* 0x000fc800078e0002 */
[----:B------:R-:W-:Y:S01]  /*fde0*/  IMAD.IADD R0, R0, 0x1, R5 ;  /* 0x0000000100007824 */ /* 0x000fe200078e0205 */
[----:B------:R-:W-:Y:S01]  /*fdf0*/  LEA R2, P2, R4, c[0x0][0x1d0], 0x1 ;  /* 0x0000740004027a11 */ /* 0x000fe200078408ff */
[----:B------:R-:W-:Y:S02]  /*fe00*/  @!P0 IMAD.MOV.U32 R5, RZ, RZ, c[0x0][0x214] ;  /* 0x00008500ff058624 */ /* 0x000fe400078e00ff */
[----:B------:R-:W-:Y:S01]  /*fe10*/  @P0 IMAD R10, R10, c[0x0][0x214], RZ ;  /* 0x000085000a0a0a24 */ /* 0x000fe200078e02ff */
[----:B------:R-:W-:Y:S01]  /*fe20*/  LEA.HI.X R3, R4, c[0x0][0x1d4], R0, 0x1, P2 ;  /* 0x0000750004037a11 */ /* 0x000fe200010f0c00 */
[----:B------:R-:W-:Y:S01]  /*fe30*/  @P0 IMAD.MOV.U32 R0, RZ, RZ, 0x1 ;  /* 0x00000001ff000424 */ /* 0x000fe200078e00ff */
[----:B------:R-:W-:Y:S01]  /*fe40*/  @!P0 SEL R10, R5, c[0x0][0x234], !P1 ;  /* 0x00008d00050a8a07 */ /* 0x000fe20004800000 */
[----:B------:R-:W-:Y:S01]  /*fe50*/  @P0 IMAD.MOV.U32 R9, RZ, RZ, c[0x0][0x210] ;  /* 0x00008400ff090624 */ /* 0x000fe200078e00ff */
[----:B------:R-:W-:Y:S01]  /*fe60*/  IADD3 R6, P1, R2, UR6, RZ ;  /* 0x0000000602067c10 */ /* 0x000fe2000ff3e0ff */
[----:B------:R-:W-:Y:S01]  /*fe70*/  STG.E.128 [R2.64], RZ ;  /* 0x000000ff02007986 */ /* 0x000fe2000c101d08 */
[----:B------:R-:W-:-:S02]  /*fe80*/  @!P0 IMAD.MOV.U32 R9, RZ, RZ, 0x1 ;  /* 0x00000001ff098424 */ /* 0x000fc400078e00ff */
[----:B------:R-:W-:Y:S01]  /*fe90*/  IADD3.X R7, R3, UR5, RZ, P1, !PT ;  /* 0x0000000503077c10 */ /* 0x000fe20008ffe4ff */
[----:B------:R-:W-:Y:S01]  /*fea0*/  @!P0 IMAD R0, R10, c[0x0][0x1c0], RZ ;  /* 0x000070000a008a24 */ /* 0x000fe200078e02ff */
[----:B------:R-:W-:Y:S01]  /*feb0*/  IADD3 R4, P2, R6, UR6, RZ ;  /* 0x0000000606047c10 */ /* 0x000fe2000ff5e0ff */
[----:B------:R1:W-:Y:S01]  /*fec0*/  STG.E.128 [R2.64+0x80], RZ ;  /* 0x000080ff02007986 */ /* 0x0003e2000c101d08 */
[----:B------:R-:W-:Y:S01]  /*fed0*/  ISETP.NE.AND P1, PT, R11, RZ, PT ;  /* 0x000000ff0b00720c */ /* 0x000fe20003f25270 */
[----:B------:R-:W-:Y:S01]  /*fee0*/  IMAD R0, R23, R0, RZ ;  /* 0x0000000017007224 */ /* 0x000fe200078e02ff */
[----:B------:R-:W-:Y:S01]  /*fef0*/  IADD3.X R5, R7, UR5, RZ, P2, !PT ;  /* 0x0000000507057c10 */ /* 0x000fe200097fe4ff */
[----:B------:R-:W-:Y:S01]  /*ff00*/  STG.E.128 [R6.64], RZ ;  /* 0x000000ff06007986 */ /* 0x000fe2000c101d08 */
[----:B------:R-:W-:Y:S01]  /*ff10*/  ISETP.EQ.AND P1, PT, R12, RZ, P1 ;  /* 0x000000ff0c00720c */ /* 0x000fe20000f22270 */
[----:B------:R-:W-:Y:S01]  /*ff20*/  IMAD R11, R23, c[0x0][0x214], RZ ;  /* 0x00008500170b7a24 */ /* 0x000fe200078e02ff */
[----:B------:R-:W-:Y:S01]  /*ff30*/  IADD3 R12, R8, 0x10, RZ ;  /* 0x00000010080c7810 */ /* 0x000fe20007ffe0ff */
[----:B------:R2:W-:Y:S01]  /*ff40*/  STG.E.128 [R6.64+0x80], RZ ;  /* 0x000080ff06007986 */ /* 0x0005e2000c101d08 */
[----:B------:R-:W-:-:S03]  /*ff50*/  SEL R0, R0, RZ, !P1 ;  /* 0x000000ff00007207 */ /* 0x000fc60004800000 */
[----:B------:R-:W-:Y:S04]  /*ff60*/  STG.E.128 [R4.64], RZ ;  /* 0x000000ff04007986 */ /* 0x000fe8000c101d08 */
[----:B------:R3:W-:Y:S01]  /*ff70*/  STG.E.128 [R4.64+0x80], RZ ;  /* 0x000080ff04007986 */ /* 0x0007e2000c101d08 */
[----:B-1----:R-:W-:-:S04]  /*ff80*/  IADD3 R2, P2, R4, UR6, RZ ;  /* 0x0000000604027c10 */ /* 0x002fc8000ff5e0ff */
[----:B------:R-:W-:Y:S01]  /*ff90*/  IADD3.X R3, R5, UR5, RZ, P2, !PT ;  /* 0x0000000505037c10 */ /* 0x000fe200097fe4ff */
[----:B--2---:R-:W-:-:S04]  /*ffa0*/  IMAD R6, R24, R10, R0 ;  /* 0x0000000a18067224 */ /* 0x004fc800078e0200 */
[----:B------:R-:W-:Y:S01]  /*ffb0*/  STG.E.128 [R2.64], RZ ;  /* 0x000000ff02007986 */ /* 0x000fe2000c101d08 */
[----:B------:R-:W-:Y:S01]  /*ffc0*/  SHF.R.S32.HI R7, RZ, 0x1f, R11 ;  /* 0x0000001fff077819 */ /* 0x000fe2000001140b */
[----:B------:R-:W-:Y:S01]  /*ffd0*/  IMAD R0, R99, R9, RZ ;  /* 0x0000000963007224 */ /* 0x000fe200078e02ff */
[----:B------:R-:W-:Y:S01]  /*ffe0*/  SEL R11, R11, RZ, P1 ;  /* 0x000000ff0b0b7207 */ /* 0x000fe20000800000 */
[----:B------:R1:W-:Y:S01]  /*fff0*/  STG.E.128 [R2.64+0x80], RZ ;  /* 0x000080ff02007986 */ /* 0x0003e2000c101d08 */
[----:B---3--:R-:W-:Y:S02]  /*10000*/  IADD3 R4, P2, R2, UR6, RZ ;  /* 0x0000000602047c10 */ /* 0x008fe4000ff5e0ff */
[----:B------:R-:W-:Y:S02]  /*10010*/  SHF.R.S32.HI R10, RZ, 0x1f, R0 ;  /* 0x0000001fff0a7819 */ /* 0x000fe40000011400 */
[----:B------:R-:W-:Y:S02]  /*10020*/  IADD3.X R5, R3, UR5, RZ, P2, !PT ;  /* 0x0000000503057c10 */ /* 0x000fe400097fe4ff */
[----:B------:R-:W-:-:S03]  /*10030*/  ISETP.GE.OR P2, PT, R8, R18, P6 ;  /* 0x000000120800720c */ /* 0x000fc60003746670 */
        /* <DEDUP_REMOVED lines=85> */
.L_x_878:
        /* <DEDUP_REMOVED lines=15> */
.L_x_1410:


//--------------------- .text._ZN5flash16flash_fwd_kernelI23Flash_fwd_kernel_traitsILi128ELi128ELi32ELi4ELb0ELb0EN7cutlass10bfloat16_tE19Flash_kernel_traitsILi128ELi128ELi32ELi4ES3_EELb1ELb1ELb0ELb0ELb0ELb1ELb0ELb0EEEvNS_16Flash_fwd_paramsE --------------------------
	.section	.text._ZN5flash16flash_fwd_kernelI23Flash_fwd_kernel_traitsILi128ELi128ELi32ELi4ELb0ELb0EN7cutlass10bfloat16_tE19Flash_kernel_traitsILi128ELi128ELi32ELi4ES3_EELb1ELb1ELb0ELb0ELb0ELb1ELb0ELb0EEEvNS_16Flash_fwd_paramsE,"ax",@progbits
	.sectioninfo	@"SHI_REGISTERS=255"
	.align	128
        .global         _ZN5flash16flash_fwd_kernelI23Flash_fwd_kernel_traitsILi128ELi128ELi32ELi4ELb0ELb0EN7cutlass10bfloat16_tE19Flash_kernel_traitsILi128ELi128ELi32ELi4ES3_EELb1ELb1ELb0ELb0ELb0ELb1ELb0ELb0EEEvNS_16Flash_fwd_paramsE
        .type           _ZN5flash16flash_fwd_kernelI23Flash_fwd_kernel_traitsILi128ELi128ELi32ELi4ELb0ELb0EN7cutlass10bfloat16_tE19Flash_kernel_traitsILi128ELi128ELi32ELi4ES3_EELb1ELb1ELb0ELb0ELb0ELb1ELb0ELb0EEEvNS_16Flash_fwd_paramsE,@function
        .size           _ZN5flash16flash_fwd_kernelI23Flash_fwd_kernel_traitsILi128ELi128ELi32ELi4ELb0ELb0EN7cutlass10bfloat16_tE19Flash_kernel_traitsILi128ELi128ELi32ELi4ES3_EELb1ELb1ELb0ELb0ELb0ELb1ELb0ELb0EEEvNS_16Flash_fwd_paramsE,(.L_x_1411 - _ZN5flash16flash_fwd_kernelI23Flash_fwd_kernel_traitsILi128ELi128ELi32ELi4ELb0ELb0EN7cutlass10bfloat16_tE19Flash_kernel_traitsILi128ELi128ELi32ELi4ES3_EELb1ELb1ELb0ELb0ELb0ELb1ELb0ELb0EEEvNS_16Flash_fwd_paramsE)
        .other          _ZN5flash16flash_fwd_kernelI23Flash_fwd_kernel_traitsILi128ELi128ELi32ELi4ELb0ELb0EN7cutlass10bfloat16_tE19Flash_kernel_traitsILi128ELi128ELi32ELi4ES3_EELb1ELb1ELb0ELb0ELb0ELb1ELb0ELb0EEEvNS_16Flash_fwd_paramsE,@"STO_CUDA_ENTRY STV_DEFAULT"
_ZN5flash16flash_fwd_kernelI23Flash_fwd_kernel_traitsILi128ELi128ELi32ELi4ELb0ELb0EN7cutlass10bfloat16_tE19Flash_kernel_traitsILi128ELi128ELi32ELi4ES3_EELb1ELb1ELb0ELb0ELb0ELb1ELb0ELb0EEEvNS_16Flash_fwd_paramsE:
.text._ZN5flash16flash_fwd_kernelI23Flash_fwd_kernel_traitsILi128ELi128ELi32ELi4ELb0ELb0EN7cutlass10bfloat16_tE19Flash_kernel_traitsILi128ELi128ELi32ELi4ES3_EELb1ELb1ELb0ELb0ELb0ELb1ELb0ELb0EEEvNS_16Flash_fwd_paramsE:
        /* <DEDUP_REMOVED lines=20> */
[----:B------:R-:W-:Y:S01]  /*0140*/  UMOV UR27, 0x4 ;  /* 0x00000004001b7882 */ /* 0x000fe20000000000 */
[----:B------:R-:W1:Y:S01]  /*0150*/  S2UR UR12, SR_CTAID.Z ;  /* 0x00000000000c79c3 */ /* 0x000e620000002700 */
[----:B------:R-:W-:Y:S02]  /*0160*/  ULDC.64 UR10, c[0x0][0x240] ;  /* 0x00009000000a7ab9 */ /* 0x000fe40000000a00 */
[----:B------:R-:W-:Y:S01]  /*0170*/  PLOP3.LUT P0, PT, PT, PT, UP2, 0x80, 0x0 ;  /* 0x000000000000781c */ /* 0x000fe20003f0f028 */
[----:B------:R-:W-:Y:S02]  /*0180*/  UISETP.NE.AND.EX UP1, UPT, URZ, UR5, UPT, UP1 ;  /* 0x000000053f00728c */ /* 0x000fe4000bf25310 */
[----:B------:R-:W-:Y:S02]  /*0190*/  ULDC.U8 UR6, c[0x0][0x312] ;  /* 0x0000c48000067ab9 */ /* 0x000fe40000000000 */
[----:B------:R-:W-:Y:S02]  /*01a0*/  ULDC.64 UR4, c[0x0][0x248] ;  /* 0x0000920000047ab9 */ /* 0x000fe40000000a00 */
[----:B------:R-:W-:-:S02]  /*01b0*/  UISETP.NE.AND UP3, UPT, UR6, URZ, UPT ;  /* 0x0000003f0600728c */ /* 0x000fc4000bf65270 */
[----:B------:R-:W-:Y:S02]  /*01c0*/  UISETP.EQ.U32.AND UP0, UPT, URZ, UR4, UPT ;  /* 0x000000043f00728c */ /* 0x000fe4000bf02070 */
[----:B-----5:R-:W-:Y:S02]  /*01d0*/  UIMAD.WIDE UR10, UR13, UR27, UR10 ;  /* 0x0000001b0d0a72a5 */ /* 0x020fe4000f8e020a */
[----:B------:R-:W-:-:S04]  /*01e0*/  UISETP.EQ.OR.EX UP0, UPT, URZ, UR5, !UP3, UP0 ;  /* 0x000000053f00728c */ /* 0x000fc8000df02700 */
[----:B------:R-:W-:Y:S01]  /*01f0*/  IMAD.U32 R14, RZ, RZ, UR10 ;  /* 0x0000000aff0e7e24 */ /* 0x000fe2000f8e00ff */
[----:B-1----:R-:W-:Y:S01]  /*0200*/  ULOP3.LUT UR9, UR12, UR8, UR13, 0xfe, !UPT ;  /* 0x000000080c097292 */ /* 0x002fe2000f8efe0d */
[----:B------:R-:W-:-:S05]  /*0210*/  IMAD.U32 R15, RZ, RZ, UR11 ;  /* 0x0000000bff0f7e24 */ /* 0x000fca000f8e00ff */
[----:B--2---:R-:W-:Y:S01]  /*0220*/  LOP3.LUT P3, RZ, R18, UR9, RZ, 0xfc, !PT ;  /* 0x0000000912ff7c12 */ /* 0x004fe2000f86fcff */
[----:B------:R-:W-:Y:S02]  /*0230*/  ULDC.64 UR4, c[0x0][0x248] ;  /* 0x0000920000047ab9 */ /* 0x000fe40000000a00 */
[----:B------:R-:W-:-:S10]  /*0240*/  UIMAD.WIDE UR4, UR13, UR27, UR4 ;  /* 0x0000001b0d0472a5 */ /* 0x000fd4000f8e0204 */
[----:B------:R-:W-:Y:S02]  /*0250*/  @!P3 IMAD.MOV.U32 R4, RZ, RZ, c[0x0][0x308] ;  /* 0x0000c200ff04b624 */ /* 0x000fe400078e00ff */
[----:B------:R-:W-:Y:S01]  /*0260*/  @!P3 IMAD.MOV.U32 R5, RZ, RZ, c[0x0][0x30c] ;  /* 0x0000c300ff05b624 */ /* 0x000fe200078e00ff */
[----:B------:R-:W-:Y:S02]  /*0270*/  ULDC.64 UR6, c[0x0][0x250] ;  /* 0x0000940000067ab9 */ /* 0x000fe40000000a00 */
[----:B------:R-:W-:-:S06]  /*0280*/  @UP1 UIMAD.WIDE UR6, UR13, UR27, UR6 ;  /* 0x0000001b0d0612a5 */ /* 0x000fcc000f8e0206 */
[----:B------:R-:W-:Y:S02]  /*0290*/  IMAD.U32 R12, RZ, RZ, UR6 ;  /* 0x00000006ff0c7e24 */ /* 0x000fe4000f8e00ff */
[----:B------:R-:W-:Y:S01]  /*02a0*/  IMAD.U32 R13, RZ, RZ, UR7 ;  /* 0x00000007ff0d7e24 */ /* 0x000fe2000f8e00ff */
[----:B---3--:R-:W1:Y:S01]  /*02b0*/  @P2 R2UR UR28, R2 ;  /* 0x00000000021c23c2 */ /* 0x008e6200000e0000 */
[----:B----4-:R-:W-:-:S07]  /*02c0*/  @P2 IADD3 R8, P1, R6, c[0x0][0x300], RZ ;  /* 0x0000c00006082a10 */ /* 0x010fce0007f3e0ff */
[----:B------:R-:W2:Y:S01]  /*02d0*/  @P2 R2UR UR29, R3 ;  /* 0x00000000031d23c2 */ /* 0x000ea200000e0000 */
[----:B------:R-:W-:Y:S02]  /*02e0*/  @P2 IADD3.X R9, RZ, R7, RZ, P1, !PT ;  /* 0x00000007ff092210 */ /* 0x000fe40000ffe4ff */
[----:B------:R-:W-:-:S03]  /*02f0*/  PLOP3.LUT P2, PT, PT, PT, UP0, 0x80, 0x0 ;  /* 0x000000000000781c */ /* 0x000fc60003f4f008 */
[----:B------:R-:W-:Y:S01]  /*0300*/  @!P3 STG.E.64 [R4.64+0x8], R8 ;  /* 0x000008080400b986 */ /* 0x000fe2000c101b18 */
[----:B-1----:R-:W-:Y:S02]  /*0310*/  IMAD.U32 R2, RZ, RZ, UR28 ;  /* 0x0000001cff027e24 */ /* 0x002fe4000f8e00ff */
[----:B--2---:R-:W-:-:S05]  /*0320*/  IMAD.U32 R3, RZ, RZ, UR29 ;  /* 0x0000001dff037e24 */ /* 0x004fca000f8e00ff */
[----:B------:R1:W-:Y:S04]  /*0330*/  @!P3 STG.E.64 [R4.64], R2 ;  /* 0x000000020400b986 */ /* 0x0003e8000c101b18 */
[----:B------:R-:W2:Y:S04]  /*0340*/  @P0 LDG.E R10, [R14.64] ;  /* 0x000000180e0a0981 */ /* 0x000ea8000c1e1900 */
[----:B------:R-:W3:Y:S01]  /*0350*/  @P0 LDG.E R6, [R14.64+0x4] ;  /* 0x000004180e060981 */ /* 0x000ee2000c1e1900 */
[----:B------:R-:W-:Y:S02]  /*0360*/  PLOP3.LUT P1, PT, PT, PT, UP1, 0x80, 0x0 ;  /* 0x000000000000781c */ /* 0x000fe40003f2f018 */
[----:B-1----:R-:W-:Y:S01]  /*0370*/  MOV R2, UR4 ;  /* 0x0000000400027c02 */ /* 0x002fe20008000f00 */
[----:B------:R-:W-:-:S10]  /*0380*/  IMAD.U32 R3, RZ, RZ, UR5 ;  /* 0x00000005ff037e24 */ /* 0x000fd4000f8e00ff */
[----:B------:R-:W4:Y:S04]  /*0390*/  @P1 LDG.E R4, [R12.64] ;  /* 0x000000180c041981 */ /* 0x000f28000c1e1900 */
[----:B------:R-:W5:Y:S01]  /*03a0*/  @!P2 LDG.E R0, [R2.64] ;  /* 0x000000180200a981 */ /* 0x000f62000c1e1900 */
[----:B------:R-:W-:Y:S01]  /*03b0*/  UMOV UR23, 0xffffffff ;  /* 0xffffffff00177882 */ /* 0x000fe20000000000 */
[----:B------:R-:W-:Y:S01]  /*03c0*/  SHF.R.S32.HI R7, RZ, 0x1f, R18 ;  /* 0x0000001fff077819 */ /* 0x000fe20000011412 */
[----:B------:R-:W-:Y:S02]  /*03d0*/  UMOV UR15, 0xffffffff ;  /* 0xffffffff000f7882 */ /* 0x000fe40000000000 */
[----:B------:R-:W-:Y:S01]  /*03e0*/  ULDC UR4, c[0x0][0x1c0] ;  /* 0x0000700000047ab9 */ /* 0x000fe20000000800 */
[----:B------:R-:W-:Y:S01]  /*03f0*/  LEA.HI R5, R7, R18, RZ, 0x5 ;  /* 0x0000001207057211 */ /* 0x000fe200078f28ff */
[----:B------:R-:W-:-:S02]  /*0400*/  UIMAD UR4, UR13, UR4, UR12 ;  /* 0x000000040d0472a4 */ /* 0x000fc4000f8e020c */
[----:B------:R-:W-:Y:S01]  /*0410*/  UMOV UR14, URZ ;  /* 0x0000003f000e7c82 */ /* 0x000fe20008000000 */
[----:B------:R-:W-:Y:S01]  /*0420*/  LOP3.LUT R19, R5, 0xffffffe0, RZ, 0xc0, !PT ;  /* 0xffffffe005137812 */ /* 0x000fe200078ec0ff */
[----:B------:R-:W-:-:S04]  /*0430*/  USHF.L.U32 UR5, UR4, 0x5, URZ ;  /* 0x0000000504057899 */ /* 0x000fc8000800063f */
[----:B------:R-:W-:Y:S01]  /*0440*/  IMAD.IADD R19, R18, 0x1, -R19 ;  /* 0x0000000112137824 */ /* 0x000fe200078e0a13 */
[----:B------:R-:W-:Y:S01]  /*0450*/  USHF.R.S32.HI UR4, URZ, 0x1f, UR5 ;  /* 0x0000001f3f047899 */ /* 0x000fe20008011405 */
[----:B--2---:R-:W1:Y:S08]  /*0460*/  @P0 R2UR UR23, R10 ;  /* 0x000000000a1703c2 */ /* 0x004e7000000e0000 */
[----:B---3--:R-:W1:Y:S08]  /*0470*/  @P0 R2UR UR10, R6 ;  /* 0x00000000060a03c2 */ /* 0x008e7000000e0000 */
[----:B----4-:R2:W3:Y:S01]  /*0480*/  @P1 R2UR UR14, R4 ;  /* 0x00000000040e13c2 */ /* 0x0104e200000e0000 */
[----:B------:R-:W-:Y:S01]  /*0490*/  IADD3 R200, P1, P0, R8, UR5, R19 ;  /* 0x0000000508c87c10 */ /* 0x000fe2000f83e013 */
[----:B-1----:R-:W-:-:S06]  /*04a0*/  @UP2 UIADD3 UR10, UR10, -UR23, URZ ;  /* 0x800000170a0a2290 */ /* 0x002fcc000fffe03f */
[----:B-----5:R1:W4:Y:S01]  /*04b0*/  @!P2 R2UR UR15, R0 ;  /* 0x00000000000fa3c2 */ /* 0x02032200000e0000 */
[----:B------:R-:W-:Y:S01]  /*04c0*/  ISETP.NE.U32.AND P2, PT, RZ, c[0x0][0x248], PT ;  /* 0x00009200ff007a0c */ /* 0x000fe20003f45070 */
[----:B------:R-:W-:-:S03]  /*04d0*/  @!UP2 ULDC UR10, c[0x0][0x214] ;  /* 0x00008500000aaab9 */ /* 0x000fc60000000800 */
[----:B------:R-:W-:Y:S02]  /*04e0*/  ISETP.NE.AND.EX P2, PT, RZ, c[0x0][0x24c], PT, P2 ;  /* 0x00009300ff007a0c */ /* 0x000fe40003f45320 */
[----:B--2---:R-:W-:-:S04]  /*04f0*/  SHF.R.S32.HI R4, RZ, 0x1f, R19 ;  /* 0x0000001fff047819 */ /* 0x004fc80000011413 */
[----:B------:R-:W-:-:S07]  /*0500*/  IADD3.X R4, R9, UR4, R4, P1, P0 ;  /* 0x0000000409047c10 */ /* 0x000fce0008fe0404 */
        /* <DEDUP_REMOVED lines=8> */
.L_x_879:
[----:B------:R-:W-:Y:S02]  /*0590*/  ULDC UR6, c[0x0][0x218] ;  /* 0x0000860000067ab9 */ /* 0x000fe40000000800 */
.L_x_880:
        /* <DEDUP_REMOVED lines=70> */
.L_x_882:
        /* <DEDUP_REMOVED lines=11> */
[----:B------:R-:W-:Y:S01]  /*0ab0*/  USHF.R.S32.HI UR15, URZ, 0x1f, UR12 ;  /* 0x0000001f3f0f7899 */ /* 0x000fe2000801140c */
        /* <DEDUP_REMOVED lines=32> */
.L_x_883:
[----:B------:R-:W1:Y:S01]  /*0cc0*/  S2R R17, SR_CTAID.X ;  /* 0x0000000000117919 */ /* 0x000e620000002500 */
[----:B------:R-:W-:Y:S01]  /*0cd0*/  LEA.HI R9, R7, R18, RZ, 0x3 ;  /* 0x0000001207097211 */ /* 0x000fe200078f18ff */
[----:B------:R-:W-:Y:S01]  /*0ce0*/  UIADD3 UR18, -UR8, UR10, URZ ;  /* 0x0000000a08127290 */ /* 0x000fe2000fffe13f */
[----:B------:R-:W-:Y:S01]  /*0cf0*/  SHF.R.S32.HI R247, RZ, 0x1f, R244 ;  /* 0x0000001ffff77819 */ /* 0x000fe200000114f4 */
[----:B------:R-:W2:Y:S01]  /*0d00*/  S2R R14, SR_CTAID.Z ;  /* 0x00000000000e7919 */ /* 0x000ea20000002700 */
[----:B------:R-:W-:Y:S01]  /*0d10*/  SHF.R.S32.HI R236, RZ, 0x3, R9 ;  /* 0x00000003ffec7819 */ /* 0x000fe20000011409 */
[----:B------:R-:W-:Y:S01]  /*0d20*/  ULDC.64 UR4, c[0x0][0x1a8] ;  /* 0x00006a0000047ab9 */ /* 0x000fe20000000a00 */
[----:B------:R-:W-:Y:S01]  /*0d30*/  LOP3.LUT R9, R9, 0xfffffff8, RZ, 0xc0, !PT ;  /* 0xfffffff809097812 */ /* 0x000fe200078ec0ff */
[----:B------:R-:W-:Y:S01]  /*0d40*/  UIMAD UR4, UR15, UR4, URZ ;  /* 0x000000040f0472a4 */ /* 0x000fe2000f8e023f */
[C---:B------:R-:W-:Y:S01]  /*0d50*/  IADD3 R225, R236.reuse, 0x10, RZ ;  /* 0x00000010ece17810 */ /* 0x040fe20007ffe0ff */
[C---:B------:R-:W-:Y:S01]  /*0d60*/  IMAD.SHL.U32 R3, R236.reuse, 0x40, RZ ;  /* 0x00000040ec037824 */ /* 0x040fe200078e00ff */
[----:B------:R-:W-:Y:S01]  /*0d70*/  IADD3 R224, R236, 0x20, RZ ;  /* 0x00000020ece07810 */ /* 0x000fe20007ffe0ff */
[----:B------:R-:W-:Y:S01]  /*0d80*/  IMAD.IADD R0, R18, 0x1, -R9 ;  /* 0x0000000112007824 */ /* 0x000fe200078e0a09 */
[----:B------:R-:W-:Y:S01]  /*0d90*/  ISETP.GE.AND P0, PT, R225, UR18, PT ;  /* 0x00000012e1007c0c */ /* 0x000fe2000bf06270 */
[----:B------:R-:W-:Y:S01]  /*0da0*/  UIMAD UR4, UR12, UR5, UR4 ;  /* 0x000000050c0472a4 */ /* 0x000fe2000f8e0204 */
[----:B------:R-:W-:Y:S01]  /*0db0*/  SHF.R.S32.HI R237, RZ, 0x1f, R236 ;  /* 0x0000001fffed7819 */ /* 0x000fe200000114ec */
[----:B------:R-:W-:Y:S01]  /*0dc0*/  IMAD.SHL.U32 R232, R0, 0x8, RZ ;  /* 0x0000000800e87824 */ /* 0x000fe200078e00ff */
[----:B------:R-:W-:Y:S01]  /*0dd0*/  LOP3.LUT R3, R3, 0x1c0, RZ, 0xc0, !PT ;  /* 0x000001c003037812 */ /* 0x000fe200078ec0ff */
[----:B------:R-:W-:Y:S01]  /*0de0*/  UIADD3 UR31, UR26, -0x1, URZ ;  /* 0xffffffff1a1f7890 */ /* 0x000fe2000fffe03f */
[----:B------:R-:W-:Y:S01]  /*0df0*/  ISETP.GE.AND P5, PT, R224, UR18, PT ;  /* 0x00000012e0007c0c */ /* 0x000fe2000bfa6270 */
[----:B------:R-:W-:Y:S01]  /*0e00*/  IMAD R231, R247, c[0x0][0x1b0], RZ ;  /* 0x00006c00f7e77a24 */ /* 0x000fe200078e02ff */
[----:B------:R-:W-:Y:S01]  /*0e10*/  SHF.R.U32.HI R226, RZ, 0x3, R3 ;  /* 0x00000003ffe27819 */ /* 0x000fe20000011603 */
[----:B------:R-:W-:Y:S01]  /*0e20*/  UIMAD UR12, UR31, -0x20, UR9 ;  /* 0xffffffe01f0c78a4 */ /* 0x000fe2000f8e0209 */
[----:B------:R-:W-:Y:S01]  /*0e30*/  LOP3.LUT R3, R3, 0x38, R232, 0xf8, !PT ;  /* 0x0000003803037812 */ /* 0x000fe200078ef8e8 */
[----:B-1----:R-:W-:Y:S01]  /*0e40*/  IMAD.WIDE R234, R17, 0x80, R236 ;  /* 0x0000008011ea7825 */ /* 0x002fe200078e02ec */
[----:B------:R-:W-:Y:S01]  /*0e50*/  SHF.R.S32.HI R233, RZ, 0x1f, R232 ;  /* 0x0000001fffe97819 */ /* 0x000fe200000114e8 */
[----:B------:R-:W-:Y:S01]  /*0e60*/  UMOV UR21, 0x5 ;  /* 0x0000000500157882 */ /* 0x000fe20000000000 */
[----:B------:R-:W-:Y:S01]  /*0e70*/  IADD3 R2, P1, R232, UR6, RZ ;  /* 0x00000006e8027c10 */ /* 0x000fe2000ff3e0ff */
[----:B------:R-:W-:Y:S01]  /*0e80*/  IMAD R231, R244, c[0x0][0x1b4], R231 ;  /* 0x00006d00f4e77a24 */ /* 0x000fe200078e02e7 */
[----:B------:R-:W-:Y:S01]  /*0e90*/  @!P0 IADD3 R33, P2, R234, 0x10, RZ ;  /* 0x00000010ea218810 */ /* 0x000fe20007f5e0ff */
[----:B------:R-:W-:Y:S01]  /*0ea0*/  USHF.R.S32.HI UR13, URZ, 0x1f, UR31 ;  /* 0x0000001f3f0d7899 */ /* 0x000fe2000801141f */
[----:B------:R-:W-:Y:S01]  /*0eb0*/  LOP3.LUT R226, R3, R226, RZ, 0x3c, !PT ;  /* 0x000000e203e27212 */ /* 0x000fe200078e3cff */
[----:B------:R-:W-:Y:S01]  /*0ec0*/  IMAD.SHL.U32 R217, R0, 0x40, RZ ;  /* 0x0000004000d97824 */ /* 0x000fe200078e00ff */
[----:B------:R-:W-:Y:S01]  /*0ed0*/  IADD3.X R3, R233, UR11, RZ, P1, !PT ;  /* 0x0000000be9037c10 */ /* 0x000fe20008ffe4ff */
[----:B------:R-:W-:Y:S01]  /*0ee0*/  @!P0 IMAD.X R6, RZ, RZ, R235, P2 ;  /* 0x000000ffff068224 */ /* 0x000fe200010e06eb */
[C---:B------:R-:W-:Y:S01]  /*0ef0*/  IADD3 R223, R236.reuse, 0x30, RZ ;  /* 0x00000030ecdf7810 */ /* 0x040fe20007ffe0ff */
[----:B------:R-:W-:Y:S01]  /*0f00*/  IMAD R247, R247, c[0x0][0x1b8], RZ ;  /* 0x00006e00f7f77a24 */ /* 0x000fe200078e02ff */
[----:B------:R-:W-:Y:S01]  /*0f10*/  IADD3 R222, R236, 0x40, RZ ;  /* 0x00000040ecde7810 */ /* 0x000fe20007ffe0ff */
[----:B--2---:R-:W-:Y:S01]  /*0f20*/  IMAD.WIDE.U32 R14, R14, c[0x0][0x1a8], R2 ;  /* 0x00006a000e0e7a25 */ /* 0x004fe200078e0002 */
[----:B------:R-:W-:Y:S01]  /*0f30*/  @!P5 IADD3 R26, P2, R234, 0x20, RZ ;  /* 0x00000020ea1ad810 */ /* 0x000fe20007f5e0ff */
[----:B------:R-:W-:Y:S01]  /*0f40*/  UISETP.GE.AND UP0, UPT, UR26, 0x2, UPT ;  /* 0x000000021a00788c */ /* 0x000fe2000bf06270 */
[----:B------:R-:W-:Y:S01]  /*0f50*/  ISETP.GE.AND P1, PT, R236, UR18, PT ;  /* 0x00000012ec007c0c */ /* 0x000fe2000bf26270 */
[----:B------:R-:W-:Y:S01]  /*0f60*/  @!P0 IMAD R6, R6, c[0x0][0x190], RZ ;  /* 0x0000640006068a24 */ /* 0x000fe200078e02ff */
[----:B------:R-:W-:Y:S01]  /*0f70*/  ISETP.GE.AND P4, PT, R223, UR18, PT ;  /* 0x00000012df007c0c */ /* 0x000fe2000bf86270 */
[----:B------:R-:W-:Y:S01]  /*0f80*/  @!P5 IMAD.X R13, RZ, RZ, R235, P2 ;  /* 0x000000ffff0dd224 */ /* 0x000fe200010e06eb */
[----:B------:R-:W-:Y:S01]  /*0f90*/  LEA.HI R3, R7, R18, RZ, 0x6 ;  /* 0x0000001207037211 */ /* 0x000fe200078f30ff */
[--C-:B------:R-:W-:Y:S01]  /*0fa0*/  @!P0 IMAD.MOV.U32 R20, RZ, RZ, R14.reuse ;  /* 0x000000ffff148224 */ /* 0x100fe200078e000e */
[----:B------:R-:W-:Y:S01]  /*0fb0*/  ISETP.GE.AND P3, PT, R222, UR18, PT ;  /* 0x00000012de007c0c */ /* 0x000fe2000bf66270 */
[----:B------:R-:W-:Y:S01]  /*0fc0*/  @!P5 IMAD R13, R13, c[0x0][0x190], RZ ;  /* 0x000064000d0dda24 */ /* 0x000fe200078e02ff */
[----:B------:R-:W-:Y:S01]  /*0fd0*/  IADD3 R21, R15, UR4, RZ ;  /* 0x000000040f157c10 */ /* 0x000fe2000fffe0ff */
[----:B------:R-:W-:Y:S01]  /*0fe0*/  IMAD.SHL.U32 R3, R3, 0x8, RZ ;  /* 0x0000000803037824 */ /* 0x000fe200078e00ff */
[----:B------:R-:W-:Y:S01]  /*0ff0*/  IADD3 R221, R236, 0x50, RZ ;  /* 0x00000050ecdd7810 */ /* 0x000fe20007ffe0ff */
[----:B------:R-:W-:Y:S01]  /*1000*/  @!P5 IMAD R8, R26, c[0x0][0x194], R13 ;  /* 0x000065001a08da24 */ /* 0x000fe200078e020d */
[----:B------:R-:W-:Y:S01]  /*1010*/  IADD3 R220, R236, 0x60, RZ ;  /* 0x00000060ecdc7810 */ /* 0x000fe20007ffe0ff */
[----:B------:R-:W-:Y:S01]  /*1020*/  @!P1 IMAD.MOV.U32 R12, RZ, RZ, R14 ;  /* 0x000000ffff0c9224 */ /* 0x000fe200078e000e */
[----:B------:R-:W-:Y:S01]  /*1030*/  LOP3.LUT R226, R226, 0xfffffe00, R3, 0xf8, !PT ;  /* 0xfffffe00e2e27812 */ /* 0x000fe200078ef803 */
[----:B------:R-:W-:Y:S01]  /*1040*/  @!P1 IMAD R3, R235, c[0x0][0x190], RZ ;  /* 0x00006400eb039a24 */ /* 0x000fe200078e02ff */
[----:B------:R-:W-:Y:S01]  /*1050*/  @!P4 IADD3 R24, P6, R234, 0x30, RZ ;  /* 0x00000030ea18c810 */ /* 0x000fe20007fde0ff */
[----:B------:R-:W-:Y:S01]  /*1060*/  @!P1 IMAD.MOV.U32 R13, RZ, RZ, R21 ;  /* 0x000000ffff0d9224 */ /* 0x000fe200078e0015 */
[----:B------:R-:W-:Y:S01]  /*1070*/  IADD3 R219, R236, 0x70, RZ ;  /* 0x00000070ecdb7810 */ /* 0x000fe20007ffe0ff */
[C---:B------:R-:W-:Y:S01]  /*1080*/  @!P1 IMAD R3, R234.reuse, c[0x0][0x194], R3 ;  /* 0x00006500ea039a24 */ /* 0x040fe200078e0203 */
[C---:B------:R-:W-:Y:S01]  /*1090*/  @!P3 IADD3 R9, P2, R234.reuse, 0x40, RZ ;  /* 0x00000040ea09b810 */ /* 0x040fe20007f5e0ff */
[----:B------:R-:W-:Y:S01]  /*10a0*/  @!P1 IMAD.WIDE.U32 R12, R234, c[0x0][0x190], R12 ;  /* 0x00006400ea0c9a25 */ /* 0x000fe200078e000c */
[----:B------:R-:W-:Y:S01]  /*10b0*/  ULDC.64 UR4, c[0x0][0x198] ;  /* 0x0000660000047ab9 */ /* 0x000fe20000000a00 */
[----:B------:R-:W-:Y:S01]  /*10c0*/  LOP3.LUT R217, R217, 0x1c0, RZ, 0xc0, !PT ;  /* 0x000001c0d9d97812 */ /* 0x000fe200078ec0ff */
[----:B------:R-:W-:Y:S01]  /*10d0*/  USHF.L.U64.HI UR19, UR4, UR21, UR5 ;  /* 0x0000001504137299 */ /* 0x000fe20008010205 */
[----:B------:R-:W-:Y:S01]  /*10e0*/  @!P5 IMAD.MOV.U32 R15, RZ, RZ, R21 ;  /* 0x000000ffff0fd224 */ /* 0x000fe200078e0015 */
[----:B------:R-:W-:Y:S01]  /*10f0*/  USHF.L.U32 UR11, UR4, 0x4, URZ ;  /* 0x00000004040b7899 */ /* 0x000fe2000800063f */
[--C-:B------:R-:W-:Y:S01]  /*1100*/  @!P4 IMAD.X R11, RZ, RZ, R235.reuse, P6 ;  /* 0x000000ffff0bc224 */ /* 0x100fe200030e06eb */
[----:B------:R-:W-:Y:S01]  /*1110*/  UIMAD UR6, UR19, UR31, URZ ;  /* 0x0000001f130672a4 */ /* 0x000fe2000f8e023f */
[----:B------:R-:W-:Y:S01]  /*1120*/  @!P3 IMAD.X R10, RZ, RZ, R235, P2 ;  /* 0x000000ffff0ab224 */ /* 0x000fe200010e06eb */
[----:B------:R-:W-:Y:S01]  /*1130*/  @!P1 LEA R30, P2, R12, c[0x0][0x160], 0x1 ;  /* 0x000058000c1e9a11 */ /* 0x000fe200078408ff */
[----:B------:R-:W-:Y:S01]  /*1140*/  @!P1 IMAD.IADD R3, R13, 0x1, R3 ;  /* 0x000000010d039824 */ /* 0x000fe200078e0203 */
[----:B------:R-:W-:Y:S01]  /*1150*/  USHF.L.U64.HI UR5, UR4, UR27, UR5 ;  /* 0x0000001b04057299 */ /* 0x000fe20008010205 */
[----:B------:R-:W-:-:S03]  /*1160*/  @!P5 IMAD.WIDE.U32 R26, R26, c[0x0][0x190], R14 ;  /* 0x000064001a1ada25 */ /* 0x000fc600078e000e */
[----:B------:R-:W-:Y:S01]  /*1170*/  @!P1 LEA.HI.X R31, R12, c[0x0][0x164], R3, 0x1, P2 ;  /* 0x000059000c1f9a11 */ /* 0x000fe200010f0c03 */
[----:B------:R-:W-:Y:S01]  /*1180*/  @!P4 IMAD R11, R11, c[0x0][0x190], RZ ;  /* 0x000064000b0bca24 */ /* 0x000fe200078e02ff */
[----:B------:R-:W-:Y:S01]  /*1190*/  @!P5 LEA R12, P2, R26, c[0x0][0x160], 0x1 ;  /* 0x000058001a0cda11 */ /* 0x000fe200078408ff */
[----:B------:R-:W-:Y:S02]  /*11a0*/  @!P4 IMAD.MOV.U32 R15, RZ, RZ, R21 ;  /* 0x000000ffff0fc224 */ /* 0x000fe400078e0015 */
[----:B------:R-:W-:Y:S02]  /*11b0*/  @!P5 IMAD.IADD R8, R27, 0x1, R8 ;  /* 0x000000011b08d824 */ /* 0x000fe400078e0208 */
[----:B------:R-:W-:Y:S02]  /*11c0*/  IMAD.SHL.U32 R226, R226, 0x2, RZ ;  /* 0x00000002e2e27824 */ /* 0x000fe400078e00ff */
[C---:B------:R-:W-:Y:S01]  /*11d0*/  @!P0 IMAD R6, R33.reuse, c[0x0][0x194], R6 ;  /* 0x0000650021068a24 */ /* 0x040fe200078e0206 */
[----:B------:R-:W-:Y:S01]  /*11e0*/  @!P5 LEA.HI.X R13, R26, c[0x0][0x164], R8, 0x1, P2 ;  /* 0x000059001a0dda11 */ /* 0x000fe200010f0c08 */
[----:B------:R-:W-:Y:S01]  /*11f0*/  @!P4 IMAD R2, R24, c[0x0][0x194], R11 ;  /* 0x000065001802ca24 */ /* 0x000fe200078e020b */
[----:B------:R-:W-:Y:S01]  /*1200*/  @!PT LDS RZ, [RZ] ;  /* 0x00000000fffff984 */ /* 0x000fe20000000800 */
[----:B------:R-:W-:Y:S01]  /*1210*/  @!PT LDS RZ, [RZ] ;  /* 0x00000000fffff984 */ /* 0x000fe20000000800 */
[----:B------:R-:W-:Y:S01]  /*1220*/  @!PT LDS RZ, [RZ] ;  /* 0x00000000fffff984 */ /* 0x000fe20000000800 */
[----:B------:R1:W-:Y:S01]  /*1230*/  @!P1 LDGSTS.E.BYPASS.LTC128B.128 [R226], [R30.64] ;  /* 0x000000001ee29fae */ /* 0x0003e2000b901d58 */
[----:B------:R-:W-:Y:S01]  /*1240*/  @!P0 IMAD.WIDE.U32 R32, R33, c[0x0][0x190], R20 ;  /* 0x0000640021208a25 */ /* 0x000fe200078e0014 */
[----:B------:R-:W-:-:S02]  /*1250*/  ISETP.GE.AND P2, PT, R221, UR18, PT ;  /* 0x00000012dd007c0c */ /* 0x000fc4000bf46270 */
[----:B------:R1:W-:Y:S01]  /*1260*/  @!P1 LDGSTS.E.BYPASS.LTC128B.128 [R226+0x4000], [R30.64+0x80] ;  /* 0x040000801ee29fae */ /* 0x0003e2000b901d58 */
[----:B------:R-:W-:Y:S01]  /*1270*/  @!P3 IMAD R10, R10, c[0x0][0x190], RZ ;  /* 0x000064000a0aba24 */ /* 0x000fe200078e02ff */
[----:B------:R-:W-:Y:S01]  /*1280*/  @!P0 LEA R22, P6, R32, c[0x0][0x160], 0x1 ;  /* 0x0000580020168a11 */ /* 0x000fe200078c08ff */
[----:B------:R-:W-:-:S04]  /*1290*/  @!P4 IMAD.WIDE.U32 R24, R24, c[0x0][0x190], R14 ;  /* 0x000064001818ca25 */ /* 0x000fc800078e000e */
[----:B------:R-:W-:Y:S02]  /*12a0*/  @!P3 IMAD.MOV.U32 R28, RZ, RZ, R14 ;  /* 0x000000ffff1cb224 */ /* 0x000fe400078e000e */
[----:B------:R-:W-:Y:S02]  /*12b0*/  @!P3 IMAD.MOV.U32 R29, RZ, RZ, R21 ;  /* 0x000000ffff1db224 */ /* 0x000fe400078e0015 */
[----:B------:R-:W-:Y:S01]  /*12c0*/  @!P3 IMAD R3, R9, c[0x0][0x194], R10 ;  /* 0x000065000903ba24 */ /* 0x000fe200078e020a */
[----:B------:R-:W-:Y:S01]  /*12d0*/  @!P4 LEA R10, P1, R24, c[0x0][0x160], 0x1 ;  /* 0x00005800180aca11 */ /* 0x000fe200078208ff */
[----:B------:R-:W-:Y:S02]  /*12e0*/  @!P0 IMAD.IADD R6, R33, 0x1, R6 ;  /* 0x0000000121068824 */ /* 0x000fe400078e0206 */
[----:B------:R-:W-:Y:S02]  /*12f0*/  @!P4 IMAD.IADD R2, R25, 0x1, R2 ;  /* 0x000000011902c824 */ /* 0x000fe400078e0202 */
[----:B------:R-:W-:Y:S01]  /*1300*/  @!P3 IMAD.WIDE.U32 R28, R9, c[0x0][0x190], R28 ;  /* 0x00006400091cba25 */ /* 0x000fe200078e001c */
[----:B------:R-:W-:-:S02]  /*1310*/  @!P0 LEA.HI.X R23, R32, c[0x0][0x164], R6, 0x1, P6 ;  /* 0x0000590020178a11 */ /* 0x000fc400030f0c06 */
[----:B------:R-:W-:Y:S01]  /*1320*/  @!P4 LEA.HI.X R11, R24, c[0x0][0x164], R2, 0x1, P1 ;  /* 0x00005900180bca11 */ /* 0x000fe200008f0c02 */
[----:B------:R-:W-:Y:S01]  /*1330*/  @!P3 IMAD.IADD R3, R29, 0x1, R3 ;  /* 0x000000011d03b824 */ /* 0x000fe200078e0203 */
[----:B------:R-:W-:Y:S01]  /*1340*/  ISETP.GE.AND P1, PT, R220, UR18, PT ;  /* 0x00000012dc007c0c */ /* 0x000fe2000bf26270 */
[----:B------:R2:W-:Y:S01]  /*1350*/  @!P0 LDGSTS.E.BYPASS.LTC128B.128 [R226+0x800], [R22.64] ;  /* 0x0080000016e28fae */ /* 0x0005e2000b901d58 */
[----:B------:R-:W-:Y:S01]  /*1360*/  @!P3 LEA R26, P6, R28, c[0x0][0x160], 0x1 ;  /* 0x000058001c1aba11 */ /* 0x000fe200078c08ff */
[----:B------:R-:W-:Y:S02]  /*1370*/  IMAD R247, R244, c[0x0][0x1bc], R247 ;  /* 0x00006f00f4f77a24 */ /* 0x000fe400078e02f7 */
[----:B------:R2:W-:Y:S01]  /*1380*/  @!P0 LDGSTS.E.BYPASS.LTC128B.128 [R226+0x4800], [R22.64+0x80] ;  /* 0x0480008016e28fae */ /* 0x0005e2000b901d58 */
[----:B------:R-:W-:Y:S01]  /*1390*/  @!P3 LEA.HI.X R27, R28, c[0x0][0x164], R3, 0x1, P6 ;  /* 0x000059001c1bba11 */ /* 0x000fe200030f0c03 */
[----:B------:R-:W-:Y:S01]  /*13a0*/  IMAD.SHL.U32 R249, R18, 0x2, RZ ;  /* 0x0000000212f97824 */ /* 0x000fe200078e00ff */
[----:B------:R-:W-:Y:S01]  /*13b0*/  ISETP.GE.AND P0, PT, R219, UR18, PT ;  /* 0x00000012db007c0c */ /* 0x000fe2000bf06270 */
[----:B------:R3:W-:Y:S01]  /*13c0*/  @!P5 LDGSTS.E.BYPASS.LTC128B.128 [R226+0x1000], [R12.64] ;  /* 0x010000000ce2dfae */ /* 0x0007e2000b901d58 */
[----:B------:R-:W-:-:S02]  /*13d0*/  @!P2 IADD3 R2, P6, R234, 0x50, RZ ;  /* 0x00000050ea02a810 */ /* 0x000fc40007fde0ff */
[----:B------:R-:W-:Y:S01]  /*13e0*/  LOP3.LUT R249, R249, 0x6, RZ, 0xc0, !PT ;  /* 0x00000006f9f97812 */ /* 0x000fe200078ec0ff */
[----:B------:R-:W-:Y:S01]  /*13f0*/  @!P1 IMAD.MOV.U32 R28, RZ, RZ, R14 ;  /* 0x000000ffff1c9224 */ /* 0x000fe200078e000e */
[----:B------:R3:W-:Y:S01]  /*1400*/  @!P5 LDGSTS.E.BYPASS.LTC128B.128 [R226+0x5000], [R12.64+0x80] ;  /* 0x050000800ce2dfae */ /* 0x0007e2000b901d58 */
[----:B------:R-:W-:Y:S01]  /*1410*/  @!P2 IMAD.X R15, RZ, RZ, R235, P6 ;  /* 0x000000ffff0fa224 */ /* 0x000fe200030e06eb */
[C---:B------:R-:W-:Y:S01]  /*1420*/  @!P1 IADD3 R9, P6, R234.reuse, 0x60, RZ ;  /* 0x00000060ea099810 */ /* 0x040fe20007fde0ff */
[----:B------:R-:W-:Y:S01]  /*1430*/  @!P1 IMAD.MOV.U32 R29, RZ, RZ, R21 ;  /* 0x000000ffff1d9224 */ /* 0x000fe200078e0015 */
[----:B------:R-:W-:Y:S01]  /*1440*/  ISETP.GE.AND P5, PT, R225, UR12, PT ;  /* 0x0000000ce1007c0c */ /* 0x000fe2000bfa6270 */
[----:B------:R-:W-:Y:S01]  /*1450*/  @!P2 IMAD R15, R15, c[0x0][0x190], RZ ;  /* 0x000064000f0faa24 */ /* 0x000fe200078e02ff */
[----:B------:R4:W-:Y:S01]  /*1460*/  @!P4 LDGSTS.E.BYPASS.LTC128B.128 [R226+0x1800], [R10.64] ;  /* 0x018000000ae2cfae */ /* 0x0009e2000b901d58 */
[----:B------:R-:W-:Y:S01]  /*1470*/  @!P1 IMAD.X R6, RZ, RZ, R235, P6 ;  /* 0x000000ffff069224 */ /* 0x000fe200030e06eb */
[----:B------:R-:W-:Y:S01]  /*1480*/  @!P0 IADD3 R3, P6, R234, 0x70, RZ ;  /* 0x00000070ea038810 */ /* 0x000fe20007fde0ff */
[----:B------:R-:W-:Y:S01]  /*1490*/  @!P2 IMAD R8, R2, c[0x0][0x194], R15 ;  /* 0x000065000208aa24 */ /* 0x000fe200078e020f */
[----:B------:R4:W-:Y:S01]  /*14a0*/  @!P4 LDGSTS.E.BYPASS.LTC128B.128 [R226+0x5800], [R10.64+0x80] ;  /* 0x058000800ae2cfae */ /* 0x0009e2000b901d58 */
[----:B------:R-:W-:-:S02]  /*14b0*/  @!P1 IMAD R6, R6, c[0x0][0x190], RZ ;  /* 0x0000640006069a24 */ /* 0x000fc400078e02ff */
[C---:B------:R-:W-:Y:S01]  /*14c0*/  @!P1 IMAD.WIDE.U32 R28, R9.reuse, c[0x0][0x190], R28 ;  /* 0x00006400091c9a25 */ /* 0x040fe200078e001c */
[----:B------:R5:W-:Y:S03]  /*14d0*/  @!P3 LDGSTS.E.BYPASS.LTC128B.128 [R226+0x2000], [R26.64] ;  /* 0x020000001ae2bfae */ /* 0x000be6000b901d58 */
[----:B------:R-:W-:Y:S01]  /*14e0*/  @!P1 IMAD R6, R9, c[0x0][0x194], R6 ;  /* 0x0000650009069a24 */ /* 0x000fe200078e0206 */
[----:B------:R5:W-:Y:S01]  /*14f0*/  @!P3 LDGSTS.E.BYPASS.LTC128B.128 [R226+0x6000], [R26.64+0x80] ;  /* 0x060000801ae2bfae */ /* 0x000be2000b901d58 */
[----:B--2---:R-:W-:Y:S01]  /*1500*/  @!P2 IMAD.MOV.U32 R22, RZ, RZ, R14 ;  /* 0x000000ffff16a224 */ /* 0x004fe200078e000e */
[----:B------:R-:W-:Y:S01]  /*1510*/  ISETP.GE.AND P3, PT, R236, UR12, PT ;  /* 0x0000000cec007c0c */ /* 0x000fe2000bf66270 */
[--C-:B------:R-:W-:Y:S02]  /*1520*/  @!P2 IMAD.MOV.U32 R23, RZ, RZ, R21.reuse ;  /* 0x000000ffff17a224 */ /* 0x100fe400078e0015 */
[----:B------:R-:W-:-:S02]  /*1530*/  @!P0 IMAD.MOV.U32 R15, RZ, RZ, R21 ;  /* 0x000000ffff0f8224 */ /* 0x000fc400078e0015 */
[----:B------:R-:W-:-:S04]  /*1540*/  @!P2 IMAD.WIDE.U32 R22, R2, c[0x0][0x190], R22 ;  /* 0x000064000216aa25 */ /* 0x000fc800078e0016 */
[----:B------:R-:W-:Y:S01]  /*1550*/  @!P0 IMAD.X R2, RZ, RZ, R235, P6 ;  /* 0x000000ffff028224 */ /* 0x000fe200030e06eb */
[----:B------:R-:W-:Y:S01]  /*1560*/  @!P2 LEA R24, P6, R22, c[0x0][0x160], 0x1 ;  /* 0x000058001618aa11 */ /* 0x000fe200078c08ff */
[----:B------:R-:W-:Y:S02]  /*1570*/  @!P2 IMAD.IADD R8, R23, 0x1, R8 ;  /* 0x000000011708a824 */ /* 0x000fe400078e0208 */
[----:B------:R-:W-:Y:S02]  /*1580*/  @!P0 IMAD R2, R2, c[0x0][0x190], RZ ;  /* 0x0000640002028a24 */ /* 0x000fe400078e02ff */
[----:B------:R-:W-:Y:S01]  /*1590*/  @!P1 IMAD.IADD R6, R29, 0x1, R6 ;  /* 0x000000011d069824 */ /* 0x000fe200078e0206 */
[----:B------:R-:W-:Y:S01]  /*15a0*/  @!P2 LEA.HI.X R25, R22, c[0x0][0x164], R8, 0x1, P6 ;  /* 0x000059001619aa11 */ /* 0x000fe200030f0c08 */
[C---:B------:R-:W-:Y:S01]  /*15b0*/  @!P0 IMAD R2, R3.reuse, c[0x0][0x194], R2 ;  /* 0x0000650003028a24 */ /* 0x040fe200078e0202 */
[C---:B------:R-:W-:Y:S01]  /*15c0*/  @!P1 LEA R22, P6, R28.reuse, c[0x0][0x160], 0x1 ;  /* 0x000058001c169a11 */ /* 0x040fe200078c08ff */
[----:B------:R-:W-:Y:S01]  /*15d0*/  @!P0 IMAD.WIDE.U32 R14, R3, c[0x0][0x190], R14 ;  /* 0x00006400030e8a25 */ /* 0x000fe200078e000e */
[----:B------:R-:W-:Y:S01]  /*15e0*/  LEA.HI R3, R7, R18, RZ, 0x4 ;  /* 0x0000001207037211 */ /* 0x000fe200078f20ff */
[----:B------:R5:W-:Y:S01]  /*15f0*/  @!P2 LDGSTS.E.BYPASS.LTC128B.128 [R226+0x2800], [R24.64] ;  /* 0x0280000018e2afae */ /* 0x000be2000b901d58 */
[----:B------:R-:W-:Y:S01]  /*1600*/  @!P1 LEA.HI.X R23, R28, c[0x0][0x164], R6, 0x1, P6 ;  /* 0x000059001c179a11 */ /* 0x000fe200030f0c06 */
        /* <DEDUP_REMOVED lines=10> */
[----:B------:R-:W-:Y:S01]  /*16b0*/  IMAD R7, R237, c[0x0][0x1a0], RZ ;  /* 0x00006800ed077a24 */ /* 0x000fe200078e02ff */
[----:B------:R-:W-:Y:S01]  /*16c0*/  LEA.HI R8, R3, R6, RZ, 0x1 ;  /* 0x0000000603087211 */ /* 0x000fe200078f08ff */
[----:B------:R-:W-:Y:S01]  /*16d0*/  IMAD.WIDE.U32 R14, R236, c[0x0][0x1a0], R232 ;  /* 0x00006800ec0e7a25 */ /* 0x000fe200078e00e8 */
[----:B------:R-:W-:Y:S01]  /*16e0*/  IADD3.X R229, R9, UR7, R2, P6, !PT ;  /* 0x0000000709e57c10 */ /* 0x000fe2000b7fe402 */
[----:B------:R2:W-:Y:S01]  /*16f0*/  @!P1 LDGSTS.E.BYPASS.LTC128B.128 [R226+0x3000], [R22.64] ;  /* 0x0300000016e29fae */ /* 0x0005e2000b901d58 */
[----:B------:R-:W-:Y:S01]  /*1700*/  LOP3.LUT R8, R8, 0xfffffffe, RZ, 0xc0, !PT ;  /* 0xfffffffe08087812 */ /* 0x000fe200078ec0ff */
[----:B------:R-:W-:Y:S01]  /*1710*/  IMAD R2, R236, c[0x0][0x1a4], R7 ;  /* 0x00006900ec027a24 */ /* 0x000fe200078e0207 */
[----:B------:R-:W-:Y:S01]  /*1720*/  IADD3 R28, P6, R14, UR20, RZ ;  /* 0x000000140e1c7c10 */ /* 0x000fe2000ffde0ff */
[----:B------:R-:W-:Y:S01]  /*1730*/  IMAD.WIDE.U32 R228, R244, c[0x0][0x1b0], R228 ;  /* 0x00006c00f4e47a25 */ /* 0x000fe200078e00e4 */
[----:B------:R-:W-:Y:S01]  /*1740*/  USHF.L.U32 UR20, UR4, 0x5, URZ ;  /* 0x0000000504147899 */ /* 0x000fe2000800063f */
[----:B------:R2:W-:Y:S01]  /*1750*/  @!P1 LDGSTS.E.BYPASS.LTC128B.128 [R226+0x7000], [R22.64+0x80] ;  /* 0x0700008016e29fae */ /* 0x0005e2000b901d58 */
[----:B------:R-:W-:Y:S01]  /*1760*/  IADD3.X R29, R15, UR17, R2, P6, !PT ;  /* 0x000000110f1d7c10 */ /* 0x000fe2000b7fe402 */
[----:B------:R-:W-:Y:S01]  /*1770*/  IMAD.U32 R7, RZ, RZ, UR31 ;  /* 0x0000001fff077e24 */ /* 0x000fe2000f8e00ff */
[----:B------:R-:W-:Y:S01]  /*1780*/  ISETP.GE.AND P6, PT, R236, UR12, PT ;  /* 0x0000000cec007c0c */ /* 0x000fe2000bfc6270 */
[----:B------:R-:W-:Y:S01]  /*1790*/  IMAD.IADD R231, R229, 0x1, R231 ;  /* 0x00000001e5e77824 */ /* 0x000fe200078e02e7 */
[----:B------:R-:W-:Y:S01]  /*17a0*/  UIMAD UR6, UR13, UR20, UR6 ;  /* 0x000000140d0672a4 */ /* 0x000fe2000f8e0206 */
[----:B------:R-:W-:Y:S01]  /*17b0*/  IMAD.MOV.U32 R230, RZ, RZ, R228 ;  /* 0x000000ffffe67224 */ /* 0x000fe200078e00e4 */
[----:B------:R2:W-:Y:S01]  /*17c0*/  @!P0 LDGSTS.E.BYPASS.LTC128B.128 [R226+0x3800], [R20.64] ;  /* 0x0380000014e28fae */ /* 0x0005e2000b901d58 */
[----:B------:R-:W-:Y:S01]  /*17d0*/  IMAD.IADD R8, R6, 0x1, -R8 ;  /* 0x0000000106087824 */ /* 0x000fe200078e0a08 */
[----:B------:R-:W-:Y:S01]  /*17e0*/  LOP3.LUT R3, R3, 0xfffffff0, RZ, 0xc0, !PT ;  /* 0xfffffff003037812 */ /* 0x000fe200078ec0ff */
[----:B-1----:R-:W-:Y:S01]  /*17f0*/  IMAD.WIDE.U32 R30, R7, UR20, R230 ;  /* 0x00000014071e7c25 */ /* 0x002fe2000f8e00e6 */
[----:B------:R2:W-:Y:S01]  /*1800*/  @!P0 LDGSTS.E.BYPASS.LTC128B.128 [R226+0x7800], [R20.64+0x80] ;  /* 0x0780008014e28fae */ /* 0x0005e2000b901d58 */
[----:B------:R-:W-:-:S02]  /*1810*/  UIADD3 UR17, UR29, 0x646e171e, URZ ;  /* 0x646e171e1d117890 */ /* 0x000fc4000fffe03f */
[----:B----4-:R-:W-:Y:S01]  /*1820*/  IMAD.SHL.U32 R10, R236, 0x8, RZ ;  /* 0x00000008ec0a7824 */ /* 0x010fe200078e00ff */
[----:B------:R-:W-:Y:S01]  /*1830*/  IADD3 R6, R31, UR6, RZ ;  /* 0x000000061f067c10 */ /* 0x000fe2000fffe0ff */
[----:B------:R-:W-:Y:S01]  /*1840*/  IMAD.IADD R14, R18, 0x1, -R3 ;  /* 0x00000001120e7824 */ /* 0x000fe200078e0a03 */
[C---:B---3--:R-:W-:Y:S01]  /*1850*/  @!P6 LEA R12, P4, R30.reuse, c[0x0][0x168], 0x1 ;  /* 0x00005a001e0cea11 */ /* 0x048fe200078808ff */
[----:B------:R-:W-:Y:S01]  /*1860*/  ULDC.64 UR6, c[0x0][0x1a0] ;  /* 0x0000680000067ab9 */ /* 0x000fe20000000a00 */
[----:B------:R-:W-:Y:S01]  /*1870*/  LOP3.LUT R10, R217, 0x8, R10, 0xf8, !PT ;  /* 0x00000008d90a7812 */ /* 0x000fe200078ef80a */
[----:B------:R-:W-:Y:S01]  /*1880*/  USHF.L.U64.HI UR21, UR6, UR21, UR7 ;  /* 0x0000001506157299 */ /* 0x000fe20008010207 */
[----:B------:R-:W-:Y:S01]  /*1890*/  @!P6 LEA.HI.X R13, R30, c[0x0][0x16c], R6, 0x1, P4 ;  /* 0x00005b001e0dea11 */ /* 0x000fe200020f0c06 */
[----:B------:R-:W-:Y:S01]  /*18a0*/  IMAD.WIDE.U32 R244, R244, c[0x0][0x1b8], R28 ;  /* 0x00006e00f4f47a25 */ /* 0x000fe200078e001c */
[----:B------:R-:W-:Y:S01]  /*18b0*/  SHF.R.U32.HI R217, RZ, 0x3, R217 ;  /* 0x00000003ffd97819 */ /* 0x000fe200000116d9 */
[----:B------:R-:W-:Y:S01]  /*18c0*/  USHF.L.U32 UR22, UR6, 0x5, URZ ;  /* 0x0000000506167899 */ /* 0x000fe2000800063f */
[----:B------:R-:W-:Y:S01]  /*18d0*/  @!P5 IADD3 R9, P4, R30, UR11, RZ ;  /* 0x0000000b1e09dc10 */ /* 0x000fe2000ff9e0ff */
[----:B------:R1:W-:Y:S01]  /*18e0*/  @!P6 LDGSTS.E.BYPASS.LTC128B.128 [R226+0x8000], [R12.64] ;  /* 0x080000000ce2efae */ /* 0x0003e2000b901d58 */
[----:B------:R-:W-:Y:S01]  /*18f0*/  LOP3.LUT R217, R10, R217, RZ, 0x3c, !PT ;  /* 0x000000d90ad97212 */ /* 0x000fe200078e3cff */
[----:B------:R-:W-:Y:S01]  /*1900*/  UIMAD UR4, UR21, UR31, URZ ;  /* 0x0000001f150472a4 */ /* 0x000fe2000f8e023f */
[----:B------:R-:W-:Y:S01]  /*1910*/  @!P5 IADD3.X R6, R6, UR5, RZ, P4, !PT ;  /* 0x000000050606dc10 */ /* 0x000fe2000a7fe4ff */
[----:B------:R1:W-:Y:S01]  /*1920*/  @!P6 LDGSTS.E.BYPASS.LTC128B.128 [R226+0x9000], [R12.64+0x80] ;  /* 0x090000800ce2efae */ /* 0x0003e2000b901d58 */
[----:B------:R-:W-:Y:S01]  /*1930*/  @!P5 LEA R10, P4, R9, c[0x0][0x168], 0x1 ;  /* 0x00005a00090ada11 */ /* 0x000fe200078808ff */
[----:B------:R-:W-:Y:S01]  /*1940*/  IMAD.IADD R247, R245, 0x1, R247 ;  /* 0x00000001f5f77824 */ /* 0x000fe200078e02f7 */
[----:B------:R-:W-:Y:S01]  /*1950*/  SHF.R.S32.HI R3, RZ, 0x1f, R14 ;  /* 0x0000001fff037819 */ /* 0x000fe2000001140e */
[----:B------:R-:W-:Y:S01]  /*1960*/  IMAD.MOV.U32 R246, RZ, RZ, R244 ;  /* 0x000000fffff67224 */ /* 0x000fe200078e00f4 */
[----:B------:R-:W-:Y:S01]  /*1970*/  @!P5 LEA.HI.X R11, R9, c[0x0][0x16c], R6, 0x1, P4 ;  /* 0x00005b00090bda11 */ /* 0x000fe200020f0c06 */
[C---:B------:R-:W-:Y:S01]  /*1980*/  IMAD.SHL.U32 R6, R8.reuse, 0x8, RZ ;  /* 0x0000000808067824 */ /* 0x040fe200078e00ff */
[----:B------:R-:W-:Y:S01]  /*1990*/  LEA.HI R2, R3, R14, RZ, 0x3 ;  /* 0x0000000e03027211 */ /* 0x000fe200078f18ff */
[----:B------:R-:W-:Y:S01]  /*19a0*/  UIMAD UR13, UR13, UR22, UR4 ;  /* 0x000000160d0d72a4 */ /* 0x000fe2000f8e0204 */
[----:B------:R-:W-:Y:S01]  /*19b0*/  IMAD R217, R8, 0x200, R217 ;  /* 0x0000020008d97824 */ /* 0x000fe200078e02d9 */
[----:B------:R3:W-:Y:S01]  /*19c0*/  @!P5 LDGSTS.E.BYPASS.LTC128B.128 [R226+0x8800], [R10.64] ;  /* 0x088000000ae2dfae */ /* 0x0007e2000b901d58 */
[----:B------:R-:W-:Y:S01]  /*19d0*/  LOP3.LUT R3, R2, 0xfffffff8, RZ, 0xc0, !PT ;  /* 0xfffffff802037812 */ /* 0x000fe200078ec0ff */
[----:B------:R-:W-:Y:S01]  /*19e0*/  USHF.L.U32 UR4, UR6, 0x4, URZ ;  /* 0x0000000406047899 */ /* 0x000fe2000800063f */
[----:B------:R-:W-:Y:S01]  /*19f0*/  IMAD.SHL.U32 R217, R217, 0x2, RZ ;  /* 0x00000002d9d97824 */ /* 0x000fe200078e00ff */
[----:B------:R3:W-:Y:S01]  /*1a00*/  @!P5 LDGSTS.E.BYPASS.LTC128B.128 [R226+0x9800], [R10.64+0x80] ;  /* 0x098000800ae2dfae */ /* 0x0007e2000b901d58 */
[----:B------:R-:W-:Y:S01]  /*1a10*/  USHF.L.U64.HI UR27, UR6, UR27, UR7 ;  /* 0x0000001b061b7299 */ /* 0x000fe20008010207 */
[----:B------:R-:W-:-:S02]  /*1a20*/  IMAD.IADD R3, R14, 0x1, -R3 ;  /* 0x000000010e037824 */ /* 0x000fc400078e0a03 */
[----:B------:R-:W0:Y:S01]  /*1a30*/  LDGDEPBAR ;  /* 0x00000000000079af */ /* 0x000e220000000000 */
[----:B------:R-:W-:Y:S01]  /*1a40*/  IMAD.WIDE.U32 R14, R7, UR22, R246 ;  /* 0x00000016070e7c25 */ /* 0x000fe2000f8e00f6 */
[----:B------:R-:W-:-:S03]  /*1a50*/  IADD3 R215, R217, 0x8020, RZ ;  /* 0x00008020d9d77810 */ /* 0x000fc60007ffe0ff */
[----:B------:R-:W-:Y:S02]  /*1a60*/  IMAD.SHL.U32 R9, R3, 0x40, RZ ;  /* 0x0000004003097824 */ /* 0x000fe400078e00ff */
[----:B------:R-:W-:Y:S01]  /*1a70*/  IMAD.SHL.U32 R7, R2, 0x40, RZ ;  /* 0x0000004002077824 */ /* 0x000fe200078e00ff */
[----:B------:R-:W-:Y:S02]  /*1a80*/  SHF.R.S32.HI R2, RZ, 0x5, R5 ;  /* 0x00000005ff027819 */ /* 0x000fe40000011405 */
[----:B------:R-:W-:Y:S02]  /*1a90*/  LOP3.LUT R9, R9, 0x1c0, RZ, 0xc0, !PT ;  /* 0x000001c009097812 */ /* 0x000fe400078ec0ff */
[----:B-1----:R-:W-:Y:S01]  /*1aa0*/  @!P3 LEA R12, P1, R14, c[0x0][0x170], 0x1 ;  /* 0x00005c000e0cba11 */ /* 0x002fe200078208ff */
[----:B------:R-:W-:Y:S01]  /*1ab0*/  IMAD R202, R17, 0x8, R2 ;  /* 0x0000000811ca7824 */ /* 0x000fe200078e0202 */
[----:B------:R-:W-:Y:S02]  /*1ac0*/  LOP3.LUT R6, R9, 0x8, R6, 0xf8, !PT ;  /* 0x0000000809067812 */ /* 0x000fe400078ef806 */
[----:B------:R-:W-:-:S02]  /*1ad0*/  SHF.R.U32.HI R9, RZ, 0x3, R9 ;  /* 0x00000003ff097819 */ /* 0x000fc40000011609 */
[----:B------:R-:W-:Y:S02]  /*1ae0*/  LOP3.LUT R7, R7, 0xfffffe00, RZ, 0xc0, !PT ;  /* 0xfffffe0007077812 */ /* 0x000fe400078ec0ff */
[----:B------:R-:W-:Y:S02]  /*1af0*/  LOP3.LUT R6, R6, R9, RZ, 0x3c, !PT ;  /* 0x0000000906067212 */ /* 0x000fe400078e3cff */
[----:B------:R-:W-:Y:S01]  /*1b00*/  @!P2 IADD3 R9, P0, R14, UR4, RZ ;  /* 0x000000040e09ac10 */ /* 0x000fe2000ff1e0ff */
[----:B------:R-:W-:Y:S01]  /*1b10*/  IMAD R5, R2, 0x400, R7 ;  /* 0x0000040002057824 */ /* 0x000fe200078e0207 */
[----:B------:R-:W-:-:S04]  /*1b20*/  DEPBAR.LE SB0, 0x0 ;  /* 0x000080000000791a */ /* 0x000fc80000000000 */
[----:B------:R-:W-:Y:S01]  /*1b30*/  BAR.SYNC.DEFER_BLOCKING 0x0 ;  /* 0x0000000000007b1d */ /* 0x000fe20000010000 */
[----:B---3--:R-:W-:Y:S01]  /*1b40*/  IADD3 R10, R15, UR13, RZ ;  /* 0x0000000d0f0a7c10 */ /* 0x008fe2000fffe0ff */
[----:B------:R-:W-:Y:S01]  /*1b50*/  IMAD.IADD R218, R6, 0x1, R5 ;  /* 0x0000000106da7824 */ /* 0x000fe200078e0205 */
[----:B------:R-:W-:Y:S01]  /*1b60*/  LEA R18, R2, UR8, 0x4 ;  /* 0x0000000802127c11 */ /* 0x000fe2000f8e20ff */
[----:B------:R-:W-:Y:S01]  /*1b70*/  IMAD.MOV.U32 R5, RZ, RZ, 0x10 ;  /* 0x00000010ff057424 */ /* 0x000fe200078e00ff */
[----:B------:R-:W-:Y:S01]  /*1b80*/  @!P3 LEA.HI.X R13, R14, c[0x0][0x174], R10, 0x1, P1 ;  /* 0x00005d000e0dba11 */ /* 0x000fe200008f0c0a */
[----:B------:R-:W-:Y:S01]  /*1b90*/  IMAD.SHL.U32 R218, R218, 0x2, RZ ;  /* 0x00000002dada7824 */ /* 0x000fe200078e00ff */
[----:B------:R-:W-:Y:S02]  /*1ba0*/  @!P2 IADD3.X R10, R10, UR27, RZ, P0, !PT ;  /* 0x0000001b0a0aac10 */ /* 0x000fe400087fe4ff */
[----:B------:R-:W-:-:S04]  /*1bb0*/  @!P2 LEA R14, P0, R9, c[0x0][0x170], 0x1 ;  /* 0x00005c00090eaa11 */ /* 0x000fc800078008ff */
[----:B------:R-:W-:Y:S01]  /*1bc0*/  @!P2 LEA.HI.X R15, R9, c[0x0][0x174], R10, 0x1, P0 ;  /* 0x00005d00090faa11 */ /* 0x000fe200000f0c0a */
        /* <DEDUP_REMOVED lines=13> */
[----:B------:R1:W-:Y:S01]  /*1ca0*/  @!P2 LDGSTS.E.BYPASS.LTC128B.128 [R226+0xb800], [R14.64+0x80] ;  /* 0x0b8000800ee2afae */ /* 0x0003e2000b901d58 */
[----:B------:R-:W-:Y:S01]  /*1cb0*/  R2P PR, R3, 0x6 ;  /* 0x0000000603007804 */ /* 0x000fe20000000000 */
[----:B------:R-:W-:-:S02]  /*1cc0*/  IMAD.MOV.U32 R3, RZ, RZ, -0x20 ;  /* 0xffffffe0ff037424 */ /* 0x000fc400078e00ff */
[----:B------:R-:W-:Y:S02]  /*1cd0*/  LDSM.16.M88.4 R40, [R217+0x8000] ;  /* 0x00800000d928783b */ /* 0x000fe40000000200 */
[----:B------:R-:W-:Y:S02]  /*1ce0*/  SEL R5, R5, 0xfffffff0, !P1 ;  /* 0xfffffff005057807 */ /* 0x000fe40004800000 */
[----:B------:R-:W3:Y:S01]  /*1cf0*/  LDSM.16.M88.4 R28, [R218+0x2000] ;  /* 0x00200000da1c783b */ /* 0x000ee20000000200 */
[----:B------:R-:W-:Y:S02]  /*1d00*/  SEL R3, R3, 0x20, P2 ;  /* 0x0000002003037807 */ /* 0x000fe40001000000 */
[----:B------:R-:W-:Y:S01]  /*1d10*/  R2P PR, R0, 0x6 ;  /* 0x0000000600007804 */ /* 0x000fe20000000000 */
[----:B--2---:R-:W2:Y:S01]  /*1d20*/  LDSM.16.M88.4 R20, [R218] ;  /* 0x00000000da14783b */ /* 0x004ea20000000200 */
[----:B------:R-:W-:Y:S01]  /*1d30*/  IADD3 R0, R217, 0x8000, RZ ;  /* 0x00008000d9007810 */ /* 0x000fe20007ffe0ff */
[----:B------:R-:W-:-:S02]  /*1d40*/  IMAD R216, R5, 0x2, R218 ;  /* 0x0000000205d87824 */ /* 0x000fc400078e02da */
[----:B------:R-:W4:Y:S01]  /*1d50*/  LDSM.16.M88.4 R72, [R217+0x8800] ;  /* 0x00880000d948783b */ /* 0x000f220000000200 */
[C---:B------:R-:W-:Y:S02]  /*1d60*/  IMAD R214, R3.reuse, 0x2, R218 ;  /* 0x0000000203d67824 */ /* 0x040fe400078e02da */
[----:B------:R-:W-:Y:S01]  /*1d70*/  IMAD R213, R3, 0x2, R216 ;  /* 0x0000000203d57824 */ /* 0x000fe200078e02d8 */
[----:B------:R-:W-:Y:S04]  /*1d80*/  LDSM.16.M88.4 R64, [R216] ;  /* 0x00000000d840783b */ /* 0x000fe80000000200 */
[----:B------:R-:W-:Y:S01]  /*1d90*/  @P1 IADD3 R215, R0, -0x20, RZ ;  /* 0xffffffe000d71810 */ /* 0x000fe20007ffe0ff */
[----:B------:R-:W-:Y:S01]  /*1da0*/  IMAD.MOV.U32 R0, RZ, RZ, 0x40 ;  /* 0x00000040ff007424 */ /* 0x000fe200078e00ff */
[----:B------:R-:W-:Y:S02]  /*1db0*/  LDSM.16.M88.4 R60, [R214+0x2000] ;  /* 0x00200000d63c783b */ /* 0x000fe40000000200 */
[----:B------:R-:W-:-:S02]  /*1dc0*/  IADD3 R207, R215, 0x800, RZ ;  /* 0x00000800d7cf7810 */ /* 0x000fc40007ffe0ff */
[----:B------:R-:W-:Y:S01]  /*1dd0*/  LDSM.16.M88.4 R8, [R215] ;  /* 0x00000000d708783b */ /* 0x000fe20000000200 */
[----:B------:R-:W-:Y:S02]  /*1de0*/  SEL R0, R0, 0xffffffc0, !P2 ;  /* 0xffffffc000007807 */ /* 0x000fe40005000000 */
[C---:B------:R-:W-:Y:S01]  /*1df0*/  IADD3 R205, R215.reuse, 0x1000, RZ ;  /* 0x00001000d7cd7810 */ /* 0x040fe20007ffe0ff */
[----:B-1----:R-:W1:Y:S01]  /*1e00*/  LDSM.16.M88.4 R12, [R216+0x2000] ;  /* 0x00200000d80c783b */ /* 0x002e620000000200 */
[----:B------:R-:W-:Y:S01]  /*1e10*/  IADD3 R204, R215, 0x1800, RZ ;  /* 0x00001800d7cc7810 */ /* 0x000fe20007ffe0ff */
[----:B------:R-:W-:Y:S02]  /*1e20*/  IMAD.IADD R211, R217, 0x1, R0 ;  /* 0x00000001d9d37824 */ /* 0x000fe400078e0200 */
[----:B------:R-:W1:Y:S01]  /*1e30*/  LDSM.16.M88.4 R68, [R215+0x800] ;  /* 0x00080000d744783b */ /* 0x000e620000000200 */
[----:B------:R-:W-:Y:S01]  /*1e40*/  IMAD.IADD R206, R0, 0x1, R215 ;  /* 0x0000000100ce7824 */ /* 0x000fe200078e02d7 */
[----:B------:R-:W-:-:S02]  /*1e50*/  SHF.R.S32.HI R0, RZ, 0x1f, R19 ;  /* 0x0000001fff007819 */ /* 0x000fc40000011413 */
[----:B------:R-:W1:Y:S02]  /*1e60*/  LDSM.16.M88.4 R56, [R211+0x8000] ;  /* 0x00800000d338783b */ /* 0x000e640000000200 */
[----:B------:R-:W-:Y:S01]  /*1e70*/  LEA.HI R227, R0, R19, RZ, 0x2 ;  /* 0x0000001300e37211 */ /* 0x000fe200078f10ff */
[----:B------:R-:W-:Y:S01]  /*1e80*/  IMAD.U32 R0, RZ, RZ, UR10 ;  /* 0x0000000aff007e24 */ /* 0x000fe2000f8e00ff */
[----:B-----5:R-:W-:Y:S01]  /*1e90*/  LDSM.16.M88.4 R24, [R211+0x8800] ;  /* 0x00880000d318783b */ /* 0x020fe20000000200 */
[----:B---3--:R-:W-:Y:S01]  /*1ea0*/  HMMA.16816.F32.BF16 R48, R28, R40, RZ ;  /* 0x000000281c30723c */ /* 0x008fe200000418ff */
[----:B------:R-:W-:Y:S02]  /*1eb0*/  SHF.R.S32.HI R227, RZ, 0x2, R227 ;  /* 0x00000002ffe37819 */ /* 0x000fe400000114e3 */
[----:B------:R-:W-:Y:S02]  /*1ec0*/  LDSM.16.M88.4 R76, [R213] ;  /* 0x00000000d54c783b */ /* 0x000fe40000000200 */
[----:B------:R-:W-:-:S02]  /*1ed0*/  IADD3 R19, R18, 0x1, R227 ;  /* 0x0000000112137810 */ /* 0x000fc40007ffe0e3 */
[----:B------:R-:W-:Y:S01]  /*1ee0*/  LDSM.16.M88.4 R80, [R206+0x800] ;  /* 0x00080000ce50783b */ /* 0x000fe20000000200 */
[----:B------:R-:W-:Y:S01]  /*1ef0*/  IMAD.U32 R18, RZ, RZ, UR31 ;  /* 0x0000001fff127e24 */ /* 0x000fe2000f8e00ff */
[----:B--2---:R-:W-:Y:S01]  /*1f00*/  HMMA.16816.F32.BF16 R52, R20, R40, RZ ;  /* 0x000000281434723c */ /* 0x004fe200000418ff */
[----:B------:R-:W-:Y:S01]  /*1f10*/  IADD3 R0, R19, UR9, -R0 ;  /* 0x0000000913007c10 */ /* 0x000fe2000fffe800 */
[----:B------:R-:W0:Y:S03]  /*1f20*/  LDGDEPBAR ;  /* 0x00000000000079af */ /* 0x000e260000000000 */
[----:B------:R-:W-:-:S03]  /*1f30*/  IADD3 R0, R0, c[0x0][0x2e8], RZ ;  /* 0x0000ba0000007a10 */ /* 0x000fc60007ffe0ff */
[-C--:B------:R-:W-:Y:S01]  /*1f40*/  HMMA.16816.F32.BF16 R44, R28, R42.reuse, RZ ;  /* 0x0000002a1c2c723c */ /* 0x080fe200000418ff */
[C---:B------:R-:W-:Y:S02]  /*1f50*/  IADD3 R2, R0.reuse, 0x48, RZ ;  /* 0x0000004800027810 */ /* 0x040fe40007ffe0ff */
[----:B------:R-:W-:Y:S02]  /*1f60*/  IADD3 R240, R0, 0x40, RZ ;  /* 0x0000004000f07810 */ /* 0x000fe40007ffe0ff */
[----:B------:R-:W-:Y:S02]  /*1f70*/  IMNMX R2, R2, UR9, PT ;  /* 0x0000000902027c17 */ /* 0x000fe4000b800200 */
[----:B------:R-:W-:Y:S01]  /*1f80*/  IADD3 R242, R0, 0x8, RZ ;  /* 0x0000000800f27810 */ /* 0x000fe20007ffe0ff */
[----:B------:R-:W-:Y:S01]  /*1f90*/  HMMA.16816.F32.BF16 R40, R20, R42, RZ ;  /* 0x0000002a1428723c */ /* 0x000fe200000418ff */
[----:B------:R-:W-:Y:S02]  /*1fa0*/  IMNMX R240, R240, UR9, PT ;  /* 0x00000009f0f07c17 */ /* 0x000fe4000b800200 */
[----:B------:R-:W-:Y:S01]  /*1fb0*/  IMNMX R248, R0, UR9, PT ;  /* 0x0000000900f87c17 */ /* 0x000fe2000b800200 */
[----:B------:R-:W-:Y:S01]  /*1fc0*/  IMAD.IADD R0, R7, 0x1, R6 ;  /* 0x0000000107007824 */ /* 0x000fe200078e0206 */
[----:B------:R-:W-:-:S03]  /*1fd0*/  IMNMX R242, R242, UR9, PT ;  /* 0x00000009f2f27c17 */ /* 0x000fc6000b800200 */
[C---:B----4-:R-:W-:Y:S08]  /*1fe0*/  HMMA.16816.F32.BF16 R32, R28.reuse, R72, RZ ;  /* 0x000000481c20723c */ /* 0x050ff000000418ff */
[----:B------:R-:W-:Y:S08]  /*1ff0*/  HMMA.16816.F32.BF16 R28, R28, R74, RZ ;  /* 0x0000004a1c1c723c */ /* 0x000ff000000418ff */
[C---:B------:R-:W-:Y:S08]  /*2000*/  HMMA.16816.F32.BF16 R36, R20.reuse, R72, RZ ;  /* 0x000000481424723c */ /* 0x040ff000000418ff */
[----:B------:R-:W-:Y:S01]  /*2010*/  HMMA.16816.F32.BF16 R20, R20, R74, RZ ;  /* 0x0000004a1414723c */ /* 0x000fe200000418ff */
[----:B------:R-:W2:Y:S07]  /*2020*/  LDSM.16.M88.4 R72, [R214] ;  /* 0x00000000d648783b */ /* 0x000eae0000000200 */
[-C--:B-1----:R-:W-:Y:S08]  /*2030*/  HMMA.16816.F32.BF16 R48, R12, R8.reuse, R48 ;  /* 0x000000080c30723c */ /* 0x082ff00000041830 */
[C---:B------:R-:W-:Y:S08]  /*2040*/  HMMA.16816.F32.BF16 R52, R64.reuse, R8, R52 ;  /* 0x000000084034723c */ /* 0x040ff00000041834 */
[----:B------:R-:W-:Y:S08]  /*2050*/  HMMA.16816.F32.BF16 R40, R64, R10, R40 ;  /* 0x0000000a4028723c */ /* 0x000ff00000041828 */
[C---:B------:R-:W-:Y:S08]  /*2060*/  HMMA.16816.F32.BF16 R32, R12.reuse, R68, R32 ;  /* 0x000000440c20723c */ /* 0x040ff00000041820 */
[C---:B------:R-:W-:Y:S01]  /*2070*/  HMMA.16816.F32.BF16 R44, R12.reuse, R10, R44 ;  /* 0x0000000a0c2c723c */ /* 0x040fe2000004182c */
[----:B------:R-:W-:Y:S07]  /*2080*/  LDSM.16.M88.4 R8, [R206] ;  /* 0x00000000ce08783b */ /* 0x000fee0000000200 */
[----:B------:R-:W-:Y:S01]  /*2090*/  HMMA.16816.F32.BF16 R28, R12, R70, R28 ;  /* 0x000000460c1c723c */ /* 0x000fe2000004181c */
[----:B------:R-:W1:Y:S07]  /*20a0*/  LDSM.16.M88.4 R12, [R213+0x2000] ;  /* 0x00200000d50c783b */ /* 0x000e6e0000000200 */
[C---:B------:R-:W-:Y:S08]  /*20b0*/  HMMA.16816.F32.BF16 R36, R64.reuse, R68, R36 ;  /* 0x000000444024723c */ /* 0x040ff00000041824 */
[----:B------:R-:W-:Y:S01]  /*20c0*/  HMMA.16816.F32.BF16 R20, R64, R70, R20 ;  /* 0x000000464014723c */ /* 0x000fe20000041814 */
[----:B------:R-:W-:Y:S04]  /*20d0*/  LDSM.16.M88.4 R64, [R218+0x6000] ;  /* 0x00600000da40783b */ /* 0x000fe80000000200 */
[----:B------:R-:W-:Y:S03]  /*20e0*/  LDSM.16.M88.4 R68, [R218+0x4000] ;  /* 0x00400000da44783b */ /* 0x000fe60000000200 */
[-C--:B------:R-:W-:Y:S08]  /*20f0*/  HMMA.16816.F32.BF16 R48, R60, R56.reuse, R48 ;  /* 0x000000383c30723c */ /* 0x080ff00000041830 */
[C---:B--2---:R-:W-:Y:S08]  /*2100*/  HMMA.16816.F32.BF16 R52, R72.reuse, R56, R52 ;  /* 0x000000384834723c */ /* 0x044ff00000041834 */
[----:B------:R-:W-:Y:S08]  /*2110*/  HMMA.16816.F32.BF16 R40, R72, R58, R40 ;  /* 0x0000003a4828723c */ /* 0x000ff00000041828 */
[C---:B------:R-:W-:Y:S08]  /*2120*/  HMMA.16816.F32.BF16 R32, R60.reuse, R24, R32 ;  /* 0x000000183c20723c */ /* 0x040ff00000041820 */
[C---:B------:R-:W-:Y:S01]  /*2130*/  HMMA.16816.F32.BF16 R44, R60.reuse, R58, R44 ;  /* 0x0000003a3c2c723c */ /* 0x040fe2000004182c */
[----:B------:R-:W-:Y:S07]  /*2140*/  LDSM.16.M88.4 R56, [R217+0x9800] ;  /* 0x00980000d938783b */ /* 0x000fee0000000200 */
[----:B------:R-:W-:Y:S01]  /*2150*/  HMMA.16816.F32.BF16 R28, R60, R26, R28 ;  /* 0x0000001a3c1c723c */ /* 0x000fe2000004181c */
[----:B------:R-:W2:Y:S07]  /*2160*/  LDSM.16.M88.4 R60, [R217+0x9000] ;  /* 0x00900000d93c783b */ /* 0x000eae0000000200 */
[C---:B------:R-:W-:Y:S08]  /*2170*/  HMMA.16816.F32.BF16 R36, R72.reuse, R24, R36 ;  /* 0x000000184824723c */ /* 0x040ff00000041824 */
[----:B------:R-:W-:Y:S01]  /*2180*/  HMMA.16816.F32.BF16 R72, R72, R26, R20 ;  /* 0x0000001a4848723c */ /* 0x000fe20000041814 */
[----:B------:R-:W-:Y:S04]  /*2190*/  LDSM.16.M88.4 R20, [R216+0x6000] ;  /* 0x00600000d814783b */ /* 0x000fe80000000200 */
[----:B------:R-:W-:Y:S03]  /*21a0*/  LDSM.16.M88.4 R24, [R216+0x4000] ;  /* 0x00400000d818783b */ /* 0x000fe60000000200 */
[-C--:B-1----:R-:W-:Y:S08]  /*21b0*/  HMMA.16816.F32.BF16 R48, R12, R8.reuse, R48 ;  /* 0x000000080c30723c */ /* 0x082ff00000041830 */
[C---:B------:R-:W-:Y:S08]  /*21c0*/  HMMA.16816.F32.BF16 R52, R76.reuse, R8, R52 ;  /* 0x000000084c34723c */ /* 0x040ff00000041834 */
[-C--:B------:R-:W-:Y:S08]  /*21d0*/  HMMA.16816.F32.BF16 R40, R76, R10.reuse, R40 ;  /* 0x0000000a4c28723c */ /* 0x080ff00000041828 */
[C---:B------:R-:W-:Y:S01]  /*21e0*/  HMMA.16816.F32.BF16 R44, R12.reuse, R10, R44 ;  /* 0x0000000a0c2c723c */ /* 0x040fe2000004182c */
[----:B------:R-:W-:Y:S07]  /*21f0*/  LDSM.16.M88.4 R8, [R215+0x1800] ;  /* 0x00180000d708783b */ /* 0x000fee0000000200 */
[C---:B------:R-:W-:Y:S08]  /*2200*/  HMMA.16816.F32.BF16 R32, R12.reuse, R80, R32 ;  /* 0x000000500c20723c */ /* 0x040ff00000041820 */
[----:B------:R-:W-:Y:S01]  /*2210*/  HMMA.16816.F32.BF16 R28, R12, R82, R28 ;  /* 0x000000520c1c723c */ /* 0x000fe2000004181c */
[----:B------:R-:W1:Y:S07]  /*2220*/  LDSM.16.M88.4 R12, [R215+0x1000] ;  /* 0x00100000d70c783b */ /* 0x000e6e0000000200 */
[C---:B------:R-:W-:Y:S08]  /*2230*/  HMMA.16816.F32.BF16 R36, R76.reuse, R80, R36 ;  /* 0x000000504c24723c */ /* 0x040ff00000041824 */
[----:B------:R-:W-:Y:S08]  /*2240*/  HMMA.16816.F32.BF16 R72, R76, R82, R72 ;  /* 0x000000524c48723c */ /* 0x000ff00000041848 */
[-C--:B--2---:R-:W-:Y:S08]  /*2250*/  HMMA.16816.F32.BF16 R48, R64, R60.reuse, R48 ;  /* 0x0000003c4030723c */ /* 0x084ff00000041830 */
[C---:B------:R-:W-:Y:S08]  /*2260*/  HMMA.16816.F32.BF16 R52, R68.reuse, R60, R52 ;  /* 0x0000003c4434723c */ /* 0x040ff00000041834 */
[-C--:B------:R-:W-:Y:S08]  /*2270*/  HMMA.16816.F32.BF16 R40, R68, R62.reuse, R40 ;  /* 0x0000003e4428723c */ /* 0x080ff00000041828 */
[C---:B------:R-:W-:Y:S01]  /*2280*/  HMMA.16816.F32.BF16 R44, R64.reuse, R62, R44 ;  /* 0x0000003e402c723c */ /* 0x040fe2000004182c */
[----:B------:R-:W-:Y:S07]  /*2290*/  LDSM.16.M88.4 R60, [R214+0x6000] ;  /* 0x00600000d63c783b */ /* 0x000fee0000000200 */
[C---:B------:R-:W-:Y:S08]  /*22a0*/  HMMA.16816.F32.BF16 R32, R64.reuse, R56, R32 ;  /* 0x000000384020723c */ /* 0x040ff00000041820 */
[----:B------:R-:W-:Y:S08]  /*22b0*/  HMMA.16816.F32.BF16 R28, R64, R58, R28 ;  /* 0x0000003a401c723c */ /* 0x000ff0000004181c */
[C---:B------:R-:W-:Y:S01]  /*22c0*/  HMMA.16816.F32.BF16 R64, R68.reuse, R56, R36 ;  /* 0x000000384440723c */ /* 0x040fe20000041824 */
[----:B------:R-:W2:Y:S07]  /*22d0*/  LDSM.16.M88.4 R36, [R211+0x9000] ;  /* 0x00900000d324783b */ /* 0x000eae0000000200 */
[----:B------:R-:W-:Y:S01]  /*22e0*/  HMMA.16816.F32.BF16 R72, R68, R58, R72 ;  /* 0x0000003a4448723c */ /* 0x000fe20000041848 */
[----:B------:R-:W3:Y:S04]  /*22f0*/  LDSM.16.M88.4 R68, [R214+0x4000] ;  /* 0x00400000d644783b */ /* 0x000ee80000000200 */
[----:B------:R-:W4:Y:S03]  /*2300*/  LDSM.16.M88.4 R56, [R211+0x9800] ;  /* 0x00980000d338783b */ /* 0x000f260000000200 */
        /* <DEDUP_REMOVED lines=9> */
[----:B------:R-:W-:Y:S01]  /*23a0*/  HMMA.16816.F32.BF16 R72, R24, R10, R72 ;  /* 0x0000000a1848723c */ /* 0x000fe20000041848 */
[----:B------:R-:W5:Y:S04]  /*23b0*/  LDSM.16.M88.4 R8, [R213+0x4000] ;  /* 0x00400000d508783b */ /* 0x000f680000000200 */
[----:B------:R-:W1:Y:S01]  /*23c0*/  LDSM.16.M88.4 R24, [R206+0x1800] ;  /* 0x00180000ce18783b */ /* 0x000e620000000200 */
[----:B------:R-:W-:-:S04]  /*23d0*/  DEPBAR.LE SB0, 0x0 ;  /* 0x000080000000791a */ /* 0x000fc80000000000 */
[-C--:B--2---:R-:W-:Y:S08]  /*23e0*/  HMMA.16816.F32.BF16 R48, R60, R36.reuse, R48 ;  /* 0x000000243c30723c */ /* 0x084ff00000041830 */
[C---:B---3--:R-:W-:Y:S07]  /*23f0*/  HMMA.16816.F32.BF16 R52, R68.reuse, R36, R52 ;  /* 0x000000244434723c */ /* 0x048fee0000041834 */
[----:B------:R-:W-:Y:S01]  /*2400*/  IMAD R37, R18, 0x20, R249 ;  /* 0x0000002012257824 */ /* 0x000fe200078e02f9 */
[----:B------:R-:W-:Y:S04]  /*2410*/  HMMA.16816.F32.BF16 R40, R68, R38, R40 ;  /* 0x000000264428723c */ /* 0x000fe80000041828 */
[----:B------:R-:W-:-:S02]  /*2420*/  IADD3 R19, R37, 0x1, RZ ;  /* 0x0000000125137810 */ /* 0x000fc40007ffe0ff */
[----:B------:R-:W-:Y:S02]  /*2430*/  IADD3 R17, R37, 0x8, RZ ;  /* 0x0000000825117810 */ /* 0x000fe40007ffe0ff */
[C---:B------:R-:W-:Y:S01]  /*2440*/  HMMA.16816.F32.BF16 R44, R60.reuse, R38, R44 ;  /* 0x000000263c2c723c */ /* 0x040fe2000004182c */
[C---:B------:R-:W-:Y:S02]  /*2450*/  ISETP.GE.AND P1, PT, R19.reuse, R2, PT ;  /* 0x000000021300720c */ /* 0x040fe40003f26270 */
[C---:B------:R-:W-:Y:S02]  /*2460*/  ISETP.GE.AND P2, PT, R19.reuse, R240, PT ;  /* 0x000000f01300720c */ /* 0x040fe40003f46270 */
[----:B------:R-:W-:Y:S02]  /*2470*/  ISETP.GE.AND P0, PT, R19, R242, PT ;  /* 0x000000f21300720c */ /* 0x000fe40003f06270 */
[C---:B------:R-:W-:Y:S01]  /*2480*/  ISETP.GE.AND P6, PT, R17.reuse, R248, PT ;  /* 0x000000f81100720c */ /* 0x040fe20003fc6270 */
[----:B----4-:R-:W-:Y:S01]  /*2490*/  HMMA.16816.F32.BF16 R28, R60, R58, R28 ;  /* 0x0000003a3c1c723c */ /* 0x010fe2000004181c */
[----:B------:R-:W-:-:S02]  /*24a0*/  ISETP.GE.AND P3, PT, R17, R242, PT ;  /* 0x000000f21100720c */ /* 0x000fc40003f66270 */
[----:B------:R-:W-:Y:S02]  /*24b0*/  ISETP.GE.AND P5, PT, R19, R248, PT ;  /* 0x000000f81300720c */ /* 0x000fe40003fa6270 */
[----:B------:R-:W-:-:S03]  /*24c0*/  ISETP.GE.AND P4, PT, R17, R240, PT ;  /* 0x000000f01100720c */ /* 0x000fc60003f86270 */
[-C--:B------:R-:W-:Y:S08]  /*24d0*/  HMMA.16816.F32.BF16 R64, R68, R56.reuse, R64 ;  /* 0x000000384440723c */ /* 0x080ff00000041840 */
[----:B------:R-:W-:Y:S08]  /*24e0*/  HMMA.16816.F32.BF16 R32, R60, R56, R32 ;  /* 0x000000383c20723c */ /* 0x000ff00000041820 */
[----:B-1----:R-:W-:Y:S08]  /*24f0*/  HMMA.16816.F32.BF16 R48, R12, R20, R48 ;  /* 0x000000140c30723c */ /* 0x002ff00000041830 */
[----:B------:R-:W-:Y:S08]  /*2500*/  HMMA.16816.F32.BF16 R72, R68, R58, R72 ;  /* 0x0000003a4448723c */ /* 0x000ff00000041848 */
[C---:B-----5:R-:W-:Y:S08]  /*2510*/  HMMA.16816.F32.BF16 R40, R8.reuse, R22, R40 ;  /* 0x000000160828723c */ /* 0x060ff00000041828 */
[----:B------:R-:W-:Y:S01]  /*2520*/  HMMA.16816.F32.BF16 R52, R8, R20, R52 ;  /* 0x000000140834723c */ /* 0x000fe20000041834 */
[----:B------:R-:W-:-:S02]  /*2530*/  FSEL R51, R51, -INF , !P1 ;  /* 0xff80000033337808 */ /* 0x000fc40004800000 */
[----:B------:R-:W-:Y:S02]  /*2540*/  FSEL R18, R49, -INF , !P2 ;  /* 0xff80000031127808 */ /* 0x000fe40005000000 */
[----:B------:R-:W-:Y:S02]  /*2550*/  ISETP.GE.AND P2, PT, R17, R2, PT ;  /* 0x000000021100720c */ /* 0x000fe40003f46270 */
[C---:B------:R-:W-:Y:S01]  /*2560*/  IADD3 R21, R37.reuse, 0x11, RZ ;  /* 0x0000001125157810 */ /* 0x040fe20007ffe0ff */
[----:B------:R-:W-:Y:S07]  /*2570*/  HMMA.16816.F32.BF16 R44, R12, R22, R44 ;  /* 0x000000160c2c723c */ /* 0x000fee000004182c */
[----:B------:R-:W-:Y:S01]  /*2580*/  IADD3 R23, R37, 0x9, RZ ;  /* 0x0000000925177810 */ /* 0x000fe20007ffe0ff */
[----:B------:R-:W-:Y:S01]  /*2590*/  HMMA.16816.F32.BF16 R64, R8, R24, R64 ;  /* 0x000000180840723c */ /* 0x000fe20000041840 */
[----:B------:R-:W-:-:S02]  /*25a0*/  FSEL R19, R40, -INF , !P6 ;  /* 0xff80000028137808 */ /* 0x000fc40007000000 */
[----:B------:R-:W-:Y:S02]  /*25b0*/  ISETP.GE.AND P1, PT, R23, R248, PT ;  /* 0x000000f81700720c */ /* 0x000fe40003f26270 */
[----:B------:R-:W-:Y:S02]  /*25c0*/  FSEL R17, R42, -INF , !P3 ;  /* 0xff8000002a117808 */ /* 0x000fe40005800000 */
[----:B------:R-:W-:Y:S01]  /*25d0*/  FSEL R41, R41, -INF , !P1 ;  /* 0xff80000029297808 */ /* 0x000fe20004800000 */
[----:B------:R-:W-:Y:S01]  /*25e0*/  HMMA.16816.F32.BF16 R28, R12, R26, R28 ;  /* 0x0000001a0c1c723c */ /* 0x000fe2000004181c */
[C---:B------:R-:W-:Y:S02]  /*25f0*/  ISETP.GE.AND P6, PT, R23.reuse, R242, PT ;  /* 0x000000f21700720c */ /* 0x040fe40003fc6270 */
[C---:B------:R-:W-:Y:S02]  /*2600*/  ISETP.GE.AND P3, PT, R23.reuse, R240, PT ;  /* 0x000000f01700720c */ /* 0x040fe40003f66270 */
[----:B------:R-:W-:-:S02]  /*2610*/  ISETP.GE.AND P1, PT, R23, R2, PT ;  /* 0x000000021700720c */ /* 0x000fc40003f26270 */
[----:B------:R-:W-:Y:S01]  /*2620*/  IADD3 R23, R37, 0x10, RZ ;  /* 0x0000001025177810 */ /* 0x000fe20007ffe0ff */
[----:B------:R-:W-:Y:S01]  /*2630*/  HMMA.16816.F32.BF16 R32, R12, R24, R32 ;  /* 0x000000180c20723c */ /* 0x000fe20000041820 */
[----:B------:R-:W-:Y:S02]  /*2640*/  FSEL R43, R43, -INF , !P6 ;  /* 0xff8000002b2b7808 */ /* 0x000fe40007000000 */
[----:B------:R-:W-:Y:S01]  /*2650*/  FSEL R81, R47, -INF , !P1 ;  /* 0xff8000002f517808 */ /* 0x000fe20004800000 */
[----:B------:R-:W-:Y:S01]  /*2660*/  BAR.SYNC.DEFER_BLOCKING 0x0 ;  /* 0x0000000000007b1d */ /* 0x000fe20000010000 */
[-C--:B------:R-:W-:Y:S02]  /*2670*/  ISETP.GE.AND P6, PT, R23, R248.reuse, PT ;  /* 0x000000f81700720c */ /* 0x080fe40003fc6270 */
[----:B------:R-:W-:Y:S01]  /*2680*/  FSEL R49, R46, -INF , !P2 ;  /* 0xff8000002e317808 */ /* 0x000fe20005000000 */
[----:B------:R-:W-:Y:S01]  /*2690*/  HMMA.16816.F32.BF16 R72, R8, R26, R72 ;  /* 0x0000001a0848723c */ /* 0x000fe20000041848 */
[----:B------:R-:W-:-:S02]  /*26a0*/  ISETP.GE.AND P1, PT, R21, R248, PT ;  /* 0x000000f81500720c */ /* 0x000fc40003f26270 */
[----:B------:R-:W-:Y:S02]  /*26b0*/  ISETP.GE.AND P2, PT, R23, R242, PT ;  /* 0x000000f21700720c */ /* 0x000fe40003f46270 */
[----:B------:R-:W-:Y:S02]  /*26c0*/  FSEL R14, R64, -INF , !P6 ;  /* 0xff800000400e7808 */ /* 0x000fe40007000000 */
[----:B------:R-:W-:Y:S02]  /*26d0*/  FSEL R9, R55, -INF , !P0 ;  /* 0xff80000037097808 */ /* 0x000fe40004000000 */
[C---:B------:R-:W-:Y:S02]  /*26e0*/  ISETP.GE.AND P0, PT, R37.reuse, R240, PT ;  /* 0x000000f02500720c */ /* 0x040fe40003f06270 */
[----:B------:R-:W-:Y:S02]  /*26f0*/  IADD3 R11, R37, 0x19, RZ ;  /* 0x00000019250b7810 */ /* 0x000fe40007ffe0ff */
[----:B------:R-:W-:-:S02]  /*2700*/  FSEL R8, R48, -INF , !P0 ;  /* 0xff80000030087808 */ /* 0x000fc40004000000 */
[----:B------:R-:W-:Y:S02]  /*2710*/  ISETP.GE.AND P0, PT, R11, R2, PT ;  /* 0x000000020b00720c */ /* 0x000fe40003f06270 */
[----:B------:R-:W-:Y:S02]  /*2720*/  FSEL R15, R65, -INF , !P1 ;  /* 0xff800000410f7808 */ /* 0x000fe40004800000 */
[----:B------:R-:W-:Y:S02]  /*2730*/  FSEL R48, R31, -INF , !P0 ;  /* 0xff8000001f307808 */ /* 0x000fe40004000000 */
[----:B------:R-:W-:Y:S02]  /*2740*/  FSEL R82, R44, -INF , !P4 ;  /* 0xff8000002c527808 */ /* 0x000fe40006000000 */
[----:B------:R-:W-:Y:S02]  /*2750*/  FSEL R83, R45, -INF , !P3 ;  /* 0xff8000002d537808 */ /* 0x000fe40005800000 */
[----:B------:R-:W-:-:S02]  /*2760*/  ISETP.GE.AND P6, PT, R21, R242, PT ;  /* 0x000000f21500720c */ /* 0x000fc40003fc6270 */
[----:B------:R-:W-:Y:S02]  /*2770*/  FSEL R12, R66, -INF , !P2 ;  /* 0xff800000420c7808 */ /* 0x000fe40005000000 */
[----:B------:R-:W-:Y:S02]  /*2780*/  ISETP.GE.AND P1, PT, R21, R2, PT ;  /* 0x000000021500720c */ /* 0x000fe40003f26270 */
[----:B------:R-:W-:Y:S02]  /*2790*/  PLOP3.LUT P0, PT, PT, PT, UP0, 0x80, 0x0 ;  /* 0x000000000000781c */ /* 0x000fe40003f0f008 */
[C---:B------:R-:W-:Y:S02]  /*27a0*/  ISETP.GE.AND P4, PT, R23.reuse, R240, PT ;  /* 0x000000f01700720c */ /* 0x040fe40003f86270 */
        /* <DEDUP_REMOVED lines=8> */
[----:B------:R-:W-:Y:S02]  /*2830*/  ISETP.GE.AND P1, PT, R37, R248, PT ;  /* 0x000000f82500720c */ /* 0x000fe40003f26270 */
[C---:B------:R-:W-:Y:S02]  /*2840*/  ISETP.GE.AND P3, PT, R23.reuse, R240, PT ;  /* 0x000000f01700720c */ /* 0x040fe40003f66270 */
[----:B------:R-:W-:Y:S02]  /*2850*/  ISETP.GE.AND P2, PT, R23, R2, PT ;  /* 0x000000021700720c */ /* 0x000fe40003f46270 */
[----:B------:R-:W-:Y:S02]  /*2860*/  ISETP.GE.AND P5, PT, R37, R242, PT ;  /* 0x000000f22500720c */ /* 0x000fe40003fa6270 */
[----:B------:R-:W-:Y:S02]  /*2870*/  FSEL R52, R52, -INF , !P1 ;  /* 0xff80000034347808 */ /* 0x000fe40004800000 */
[----:B------:R-:W-:-:S02]  /*2880*/  FSEL R96, R32, -INF , !P4 ;  /* 0xff80000020607808 */ /* 0x000fc40006000000 */
[----:B------:R-:W-:Y:S02]  /*2890*/  ISETP.GE.AND P1, PT, R37, R2, PT ;  /* 0x000000022500720c */ /* 0x000fe40003f26270 */
        /* <DEDUP_REMOVED lines=8> */
[----:B------:R-:W-:Y:S02]  /*2920*/  FSEL R98, R50, -INF , !P1 ;  /* 0xff80000032627808 */ /* 0x000fe40004800000 */
[----:B------:R-:W-:Y:S02]  /*2930*/  FSEL R50, R29, -INF , !P2 ;  /* 0xff8000001d327808 */ /* 0x000fe40005000000 */
[----:B------:R-:W-:-:S02]  /*2940*/  FSEL R7, R72, -INF , !P6 ;  /* 0xff80000048077808 */ /* 0x000fc40007000000 */
[----:B------:R-:W-:Y:S02]  /*2950*/  FSEL R74, R74, -INF , !P4 ;  /* 0xff8000004a4a7808 */ /* 0x000fe40006000000 */
[----:B------:R-:W-:Y:S02]  /*2960*/  FSEL R73, R73, -INF , !P5 ;  /* 0xff80000049497808 */ /* 0x000fe40006800000 */
[----:B------:R-:W-:Y:S01]  /*2970*/  FSEL R75, R75, -INF , !P3 ;  /* 0xff8000004b4b7808 */ /* 0x000fe20005800000 */
[----:B------:R-:W-:Y:S05]  /*2980*/  @!P0 BRA `(.L_x_884) ;  /* 0x0000015000008947 */ /* 0x000fea0003800000 */
[----:B------:R-:W-:Y:S01]  /*2990*/  UIADD3 UR8, UR26, -0x2, URZ ;  /* 0xfffffffe1a087890 */ /* 0x000fe2000fffe03f */
[----:B------:R-:W-:-:S03]  /*29a0*/  IMAD.U32 R6, RZ, RZ, UR5 ;  /* 0x00000005ff067e24 */ /* 0x000fc6000f8e00ff */
[----:B------:R-:W-:Y:S02]  /*29b0*/  USHF.R.S32.HI UR7, URZ, 0x1f, UR8 ;  /* 0x0000001f3f077899 */ /* 0x000fe40008011408 */
[----:B------:R-:W-:Y:S01]  /*29c0*/  UIMAD UR6, UR19, UR8, URZ ;  /* 0x00000008130672a4 */ /* 0x000fe2000f8e023f */
[----:B------:R-:W-:-:S03]  /*29d0*/  IMAD.U32 R11, RZ, RZ, UR8 ;  /* 0x00000008ff0b7e24 */ /* 0x000fc6000f8e00ff */
[----:B------:R-:W-:Y:S01]  /*29e0*/  UIMAD UR6, UR7, UR20, UR6 ;  /* 0x00000014070672a4 */ /* 0x000fe2000f8e0206 */
[----:B------:R-:W-:-:S04]  /*29f0*/  IMAD.WIDE.U32 R22, R11, UR20, R230 ;  /* 0x000000140b167c25 */ /* 0x000fc8000f8e00e6 */
[----:B------:R-:W-:Y:S01]  /*2a00*/  IMAD.U32 R11, RZ, RZ, UR11 ;  /* 0x0000000bff0b7e24 */ /* 0x000fe2000f8e00ff */
[----:B------:R-:W-:Y:S02]  /*2a10*/  IADD3 R10, R23, UR6, RZ ;  /* 0x00000006170a7c10 */ /* 0x000fe4000fffe0ff */
[----:B------:R-:W-:-:S04]  /*2a20*/  LEA R20, P1, R22, c[0x0][0x168], 0x1 ;  /* 0x00005a0016147a11 */ /* 0x000fc800078208ff */
        /* <DEDUP_REMOVED lines=11> */
.L_x_884:
[----:B------:R-:W-:Y:S01]  /*2ae0*/  FMNMX.FTZ R6, R52, R53, !PT ;  /* 0x0000003534067209 */ /* 0x000fe20007810000 */
[----:B------:R-:W-:Y:S01]  /*2af0*/  IMAD.WIDE.U32 R22, R202, -0x326172a9, RZ ;  /* 0xcd9e8d57ca167825 */ /* 0x000fe200078e00ff */
[----:B------:R-:W-:Y:S01]  /*2b00*/  LOP3.LUT R201, R4, UR28, RZ, 0x3c, !PT ;  /* 0x0000001c04c97c12 */ /* 0x000fe2000f8e3cff */
[----:B------:R-:W-:Y:S01]  /*2b10*/  UIADD3 UR14, UR29, -0x4498517b, URZ ;  /* 0xbb67ae851d0e7890 */ /* 0x000fe2000fffe03f */
[----:B------:R-:W-:Y:S01]  /*2b20*/  FMNMX.FTZ R6, R19, R6, !PT ;  /* 0x0000000613067209 */ /* 0x000fe20007810000 */
[----:B------:R-:W-:Y:S01]  /*2b30*/  IMAD.WIDE.U32 R124, R200, -0x2daee0ad, RZ ;  /* 0xd2511f53c87c7825 */ /* 0x000fe200078e00ff */
[----:B------:R-:W-:Y:S01]  /*2b40*/  LOP3.LUT R4, R23, R201, RZ, 0x3c, !PT ;  /* 0x000000c917047212 */ /* 0x000fe200078e3cff */
[----:B------:R-:W-:Y:S01]  /*2b50*/  UIADD3 UR15, UR28, -0x61c88647, URZ ;  /* 0x9e3779b91c0f7890 */ /* 0x000fe2000fffe03f */
[----:B-1----:R-:W-:Y:S01]  /*2b60*/  FMNMX.FTZ R11, R41, R6, !PT ;  /* 0x00000006290b7209 */ /* 0x002fe20007810000 */
[----:B------:R-:W-:Y:S01]  /*2b70*/  IMAD.U32 R110, RZ, RZ, UR29 ;  /* 0x0000001dff6e7e24 */ /* 0x000fe2000f8e00ff */
[----:B------:R-:W-:Y:S01]  /*2b80*/  FMNMX.FTZ R6, R54, R9, !PT ;  /* 0x0000000936067209 */ /* 0x000fe20007810000 */
[----:B------:R-:W-:Y:S01]  /*2b90*/  IMAD.WIDE.U32 R26, R4, -0x2daee0ad, RZ ;  /* 0xd2511f53041a7825 */ /* 0x000fe200078e00ff */
        /* <DEDUP_REMOVED lines=11> */
[----:B------:R-:W-:Y:S01]  /*2c50*/  STL.64 [R1+0x18], R124 ;  /* 0x0000187c01007387 */ /* 0x000fe20000100a00 */
[----:B------:R-:W-:Y:S01]  /*2c60*/  FMNMX.FTZ R20, R73, R20, !PT ;  /* 0x0000001449147209 */ /* 0x000fe20007810000 */
[----:B------:R-:W-:Y:S01]  /*2c70*/  UIADD3 UR6, UR29, -0x56f99767, URZ ;  /* 0xa90668991d067890 */ /* 0x000fe2000fffe03f */
[----:B------:R-:W-:Y:S01]  /*2c80*/  FMNMX.FTZ R11, R13, R6, !PT ;  /* 0x000000060d0b7209 */ /* 0x000fe20007810000 */
[----:B------:R-:W-:Y:S01]  /*2c90*/  STL.64 [R1], R26 ;  /* 0x0000001a01007387 */ /* 0x000fe20000100a00 */
[----:B------:R-:W-:Y:S01]  /*2ca0*/  LOP3.LUT R110, R125, UR31, R110, 0x96, !PT ;  /* 0x0000001f7d6e7c12 */ /* 0x000fe2000f8e966e */
[----:B------:R-:W-:Y:S01]  /*2cb0*/  UIADD3 UR8, UR29, -0x126145ec, URZ ;  /* 0xed9eba141d087890 */ /* 0x000fe2000fffe03f */
[----:B------:R-:W-:Y:S01]  /*2cc0*/  FMNMX.FTZ R6, R74, R11, !PT ;  /* 0x0000000b4a067209 */ /* 0x000fe20007810000 */
[----:B------:R-:W1:Y:S01]  /*2cd0*/  SHFL.BFLY PT, R167, R20, 0x2, 0x1f ;  /* 0x0c401f0014a77f89 */ /* 0x000e6200000e0000 */
[----:B------:R-:W-:Y:S01]  /*2ce0*/  LOP3.LUT R250, R27, UR14, R124, 0x96, !PT ;  /* 0x0000000e1bfa7c12 */ /* 0x000fe2000f8e967c */
[----:B------:R-:W-:Y:S01]  /*2cf0*/  IMAD.WIDE.U32 R110, R110, -0x326172a9, RZ ;  /* 0xcd9e8d576e6e7825 */ /* 0x000fe200078e00ff */
[----:B------:R-:W-:Y:S01]  /*2d00*/  FMNMX.FTZ R21, R75, R6, !PT ;  /* 0x000000064b157209 */ /* 0x000fe20007810000 */
[----:B------:R-:W-:Y:S01]  /*2d10*/  UIADD3 UR16, UR28, -0x4ab325aa, URZ ;  /* 0xb54cda561c107890 */ /* 0x000fe2000fffe03f */
[----:B------:R-:W-:Y:S01]  /*2d20*/  IADD3 R203, R202, 0x4, RZ ;  /* 0x00000004cacb7810 */ /* 0x000fe20007ffe0ff */
[----:B------:R-:W-:Y:S01]  /*2d30*/  IMAD.WIDE.U32 R250, R250, -0x326172a9, RZ ;  /* 0xcd9e8d57fafa7825 */ /* 0x000fe200078e00ff */
[----:B------:R-:W-:Y:S01]  /*2d40*/  LOP3.LUT R4, R111, UR15, R22, 0x96, !PT ;  /* 0x0000000f6f047c12 */ /* 0x000fe2000f8e9616 */
[----:B------:R-:W2:Y:S01]  /*2d50*/  SHFL.BFLY PT, R10, R21, 0x2, 0x1f ;  /* 0x0c401f00150a7f89 */ /* 0x000ea200000e0000 */
[----:B------:R-:W-:Y:S01]  /*2d60*/  UIADD3 UR7, UR28, 0x1715609d, URZ ;  /* 0x1715609d1c077890 */ /* 0x000fe2000fffe03f */
[----:B------:R-:W-:Y:S01]  /*2d70*/  IMAD.SHL.U32 R212, R0, 0x2, RZ ;  /* 0x0000000200d47824 */ /* 0x000fe200078e00ff */
[----:B------:R-:W-:Y:S01]  /*2d80*/  LOP3.LUT R24, R251, UR13, R110, 0x96, !PT ;  /* 0x0000000dfb187c12 */ /* 0x000fe2000f8e966e */
[----:B------:R-:W-:-:S03]  /*2d90*/  IMAD.WIDE.U32 R22, R4, -0x2daee0ad, RZ ;  /* 0xd2511f5304167825 */ /* 0x000fc600078e00ff */
[----:B------:R-:W-:Y:S01]  /*2da0*/  LDSM.16.MT88.4 R36, [R212+0xa000] ;  /* 0x00a00000d424783b */ /* 0x000fe20000004200 */
[----:B------:R-:W-:-:S03]  /*2db0*/  IMAD.WIDE.U32 R24, R24, -0x2daee0ad, RZ ;  /* 0xd2511f5318187825 */ /* 0x000fc600078e00ff */
[----:B------:R-:W-:Y:S01]  /*2dc0*/  LDSM.16.MT88.4 R100, [R212+0xb000] ;  /* 0x00b00000d464783b */ /* 0x000fe20000004200 */
[----:B------:R-:W-:Y:S01]  /*2dd0*/  IMAD R210, R5, 0x2, R212 ;  /* 0x0000000205d27824 */ /* 0x000fe200078e02d4 */
[----:B------:R-:W-:Y:S01]  /*2de0*/  LOP3.LUT R22, R25, UR10, R22, 0x96, !PT ;  /* 0x0000000a19167c12 */ /* 0x000fe2000f8e9616 */
[C---:B------:R-:W-:Y:S01]  /*2df0*/  IMAD R209, R3.reuse, 0x2, R212 ;  /* 0x0000000203d17824 */ /* 0x040fe200078e02d4 */
[----:B------:R-:W-:Y:S01]  /*2e00*/  LDSM.16.MT88.4 R176, [R212+0xa800] ;  /* 0x00a80000d4b0783b */ /* 0x000fe20000004200 */
[----:B-1----:R-:W-:Y:S01]  /*2e10*/  FMNMX.FTZ R167, R20, R167, !PT ;  /* 0x000000a714a77209 */ /* 0x002fe20007810000 */
[----:B------:R-:W-:Y:S02]  /*2e20*/  IMAD R208, R3, 0x2, R210 ;  /* 0x0000000203d07824 */ /* 0x000fe400078e02d2 */
[----:B------:R-:W-:Y:S01]  /*2e30*/  IMAD R80, R16, 0x10000, R16 ;  /* 0x0001000010507824 */ /* 0x000fe200078e0210 */
[----:B------:R-:W-:Y:S01]  /*2e40*/  LDSM.16.MT88.4 R68, [R209+0xa000] ;  /* 0x00a00000d144783b */ /* 0x000fe20000004200 */
[----:B------:R-:W-:-:S03]  /*2e50*/  IMAD.WIDE.U32 R132, R203, -0x326172a9, RZ ;  /* 0xcd9e8d57cb847825 */ /* 0x000fc600078e00ff */
[----:B------:R-:W1:Y:S01]  /*2e60*/  SHFL.BFLY PT, R6, R167, 0x1, 0x1f ;  /* 0x0c201f00a7067f89 */ /* 0x000e6200000e0000 */
[----:B--2---:R-:W-:Y:S02]  /*2e70*/  FMNMX.FTZ R21, R10, R21, !PT ;  /* 0x000000150a157209 */ /* 0x004fe40007810000 */
[----:B------:R-:W-:Y:S01]  /*2e80*/  LOP3.LUT R126, R133, R201, RZ, 0x3c, !PT ;  /* 0x000000c9857e7212 */ /* 0x000fe200078e3cff */
[----:B------:R-:W-:Y:S04]  /*2e90*/  LDSM.16.MT88.4 R84, [R208+0xa000] ;  /* 0x00a00000d054783b */ /* 0x000fe80000004200 */
[----:B------:R-:W2:Y:S01]  /*2ea0*/  SHFL.BFLY PT, R166, R21, 0x1, 0x1f ;  /* 0x0c201f0015a67f89 */ /* 0x000ea200000e0000 */
[----:B------:R-:W-:-:S03]  /*2eb0*/  IMAD.WIDE.U32 R126, R126, -0x2daee0ad, RZ ;  /* 0xd2511f537e7e7825 */ /* 0x000fc600078e00ff */
[----:B------:R-:W-:Y:S02]  /*2ec0*/  LDSM.16.MT88.4 R112, [R210+0xb000] ;  /* 0x00b00000d270783b */ /* 0x000fe40000004200 */
[----:B------:R-:W-:Y:S02]  /*2ed0*/  LOP3.LUT R124, R127, UR14, R124, 0x96, !PT ;  /* 0x0000000e7f7c7c12 */ /* 0x000fe4000f8e967c */
[----:B------:R-:W-:Y:S04]  /*2ee0*/  LDSM.16.MT88.4 R148, [R209+0xb000] ;  /* 0x00b00000d194783b */ /* 0x000fe80000004200 */
[----:B------:R-:W-:Y:S01]  /*2ef0*/  LDSM.16.MT88.4 R172, [R210+0xa800] ;  /* 0x00a80000d2ac783b */ /* 0x000fe20000004200 */
[----:B-1----:R-:W-:-:S03]  /*2f00*/  FMNMX.FTZ R167, R167, R6, !PT ;  /* 0x00000006a7a77209 */ /* 0x002fc60007810000 */
[----:B------:R-:W-:Y:S01]  /*2f10*/  LDSM.16.MT88.4 R168, [R209+0xa800] ;  /* 0x00a80000d1a8783b */ /* 0x000fe20000004200 */
[----:B------:R-:W-:Y:S01]  /*2f20*/  LOP3.LUT R6, R23, UR12, R26, 0x96, !PT ;  /* 0x0000000c17067c12 */ /* 0x000fe2000f8e961a */
[----:B------:R-:W-:Y:S01]  /*2f30*/  IMAD.WIDE.U32 R22, R22, -0x326172a9, RZ ;  /* 0xcd9e8d5716167825 */ /* 0x000fe200078e00ff */
[----:B------:R-:W-:Y:S01]  /*2f40*/  FSETP.NEU.FTZ.AND P1, PT, R167, -INF , PT ;  /* 0xff800000a700780b */ /* 0x000fe20003f3d000 */
[----:B------:R-:W-:Y:S02]  /*2f50*/  LDSM.16.MT88.4 R32, [R208+0xa800] ;  /* 0x00a80000d020783b */ /* 0x000fe40000004200 */
[----:B------:R-:W-:Y:S01]  /*2f60*/  IMAD.WIDE.U32 R10, R6, -0x326172a9, RZ ;  /* 0xcd9e8d57060a7825 */ /* 0x000fe200078e00ff */
[----:B--2---:R-:W-:Y:S01]  /*2f70*/  FMNMX.FTZ R166, R21, R166, !PT ;  /* 0x000000a615a67209 */ /* 0x004fe20007810000 */
[----:B------:R-:W-:Y:S02]  /*2f80*/  LDSM.16.MT88.4 R28, [R212+0xb800] ;  /* 0x00b80000d41c783b */ /* 0x000fe40000004200 */
[----:B------:R-:W-:Y:S01]  /*2f90*/  FMUL.FTZ R4, R167, c[0x0][0x23c] ;  /* 0x00008f00a7047a20 */ /* 0x000fe20000410000 */
[----:B------:R-:W-:Y:S01]  /*2fa0*/  LOP3.LUT R6, R11, UR11, R250, 0x96, !PT ;  /* 0x0000000b0b067c12 */ /* 0x000fe2000f8e96fa */
[----:B------:R-:W-:Y:S01]  /*2fb0*/  FMUL.FTZ R238, R166, c[0x0][0x23c] ;  /* 0x00008f00a6ee7a20 */ /* 0x000fe20000410000 */
[----:B------:R-:W-:-:S02]  /*2fc0*/  LOP3.LUT R10, R23, UR9, R10, 0x96, !PT ;  /* 0x00000009170a7c12 */ /* 0x000fc4000f8e960a */
[----:B------:R-:W-:Y:S01]  /*2fd0*/  FSEL R4, R4, RZ, P1 ;  /* 0x000000ff04047208 */ /* 0x000fe20000800000 */
[----:B------:R-:W-:Y:S01]  /*2fe0*/  IMAD.WIDE.U32 R26, R6, -0x2daee0ad, RZ ;  /* 0xd2511f53061a7825 */ /* 0x000fe200078e00ff */
[----:B------:R-:W-:-:S03]  /*2ff0*/  FSETP.NEU.FTZ.AND P1, PT, R166, -INF , PT ;  /* 0xff800000a600780b */ /* 0x000fc60003f3d000 */
[----:B------:R-:W-:Y:S01]  /*3000*/  IMAD.WIDE.U32 R10, R10, -0x2daee0ad, RZ ;  /* 0xd2511f530a0a7825 */ /* 0x000fe200078e00ff */
[----:B------:R-:W-:Y:S02]  /*3010*/  LOP3.LUT R20, R27, UR8, R24, 0x96, !PT ;  /* 0x000000081b147c12 */ /* 0x000fe4000f8e9618 */
[----:B------:R-:W-:Y:S01]  /*3020*/  FSEL R238, R238, RZ, P1 ;  /* 0x000000ffeeee7208 */ /* 0x000fe20000800000 */
[----:B------:R-:W-:Y:S01]  /*3030*/  FFMA.FTZ R182, R19, c[0x0][0x23c], -R4 ;  /* 0x00008f0013b67a23 */ /* 0x000fe20000010804 */
[----:B------:R-:W-:Y:S01]  /*3040*/  LOP3.LUT R6, R11, UR6, R26, 0x96, !PT ;  /* 0x000000060b067c12 */ /* 0x000fe2000f8e961a */
[----:B------:R-:W-:-:S04]  /*3050*/  IMAD.WIDE.U32 R20, R20, -0x326172a9, RZ ;  /* 0xcd9e8d5714147825 */ /* 0x000fc800078e00ff */
[----:B------:R-:W-:Y:S01]  /*3060*/  IMAD.WIDE.U32 R26, R6, -0x326172a9, RZ ;  /* 0xcd9e8d57061a7825 */ /* 0x000fe200078e00ff */
[----:B------:R-:W-:Y:S03]  /*3070*/  MUFU.EX2 R182, R182 ;  /* 0x000000b600b67308 */ /* 0x000fe60000000800 */
[----:B------:R-:W-:Y:S01]  /*3080*/  FFMA.FTZ R181, R41, c[0x0][0x23c], -R4 ;  /* 0x00008f0029b57a23 */ /* 0x000fe20000010804 */
[----:B------:R-:W-:Y:S01]  /*3090*/  SHF.R.U32.HI R23, RZ, 0x10, R26 ;  /* 0x00000010ff177819 */ /* 0x000fe2000001161a */
[----:B------:R-:W-:Y:S01]  /*30a0*/  FFMA.FTZ R186, R52, c[0x0][0x23c], -R4 ;  /* 0x00008f0034ba7a23 */ /* 0x000fe20000010804 */
[----:B------:R-:W-:Y:S01]  /*30b0*/  LOP3.LUT R6, R27, UR16, R20, 0x96, !PT ;  /* 0x000000101b067c12 */ /* 0x000fe2000f8e9614 */
[----:B------:R-:W-:Y:S01]  /*30c0*/  FFMA.FTZ R185, R53, c[0x0][0x23c], -R4 ;  /* 0x00008f0035b97a23 */ /* 0x000fe20000010804 */
[----:B------:R-:W-:Y:S01]  /*30d0*/  LOP3.LUT R20, R23, 0xff, RZ, 0xc0, !PT ;  /* 0x000000ff17147812 */ /* 0x000fe200078ec0ff */
[----:B------:R-:W1:Y:S01]  /*30e0*/  MUFU.EX2 R181, R181 ;  /* 0x000000b500b57308 */ /* 0x000e620000000800 */
[----:B------:R-:W-:Y:S01]  /*30f0*/  FMNMX.FTZ R23, R8, R18, !PT ;  /* 0x0000001208177209 */ /* 0x000fe20007810000 */
[--C-:B------:R-:W-:Y:S01]  /*3100*/  FFMA.FTZ R183, R17, c[0x0][0x23c], -R238.reuse ;  /* 0x00008f0011b77a23 */ /* 0x100fe200000108ee */
[----:B------:R-:W-:Y:S01]  /*3110*/  LOP3.LUT R24, R26, 0xffff, RZ, 0xc0, !PT ;  /* 0x0000ffff1a187812 */ /* 0x000fe200078ec0ff */
[--C-:B------:R-:W-:Y:S01]  /*3120*/  FFMA.FTZ R184, R43, c[0x0][0x23c], -R238.reuse ;  /* 0x00008f002bb87a23 */ /* 0x100fe200000108ee */
[----:B------:R-:W-:Y:S01]  /*3130*/  FMNMX.FTZ R0, R82, R23, !PT ;  /* 0x0000001752007209 */ /* 0x000fe20007810000 */
[----:B------:R-:W-:Y:S01]  /*3140*/  FFMA.FTZ R188, R9, c[0x0][0x23c], -R238 ;  /* 0x00008f0009bc7a23 */ /* 0x000fe200000108ee */
[----:B------:R-:W-:Y:S01]  /*3150*/  LOP3.LUT R19, R26, 0xff, RZ, 0xc0, !PT ;  /* 0x000000ff1a137812 */ /* 0x000fe200078ec0ff */
[----:B------:R-:W-:Y:S01]  /*3160*/  MUFU.EX2 R186, R186 ;  /* 0x000000ba00ba7308 */ /* 0x000fe20000000800 */
[----:B------:R-:W-:Y:S01]  /*3170*/  FMNMX.FTZ R5, R83, R0, !PT ;  /* 0x0000000053057209 */ /* 0x000fe20007810000 */
[----:B------:R-:W-:Y:S01]  /*3180*/  FFMA.FTZ R180, R14, c[0x0][0x23c], -R4 ;  /* 0x00008f000eb47a23 */ /* 0x000fe20000010804 */
[----:B------:R-:W-:Y:S01]  /*3190*/  SHF.R.U32.HI R24, RZ, 0x8, R24 ;  /* 0x00000008ff187819 */ /* 0x000fe20000011618 */
[--C-:B------:R-:W-:Y:S01]  /*31a0*/  FFMA.FTZ R164, R7, c[0x0][0x23c], -R4.reuse ;  /* 0x00008f0007a47a23 */ /* 0x100fe20000010804 */
[----:B------:R-:W-:Y:S01]  /*31b0*/  FMNMX.FTZ R0, R96, R5, !PT ;  /* 0x0000000560007209 */ /* 0x000fe20007810000 */
[----:B------:R-:W-:Y:S01]  /*31c0*/  FFMA.FTZ R243, R73, c[0x0][0x23c], -R4 ;  /* 0x00008f0049f37a23 */ /* 0x000fe20000010804 */
[----:B------:R-:W-:Y:S01]  /*31d0*/  SHF.R.U32.HI R11, RZ, 0x18, R26 ;  /* 0x00000018ff0b7819 */ /* 0x000fe2000001161a */
[----:B------:R-:W2:Y:S01]  /*31e0*/  MUFU.EX2 R185, R185 ;  /* 0x000000b900b97308 */ /* 0x000ea20000000800 */
[----:B------:R-:W-:Y:S01]  /*31f0*/  FMNMX.FTZ R0, R67, R0, !PT ;  /* 0x0000000043007209 */ /* 0x000fe20007810000 */
[----:B------:R-:W-:Y:S01]  /*3200*/  FFMA.FTZ R187, R54, c[0x0][0x23c], -R238 ;  /* 0x00008f0036bb7a23 */ /* 0x000fe200000108ee */
[----:B------:R-:W-:Y:S01]  /*3210*/  PRMT R19, R19, 0x5410, R24 ;  /* 0x0000541013137816 */ /* 0x000fe20000000018 */
[----:B------:R-:W-:Y:S01]  /*3220*/  FFMA.FTZ R17, R12, c[0x0][0x23c], -R238 ;  /* 0x00008f000c117a23 */ /* 0x000fe200000108ee */
[----:B------:R-:W-:Y:S01]  /*3230*/  FMNMX.FTZ R3, R97, R0, !PT ;  /* 0x0000000061037209 */ /* 0x000fe20007810000 */
[----:B------:R-:W-:Y:S01]  /*3240*/  LDSM.16.MT88.4 R52, [R210+0xa000] ;  /* 0x00a00000d234783b */ /* 0x000fe20000004200 */
[----:B------:R-:W-:Y:S01]  /*3250*/  PRMT R11, R20, 0x5410, R11 ;  /* 0x00005410140b7816 */ /* 0x000fe2000000000b */
[--C-:B------:R-:W-:Y:S01]  /*3260*/  HSET2.LE.AND R19, R19, R80.reuse, PT ;  /* 0x0000005013137233 */ /* 0x100fe20003803000 */
[----:B------:R-:W-:Y:S01]  /*3270*/  FMNMX.FTZ R0, R50, R3, !PT ;  /* 0x0000000332007209 */ /* 0x000fe20007810000 */
[----:B------:R-:W-:Y:S01]  /*3280*/  MUFU.EX2 R183, R183 ;  /* 0x000000b700b77308 */ /* 0x000fe20000000800 */
[C---:B------:R-:W-:Y:S01]  /*3290*/  LOP3.LUT R20, R6.reuse, 0xffff, RZ, 0xc0, !PT ;  /* 0x0000ffff06147812 */ /* 0x040fe200078ec0ff */
[----:B------:R-:W-:Y:S01]  /*32a0*/  HSET2.LE.AND R11, R11, R80, PT ;  /* 0x000000500b0b7233 */ /* 0x000fe20003803000 */
[----:B------:R-:W-:Y:S01]  /*32b0*/  LOP3.LUT R9, R6, 0xff, RZ, 0xc0, !PT ;  /* 0x000000ff06097812 */ /* 0x000fe200078ec0ff */
[----:B------:R-:W3:Y:S01]  /*32c0*/  SHFL.BFLY PT, R3, R0, 0x2, 0x1f ;  /* 0x0c401f0000037f89 */ /* 0x000ee200000e0000 */
[----:B------:R-:W-:-:S02]  /*32d0*/  SHF.R.U32.HI R20, RZ, 0x8, R20 ;  /* 0x00000008ff147819 */ /* 0x000fc40000011614 */
[----:B-1----:R-:W-:Y:S01]  /*32e0*/  F2FP.BF16.PACK_AB R138, R181, R182 ;  /* 0x000000b6b58a723e */ /* 0x002fe200000010ff */
[----:B------:R-:W1:Y:S01]  /*32f0*/  MUFU.EX2 R184, R184 ;  /* 0x000000b800b87308 */ /* 0x000e620000000800 */
[----:B------:R-:W-:Y:S01]  /*3300*/  PRMT R9, R9, 0x5410, R20 ;  /* 0x0000541009097816 */ /* 0x000fe20000000014 */
[----:B------:R-:W-:Y:S01]  /*3310*/  LDSM.16.MT88.4 R24, [R208+0xb000] ;  /* 0x00b00000d018783b */ /* 0x000fe20000004200 */
[----:B------:R-:W-:Y:S01]  /*3320*/  LOP3.LUT R138, R19, R138, RZ, 0xc0, !PT ;  /* 0x0000008a138a7212 */ /* 0x000fe200078ec0ff */
[----:B------:R-:W-:Y:S01]  /*3330*/  FFMA.FTZ R19, R15, c[0x0][0x23c], -R4 ;  /* 0x00008f000f137a23 */ /* 0x000fe20000010804 */
[----:B------:R-:W-:Y:S01]  /*3340*/  FMNMX.FTZ R4, R98, R51, !PT ;  /* 0x0000003362047209 */ /* 0x000fe20007810000 */
[----:B------:R-:W-:Y:S01]  /*3350*/  HSET2.LE.AND R136, R9, R80, PT ;  /* 0x0000005009887233 */ /* 0x000fe20003803000 */
[----:B--2---:R-:W-:Y:S01]  /*3360*/  F2FP.BF16.PACK_AB R5, R185, R186 ;  /* 0x000000bab905723e */ /* 0x004fe200000010ff */
[----:B------:R-:W-:Y:S01]  /*3370*/  MUFU.EX2 R187, R187 ;  /* 0x000000bb00bb7308 */ /* 0x000fe20000000800 */
[----:B------:R-:W-:Y:S01]  /*3380*/  FMNMX.FTZ R4, R49, R4, !PT ;  /* 0x0000000431047209 */ /* 0x000fe20007810000 */
[----:B------:R-:W-:Y:S01]  /*3390*/  FADD.FTZ R185, R186, R185 ;  /* 0x000000b9bab97221 */ /* 0x000fe20000010000 */
[----:B------:R-:W-:-:S02]  /*33a0*/  LOP3.LUT R136, R136, R5, RZ, 0xc0, !PT ;  /* 0x0000000588887212 */ /* 0x000fc400078ec0ff */
[----:B------:R-:W-:Y:S01]  /*33b0*/  FMNMX.FTZ R5, R81, R4, !PT ;  /* 0x0000000451057209 */ /* 0x000fe20007810000 */
[----:B------:R-:W-:Y:S01]  /*33c0*/  FADD.FTZ R182, R182, R185 ;  /* 0x000000b9b6b67221 */ /* 0x000fe20000010000 */
[----:B------:R-:W-:Y:S01]  /*33d0*/  SHF.R.U32.HI R137, RZ, 0x10, R6 ;  /* 0x00000010ff897819 */ /* 0x000fe20000011606 */
[----:B------:R-:W2:Y:S01]  /*33e0*/  MUFU.EX2 R188, R188 ;  /* 0x000000bc00bc7308 */ /* 0x000ea20000000800 */
[----:B-1----:R-:W-:Y:S01]  /*33f0*/  F2FP.BF16.PACK_AB R20, R184, R183 ;  /* 0x000000b7b814723e */ /* 0x002fe200000010ff */
[----:B------:R-:W-:Y:S01]  /*3400*/  FADD.FTZ R181, R181, R182 ;  /* 0x000000b6b5b57221 */ /* 0x000fe20000010000 */
[----:B------:R-:W-:Y:S02]  /*3410*/  FMNMX.FTZ R4, R64, R5, !PT ;  /* 0x0000000540047209 */ /* 0x000fe40007810000 */
[----:B---3--:R-:W-:Y:S01]  /*3420*/  FMNMX.FTZ R0, R3, R0, !PT ;  /* 0x0000000003007209 */ /* 0x008fe20007810000 */
[----:B------:R-:W-:Y:S01]  /*3430*/  FFMA.FTZ R3, R74, c[0x0][0x23c], -R238 ;  /* 0x00008f004a037a23 */ /* 0x000fe200000108ee */
[----:B------:R-:W-:Y:S01]  /*3440*/  LOP3.LUT R139, R11, R20, RZ, 0xc0, !PT ;  /* 0x000000140b8b7212 */ /* 0x000fe200078ec0ff */
[----:B------:R-:W-:Y:S01]  /*3450*/  MUFU.EX2 R180, R180 ;  /* 0x000000b400b47308 */ /* 0x000fe20000000800 */
[----:B------:R-:W-:Y:S01]  /*3460*/  FMNMX.FTZ R11, R65, R4, !PT ;  /* 0x00000004410b7209 */ /* 0x000fe20007810000 */
[----:B------:R-:W1:Y:S01]  /*3470*/  SHFL.BFLY PT, R165, R0, 0x1, 0x1f ;  /* 0x0c201f0000a57f89 */ /* 0x000e6200000e0000 */
[----:B------:R-:W-:-:S02]  /*3480*/  SHF.R.U32.HI R6, RZ, 0x18, R6 ;  /* 0x00000018ff067819 */ /* 0x000fc40000011606 */
[----:B------:R-:W-:Y:S02]  /*3490*/  FMNMX.FTZ R11, R66, R11, !PT ;  /* 0x0000000b420b7209 */ /* 0x000fe40007810000 */
[----:B------:R-:W-:Y:S01]  /*34a0*/  LOP3.LUT R137, R137, 0xff, RZ, 0xc0, !PT ;  /* 0x000000ff89897812 */ /* 0x000fe200078ec0ff */
[----:B------:R-:W-:Y:S01]  /*34b0*/  MUFU.EX2 R3, R3 ;  /* 0x0000000300037308 */ /* 0x000fe20000000800 */
[----:B------:R-:W-:Y:S02]  /*34c0*/  FMNMX.FTZ R108, R48, R11, !PT ;  /* 0x0000000b306c7209 */ /* 0x000fe40007810000 */
[----:B------:R-:W-:Y:S02]  /*34d0*/  PRMT R137, R137, 0x5410, R6 ;  /* 0x0000541089897816 */ /* 0x000fe40000000006 */
[----:B------:R-:W-:Y:S01]  /*34e0*/  LOP3.LUT R14, R21, UR7, R22, 0x96, !PT ;  /* 0x00000007150e7c12 */ /* 0x000fe2000f8e9616 */
[----:B------:R-:W3:Y:S01]  /*34f0*/  SHFL.BFLY PT, R109, R108, 0x2, 0x1f ;  /* 0x0c401f006c6d7f89 */ /* 0x000ee200000e0000 */
[----:B--2---:R-:W-:Y:S01]  /*3500*/  F2FP.BF16.PACK_AB R6, R188, R187 ;  /* 0x000000bbbc06723e */ /* 0x004fe200000010ff */
[----:B------:R-:W-:Y:S01]  /*3510*/  HSET2.LE.AND R137, R137, R80, PT ;  /* 0x0000005089897233 */ /* 0x000fe20003803000 */
[----:B------:R-:W-:Y:S01]  /*3520*/  MUFU.EX2 R19, R19 ;  /* 0x0000001300137308 */ /* 0x000fe20000000800 */
[----:B------:R-:W-:Y:S01]  /*3530*/  IMAD.WIDE.U32 R14, R14, -0x2daee0ad, RZ ;  /* 0xd2511f530e0e7825 */ /* 0x000fe200078e00ff */
[----:B------:R-:W-:Y:S02]  /*3540*/  LDSM.16.MT88.4 R20, [R210+0xb800] ;  /* 0x00b80000d214783b */ /* 0x000fe40000004200 */
[----:B------:R-:W-:Y:S01]  /*3550*/  LOP3.LUT R137, R137, R6, RZ, 0xc0, !PT ;  /* 0x0000000689897212 */ /* 0x000fe200078ec0ff */
[----:B------:R-:W-:Y:S01]  /*3560*/  FADD.FTZ R188, R187, R188 ;  /* 0x000000bcbbbc7221 */ /* 0x000fe20000010000 */
[----:B------:R-:W-:-:S02]  /*3570*/  LOP3.LUT R6, R14, 0xffff, RZ, 0xc0, !PT ;  /* 0x0000ffff0e067812 */ /* 0x000fc400078ec0ff */
[----:B------:R-:W-:Y:S01]  /*3580*/  LOP3.LUT R10, R15, UR17, R10, 0x96, !PT ;  /* 0x000000110f0a7c12 */ /* 0x000fe2000f8e960a */
[----:B------:R-:W-:Y:S01]  /*3590*/  MUFU.EX2 R164, R164 ;  /* 0x000000a400a47308 */ /* 0x000fe20000000800 */
[----:B-1----:R-:W-:Y:S01]  /*35a0*/  FMNMX.FTZ R165, R0, R165, !PT ;  /* 0x000000a500a57209 */ /* 0x002fe20007810000 */
[----:B------:R-:W-:Y:S01]  /*35b0*/  FFMA.FTZ R0, R13, c[0x0][0x23c], -R238 ;  /* 0x00008f000d007a23 */ /* 0x000fe200000108ee */
[----:B------:R-:W-:Y:S01]  /*35c0*/  SHF.R.U32.HI R7, RZ, 0x10, R14 ;  /* 0x00000010ff077819 */ /* 0x000fe2000001160e */
[----:B------:R-:W-:Y:S01]  /*35d0*/  FFMA.FTZ R238, R75, c[0x0][0x23c], -R238 ;  /* 0x00008f004bee7a23 */ /* 0x000fe200000108ee */
[C---:B------:R-:W-:Y:S01]  /*35e0*/  FSETP.NEU.FTZ.AND P1, PT, R165.reuse, -INF , PT ;  /* 0xff800000a500780b */ /* 0x040fe20003f3d000 */
[----:B------:R-:W-:Y:S01]  /*35f0*/  FMUL.FTZ R99, R165, c[0x0][0x23c] ;  /* 0x00008f00a5637a20 */ /* 0x000fe20000410000 */
[----:B------:R-:W-:Y:S01]  /*3600*/  LOP3.LUT R15, R14, 0xff, RZ, 0xc0, !PT ;  /* 0x000000ff0e0f7812 */ /* 0x000fe200078ec0ff */
[----:B------:R-:W-:Y:S01]  /*3610*/  MUFU.EX2 R243, R243 ;  /* 0x000000f300f37308 */ /* 0x000fe20000000800 */
[----:B------:R-:W-:Y:S01]  /*3620*/  SHF.R.U32.HI R6, RZ, 0x8, R6 ;  /* 0x00000008ff067819 */ /* 0x000fe20000011606 */
[----:B------:R-:W-:Y:S01]  /*3630*/  HMMA.16816.F32.BF16 R160, R136, R36, RZ ;  /* 0x0000002488a0723c */ /* 0x000fe200000418ff */
[----:B------:R-:W-:Y:S01]  /*3640*/  FSEL R99, R99, RZ, P1 ;  /* 0x000000ff63637208 */ /* 0x000fe20000800000 */
[----:B------:R-:W-:Y:S01]  /*3650*/  FADD.FTZ R183, R183, R188 ;  /* 0x000000bcb7b77221 */ /* 0x000fe20000010000 */
[----:B---3--:R-:W-:-:S02]  /*3660*/  FMNMX.FTZ R109, R109, R108, !PT ;  /* 0x0000006c6d6d7209 */ /* 0x008fc40007810000 */
[----:B------:R-:W-:Y:S01]  /*3670*/  LOP3.LUT R108, R111, UR15, R132, 0x96, !PT ;  /* 0x0000000f6f6c7c12 */ /* 0x000fe2000f8e9684 */
[----:B------:R-:W1:Y:S01]  /*3680*/  MUFU.EX2 R238, R238 ;  /* 0x000000ee00ee7308 */ /* 0x000e620000000800 */
[----:B------:R-:W-:Y:S01]  /*3690*/  SHF.R.U32.HI R12, RZ, 0x18, R14 ;  /* 0x00000018ff0c7819 */ /* 0x000fe2000001160e */
[----:B------:R-:W-:Y:S01]  /*36a0*/  IMAD.WIDE.U32 R132, R124, -0x326172a9, RZ ;  /* 0xcd9e8d577c847825 */ /* 0x000fe200078e00ff */
[----:B------:R-:W-:Y:S01]  /*36b0*/  LOP3.LUT R7, R7, 0xff, RZ, 0xc0, !PT ;  /* 0x000000ff07077812 */ /* 0x000fe200078ec0ff */
[C---:B------:R-:W-:Y:S01]  /*36c0*/  HMMA.16816.F32.BF16 R44, R136.reuse, R52, RZ ;  /* 0x00000034882c723c */ /* 0x040fe200000418ff */
[----:B------:R-:W-:Y:S01]  /*36d0*/  PRMT R15, R15, 0x5410, R6 ;  /* 0x000054100f0f7816 */ /* 0x000fe20000000006 */
[--C-:B------:R-:W-:Y:S01]  /*36e0*/  FFMA.FTZ R192, R18, c[0x0][0x23c], -R99.reuse ;  /* 0x00008f0012c07a23 */ /* 0x100fe20000010863 */
[----:B------:R-:W-:Y:S01]  /*36f0*/  LOP3.LUT R6, R10, 0xffff, RZ, 0xc0, !PT ;  /* 0x0000ffff0a067812 */ /* 0x000fe200078ec0ff */
[----:B------:R-:W-:Y:S01]  /*3700*/  MUFU.EX2 R17, R17 ;  /* 0x0000001100117308 */ /* 0x000fe20000000800 */
[----:B------:R-:W2:Y:S01]  /*3710*/  SHFL.BFLY PT, R18, R109, 0x1, 0x1f ;  /* 0x0c201f006d127f89 */ /* 0x000ea200000e0000 */
[----:B------:R-:W-:Y:S01]  /*3720*/  SHF.R.U32.HI R5, RZ, 0x10, R10 ;  /* 0x00000010ff057819 */ /* 0x000fe2000001160a */
[--C-:B------:R-:W-:Y:S01]  /*3730*/  FFMA.FTZ R189, R8, c[0x0][0x23c], -R99.reuse ;  /* 0x00008f0008bd7a23 */ /* 0x100fe20000010863 */
[----:B------:R-:W-:Y:S01]  /*3740*/  PRMT R7, R7, 0x5410, R12 ;  /* 0x0000541007077816 */ /* 0x000fe2000000000c */
[--C-:B------:R-:W-:Y:S01]  /*3750*/  FFMA.FTZ R193, R83, c[0x0][0x23c], -R99.reuse ;  /* 0x00008f0053c17a23 */ /* 0x100fe20000010863 */
[----:B------:R-:W-:Y:S01]  /*3760*/  LOP3.LUT R124, R133, UR13, R110, 0x96, !PT ;  /* 0x0000000d857c7c12 */ /* 0x000fe2000f8e966e */
[----:B------:R-:W-:Y:S01]  /*3770*/  IMAD.WIDE.U32 R110, R108, -0x2daee0ad, RZ ;  /* 0xd2511f536c6e7825 */ /* 0x000fe200078e00ff */
[----:B------:R-:W3:Y:S01]  /*3780*/  MUFU.EX2 R0, R0 ;  /* 0x0000000000007308 */ /* 0x000ee20000000800 */
[----:B------:R-:W-:Y:S01]  /*3790*/  LOP3.LUT R9, R10, 0xff, RZ, 0xc0, !PT ;  /* 0x000000ff0a097812 */ /* 0x000fe200078ec0ff */
[--C-:B------:R-:W-:Y:S01]  /*37a0*/  HSET2.LE.AND R7, R7, R80.reuse, PT ;  /* 0x0000005007077233 */ /* 0x100fe20003803000 */
[----:B------:R-:W-:Y:S01]  /*37b0*/  SHF.R.U32.HI R6, RZ, 0x8, R6 ;  /* 0x00000008ff067819 */ /* 0x000fe20000011606 */
[----:B------:R-:W-:Y:S01]  /*37c0*/  IMAD.WIDE.U32 R124, R124, -0x2daee0ad, RZ ;  /* 0xd2511f537c7c7825 */ /* 0x000fe200078e00ff */
[----:B------:R-:W-:Y:S01]  /*37d0*/  SHF.R.U32.HI R10, RZ, 0x18, R10 ;  /* 0x00000018ff0a7819 */ /* 0x000fe2000001160a */
[C---:B------:R-:W-:Y:S01]  /*37e0*/  HMMA.16816.F32.BF16 R60, R136.reuse, R68, RZ ;  /* 0x00000044883c723c */ /* 0x040fe200000418ff */
[----:B------:R-:W-:Y:S01]  /*37f0*/  LOP3.LUT R5, R5, 0xff, RZ, 0xc0, !PT ;  /* 0x000000ff05057812 */ /* 0x000fe200078ec0ff */
[--C-:B------:R-:W-:Y:S01]  /*3800*/  FFMA.FTZ R190, R82, c[0x0][0x23c], -R99.reuse ;  /* 0x00008f0052be7a23 */ /* 0x100fe20000010863 */
[----:B------:R-:W-:Y:S01]  /*3810*/  PRMT R9, R9, 0x5410, R6 ;  /* 0x0000541009097816 */ /* 0x000fe20000000006 */
[--C-:B------:R-:W-:Y:S01]  /*3820*/  HSET2.LE.AND R6, R15, R80.reuse, PT ;  /* 0x000000500f067233 */ /* 0x100fe20003803000 */
[----:B-1----:R-:W-:Y:S01]  /*3830*/  F2FP.BF16.PACK_AB R4, R238, R3 ;  /* 0x00000003ee04723e */ /* 0x002fe200000010ff */
[--C-:B------:R-:W-:Y:S01]  /*3840*/  FFMA.FTZ R191, R96, c[0x0][0x23c], -R99.reuse ;  /* 0x00008f0060bf7a23 */ /* 0x100fe20000010863 */
[----:B------:R-:W-:Y:S01]  /*3850*/  PRMT R5, R5, 0x5410, R10 ;  /* 0x0000541005057816 */ /* 0x000fe2000000000a */
[--C-:B------:R-:W-:Y:S01]  /*3860*/  FFMA.FTZ R194, R67, c[0x0][0x23c], -R99.reuse ;  /* 0x00008f0043c27a23 */ /* 0x100fe20000010863 */
[----:B------:R-:W-:Y:S01]  /*3870*/  LOP3.LUT R7, R7, R4, RZ, 0xc0, !PT ;  /* 0x0000000407077212 */ /* 0x000fe200078ec0ff */
[--C-:B------:R-:W-:Y:S01]  /*3880*/  HSET2.LE.AND R4, R9, R80.reuse, PT ;  /* 0x0000005009047233 */ /* 0x100fe20003803000 */
[----:B------:R-:W-:Y:S01]  /*3890*/  LOP3.LUT R126, R111, UR12, R126, 0x96, !PT ;  /* 0x0000000c6f7e7c12 */ /* 0x000fe2000f8e967e */
[----:B------:R-:W-:Y:S01]  /*38a0*/  HSET2.LE.AND R5, R5, R80, PT ;  /* 0x0000005005057233 */ /* 0x000fe20003803000 */
[----:B------:R-:W-:Y:S01]  /*38b0*/  LOP3.LUT R110, R125, UR10, R110, 0x96, !PT ;  /* 0x0000000a7d6e7c12 */ /* 0x000fe2000f8e966e */
[--C-:B------:R-:W-:Y:S01]  /*38c0*/  FFMA.FTZ R195, R97, c[0x0][0x23c], -R99.reuse ;  /* 0x00008f0061c37a23 */ /* 0x100fe20000010863 */
[----:B------:R-:W-:Y:S01]  /*38d0*/  F2FP.BF16.PACK_AB R13, R243, R164 ;  /* 0x000000a4f30d723e */ /* 0x000fe200000010ff */
[----:B------:R-:W-:Y:S01]  /*38e0*/  IMAD.WIDE.U32 R126, R126, -0x326172a9, RZ ;  /* 0xcd9e8d577e7e7825 */ /* 0x000fe200078e00ff */
[----:B------:R-:W-:Y:S01]  /*38f0*/  F2FP.BF16.PACK_AB R9, R19, R180 ;  /* 0x000000b41309723e */ /* 0x000fe200000010ff */
[C---:B------:R-:W-:Y:S01]  /*3900*/  HMMA.16816.F32.BF16 R76, R136.reuse, R84, RZ ;  /* 0x00000054884c723c */ /* 0x040fe200000418ff */
[----:B---3--:R-:W-:Y:S01]  /*3910*/  F2FP.BF16.PACK_AB R10, R0, R17 ;  /* 0x00000011000a723e */ /* 0x008fe200000010ff */
[----:B------:R-:W-:Y:S01]  /*3920*/  IMAD.WIDE.U32 R110, R110, -0x326172a9, RZ ;  /* 0xcd9e8d576e6e7825 */ /* 0x000fe200078e00ff */
[----:B------:R-:W-:Y:S01]  /*3930*/  LOP3.LUT R6, R6, R13, RZ, 0xc0, !PT ;  /* 0x0000000d06067212 */ /* 0x000fe200078ec0ff */
[----:B------:R-:W-:Y:S01]  /*3940*/  MUFU.EX2 R189, R189 ;  /* 0x000000bd00bd7308 */ /* 0x000fe20000000800 */
[----:B------:R-:W-:Y:S01]  /*3950*/  LOP3.LUT R4, R4, R9, RZ, 0xc0, !PT ;  /* 0x0000000904047212 */ /* 0x000fe200078ec0ff */
[----:B------:R-:W1:Y:S01]  /*3960*/  LDSM.16.MT88.4 R12, [R209+0xb800] ;  /* 0x00b80000d10c783b */ /* 0x000e620000004200 */
[----:B------:R-:W-:Y:S01]  /*3970*/  LOP3.LUT R5, R5, R10, RZ, 0xc0, !PT ;  /* 0x0000000a05057212 */ /* 0x000fe200078ec0ff */
[C---:B------:R-:W-:Y:S01]  /*3980*/  HMMA.16816.F32.BF16 R92, R136.reuse, R100, RZ ;  /* 0x00000064885c723c */ /* 0x040fe200000418ff */
[----:B------:R-:W-:Y:S01]  /*3990*/  LOP3.LUT R83, R127, UR11, R132, 0x96, !PT ;  /* 0x0000000b7f537c12 */ /* 0x000fe2000f8e9684 */
[----:B------:R-:W3:Y:S01]  /*39a0*/  LDSM.16.MT88.4 R8, [R208+0xb800] ;  /* 0x00b80000d008783b */ /* 0x000ee20000004200 */
[----:B------:R-:W-:Y:S01]  /*39b0*/  LOP3.LUT R82, R111, UR9, R126, 0x96, !PT ;  /* 0x000000096f527c12 */ /* 0x000fe2000f8e967e */
[----:B------:R-:W-:Y:S01]  /*39c0*/  FFMA.FTZ R252, R50, c[0x0][0x23c], -R99 ;  /* 0x00008f0032fc7a23 */ /* 0x000fe20000010863 */
[----:B--2---:R-:W-:Y:S01]  /*39d0*/  FMNMX.FTZ R18, R109, R18, !PT ;  /* 0x000000126d127209 */ /* 0x004fe20007810000 */
[----:B------:R-:W-:Y:S01]  /*39e0*/  IMAD.WIDE.U32 R108, R83, -0x2daee0ad, RZ ;  /* 0xd2511f53536c7825 */ /* 0x000fe200078e00ff */
[----:B------:R-:W-:Y:S01]  /*39f0*/  MUFU.EX2 R192, R192 ;  /* 0x000000c000c07308 */ /* 0x000fe20000000800 */
[----:B------:R-:W-:Y:S01]  /*3a00*/  HMMA.16816.F32.BF16 R152, R136, R112, RZ ;  /* 0x000000708898723c */ /* 0x000fe200000418ff */
[----:B------:R-:W-:Y:S01]  /*3a10*/  FSETP.NEU.FTZ.AND P1, PT, R18, -INF , PT ;  /* 0xff8000001200780b */ /* 0x000fe20003f3d000 */
[----:B------:R-:W-:Y:S01]  /*3a20*/  IMAD.WIDE.U32 R82, R82, -0x2daee0ad, RZ ;  /* 0xd2511f5352527825 */ /* 0x000fe200078e00ff */
[----:B------:R-:W-:-:S03]  /*3a30*/  LOP3.LUT R97, R109, UR8, R124, 0x96, !PT ;  /* 0x000000086d617c12 */ /* 0x000fc6000f8e967c */
[----:B------:R-:W-:Y:S01]  /*3a40*/  FMUL.FTZ R96, R18, c[0x0][0x23c] ;  /* 0x00008f0012607a20 */ /* 0x000fe20000410000 */
[----:B------:R-:W-:Y:S01]  /*3a50*/  LOP3.LUT R67, R83, UR6, R108, 0x96, !PT ;  /* 0x0000000653437c12 */ /* 0x000fe2000f8e966c */
[C---:B------:R-:W-:Y:S01]  /*3a60*/  HMMA.16816.F32.BF16 R120, R136.reuse, R148, RZ ;  /* 0x000000948878723c */ /* 0x040fe200000418ff */
[----:B------:R-:W-:Y:S01]  /*3a70*/  IMAD.WIDE.U32 R124, R97, -0x326172a9, RZ ;  /* 0xcd9e8d57617c7825 */ /* 0x000fe200078e00ff */
[----:B------:R-:W-:Y:S01]  /*3a80*/  MUFU.EX2 R190, R190 ;  /* 0x000000be00be7308 */ /* 0x000fe20000000800 */
[----:B------:R-:W-:Y:S02]  /*3a90*/  FSEL R96, R96, RZ, P1 ;  /* 0x000000ff60607208 */ /* 0x000fe40000800000 */
[----:B------:R-:W-:Y:S01]  /*3aa0*/  IMAD.WIDE.U32 R108, R67, -0x326172a9, RZ ;  /* 0xcd9e8d57436c7825 */ /* 0x000fe200078e00ff */
[----:B------:R-:W-:Y:S02]  /*3ab0*/  LOP3.LUT R67, R125, UR7, R110, 0x96, !PT ;  /* 0x000000077d437c12 */ /* 0x000fe4000f8e966e */
[C---:B------:R-:W-:Y:S01]  /*3ac0*/  HMMA.16816.F32.BF16 R144, R136.reuse, R24, RZ ;  /* 0x000000188890723c */ /* 0x040fe200000418ff */
[----:B------:R-:W-:Y:S01]  /*3ad0*/  FFMA.FTZ R196, R98, c[0x0][0x23c], -R96 ;  /* 0x00008f0062c47a23 */ /* 0x000fe20000010860 */
[----:B------:R-:W-:Y:S01]  /*3ae0*/  LOP3.LUT R50, R109, UR16, R124, 0x96, !PT ;  /* 0x000000106d327c12 */ /* 0x000fe2000f8e967c */
[--C-:B------:R-:W-:Y:S01]  /*3af0*/  FFMA.FTZ R199, R51, c[0x0][0x23c], -R96.reuse ;  /* 0x00008f0033c77a23 */ /* 0x100fe20000010860 */
[----:B------:R-:W2:Y:S01]  /*3b00*/  MUFU.EX2 R193, R193 ;  /* 0x000000c100c17308 */ /* 0x000ea20000000800 */
[--C-:B------:R-:W-:Y:S01]  /*3b10*/  FFMA.FTZ R198, R49, c[0x0][0x23c], -R96.reuse ;  /* 0x00008f0031c67a23 */ /* 0x100fe20000010860 */
[----:B------:R-:W-:Y:S01]  /*3b20*/  LOP3.LUT R98, R108, 0xffff, RZ, 0xc0, !PT ;  /* 0x0000ffff6c627812 */ /* 0x000fe200078ec0ff */
[--C-:B------:R-:W-:Y:S01]  /*3b30*/  FFMA.FTZ R197, R81, c[0x0][0x23c], -R96.reuse ;  /* 0x00008f0051c57a23 */ /* 0x100fe20000010860 */
[C---:B------:R-:W-:Y:S01]  /*3b40*/  HMMA.16816.F32.BF16 R40, R136.reuse, R38, RZ ;  /* 0x000000268828723c */ /* 0x040fe200000418ff */
[----:B------:R-:W-:Y:S01]  /*3b50*/  FFMA.FTZ R239, R48, c[0x0][0x23c], -R96 ;  /* 0x00008f0030ef7a23 */ /* 0x000fe20000010860 */
[----:B------:R-:W-:Y:S01]  /*3b60*/  SHF.R.U32.HI R97, RZ, 0x10, R108 ;  /* 0x00000010ff617819 */ /* 0x000fe2000001166c */
[--C-:B------:R-:W-:Y:S01]  /*3b70*/  FFMA.FTZ R124, R65, c[0x0][0x23c], -R96.reuse ;  /* 0x00008f00417c7a23 */ /* 0x100fe20000010860 */
[----:B------:R-:W-:Y:S01]  /*3b80*/  MUFU.EX2 R196, R196 ;  /* 0x000000c400c47308 */ /* 0x000fe20000000800 */
[----:B------:R-:W-:Y:S01]  /*3b90*/  LOP3.LUT R48, R50, 0xffff, RZ, 0xc0, !PT ;  /* 0x0000ffff32307812 */ /* 0x000fe200078ec0ff */
[----:B------:R-:W-:Y:S01]  /*3ba0*/  FFMA.FTZ R241, R66, c[0x0][0x23c], -R96 ;  /* 0x00008f0042f17a23 */ /* 0x000fe20000010860 */
[----:B------:R-:W-:Y:S01]  /*3bb0*/  SHF.R.U32.HI R49, RZ, 0x10, R50 ;  /* 0x00000010ff317819 */ /* 0x000fe20000011632 */
[C---:B------:R-:W-:Y:S01]  /*3bc0*/  HMMA.16816.F32.BF16 R56, R136.reuse, R54, RZ ;  /* 0x000000368838723c */ /* 0x040fe200000418ff */
[----:B------:R-:W-:Y:S01]  /*3bd0*/  LOP3.LUT R83, R108, 0xff, RZ, 0xc0, !PT ;  /* 0x000000ff6c537812 */ /* 0x000fe200078ec0ff */
[----:B------:R-:W-:Y:S01]  /*3be0*/  FADD.FTZ R184, R184, R183 ;  /* 0x000000b7b8b87221 */ /* 0x000fe20000010000 */
[----:B------:R-:W-:Y:S01]  /*3bf0*/  SHF.R.U32.HI R51, RZ, 0x18, R108 ;  /* 0x00000018ff337819 */ /* 0x000fe2000001166c */
[----:B------:R-:W-:Y:S01]  /*3c00*/  MUFU.EX2 R199, R199 ;  /* 0x000000c700c77308 */ /* 0x000fe20000000800 */
[----:B------:R-:W-:Y:S01]  /*3c10*/  FFMA.FTZ R108, R64, c[0x0][0x23c], -R96 ;  /* 0x00008f00406c7a23 */ /* 0x000fe20000010860 */
[----:B------:R-:W-:Y:S01]  /*3c20*/  LOP3.LUT R65, R50, 0xff, RZ, 0xc0, !PT ;  /* 0x000000ff32417812 */ /* 0x000fe200078ec0ff */
[----:B------:R-:W-:Y:S01]  /*3c30*/  FADD.FTZ R180, R180, R181 ;  /* 0x000000b5b4b47221 */ /* 0x000fe20000010000 */
[C---:B------:R-:W-:Y:S01]  /*3c40*/  HMMA.16816.F32.BF16 R72, R136.reuse, R70, RZ ;  /* 0x000000468848723c */ /* 0x040fe200000418ff */
[----:B------:R-:W-:Y:S01]  /*3c50*/  SHF.R.U32.HI R98, RZ, 0x8, R98 ;  /* 0x00000008ff627819 */ /* 0x000fe20000011662 */
[----:B------:R-:W-:Y:S01]  /*3c60*/  FADD.FTZ R17, R17, R184 ;  /* 0x000000b811117221 */ /* 0x000fe20000010000 */
[----:B------:R-:W-:Y:S01]  /*3c70*/  LOP3.LUT R64, R97, 0xff, RZ, 0xc0, !PT ;  /* 0x000000ff61407812 */ /* 0x000fe200078ec0ff */
[----:B------:R-:W-:Y:S01]  /*3c80*/  MUFU.EX2 R198, R198 ;  /* 0x000000c600c67308 */ /* 0x000fe20000000800 */
[----:B------:R-:W-:Y:S01]  /*3c90*/  SHF.R.U32.HI R50, RZ, 0x18, R50 ;  /* 0x00000018ff327819 */ /* 0x000fe20000011632 */
[----:B------:R-:W-:Y:S01]  /*3ca0*/  FADD.FTZ R19, R19, R180 ;  /* 0x000000b413137221 */ /* 0x000fe20000010000 */
[----:B------:R-:W-:Y:S01]  /*3cb0*/  SHF.R.U32.HI R48, RZ, 0x8, R48 ;  /* 0x00000008ff307819 */ /* 0x000fe20000011630 */
[C---:B------:R-:W-:Y:S01]  /*3cc0*/  HMMA.16816.F32.BF16 R88, R136.reuse, R86, RZ ;  /* 0x000000568858723c */ /* 0x040fe200000418ff */
[----:B------:R-:W-:Y:S01]  /*3cd0*/  LOP3.LUT R49, R49, 0xff, RZ, 0xc0, !PT ;  /* 0x000000ff31317812 */ /* 0x000fe200078ec0ff */
[----:B------:R-:W-:Y:S01]  /*3ce0*/  FADD.FTZ R0, R0, R17 ;  /* 0x0000001100007221 */ /* 0x000fe20000010000 */
[----:B------:R-:W-:Y:S01]  /*3cf0*/  PRMT R83, R83, 0x5410, R98 ;  /* 0x0000541053537816 */ /* 0x000fe20000000062 */
[----:B------:R-:W4:Y:S01]  /*3d00*/  MUFU.EX2 R197, R197 ;  /* 0x000000c500c57308 */ /* 0x000f220000000800 */
[----:B------:R-:W-:Y:S01]  /*3d10*/  PRMT R51, R64, 0x5410, R51 ;  /* 0x0000541040337816 */ /* 0x000fe20000000033 */
[----:B------:R-:W-:Y:S01]  /*3d20*/  FADD.FTZ R164, R164, R19 ;  /* 0x00000013a4a47221 */ /* 0x000fe20000010000 */
[----:B------:R-:W-:Y:S01]  /*3d30*/  PRMT R65, R65, 0x5410, R48 ;  /* 0x0000541041417816 */ /* 0x000fe20000000030 */
[C---:B------:R-:W-:Y:S01]  /*3d40*/  HMMA.16816.F32.BF16 R104, R136.reuse, R102, RZ ;  /* 0x000000668868723c */ /* 0x040fe200000418ff */
[----:B------:R-:W-:Y:S01]  /*3d50*/  PRMT R49, R49, 0x5410, R50 ;  /* 0x0000541031317816 */ /* 0x000fe20000000032 */
[--C-:B------:R-:W-:Y:S01]  /*3d60*/  HSET2.LE.AND R83, R83, R80.reuse, PT ;  /* 0x0000005053537233 */ /* 0x100fe20003803000 */
[----:B--2---:R-:W-:Y:S01]  /*3d70*/  F2FP.BF16.PACK_AB R134, R193, R190 ;  /* 0x000000bec186723e */ /* 0x004fe200000010ff */
[--C-:B------:R-:W-:Y:S01]  /*3d80*/  HSET2.LE.AND R48, R51, R80.reuse, PT ;  /* 0x0000005033307233 */ /* 0x100fe20003803000 */
[----:B------:R-:W-:Y:S01]  /*3d90*/  F2FP.BF16.PACK_AB R132, R192, R189 ;  /* 0x000000bdc084723e */ /* 0x000fe200000010ff */
[--C-:B------:R-:W-:Y:S01]  /*3da0*/  HSET2.LE.AND R65, R65, R80.reuse, PT ;  /* 0x0000005041417233 */ /* 0x100fe20003803000 */
[----:B------:R-:W-:Y:S01]  /*3db0*/  IMAD.WIDE.U32 R50, R67, -0x2daee0ad, RZ ;  /* 0xd2511f5343327825 */ /* 0x000fe200078e00ff */
[C---:B------:R-:W-:Y:S01]  /*3dc0*/  HMMA.16816.F32.BF16 R116, R136.reuse, R114, RZ ;  /* 0x000000728874723c */ /* 0x040fe200000418ff */
[----:B------:R-:W-:Y:S01]  /*3dd0*/  HSET2.LE.AND R49, R49, R80, PT ;  /* 0x0000005031317233 */ /* 0x000fe20003803000 */
[----:B------:R-:W-:Y:S01]  /*3de0*/  LOP3.LUT R134, R83, R134, RZ, 0xc0, !PT ;  /* 0x0000008653867212 */ /* 0x000fe200078ec0ff */
[----:B------:R-:W-:Y:S01]  /*3df0*/  MUFU.EX2 R195, R195 ;  /* 0x000000c300c37308 */ /* 0x000fe20000000800 */
[----:B----4-:R-:W-:Y:S01]  /*3e00*/  F2FP.BF16.PACK_AB R135, R197, R198 ;  /* 0x000000c6c587723e */ /* 0x010fe200000010ff */
[----:B------:R-:W-:Y:S01]  /*3e10*/  FADD.FTZ R189, R189, R192 ;  /* 0x000000c0bdbd7221 */ /* 0x000fe20000010000 */
[----:B------:R-:W-:Y:S01]  /*3e20*/  LOP3.LUT R132, R65, R132, RZ, 0xc0, !PT ;  /* 0x0000008441847212 */ /* 0x000fe200078ec0ff */
[----:B------:R-:W-:Y:S01]  /*3e30*/  FADD.FTZ R3, R3, R0 ;  /* 0x0000000003037221 */ /* 0x000fe20000010000 */
[----:B------:R-:W-:Y:S01]  /*3e40*/  HMMA.16816.F32.BF16 R128, R136, R150, RZ ;  /* 0x000000968880723c */ /* 0x000fe200000418ff */
[----:B------:R-:W-:Y:S01]  /*3e50*/  LOP3.LUT R135, R48, R135, RZ, 0xc0, !PT ;  /* 0x0000008730877212 */ /* 0x000fe200078ec0ff */
[----:B------:R-:W-:Y:S01]  /*3e60*/  FADD.FTZ R190, R190, R189 ;  /* 0x000000bdbebe7221 */ /* 0x000fe20000010000 */
[----:B------:R-:W-:Y:S01]  /*3e70*/  MUFU.EX2 R252, R252 ;  /* 0x000000fc00fc7308 */ /* 0x000fe20000000800 */
[----:B------:R-:W-:Y:S01]  /*3e80*/  SHF.R.U32.HI R48, RZ, 0x10, R50 ;  /* 0x00000010ff307819 */ /* 0x000fe20000011632 */
[----:B------:R-:W-:-:S02]  /*3e90*/  FADD.FTZ R243, R243, R164 ;  /* 0x000000a4f3f37221 */ /* 0x000fc40000010000 */
[----:B------:R-:W-:Y:S01]  /*3ea0*/  FADD.FTZ R190, R193, R190 ;  /* 0x000000bec1be7221 */ /* 0x000fe20000010000 */
[----:B------:R-:W-:Y:S01]  /*3eb0*/  HMMA.16816.F32.BF16 R136, R136, R26, RZ ;  /* 0x0000001a8888723c */ /* 0x000fe200000418ff */
[----:B------:R-:W-:Y:S02]  /*3ec0*/  FADD.FTZ R238, R238, R3 ;  /* 0x00000003eeee7221 */ /* 0x000fe40000010000 */
[----:B------:R-:W-:Y:S05]  /*3ed0*/  MUFU.EX2 R241, R241 ;  /* 0x000000f100f17308 */ /* 0x000fea0000000800 */
[C---:B------:R-:W-:Y:S03]  /*3ee0*/  HMMA.16816.F32.BF16 R160, R4.reuse, R176, R160 ;  /* 0x000000b004a0723c */ /* 0x040fe600000418a0 */
[----:B------:R-:W2:Y:S05]  /*3ef0*/  MUFU.EX2 R239, R239 ;  /* 0x000000ef00ef7308 */ /* 0x000eaa0000000800 */
[C---:B------:R-:W-:Y:S03]  /*3f00*/  HMMA.16816.F32.BF16 R44, R4.reuse, R172, R44 ;  /* 0x000000ac042c723c */ /* 0x040fe6000004182c */
[----:B------:R-:W-:Y:S05]  /*3f10*/  MUFU.EX2 R191, R191 ;  /* 0x000000bf00bf7308 */ /* 0x000fea0000000800 */
[C---:B------:R-:W-:Y:S03]  /*3f20*/  HMMA.16816.F32.BF16 R60, R4.reuse, R168, R60 ;  /* 0x000000a8043c723c */ /* 0x040fe6000004183c */
[----:B------:R-:W4:Y:S05]  /*3f30*/  MUFU.EX2 R194, R194 ;  /* 0x000000c200c27308 */ /* 0x000f2a0000000800 */
[C---:B------:R-:W-:Y:S03]  /*3f40*/  HMMA.16816.F32.BF16 R76, R4.reuse, R32, R76 ;  /* 0x00000020044c723c */ /* 0x040fe6000004184c */
[----:B------:R-:W-:Y:S05]  /*3f50*/  MUFU.EX2 R140, R108 ;  /* 0x0000006c008c7308 */ /* 0x000fea0000000800 */
[C---:B------:R-:W-:Y:S03]  /*3f60*/  HMMA.16816.F32.BF16 R92, R4.reuse, R28, R92 ;  /* 0x0000001c045c723c */ /* 0x040fe6000004185c */
[----:B------:R-:W5:Y:S05]  /*3f70*/  MUFU.EX2 R141, R124 ;  /* 0x0000007c008d7308 */ /* 0x000f6a0000000800 */
[C---:B------:R-:W-:Y:S08]  /*3f80*/  HMMA.16816.F32.BF16 R152, R4.reuse, R20, R152 ;  /* 0x000000140498723c */ /* 0x040ff00000041898 */
[C---:B-1----:R-:W-:Y:S08]  /*3f90*/  HMMA.16816.F32.BF16 R120, R4.reuse, R12, R120 ;  /* 0x0000000c0478723c */ /* 0x042ff00000041878 */
        /* <DEDUP_REMOVED lines=9> */
[----:B------:R-:W-:Y:S01]  /*4030*/  F2FP.BF16.PACK_AB R4, R199, R196 ;  /* 0x000000c4c704723e */ /* 0x000fe200000010ff */
[----:B------:R-:W-:Y:S01]  /*4040*/  FADD.FTZ R199, R196, R199 ;  /* 0x000000c7c4c77221 */ /* 0x000fe20000010000 */
[----:B------:R-:W-:-:S02]  /*4050*/  LOP3.LUT R6, R50, 0xffff, RZ, 0xc0, !PT ;  /* 0x0000ffff32067812 */ /* 0x000fc400078ec0ff */
[----:B------:R-:W-:Y:S01]  /*4060*/  LOP3.LUT R133, R49, R4, RZ, 0xc0, !PT ;  /* 0x0000000431857212 */ /* 0x000fe200078ec0ff */
[----:B------:R-:W-:Y:S01]  /*4070*/  FADD.FTZ R198, R198, R199 ;  /* 0x000000c7c6c67221 */ /* 0x000fe20000010000 */
[----:B------:R-:W-:Y:S02]  /*4080*/  LOP3.LUT R4, R51, UR17, R82, 0x96, !PT ;  /* 0x0000001133047c12 */ /* 0x000fe4000f8e9652 */
[----:B------:R-:W-:Y:S01]  /*4090*/  LOP3.LUT R5, R50, 0xff, RZ, 0xc0, !PT ;  /* 0x000000ff32057812 */ /* 0x000fe200078ec0ff */
[----:B------:R-:W-:Y:S01]  /*40a0*/  FADD.FTZ R198, R197, R198 ;  /* 0x000000c6c5c67221 */ /* 0x000fe20000010000 */
[----:B------:R-:W-:Y:S01]  /*40b0*/  SHF.R.U32.HI R6, RZ, 0x8, R6 ;  /* 0x00000008ff067819 */ /* 0x000fe20000011606 */
[----:B------:R-:W-:Y:S01]  /*40c0*/  HMMA.16816.F32.BF16 R156, R132, R36, RZ ;  /* 0x00000024849c723c */ /* 0x000fe200000418ff */
[----:B------:R-:W-:Y:S02]  /*40d0*/  LOP3.LUT R65, R4, 0xffff, RZ, 0xc0, !PT ;  /* 0x0000ffff04417812 */ /* 0x000fe400078ec0ff */
[----:B------:R-:W-:-:S02]  /*40e0*/  PRMT R5, R5, 0x5410, R6 ;  /* 0x0000541005057816 */ /* 0x000fc40000000006 */
[----:B------:R-:W-:Y:S02]  /*40f0*/  LOP3.LUT R6, R4, 0xff, RZ, 0xc0, !PT ;  /* 0x000000ff04067812 */ /* 0x000fe400078ec0ff */
[----:B------:R-:W-:Y:S01]  /*4100*/  SHF.R.U32.HI R37, RZ, 0x10, R4 ;  /* 0x00000010ff257819 */ /* 0x000fe20000011604 */
[C---:B------:R-:W-:Y:S01]  /*4110*/  HMMA.16816.F32.BF16 R96, R132.reuse, R100, RZ ;  /* 0x000000648460723c */ /* 0x040fe200000418ff */
[----:B------:R-:W-:Y:S02]  /*4120*/  SHF.R.U32.HI R7, RZ, 0x18, R50 ;  /* 0x00000018ff077819 */ /* 0x000fe40000011632 */
[----:B------:R-:W-:Y:S02]  /*4130*/  SHF.R.U32.HI R4, RZ, 0x18, R4 ;  /* 0x00000018ff047819 */ /* 0x000fe40000011604 */
[----:B------:R-:W-:Y:S02]  /*4140*/  LOP3.LUT R36, R48, 0xff, RZ, 0xc0, !PT ;  /* 0x000000ff30247812 */ /* 0x000fe400078ec0ff */
[----:B------:R-:W-:Y:S01]  /*4150*/  LOP3.LUT R37, R37, 0xff, RZ, 0xc0, !PT ;  /* 0x000000ff25257812 */ /* 0x000fe200078ec0ff */
[----:B------:R-:W-:Y:S01]  /*4160*/  HMMA.16816.F32.BF16 R48, R132, R52, RZ ;  /* 0x000000348430723c */ /* 0x000fe200000418ff */
[----:B------:R-:W-:-:S02]  /*4170*/  SHF.R.U32.HI R65, RZ, 0x8, R65 ;  /* 0x00000008ff417819 */ /* 0x000fc40000011641 */
[----:B------:R-:W-:Y:S02]  /*4180*/  PRMT R7, R36, 0x5410, R7 ;  /* 0x0000541024077816 */ /* 0x000fe40000000007 */
[----:B------:R-:W-:Y:S02]  /*4190*/  PRMT R37, R37, 0x5410, R4 ;  /* 0x0000541025257816 */ /* 0x000fe40000000004 */
[----:B------:R-:W-:Y:S01]  /*41a0*/  PRMT R53, R6, 0x5410, R65 ;  /* 0x0000541006357816 */ /* 0x000fe20000000041 */
[--C-:B------:R-:W-:Y:S01]  /*41b0*/  HSET2.LE.AND R6, R5, R80.reuse, PT ;  /* 0x0000005005067233 */ /* 0x100fe20003803000 */
[----:B--2---:R-:W-:Y:S01]  /*41c0*/  F2FP.BF16.PACK_AB R36, R239, R241 ;  /* 0x000000f1ef24723e */ /* 0x004fe200000010ff */
[--C-:B------:R-:W-:Y:S01]  /*41d0*/  HSET2.LE.AND R7, R7, R80.reuse, PT ;  /* 0x0000005007077233 */ /* 0x100fe20003803000 */
[----:B------:R-:W-:Y:S01]  /*41e0*/  HMMA.16816.F32.BF16 R64, R132, R68, RZ ;  /* 0x000000448440723c */ /* 0x000fe200000418ff */
[--C-:B------:R-:W-:Y:S01]  /*41f0*/  HSET2.LE.AND R5, R37, R80.reuse, PT ;  /* 0x0000005025057233 */ /* 0x100fe20003803000 */
[----:B------:R-:W-:Y:S01]  /*4200*/  F2FP.BF16.PACK_AB R37, R252, R195 ;  /* 0x000000c3fc25723e */ /* 0x000fe200000010ff */
[----:B------:R-:W-:Y:S01]  /*4210*/  HSET2.LE.AND R4, R53, R80, PT ;  /* 0x0000005035047233 */ /* 0x000fe20003803000 */
[----:B------:R-:W-:-:S02]  /*4220*/  LOP3.LUT R7, R7, R36, RZ, 0xc0, !PT ;  /* 0x0000002407077212 */ /* 0x000fc400078ec0ff */
[----:B------:R-:W-:Y:S02]  /*4230*/  LOP3.LUT R6, R6, R37, RZ, 0xc0, !PT ;  /* 0x0000002506067212 */ /* 0x000fe400078ec0ff */
[----:B----4-:R-:W-:Y:S01]  /*4240*/  F2FP.BF16.PACK_AB R37, R194, R191 ;  /* 0x000000bfc225723e */ /* 0x010fe200000010ff */
[C---:B------:R-:W-:Y:S01]  /*4250*/  HMMA.16816.F32.BF16 R80, R132.reuse, R84, RZ ;  /* 0x000000548450723c */ /* 0x040fe200000418ff */
[----:B-----5:R-:W-:Y:S01]  /*4260*/  F2FP.BF16.PACK_AB R36, R141, R140 ;  /* 0x0000008c8d24723e */ /* 0x020fe200000010ff */
[----:B------:R-:W-:Y:S01]  /*4270*/  FADD.FTZ R191, R191, R190 ;  /* 0x000000bebfbf7221 */ /* 0x000fe20000010000 */
[----:B------:R-:W-:Y:S02]  /*4280*/  LOP3.LUT R4, R4, R37, RZ, 0xc0, !PT ;  /* 0x0000002504047212 */ /* 0x000fe400078ec0ff */
[----:B------:R-:W-:Y:S01]  /*4290*/  LOP3.LUT R5, R5, R36, RZ, 0xc0, !PT ;  /* 0x0000002405057212 */ /* 0x000fe200078ec0ff */
[----:B------:R-:W-:Y:S02]  /*42a0*/  FADD.FTZ R194, R194, R191 ;  /* 0x000000bfc2c27221 */ /* 0x000fe40000010000 */
[----:B------:R-:W-:Y:S02]  /*42b0*/  HMMA.16816.F32.BF16 R108, R132, R112, RZ ;  /* 0x00000070846c723c */ /* 0x000fe400000418ff */
[----:B------:R-:W-:-:S06]  /*42c0*/  FADD.FTZ R195, R195, R194 ;  /* 0x000000c2c3c37221 */ /* 0x000fcc0000010000 */
[----:B------:R-:W-:Y:S07]  /*42d0*/  HMMA.16816.F32.BF16 R156, R4, R176, R156 ;  /* 0x000000b0049c723c */ /* 0x000fee000004189c */
[----:B------:R-:W-:Y:S01]  /*42e0*/  IMAD.MOV.U32 R177, RZ, RZ, R141 ;  /* 0x000000ffffb17224 */ /* 0x000fe200078e008d */
[----:B------:R-:W-:Y:S01]  /*42f0*/  HMMA.16816.F32.BF16 R124, R132, R148, RZ ;  /* 0x00000094847c723c */ /* 0x000fe200000418ff */
[----:B------:R-:W-:-:S04]  /*4300*/  IMAD.MOV.U32 R176, RZ, RZ, R140 ;  /* 0x000000ffffb07224 */ /* 0x000fc800078e008c */
[----:B------:R-:W-:-:S03]  /*4310*/  FADD.FTZ R198, R176, R198 ;  /* 0x000000c6b0c67221 */ /* 0x000fc60000010000 */
[----:B------:R-:W-:Y:S01]  /*4320*/  HMMA.16816.F32.BF16 R36, R132, R38, RZ ;  /* 0x000000268424723c */ /* 0x000fe200000418ff */
[----:B------:R-:W-:-:S04]  /*4330*/  FADD.FTZ R198, R177, R198 ;  /* 0x000000c6b1c67221 */ /* 0x000fc80000010000 */
[----:B------:R-:W-:Y:S02]  /*4340*/  FADD.FTZ R198, R241, R198 ;  /* 0x000000c6f1c67221 */ /* 0x000fe40000010000 */
[----:B------:R-:W-:Y:S01]  /*4350*/  FADD.FTZ R241, R252, R195 ;  /* 0x000000c3fcf17221 */ /* 0x000fe20000010000 */
        /* <DEDUP_REMOVED lines=25> */
[----:B------:R-:W-:Y:S01]  /*44f0*/  UIADD3 UR31, UR26, -0x2, URZ ;  /* 0xfffffffe1a1f7890 */ /* 0x000fe2000fffe03f */
[----:B------:R-:W-:-:S04]  /*4500*/  DEPBAR.LE SB0, 0x0 ;  /* 0x000080000000791a */ /* 0x000fc80000000000 */
[----:B------:R-:W-:Y:S01]  /*4510*/  USHF.R.S32.HI UR5, URZ, 0x1f, UR31 ;  /* 0x0000001f3f057899 */ /* 0x000fe2000801141f */
[----:B------:R-:W-:Y:S01]  /*4520*/  IMAD.U32 R3, RZ, RZ, UR31 ;  /* 0x0000001fff037e24 */ /* 0x000fe2000f8e00ff */
[----:B------:R-:W-:Y:S01]  /*4530*/  UIMAD UR30, UR21, UR31, URZ ;  /* 0x0000001f151e72a4 */ /* 0x000fe2000f8e023f */
[----:B------:R-:W-:Y:S01]  /*4540*/  IMAD.U32 R4, RZ, RZ, UR4 ;  /* 0x00000004ff047e24 */ /* 0x000fe2000f8e00ff */
[----:B------:R-:W-:Y:S01]  /*4550*/  UISETP.NE.AND UP0, UPT, UR26, 0x2, UPT ;  /* 0x000000021a00788c */ /* 0x000fe2000bf05270 */
[----:B------:R-:W-:Y:S01]  /*4560*/  IMAD.WIDE.U32 R6, R3, UR22, R246 ;  /* 0x0000001603067c25 */ /* 0x000fe2000f8e00f6 */
[----:B------:R-:W-:-:S03]  /*4570*/  UIMAD UR5, UR5, UR22, UR30 ;  /* 0x00000016050572a4 */ /* 0x000fc6000f8e021e */
[----:B------:R-:W-:Y:S01]  /*4580*/  IMAD.U32 R0, RZ, RZ, UR27 ;  /* 0x0000001bff007e24 */ /* 0x000fe2000f8e00ff */
[----:B------:R-:W-:Y:S01]  /*4590*/  BAR.SYNC.DEFER_BLOCKING 0x0 ;  /* 0x0000000000007b1d */ /* 0x000fe20000010000 */
[----:B------:R-:W-:Y:S02]  /*45a0*/  LEA R8, P0, R6, c[0x0][0x170], 0x1 ;  /* 0x00005c0006087a11 */ /* 0x000fe400078008ff */
[----:B------:R-:W-:-:S04]  /*45b0*/  IADD3 R3, R7, UR5, RZ ;  /* 0x0000000507037c10 */ /* 0x000fc8000fffe0ff */
[----:B------:R-:W-:Y:S01]  /*45c0*/  LEA.HI.X R9, R6, c[0x0][0x174], R3, 0x1, P0 ;  /* 0x00005d0006097a11 */ /* 0x000fe200000f0c03 */
[----:B------:R-:W-:Y:S01]  /*45d0*/  IMAD.U32 R3, RZ, RZ, UR4 ;  /* 0x00000004ff037e24 */ /* 0x000fe2000f8e00ff */
[----:B------:R-:W-:-:S03]  /*45e0*/  LEA R12, P0, R4, R8, 0x1 ;  /* 0x00000008040c7211 */ /* 0x000fc600078008ff */
[----:B------:R-:W-:Y:S01]  /*45f0*/  STL.64 [R1+0x8], R8 ;  /* 0x0000080801007387 */ /* 0x000fe20000100a00 */
[----:B------:R-:W-:Y:S01]  /*4600*/  LEA.HI.X R13, R3, R9, R0, 0x1, P0 ;  /* 0x00000009030d7211 */ /* 0x000fe200000f0c00 */
[----:B------:R-:W-:-:S04]  /*4610*/  IMAD.U32 R0, RZ, RZ, UR31 ;  /* 0x0000001fff007e24 */ /* 0x000fc8000f8e00ff */
[----:B------:R-:W-:-:S05]  /*4620*/  IMAD R3, R0, 0x20, R249 ;  /* 0x0000002000037824 */ /* 0x000fca00078e02f9 */
[C---:B------:R-:W-:Y:S01]  /*4630*/  IADD3 R17, R3.reuse, 0x1, RZ ;  /* 0x0000000103117810 */ /* 0x040fe20007ffe0ff */
[----:B------:R-:W-:Y:S01]  /*4640*/  @!PT LDS RZ, [RZ] ;  /* 0x00000000fffff984 */ /* 0x000fe20000000800 */
[----:B------:R-:W-:Y:S01]  /*4650*/  @!PT LDS RZ, [RZ] ;  /* 0x00000000fffff984 */ /* 0x000fe20000000800 */
[----:B------:R-:W-:Y:S01]  /*4660*/  @!PT LDS RZ, [RZ] ;  /* 0x00000000fffff984 */ /* 0x000fe20000000800 */
[----:B------:R1:W-:Y:S01]  /*4670*/  LDGSTS.E.BYPASS.LTC128B.128 [R226+0xa000], [R8.64] ;  /* 0x0a00000008e27fae */ /* 0x0003e2000b901d58 */
[----:B------:R-:W-:Y:S02]  /*4680*/  IADD3 R19, R3, 0x8, RZ ;  /* 0x0000000803137810 */ /* 0x000fe40007ffe0ff */
[C---:B------:R-:W-:Y:S01]  /*4690*/  ISETP.GE.AND P0, PT, R17.reuse, R2, PT ;  /* 0x000000021100720c */ /* 0x040fe20003f06270 */
[----:B------:R1:W-:Y:S01]  /*46a0*/  LDGSTS.E.BYPASS.LTC128B.128 [R226+0xb000], [R8.64+0x80] ;  /* 0x0b00008008e27fae */ /* 0x0003e2000b901d58 */
[C---:B------:R-:W-:Y:S02]  /*46b0*/  ISETP.GE.AND P2, PT, R17.reuse, R240, PT ;  /* 0x000000f01100720c */ /* 0x040fe40003f46270 */
[C---:B------:R-:W-:Y:S01]  /*46c0*/  ISETP.GE.AND P5, PT, R17.reuse, R248, PT ;  /* 0x000000f81100720c */ /* 0x040fe20003fa6270 */
[----:B------:R2:W-:Y:S01]  /*46d0*/  LDGSTS.E.BYPASS.LTC128B.128 [R226+0xa800], [R12.64] ;  /* 0x0a8000000ce27fae */ /* 0x0005e2000b901d58 */
[----:B------:R-:W-:-:S02]  /*46e0*/  ISETP.GE.AND P1, PT, R17, R242, PT ;  /* 0x000000f21100720c */ /* 0x000fc40003f26270 */
[C---:B------:R-:W-:Y:S01]  /*46f0*/  ISETP.GE.AND P3, PT, R19.reuse, R242, PT ;  /* 0x000000f21300720c */ /* 0x040fe20003f66270 */
[----:B------:R2:W-:Y:S01]  /*4700*/  LDGSTS.E.BYPASS.LTC128B.128 [R226+0xb800], [R12.64+0x80] ;  /* 0x0b8000800ce27fae */ /* 0x0005e2000b901d58 */
[C---:B------:R-:W-:Y:S02]  /*4710*/  ISETP.GE.AND P6, PT, R19.reuse, R248, PT ;  /* 0x000000f81300720c */ /* 0x040fe40003fc6270 */
[----:B------:R-:W-:Y:S01]  /*4720*/  ISETP.GE.AND P4, PT, R19, R240, PT ;  /* 0x000000f01300720c */ /* 0x000fe20003f86270 */
[----:B------:R-:W-:Y:S04]  /*4730*/  LDSM.16.M88.4 R184, [R217+0x8000] ;  /* 0x00800000d9b8783b */ /* 0x000fe80000000200 */
[----:B------:R-:W3:Y:S04]  /*4740*/  LDSM.16.M88.4 R4, [R218+0x2000] ;  /* 0x00200000da04783b */ /* 0x000ee80000000200 */
[----:B------:R-:W1:Y:S04]  /*4750*/  LDSM.16.M88.4 R32, [R217+0x8800] ;  /* 0x00880000d920783b */ /* 0x000e680000000200 */
[----:B------:R-:W-:Y:S04]  /*4760*/  LDSM.16.M88.4 R176, [R215] ;  /* 0x00000000d7b0783b */ /* 0x000fe80000000200 */
[----:B------:R-:W4:Y:S04]  /*4770*/  LDSM.16.M88.4 R28, [R216+0x2000] ;  /* 0x00200000d81c783b */ /* 0x000f280000000200 */
[----:B------:R-:W5:Y:S04]  /*4780*/  LDSM.16.M88.4 R172, [R207] ;  /* 0x00000000cfac783b */ /* 0x000f680000000200 */
[----:B------:R-:W2:Y:S04]  /*4790*/  LDSM.16.M88.4 R180, [R218] ;  /* 0x00000000dab4783b */ /* 0x000ea80000000200 */
[----:B------:R-:W2:Y:S04]  /*47a0*/  LDSM.16.M88.4 R168, [R216] ;  /* 0x00000000d8a8783b */ /* 0x000ea80000000200 */
[----:B------:R-:W-:Y:S04]  /*47b0*/  LDSM.16.M88.4 R196, [R211+0x8000] ;  /* 0x00800000d3c4783b */ /* 0x000fe80000000200 */
[----:B------:R-:W-:Y:S04]  /*47c0*/  LDSM.16.M88.4 R192, [R211+0x8800] ;  /* 0x00880000d3c0783b */ /* 0x000fe80000000200 */
[----:B------:R-:W2:Y:S01]  /*47d0*/  LDSM.16.M88.4 R188, [R214] ;  /* 0x00000000d6bc783b */ /* 0x000ea20000000200 */
[C---:B---3--:R-:W-:Y:S03]  /*47e0*/  HMMA.16816.F32.BF16 R24, R4.reuse, R184, RZ ;  /* 0x000000b80418723c */ /* 0x048fe600000418ff */
[----:B------:R-:W0:Y:S05]  /*47f0*/  LDGDEPBAR ;  /* 0x00000000000079af */ /* 0x000e2a0000000000 */
[C---:B-1----:R-:W-:Y:S08]  /*4800*/  HMMA.16816.F32.BF16 R8, R4.reuse, R32, RZ ;  /* 0x000000200408723c */ /* 0x042ff000000418ff */
[C---:B------:R-:W-:Y:S08]  /*4810*/  HMMA.16816.F32.BF16 R20, R4.reuse, R186, RZ ;  /* 0x000000ba0414723c */ /* 0x040ff000000418ff */
[----:B------:R-:W-:Y:S08]  /*4820*/  HMMA.16816.F32.BF16 R4, R4, R34, RZ ;  /* 0x000000220404723c */ /* 0x000ff000000418ff */
[C---:B----4-:R-:W-:Y:S08]  /*4830*/  HMMA.16816.F32.BF16 R24, R28.reuse, R176, R24 ;  /* 0x000000b01c18723c */ /* 0x050ff00000041818 */
[C---:B-----5:R-:W-:Y:S08]  /*4840*/  HMMA.16816.F32.BF16 R8, R28.reuse, R172, R8 ;  /* 0x000000ac1c08723c */ /* 0x060ff00000041808 */
[C---:B------:R-:W-:Y:S08]  /*4850*/  HMMA.16816.F32.BF16 R20, R28.reuse, R178, R20 ;  /* 0x000000b21c14723c */ /* 0x040ff00000041814 */
[----:B------:R-:W-:Y:S08]  /*4860*/  HMMA.16816.F32.BF16 R4, R28, R174, R4 ;  /* 0x000000ae1c04723c */ /* 0x000ff00000041804 */
[C---:B--2---:R-:W-:Y:S08]  /*4870*/  HMMA.16816.F32.BF16 R12, R180.reuse, R186, RZ ;  /* 0x000000bab40c723c */ /* 0x044ff000000418ff */
[C---:B------:R-:W-:Y:S08]  /*4880*/  HMMA.16816.F32.BF16 R28, R180.reuse, R184, RZ ;  /* 0x000000b8b41c723c */ /* 0x040ff000000418ff */
[C---:B------:R-:W-:Y:S08]  /*4890*/  HMMA.16816.F32.BF16 R184, R180.reuse, R32, RZ ;  /* 0x00000020b4b8723c */ /* 0x040ff000000418ff */
[----:B------:R-:W-:Y:S01]  /*48a0*/  HMMA.16816.F32.BF16 R180, R180, R34, RZ ;  /* 0x00000022b4b4723c */ /* 0x000fe200000418ff */
[----:B------:R-:W1:Y:S07]  /*48b0*/  LDSM.16.M88.4 R32, [R214+0x2000] ;  /* 0x00200000d620783b */ /* 0x000e6e0000000200 */
[C---:B------:R-:W-:Y:S08]  /*48c0*/  HMMA.16816.F32.BF16 R12, R168.reuse, R178, R12 ;  /* 0x000000b2a80c723c */ /* 0x040ff0000004180c */
[C---:B------:R-:W-:Y:S01]  /*48d0*/  HMMA.16816.F32.BF16 R28, R168.reuse, R176, R28 ;  /* 0x000000b0a81c723c */ /* 0x040fe2000004181c */
[----:B------:R-:W-:Y:S07]  /*48e0*/  LDSM.16.M88.4 R176, [R206] ;  /* 0x00000000ceb0783b */ /* 0x000fee0000000200 */
[C---:B------:R-:W-:Y:S08]  /*48f0*/  HMMA.16816.F32.BF16 R184, R168.reuse, R172, R184 ;  /* 0x000000aca8b8723c */ /* 0x040ff000000418b8 */
[----:B------:R-:W-:Y:S01]  /*4900*/  HMMA.16816.F32.BF16 R180, R168, R174, R180 ;  /* 0x000000aea8b4723c */ /* 0x000fe200000418b4 */
[----:B------:R-:W-:Y:S04]  /*4910*/  LDSM.16.M88.4 R172, [R206+0x800] ;  /* 0x00080000ceac783b */ /* 0x000fe80000000200 */
[----:B------:R-:W2:Y:S03]  /*4920*/  LDSM.16.M88.4 R168, [R213] ;  /* 0x00000000d5a8783b */ /* 0x000ea60000000200 */
[----:B------:R-:W-:Y:S08]  /*4930*/  HMMA.16816.F32.BF16 R12, R188, R198, R12 ;  /* 0x000000c6bc0c723c */ /* 0x000ff0000004180c */
        /* <DEDUP_REMOVED lines=9> */
[----:B------:R-:W-:Y:S04]  /*49d0*/  LDSM.16.M88.4 R192, [R217+0x9800] ;  /* 0x00980000d9c0783b */ /* 0x000fe80000000200 */
[----:B------:R-:W3:Y:S03]  /*49e0*/  LDSM.16.M88.4 R188, [R218+0x4000] ;  /* 0x00400000dabc783b */ /* 0x000ee60000000200 */
[C---:B--2---:R-:W-:Y:S08]  /*49f0*/  HMMA.16816.F32.BF16 R12, R168.reuse, R178, R12 ;  /* 0x000000b2a80c723c */ /* 0x044ff0000004180c */
[-C--:B------:R-:W-:Y:S08]  /*4a00*/  HMMA.16816.F32.BF16 R28, R168, R176.reuse, R28 ;  /* 0x000000b0a81c723c */ /* 0x080ff0000004181c */
[C---:B-1----:R-:W-:Y:S08]  /*4a10*/  HMMA.16816.F32.BF16 R24, R32.reuse, R176, R24 ;  /* 0x000000b02018723c */ /* 0x042ff00000041818 */
[C---:B------:R-:W-:Y:S01]  /*4a20*/  HMMA.16816.F32.BF16 R20, R32.reuse, R178, R20 ;  /* 0x000000b22014723c */ /* 0x040fe20000041814 */
[----:B------:R-:W-:Y:S07]  /*4a30*/  LDSM.16.M88.4 R176, [R205] ;  /* 0x00000000cdb0783b */ /* 0x000fee0000000200 */
[C---:B------:R-:W-:Y:S08]  /*4a40*/  HMMA.16816.F32.BF16 R8, R32.reuse, R172, R8 ;  /* 0x000000ac2008723c */ /* 0x040ff00000041808 */
[----:B------:R-:W-:Y:S01]  /*4a50*/  HMMA.16816.F32.BF16 R4, R32, R174, R4 ;  /* 0x000000ae2004723c */ /* 0x000fe20000041804 */
[----:B------:R-:W1:Y:S07]  /*4a60*/  LDSM.16.M88.4 R32, [R218+0x6000] ;  /* 0x00600000da20783b */ /* 0x000e6e0000000200 */
[C---:B------:R-:W-:Y:S08]  /*4a70*/  HMMA.16816.F32.BF16 R184, R168.reuse, R172, R184 ;  /* 0x000000aca8b8723c */ /* 0x040ff000000418b8 */
[----:B------:R-:W-:Y:S01]  /*4a80*/  HMMA.16816.F32.BF16 R180, R168, R174, R180 ;  /* 0x000000aea8b4723c */ /* 0x000fe200000418b4 */
[----:B------:R-:W-:Y:S04]  /*4a90*/  LDSM.16.M88.4 R172, [R204] ;  /* 0x00000000ccac783b */ /* 0x000fe80000000200 */
[----:B------:R-:W2:Y:S03]  /*4aa0*/  LDSM.16.M88.4 R168, [R216+0x4000] ;  /* 0x00400000d8a8783b */ /* 0x000ea60000000200 */
[C---:B---3--:R-:W-:Y:S08]  /*4ab0*/  HMMA.16816.F32.BF16 R12, R188.reuse, R198, R12 ;  /* 0x000000c6bc0c723c */ /* 0x048ff0000004180c */
[C---:B------:R-:W-:Y:S08]  /*4ac0*/  HMMA.16816.F32.BF16 R28, R188.reuse, R196, R28 ;  /* 0x000000c4bc1c723c */ /* 0x040ff0000004181c */
[----:B------:R-:W-:Y:S08]  /*4ad0*/  HMMA.16816.F32.BF16 R184, R188, R192, R184 ;  /* 0x000000c0bcb8723c */ /* 0x000ff000000418b8 */
[C---:B-1----:R-:W-:Y:S08]  /*4ae0*/  HMMA.16816.F32.BF16 R24, R32.reuse, R196, R24 ;  /* 0x000000c42018723c */ /* 0x042ff00000041818 */
[C---:B------:R-:W-:Y:S01]  /*4af0*/  HMMA.16816.F32.BF16 R20, R32.reuse, R198, R20 ;  /* 0x000000c62014723c */ /* 0x040fe20000041814 */
[----:B------:R-:W-:Y:S07]  /*4b00*/  LDSM.16.M88.4 R196, [R211+0x9000] ;  /* 0x00900000d3c4783b */ /* 0x000fee0000000200 */
[C---:B------:R-:W-:Y:S08]  /*4b10*/  HMMA.16816.F32.BF16 R8, R32.reuse, R192, R8 ;  /* 0x000000c02008723c */ /* 0x040ff00000041808 */
[-C--:B------:R-:W-:Y:S01]  /*4b20*/  HMMA.16816.F32.BF16 R4, R32, R194.reuse, R4 ;  /* 0x000000c22004723c */ /* 0x080fe20000041804 */
[----:B------:R-:W1:Y:S07]  /*4b30*/  LDSM.16.M88.4 R32, [R216+0x6000] ;  /* 0x00600000d820783b */ /* 0x000e6e0000000200 */
[----:B------:R-:W-:Y:S01]  /*4b40*/  HMMA.16816.F32.BF16 R180, R188, R194, R180 ;  /* 0x000000c2bcb4723c */ /* 0x000fe200000418b4 */
[----:B------:R-:W-:Y:S04]  /*4b50*/  LDSM.16.M88.4 R188, [R211+0x9800] ;  /* 0x00980000d3bc783b */ /* 0x000fe80000000200 */
[----:B------:R-:W3:Y:S03]  /*4b60*/  LDSM.16.M88.4 R192, [R214+0x4000] ;  /* 0x00400000d6c0783b */ /* 0x000ee60000000200 */
[C---:B--2---:R-:W-:Y:S08]  /*4b70*/  HMMA.16816.F32.BF16 R12, R168.reuse, R178, R12 ;  /* 0x000000b2a80c723c */ /* 0x044ff0000004180c */
[C---:B------:R-:W-:Y:S08]  /*4b80*/  HMMA.16816.F32.BF16 R28, R168.reuse, R176, R28 ;  /* 0x000000b0a81c723c */ /* 0x040ff0000004181c */
[C---:B------:R-:W-:Y:S08]  /*4b90*/  HMMA.16816.F32.BF16 R184, R168.reuse, R172, R184 ;  /* 0x000000aca8b8723c */ /* 0x040ff000000418b8 */
[----:B------:R-:W-:Y:S01]  /*4ba0*/  HMMA.16816.F32.BF16 R180, R168, R174, R180 ;  /* 0x000000aea8b4723c */ /* 0x000fe200000418b4 */
[----:B------:R-:W-:Y:S07]  /*4bb0*/  LDSM.16.M88.4 R168, [R206+0x1000] ;  /* 0x00100000cea8783b */ /* 0x000fee0000000200 */
[C---:B-1----:R-:W-:Y:S08]  /*4bc0*/  HMMA.16816.F32.BF16 R24, R32.reuse, R176, R24 ;  /* 0x000000b02018723c */ /* 0x042ff00000041818 */
[C---:B------:R-:W-:Y:S01]  /*4bd0*/  HMMA.16816.F32.BF16 R20, R32.reuse, R178, R20 ;  /* 0x000000b22014723c */ /* 0x040fe20000041814 */
[----:B------:R-:W1:Y:S07]  /*4be0*/  LDSM.16.M88.4 R176, [R213+0x4000] ;  /* 0x00400000d5b0783b */ /* 0x000e6e0000000200 */
[C---:B------:R-:W-:Y:S08]  /*4bf0*/  HMMA.16816.F32.BF16 R8, R32.reuse, R172, R8 ;  /* 0x000000ac2008723c */ /* 0x040ff00000041808 */
[----:B------:R-:W-:Y:S01]  /*4c00*/  HMMA.16816.F32.BF16 R4, R32, R174, R4 ;  /* 0x000000ae2004723c */ /* 0x000fe20000041804 */
[----:B------:R-:W2:Y:S04]  /*4c10*/  LDSM.16.M88.4 R32, [R214+0x6000] ;  /* 0x00600000d620783b */ /* 0x000ea80000000200 */
[----:B------:R-:W4:Y:S03]  /*4c20*/  LDSM.16.M88.4 R172, [R213+0x6000] ;  /* 0x00600000d5ac783b */ /* 0x000f260000000200 */
[C---:B---3--:R-:W-:Y:S08]  /*4c30*/  HMMA.16816.F32.BF16 R12, R192.reuse, R198, R12 ;  /* 0x000000c6c00c723c */ /* 0x048ff0000004180c */
[C---:B------:R-:W-:Y:S08]  /*4c40*/  HMMA.16816.F32.BF16 R184, R192.reuse, R188, R184 ;  /* 0x000000bcc0b8723c */ /* 0x040ff000000418b8 */
[----:B------:R-:W-:Y:S08]  /*4c50*/  HMMA.16816.F32.BF16 R28, R192, R196, R28 ;  /* 0x000000c4c01c723c */ /* 0x000ff0000004181c */
[----:B-1----:R-:W-:Y:S08]  /*4c60*/  HMMA.16816.F32.BF16 R12, R176, R170, R12 ;  /* 0x000000aab00c723c */ /* 0x002ff0000004180c */
[----:B------:R-:W-:Y:S08]  /*4c70*/  HMMA.16816.F32.BF16 R180, R192, R190, R180 ;  /* 0x000000bec0b4723c */ /* 0x000ff000000418b4 */
[C---:B--2---:R-:W-:Y:S08]  /*4c80*/  HMMA.16816.F32.BF16 R24, R32.reuse, R196, R24 ;  /* 0x000000c42018723c */ /* 0x044ff00000041818 */
[----:B------:R-:W-:Y:S01]  /*4c90*/  HMMA.16816.F32.BF16 R20, R32, R198, R20 ;  /* 0x000000c62014723c */ /* 0x000fe20000041814 */
[----:B------:R-:W-:-:S07]  /*4ca0*/  FSEL R0, R12, -INF , !P6 ;  /* 0xff8000000c007808 */ /* 0x000fce0007000000 */
[C---:B------:R-:W-:Y:S08]  /*4cb0*/  HMMA.16816.F32.BF16 R8, R32.reuse, R188, R8 ;  /* 0x000000bc2008723c */ /* 0x040ff00000041808 */
[----:B------:R-:W-:Y:S01]  /*4cc0*/  HMMA.16816.F32.BF16 R4, R32, R190, R4 ;  /* 0x000000be2004723c */ /* 0x000fe20000041804 */
[----:B------:R-:W1:Y:S01]  /*4cd0*/  LDSM.16.M88.4 R32, [R206+0x1800] ;  /* 0x00180000ce20783b */ /* 0x000e620000000200 */
[----:B------:R-:W-:-:S06]  /*4ce0*/  DEPBAR.LE SB0, 0x0 ;  /* 0x000080000000791a */ /* 0x000fcc0000000000 */
[C---:B----4-:R-:W-:Y:S08]  /*4cf0*/  HMMA.16816.F32.BF16 R24, R172.reuse, R168, R24 ;  /* 0x000000a8ac18723c */ /* 0x050ff00000041818 */
[----:B------:R-:W-:Y:S08]  /*4d00*/  HMMA.16816.F32.BF16 R20, R172, R170, R20 ;  /* 0x000000aaac14723c */ /* 0x000ff00000041814 */
[----:B------:R-:W-:Y:S08]  /*4d10*/  HMMA.16816.F32.BF16 R28, R176, R168, R28 ;  /* 0x000000a8b01c723c */ /* 0x000ff0000004181c */
[----:B------:R-:W-:-:S02]  /*4d20*/  FSEL R17, R27, -INF , !P0 ;  /* 0xff8000001b117808 */ /* 0x000fc40004000000 */
[----:B------:R-:W-:Y:S02]  /*4d30*/  FSEL R192, R25, -INF , !P2 ;  /* 0xff80000019c07808 */ /* 0x000fe40005000000 */
[----:B------:R-:W-:Y:S02]  /*4d40*/  ISETP.GE.AND P2, PT, R19, R2, PT ;  /* 0x000000021300720c */ /* 0x000fe40003f46270 */
[----:B------:R-:W-:Y:S02]  /*4d50*/  FSEL R19, R14, -INF , !P3 ;  /* 0xff8000000e137808 */ /* 0x000fe40005800000 */
[C---:B------:R-:W-:Y:S01]  /*4d60*/  IADD3 R25, R3.reuse, 0x11, RZ ;  /* 0x0000001103197810 */ /* 0x040fe20007ffe0ff */
[----:B-1----:R-:W-:Y:S01]  /*4d70*/  HMMA.16816.F32.BF16 R184, R176, R32, R184 ;  /* 0x00000020b0b8723c */ /* 0x002fe200000418b8 */
[----:B------:R-:W-:Y:S02]  /*4d80*/  IADD3 R27, R3, 0x10, RZ ;  /* 0x00000010031b7810 */ /* 0x000fe40007ffe0ff */
[----:B------:R-:W-:Y:S01]  /*4d90*/  FSEL R20, R20, -INF , !P4 ;  /* 0xff80000014147808 */ /* 0x000fe20006000000 */
[----:B------:R-:W-:Y:S01]  /*4da0*/  BAR.SYNC.DEFER_BLOCKING 0x0 ;  /* 0x0000000000007b1d */ /* 0x000fe20000010000 */
[----:B------:R-:W-:-:S02]  /*4db0*/  ISETP.GE.AND P4, PT, R27, R240, PT ;  /* 0x000000f01b00720c */ /* 0x000fc40003f86270 */
[----:B------:R-:W-:Y:S01]  /*4dc0*/  FSEL R169, R31, -INF , !P1 ;  /* 0xff8000001fa97808 */ /* 0x000fe20004800000 */
[----:B------:R-:W-:Y:S01]  /*4dd0*/  HMMA.16816.F32.BF16 R8, R172, R32, R8 ;  /* 0x00000020ac08723c */ /* 0x000fe20000041808 */
[----:B------:R-:W-:-:S06]  /*4de0*/  ISETP.GE.AND P1, PT, R3, R240, PT ;  /* 0x000000f00300720c */ /* 0x000fcc0003f26270 */
[----:B------:R-:W-:Y:S01]  /*4df0*/  IADD3 R33, R3, 0x9, RZ ;  /* 0x0000000903217810 */ /* 0x000fe20007ffe0ff */
[-C--:B------:R-:W-:Y:S03]  /*4e00*/  HMMA.16816.F32.BF16 R4, R172, R34.reuse, R4 ;  /* 0x00000022ac04723c */ /* 0x080fe60000041804 */
[C---:B------:R-:W-:Y:S02]  /*4e10*/  ISETP.GE.AND P0, PT, R33.reuse, R248, PT ;  /* 0x000000f82100720c */ /* 0x040fe40003f06270 */
[----:B------:R-:W-:Y:S02]  /*4e20*/  ISETP.GE.AND P6, PT, R33, R242, PT ;  /* 0x000000f22100720c */ /* 0x000fe40003fc6270 */
[----:B------:R-:W-:Y:S01]  /*4e30*/  FSEL R14, R13, -INF , !P0 ;  /* 0xff8000000d0e7808 */ /* 0x000fe20004000000 */
[----:B------:R-:W-:Y:S01]  /*4e40*/  HMMA.16816.F32.BF16 R180, R176, R34, R180 ;  /* 0x00000022b0b4723c */ /* 0x000fe200000418b4 */
[----:B------:R-:W-:-:S02]  /*4e50*/  ISETP.GE.AND P0, PT, R33, R2, PT ;  /* 0x000000022100720c */ /* 0x000fc40003f06270 */
[----:B------:R-:W-:Y:S02]  /*4e60*/  ISETP.GE.AND P3, PT, R33, R240, PT ;  /* 0x000000f02100720c */ /* 0x000fe40003f66270 */
[----:B------:R-:W-:Y:S02]  /*4e70*/  FSEL R23, R23, -INF , !P0 ;  /* 0xff80000017177808 */ /* 0x000fe40004000000 */
[----:B------:R-:W-:Y:S02]  /*4e80*/  ISETP.GE.AND P0, PT, R25, R248, PT ;  /* 0x000000f81900720c */ /* 0x000fe40003f06270 */
[----:B------:R-:W-:Y:S02]  /*4e90*/  FSEL R13, R22, -INF , !P2 ;  /* 0xff800000160d7808 */ /* 0x000fe40005000000 */
[----:B------:R-:W-:Y:S02]  /*4ea0*/  ISETP.GE.AND P2, PT, R27, R242, PT ;  /* 0x000000f21b00720c */ /* 0x000fe40003f46270 */
[----:B------:R-:W-:-:S02]  /*4eb0*/  FSEL R15, R15, -INF , !P6 ;  /* 0xff8000000f0f7808 */ /* 0x000fc40007000000 */
[----:B------:R-:W-:Y:S02]  /*4ec0*/  FSEL R185, R185, -INF , !P0 ;  /* 0xff800000b9b97808 */ /* 0x000fe40004000000 */
[----:B------:R-:W-:Y:S02]  /*4ed0*/  ISETP.GE.AND P6, PT, R27, R248, PT ;  /* 0x000000f81b00720c */ /* 0x000fe40003fc6270 */
[-C--:B------:R-:W-:Y:S02]  /*4ee0*/  ISETP.GE.AND P0, PT, R25, R2.reuse, PT ;  /* 0x000000021900720c */ /* 0x080fe40003f06270 */
[----:B------:R-:W-:Y:S02]  /*4ef0*/  FSEL R12, R21, -INF , !P3 ;  /* 0xff800000150c7808 */ /* 0x000fe40005800000 */
[----:B------:R-:W-:Y:S02]  /*4f00*/  ISETP.GE.AND P3, PT, R27, R2, PT ;  /* 0x000000021b00720c */ /* 0x000fe40003f66270 */
[----:B------:R-:W-:-:S02]  /*4f10*/  FSEL R186, R186, -INF , !P2 ;  /* 0xff800000baba7808 */ /* 0x000fc40005000000 */
[----:B------:R-:W-:Y:S02]  /*4f20*/  IADD3 R21, R3, 0x18, RZ ;  /* 0x0000001803157810 */ /* 0x000fe40007ffe0ff */
[----:B------:R-:W-:Y:S02]  /*4f30*/  ISETP.GE.AND P2, PT, R25, R240, PT ;  /* 0x000000f01900720c */ /* 0x000fe40003f46270 */
[----:B------:R-:W-:Y:S02]  /*4f40*/  FSEL R184, R184, -INF , !P6 ;  /* 0xff800000b8b87808 */ /* 0x000fe40007000000 */
[----:B------:R-:W-:Y:S02]  /*4f50*/  FSEL R33, R11, -INF , !P0 ;  /* 0xff8000000b217808 */ /* 0x000fe40004000000 */
[----:B------:R-:W-:Y:S02]  /*4f60*/  ISETP.GE.AND P6, PT, R25, R242, PT ;  /* 0x000000f21900720c */ /* 0x000fe40003fc6270 */
        /* <DEDUP_REMOVED lines=9> */
[C---:B------:R-:W-:Y:S02]  /*5000*/  IADD3 R9, R3.reuse, 0x19, RZ ;  /* 0x0000001903097810 */ /* 0x040fe40007ffe0ff */
[----:B------:R-:W-:Y:S02]  /*5010*/  ISETP.GE.AND P0, PT, R3, R2, PT ;  /* 0x000000020300720c */ /* 0x000fe40003f06270 */
        /* <DEDUP_REMOVED lines=9> */
[----:B------:R-:W-:Y:S02]  /*50b0*/  PLOP3.LUT P0, PT, PT, PT, UP0, 0x80, 0x0 ;  /* 0x000000000000781c */ /* 0x000fe40003f0f008 */
[----:B------:R-:W-:Y:S02]  /*50c0*/  FSEL R187, R187, -INF , !P6 ;  /* 0xff800000bbbb7808 */ /* 0x000fe40007000000 */
        /* <DEDUP_REMOVED lines=33> */
.L_x_886:
[----:B------:R-:W2:Y:S04]  /*52e0*/  LDL.64 R6, [R1] ;  /* 0x0000000001067983 */ /* 0x000ea80000100a00 */
[----:B------:R-:W3:Y:S01]  /*52f0*/  LDL.LU.64 R176, [R1+0x18] ;  /* 0x0000180001b07983 */ /* 0x000ee20000300a00 */
[----:B------:R-:W-:Y:S01]  /*5300*/  MOV R5, UR29 ;  /* 0x0000001d00057c02 */ /* 0x000fe20008000f00 */
[----:B-1----:R-:W-:Y:S01]  /*5310*/  IMAD.WIDE.U32 R170, R203, -0x326172a9, RZ ;  /* 0xcd9e8d57cbaa7825 */ /* 0x002fe200078e00ff */
[----:B------:R-:W-:Y:S01]  /*5320*/  FMNMX.FTZ R11, R167, R10, !PT ;  /* 0x0000000aa70b7209 */ /* 0x000fe20007810000 */
[----:B------:R1:W-:Y:S02]  /*5330*/  STL.64 [R1+0x20], R204 ;  /* 0x000020cc01007387 */ /* 0x0003e40000100a00 */
[----:B------:R-:W-:Y:S01]  /*5340*/  IMAD.WIDE.U32 R174, R202, -0x326172a9, RZ ;  /* 0xcd9e8d57caae7825 */ /* 0x000fe200078e00ff */
[----:B------:R-:W-:-:S02]  /*5350*/  FMNMX.FTZ R11, R8, R11, !PT ;  /* 0x0000000b080b7209 */ /* 0x000fc40007810000 */
[----:B--2---:R-:W-:Y:S02]  /*5360*/  MOV R180, R6 ;  /* 0x0000000600b47202 */ /* 0x004fe40000000f00 */
[----:B------:R-:W-:Y:S02]  /*5370*/  LOP3.LUT R6, R171, R201, RZ, 0x3c, !PT ;  /* 0x000000c9ab067212 */ /* 0x000fe400078e3cff */
[----:B---3--:R-:W-:Y:S02]  /*5380*/  LOP3.LUT R5, R177, UR31, R5, 0x96, !PT ;  /* 0x0000001fb1057c12 */ /* 0x008fe4000f8e9605 */
[----:B------:R-:W-:Y:S01]  /*5390*/  MOV R181, R7 ;  /* 0x0000000700b57202 */ /* 0x000fe20000000f00 */
[----:B------:R-:W-:-:S04]  /*53a0*/  IMAD.WIDE.U32 R34, R6, -0x2daee0ad, RZ ;  /* 0xd2511f5306227825 */ /* 0x000fc800078e00ff */
[----:B------:R-:W-:Y:S01]  /*53b0*/  IMAD.WIDE.U32 R172, R5, -0x326172a9, RZ ;  /* 0xcd9e8d5705ac7825 */ /* 0x000fe200078e00ff */
[----:B------:R-:W-:-:S04]  /*53c0*/  LOP3.LUT R5, R35, UR14, R176, 0x96, !PT ;  /* 0x0000000e23057c12 */ /* 0x000fc8000f8e96b0 */
[----:B------:R-:W-:Y:S01]  /*53d0*/  LOP3.LUT R7, R173, UR15, R174, 0x96, !PT ;  /* 0x0000000fad077c12 */ /* 0x000fe2000f8e96ae */
[----:B------:R-:W-:Y:S01]  /*53e0*/  IMAD.WIDE.U32 R176, R5, -0x326172a9, RZ ;  /* 0xcd9e8d5705b07825 */ /* 0x000fe200078e00ff */
[----:B------:R-:W-:Y:S02]  /*53f0*/  LOP3.LUT R6, R173, UR15, R170, 0x96, !PT ;  /* 0x0000000fad067c12 */ /* 0x000fe4000f8e96aa */
[--C-:B------:R-:W-:Y:S01]  /*5400*/  LOP3.LUT R174, R251, UR13, R172.reuse, 0x96, !PT ;  /* 0x0000000dfbae7c12 */ /* 0x100fe2000f8e96ac */
        /* <DEDUP_REMOVED lines=20> */
[----:B-1----:R-:W-:Y:S01]  /*5550*/  IMAD.WIDE.U32 R204, R6, -0x2daee0ad, RZ ;  /* 0xd2511f5306cc7825 */ /* 0x002fe200078e00ff */
[----:B------:R-:W-:-:S03]  /*5560*/  LOP3.LUT R6, R179, UR8, R172, 0x96, !PT ;  /* 0x00000008b3067c12 */ /* 0x000fc6000f8e96ac */
[----:B------:R-:W-:Y:S01]  /*5570*/  IMAD.WIDE.U32 R172, R7, -0x326172a9, RZ ;  /* 0xcd9e8d5707ac7825 */ /* 0x000fe200078e00ff */
[----:B------:R-:W-:Y:S02]  /*5580*/  FMNMX.FTZ R7, R0, R11, !PT ;  /* 0x0000000b00077209 */ /* 0x000fe40007810000 */
[----:B------:R-:W-:Y:S01]  /*5590*/  LOP3.LUT R5, R205, UR6, R176, 0x96, !PT ;  /* 0x00000006cd057c12 */ /* 0x000fe2000f8e96b0 */
[----:B------:R-:W-:Y:S01]  /*55a0*/  IMAD.WIDE.U32 R198, R198, -0x2daee0ad, RZ ;  /* 0xd2511f53c6c67825 */ /* 0x000fe200078e00ff */
[----:B------:R-:W-:Y:S02]  /*55b0*/  FMNMX.FTZ R7, R14, R7, !PT ;  /* 0x000000070e077209 */ /* 0x000fe40007810000 */
[----:B------:R-:W-:Y:S01]  /*55c0*/  LOP3.LUT R35, R173, UR7, R170, 0x96, !PT ;  /* 0x00000007ad237c12 */ /* 0x000fe2000f8e96aa */
[----:B------:R-:W-:Y:S01]  /*55d0*/  IMAD.WIDE.U32 R176, R5, -0x326172a9, RZ ;  /* 0xcd9e8d5705b07825 */ /* 0x000fe200078e00ff */
[----:B------:R-:W-:Y:S02]  /*55e0*/  LOP3.LUT R5, R199, UR6, R178, 0x96, !PT ;  /* 0x00000006c7057c12 */ /* 0x000fe4000f8e96b2 */
[----:B------:R-:W-:-:S02]  /*55f0*/  FMNMX.FTZ R22, R184, R7, !PT ;  /* 0x00000007b8167209 */ /* 0x000fc40007810000 */
[----:B------:R-:W-:Y:S01]  /*5600*/  LOP3.LUT R172, R177, UR16, R172, 0x96, !PT ;  /* 0x00000010b1ac7c12 */ /* 0x000fe2000f8e96ac */
[----:B------:R-:W-:Y:S01]  /*5610*/  IMAD.WIDE.U32 R170, R5, -0x326172a9, RZ ;  /* 0xcd9e8d5705aa7825 */ /* 0x000fe200078e00ff */
[----:B------:R-:W-:Y:S02]  /*5620*/  FMNMX.FTZ R7, R185, R22, !PT ;  /* 0x00000016b9077209 */ /* 0x000fe40007810000 */
[C---:B------:R-:W-:Y:S02]  /*5630*/  LOP3.LUT R174, R176.reuse, 0xffff, RZ, 0xc0, !PT ;  /* 0x0000ffffb0ae7812 */ /* 0x040fe400078ec0ff */
[----:B------:R-:W-:Y:S02]  /*5640*/  LOP3.LUT R21, R176, 0xff, RZ, 0xc0, !PT ;  /* 0x000000ffb0157812 */ /* 0x000fe400078ec0ff */
[--C-:B------:R-:W-:Y:S02]  /*5650*/  SHF.R.U32.HI R164, RZ, 0x10, R176.reuse ;  /* 0x00000010ffa47819 */ /* 0x100fe400000116b0 */
[----:B------:R-:W-:Y:S01]  /*5660*/  SHF.R.U32.HI R11, RZ, 0x18, R176 ;  /* 0x00000018ff0b7819 */ /* 0x000fe200000116b0 */
[----:B------:R-:W-:Y:S01]  /*5670*/  IMAD.WIDE.U32 R176, R6, -0x326172a9, RZ ;  /* 0xcd9e8d5706b07825 */ /* 0x000fe200078e00ff */
[----:B------:R-:W-:-:S02]  /*5680*/  FMNMX.FTZ R6, R30, R7, !PT ;  /* 0x000000071e067209 */ /* 0x000fc40007810000 */
[C---:B------:R-:W-:Y:S02]  /*5690*/  LOP3.LUT R168, R170.reuse, 0xffff, RZ, 0xc0, !PT ;  /* 0x0000ffffaaa87812 */ /* 0x040fe400078ec0ff */
[----:B------:R-:W-:Y:S02]  /*56a0*/  LOP3.LUT R195, R170, 0xff, RZ, 0xc0, !PT ;  /* 0x000000ffaac37812 */ /* 0x000fe400078ec0ff */
[--C-:B------:R-:W-:Y:S02]  /*56b0*/  SHF.R.U32.HI R22, RZ, 0x10, R170.reuse ;  /* 0x00000010ff167819 */ /* 0x100fe400000116aa */
[----:B------:R-:W-:Y:S02]  /*56c0*/  SHF.R.U32.HI R7, RZ, 0x18, R170 ;  /* 0x00000018ff077819 */ /* 0x000fe400000116aa */
[----:B------:R-:W-:Y:S02]  /*56d0*/  FMNMX.FTZ R170, R166, R3, !PT ;  /* 0x00000003a6aa7209 */ /* 0x000fe40007810000 */
[----:B------:R-:W-:-:S02]  /*56e0*/  LOP3.LUT R5, R171, UR16, R176, 0x96, !PT ;  /* 0x00000010ab057c12 */ /* 0x000fc4000f8e96b0 */
[----:B------:R-:W-:Y:S02]  /*56f0*/  FMNMX.FTZ R171, R31, R6, !PT ;  /* 0x000000061fab7209 */ /* 0x000fe40007810000 */
[----:B------:R-:W-:Y:S02]  /*5700*/  FMNMX.FTZ R170, R169, R170, !PT ;  /* 0x000000aaa9aa7209 */ /* 0x000fe40007810000 */
[----:B------:R-:W-:Y:S01]  /*5710*/  LOP3.LUT R164, R164, 0xff, RZ, 0xc0, !PT ;  /* 0x000000ffa4a47812 */ /* 0x000fe200078ec0ff */
[----:B------:R-:W1:Y:S01]  /*5720*/  SHFL.BFLY PT, R6, R171, 0x2, 0x1f ;  /* 0x0c401f00ab067f89 */ /* 0x000e6200000e0000 */
[----:B------:R-:W-:Y:S02]  /*5730*/  FMNMX.FTZ R170, R19, R170, !PT ;  /* 0x000000aa13aa7209 */ /* 0x000fe40007810000 */
[----:B------:R-:W-:Y:S02]  /*5740*/  PRMT R11, R164, 0x5410, R11 ;  /* 0x00005410a40b7816 */ /* 0x000fe4000000000b */
[----:B------:R-:W-:-:S02]  /*5750*/  FMNMX.FTZ R173, R15, R170, !PT ;  /* 0x000000aa0fad7209 */ /* 0x000fc40007810000 */
[----:B------:R-:W-:Y:S02]  /*5760*/  LOP3.LUT R170, R172, 0xffff, RZ, 0xc0, !PT ;  /* 0x0000ffffacaa7812 */ /* 0x000fe400078ec0ff */
[----:B------:R-:W-:Y:S02]  /*5770*/  FMNMX.FTZ R164, R186, R173, !PT ;  /* 0x000000adbaa47209 */ /* 0x000fe40007810000 */
[----:B------:R-:W-:Y:S02]  /*5780*/  SHF.R.U32.HI R170, RZ, 0x8, R170 ;  /* 0x00000008ffaa7819 */ /* 0x000fe400000116aa */
[----:B------:R-:W-:Y:S02]  /*5790*/  FMNMX.FTZ R173, R187, R164, !PT ;  /* 0x000000a4bbad7209 */ /* 0x000fe40007810000 */
[----:B------:R-:W-:Y:S02]  /*57a0*/  LOP3.LUT R181, R172, 0xff, RZ, 0xc0, !PT ;  /* 0x000000ffacb57812 */ /* 0x000fe400078ec0ff */
[----:B------:R-:W-:-:S02]  /*57b0*/  FMNMX.FTZ R164, R182, R173, !PT ;  /* 0x000000adb6a47209 */ /* 0x000fc40007810000 */
[----:B------:R-:W-:Y:S02]  /*57c0*/  FMNMX.FTZ R173, R165, R4, !PT ;  /* 0x00000004a5ad7209 */ /* 0x000fe40007810000 */
[----:B------:R-:W-:Y:S02]  /*57d0*/  FMNMX.FTZ R164, R183, R164, !PT ;  /* 0x000000a4b7a47209 */ /* 0x000fe40007810000 */
[----:B------:R-:W-:Y:S02]  /*57e0*/  FMNMX.FTZ R173, R192, R173, !PT ;  /* 0x000000adc0ad7209 */ /* 0x000fe40007810000 */
[----:B-1----:R-:W-:Y:S02]  /*57f0*/  FMNMX.FTZ R6, R171, R6, !PT ;  /* 0x00000006ab067209 */ /* 0x002fe40007810000 */
[----:B------:R-:W1:Y:S01]  /*5800*/  SHFL.BFLY PT, R171, R164, 0x2, 0x1f ;  /* 0x0c401f00a4ab7f89 */ /* 0x000e6200000e0000 */
[----:B------:R-:W-:Y:S02]  /*5810*/  FMNMX.FTZ R173, R20, R173, !PT ;  /* 0x000000ad14ad7209 */ /* 0x000fe40007810000 */
[----:B------:R-:W-:Y:S01]  /*5820*/  PRMT R181, R181, 0x5410, R170 ;  /* 0x00005410b5b57816 */ /* 0x000fe200000000aa */
[----:B------:R-:W2:Y:S01]  /*5830*/  SHFL.BFLY PT, R197, R6, 0x1, 0x1f ;  /* 0x0c201f0006c57f89 */ /* 0x000ea200000e0000 */
[----:B------:R-:W-:-:S02]  /*5840*/  FMNMX.FTZ R170, R12, R173, !PT ;  /* 0x000000ad0caa7209 */ /* 0x000fc40007810000 */
[----:B------:R-:W-:Y:S02]  /*5850*/  LOP3.LUT R34, R177, UR7, R34, 0x96, !PT ;  /* 0x00000007b1227c12 */ /* 0x000fe4000f8e9622 */
[----:B------:R-:W-:Y:S02]  /*5860*/  FMNMX.FTZ R175, R25, R170, !PT ;  /* 0x000000aa19af7209 */ /* 0x000fe40007810000 */
[--C-:B------:R-:W-:Y:S02]  /*5870*/  SHF.R.U32.HI R179, RZ, 0x10, R172.reuse ;  /* 0x00000010ffb37819 */ /* 0x100fe400000116ac */
[----:B------:R-:W-:Y:S02]  /*5880*/  FMNMX.FTZ R175, R32, R175, !PT ;  /* 0x000000af20af7209 */ /* 0x000fe40007810000 */
[----:B------:R-:W-:Y:S02]  /*5890*/  SHF.R.U32.HI R172, RZ, 0x18, R172 ;  /* 0x00000018ffac7819 */ /* 0x000fe400000116ac */
[----:B------:R-:W-:-:S02]  /*58a0*/  FMNMX.FTZ R175, R28, R175, !PT ;  /* 0x000000af1caf7209 */ /* 0x000fc40007810000 */
[----:B------:R-:W-:Y:S02]  /*58b0*/  LOP3.LUT R179, R179, 0xff, RZ, 0xc0, !PT ;  /* 0x000000ffb3b37812 */ /* 0x000fe400078ec0ff */
[----:B------:R-:W-:Y:S02]  /*58c0*/  FMNMX.FTZ R175, R24, R175, !PT ;  /* 0x000000af18af7209 */ /* 0x000fe40007810000 */
[----:B------:R-:W-:Y:S02]  /*58d0*/  PRMT R179, R179, 0x5410, R172 ;  /* 0x00005410b3b37816 */ /* 0x000fe400000000ac */
[----:B-1----:R-:W-:Y:S02]  /*58e0*/  FMNMX.FTZ R171, R164, R171, !PT ;  /* 0x000000aba4ab7209 */ /* 0x002fe40007810000 */
[----:B------:R-:W-:Y:S02]  /*58f0*/  FMNMX.FTZ R164, R18, R9, !PT ;  /* 0x0000000912a47209 */ /* 0x000fe40007810000 */
[----:B--2---:R-:W-:Y:S01]  /*5900*/  FMNMX.FTZ R197, R6, R197, !PT ;  /* 0x000000c506c57209 */ /* 0x004fe20007810000 */
[----:B------:R-:W1:Y:S01]  /*5910*/  SHFL.BFLY PT, R196, R171, 0x1, 0x1f ;  /* 0x0c201f00abc47f89 */ /* 0x000e6200000e0000 */
[----:B------:R-:W-:-:S02]  /*5920*/  FMNMX.FTZ R164, R17, R164, !PT ;  /* 0x000000a411a47209 */ /* 0x000fc40007810000 */
[C---:B------:R-:W-:Y:S01]  /*5930*/  FSETP.NEU.FTZ.AND P3, PT, R197.reuse, -INF , PT ;  /* 0xff800000c500780b */ /* 0x040fe20003f7d000 */
[----:B------:R-:W-:Y:S01]  /*5940*/  FMUL.FTZ R191, R197, c[0x0][0x23c] ;  /* 0x00008f00c5bf7a20 */ /* 0x000fe20000410000 */
[----:B------:R-:W-:Y:S01]  /*5950*/  FMNMX.FTZ R164, R13, R164, !PT ;  /* 0x000000a40da47209 */ /* 0x000fe20007810000 */
[----:B------:R-:W2:Y:S01]  /*5960*/  SHFL.BFLY PT, R6, R175, 0x2, 0x1f ;  /* 0x0c401f00af067f89 */ /* 0x000ea200000e0000 */
[----:B------:R-:W-:Y:S02]  /*5970*/  LOP3.LUT R22, R22, 0xff, RZ, 0xc0, !PT ;  /* 0x000000ff16167812 */ /* 0x000fe400078ec0ff */
[----:B------:R-:W-:Y:S02]  /*5980*/  FMNMX.FTZ R164, R23, R164, !PT ;  /* 0x000000a417a47209 */ /* 0x000fe40007810000 */
[----:B------:R-:W-:Y:S02]  /*5990*/  FSEL R191, R191, RZ, P3 ;  /* 0x000000ffbfbf7208 */ /* 0x000fe40001800000 */
[----:B------:R-:W-:-:S02]  /*59a0*/  FMNMX.FTZ R164, R27, R164, !PT ;  /* 0x000000a41ba47209 */ /* 0x000fc40007810000 */
[----:B------:R-:W-:Y:S01]  /*59b0*/  SHF.R.U32.HI R174, RZ, 0x8, R174 ;  /* 0x00000008ffae7819 */ /* 0x000fe200000116ae */
[--C-:B------:R-:W-:Y:S01]  /*59c0*/  FFMA.FTZ R193, R10, c[0x0][0x23c], -R191.reuse ;  /* 0x00008f000ac17a23 */ /* 0x100fe200000108bf */
[----:B------:R-:W-:Y:S01]  /*59d0*/  FMNMX.FTZ R164, R33, R164, !PT ;  /* 0x000000a421a47209 */ /* 0x000fe20007810000 */
[----:B------:R-:W-:Y:S01]  /*59e0*/  FFMA.FTZ R176, R8, c[0x0][0x23c], -R191 ;  /* 0x00008f0008b07a23 */ /* 0x000fe200000108bf */
[----:B------:R-:W-:Y:S02]  /*59f0*/  PRMT R7, R22, 0x5410, R7 ;  /* 0x0000541016077816 */ /* 0x000fe40000000007 */
[----:B------:R-:W-:Y:S01]  /*5a00*/  FMNMX.FTZ R173, R29, R164, !PT ;  /* 0x000000a41dad7209 */ /* 0x000fe20007810000 */
[----:B------:R-:W-:Y:S01]  /*5a10*/  MUFU.EX2 R193, R193 ;  /* 0x000000c100c17308 */ /* 0x000fe20000000800 */
[----:B------:R-:W-:Y:S02]  /*5a20*/  SHF.R.U32.HI R168, RZ, 0x8, R168 ;  /* 0x00000008ffa87819 */ /* 0x000fe400000116a8 */
[----:B------:R-:W-:-:S02]  /*5a30*/  FMNMX.FTZ R10, R26, R173, !PT ;  /* 0x000000ad1a0a7209 */ /* 0x000fc40007810000 */
[----:B-1----:R-:W-:Y:S02]  /*5a40*/  FMNMX.FTZ R196, R171, R196, !PT ;  /* 0x000000c4abc47209 */ /* 0x002fe40007810000 */
[----:B------:R-:W-:Y:S01]  /*5a50*/  PRMT R21, R21, 0x5410, R174 ;  /* 0x0000541015157816 */ /* 0x000fe200000000ae */
[----:B------:R-:W1:Y:S01]  /*5a60*/  SHFL.BFLY PT, R177, R10, 0x2, 0x1f ;  /* 0x0c401f000ab17f89 */ /* 0x000e6200000e0000 */
[C---:B------:R-:W-:Y:S01]  /*5a70*/  FSETP.NEU.FTZ.AND P2, PT, R196.reuse, -INF , PT ;  /* 0xff800000c400780b */ /* 0x040fe20003f5d000 */
[----:B------:R-:W-:Y:S01]  /*5a80*/  FMUL.FTZ R190, R196, c[0x0][0x23c] ;  /* 0x00008f00c4be7a20 */ /* 0x000fe20000410000 */
[----:B--2---:R-:W-:Y:S01]  /*5a90*/  FMNMX.FTZ R6, R175, R6, !PT ;  /* 0x00000006af067209 */ /* 0x004fe20007810000 */
[--C-:B------:R-:W-:Y:S01]  /*5aa0*/  FFMA.FTZ R175, R0, c[0x0][0x23c], -R191.reuse ;  /* 0x00008f0000af7a23 */ /* 0x100fe200000108bf */
[----:B------:R-:W-:Y:S01]  /*5ab0*/  MUFU.EX2 R176, R176 ;  /* 0x000000b000b07308 */ /* 0x000fe20000000800 */
[----:B------:R-:W-:Y:S01]  /*5ac0*/  PRMT R195, R195, 0x5410, R168 ;  /* 0x00005410c3c37816 */ /* 0x000fe200000000a8 */
[----:B------:R-:W-:Y:S01]  /*5ad0*/  FFMA.FTZ R174, R14, c[0x0][0x23c], -R191 ;  /* 0x00008f000eae7a23 */ /* 0x000fe200000108bf */
[----:B------:R-:W-:Y:S01]  /*5ae0*/  FSEL R190, R190, RZ, P2 ;  /* 0x000000ffbebe7208 */ /* 0x000fe20001000000 */
[----:B------:R-:W2:Y:S04]  /*5af0*/  SHFL.BFLY PT, R171, R6, 0x1, 0x1f ;  /* 0x0c201f0006ab7f89 */ /* 0x000ea800000e0000 */
[--C-:B------:R-:W-:Y:S01]  /*5b00*/  FFMA.FTZ R172, R169, c[0x0][0x23c], -R190.reuse ;  /* 0x00008f00a9ac7a23 */ /* 0x100fe200000108be */
[----:B------:R-:W-:Y:S01]  /*5b10*/  MUFU.EX2 R175, R175 ;  /* 0x000000af00af7308 */ /* 0x000fe20000000800 */
[----:B------:R-:W-:-:S02]  /*5b20*/  FFMA.FTZ R173, R3, c[0x0][0x23c], -R190 ;  /* 0x00008f0003ad7a23 */ /* 0x000fc400000108be */
[--C-:B------:R-:W-:Y:S02]  /*5b30*/  FFMA.FTZ R8, R19, c[0x0][0x23c], -R190.reuse ;  /* 0x00008f0013087a23 */ /* 0x100fe400000108be */
[----:B------:R-:W-:-:S03]  /*5b40*/  FFMA.FTZ R170, R15, c[0x0][0x23c], -R190 ;  /* 0x00008f000faa7a23 */ /* 0x000fc600000108be */
[----:B------:R-:W-:Y:S01]  /*5b50*/  MUFU.EX2 R173, R173 ;  /* 0x000000ad00ad7308 */ /* 0x000fe20000000800 */
[----:B-1----:R-:W-:-:S05]  /*5b60*/  FMNMX.FTZ R0, R10, R177, !PT ;  /* 0x000000b10a007209 */ /* 0x002fca0007810000 */
[----:B------:R-:W1:Y:S02]  /*5b70*/  SHFL.BFLY PT, R169, R0, 0x1, 0x1f ;  /* 0x0c201f0000a97f89 */ /* 0x000e6400000e0000 */
[----:B------:R-:W-:Y:S01]  /*5b80*/  MUFU.EX2 R172, R172 ;  /* 0x000000ac00ac7308 */ /* 0x000fe20000000800 */
[----:B--2---:R-:W-:Y:S02]  /*5b90*/  FMNMX.FTZ R3, R6, R171, !PT ;  /* 0x000000ab06037209 */ /* 0x004fe40007810000 */
[C---:B------:R-:W-:Y:S02]  /*5ba0*/  LOP3.LUT R171, R5.reuse, 0xffff, RZ, 0xc0, !PT ;  /* 0x0000ffff05ab7812 */ /* 0x040fe400078ec0ff */
[----:B------:R-:W-:Y:S01]  /*5bb0*/  LOP3.LUT R6, R5, 0xff, RZ, 0xc0, !PT ;  /* 0x000000ff05067812 */ /* 0x000fe200078ec0ff */
[C---:B------:R-:W-:Y:S01]  /*5bc0*/  FMUL.FTZ R189, R3.reuse, c[0x0][0x23c] ;  /* 0x00008f0003bd7a20 */ /* 0x040fe20000410000 */
[----:B------:R-:W-:Y:S01]  /*5bd0*/  SHF.R.U32.HI R171, RZ, 0x8, R171 ;  /* 0x00000008ffab7819 */ /* 0x000fe200000116ab */
[----:B------:R-:W-:Y:S01]  /*5be0*/  MUFU.EX2 R170, R170 ;  /* 0x000000aa00aa7308 */ /* 0x000fe20000000800 */
[----:B------:R-:W-:-:S02]  /*5bf0*/  FSETP.NEU.FTZ.AND P1, PT, R3, -INF , PT ;  /* 0xff8000000300780b */ /* 0x000fc40003f3d000 */
[----:B------:R-:W-:Y:S02]  /*5c00*/  PRMT R19, R6, 0x5410, R171 ;  /* 0x0000541006137816 */ /* 0x000fe400000000ab */
[--C-:B------:R-:W-:Y:S02]  /*5c10*/  SHF.R.U32.HI R6, RZ, 0x10, R5.reuse ;  /* 0x00000010ff067819 */ /* 0x100fe40000011605 */
[----:B------:R-:W-:Y:S01]  /*5c20*/  SHF.R.U32.HI R5, RZ, 0x18, R5 ;  /* 0x00000018ff057819 */ /* 0x000fe20000011605 */
[----:B------:R2:W-:Y:S01]  /*5c30*/  MUFU.EX2 R171, R8 ;  /* 0x0000000800ab7308 */ /* 0x0005e20000000800 */
[----:B------:R-:W-:Y:S02]  /*5c40*/  LOP3.LUT R6, R6, 0xff, RZ, 0xc0, !PT ;  /* 0x000000ff06067812 */ /* 0x000fe400078ec0ff */
[----:B------:R-:W-:Y:S02]  /*5c50*/  FSEL R189, R189, RZ, P1 ;  /* 0x000000ffbdbd7208 */ /* 0x000fe40000800000 */
[----:B-1----:R-:W-:-:S02]  /*5c60*/  FMNMX.FTZ R0, R0, R169, !PT ;  /* 0x000000a900007209 */ /* 0x002fc40007810000 */
[----:B------:R-:W-:Y:S01]  /*5c70*/  PRMT R5, R6, 0x5410, R5 ;  /* 0x0000541006057816 */ /* 0x000fe20000000005 */
[--C-:B------:R-:W-:Y:S01]  /*5c80*/  FFMA.FTZ R169, R20, c[0x0][0x23c], -R189.reuse ;  /* 0x00008f0014a97a23 */ /* 0x100fe200000108bd */
[C---:B------:R-:W-:Y:S01]  /*5c90*/  FSETP.NEU.FTZ.AND P0, PT, R0.reuse, -INF , PT ;  /* 0xff8000000000780b */ /* 0x040fe20003f1d000 */
[----:B------:R-:W-:Y:S01]  /*5ca0*/  FMUL.FTZ R188, R0, c[0x0][0x23c] ;  /* 0x00008f0000bc7a20 */ /* 0x000fe20000410000 */
[----:B------:R-:W1:Y:S01]  /*5cb0*/  MUFU.EX2 R174, R174 ;  /* 0x000000ae00ae7308 */ /* 0x000e620000000800 */
[--C-:B------:R-:W-:Y:S01]  /*5cc0*/  FFMA.FTZ R164, R12, c[0x0][0x23c], -R189.reuse ;  /* 0x00008f000ca47a23 */ /* 0x100fe200000108bd */
[----:B------:R-:W-:Y:S01]  /*5cd0*/  FSEL R12, R3, RZ, P1 ;  /* 0x000000ff030c7208 */ /* 0x000fe20000800000 */
[--C-:B------:R-:W-:Y:S01]  /*5ce0*/  FFMA.FTZ R177, R192, c[0x0][0x23c], -R189.reuse ;  /* 0x00008f00c0b17a23 */ /* 0x100fe200000108bd */
[----:B------:R-:W-:Y:S01]  /*5cf0*/  FSEL R188, R188, RZ, P0 ;  /* 0x000000ffbcbc7208 */ /* 0x000fe20000000000 */
[----:B------:R-:W-:Y:S01]  /*5d00*/  FFMA.FTZ R168, R4, c[0x0][0x23c], -R189 ;  /* 0x00008f0004a87a23 */ /* 0x000fe200000108bd */
[----:B--2---:R-:W-:Y:S01]  /*5d10*/  FSEL R8, R197, RZ, P3 ;  /* 0x000000ffc5087208 */ /* 0x004fe20001800000 */
[----:B------:R-:W-:Y:S01]  /*5d20*/  FADD.FTZ R12, R165, -R12 ;  /* 0x8000000ca50c7221 */ /* 0x000fe20000010000 */
[----:B------:R-:W-:Y:S01]  /*5d30*/  MUFU.EX2 R169, R169 ;  /* 0x000000a900a97308 */ /* 0x000fe20000000800 */
[--C-:B------:R-:W-:Y:S01]  /*5d40*/  FFMA.FTZ R6, R13, c[0x0][0x23c], -R188.reuse ;  /* 0x00008f000d067a23 */ /* 0x100fe200000108bc */
[----:B------:R-:W-:Y:S01]  /*5d50*/  FSEL R13, R196, RZ, P2 ;  /* 0x000000ffc40d7208 */ /* 0x000fe20001000000 */
[----:B------:R-:W-:Y:S01]  /*5d60*/  FFMA.FTZ R23, R23, c[0x0][0x23c], -R188 ;  /* 0x00008f0017177a23 */ /* 0x000fe200000108bc */
[----:B------:R-:W-:Y:S01]  /*5d70*/  PRMT R192, R16, 0x7054, R16 ;  /* 0x0000705410c07816 */ /* 0x000fe20000000010 */
[----:B------:R-:W-:-:S02]  /*5d80*/  FADD.FTZ R8, R167, -R8 ;  /* 0x80000008a7087221 */ /* 0x000fc40000010000 */
[----:B------:R-:W-:Y:S01]  /*5d90*/  FADD.FTZ R10, R166, -R13 ;  /* 0x8000000da60a7221 */ /* 0x000fe20000010000 */
[----:B------:R2:W-:Y:S01]  /*5da0*/  MUFU.EX2 R167, R6 ;  /* 0x0000000600a77308 */ /* 0x0005e20000000800 */
[--C-:B------:R-:W-:Y:S01]  /*5db0*/  HSET2.LE.AND R7, R7, R192.reuse, PT ;  /* 0x000000c007077233 */ /* 0x100fe20003803000 */
[--C-:B------:R-:W-:Y:S01]  /*5dc0*/  FFMA.FTZ R178, R9, c[0x0][0x23c], -R188.reuse ;  /* 0x00008f0009b27a23 */ /* 0x100fe200000108bc */
[--C-:B------:R-:W-:Y:S01]  /*5dd0*/  HSET2.LE.AND R181, R181, R192.reuse, PT ;  /* 0x000000c0b5b57233 */ /* 0x100fe20003803000 */
[----:B------:R-:W-:Y:S01]  /*5de0*/  FMUL.FTZ R194, R8, c[0x0][0x23c] ;  /* 0x00008f0008c27a20 */ /* 0x000fe20000410000 */
[----:B------:R-:W-:Y:S01]  /*5df0*/  FSEL R13, R0, RZ, P0 ;  /* 0x000000ff000d7208 */ /* 0x000fe20000000000 */
[----:B------:R-:W-:Y:S01]  /*5e00*/  FMUL.FTZ R180, R12, c[0x0][0x23c] ;  /* 0x00008f000cb47a20 */ /* 0x000fe20000410000 */
[--C-:B------:R-:W-:Y:S01]  /*5e10*/  HSET2.LE.AND R11, R11, R192.reuse, PT ;  /* 0x000000c00b0b7233 */ /* 0x100fe20003803000 */
[----:B------:R-:W3:Y:S01]  /*5e20*/  MUFU.EX2 R166, R23 ;  /* 0x0000001700a67308 */ /* 0x000ee20000000800 */
[----:B------:R-:W-:Y:S01]  /*5e30*/  FFMA.FTZ R165, R17, c[0x0][0x23c], -R188 ;  /* 0x00008f0011a57a23 */ /* 0x000fe200000108bc */
[----:B-1----:R-:W-:Y:S01]  /*5e40*/  F2FP.BF16.PACK_AB R17, R174, R175 ;  /* 0x000000afae11723e */ /* 0x002fe200000010ff */
[----:B------:R-:W-:Y:S01]  /*5e50*/  FADD.FTZ R4, R18, -R13 ;  /* 0x8000000d12047221 */ /* 0x000fe20000010000 */
[----:B------:R-:W-:-:S04]  /*5e60*/  HSET2.LE.AND R5, R5, R192, PT ;  /* 0x000000c005057233 */ /* 0x000fc80003803000 */
[----:B------:R-:W1:Y:S01]  /*5e70*/  MUFU.EX2 R164, R164 ;  /* 0x000000a400a47308 */ /* 0x000e620000000800 */
[----:B--2---:R-:W-:Y:S01]  /*5e80*/  HSET2.LE.AND R6, R195, R192, PT ;  /* 0x000000c0c3067233 */ /* 0x004fe20003803000 */
[----:B---3--:R-:W-:-:S06]  /*5e90*/  F2FP.BF16.PACK_AB R14, R166, R167 ;  /* 0x000000a7a60e723e */ /* 0x008fcc00000010ff */
[----:B------:R-:W-:Y:S01]  /*5ea0*/  MUFU.EX2 R168, R168 ;  /* 0x000000a800a87308 */ /* 0x000fe20000000800 */
[----:B------:R-:W-:Y:S02]  /*5eb0*/  LOP3.LUT R7, R7, R14, RZ, 0xc0, !PT ;  /* 0x0000000e07077212 */ /* 0x000fe400078ec0ff */
[----:B------:R-:W-:Y:S02]  /*5ec0*/  F2FP.BF16.PACK_AB R14, R176, R193 ;  /* 0x000000c1b00e723e */ /* 0x000fe400000010ff */
[----:B-1----:R-:W-:-:S03]  /*5ed0*/  F2FP.BF16.PACK_AB R9, R164, R169 ;  /* 0x000000a9a409723e */ /* 0x002fc600000010ff */
[----:B------:R-:W1:Y:S01]  /*5ee0*/  MUFU.EX2 R177, R177 ;  /* 0x000000b100b17308 */ /* 0x000e620000000800 */
[----:B------:R-:W-:Y:S01]  /*5ef0*/  LOP3.LUT R8, R181, R14, RZ, 0xc0, !PT ;  /* 0x0000000eb5087212 */ /* 0x000fe200078ec0ff */
[----:B------:R-:W-:Y:S01]  /*5f00*/  FMUL.FTZ R181, R10, c[0x0][0x23c] ;  /* 0x00008f000ab57a20 */ /* 0x000fe20000410000 */
[----:B------:R-:W-:Y:S01]  /*5f10*/  LOP3.LUT R6, R6, R9, RZ, 0xc0, !PT ;  /* 0x0000000906067212 */ /* 0x000fe200078ec0ff */
[--C-:B------:R-:W-:Y:S01]  /*5f20*/  HSET2.LE.AND R9, R179, R192.reuse, PT ;  /* 0x000000c0b3097233 */ /* 0x100fe20003803000 */
[----:B------:R-:W-:Y:S01]  /*5f30*/  F2FP.BF16.PACK_AB R14, R172, R173 ;  /* 0x000000adac0e723e */ /* 0x000fe200000010ff */
[----:B------:R-:W-:Y:S01]  /*5f40*/  FMUL.FTZ R179, R4, c[0x0][0x23c] ;  /* 0x00008f0004b37a20 */ /* 0x000fe20000410000 */
[----:B------:R-:W-:Y:S01]  /*5f50*/  HSET2.LE.AND R10, R21, R192, PT ;  /* 0x000000c0150a7233 */ /* 0x000fe20003803000 */
[----:B------:R-:W-:Y:S01]  /*5f60*/  MUFU.EX2 R178, R178 ;  /* 0x000000b200b27308 */ /* 0x000fe20000000800 */
[----:B------:R-:W-:Y:S01]  /*5f70*/  LOP3.LUT R9, R9, R14, RZ, 0xc0, !PT ;  /* 0x0000000e09097212 */ /* 0x000fe200078ec0ff */
[----:B------:R-:W-:Y:S01]  /*5f80*/  LDSM.16.MT88.4 R20, [R210+0xb000] ;  /* 0x00b00000d214783b */ /* 0x000fe20000004200 */
[----:B------:R-:W-:-:S02]  /*5f90*/  F2FP.BF16.PACK_AB R4, R170, R171 ;  /* 0x000000abaa04723e */ /* 0x000fc400000010ff */
[----:B------:R-:W-:Y:S01]  /*5fa0*/  LOP3.LUT R10, R10, R17, RZ, 0xc0, !PT ;  /* 0x000000110a0a7212 */ /* 0x000fe200078ec0ff */
[----:B------:R-:W2:Y:S01]  /*5fb0*/  LDSM.16.MT88.4 R12, [R212+0xa000] ;  /* 0x00a00000d40c783b */ /* 0x000ea20000004200 */
[----:B------:R-:W-:Y:S01]  /*5fc0*/  LOP3.LUT R11, R11, R4, RZ, 0xc0, !PT ;  /* 0x000000040b0b7212 */ /* 0x000fe200078ec0ff */
[----:B------:R-:W3:Y:S01]  /*5fd0*/  MUFU.EX2 R165, R165 ;  /* 0x000000a500a57308 */ /* 0x000ee20000000800 */
[----:B------:R-:W-:Y:S01]  /*5fe0*/  HSET2.LE.AND R4, R19, R192, PT ;  /* 0x000000c013047233 */ /* 0x000fe20003803000 */
[----:B-1----:R-:W-:-:S04]  /*5ff0*/  F2FP.BF16.PACK_AB R17, R177, R168 ;  /* 0x000000a8b111723e */ /* 0x002fc800000010ff */
[----:B------:R-:W-:Y:S02]  /*6000*/  LOP3.LUT R4, R4, R17, RZ, 0xc0, !PT ;  /* 0x0000001104047212 */ /* 0x000fe400078ec0ff */
[----:B------:R-:W1:Y:S08]  /*6010*/  MUFU.EX2 R194, R194 ;  /* 0x000000c200c27308 */ /* 0x000e700000000800 */
[----:B------:R-:W4:Y:S01]  /*6020*/  MUFU.EX2 R181, R181 ;  /* 0x000000b500b57308 */ /* 0x000f220000000800 */
[----:B---3--:R-:W-:-:S04]  /*6030*/  F2FP.BF16.PACK_AB R16, R165, R178 ;  /* 0x000000b2a510723e */ /* 0x008fc800000010ff */
[----:B------:R-:W-:Y:S02]  /*6040*/  LOP3.LUT R5, R5, R16, RZ, 0xc0, !PT ;  /* 0x0000001005057212 */ /* 0x000fe400078ec0ff */
[----:B------:R-:W3:Y:S01]  /*6050*/  LDSM.16.MT88.4 R16, [R210+0xa000] ;  /* 0x00a00000d210783b */ /* 0x000ee20000004200 */
[----:B------:R-:W2:Y:S01]  /*6060*/  MUFU.EX2 R180, R180 ;  /* 0x000000b400b47308 */ /* 0x000ea20000000800 */
[-C--:B-1----:R-:W-:Y:S02]  /*6070*/  FMUL.FTZ R160, R160, R194.reuse ;  /* 0x000000c2a0a07220 */ /* 0x082fe40000410000 */
[-C--:B------:R-:W-:Y:S02]  /*6080*/  FMUL.FTZ R161, R161, R194.reuse ;  /* 0x000000c2a1a17220 */ /* 0x080fe40000410000 */
[-C--:B------:R-:W-:Y:S02]  /*6090*/  FMUL.FTZ R40, R40, R194.reuse ;  /* 0x000000c228287220 */ /* 0x080fe40000410000 */
[----:B------:R-:W-:Y:S01]  /*60a0*/  FMUL.FTZ R41, R41, R194 ;  /* 0x000000c229297220 */ /* 0x000fe20000410000 */
[----:B------:R-:W1:Y:S01]  /*60b0*/  MUFU.EX2 R179, R179 ;  /* 0x000000b300b37308 */ /* 0x000e620000000800 */
[----:B----4-:R-:W-:-:S02]  /*60c0*/  FMUL.FTZ R162, R162, R181 ;  /* 0x000000b5a2a27220 */ /* 0x010fc40000410000 */
[-C--:B------:R-:W-:Y:S02]  /*60d0*/  FMUL.FTZ R163, R163, R181.reuse ;  /* 0x000000b5a3a37220 */ /* 0x080fe40000410000 */
[-C--:B------:R-:W-:Y:S02]  /*60e0*/  FMUL.FTZ R42, R42, R181.reuse ;  /* 0x000000b52a2a7220 */ /* 0x080fe40000410000 */
[----:B------:R-:W-:Y:S02]  /*60f0*/  FMUL.FTZ R43, R43, R181 ;  /* 0x000000b52b2b7220 */ /* 0x000fe40000410000 */
[-C--:B--2---:R-:W-:Y:S01]  /*6100*/  FMUL.FTZ R156, R156, R180.reuse ;  /* 0x000000b49c9c7220 */ /* 0x084fe20000410000 */
[----:B------:R-:W-:Y:S01]  /*6110*/  HMMA.16816.F32.BF16 R160, R8, R12, R160 ;  /* 0x0000000c08a0723c */ /* 0x000fe200000418a0 */
[-C--:B------:R-:W-:Y:S02]  /*6120*/  FMUL.FTZ R157, R157, R180.reuse ;  /* 0x000000b49d9d7220 */ /* 0x080fe40000410000 */
[----:B------:R-:W-:-:S02]  /*6130*/  FMUL.FTZ R36, R36, R180 ;  /* 0x000000b424247220 */ /* 0x000fc40000410000 */
[----:B------:R-:W-:Y:S02]  /*6140*/  FMUL.FTZ R37, R37, R180 ;  /* 0x000000b425257220 */ /* 0x000fe40000410000 */
[-C--:B-1----:R-:W-:Y:S01]  /*6150*/  FMUL.FTZ R158, R158, R179.reuse ;  /* 0x000000b39e9e7220 */ /* 0x082fe20000410000 */
        /* <DEDUP_REMOVED lines=16> */
[-C--:B---3--:R-:W-:Y:S01]  /*6260*/  HMMA.16816.F32.BF16 R44, R8, R16.reuse, R44 ;  /* 0x00000010082c723c */ /* 0x088fe2000004182c */
        /* <DEDUP_REMOVED lines=15> */
[----:B------:R-:W-:Y:S01]  /*6360*/  FMUL.FTZ R65, R65, R180 ;  /* 0x000000b441417220 */ /* 0x000fe20000410000 */
[----:B------:R-:W2:Y:S01]  /*6370*/  LDSM.16.MT88.4 R16, [R208+0xa000] ;  /* 0x00a00000d010783b */ /* 0x000ea20000004200 */
        /* <DEDUP_REMOVED lines=24> */
[----:B------:R-:W-:Y:S01]  /*6500*/  FMUL.FTZ R89, R89, R194 ;  /* 0x000000c259597220 */ /* 0x000fe20000410000 */
[----:B--2---:R-:W-:Y:S01]  /*6510*/  HMMA.16816.F32.BF16 R76, R8, R16, R76 ;  /* 0x00000010084c723c */ /* 0x004fe2000004184c */
[-C--:B------:R-:W-:Y:S02]  /*6520*/  FMUL.FTZ R90, R90, R181.reuse ;  /* 0x000000b55a5a7220 */ /* 0x080fe40000410000 */
[----:B------:R-:W-:-:S02]  /*6530*/  FMUL.FTZ R91, R91, R181 ;  /* 0x000000b55b5b7220 */ /* 0x000fc40000410000 */
[-C--:B------:R-:W-:Y:S02]  /*6540*/  FMUL.FTZ R84, R84, R180.reuse ;  /* 0x000000b454547220 */ /* 0x080fe40000410000 */
[----:B------:R-:W-:Y:S01]  /*6550*/  FMUL.FTZ R85, R85, R180 ;  /* 0x000000b455557220 */ /* 0x000fe20000410000 */
[----:B------:R-:W-:Y:S01]  /*6560*/  HMMA.16816.F32.BF16 R80, R4, R16, R80 ;  /* 0x000000100450723c */ /* 0x000fe20000041850 */
[-C--:B------:R-:W-:Y:S02]  /*6570*/  FMUL.FTZ R86, R86, R179.reuse ;  /* 0x000000b356567220 */ /* 0x080fe40000410000 */
        /* <DEDUP_REMOVED lines=9> */
[-C--:B------:R-:W-:Y:S01]  /*6610*/  FMUL.FTZ R98, R98, R179.reuse ;  /* 0x000000b362627220 */ /* 0x080fe20000410000 */
[----:B------:R-:W2:Y:S01]  /*6620*/  LDSM.16.MT88.4 R16, [R209+0xb000] ;  /* 0x00b00000d110783b */ /* 0x000ea20000004200 */
[----:B------:R-:W-:Y:S02]  /*6630*/  FMUL.FTZ R99, R99, R179 ;  /* 0x000000b363637220 */ /* 0x000fe40000410000 */
[----:B------:R-:W-:-:S02]  /*6640*/  FMUL.FTZ R104, R104, R194 ;  /* 0x000000c268687220 */ /* 0x000fc40000410000 */
[----:B------:R-:W-:Y:S01]  /*6650*/  FMUL.FTZ R105, R105, R194 ;  /* 0x000000c269697220 */ /* 0x000fe20000410000 */
[-C--:B-1----:R-:W-:Y:S01]  /*6660*/  HMMA.16816.F32.BF16 R92, R8, R12.reuse, R92 ;  /* 0x0000000c085c723c */ /* 0x082fe2000004185c */
        /* <DEDUP_REMOVED lines=8> */
[-C--:B------:R-:W-:Y:S01]  /*66f0*/  FMUL.FTZ R153, R153, R194.reuse ;  /* 0x000000c299997220 */ /* 0x080fe20000410000 */
[----:B------:R-:W-:Y:S01]  /*6700*/  HMMA.16816.F32.BF16 R104, R8, R14, R104 ;  /* 0x0000000e0868723c */ /* 0x000fe20000041868 */
[-C--:B------:R-:W-:Y:S02]  /*6710*/  FMUL.FTZ R116, R116, R194.reuse ;  /* 0x000000c274747220 */ /* 0x080fe40000410000 */
[----:B------:R-:W-:Y:S02]  /*6720*/  FMUL.FTZ R117, R117, R194 ;  /* 0x000000c275757220 */ /* 0x000fe40000410000 */
[----:B------:R-:W-:-:S02]  /*6730*/  FMUL.FTZ R154, R154, R181 ;  /* 0x000000b59a9a7220 */ /* 0x000fc40000410000 */
[-C--:B------:R-:W-:Y:S01]  /*6740*/  FMUL.FTZ R155, R155, R181.reuse ;  /* 0x000000b59b9b7220 */ /* 0x080fe20000410000 */
[----:B------:R-:W-:Y:S01]  /*6750*/  HMMA.16816.F32.BF16 R100, R4, R14, R100 ;  /* 0x0000000e0464723c */ /* 0x000fe20000041864 */
[----:B------:R-:W1:Y:S01]  /*6760*/  LDSM.16.MT88.4 R12, [R208+0xb000] ;  /* 0x00b00000d00c783b */ /* 0x000e620000004200 */
        /* <DEDUP_REMOVED lines=21> */
[----:B------:R-:W-:-:S05]  /*68c0*/  FMUL.FTZ R139, R139, R181 ;  /* 0x000000b58b8b7220 */ /* 0x000fca0000410000 */
[C---:B-1----:R-:W-:Y:S08]  /*68d0*/  HMMA.16816.F32.BF16 R144, R8.reuse, R12, R144 ;  /* 0x0000000c0890723c */ /* 0x042ff00000041890 */
[----:B------:R-:W-:Y:S07]  /*68e0*/  HMMA.16816.F32.BF16 R136, R8, R14, R136 ;  /* 0x0000000e0888723c */ /* 0x000fee0000041888 */
[----:B------:R-:W-:-:S02]  /*68f0*/  MOV R10, R204 ;  /* 0x000000cc000a7202 */ /* 0x000fc40000000f00 */
[----:B------:R-:W-:Y:S02]  /*6900*/  MOV R11, R205 ;  /* 0x000000cd000b7202 */ /* 0x000fe40000000f00 */
[----:B------:R1:W5:Y:S01]  /*6910*/  LDL.LU.64 R204, [R1+0x20] ;  /* 0x0000200001cc7983 */ /* 0x0003620000300a00 */
[-C--:B------:R-:W-:Y:S01]  /*6920*/  FMUL.FTZ R108, R108, R180.reuse ;  /* 0x000000b46c6c7220 */ /* 0x080fe20000410000 */
[----:B------:R-:W-:Y:S01]  /*6930*/  UISETP.GE.AND UP0, UPT, UR26, 0x3, UPT ;  /* 0x000000031a00788c */ /* 0x000fe2000bf06270 */
[-C--:B------:R-:W-:Y:S02]  /*6940*/  FMUL.FTZ R109, R109, R180.reuse ;  /* 0x000000b46d6d7220 */ /* 0x080fe40000410000 */
[-C--:B------:R-:W-:Y:S02]  /*6950*/  FMUL.FTZ R110, R110, R179.reuse ;  /* 0x000000b36e6e7220 */ /* 0x080fe40000410000 */
[----:B------:R-:W-:Y:S01]  /*6960*/  FMUL.FTZ R111, R111, R179 ;  /* 0x000000b36f6f7220 */ /* 0x000fe20000410000 */
[----:B------:R-:W-:Y:S01]  /*6970*/  PLOP3.LUT P0, PT, PT, PT, UP0, 0x80, 0x0 ;  /* 0x000000000000781c */ /* 0x000fe20003f0f008 */
[----:B------:R-:W-:-:S02]  /*6980*/  FMUL.FTZ R140, R140, R180 ;  /* 0x000000b48c8c7220 */ /* 0x000fc40000410000 */
[-C--:B------:R-:W-:Y:S02]  /*6990*/  FMUL.FTZ R141, R141, R180.reuse ;  /* 0x000000b48d8d7220 */ /* 0x080fe40000410000 */
        /* <DEDUP_REMOVED lines=8> */
[----:B------:R-:W-:-:S04]  /*6a20*/  IMAD.WIDE.U32 R8, R34, -0x2daee0ad, RZ ;  /* 0xd2511f5322087825 */ /* 0x000fc800078e00ff */
[-C--:B------:R-:W-:Y:S01]  /*6a30*/  FMUL.FTZ R124, R124, R180.reuse ;  /* 0x000000b47c7c7220 */ /* 0x080fe20000410000 */
[----:B------:R-:W-:Y:S01]  /*6a40*/  LOP3.LUT R199, R9, UR17, R198, 0x96, !PT ;  /* 0x0000001109c77c12 */ /* 0x000fe2000f8e96c6 */
[----:B------:R-:W-:Y:S01]  /*6a50*/  FMUL.FTZ R125, R125, R180 ;  /* 0x000000b47d7d7220 */ /* 0x000fe20000410000 */
[----:B------:R-:W-:Y:S01]  /*6a60*/  LOP3.LUT R12, R8, 0xffff, RZ, 0xc0, !PT ;  /* 0x0000ffff080c7812 */ /* 0x000fe200078ec0ff */
[-C--:B------:R-:W-:Y:S01]  /*6a70*/  FMUL.FTZ R126, R126, R179.reuse ;  /* 0x000000b37e7e7220 */ /* 0x080fe20000410000 */
[----:B------:R-:W-:Y:S01]  /*6a80*/  SHF.R.U32.HI R9, RZ, 0x10, R8 ;  /* 0x00000010ff097819 */ /* 0x000fe20000011608 */
[----:B------:R-:W-:Y:S01]  /*6a90*/  FMUL.FTZ R127, R127, R179 ;  /* 0x000000b37f7f7220 */ /* 0x000fe20000410000 */
[----:B------:R-:W-:Y:S01]  /*6aa0*/  HMMA.16816.F32.BF16 R112, R4, R22, R112 ;  /* 0x000000160470723c */ /* 0x000fe20000041870 */
[----:B------:R-:W-:Y:S01]  /*6ab0*/  IMAD.WIDE.U32 R20, R35, -0x2daee0ad, RZ ;  /* 0xd2511f5323147825 */ /* 0x000fe200078e00ff */
[----:B------:R-:W-:-:S03]  /*6ac0*/  LOP3.LUT R9, R9, 0xff, RZ, 0xc0, !PT ;  /* 0x000000ff09097812 */ /* 0x000fc600078ec0ff */
[-C--:B------:R-:W-:Y:S01]  /*6ad0*/  FMUL.FTZ R148, R148, R180.reuse ;  /* 0x000000b494947220 */ /* 0x080fe20000410000 */
[----:B------:R-:W-:Y:S01]  /*6ae0*/  SHF.R.U32.HI R13, RZ, 0x18, R20 ;  /* 0x00000018ff0d7819 */ /* 0x000fe20000011614 */
[----:B------:R-:W-:Y:S01]  /*6af0*/  FMUL.FTZ R149, R149, R180 ;  /* 0x000000b495957220 */ /* 0x000fe20000410000 */
[----:B------:R-:W-:Y:S01]  /*6b00*/  MOV R22, R10 ;  /* 0x0000000a00167202 */ /* 0x000fe20000000f00 */
[C---:B------:R-:W-:Y:S01]  /*6b10*/  HMMA.16816.F32.BF16 R124, R4.reuse, R16, R124 ;  /* 0x00000010047c723c */ /* 0x040fe2000004187c */
[-C--:B------:R-:W-:Y:S01]  /*6b20*/  FMUL.FTZ R150, R150, R179.reuse ;  /* 0x000000b396967220 */ /* 0x080fe20000410000 */
[----:B------:R-:W-:Y:S01]  /*6b30*/  LOP3.LUT R10, R8, 0xff, RZ, 0xc0, !PT ;  /* 0x000000ff080a7812 */ /* 0x000fe200078ec0ff */
[----:B------:R-:W-:Y:S01]  /*6b40*/  FMUL.FTZ R151, R151, R179 ;  /* 0x000000b397977220 */ /* 0x000fe20000410000 */
[----:B------:R-:W-:Y:S01]  /*6b50*/  SHF.R.U32.HI R8, RZ, 0x18, R8 ;  /* 0x00000018ff087819 */ /* 0x000fe20000011608 */
[----:B------:R-:W-:Y:S01]  /*6b60*/  FFMA.FTZ R193, R243, R194, R193 ;  /* 0x000000c2f3c17223 */ /* 0x000fe200000100c1 */
[----:B------:R-:W-:Y:S01]  /*6b70*/  MOV R23, R11 ;  /* 0x0000000b00177202 */ /* 0x000fe20000000f00 */
[----:B------:R-:W-:Y:S01]  /*6b80*/  FFMA.FTZ R194, R31, c[0x0][0x23c], -R191 ;  /* 0x00008f001fc27a23 */ /* 0x000fe200000108bf */
[----:B------:R-:W-:Y:S01]  /*6b90*/  SHF.R.U32.HI R16, RZ, 0x10, R20 ;  /* 0x00000010ff107819 */ /* 0x000fe20000011614 */
[----:B------:R-:W-:Y:S01]  /*6ba0*/  FFMA.FTZ R182, R182, c[0x0][0x23c], -R190 ;  /* 0x00008f00b6b67a23 */ /* 0x000fe200000108be */
[----:B------:R-:W-:Y:S01]  /*6bb0*/  PRMT R9, R9, 0x5410, R8 ;  /* 0x0000541009097816 */ /* 0x000fe20000000008 */
[C---:B------:R-:W-:Y:S01]  /*6bc0*/  HMMA.16816.F32.BF16 R148, R4.reuse, R18, R148 ;  /* 0x000000120494723c */ /* 0x040fe20000041894 */
[----:B------:R-:W-:Y:S01]  /*6bd0*/  LOP3.LUT R16, R16, 0xff, RZ, 0xc0, !PT ;  /* 0x000000ff10107812 */ /* 0x000fe200078ec0ff */
[----:B------:R-:W-:Y:S01]  /*6be0*/  FFMA.FTZ R195, R28, c[0x0][0x23c], -R189 ;  /* 0x00008f001cc37a23 */ /* 0x000fe200000108bd */
[----:B------:R-:W-:Y:S01]  /*6bf0*/  LOP3.LUT R11, R21, UR17, R22, 0x96, !PT ;  /* 0x00000011150b7c12 */ /* 0x000fe2000f8e9616 */
[----:B------:R-:W-:Y:S01]  /*6c00*/  FFMA.FTZ R30, R30, c[0x0][0x23c], -R191 ;  /* 0x00008f001e1e7a23 */ /* 0x000fe200000108bf */
[----:B------:R-:W-:Y:S01]  /*6c10*/  LOP3.LUT R8, R199, 0xffff, RZ, 0xc0, !PT ;  /* 0x0000ffffc7087812 */ /* 0x000fe200078ec0ff */
[----:B------:R-:W-:Y:S01]  /*6c20*/  FFMA.FTZ R183, R183, c[0x0][0x23c], -R190 ;  /* 0x00008f00b7b77a23 */ /* 0x000fe200000108be */
[----:B------:R-:W-:Y:S01]  /*6c30*/  SHF.R.U32.HI R19, RZ, 0x8, R12 ;  /* 0x00000008ff137819 */ /* 0x000fe2000001160c */
[----:B------:R-:W-:Y:S01]  /*6c40*/  FFMA.FTZ R24, R24, c[0x0][0x23c], -R189 ;  /* 0x00008f0018187a23 */ /* 0x000fe200000108bd */
[----:B------:R-:W-:Y:S01]  /*6c50*/  LOP3.LUT R18, R20, 0xffff, RZ, 0xc0, !PT ;  /* 0x0000ffff14127812 */ /* 0x000fe200078ec0ff */
[----:B------:R-:W-:Y:S01]  /*6c60*/  FFMA.FTZ R184, R184, c[0x0][0x23c], -R191 ;  /* 0x00008f00b8b87a23 */ /* 0x000fe200000108bf */
[----:B------:R-:W-:Y:S01]  /*6c70*/  PRMT R23, R16, 0x5410, R13 ;  /* 0x0000541010177816 */ /* 0x000fe2000000000d */
[----:B------:R-:W-:Y:S01]  /*6c80*/  FFMA.FTZ R185, R185, c[0x0][0x23c], -R191 ;  /* 0x00008f00b9b97a23 */ /* 0x000fe200000108bf */
[----:B------:R-:W-:Y:S01]  /*6c90*/  SHF.R.U32.HI R8, RZ, 0x8, R8 ;  /* 0x00000008ff087819 */ /* 0x000fe20000011608 */
[--C-:B------:R-:W-:Y:S01]  /*6ca0*/  FFMA.FTZ R186, R186, c[0x0][0x23c], -R190.reuse ;  /* 0x00008f00baba7a23 */ /* 0x100fe200000108be */
[----:B------:R-:W-:Y:S01]  /*6cb0*/  LOP3.LUT R21, R199, 0xff, RZ, 0xc0, !PT ;  /* 0x000000ffc7157812 */ /* 0x000fe200078ec0ff */
[----:B------:R-:W-:Y:S01]  /*6cc0*/  FFMA.FTZ R187, R187, c[0x0][0x23c], -R190 ;  /* 0x00008f00bbbb7a23 */ /* 0x000fe200000108be */
[----:B------:R-:W-:Y:S01]  /*6cd0*/  LOP3.LUT R16, R11, 0xffff, RZ, 0xc0, !PT ;  /* 0x0000ffff0b107812 */ /* 0x000fe200078ec0ff */
[----:B------:R-:W-:Y:S01]  /*6ce0*/  FFMA.FTZ R198, R25, c[0x0][0x23c], -R189 ;  /* 0x00008f0019c67a23 */ /* 0x000fe200000108bd */
[----:B------:R-:W-:Y:S01]  /*6cf0*/  PRMT R19, R10, 0x5410, R19 ;  /* 0x000054100a137816 */ /* 0x000fe20000000013 */
[----:B------:R-:W-:Y:S01]  /*6d00*/  FFMA.FTZ R32, R32, c[0x0][0x23c], -R189 ;  /* 0x00008f0020207a23 */ /* 0x000fe200000108bd */
[----:B------:R-:W-:Y:S01]  /*6d10*/  LOP3.LUT R10, R11, 0xff, RZ, 0xc0, !PT ;  /* 0x000000ff0b0a7812 */ /* 0x000fe200078ec0ff */
[----:B------:R2:W-:Y:S01]  /*6d20*/  MUFU.EX2 R191, R30 ;  /* 0x0000001e00bf7308 */ /* 0x0005e20000000800 */
[--C-:B------:R-:W-:Y:S01]  /*6d30*/  SHF.R.U32.HI R12, RZ, 0x10, R11.reuse ;  /* 0x00000010ff0c7819 */ /* 0x100fe2000001160b */
[--C-:B------:R-:W-:Y:S01]  /*6d40*/  FFMA.FTZ R243, R27, c[0x0][0x23c], -R188.reuse ;  /* 0x00008f001bf37a23 */ /* 0x100fe200000108bc */
[----:B------:R-:W-:Y:S01]  /*6d50*/  SHF.R.U32.HI R13, RZ, 0x18, R11 ;  /* 0x00000018ff0d7819 */ /* 0x000fe2000001160b */
[----:B------:R-:W-:Y:S01]  /*6d60*/  FFMA.FTZ R33, R33, c[0x0][0x23c], -R188 ;  /* 0x00008f0021217a23 */ /* 0x000fe200000108bc */
[----:B------:R-:W-:Y:S01]  /*6d70*/  PRMT R21, R21, 0x5410, R8 ;  /* 0x0000541015157816 */ /* 0x000fe20000000008 */
[----:B------:R-:W-:Y:S01]  /*6d80*/  FFMA.FTZ R190, R29, c[0x0][0x23c], -R188 ;  /* 0x00008f001dbe7a23 */ /* 0x000fe200000108bc */
[----:B------:R-:W-:Y:S01]  /*6d90*/  SHF.R.U32.HI R11, RZ, 0x8, R16 ;  /* 0x00000008ff0b7819 */ /* 0x000fe20000011610 */
[----:B------:R-:W3:Y:S01]  /*6da0*/  MUFU.EX2 R194, R194 ;  /* 0x000000c200c27308 */ /* 0x000ee20000000800 */
[----:B------:R-:W-:Y:S01]  /*6db0*/  SHF.R.U32.HI R8, RZ, 0x10, R199 ;  /* 0x00000010ff087819 */ /* 0x000fe200000116c7 */
[----:B------:R-:W-:Y:S01]  /*6dc0*/  FFMA.FTZ R26, R26, c[0x0][0x23c], -R188 ;  /* 0x00008f001a1a7a23 */ /* 0x000fe200000108bc */
[----:B------:R-:W-:Y:S01]  /*6dd0*/  LOP3.LUT R12, R12, 0xff, RZ, 0xc0, !PT ;  /* 0x000000ff0c0c7812 */ /* 0x000fe200078ec0ff */
[--C-:B------:R-:W-:Y:S01]  /*6de0*/  HSET2.LE.AND R22, R9, R192.reuse, PT ;  /* 0x000000c009167233 */ /* 0x100fe20003803000 */
[----:B------:R-:W-:Y:S01]  /*6df0*/  PRMT R11, R10, 0x5410, R11 ;  /* 0x000054100a0b7816 */ /* 0x000fe2000000000b */
[-C--:B------:R-:W-:Y:S01]  /*6e00*/  FMUL.FTZ R9, R133, R180.reuse ;  /* 0x000000b485097220 */ /* 0x080fe20000410000 */
[----:B------:R-:W-:Y:S01]  /*6e10*/  SHF.R.U32.HI R25, RZ, 0x18, R199 ;  /* 0x00000018ff197819 */ /* 0x000fe200000116c7 */
[----:B------:R-:W-:Y:S01]  /*6e20*/  MUFU.EX2 R182, R182 ;  /* 0x000000b600b67308 */ /* 0x000fe20000000800 */
[----:B------:R-:W-:Y:S01]  /*6e30*/  LOP3.LUT R8, R8, 0xff, RZ, 0xc0, !PT ;  /* 0x000000ff08087812 */ /* 0x000fe200078ec0ff */
[-C--:B------:R-:W-:Y:S01]  /*6e40*/  FMUL.FTZ R10, R134, R179.reuse ;  /* 0x000000b3860a7220 */ /* 0x080fe20000410000 */
[----:B------:R-:W-:Y:S01]  /*6e50*/  PRMT R13, R12, 0x5410, R13 ;  /* 0x000054100c0d7816 */ /* 0x000fe2000000000d */
[--C-:B------:R-:W-:Y:S01]  /*6e60*/  HSET2.LE.AND R12, R11, R192.reuse, PT ;  /* 0x000000c00b0c7233 */ /* 0x100fe20003803000 */
[----:B------:R-:W-:Y:S01]  /*6e70*/  LOP3.LUT R17, R20, 0xff, RZ, 0xc0, !PT ;  /* 0x000000ff14117812 */ /* 0x000fe200078ec0ff */
[----:B------:R-:W-:Y:S01]  /*6e80*/  FMUL.FTZ R11, R135, R179 ;  /* 0x000000b3870b7220 */ /* 0x000fe20000410000 */
[----:B------:R-:W-:Y:S01]  /*6e90*/  SHF.R.U32.HI R18, RZ, 0x8, R18 ;  /* 0x00000008ff127819 */ /* 0x000fe20000011612 */
[----:B------:R-:W4:Y:S01]  /*6ea0*/  MUFU.EX2 R189, R183 ;  /* 0x000000b700bd7308 */ /* 0x000f220000000800 */
[----:B------:R-:W-:Y:S01]  /*6eb0*/  PRMT R25, R8, 0x5410, R25 ;  /* 0x0000541008197816 */ /* 0x000fe20000000019 */
[-C--:B------:R-:W-:Y:S01]  /*6ec0*/  FMUL.FTZ R8, R132, R180.reuse ;  /* 0x000000b484087220 */ /* 0x080fe20000410000 */
[----:B------:R-:W-:Y:S01]  /*6ed0*/  PRMT R17, R17, 0x5410, R18 ;  /* 0x0000541011117816 */ /* 0x000fe20000000012 */
[--C-:B------:R-:W-:Y:S01]  /*6ee0*/  HSET2.LE.AND R19, R19, R192.reuse, PT ;  /* 0x000000c013137233 */ /* 0x100fe20003803000 */
[----:B--2---:R-:W-:Y:S01]  /*6ef0*/  LDSM.16.MT88.4 R28, [R209+0xa800] ;  /* 0x00a80000d11c783b */ /* 0x004fe20000004200 */
[--C-:B------:R-:W-:Y:S01]  /*6f00*/  HSET2.LE.AND R23, R23, R192.reuse, PT ;  /* 0x000000c017177233 */ /* 0x100fe20003803000 */
[----:B------:R-:W-:Y:S01]  /*6f10*/  FFMA.FTZ R173, R238, R181, R173 ;  /* 0x000000b5eead7223 */ /* 0x000fe200000100ad */
[----:B------:R-:W-:Y:S01]  /*6f20*/  MUFU.EX2 R195, R195 ;  /* 0x000000c300c37308 */ /* 0x000fe20000000800 */
[----:B------:R-:W-:Y:S01]  /*6f30*/  HMMA.16816.F32.BF16 R4, R4, R14, R8 ;  /* 0x0000000e0404723c */ /* 0x000fe20000041808 */
[--C-:B------:R-:W-:Y:S01]  /*6f40*/  HSET2.LE.AND R21, R21, R192.reuse, PT ;  /* 0x000000c015157233 */ /* 0x100fe20003803000 */
[----:B------:R-:W-:Y:S01]  /*6f50*/  FFMA.FTZ R168, R241, R180, R168 ;  /* 0x000000b4f1a87223 */ /* 0x000fe200000100a8 */
[--C-:B------:R-:W-:Y:S01]  /*6f60*/  HSET2.LE.AND R20, R25, R192.reuse, PT ;  /* 0x000000c019147233 */ /* 0x100fe20003803000 */
[----:B------:R-:W-:Y:S01]  /*6f70*/  FFMA.FTZ R178, R239, R179, R178 ;  /* 0x000000b3efb27223 */ /* 0x000fe200000100b2 */
[----:B------:R-:W-:Y:S01]  /*6f80*/  HSET2.LE.AND R13, R13, R192, PT ;  /* 0x000000c00d0d7233 */ /* 0x000fe20003803000 */
[----:B------:R-:W-:Y:S01]  /*6f90*/  FADD.FTZ R176, R176, R193 ;  /* 0x000000c1b0b07221 */ /* 0x000fe20000010000 */
[----:B------:R2:W1:Y:S01]  /*6fa0*/  MUFU.EX2 R188, R24 ;  /* 0x0000001800bc7308 */ /* 0x0004620000000800 */
[----:B---3--:R-:W-:Y:S01]  /*6fb0*/  F2FP.BF16.PACK_AB R9, R194, R191 ;  /* 0x000000bfc209723e */ /* 0x008fe200000010ff */
[----:B------:R-:W-:Y:S01]  /*6fc0*/  FADD.FTZ R172, R172, R173 ;  /* 0x000000adacac7221 */ /* 0x000fe20000010000 */
[----:B----4-:R-:W-:Y:S01]  /*6fd0*/  F2FP.BF16.PACK_AB R8, R189, R182 ;  /* 0x000000b6bd08723e */ /* 0x010fe200000010ff */
[----:B------:R-:W-:-:S02]  /*6fe0*/  FADD.FTZ R168, R177, R168 ;  /* 0x000000a8b1a87221 */ /* 0x000fc40000010000 */
[----:B------:R-:W-:Y:S01]  /*6ff0*/  FADD.FTZ R178, R165, R178 ;  /* 0x000000b2a5b27221 */ /* 0x000fe20000010000 */
[----:B------:R-:W-:Y:S01]  /*7000*/  LOP3.LUT R15, R23, R8, RZ, 0xc0, !PT ;  /* 0x00000008170f7212 */ /* 0x000fe200078ec0ff */
[----:B------:R-:W-:Y:S01]  /*7010*/  MUFU.EX2 R198, R198 ;  /* 0x000000c600c67308 */ /* 0x000fe20000000800 */
[----:B------:R-:W-:Y:S01]  /*7020*/  FADD.FTZ R175, R175, R176 ;  /* 0x000000b0afaf7221 */ /* 0x000fe20000010000 */
[----:B------:R-:W-:Y:S01]  /*7030*/  MOV R165, R3 ;  /* 0x0000000300a57202 */ /* 0x000fe20000000f00 */
[----:B------:R-:W-:Y:S02]  /*7040*/  FADD.FTZ R171, R171, R172 ;  /* 0x000000acabab7221 */ /* 0x000fe40000010000 */
[----:B------:R-:W-:Y:S02]  /*7050*/  FADD.FTZ R169, R169, R168 ;  /* 0x000000a8a9a97221 */ /* 0x000fe40000010000 */
[----:B------:R-:W-:Y:S01]  /*7060*/  FADD.FTZ R167, R167, R178 ;  /* 0x000000b2a7a77221 */ /* 0x000fe20000010000 */
[----:B--2---:R-:W-:Y:S01]  /*7070*/  HSET2.LE.AND R24, R17, R192, PT ;  /* 0x000000c011187233 */ /* 0x004fe20003803000 */
[----:B-1----:R-:W-:Y:S01]  /*7080*/  F2FP.BF16.PACK_AB R134, R188, R195 ;  /* 0x000000c3bc86723e */ /* 0x002fe200000010ff */
[----:B------:R-:W-:Y:S01]  /*7090*/  MUFU.EX2 R190, R190 ;  /* 0x000000be00be7308 */ /* 0x000fe20000000800 */
[----:B------:R-:W-:-:S02]  /*70a0*/  FADD.FTZ R175, R174, R175 ;  /* 0x000000afaeaf7221 */ /* 0x000fc40000010000 */
[----:B------:R-:W-:Y:S01]  /*70b0*/  LOP3.LUT R134, R19, R134, RZ, 0xc0, !PT ;  /* 0x0000008613867212 */ /* 0x000fe200078ec0ff */
[----:B------:R-:W-:Y:S01]  /*70c0*/  FADD.FTZ R171, R170, R171 ;  /* 0x000000abaaab7221 */ /* 0x000fe20000010000 */
[----:B------:R-:W-:Y:S01]  /*70d0*/  LOP3.LUT R14, R24, R9, RZ, 0xc0, !PT ;  /* 0x00000009180e7212 */ /* 0x000fe200078ec0ff */
[----:B------:R-:W1:Y:S01]  /*70e0*/  LDSM.16.MT88.4 R16, [R212+0xa800] ;  /* 0x00a80000d410783b */ /* 0x000e620000004200 */
[----:B------:R-:W-:Y:S01]  /*70f0*/  FADD.FTZ R169, R164, R169 ;  /* 0x000000a9a4a97221 */ /* 0x000fe20000010000 */
[----:B------:R-:W2:Y:S01]  /*7100*/  MUFU.EX2 R183, R26 ;  /* 0x0000001a00b77308 */ /* 0x000ea20000000800 */
[----:B------:R-:W-:Y:S01]  /*7110*/  FADD.FTZ R166, R166, R167 ;  /* 0x000000a7a6a67221 */ /* 0x000fe20000010000 */
[----:B------:R-:W3:Y:S01]  /*7120*/  LDSM.16.MT88.4 R8, [R210+0xa800] ;  /* 0x00a80000d208783b */ /* 0x000ee20000004200 */
[----:B------:R-:W-:-:S05]  /*7130*/  MOV R167, R197 ;  /* 0x000000c500a77202 */ /* 0x000fca0000000f00 */
[----:B------:R-:W4:Y:S08]  /*7140*/  MUFU.EX2 R199, R32 ;  /* 0x0000002000c77308 */ /* 0x000f300000000800 */
[----:B------:R-:W-:Y:S01]  /*7150*/  MUFU.EX2 R184, R184 ;  /* 0x000000b800b87308 */ /* 0x000fe20000000800 */
[----:B--2---:R-:W-:Y:S01]  /*7160*/  F2FP.BF16.PACK_AB R135, R183, R190 ;  /* 0x000000beb787723e */ /* 0x004fe200000010ff */
[----:B------:R-:W-:Y:S03]  /*7170*/  LDSM.16.MT88.4 R24, [R212+0xb800] ;  /* 0x00b80000d418783b */ /* 0x000fe60000004200 */
[----:B------:R-:W-:-:S03]  /*7180*/  LOP3.LUT R135, R22, R135, RZ, 0xc0, !PT ;  /* 0x0000008716877212 */ /* 0x000fc600078ec0ff */
[----:B------:R-:W2:Y:S01]  /*7190*/  MUFU.EX2 R185, R185 ;  /* 0x000000b900b97308 */ /* 0x000ea20000000800 */
[----:B----4-:R-:W-:Y:S01]  /*71a0*/  F2FP.BF16.PACK_AB R132, R199, R198 ;  /* 0x000000c6c784723e */ /* 0x010fe200000010ff */
[----:B------:R-:W-:-:S03]  /*71b0*/  FADD.FTZ R198, R198, R169 ;  /* 0x000000a9c6c67221 */ /* 0x000fc60000010000 */
[----:B------:R-:W-:Y:S01]  /*71c0*/  LOP3.LUT R132, R21, R132, RZ, 0xc0, !PT ;  /* 0x0000008415847212 */ /* 0x000fe200078ec0ff */
[----:B------:R-:W-:Y:S02]  /*71d0*/  FADD.FTZ R198, R199, R198 ;  /* 0x000000c6c7c67221 */ /* 0x000fe40000010000 */
[----:B------:R-:W-:Y:S02]  /*71e0*/  MUFU.EX2 R186, R186 ;  /* 0x000000ba00ba7308 */ /* 0x000fe40000000800 */
[----:B------:R-:W-:-:S04]  /*71f0*/  FADD.FTZ R195, R195, R198 ;  /* 0x000000c6c3c37221 */ /* 0x000fc80000010000 */
[----:B------:R-:W-:Y:S02]  /*7200*/  FADD.FTZ R241, R188, R195 ;  /* 0x000000c3bcf17221 */ /* 0x000fe40000010000 */
[----:B------:R-:W4:Y:S01]  /*7210*/  MUFU.EX2 R187, R187 ;  /* 0x000000bb00bb7308 */ /* 0x000f220000000800 */
[----:B--2---:R-:W-:Y:S01]  /*7220*/  F2FP.BF16.PACK_AB R21, R185, R184 ;  /* 0x000000b8b915723e */ /* 0x004fe200000010ff */
[----:B------:R-:W-:-:S03]  /*7230*/  FADD.FTZ R184, R184, R175 ;  /* 0x000000afb8b87221 */ /* 0x000fc60000010000 */
[----:B------:R-:W-:Y:S01]  /*7240*/  LOP3.LUT R12, R12, R21, RZ, 0xc0, !PT ;  /* 0x000000150c0c7212 */ /* 0x000fe200078ec0ff */
[----:B------:R-:W-:Y:S02]  /*7250*/  FADD.FTZ R184, R185, R184 ;  /* 0x000000b8b9b87221 */ /* 0x000fe40000010000 */
[----:B------:R-:W-:Y:S02]  /*7260*/  MUFU.EX2 R243, R243 ;  /* 0x000000f300f37308 */ /* 0x000fe40000000800 */
[----:B------:R-:W-:-:S06]  /*7270*/  FADD.FTZ R191, R191, R184 ;  /* 0x000000b8bfbf7221 */ /* 0x000fcc0000010000 */
[----:B------:R-:W2:Y:S01]  /*7280*/  MUFU.EX2 R192, R33 ;  /* 0x0000002100c07308 */ /* 0x000ea20000000800 */
[----:B----4-:R-:W-:Y:S01]  /*7290*/  F2FP.BF16.PACK_AB R22, R187, R186 ;  /* 0x000000babb16723e */ /* 0x010fe200000010ff */
[----:B------:R-:W-:-:S03]  /*72a0*/  FADD.FTZ R186, R186, R171 ;  /* 0x000000abbaba7221 */ /* 0x000fc60000010000 */
[----:B------:R-:W-:Y:S01]  /*72b0*/  LOP3.LUT R13, R13, R22, RZ, 0xc0, !PT ;  /* 0x000000160d0d7212 */ /* 0x000fe200078ec0ff */
[----:B------:R-:W-:-:S04]  /*72c0*/  FADD.FTZ R187, R187, R186 ;  /* 0x000000babbbb7221 */ /* 0x000fc80000010000 */
[----:B------:R-:W-:Y:S02]  /*72d0*/  FADD.FTZ R182, R182, R187 ;  /* 0x000000bbb6b67221 */ /* 0x000fe40000010000 */
[C---:B-1----:R-:W-:Y:S02]  /*72e0*/  HMMA.16816.F32.BF16 R160, R12.reuse, R16, R160 ;  /* 0x000000100ca0723c */ /* 0x042fe400000418a0 */
[----:B------:R-:W-:Y:S01]  /*72f0*/  FADD.FTZ R238, R189, R182 ;  /* 0x000000b6bdee7221 */ /* 0x000fe20000010000 */
[----:B--2---:R-:W-:Y:S01]  /*7300*/  F2FP.BF16.PACK_AB R133, R192, R243 ;  /* 0x000000f3c085723e */ /* 0x004fe200000010ff */
[----:B------:R-:W1:Y:S01]  /*7310*/  LDSM.16.MT88.4 R32, [R208+0xa800] ;  /* 0x00a80000d020783b */ /* 0x000e620000004200 */
[----:B------:R-:W-:Y:S01]  /*7320*/  FADD.FTZ R243, R243, R166 ;  /* 0x000000a6f3f37221 */ /* 0x000fe20000010000 */
[----:B------:R-:W-:Y:S02]  /*7330*/  MOV R166, R196 ;  /* 0x000000c400a67202 */ /* 0x000fe40000000f00 */
[----:B------:R-:W-:Y:S01]  /*7340*/  HMMA.16816.F32.BF16 R40, R12, R18, R40 ;  /* 0x000000120c28723c */ /* 0x000fe20000041828 */
[----:B------:R-:W-:Y:S01]  /*7350*/  LOP3.LUT R133, R20, R133, RZ, 0xc0, !PT ;  /* 0x0000008514857212 */ /* 0x000fe200078ec0ff */
[----:B------:R-:W-:Y:S01]  /*7360*/  FADD.FTZ R243, R192, R243 ;  /* 0x000000f3c0f37221 */ /* 0x000fe20000010000 */
[----:B------:R-:W2:Y:S03]  /*7370*/  LDSM.16.MT88.4 R20, [R210+0xb800] ;  /* 0x00b80000d214783b */ /* 0x000ea60000004200 */
[----:B------:R-:W-:-:S02]  /*7380*/  FADD.FTZ R190, R190, R243 ;  /* 0x000000f3bebe7221 */ /* 0x000fc40000010000 */
[----:B------:R-:W-:Y:S01]  /*7390*/  HMMA.16816.F32.BF16 R156, R132, R16, R156 ;  /* 0x00000010849c723c */ /* 0x000fe2000004189c */
[----:B------:R-:W-:Y:S02]  /*73a0*/  FADD.FTZ R243, R194, R191 ;  /* 0x000000bfc2f37221 */ /* 0x000fe40000010000 */
[----:B------:R-:W-:-:S05]  /*73b0*/  FADD.FTZ R239, R183, R190 ;  /* 0x000000beb7ef7221 */ /* 0x000fca0000010000 */
[----:B------:R-:W-:Y:S01]  /*73c0*/  HMMA.16816.F32.BF16 R36, R132, R18, R36 ;  /* 0x000000128424723c */ /* 0x000fe20000041824 */
[----:B------:R-:W4:Y:S07]  /*73d0*/  LDSM.16.MT88.4 R16, [R209+0xb800] ;  /* 0x00b80000d110783b */ /* 0x000f2e0000004200 */
[-C--:B---3--:R-:W-:Y:S08]  /*73e0*/  HMMA.16816.F32.BF16 R44, R12, R8.reuse, R44 ;  /* 0x000000080c2c723c */ /* 0x088ff0000004182c */
[----:B------:R-:W-:Y:S08]  /*73f0*/  HMMA.16816.F32.BF16 R48, R132, R8, R48 ;  /* 0x000000088430723c */ /* 0x000ff00000041830 */
[-C--:B------:R-:W-:Y:S08]  /*7400*/  HMMA.16816.F32.BF16 R56, R12, R10.reuse, R56 ;  /* 0x0000000a0c38723c */ /* 0x080ff00000041838 */
[C---:B------:R-:W-:Y:S01]  /*7410*/  HMMA.16816.F32.BF16 R52, R132.reuse, R10, R52 ;  /* 0x0000000a8434723c */ /* 0x040fe20000041834 */
[----:B------:R-:W3:Y:S07]  /*7420*/  LDSM.16.MT88.4 R8, [R208+0xb800] ;  /* 0x00b80000d008783b */ /* 0x000eee0000004200 */
[C---:B------:R-:W-:Y:S08]  /*7430*/  HMMA.16816.F32.BF16 R64, R132.reuse, R28, R64 ;  /* 0x0000001c8440723c */ /* 0x040ff00000041840 */
[C---:B------:R-:W-:Y:S08]  /*7440*/  HMMA.16816.F32.BF16 R68, R132.reuse, R30, R68 ;  /* 0x0000001e8444723c */ /* 0x040ff00000041844 */
[C---:B-1----:R-:W-:Y:S08]  /*7450*/  HMMA.16816.F32.BF16 R80, R132.reuse, R32, R80 ;  /* 0x000000208450723c */ /* 0x042ff00000041850 */
[C---:B------:R-:W-:Y:S08]  /*7460*/  HMMA.16816.F32.BF16 R84, R132.reuse, R34, R84 ;  /* 0x000000228454723c */ /* 0x040ff00000041854 */
[C---:B------:R-:W-:Y:S08]  /*7470*/  HMMA.16816.F32.BF16 R96, R132.reuse, R24, R96 ;  /* 0x000000188460723c */ /* 0x040ff00000041860 */
[C---:B------:R-:W-:Y:S08]  /*7480*/  HMMA.16816.F32.BF16 R100, R132.reuse, R26, R100 ;  /* 0x0000001a8464723c */ /* 0x040ff00000041864 */
[C---:B--2---:R-:W-:Y:S08]  /*7490*/  HMMA.16816.F32.BF16 R108, R132.reuse, R20, R108 ;  /* 0x00000014846c723c */ /* 0x044ff0000004186c */
[C---:B------:R-:W-:Y:S08]  /*74a0*/  HMMA.16816.F32.BF16 R112, R132.reuse, R22, R112 ;  /* 0x000000168470723c */ /* 0x040ff00000041870 */
[C---:B----4-:R-:W-:Y:S08]  /*74b0*/  HMMA.16816.F32.BF16 R124, R132.reuse, R16, R124 ;  /* 0x00000010847c723c */ /* 0x050ff0000004187c */
        /* <DEDUP_REMOVED lines=13> */
[C---:B------:R-:W-:Y:S08]  /*7590*/  HMMA.16816.F32.BF16 R144, R12.reuse, R8, R144 ;  /* 0x000000080c90723c */ /* 0x040ff00000041890 */
[-C--:B------:R-:W-:Y:S08]  /*75a0*/  HMMA.16816.F32.BF16 R136, R12, R10.reuse, R136 ;  /* 0x0000000a0c88723c */ /* 0x080ff00000041888 */
[----:B------:R-:W-:Y:S01]  /*75b0*/  HMMA.16816.F32.BF16 R132, R132, R10, R4 ;  /* 0x0000000a8484723c */ /* 0x000fe20000041804 */
[----:B------:R-:W-:Y:S11]  /*75c0*/  @!P0 BRA `(.L_x_885) ;  /* 0x0000938000008947 */ /* 0x000ff60003800000 */
[----:B------:R-:W2:Y:S01]  /*75d0*/  LDL.LU.64 R28, [R1+0x8] ;  /* 0x00000800011c7983 */ /* 0x000ea20000300a00 */
[----:B------:R-:W-:Y:S01]  /*75e0*/  UIADD3 UR4, UR26, -0x2, URZ ;  /* 0xfffffffe1a047890 */ /* 0x000fe2000fffe03f */
[----:B------:R-:W-:-:S04]  /*75f0*/  DEPBAR.LE SB0, 0x0 ;  /* 0x000080000000791a */ /* 0x000fc80000000000 */
[----:B------:R-:W-:Y:S01]  /*7600*/  IMAD.MOV.U32 R5, RZ, RZ, R244 ;  /* 0x000000ffff057224 */ /* 0x000fe200078e00f4 */
[----:B------:R-:W-:Y:S01]  /*7610*/  UMOV UR30, 0x6 ;  /* 0x00000006001e7882 */ /* 0x000fe20000000000 */
[----:B------:R-:W-:Y:S01]  /*7620*/  IMAD.U32 R194, RZ, RZ, UR4 ;  /* 0x00000004ffc27e24 */ /* 0x000fe2000f8e00ff */
[----:B------:R-:W-:Y:S02]  /*7630*/  ULDC.64 UR4, c[0x0][0x1a0] ;  /* 0x0000680000047ab9 */ /* 0x000fe40000000a00 */
[----:B------:R-:W-:Y:S01]  /*7640*/  USHF.L.U32 UR31, UR4, 0x6, URZ ;  /* 0x00000006041f7899 */ /* 0x000fe2000800063f */
[----:B------:R-:W-:Y:S01]  /*7650*/  IMAD R194, R194, UR22, R5 ;  /* 0x00000016c2c27c24 */ /* 0x000fe2000f8e0205 */
[----:B------:R-:W-:Y:S02]  /*7660*/  USHF.L.U64.HI UR30, UR4, UR30, UR5 ;  /* 0x0000001e041e7299 */ /* 0x000fe40008010205 */
[----:B------:R-:W-:Y:S02]  /*7670*/  UISETP.NE.AND UP0, UPT, UR26, 0x3, UPT ;  /* 0x000000031a00788c */ /* 0x000fe4000bf05270 */
[----:B------:R-:W-:Y:S01]  /*7680*/  IMAD.U32 R193, RZ, RZ, UR31 ;  /* 0x0000001fffc17e24 */ /* 0x000fe2000f8e00ff */
[----:B------:R-:W-:Y:S01]  /*7690*/  LEA R194, R194, c[0x0][0x170], 0x1 ;  /* 0x00005c00c2c27a11 */ /* 0x000fe200078e08ff */
[----:B------:R-:W-:Y:S01]  /*76a0*/  IMAD.U32 R4, RZ, RZ, UR30 ;  /* 0x0000001eff047e24 */ /* 0x000fe2000f8e00ff */
[----:B------:R-:W-:Y:S02]  /*76b0*/  BAR.SYNC.DEFER_BLOCKING 0x0 ;  /* 0x0000000000007b1d */ /* 0x000fe40000010000 */
[----:B------:R-:W-:-:S02]  /*76c0*/  IADD3 R192, P1, P0, -R193, UR22, R194 ;  /* 0x00000016c1c07c10 */ /* 0x000fc4000f83e1c2 */
[----:B------:R-:W-:-:S04]  /*76d0*/  IADD3 R194, P2, R194, -UR31, RZ ;  /* 0x8000001fc2c27c10 */ /* 0x000fc8000ff5e0ff */
[----:B--2---:R-:W-:Y:S02]  /*76e0*/  IADD3.X R195, R29, ~UR30, RZ, P2, !PT ;  /* 0x8000001e1dc37c10 */ /* 0x004fe400097fe4ff */
[----:B------:R-:W-:Y:S02]  /*76f0*/  IADD3.X R193, ~R4, UR21, R29, P1, P0 ;  /* 0x0000001504c17c10 */ /* 0x000fe40008fe051d */
[----:B------:R-:W-:Y:S01]  /*7700*/  PLOP3.LUT P0, PT, PT, PT, UP0, 0x80, 0x0 ;  /* 0x000000000000781c */ /* 0x000fe20003f0f008 */
        /* <DEDUP_REMOVED lines=8> */
[----:B------:R-:W2:Y:S04]  /*7790*/  LDSM.16.M88.4 R4, [R218+0x2000] ;  /* 0x00200000da04783b */ /* 0x000ea80000000200 */
[----:B------:R-:W3:Y:S04]  /*77a0*/  LDSM.16.M88.4 R20, [R217+0x8800] ;  /* 0x00880000d914783b */ /* 0x000ee80000000200 */
[----:B------:R-:W4:Y:S04]  /*77b0*/  LDSM.16.M88.4 R164, [R218] ;  /* 0x00000000daa4783b */ /* 0x000f280000000200 */
[----:B------:R-:W-:Y:S04]  /*77c0*/  LDSM.16.M88.4 R184, [R215] ;  /* 0x00000000d7b8783b */ /* 0x000fe80000000200 */
[----:B------:R-:W1:Y:S04]  /*77d0*/  LDSM.16.M88.4 R28, [R216+0x2000] ;  /* 0x00200000d81c783b */ /* 0x000e680000000200 */
[----:B------:R-:W1:Y:S04]  /*77e0*/  LDSM.16.M88.4 R180, [R207] ;  /* 0x00000000cfb4783b */ /* 0x000e680000000200 */
[----:B------:R-:W1:Y:S04]  /*77f0*/  LDSM.16.M88.4 R24, [R216] ;  /* 0x00000000d818783b */ /* 0x000e680000000200 */
[----:B------:R-:W-:Y:S04]  /*7800*/  LDSM.16.M88.4 R32, [R211+0x8000] ;  /* 0x00800000d320783b */ /* 0x000fe80000000200 */
[----:B------:R-:W-:Y:S04]  /*7810*/  LDSM.16.M88.4 R188, [R213] ;  /* 0x00000000d5bc783b */ /* 0x000fe80000000200 */
[----:B------:R-:W0:Y:S01]  /*7820*/  LDGDEPBAR ;  /* 0x00000000000079af */ /* 0x000e220000000000 */
[C---:B--2---:R-:W-:Y:S08]  /*7830*/  HMMA.16816.F32.BF16 R16, R4.reuse, R172, RZ ;  /* 0x000000ac0410723c */ /* 0x044ff000000418ff */
[C---:B---3--:R-:W-:Y:S08]  /*7840*/  HMMA.16816.F32.BF16 R8, R4.reuse, R20, RZ ;  /* 0x000000140408723c */ /* 0x048ff000000418ff */
[C---:B------:R-:W-:Y:S08]  /*7850*/  HMMA.16816.F32.BF16 R12, R4.reuse, R174, RZ ;  /* 0x000000ae040c723c */ /* 0x040ff000000418ff */
[----:B------:R-:W-:Y:S08]  /*7860*/  HMMA.16816.F32.BF16 R4, R4, R22, RZ ;  /* 0x000000160404723c */ /* 0x000ff000000418ff */
[C---:B----4-:R-:W-:Y:S08]  /*7870*/  HMMA.16816.F32.BF16 R176, R164.reuse, R172, RZ ;  /* 0x000000aca4b0723c */ /* 0x050ff000000418ff */
[C---:B------:R-:W-:Y:S08]  /*7880*/  HMMA.16816.F32.BF16 R172, R164.reuse, R174, RZ ;  /* 0x000000aea4ac723c */ /* 0x040ff000000418ff */
[----:B------:R-:W-:Y:S08]  /*7890*/  HMMA.16816.F32.BF16 R168, R164, R20, RZ ;  /* 0x00000014a4a8723c */ /* 0x000ff000000418ff */
[C---:B-1----:R-:W-:Y:S08]  /*78a0*/  HMMA.16816.F32.BF16 R16, R28.reuse, R184, R16 ;  /* 0x000000b81c10723c */ /* 0x042ff00000041810 */
[C---:B------:R-:W-:Y:S08]  /*78b0*/  HMMA.16816.F32.BF16 R8, R28.reuse, R180, R8 ;  /* 0x000000b41c08723c */ /* 0x040ff00000041808 */
[C---:B------:R-:W-:Y:S08]  /*78c0*/  HMMA.16816.F32.BF16 R12, R28.reuse, R186, R12 ;  /* 0x000000ba1c0c723c */ /* 0x040ff0000004180c */
[----:B------:R-:W-:Y:S01]  /*78d0*/  HMMA.16816.F32.BF16 R4, R28, R182, R4 ;  /* 0x000000b61c04723c */ /* 0x000fe20000041804 */
[----:B------:R-:W-:Y:S07]  /*78e0*/  LDSM.16.M88.4 R28, [R211+0x8800] ;  /* 0x00880000d31c783b */ /* 0x000fee0000000200 */
[----:B------:R-:W-:Y:S01]  /*78f0*/  HMMA.16816.F32.BF16 R164, R164, R22, RZ ;  /* 0x00000016a4a4723c */ /* 0x000fe200000418ff */
[----:B------:R-:W1:Y:S07]  /*7900*/  LDSM.16.M88.4 R20, [R214+0x2000] ;  /* 0x00200000d614783b */ /* 0x000e6e0000000200 */
[C---:B------:R-:W-:Y:S08]  /*7910*/  HMMA.16816.F32.BF16 R176, R24.reuse, R184, R176 ;  /* 0x000000b818b0723c */ /* 0x040ff000000418b0 */
[C---:B------:R-:W-:Y:S08]  /*7920*/  HMMA.16816.F32.BF16 R168, R24.reuse, R180, R168 ;  /* 0x000000b418a8723c */ /* 0x040ff000000418a8 */
[C---:B------:R-:W-:Y:S01]  /*7930*/  HMMA.16816.F32.BF16 R172, R24.reuse, R186, R172 ;  /* 0x000000ba18ac723c */ /* 0x040fe200000418ac */
[----:B------:R-:W-:Y:S07]  /*7940*/  LDSM.16.M88.4 R184, [R206] ;  /* 0x00000000ceb8783b */ /* 0x000fee0000000200 */
[----:B------:R-:W-:Y:S01]  /*7950*/  HMMA.16816.F32.BF16 R164, R24, R182, R164 ;  /* 0x000000b618a4723c */ /* 0x000fe200000418a4 */
[----:B------:R-:W2:Y:S04]  /*7960*/  LDSM.16.M88.4 R24, [R214] ;  /* 0x00000000d618783b */ /* 0x000ea80000000200 */
[----:B------:R-:W-:Y:S03]  /*7970*/  LDSM.16.M88.4 R180, [R206+0x800] ;  /* 0x00080000ceb4783b */ /* 0x000fe60000000200 */
[C---:B-1----:R-:W-:Y:S08]  /*7980*/  HMMA.16816.F32.BF16 R16, R20.reuse, R32, R16 ;  /* 0x000000201410723c */ /* 0x042ff00000041810 */
[C---:B------:R-:W-:Y:S08]  /*7990*/  HMMA.16816.F32.BF16 R8, R20.reuse, R28, R8 ;  /* 0x0000001c1408723c */ /* 0x040ff00000041808 */
[C---:B------:R-:W-:Y:S08]  /*79a0*/  HMMA.16816.F32.BF16 R12, R20.reuse, R34, R12 ;  /* 0x00000022140c723c */ /* 0x040ff0000004180c */
[----:B------:R-:W-:Y:S01]  /*79b0*/  HMMA.16816.F32.BF16 R4, R20, R30, R4 ;  /* 0x0000001e1404723c */ /* 0x000fe20000041804 */
[----:B------:R-:W1:Y:S07]  /*79c0*/  LDSM.16.M88.4 R20, [R213+0x2000] ;  /* 0x00200000d514783b */ /* 0x000e6e0000000200 */
[C---:B--2---:R-:W-:Y:S08]  /*79d0*/  HMMA.16816.F32.BF16 R176, R24.reuse, R32, R176 ;  /* 0x0000002018b0723c */ /* 0x044ff000000418b0 */
[C---:B------:R-:W-:Y:S01]  /*79e0*/  HMMA.16816.F32.BF16 R172, R24.reuse, R34, R172 ;  /* 0x0000002218ac723c */ /* 0x040fe200000418ac */
[----:B------:R-:W-:Y:S07]  /*79f0*/  LDSM.16.M88.4 R32, [R218+0x4000] ;  /* 0x00400000da20783b */ /* 0x000fee0000000200 */
[C---:B------:R-:W-:Y:S08]  /*7a00*/  HMMA.16816.F32.BF16 R168, R24.reuse, R28, R168 ;  /* 0x0000001c18a8723c */ /* 0x040ff000000418a8 */
[----:B------:R-:W-:Y:S01]  /*7a10*/  HMMA.16816.F32.BF16 R164, R24, R30, R164 ;  /* 0x0000001e18a4723c */ /* 0x000fe200000418a4 */
[----:B------:R-:W-:Y:S04]  /*7a20*/  LDSM.16.M88.4 R28, [R218+0x6000] ;  /* 0x00600000da1c783b */ /* 0x000fe80000000200 */
[----:B------:R-:W2:Y:S03]  /*7a30*/  LDSM.16.M88.4 R24, [R217+0x9000] ;  /* 0x00900000d918783b */ /* 0x000ea60000000200 */
        /* <DEDUP_REMOVED lines=10> */
[----:B-----5:R-:W3:Y:S04]  /*7ae0*/  LDSM.16.M88.4 R180, [R205] ;  /* 0x00000000cdb4783b */ /* 0x020ee80000000200 */
[----:B------:R-:W4:Y:S03]  /*7af0*/  LDSM.16.M88.4 R188, [R216+0x4000] ;  /* 0x00400000d8bc783b */ /* 0x000f260000000200 */
[C---:B--2---:R-:W-:Y:S08]  /*7b00*/  HMMA.16816.F32.BF16 R16, R28.reuse, R24, R16 ;  /* 0x000000181c10723c */ /* 0x044ff00000041810 */
[C---:B------:R-:W-:Y:S08]  /*7b10*/  HMMA.16816.F32.BF16 R12, R28.reuse, R26, R12 ;  /* 0x0000001a1c0c723c */ /* 0x040ff0000004180c */
[C---:B-1----:R-:W-:Y:S08]  /*7b20*/  HMMA.16816.F32.BF16 R8, R28.reuse, R20, R8 ;  /* 0x000000141c08723c */ /* 0x042ff00000041808 */
[----:B------:R-:W-:Y:S01]  /*7b30*/  HMMA.16816.F32.BF16 R4, R28, R22, R4 ;  /* 0x000000161c04723c */ /* 0x000fe20000041804 */
[----:B------:R-:W1:Y:S07]  /*7b40*/  LDSM.16.M88.4 R28, [R204] ;  /* 0x00000000cc1c783b */ /* 0x000e6e0000000200 */
[C---:B------:R-:W-:Y:S08]  /*7b50*/  HMMA.16816.F32.BF16 R176, R32.reuse, R24, R176 ;  /* 0x0000001820b0723c */ /* 0x040ff000000418b0 */
[C---:B------:R-:W-:Y:S01]  /*7b60*/  HMMA.16816.F32.BF16 R172, R32.reuse, R26, R172 ;  /* 0x0000001a20ac723c */ /* 0x040fe200000418ac */
[----:B------:R-:W-:Y:S07]  /*7b70*/  LDSM.16.M88.4 R24, [R211+0x9000] ;  /* 0x00900000d318783b */ /* 0x000fee0000000200 */
[C---:B------:R-:W-:Y:S08]  /*7b80*/  HMMA.16816.F32.BF16 R168, R32.reuse, R20, R168 ;  /* 0x0000001420a8723c */ /* 0x040ff000000418a8 */
[----:B------:R-:W-:Y:S01]  /*7b90*/  HMMA.16816.F32.BF16 R164, R32, R22, R164 ;  /* 0x0000001620a4723c */ /* 0x000fe200000418a4 */
[----:B------:R-:W2:Y:S04]  /*7ba0*/  LDSM.16.M88.4 R32, [R214+0x6000] ;  /* 0x00600000d620783b */ /* 0x000ea80000000200 */
[----:B------:R-:W2:Y:S03]  /*7bb0*/  LDSM.16.M88.4 R20, [R211+0x9800] ;  /* 0x00980000d314783b */ /* 0x000ea60000000200 */
[C---:B---3--:R-:W-:Y:S08]  /*7bc0*/  HMMA.16816.F32.BF16 R16, R184.reuse, R180, R16 ;  /* 0x000000b4b810723c */ /* 0x048ff00000041810 */
[----:B------:R-:W-:Y:S08]  /*7bd0*/  HMMA.16816.F32.BF16 R12, R184, R182, R12 ;  /* 0x000000b6b80c723c */ /* 0x000ff0000004180c */
[C---:B----4-:R-:W-:Y:S08]  /*7be0*/  HMMA.16816.F32.BF16 R176, R188.reuse, R180, R176 ;  /* 0x000000b4bcb0723c */ /* 0x050ff000000418b0 */
[----:B------:R-:W-:Y:S01]  /*7bf0*/  HMMA.16816.F32.BF16 R172, R188, R182, R172 ;  /* 0x000000b6bcac723c */ /* 0x000fe200000418ac */
[----:B------:R-:W3:Y:S07]  /*7c00*/  LDSM.16.M88.4 R180, [R214+0x4000] ;  /* 0x00400000d6b4783b */ /* 0x000eee0000000200 */
[C---:B-1----:R-:W-:Y:S08]  /*7c10*/  HMMA.16816.F32.BF16 R8, R184.reuse, R28, R8 ;  /* 0x0000001cb808723c */ /* 0x042ff00000041808 */
[----:B------:R-:W-:Y:S01]  /*7c20*/  HMMA.16816.F32.BF16 R4, R184, R30, R4 ;  /* 0x0000001eb804723c */ /* 0x000fe20000041804 */
[----:B------:R-:W-:Y:S07]  /*7c30*/  LDSM.16.M88.4 R184, [R213+0x4000] ;  /* 0x00400000d5b8783b */ /* 0x000fee0000000200 */
[C---:B------:R-:W-:Y:S08]  /*7c40*/  HMMA.16816.F32.BF16 R168, R188.reuse, R28, R168 ;  /* 0x0000001cbca8723c */ /* 0x040ff000000418a8 */
[----:B------:R-:W-:Y:S01]  /*7c50*/  HMMA.16816.F32.BF16 R164, R188, R30, R164 ;  /* 0x0000001ebca4723c */ /* 0x000fe200000418a4 */
[----:B------:R-:W1:Y:S07]  /*7c60*/  LDSM.16.M88.4 R28, [R206+0x1000] ;  /* 0x00100000ce1c783b */ /* 0x000e6e0000000200 */
[C---:B--2---:R-:W-:Y:S08]  /*7c70*/  HMMA.16816.F32.BF16 R16, R32.reuse, R24, R16 ;  /* 0x000000182010723c */ /* 0x044ff00000041810 */
[C---:B------:R-:W-:Y:S08]  /*7c80*/  HMMA.16816.F32.BF16 R12, R32.reuse, R26, R12 ;  /* 0x0000001a200c723c */ /* 0x040ff0000004180c */
[C---:B------:R-:W-:Y:S08]  /*7c90*/  HMMA.16816.F32.BF16 R8, R32.reuse, R20, R8 ;  /* 0x000000142008723c */ /* 0x040ff00000041808 */
[----:B------:R-:W-:Y:S01]  /*7ca0*/  HMMA.16816.F32.BF16 R4, R32, R22, R4 ;  /* 0x000000162004723c */ /* 0x000fe20000041804 */
[----:B------:R-:W2:Y:S07]  /*7cb0*/  LDSM.16.M88.4 R32, [R213+0x6000] ;  /* 0x00600000d520783b */ /* 0x000eae0000000200 */
[C---:B---3--:R-:W-:Y:S08]  /*7cc0*/  HMMA.16816.F32.BF16 R176, R180.reuse, R24, R176 ;  /* 0x00000018b4b0723c */ /* 0x048ff000000418b0 */
[----:B------:R-:W-:Y:S01]  /*7cd0*/  HMMA.16816.F32.BF16 R172, R180, R26, R172 ;  /* 0x0000001ab4ac723c */ /* 0x000fe200000418ac */
[----:B------:R-:W3:Y:S01]  /*7ce0*/  LDSM.16.M88.4 R24, [R206+0x1800] ;  /* 0x00180000ce18783b */ /* 0x000ee20000000200 */
[----:B------:R-:W-:-:S06]  /*7cf0*/  DEPBAR.LE SB0, 0x0 ;  /* 0x000080000000791a */ /* 0x000fcc0000000000 */
[C---:B------:R-:W-:Y:S08]  /*7d00*/  HMMA.16816.F32.BF16 R168, R180.reuse, R20, R168 ;  /* 0x00000014b4a8723c */ /* 0x040ff000000418a8 */
[----:B------:R-:W-:Y:S08]  /*7d10*/  HMMA.16816.F32.BF16 R164, R180, R22, R164 ;  /* 0x00000016b4a4723c */ /* 0x000ff000000418a4 */
[-C--:B-1----:R-:W-:Y:S08]  /*7d20*/  HMMA.16816.F32.BF16 R176, R184, R28.reuse, R176 ;  /* 0x0000001cb8b0723c */ /* 0x082ff000000418b0 */
[C---:B--2---:R-:W-:Y:S08]  /*7d30*/  HMMA.16816.F32.BF16 R16, R32.reuse, R28, R16 ;  /* 0x0000001c2010723c */ /* 0x044ff00000041810 */
[C---:B------:R-:W-:Y:S08]  /*7d40*/  HMMA.16816.F32.BF16 R12, R32.reuse, R30, R12 ;  /* 0x0000001e200c723c */ /* 0x040ff0000004180c */
[C---:B---3--:R-:W-:Y:S08]  /*7d50*/  HMMA.16816.F32.BF16 R8, R32.reuse, R24, R8 ;  /* 0x000000182008723c */ /* 0x048ff00000041808 */
[----:B------:R-:W-:Y:S08]  /*7d60*/  HMMA.16816.F32.BF16 R4, R32, R26, R4 ;  /* 0x0000001a2004723c */ /* 0x000ff00000041804 */
        /* <DEDUP_REMOVED lines=29> */
.L_x_887:
[----:B------:R-:W2:Y:S01]  /*7f40*/  LDL.64 R28, [R1] ;  /* 0x00000000011c7983 */ /* 0x000ea20000100a00 */
[----:B------:R-:W-:Y:S01]  /*7f50*/  UIADD3 UR31, UR26, -0x3, URZ ;  /* 0xfffffffd1a1f7890 */ /* 0x000fe2000fffe03f */
[----:B------:R-:W-:-:S02]  /*7f60*/  IMAD.WIDE.U32 R34, R200, -0x2daee0ad, RZ ;  /* 0xd2511f53c8227825 */ /* 0x000fc400078e00ff */
[----:B------:R-:W-:Y:S02]  /*7f70*/  STL.64 [R1+0x20], R192 ;  /* 0x000020c001007387 */ /* 0x000fe40000100a00 */
[----:B-1----:R-:W-:Y:S02]  /*7f80*/  IMAD.U32 R21, RZ, RZ, UR29 ;  /* 0x0000001dff157e24 */ /* 0x002fe4000f8e00ff */
[----:B------:R-:W-:Y:S02]  /*7f90*/  IMAD.U32 R20, RZ, RZ, UR31 ;  /* 0x0000001fff147e24 */ /* 0x000fe4000f8e00ff */
[----:B------:R-:W-:Y:S01]  /*7fa0*/  IMAD.WIDE.U32 R26, R203, -0x326172a9, RZ ;  /* 0xcd9e8d57cb1a7825 */ /* 0x000fe200078e00ff */
[----:B------:R-:W-:-:S03]  /*7fb0*/  LOP3.LUT R180, R35, UR31, R21, 0x96, !PT ;  /* 0x0000001f23b47c12 */ /* 0x000fc6000f8e9615 */
[----:B------:R-:W-:Y:S01]  /*7fc0*/  IMAD R25, R20, 0x20, R249 ;  /* 0x0000002014197824 */ /* 0x000fe200078e02f9 */
[----:B------:R-:W-:Y:S01]  /*7fd0*/  LOP3.LUT R30, R27, R201, RZ, 0x3c, !PT ;  /* 0x000000c91b1e7212 */ /* 0x000fe200078e3cff */
[----:B------:R-:W-:-:S03]  /*7fe0*/  IMAD.WIDE.U32 R180, R180, -0x326172a9, RZ ;  /* 0xcd9e8d57b4b47825 */ /* 0x000fc600078e00ff */
[C---:B------:R-:W-:Y:S02]  /*7ff0*/  IADD3 R21, R25.reuse, 0x8, RZ ;  /* 0x0000000819157810 */ /* 0x040fe40007ffe0ff */
[----:B------:R-:W-:Y:S02]  /*8000*/  IADD3 R23, R25, 0x1, RZ ;  /* 0x0000000119177810 */ /* 0x000fe40007ffe0ff */
[-C--:B------:R-:W-:Y:S02]  /*8010*/  ISETP.GE.AND P5, PT, R21, R248.reuse, PT ;  /* 0x000000f81500720c */ /* 0x080fe40003fa6270 */
[C---:B------:R-:W-:Y:S02]  /*8020*/  ISETP.GE.AND P4, PT, R23.reuse, R248, PT ;  /* 0x000000f81700720c */ /* 0x040fe40003f86270 */
[C---:B------:R-:W-:Y:S02]  /*8030*/  ISETP.GE.AND P1, PT, R23.reuse, R242, PT ;  /* 0x000000f21700720c */ /* 0x040fe40003f26270 */
[----:B------:R-:W-:-:S02]  /*8040*/  ISETP.GE.AND P3, PT, R23, R240, PT ;  /* 0x000000f01700720c */ /* 0x000fc40003f66270 */
[----:B------:R-:W-:Y:S01]  /*8050*/  ISETP.GE.AND P0, PT, R23, R2, PT ;  /* 0x000000021700720c */ /* 0x000fe20003f06270 */
[----:B------:R-:W-:Y:S01]  /*8060*/  IMAD R23, R202, -0x326172a9, RZ ;  /* 0xcd9e8d57ca177824 */ /* 0x000fe200078e02ff */
[C---:B------:R-:W-:Y:S02]  /*8070*/  ISETP.GE.AND P2, PT, R21.reuse, R242, PT ;  /* 0x000000f21500720c */ /* 0x040fe40003f46270 */
[----:B------:R-:W-:Y:S02]  /*8080*/  FSEL R172, R172, -INF , !P5 ;  /* 0xff800000acac7808 */ /* 0x000fe40006800000 */
[C---:B------:R-:W-:Y:S02]  /*8090*/  ISETP.GE.AND P6, PT, R21.reuse, R240, PT ;  /* 0x000000f01500720c */ /* 0x040fe40003fc6270 */
[----:B------:R-:W-:Y:S02]  /*80a0*/  ISETP.GE.AND P5, PT, R21, R2, PT ;  /* 0x000000021500720c */ /* 0x000fe40003fa6270 */
[----:B------:R-:W-:-:S02]  /*80b0*/  IADD3 R21, R25, 0x9, RZ ;  /* 0x0000000919157810 */ /* 0x000fc40007ffe0ff */
[C---:B------:R-:W-:Y:S02]  /*80c0*/  LOP3.LUT R31, R181.reuse, UR15, R26, 0x96, !PT ;  /* 0x0000000fb51f7c12 */ /* 0x040fe4000f8e961a */
[----:B------:R-:W-:Y:S02]  /*80d0*/  LOP3.LUT R20, R181, UR15, R23, 0x96, !PT ;  /* 0x0000000fb5147c12 */ /* 0x000fe4000f8e9617 */
[----:B------:R-:W-:Y:S01]  /*80e0*/  FSEL R181, R174, -INF , !P2 ;  /* 0xff800000aeb57808 */ /* 0x000fe20005000000 */
[----:B------:R-:W-:Y:S01]  /*80f0*/  IMAD.WIDE.U32 R198, R31, -0x2daee0ad, RZ ;  /* 0xd2511f531fc67825 */ /* 0x000fe200078e00ff */
[----:B------:R-:W-:Y:S02]  /*8100*/  FSEL R174, R12, -INF , !P6 ;  /* 0xff8000000cae7808 */ /* 0x000fe40007000000 */
[----:B------:R-:W-:Y:S01]  /*8110*/  ISETP.GE.AND P6, PT, R21, R242, PT ;  /* 0x000000f21500720c */ /* 0x000fe20003fc6270 */
[----:B------:R-:W-:Y:S01]  /*8120*/  IMAD.WIDE.U32 R26, R20, -0x2daee0ad, RZ ;  /* 0xd2511f53141a7825 */ /* 0x000fe200078e00ff */
[----:B------:R-:W-:-:S02]  /*8130*/  FSEL R14, R14, -INF , !P5 ;  /* 0xff8000000e0e7808 */ /* 0x000fc40006800000 */
[----:B------:R-:W-:Y:S02]  /*8140*/  LOP3.LUT R188, R251, UR13, R180, 0x96, !PT ;  /* 0x0000000dfbbc7c12 */ /* 0x000fe4000f8e96b4 */
[----:B------:R-:W-:Y:S02]  /*8150*/  ISETP.GE.AND P5, PT, R21, R240, PT ;  /* 0x000000f01500720c */ /* 0x000fe40003fa6270 */
[----:B------:R-:W-:Y:S01]  /*8160*/  IADD3 R23, R25, 0x10, RZ ;  /* 0x0000001019177810 */ /* 0x000fe20007ffe0ff */
[----:B------:R-:W-:Y:S01]  /*8170*/  IMAD.WIDE.U32 R188, R188, -0x2daee0ad, RZ ;  /* 0xd2511f53bcbc7825 */ /* 0x000fe200078e00ff */
[----:B------:R-:W-:Y:S02]  /*8180*/  ISETP.GE.AND P2, PT, R21, R248, PT ;  /* 0x000000f81500720c */ /* 0x000fe40003f46270 */
[----:B------:R-:W-:Y:S02]  /*8190*/  FSEL R175, R175, -INF , !P6 ;  /* 0xff800000afaf7808 */ /* 0x000fe40007000000 */
[----:B------:R-:W-:-:S02]  /*81a0*/  FSEL R252, R13, -INF , !P5 ;  /* 0xff8000000dfc7808 */ /* 0x000fc40006800000 */
[----:B------:R-:W-:Y:S02]  /*81b0*/  ISETP.GE.AND P6, PT, R23, R248, PT ;  /* 0x000000f81700720c */ /* 0x000fe40003fc6270 */
[----:B------:R-:W-:Y:S02]  /*81c0*/  IADD3 R13, R25, 0x11, RZ ;  /* 0x00000011190d7810 */ /* 0x000fe40007ffe0ff */
[----:B------:R-:W-:Y:S02]  /*81d0*/  FSEL R182, R173, -INF , !P2 ;  /* 0xff800000adb67808 */ /* 0x000fe40005000000 */
[----:B------:R-:W-:Y:S02]  /*81e0*/  ISETP.GE.AND P2, PT, R21, R2, PT ;  /* 0x000000021500720c */ /* 0x000fe40003f46270 */
[----:B------:R-:W-:Y:S02]  /*81f0*/  FSEL R20, R168, -INF , !P6 ;  /* 0xff800000a8147808 */ /* 0x000fe40007000000 */
[----:B------:R-:W-:-:S02]  /*8200*/  ISETP.GE.AND P6, PT, R13, R248, PT ;  /* 0x000000f80d00720c */ /* 0x000fc40003fc6270 */
[----:B------:R-:W-:Y:S02]  /*8210*/  LOP3.LUT R26, R189, UR10, R26, 0x96, !PT ;  /* 0x0000000abd1a7c12 */ /* 0x000fe4000f8e961a */
[----:B------:R-:W-:Y:S02]  /*8220*/  FSEL R12, R15, -INF , !P2 ;  /* 0xff8000000f0c7808 */ /* 0x000fe40005000000 */
[C---:B------:R-:W-:Y:S02]  /*8230*/  ISETP.GE.AND P2, PT, R23.reuse, R242, PT ;  /* 0x000000f21700720c */ /* 0x040fe40003f46270 */
[C---:B------:R-:W-:Y:S02]  /*8240*/  ISETP.GE.AND P5, PT, R23.reuse, R240, PT ;  /* 0x000000f01700720c */ /* 0x040fe40003fa6270 */
[----:B------:R-:W-:Y:S02]  /*8250*/  FSEL R21, R170, -INF , !P2 ;  /* 0xff800000aa157808 */ /* 0x000fe40005000000 */
[----:B------:R-:W-:-:S02]  /*8260*/  ISETP.GE.AND P2, PT, R23, R2, PT ;  /* 0x000000021700720c */ /* 0x000fc40003f46270 */
[----:B------:R-:W-:Y:S02]  /*8270*/  FSEL R168, R177, -INF , !P4 ;  /* 0xff800000b1a87808 */ /* 0x000fe40006000000 */
[----:B------:R-:W-:Y:S02]  /*8280*/  FSEL R179, R179, -INF , !P1 ;  /* 0xff800000b3b37808 */ /* 0x000fe40004800000 */
[C---:B------:R-:W-:Y:S02]  /*8290*/  ISETP.GE.AND P4, PT, R13.reuse, R240, PT ;  /* 0x000000f00d00720c */ /* 0x040fe40003f86270 */
[----:B------:R-:W-:Y:S02]  /*82a0*/  ISETP.GE.AND P1, PT, R13, R2, PT ;  /* 0x000000020d00720c */ /* 0x000fe40003f26270 */
[----:B--2---:R-:W-:Y:S01]  /*82b0*/  LOP3.LUT R22, R27, UR12, R28, 0x96, !PT ;  /* 0x0000000c1b167c12 */ /* 0x004fe2000f8e961c */
[----:B------:R-:W-:-:S04]  /*82c0*/  IMAD.WIDE.U32 R26, R26, -0x326172a9, RZ ;  /* 0xcd9e8d571a1a7825 */ /* 0x000fc800078e00ff */
[----:B------:R-:W-:Y:S01]  /*82d0*/  IMAD.WIDE.U32 R32, R22, -0x326172a9, RZ ;  /* 0xcd9e8d5716207825 */ /* 0x000fe200078e00ff */
[----:B------:R-:W-:Y:S02]  /*82e0*/  FSEL R22, R169, -INF , !P6 ;  /* 0xff800000a9167808 */ /* 0x000fe40007000000 */
[----:B------:R-:W-:Y:S02]  /*82f0*/  ISETP.GE.AND P6, PT, R13, R242, PT ;  /* 0x000000f20d00720c */ /* 0x000fe40003fc6270 */
[----:B------:R-:W-:Y:S02]  /*8300*/  LOP3.LUT R15, R33, UR11, R250, 0x96, !PT ;  /* 0x0000000b210f7c12 */ /* 0x000fe4000f8e96fa */
[----:B------:R-:W-:Y:S02]  /*8310*/  FSEL R23, R171, -INF , !P6 ;  /* 0xff800000ab177808 */ /* 0x000fe40007000000 */
[----:B------:R-:W-:Y:S01]  /*8320*/  ISETP.GE.AND P6, PT, R25, R248, PT ;  /* 0x000000f81900720c */ /* 0x000fe20003fc6270 */
[----:B------:R-:W-:Y:S01]  /*8330*/  IMAD.WIDE.U32 R28, R15, -0x2daee0ad, RZ ;  /* 0xd2511f530f1c7825 */ /* 0x000fe200078e00ff */
[----:B------:R-:W-:-:S02]  /*8340*/  LOP3.LUT R32, R27, UR9, R32, 0x96, !PT ;  /* 0x000000091b207c12 */ /* 0x000fc4000f8e9620 */
[----:B------:R-:W-:Y:S02]  /*8350*/  FSEL R170, R176, -INF , !P6 ;  /* 0xff800000b0aa7808 */ /* 0x000fe40007000000 */
[----:B------:R-:W-:Y:S01]  /*8360*/  ISETP.GE.AND P6, PT, R25, R242, PT ;  /* 0x000000f21900720c */ /* 0x000fe20003fc6270 */
[----:B------:R-:W-:Y:S01]  /*8370*/  IMAD.WIDE.U32 R32, R32, -0x2daee0ad, RZ ;  /* 0xd2511f5320207825 */ /* 0x000fe200078e00ff */
[----:B------:R-:W-:Y:S02]  /*8380*/  FSEL R176, R17, -INF , !P3 ;  /* 0xff80000011b07808 */ /* 0x000fe40005800000 */
[----:B------:R-:W-:Y:S02]  /*8390*/  FSEL R177, R178, -INF , !P6 ;  /* 0xff800000b2b17808 */ /* 0x000fe40007000000 */
[----:B------:R-:W-:Y:S02]  /*83a0*/  FSEL R178, R19, -INF , !P0 ;  /* 0xff80000013b27808 */ /* 0x000fe40004000000 */
[----:B------:R-:W-:-:S02]  /*83b0*/  LOP3.LUT R188, R29, UR8, R188, 0x96, !PT ;  /* 0x000000081dbc7c12 */ /* 0x000fc4000f8e96bc */
[----:B------:R-:W-:Y:S02]  /*83c0*/  LOP3.LUT R15, R33, UR6, R28, 0x96, !PT ;  /* 0x00000006210f7c12 */ /* 0x000fe4000f8e961c */
[C---:B------:R-:W-:Y:S01]  /*83d0*/  ISETP.GE.AND P3, PT, R25.reuse, R240, PT ;  /* 0x000000f01900720c */ /* 0x040fe20003f66270 */
[----:B------:R-:W-:Y:S01]  /*83e0*/  IMAD.WIDE.U32 R188, R188, -0x326172a9, RZ ;  /* 0xcd9e8d57bcbc7825 */ /* 0x000fe200078e00ff */
[C---:B------:R-:W-:Y:S02]  /*83f0*/  ISETP.GE.AND P0, PT, R25.reuse, R2, PT ;  /* 0x000000021900720c */ /* 0x040fe40003f06270 */
[C---:B------:R-:W-:Y:S02]  /*8400*/  IADD3 R29, R25.reuse, 0x18, RZ ;  /* 0x00000018191d7810 */ /* 0x040fe40007ffe0ff */
[----:B------:R-:W-:Y:S02]  /*8410*/  IADD3 R17, R25, 0x19, RZ ;  /* 0x0000001919117810 */ /* 0x000fe40007ffe0ff */
[----:B------:R-:W-:-:S02]  /*8420*/  FSEL R186, R16, -INF , !P3 ;  /* 0xff80000010ba7808 */ /* 0x000fc40005800000 */
[----:B------:R-:W-:Y:S01]  /*8430*/  FSEL R13, R18, -INF , !P0 ;  /* 0xff800000120d7808 */ /* 0x000fe20004000000 */
[----:B------:R-:W-:Y:S01]  /*8440*/  IMAD.WIDE.U32 R18, R15, -0x326172a9, RZ ;  /* 0xcd9e8d570f127825 */ /* 0x000fe200078e00ff */
[----:B------:R-:W-:Y:S02]  /*8450*/  ISETP.GE.AND P3, PT, R29, R242, PT ;  /* 0x000000f21d00720c */ /* 0x000fe40003f66270 */
[-C--:B------:R-:W-:Y:S02]  /*8460*/  ISETP.GE.AND P0, PT, R17, R248.reuse, PT ;  /* 0x000000f81100720c */ /* 0x080fe40003f06270 */
[----:B------:R-:W-:Y:S02]  /*8470*/  FSEL R25, R166, -INF , !P3 ;  /* 0xff800000a6197808 */ /* 0x000fe40005800000 */
[----:B------:R-:W-:Y:S02]  /*8480*/  FSEL R27, R165, -INF , !P0 ;  /* 0xff800000a51b7808 */ /* 0x000fe40004000000 */
[----:B------:R-:W-:-:S02]  /*8490*/  ISETP.GE.AND P6, PT, R29, R248, PT ;  /* 0x000000f81d00720c */ /* 0x000fc40003fc6270 */
[C---:B------:R-:W-:Y:S02]  /*84a0*/  ISETP.GE.AND P3, PT, R29.reuse, R240, PT ;  /* 0x000000f01d00720c */ /* 0x040fe40003f66270 */
[----:B------:R-:W-:Y:S02]  /*84b0*/  ISETP.GE.AND P0, PT, R29, R2, PT ;  /* 0x000000021d00720c */ /* 0x000fe40003f06270 */
[----:B------:R-:W-:Y:S02]  /*84c0*/  LOP3.LUT R16, R18, 0xffff, RZ, 0xc0, !PT ;  /* 0x0000ffff12107812 */ /* 0x000fe400078ec0ff */
[----:B------:R-:W-:Y:S02]  /*84d0*/  FSEL R29, R8, -INF , !P5 ;  /* 0xff800000081d7808 */ /* 0x000fe40006800000 */
[----:B------:R-:W-:Y:S02]  /*84e0*/  LOP3.LUT R8, R19, UR16, R188, 0x96, !PT ;  /* 0x0000001013087c12 */ /* 0x000fe4000f8e96bc */
[----:B------:R-:W-:Y:S01]  /*84f0*/  FSEL R24, R164, -INF , !P6 ;  /* 0xff800000a4187808 */ /* 0x000fe20007000000 */
[----:B------:R-:W-:Y:S01]  /*8500*/  IMAD.WIDE.U32 R164, R30, -0x2daee0ad, RZ ;  /* 0xd2511f531ea47825 */ /* 0x000fe200078e00ff */
[----:B------:R-:W-:-:S02]  /*8510*/  SHF.R.U32.HI R16, RZ, 0x8, R16 ;  /* 0x00000008ff107819 */ /* 0x000fc40000011610 */
[----:B------:R-:W-:Y:S02]  /*8520*/  LOP3.LUT R187, R18, 0xff, RZ, 0xc0, !PT ;  /* 0x000000ff12bb7812 */ /* 0x000fe400078ec0ff */
[----:B------:R-:W-:Y:S02]  /*8530*/  ISETP.GE.AND P6, PT, R17, R242, PT ;  /* 0x000000f21100720c */ /* 0x000fe40003fc6270 */
[----:B------:R-:W-:Y:S02]  /*8540*/  SHF.R.U32.HI R15, RZ, 0x10, R8 ;  /* 0x00000010ff0f7819 */ /* 0x000fe40000011608 */
[----:B------:R-:W-:Y:S02]  /*8550*/  PRMT R187, R187, 0x5410, R16 ;  /* 0x00005410bbbb7816 */ /* 0x000fe40000000010 */
[----:B------:R-:W-:Y:S02]  /*8560*/  FSEL R28, R167, -INF , !P6 ;  /* 0xff800000a71c7808 */ /* 0x000fe40007000000 */
[----:B------:R-:W-:-:S02]  /*8570*/  LOP3.LUT R16, R8, 0xffff, RZ, 0xc0, !PT ;  /* 0x0000ffff08107812 */ /* 0x000fc400078ec0ff */
[----:B------:R-:W-:Y:S02]  /*8580*/  LOP3.LUT R171, R8, 0xff, RZ, 0xc0, !PT ;  /* 0x000000ff08ab7812 */ /* 0x000fe400078ec0ff */
[C---:B------:R-:W-:Y:S02]  /*8590*/  ISETP.GE.AND P6, PT, R17.reuse, R240, PT ;  /* 0x000000f01100720c */ /* 0x040fe40003fc6270 */
[----:B------:R-:W-:Y:S02]  /*85a0*/  ISETP.GE.AND P5, PT, R17, R2, PT ;  /* 0x000000021100720c */ /* 0x000fe40003fa6270 */
[----:B------:R-:W-:Y:S02]  /*85b0*/  SHF.R.U32.HI R8, RZ, 0x18, R8 ;  /* 0x00000018ff087819 */ /* 0x000fe40000011608 */
[----:B------:R-:W-:Y:S02]  /*85c0*/  LOP3.LUT R15, R15, 0xff, RZ, 0xc0, !PT ;  /* 0x000000ff0f0f7812 */ /* 0x000fe400078ec0ff */
[----:B------:R-:W-:-:S02]  /*85d0*/  FMNMX.FTZ R17, R197, R170, !PT ;  /* 0x000000aac5117209 */ /* 0x000fc40007810000 */
[----:B------:R-:W-:Y:S02]  /*85e0*/  PRMT R15, R15, 0x5410, R8 ;  /* 0x000054100f0f7816 */ /* 0x000fe40000000008 */
[----:B------:R-:W-:Y:S02]  /*85f0*/  FMNMX.FTZ R17, R168, R17, !PT ;  /* 0x00000011a8117209 */ /* 0x000fe40007810000 */
[----:B------:R-:W-:Y:S02]  /*8600*/  FMNMX.FTZ R8, R196, R177, !PT ;  /* 0x000000b1c4087209 */ /* 0x000fe40007810000 */
[----:B------:R-:W-:Y:S02]  /*8610*/  FMNMX.FTZ R17, R172, R17, !PT ;  /* 0x00000011ac117209 */ /* 0x000fe40007810000 */
[----:B------:R-:W-:Y:S02]  /*8620*/  FMNMX.FTZ R8, R179, R8, !PT ;  /* 0x00000008b3087209 */ /* 0x000fe40007810000 */
[----:B------:R-:W-:-:S02]  /*8630*/  FMNMX.FTZ R17, R182, R17, !PT ;  /* 0x00000011b6117209 */ /* 0x000fc40007810000 */
[----:B------:R-:W-:Y:S02]  /*8640*/  FMNMX.FTZ R8, R181, R8, !PT ;  /* 0x00000008b5087209 */ /* 0x000fe40007810000 */
[----:B------:R-:W-:Y:S02]  /*8650*/  SHF.R.U32.HI R173, RZ, 0x10, R18 ;  /* 0x00000010ffad7819 */ /* 0x000fe40000011612 */
[----:B------:R-:W-:Y:S02]  /*8660*/  LOP3.LUT R34, R165, UR14, R34, 0x96, !PT ;  /* 0x0000000ea5227c12 */ /* 0x000fe4000f8e9622 */
[----:B------:R-:W-:Y:S02]  /*8670*/  FMNMX.FTZ R8, R175, R8, !PT ;  /* 0x00000008af087209 */ /* 0x000fe40007810000 */
[----:B------:R-:W-:Y:S01]  /*8680*/  FMNMX.FTZ R17, R20, R17, !PT ;  /* 0x0000001114117209 */ /* 0x000fe20007810000 */
[----:B------:R-:W-:Y:S01]  /*8690*/  IMAD.WIDE.U32 R34, R34, -0x326172a9, RZ ;  /* 0xcd9e8d5722227825 */ /* 0x000fe200078e00ff */
[----:B------:R-:W-:-:S02]  /*86a0*/  SHF.R.U32.HI R18, RZ, 0x18, R18 ;  /* 0x00000018ff127819 */ /* 0x000fc40000011612 */
[----:B------:R-:W-:Y:S02]  /*86b0*/  LOP3.LUT R173, R173, 0xff, RZ, 0xc0, !PT ;  /* 0x000000ffadad7812 */ /* 0x000fe400078ec0ff */
[----:B------:R-:W-:Y:S02]  /*86c0*/  SHF.R.U32.HI R16, RZ, 0x8, R16 ;  /* 0x00000008ff107819 */ /* 0x000fe40000011610 */
[----:B------:R-:W-:Y:S02]  /*86d0*/  FMNMX.FTZ R8, R21, R8, !PT ;  /* 0x0000000815087209 */ /* 0x000fe40007810000 */
[----:B------:R-:W-:Y:S02]  /*86e0*/  FMNMX.FTZ R17, R22, R17, !PT ;  /* 0x0000001116117209 */ /* 0x000fe40007810000 */
[----:B------:R-:W-:Y:S02]  /*86f0*/  PRMT R173, R173, 0x5410, R18 ;  /* 0x00005410adad7816 */ /* 0x000fe40000000012 */
[----:B------:R-:W-:-:S02]  /*8700*/  PRMT R171, R171, 0x5410, R16 ;  /* 0x00005410abab7816 */ /* 0x000fc40000000010 */
[----:B------:R-:W-:Y:S02]  /*8710*/  FMNMX.FTZ R16, R23, R8, !PT ;  /* 0x0000000817107209 */ /* 0x000fe40007810000 */
[----:B------:R-:W-:Y:S02]  /*8720*/  FMNMX.FTZ R18, R24, R17, !PT ;  /* 0x0000001118127209 */ /* 0x000fe40007810000 */
[----:B------:R-:W-:Y:S02]  /*8730*/  LOP3.LUT R180, R35, UR13, R180, 0x96, !PT ;  /* 0x0000000d23b47c12 */ /* 0x000fe4000f8e96b4 */
[----:B------:R-:W-:Y:S02]  /*8740*/  FMNMX.FTZ R18, R27, R18, !PT ;  /* 0x000000121b127209 */ /* 0x000fe40007810000 */
[----:B------:R-:W-:Y:S01]  /*8750*/  FMNMX.FTZ R17, R25, R16, !PT ;  /* 0x0000001019117209 */ /* 0x000fe20007810000 */
[----:B------:R-:W-:Y:S01]  /*8760*/  IMAD.WIDE.U32 R30, R180, -0x2daee0ad, RZ ;  /* 0xd2511f53b41e7825 */ /* 0x000fe200078e00ff */
[----:B------:R-:W-:Y:S01]  /*8770*/  LOP3.LUT R8, R199, UR12, R164, 0x96, !PT ;  /* 0x0000000cc7087c12 */ /* 0x000fe2000f8e96a4 */
[----:B------:R-:W1:Y:S01]  /*8780*/  SHFL.BFLY PT, R167, R18, 0x2, 0x1f ;  /* 0x0c401f0012a77f89 */ /* 0x000e6200000e0000 */
[----:B------:R-:W-:-:S02]  /*8790*/  FMNMX.FTZ R166, R28, R17, !PT ;  /* 0x000000111ca67209 */ /* 0x000fc40007810000 */
[----:B------:R-:W-:Y:S01]  /*87a0*/  LOP3.LUT R198, R31, UR10, R198, 0x96, !PT ;  /* 0x0000000a1fc67c12 */ /* 0x000fe2000f8e96c6 */
[----:B------:R-:W-:Y:S01]  /*87b0*/  IMAD.WIDE.U32 R190, R8, -0x326172a9, RZ ;  /* 0xcd9e8d5708be7825 */ /* 0x000fe200078e00ff */
[----:B------:R-:W-:Y:S01]  /*87c0*/  FMNMX.FTZ R19, R3, R186, !PT ;  /* 0x000000ba03137209 */ /* 0x000fe20007810000 */
[----:B------:R-:W2:Y:S01]  /*87d0*/  SHFL.BFLY PT, R31, R166, 0x2, 0x1f ;  /* 0x0c401f00a61f7f89 */ /* 0x000ea200000e0000 */
[----:B------:R-:W-:Y:S01]  /*87e0*/  FSEL R33, R11, -INF , !P1 ;  /* 0xff8000000b217808 */ /* 0x000fe20004800000 */
[----:B------:R-:W-:Y:S01]  /*87f0*/  IMAD.WIDE.U32 R198, R198, -0x326172a9, RZ ;  /* 0xcd9e8d57c6c67825 */ /* 0x000fe200078e00ff */
[----:B------:R-:W-:Y:S02]  /*8800*/  LOP3.LUT R8, R191, UR11, R34, 0x96, !PT ;  /* 0x0000000bbf087c12 */ /* 0x000fe4000f8e9622 */
[----:B------:R-:W-:Y:S02]  /*8810*/  FMNMX.FTZ R19, R176, R19, !PT ;  /* 0x00000013b0137209 */ /* 0x000fe40007810000 */
[----:B------:R-:W-:Y:S01]  /*8820*/  FSEL R34, R4, -INF , !P3 ;  /* 0xff80000004227808 */ /* 0x000fe20005800000 */
[----:B------:R-:W-:Y:S01]  /*8830*/  IMAD.WIDE.U32 R16, R8, -0x2daee0ad, RZ ;  /* 0xd2511f5308107825 */ /* 0x000fe200078e00ff */
[----:B------:R-:W-:-:S02]  /*8840*/  FMNMX.FTZ R19, R174, R19, !PT ;  /* 0x00000013ae137209 */ /* 0x000fc40007810000 */
[----:B------:R-:W-:Y:S02]  /*8850*/  FSEL R180, R5, -INF , !P6 ;  /* 0xff80000005b47808 */ /* 0x000fe40007000000 */
[----:B------:R-:W-:Y:S02]  /*8860*/  LOP3.LUT R8, R17, UR8, R30, 0x96, !PT ;  /* 0x0000000811087c12 */ /* 0x000fe4000f8e961e */
[----:B------:R-:W-:Y:S02]  /*8870*/  FMNMX.FTZ R17, R0, R13, !PT ;  /* 0x0000000d00117209 */ /* 0x000fe40007810000 */
[----:B------:R-:W-:Y:S02]  /*8880*/  FSEL R30, R10, -INF , !P2 ;  /* 0xff8000000a1e7808 */ /* 0x000fe40005000000 */
[----:B-1----:R-:W-:Y:S02]  /*8890*/  FMNMX.FTZ R167, R18, R167, !PT ;  /* 0x000000a712a77209 */ /* 0x002fe40007810000 */
[----:B------:R-:W-:-:S02]  /*88a0*/  FMNMX.FTZ R17, R178, R17, !PT ;  /* 0x00000011b2117209 */ /* 0x000fc40007810000 */
[----:B------:R-:W-:Y:S02]  /*88b0*/  FMNMX.FTZ R18, R252, R19, !PT ;  /* 0x00000013fc127209 */ /* 0x000fe40007810000 */
[----:B--2---:R-:W-:Y:S02]  /*88c0*/  FMNMX.FTZ R166, R31, R166, !PT ;  /* 0x000000a61fa67209 */ /* 0x004fe40007810000 */
[----:B------:R-:W-:Y:S02]  /*88d0*/  FMNMX.FTZ R17, R14, R17, !PT ;  /* 0x000000110e117209 */ /* 0x000fe40007810000 */
[----:B------:R-:W-:Y:S01]  /*88e0*/  FSEL R31, R9, -INF , !P4 ;  /* 0xff800000091f7808 */ /* 0x000fe20006000000 */
[----:B------:R-:W-:Y:S01]  /*88f0*/  SHFL.BFLY PT, R11, R166, 0x1, 0x1f ;  /* 0x0c201f00a60b7f89 */ /* 0x000fe200000e0000 */
[----:B------:R-:W-:Y:S02]  /*8900*/  FMNMX.FTZ R10, R29, R18, !PT ;  /* 0x000000121d0a7209 */ /* 0x000fe40007810000 */
[----:B------:R-:W-:-:S02]  /*8910*/  FMNMX.FTZ R9, R12, R17, !PT ;  /* 0x000000110c097209 */ /* 0x000fc40007810000 */
[----:B------:R-:W-:Y:S02]  /*8920*/  FMNMX.FTZ R165, R31, R10, !PT ;  /* 0x0000000a1fa57209 */ /* 0x000fe40007810000 */
[----:B------:R-:W-:Y:S02]  /*8930*/  FMNMX.FTZ R4, R30, R9, !PT ;  /* 0x000000091e047209 */ /* 0x000fe40007810000 */
[----:B------:R-:W-:Y:S02]  /*8940*/  FMNMX.FTZ R165, R34, R165, !PT ;  /* 0x000000a522a57209 */ /* 0x000fe40007810000 */
[----:B------:R-:W-:Y:S02]  /*8950*/  FMNMX.FTZ R4, R33, R4, !PT ;  /* 0x0000000421047209 */ /* 0x000fe40007810000 */
[----:B------:R-:W-:Y:S02]  /*8960*/  FSEL R35, R6, -INF , !P0 ;  /* 0xff80000006237808 */ /* 0x000fe40004000000 */
[----:B------:R-:W-:Y:S01]  /*8970*/  FMNMX.FTZ R165, R180, R165, !PT ;  /* 0x000000a5b4a57209 */ /* 0x000fe20007810000 */
[----:B------:R-:W-:Y:S01]  /*8980*/  SHFL.BFLY PT, R6, R167, 0x1, 0x1f ;  /* 0x0c201f00a7067f89 */ /* 0x000fe200000e0000 */
[----:B------:R-:W-:-:S02]  /*8990*/  FMNMX.FTZ R5, R35, R4, !PT ;  /* 0x0000000423057209 */ /* 0x000fc40007810000 */
[----:B------:R-:W-:Y:S01]  /*89a0*/  LOP3.LUT R190, R199, UR9, R190, 0x96, !PT ;  /* 0x00000009c7be7c12 */ /* 0x000fe2000f8e96be */
[----:B------:R-:W1:Y:S01]  /*89b0*/  SHFL.BFLY PT, R4, R165, 0x2, 0x1f ;  /* 0x0c401f00a5047f89 */ /* 0x000e6200000e0000 */
[----:B------:R-:W-:-:S03]  /*89c0*/  FSEL R184, R7, -INF , !P5 ;  /* 0xff80000007b87808 */ /* 0x000fc60006800000 */
[----:B------:R-:W-:Y:S01]  /*89d0*/  IMAD.WIDE.U32 R190, R190, -0x2daee0ad, RZ ;  /* 0xd2511f53bebe7825 */ /* 0x000fe200078e00ff */
[----:B------:R-:W-:-:S04]  /*89e0*/  FMNMX.FTZ R18, R184, R5, !PT ;  /* 0x00000005b8127209 */ /* 0x000fc80007810000 */
[----:B------:R-:W-:Y:S01]  /*89f0*/  LOP3.LUT R16, R191, UR6, R16, 0x96, !PT ;  /* 0x00000006bf107c12 */ /* 0x000fe2000f8e9610 */
[----:B------:R-:W2:Y:S04]  /*8a00*/  SHFL.BFLY PT, R9, R18, 0x2, 0x1f ;  /* 0x0c401f0012097f89 */ /* 0x000ea800000e0000 */
[----:B------:R-:W-:-:S05]  /*8a10*/  IMAD.WIDE.U32 R192, R16, -0x326172a9, RZ ;  /* 0xcd9e8d5710c07825 */ /* 0x000fca00078e00ff */
[C---:B------:R-:W-:Y:S02]  /*8a20*/  LOP3.LUT R16, R192.reuse, 0xffff, RZ, 0xc0, !PT ;  /* 0x0000ffffc0107812 */ /* 0x040fe400078ec0ff */
[----:B------:R-:W-:Y:S02]  /*8a30*/  LOP3.LUT R199, R192, 0xff, RZ, 0xc0, !PT ;  /* 0x000000ffc0c77812 */ /* 0x000fe400078ec0ff */
[----:B------:R-:W-:Y:S02]  /*8a40*/  SHF.R.U32.HI R16, RZ, 0x8, R16 ;  /* 0x00000008ff107819 */ /* 0x000fe40000011610 */
[----:B-1----:R-:W-:Y:S02]  /*8a50*/  FMNMX.FTZ R165, R4, R165, !PT ;  /* 0x000000a504a57209 */ /* 0x002fe40007810000 */
[----:B------:R-:W-:Y:S02]  /*8a60*/  FMNMX.FTZ R167, R167, R6, !PT ;  /* 0x00000006a7a77209 */ /* 0x000fe40007810000 */
[----:B------:R-:W-:Y:S01]  /*8a70*/  PRMT R199, R199, 0x5410, R16 ;  /* 0x00005410c7c77816 */ /* 0x000fe20000000010 */
[----:B------:R-:W1:Y:S01]  /*8a80*/  SHFL.BFLY PT, R6, R165, 0x1, 0x1f ;  /* 0x0c201f00a5067f89 */ /* 0x000e6200000e0000 */
[----:B------:R-:W-:Y:S01]  /*8a90*/  IMAD.WIDE.U32 R16, R8, -0x326172a9, RZ ;  /* 0xcd9e8d5708107825 */ /* 0x000fe200078e00ff */
[----:B------:R-:W-:-:S02]  /*8aa0*/  FSETP.NEU.FTZ.AND P2, PT, R167, -INF , PT ;  /* 0xff800000a700780b */ /* 0x000fc40003f5d000 */
[----:B--2---:R-:W-:Y:S01]  /*8ab0*/  FMNMX.FTZ R18, R9, R18, !PT ;  /* 0x0000001209127209 */ /* 0x004fe20007810000 */
[----:B------:R-:W-:Y:S01]  /*8ac0*/  FMUL.FTZ R185, R167, c[0x0][0x23c] ;  /* 0x00008f00a7b97a20 */ /* 0x000fe20000410000 */
[----:B------:R-:W-:Y:S02]  /*8ad0*/  LOP3.LUT R5, R193, UR16, R16, 0x96, !PT ;  /* 0x00000010c1057c12 */ /* 0x000fe4000f8e9610 */
[----:B------:R-:W-:Y:S02]  /*8ae0*/  FMNMX.FTZ R166, R166, R11, !PT ;  /* 0x0000000ba6a67209 */ /* 0x000fe40007810000 */
[C---:B------:R-:W-:Y:S02]  /*8af0*/  LOP3.LUT R9, R5.reuse, 0xffff, RZ, 0xc0, !PT ;  /* 0x0000ffff05097812 */ /* 0x040fe400078ec0ff */
[----:B------:R-:W-:Y:S02]  /*8b00*/  LOP3.LUT R4, R5, 0xff, RZ, 0xc0, !PT ;  /* 0x000000ff05047812 */ /* 0x000fe400078ec0ff */
[----:B------:R-:W-:-:S02]  /*8b10*/  SHF.R.U32.HI R9, RZ, 0x8, R9 ;  /* 0x00000008ff097819 */ /* 0x000fc40000011609 */
[----:B------:R-:W-:Y:S02]  /*8b20*/  FSEL R185, R185, RZ, P2 ;  /* 0x000000ffb9b97208 */ /* 0x000fe40001000000 */
[----:B------:R-:W-:Y:S02]  /*8b30*/  PRMT R4, R4, 0x5410, R9 ;  /* 0x0000541004047816 */ /* 0x000fe40000000009 */
[----:B------:R-:W2:Y:S01]  /*8b40*/  SHFL.BFLY PT, R9, R18, 0x1, 0x1f ;  /* 0x0c201f0012097f89 */ /* 0x000ea200000e0000 */
[C---:B------:R-:W-:Y:S01]  /*8b50*/  FMUL.FTZ R8, R166.reuse, c[0x0][0x23c] ;  /* 0x00008f00a6087a20 */ /* 0x040fe20000410000 */
[--C-:B------:R-:W-:Y:S02]  /*8b60*/  SHF.R.U32.HI R7, RZ, 0x10, R192.reuse ;  /* 0x00000010ff077819 */ /* 0x100fe400000116c0 */
[----:B-1----:R-:W-:Y:S02]  /*8b70*/  FMNMX.FTZ R165, R165, R6, !PT ;  /* 0x00000006a5a57209 */ /* 0x002fe40007810000 */
[----:B------:R-:W1:Y:S01]  /*8b80*/  LDC.U8 R6, c[0x0][0x2d8] ;  /* 0x0000b600ff067b82 */ /* 0x000e620000000000 */
[----:B------:R-:W-:Y:S01]  /*8b90*/  FSETP.NEU.FTZ.AND P1, PT, R166, -INF , PT ;  /* 0xff800000a600780b */ /* 0x000fe20003f3d000 */
[--C-:B------:R-:W-:Y:S01]  /*8ba0*/  FFMA.FTZ R183, R170, c[0x0][0x23c], -R185.reuse ;  /* 0x00008f00aab77a23 */ /* 0x100fe200000108b9 */
[----:B------:R-:W-:Y:S01]  /*8bb0*/  LOP3.LUT R7, R7, 0xff, RZ, 0xc0, !PT ;  /* 0x000000ff07077812 */ /* 0x000fe200078ec0ff */
[--C-:B------:R-:W-:Y:S01]  /*8bc0*/  FFMA.FTZ R170, R168, c[0x0][0x23c], -R185.reuse ;  /* 0x00008f00a8aa7a23 */ /* 0x100fe200000108b9 */
[----:B------:R-:W-:Y:S01]  /*8bd0*/  SHF.R.U32.HI R10, RZ, 0x18, R192 ;  /* 0x00000018ff0a7819 */ /* 0x000fe200000116c0 */
[--C-:B------:R-:W-:Y:S01]  /*8be0*/  FFMA.FTZ R168, R182, c[0x0][0x23c], -R185.reuse ;  /* 0x00008f00b6a87a23 */ /* 0x100fe200000108b9 */
[----:B------:R-:W-:Y:S01]  /*8bf0*/  FSEL R182, R8, RZ, P1 ;  /* 0x000000ff08b67208 */ /* 0x000fe20000800000 */
[----:B------:R-:W-:Y:S01]  /*8c00*/  FFMA.FTZ R169, R172, c[0x0][0x23c], -R185 ;  /* 0x00008f00aca97a23 */ /* 0x000fe200000108b9 */
[----:B------:R-:W-:Y:S01]  /*8c10*/  PRMT R7, R7, 0x5410, R10 ;  /* 0x0000541007077816 */ /* 0x000fe2000000000a */
[----:B------:R-:W-:Y:S01]  /*8c20*/  IMAD.MOV.U32 R11, RZ, RZ, R17 ;  /* 0x000000ffff0b7224 */ /* 0x000fe200078e0011 */
[----:B------:R-:W-:Y:S01]  /*8c30*/  FSETP.NEU.FTZ.AND P0, PT, R165, -INF , PT ;  /* 0xff800000a500780b */ /* 0x000fe20003f1d000 */
[----:B------:R-:W-:Y:S01]  /*8c40*/  FFMA.FTZ R17, R181, c[0x0][0x23c], -R182 ;  /* 0x00008f00b5117a23 */ /* 0x000fe200000108b6 */
[----:B------:R-:W-:Y:S01]  /*8c50*/  MUFU.EX2 R168, R168 ;  /* 0x000000a800a87308 */ /* 0x000fe20000000800 */
[----:B------:R-:W-:Y:S01]  /*8c60*/  IMAD.MOV.U32 R10, RZ, RZ, R16 ;  /* 0x000000ffff0a7224 */ /* 0x000fe200078e0010 */
[----:B------:R-:W-:Y:S01]  /*8c70*/  FSEL R188, R167, RZ, P2 ;  /* 0x000000ffa7bc7208 */ /* 0x000fe20001000000 */
[----:B------:R-:W-:Y:S01]  /*8c80*/  FMUL.FTZ R181, R165, c[0x0][0x23c] ;  /* 0x00008f00a5b57a20 */ /* 0x000fe20000410000 */
[----:B------:R3:W5:Y:S01]  /*8c90*/  LDL.LU.64 R192, [R1+0x20] ;  /* 0x0000200001c07983 */ /* 0x0007620000300a00 */
[--C-:B------:R-:W-:Y:S01]  /*8ca0*/  FFMA.FTZ R16, R175, c[0x0][0x23c], -R182.reuse ;  /* 0x00008f00af107a23 */ /* 0x100fe200000108b6 */
[--C-:B------:R-:W-:Y:S01]  /*8cb0*/  SHF.R.U32.HI R8, RZ, 0x10, R5.reuse ;  /* 0x00000010ff087819 */ /* 0x100fe20000011605 */
[--C-:B------:R-:W-:Y:S01]  /*8cc0*/  FFMA.FTZ R164, R177, c[0x0][0x23c], -R182.reuse ;  /* 0x00008f00b1a47a23 */ /* 0x100fe200000108b6 */
[----:B------:R-:W4:Y:S01]  /*8cd0*/  MUFU.EX2 R169, R169 ;  /* 0x000000a900a97308 */ /* 0x000f220000000800 */
[----:B------:R-:W-:Y:S01]  /*8ce0*/  FSEL R181, R181, RZ, P0 ;  /* 0x000000ffb5b57208 */ /* 0x000fe20000000000 */
[----:B------:R-:W-:Y:S01]  /*8cf0*/  FFMA.FTZ R19, R179, c[0x0][0x23c], -R182 ;  /* 0x00008f00b3137a23 */ /* 0x000fe200000108b6 */
[----:B------:R-:W-:Y:S01]  /*8d00*/  SHF.R.U32.HI R5, RZ, 0x18, R5 ;  /* 0x00000018ff057819 */ /* 0x000fe20000011605 */
[----:B------:R-:W-:Y:S01]  /*8d10*/  FADD.FTZ R188, R197, -R188 ;  /* 0x800000bcc5bc7221 */ /* 0x000fe20000010000 */
[----:B------:R-:W-:Y:S01]  /*8d20*/  LOP3.LUT R8, R8, 0xff, RZ, 0xc0, !PT ;  /* 0x000000ff08087812 */ /* 0x000fe200078ec0ff */
[----:B------:R-:W-:Y:S01]  /*8d30*/  FFMA.FTZ R172, R186, c[0x0][0x23c], -R181 ;  /* 0x00008f00baac7a23 */ /* 0x000fe200000108b5 */
[----:B--2---:R-:W-:Y:S01]  /*8d40*/  FMNMX.FTZ R18, R18, R9, !PT ;  /* 0x0000000912127209 */ /* 0x004fe20007810000 */
[----:B------:R-:W-:Y:S01]  /*8d50*/  MUFU.EX2 R183, R183 ;  /* 0x000000b700b77308 */ /* 0x000fe20000000800 */
[----:B------:R-:W-:Y:S01]  /*8d60*/  FSEL R179, R166, RZ, P1 ;  /* 0x000000ffa6b37208 */ /* 0x000fe20000800000 */
[----:B------:R-:W-:Y:S01]  /*8d70*/  IMAD.MOV.U32 R197, RZ, RZ, R11 ;  /* 0x000000ffffc57224 */ /* 0x000fe200078e000b */
[----:B------:R-:W-:Y:S01]  /*8d80*/  PRMT R5, R8, 0x5410, R5 ;  /* 0x0000541008057816 */ /* 0x000fe20000000005 */
[----:B------:R-:W-:Y:S01]  /*8d90*/  FFMA.FTZ R175, R252, c[0x0][0x23c], -R181 ;  /* 0x00008f00fcaf7a23 */ /* 0x000fe200000108b5 */
[----:B-1----:R-:W-:Y:S01]  /*8da0*/  PRMT R186, R6, 0x7054, R6 ;  /* 0x0000705406ba7816 */ /* 0x002fe20000000006 */
[----:B------:R-:W-:Y:S01]  /*8db0*/  FADD.FTZ R179, R196, -R179 ;  /* 0x800000b3c4b37221 */ /* 0x000fe20000010000 */
[----:B------:R-:W-:Y:S01]  /*8dc0*/  FSEL R8, R165, RZ, P0 ;  /* 0x000000ffa5087208 */ /* 0x000fe20000000000 */
[----:B------:R-:W1:Y:S01]  /*8dd0*/  MUFU.EX2 R170, R170 ;  /* 0x000000aa00aa7308 */ /* 0x000e620000000800 */
[----:B------:R-:W-:Y:S01]  /*8de0*/  FSETP.NEU.FTZ.AND P0, PT, R18, -INF , PT ;  /* 0xff8000001200780b */ /* 0x000fe20003f1d000 */
[----:B------:R-:W-:Y:S01]  /*8df0*/  IMAD.MOV.U32 R196, RZ, RZ, R10 ;  /* 0x000000ffffc47224 */ /* 0x000fe200078e000a */
[--C-:B------:R-:W-:Y:S01]  /*8e00*/  HSET2.LE.AND R10, R187, R186.reuse, PT ;  /* 0x000000babb0a7233 */ /* 0x100fe20003803000 */
[----:B----4-:R-:W-:Y:S01]  /*8e10*/  F2FP.BF16.PACK_AB R9, R168, R169 ;  /* 0x000000a9a809723e */ /* 0x010fe200000010ff */
[C---:B------:R-:W-:Y:S01]  /*8e20*/  FMUL.FTZ R187, R18.reuse, c[0x0][0x23c] ;  /* 0x00008f0012bb7a20 */ /* 0x040fe20000410000 */
[----:B------:R-:W-:Y:S01]  /*8e30*/  FSEL R191, R18, RZ, P0 ;  /* 0x000000ff12bf7208 */ /* 0x000fe20000000000 */
[----:B------:R-:W-:Y:S01]  /*8e40*/  FADD.FTZ R177, R3, -R8 ;  /* 0x8000000803b17221 */ /* 0x000fe20000010000 */
[----:B------:R-:W-:Y:S01]  /*8e50*/  MUFU.EX2 R17, R17 ;  /* 0x0000001100117308 */ /* 0x000fe20000000800 */
[----:B------:R-:W-:Y:S01]  /*8e60*/  LOP3.LUT R10, R10, R9, RZ, 0xc0, !PT ;  /* 0x000000090a0a7212 */ /* 0x000fe200078ec0ff */
[--C-:B------:R-:W-:Y:S01]  /*8e70*/  HSET2.LE.AND R8, R171, R186.reuse, PT ;  /* 0x000000baab087233 */ /* 0x100fe20003803000 */
[----:B------:R-:W-:Y:S01]  /*8e80*/  FADD.FTZ R191, R0, -R191 ;  /* 0x800000bf00bf7221 */ /* 0x000fe20000010000 */
[--C-:B------:R-:W-:Y:S01]  /*8e90*/  HSET2.LE.AND R11, R173, R186.reuse, PT ;  /* 0x000000baad0b7233 */ /* 0x100fe20003803000 */
[----:B------:R-:W-:Y:S01]  /*8ea0*/  FSEL R187, R187, RZ, P0 ;  /* 0x000000ffbbbb7208 */ /* 0x000fe20000000000 */
[--C-:B------:R-:W-:Y:S01]  /*8eb0*/  FFMA.FTZ R3, R176, c[0x0][0x23c], -R181.reuse ;  /* 0x00008f00b0037a23 */ /* 0x100fe200000108b5 */
[--C-:B------:R-:W-:Y:S01]  /*8ec0*/  HSET2.LE.AND R4, R4, R186.reuse, PT ;  /* 0x000000ba04047233 */ /* 0x100fe20003803000 */
[----:B------:R-:W2:Y:S01]  /*8ed0*/  MUFU.EX2 R16, R16 ;  /* 0x0000001000107308 */ /* 0x000ea20000000800 */
[----:B-1----:R-:W-:Y:S01]  /*8ee0*/  F2FP.BF16.PACK_AB R9, R170, R183 ;  /* 0x000000b7aa09723e */ /* 0x002fe200000010ff */
[----:B------:R-:W-:Y:S01]  /*8ef0*/  FFMA.FTZ R176, R174, c[0x0][0x23c], -R181 ;  /* 0x00008f00aeb07a23 */ /* 0x000fe200000108b5 */
[--C-:B------:R-:W-:Y:S01]  /*8f00*/  HSET2.LE.AND R5, R5, R186.reuse, PT ;  /* 0x000000ba05057233 */ /* 0x100fe20003803000 */
[--C-:B------:R-:W-:Y:S01]  /*8f10*/  FFMA.FTZ R174, R13, c[0x0][0x23c], -R187.reuse ;  /* 0x00008f000dae7a23 */ /* 0x100fe200000108bb */
[----:B------:R-:W-:Y:S01]  /*8f20*/  LOP3.LUT R8, R8, R9, RZ, 0xc0, !PT ;  /* 0x0000000908087212 */ /* 0x000fe200078ec0ff */
[--C-:B------:R-:W-:Y:S01]  /*8f30*/  HSET2.LE.AND R9, R15, R186.reuse, PT ;  /* 0x000000ba0f097233 */ /* 0x100fe20003803000 */
[--C-:B------:R-:W-:Y:S01]  /*8f40*/  FFMA.FTZ R173, R178, c[0x0][0x23c], -R187.reuse ;  /* 0x00008f00b2ad7a23 */ /* 0x100fe200000108bb */
[----:B------:R-:W-:Y:S01]  /*8f50*/  MUFU.EX2 R164, R164 ;  /* 0x000000a400a47308 */ /* 0x000fe20000000800 */
[----:B------:R-:W-:Y:S01]  /*8f60*/  FFMA.FTZ R171, R14, c[0x0][0x23c], -R187 ;  /* 0x00008f000eab7a23 */ /* 0x000fe200000108bb */
[----:B------:R-:W-:Y:S01]  /*8f70*/  HSET2.LE.AND R7, R7, R186, PT ;  /* 0x000000ba07077233 */ /* 0x000fe20003803000 */
[----:B------:R-:W-:Y:S01]  /*8f80*/  FMUL.FTZ R178, R177, c[0x0][0x23c] ;  /* 0x00008f00b1b27a20 */ /* 0x000fe20000410000 */
[----:B------:R-:W-:Y:S01]  /*8f90*/  LOP3.LUT R26, R189, UR7, R26, 0x96, !PT ;  /* 0x00000007bd1a7c12 */ /* 0x000fe2000f8e961a */
[----:B------:R-:W-:Y:S01]  /*8fa0*/  FMUL.FTZ R188, R188, c[0x0][0x23c] ;  /* 0x00008f00bcbc7a20 */ /* 0x000fe20000410000 */
[----:B------:R-:W-:Y:S01]  /*8fb0*/  UISETP.GE.AND UP0, UPT, UR26, 0x4, UPT ;  /* 0x000000041a00788c */ /* 0x000fe2000bf06270 */
[----:B------:R-:W-:Y:S01]  /*8fc0*/  FMUL.FTZ R179, R179, c[0x0][0x23c] ;  /* 0x00008f00b3b37a20 */ /* 0x000fe20000410000 */
[----:B------:R-:W1:Y:S01]  /*8fd0*/  MUFU.EX2 R19, R19 ;  /* 0x0000001300137308 */ /* 0x000e620000000800 */
[----:B--2---:R-:W-:Y:S01]  /*8fe0*/  F2FP.BF16.PACK_AB R0, R16, R17 ;  /* 0x000000111000723e */ /* 0x004fe200000010ff */
[----:B------:R-:W-:-:S02]  /*8ff0*/  FMUL.FTZ R177, R191, c[0x0][0x23c] ;  /* 0x00008f00bfb17a20 */ /* 0x000fc40000410000 */
[--C-:B------:R-:W-:Y:S01]  /*9000*/  FFMA.FTZ R196, R20, c[0x0][0x23c], -R185.reuse ;  /* 0x00008f0014c47a23 */ /* 0x100fe200000108b9 */
[----:B------:R-:W-:Y:S01]  /*9010*/  LOP3.LUT R11, R11, R0, RZ, 0xc0, !PT ;  /* 0x000000000b0b7212 */ /* 0x000fe200078ec0ff */
[----:B------:R-:W-:Y:S01]  /*9020*/  FFMA.FTZ R191, R21, c[0x0][0x23c], -R182 ;  /* 0x00008f0015bf7a23 */ /* 0x000fe200000108b6 */
[----:B------:R-:W-:Y:S01]  /*9030*/  PLOP3.LUT P0, PT, PT, PT, UP0, 0x80, 0x0 ;  /* 0x000000000000781c */ /* 0x000fe20003f0f008 */
[----:B------:R-:W-:Y:S01]  /*9040*/  MUFU.EX2 R172, R172 ;  /* 0x000000ac00ac7308 */ /* 0x000fe20000000800 */
[--C-:B------:R-:W-:Y:S02]  /*9050*/  FFMA.FTZ R189, R22, c[0x0][0x23c], -R185.reuse ;  /* 0x00008f0016bd7a23 */ /* 0x100fe400000108b9 */
[----:B------:R-:W-:Y:S02]  /*9060*/  FFMA.FTZ R24, R24, c[0x0][0x23c], -R185 ;  /* 0x00008f0018187a23 */ /* 0x000fe400000108b9 */
[--C-:B------:R-:W-:Y:S02]  /*9070*/  FFMA.FTZ R34, R34, c[0x0][0x23c], -R181.reuse ;  /* 0x00008f0022227a23 */ /* 0x100fe400000108b5 */
[--C-:B------:R-:W-:Y:S01]  /*9080*/  FFMA.FTZ R252, R31, c[0x0][0x23c], -R181.reuse ;  /* 0x00008f001ffc7a23 */ /* 0x100fe200000108b5 */
[----:B-1----:R-:W-:Y:S01]  /*9090*/  F2FP.BF16.PACK_AB R0, R19, R164 ;  /* 0x000000a41300723e */ /* 0x002fe200000010ff */
[----:B------:R-:W1:Y:S01]  /*90a0*/  MUFU.EX2 R3, R3 ;  /* 0x0000000300037308 */ /* 0x000e620000000800 */
[----:B------:R-:W-:-:S02]  /*90b0*/  FFMA.FTZ R180, R180, c[0x0][0x23c], -R181 ;  /* 0x00008f00b4b47a23 */ /* 0x000fc400000108b5 */
[----:B------:R-:W-:Y:S01]  /*90c0*/  LOP3.LUT R9, R9, R0, RZ, 0xc0, !PT ;  /* 0x0000000009097212 */ /* 0x000fe200078ec0ff */
[--C-:B------:R-:W-:Y:S02]  /*90d0*/  FFMA.FTZ R0, R12, c[0x0][0x23c], -R187.reuse ;  /* 0x00008f000c007a23 */ /* 0x100fe400000108bb */
[--C-:B------:R-:W-:Y:S02]  /*90e0*/  FFMA.FTZ R33, R33, c[0x0][0x23c], -R187.reuse ;  /* 0x00008f0021217a23 */ /* 0x100fe400000108bb */
[----:B------:R-:W-:Y:S01]  /*90f0*/  MUFU.EX2 R174, R174 ;  /* 0x000000ae00ae7308 */ /* 0x000fe20000000800 */
[----:B------:R-:W-:-:S07]  /*9100*/  FFMA.FTZ R35, R35, c[0x0][0x23c], -R187 ;  /* 0x00008f0023237a23 */ /* 0x000fce00000108bb */
[----:B------:R-:W2:Y:S01]  /*9110*/  MUFU.EX2 R173, R173 ;  /* 0x000000ad00ad7308 */ /* 0x000ea20000000800 */
[----:B-1----:R-:W-:-:S04]  /*9120*/  F2FP.BF16.PACK_AB R13, R3, R172 ;  /* 0x000000ac030d723e */ /* 0x002fc800000010ff */
[----:B------:R-:W-:-:S03]  /*9130*/  LOP3.LUT R4, R4, R13, RZ, 0xc0, !PT ;  /* 0x0000000d04047212 */ /* 0x000fc600078ec0ff */
[----:B------:R-:W-:Y:S08]  /*9140*/  MUFU.EX2 R176, R176 ;  /* 0x000000b000b07308 */ /* 0x000ff00000000800 */
[----:B------:R-:W1:Y:S01]  /*9150*/  MUFU.EX2 R175, R175 ;  /* 0x000000af00af7308 */ /* 0x000e620000000800 */
[----:B--2---:R-:W-:-:S04]  /*9160*/  F2FP.BF16.PACK_AB R6, R173, R174 ;  /* 0x000000aead06723e */ /* 0x004fc800000010ff */
[----:B------:R-:W-:Y:S01]  /*9170*/  LOP3.LUT R5, R5, R6, RZ, 0xc0, !PT ;  /* 0x0000000605057212 */ /* 0x000fe200078ec0ff */
[----:B------:R-:W-:Y:S01]  /*9180*/  HSET2.LE.AND R6, R199, R186, PT ;  /* 0x000000bac7067233 */ /* 0x000fe20003803000 */
[----:B------:R-:W-:Y:S01]  /*9190*/  LOP3.LUT R199, R197, UR7, R198, 0x96, !PT ;  /* 0x00000007c5c77c12 */ /* 0x000fe2000f8e96c6 */
[----:B------:R-:W-:Y:S01]  /*91a0*/  MUFU.EX2 R171, R171 ;  /* 0x000000ab00ab7308 */ /* 0x000fe20000000800 */
[----:B------:R-:W-:Y:S02]  /*91b0*/  FFMA.FTZ R198, R27, c[0x0][0x23c], -R185 ;  /* 0x00008f001bc67a23 */ /* 0x000fe400000108b9 */
[----:B------:R-:W-:-:S04]  /*91c0*/  IMAD.WIDE.U32 R26, R26, -0x2daee0ad, RZ ;  /* 0xd2511f531a1a7825 */ /* 0x000fc800078e00ff */
[----:B------:R-:W-:Y:S01]  /*91d0*/  FFMA.FTZ R197, R25, c[0x0][0x23c], -R182 ;  /* 0x00008f0019c57a23 */ /* 0x000fe200000108b6 */
[----:B------:R-:W2:Y:S01]  /*91e0*/  MUFU.EX2 R0, R0 ;  /* 0x0000000000007308 */ /* 0x000ea20000000800 */
[----:B-1----:R-:W-:Y:S02]  /*91f0*/  F2FP.BF16.PACK_AB R13, R175, R176 ;  /* 0x000000b0af0d723e */ /* 0x002fe400000010ff */
[----:B------:R-:W-:Y:S02]  /*9200*/  LOP3.LUT R32, R27, UR17, R32, 0x96, !PT ;  /* 0x000000111b207c12 */ /* 0x000fe4000f8e9620 */
[----:B------:R-:W-:Y:S02]  /*9210*/  LOP3.LUT R6, R6, R13, RZ, 0xc0, !PT ;  /* 0x0000000d06067212 */ /* 0x000fe400078ec0ff */
[----:B------:R-:W-:Y:S01]  /*9220*/  SHF.R.U32.HI R20, RZ, 0x10, R26 ;  /* 0x00000010ff147819 */ /* 0x000fe2000001161a */
[----:B------:R-:W1:Y:S03]  /*9230*/  MUFU.EX2 R188, R188 ;  /* 0x000000bc00bc7308 */ /* 0x000e660000000800 */
[----:B------:R-:W-:-:S02]  /*9240*/  LOP3.LUT R25, R20, 0xff, RZ, 0xc0, !PT ;  /* 0x000000ff14197812 */ /* 0x000fc400078ec0ff */
[----:B--2---:R-:W-:-:S03]  /*9250*/  F2FP.BF16.PACK_AB R12, R0, R171 ;  /* 0x000000ab000c723e */ /* 0x004fc600000010ff */
[----:B------:R-:W2:Y:S01]  /*9260*/  MUFU.EX2 R179, R179 ;  /* 0x000000b300b37308 */ /* 0x000ea20000000800 */
[----:B------:R-:W-:Y:S02]  /*9270*/  LOP3.LUT R7, R7, R12, RZ, 0xc0, !PT ;  /* 0x0000000c07077212 */ /* 0x000fe400078ec0ff */
[----:B------:R-:W4:Y:S01]  /*9280*/  LDSM.16.MT88.4 R12, [R212+0xa000] ;  /* 0x00a00000d40c783b */ /* 0x000f220000004200 */
[----:B-1----:R-:W-:-:S04]  /*9290*/  FMUL.FTZ R160, R160, R188 ;  /* 0x000000bca0a07220 */ /* 0x002fc80000410000 */
[----:B------:R-:W1:Y:S01]  /*92a0*/  MUFU.EX2 R178, R178 ;  /* 0x000000b200b27308 */ /* 0x000e620000000800 */
[-C--:B------:R-:W-:Y:S02]  /*92b0*/  FMUL.FTZ R161, R161, R188.reuse ;  /* 0x000000bca1a17220 */ /* 0x080fe40000410000 */
[-C--:B------:R-:W-:Y:S02]  /*92c0*/  FMUL.FTZ R40, R40, R188.reuse ;  /* 0x000000bc28287220 */ /* 0x080fe40000410000 */
[-C--:B------:R-:W-:Y:S02]  /*92d0*/  FMUL.FTZ R41, R41, R188.reuse ;  /* 0x000000bc29297220 */ /* 0x080fe40000410000 */
[----:B------:R-:W-:Y:S01]  /*92e0*/  FMUL.FTZ R44, R44, R188 ;  /* 0x000000bc2c2c7220 */ /* 0x000fe20000410000 */
[----:B------:R-:W3:Y:S01]  /*92f0*/  MUFU.EX2 R177, R177 ;  /* 0x000000b100b17308 */ /* 0x000ee20000000800 */
[-C--:B--2---:R-:W-:Y:S02]  /*9300*/  FMUL.FTZ R162, R162, R179.reuse ;  /* 0x000000b3a2a27220 */ /* 0x084fe40000410000 */
[----:B------:R-:W-:-:S02]  /*9310*/  FMUL.FTZ R163, R163, R179 ;  /* 0x000000b3a3a37220 */ /* 0x000fc40000410000 */
[-C--:B------:R-:W-:Y:S02]  /*9320*/  FMUL.FTZ R42, R42, R179.reuse ;  /* 0x000000b32a2a7220 */ /* 0x080fe40000410000 */
[----:B------:R-:W-:Y:S01]  /*9330*/  FMUL.FTZ R43, R43, R179 ;  /* 0x000000b32b2b7220 */ /* 0x000fe20000410000 */
[----:B------:R-:W-:Y:S01]  /*9340*/  MUFU.EX2 R197, R197 ;  /* 0x000000c500c57308 */ /* 0x000fe20000000800 */
[-C--:B-1----:R-:W-:Y:S02]  /*9350*/  FMUL.FTZ R156, R156, R178.reuse ;  /* 0x000000b29c9c7220 */ /* 0x082fe40000410000 */
[-C--:B------:R-:W-:Y:S02]  /*9360*/  FMUL.FTZ R157, R157, R178.reuse ;  /* 0x000000b29d9d7220 */ /* 0x080fe40000410000 */
[-C--:B------:R-:W-:Y:S02]  /*9370*/  FMUL.FTZ R36, R36, R178.reuse ;  /* 0x000000b224247220 */ /* 0x080fe40000410000 */
[----:B------:R-:W-:Y:S01]  /*9380*/  FMUL.FTZ R37, R37, R178 ;  /* 0x000000b225257220 */ /* 0x000fe20000410000 */
[----:B------:R-:W-:Y:S01]  /*9390*/  MUFU.EX2 R191, R191 ;  /* 0x000000bf00bf7308 */ /* 0x000fe20000000800 */
[----:B---3--:R-:W-:-:S02]  /*93a0*/  FMUL.FTZ R158, R158, R177 ;  /* 0x000000b19e9e7220 */ /* 0x008fc40000410000 */
[-C--:B------:R-:W-:Y:S02]  /*93b0*/  FMUL.FTZ R159, R159, R177.reuse ;  /* 0x000000b19f9f7220 */ /* 0x080fe40000410000 */
[-C--:B------:R-:W-:Y:S02]  /*93c0*/  FMUL.FTZ R38, R38, R177.reuse ;  /* 0x000000b126267220 */ /* 0x080fe40000410000 */
[----:B------:R-:W-:Y:S01]  /*93d0*/  FMUL.FTZ R39, R39, R177 ;  /* 0x000000b127277220 */ /* 0x000fe20000410000 */
[----:B------:R-:W-:Y:S01]  /*93e0*/  MUFU.EX2 R196, R196 ;  /* 0x000000c400c47308 */ /* 0x000fe20000000800 */
[----:B------:R-:W-:Y:S02]  /*93f0*/  FMUL.FTZ R45, R45, R188 ;  /* 0x000000bc2d2d7220 */ /* 0x000fe40000410000 */
[-C--:B------:R-:W-:Y:S01]  /*9400*/  FMUL.FTZ R46, R46, R179.reuse ;  /* 0x000000b32e2e7220 */ /* 0x080fe20000410000 */
[----:B----4-:R-:W-:Y:S01]  /*9410*/  HMMA.16816.F32.BF16 R160, R8, R12, R160 ;  /* 0x0000000c08a0723c */ /* 0x010fe200000418a0 */
[----:B------:R-:W-:-:S02]  /*9420*/  FMUL.FTZ R47, R47, R179 ;  /* 0x000000b32f2f7220 */ /* 0x000fc40000410000 */
[-C--:B------:R-:W-:Y:S01]  /*9430*/  FMUL.FTZ R48, R48, R178.reuse ;  /* 0x000000b230307220 */ /* 0x080fe20000410000 */
[----:B------:R-:W-:Y:S01]  /*9440*/  MUFU.EX2 R189, R189 ;  /* 0x000000bd00bd7308 */ /* 0x000fe20000000800 */
[-C--:B------:R-:W-:Y:S02]  /*9450*/  FMUL.FTZ R49, R49, R178.reuse ;  /* 0x000000b231317220 */ /* 0x080fe40000410000 */
[-C--:B------:R-:W-:Y:S01]  /*9460*/  FMUL.FTZ R50, R50, R177.reuse ;  /* 0x000000b132327220 */ /* 0x080fe20000410000 */
[----:B------:R-:W-:Y:S01]  /*9470*/  HMMA.16816.F32.BF16 R156, R4, R12, R156 ;  /* 0x0000000c049c723c */ /* 0x000fe2000004189c */
[----:B------:R-:W-:Y:S02]  /*9480*/  FMUL.FTZ R51, R51, R177 ;  /* 0x000000b133337220 */ /* 0x000fe40000410000 */
[-C--:B------:R-:W-:Y:S01]  /*9490*/  FMUL.FTZ R52, R52, R178.reuse ;  /* 0x000000b234347220 */ /* 0x080fe20000410000 */
[----:B------:R1:W-:Y:S01]  /*94a0*/  MUFU.EX2 R185, R24 ;  /* 0x0000001800b97308 */ /* 0x0003e20000000800 */
[----:B------:R-:W-:-:S02]  /*94b0*/  FMUL.FTZ R53, R53, R178 ;  /* 0x000000b235357220 */ /* 0x000fc40000410000 */
[-C--:B------:R-:W-:Y:S01]  /*94c0*/  FMUL.FTZ R54, R54, R177.reuse ;  /* 0x000000b136367220 */ /* 0x080fe20000410000 */
[-C--:B------:R-:W-:Y:S01]  /*94d0*/  HMMA.16816.F32.BF16 R36, R4, R14.reuse, R36 ;  /* 0x0000000e0424723c */ /* 0x080fe20000041824 */
[----:B------:R-:W-:Y:S02]  /*94e0*/  FMUL.FTZ R55, R55, R177 ;  /* 0x000000b137377220 */ /* 0x000fe40000410000 */
[-C--:B------:R-:W-:Y:S01]  /*94f0*/  FMUL.FTZ R56, R56, R188.reuse ;  /* 0x000000bc38387220 */ /* 0x080fe20000410000 */
[----:B------:R-:W-:Y:S01]  /*9500*/  MUFU.EX2 R198, R198 ;  /* 0x000000c600c67308 */ /* 0x000fe20000000800 */
[----:B------:R-:W-:Y:S02]  /*9510*/  FMUL.FTZ R57, R57, R188 ;  /* 0x000000bc39397220 */ /* 0x000fe40000410000 */
[-C--:B------:R-:W-:Y:S01]  /*9520*/  FMUL.FTZ R58, R58, R179.reuse ;  /* 0x000000b33a3a7220 */ /* 0x080fe20000410000 */
[----:B------:R-:W-:Y:S01]  /*9530*/  HMMA.16816.F32.BF16 R40, R8, R14, R40 ;  /* 0x0000000e0828723c */ /* 0x000fe20000041828 */
[----:B------:R-:W2:Y:S01]  /*9540*/  LDSM.16.MT88.4 R12, [R210+0xa000] ;  /* 0x00a00000d20c783b */ /* 0x000ea20000004200 */
[----:B------:R-:W-:-:S02]  /*9550*/  FMUL.FTZ R59, R59, R179 ;  /* 0x000000b33b3b7220 */ /* 0x000fc40000410000 */
[-C--:B------:R-:W-:Y:S01]  /*9560*/  FMUL.FTZ R60, R60, R188.reuse ;  /* 0x000000bc3c3c7220 */ /* 0x080fe20000410000 */
[----:B------:R-:W-:Y:S01]  /*9570*/  MUFU.EX2 R252, R252 ;  /* 0x000000fc00fc7308 */ /* 0x000fe20000000800 */
[----:B------:R-:W-:Y:S02]  /*9580*/  FMUL.FTZ R61, R61, R188 ;  /* 0x000000bc3d3d7220 */ /* 0x000fe40000410000 */
[-C--:B------:R-:W-:Y:S02]  /*9590*/  FMUL.FTZ R62, R62, R179.reuse ;  /* 0x000000b33e3e7220 */ /* 0x080fe40000410000 */
[----:B------:R-:W-:Y:S02]  /*95a0*/  FMUL.FTZ R63, R63, R179 ;  /* 0x000000b33f3f7220 */ /* 0x000fe40000410000 */
[-C--:B------:R-:W-:Y:S01]  /*95b0*/  FMUL.FTZ R64, R64, R178.reuse ;  /* 0x000000b240407220 */ /* 0x080fe20000410000 */
[----:B------:R-:W-:Y:S01]  /*95c0*/  MUFU.EX2 R180, R180 ;  /* 0x000000b400b47308 */ /* 0x000fe20000000800 */
        /* <DEDUP_REMOVED lines=14> */
[-C--:B--2---:R-:W-:Y:S01]  /*96b0*/  HMMA.16816.F32.BF16 R44, R8, R12.reuse, R44 ;  /* 0x0000000c082c723c */ /* 0x084fe2000004182c */
        /* <DEDUP_REMOVED lines=52> */
[----:B------:R-:W2:Y:S01]  /*9a00*/  LDSM.16.MT88.4 R12, [R208+0xa000] ;  /* 0x00a00000d00c783b */ /* 0x000ea20000004200 */
        /* <DEDUP_REMOVED lines=36> */
[----:B------:R-:W2:Y:S01]  /*9c50*/  LDSM.16.MT88.4 R12, [R212+0xb000] ;  /* 0x00b00000d40c783b */ /* 0x000ea20000004200 */
[----:B------:R-:W-:-:S02]  /*9c60*/  FMUL.FTZ R139, R139, R179 ;  /* 0x000000b38b8b7220 */ /* 0x000fc40000410000 */
[----:B------:R-:W-:Y:S02]  /*9c70*/  FFMA.FTZ R243, R243, R188, R183 ;  /* 0x000000bcf3f37223 */ /* 0x000fe400000100b7 */
[----:B------:R-:W-:Y:S02]  /*9c80*/  FFMA.FTZ R164, R238, R179, R164 ;  /* 0x000000b3eea47223 */ /* 0x000fe400000100a4 */
[----:B------:R-:W-:Y:S02]  /*9c90*/  FFMA.FTZ R172, R241, R178, R172 ;  /* 0x000000b2f1ac7223 */ /* 0x000fe400000100ac */
[----:B------:R-:W-:Y:S02]  /*9ca0*/  FFMA.FTZ R174, R239, R177, R174 ;  /* 0x000000b1efae7223 */ /* 0x000fe400000100ae */
        /* <DEDUP_REMOVED lines=25> */
[----:B------:R-:W-:Y:S01]  /*9e40*/  HMMA.16816.F32.BF16 R128, R8, R14, R128 ;  /* 0x0000000e0880723c */ /* 0x000fe20000041880 */
[----:B------:R-:W2:Y:S07]  /*9e50*/  LDSM.16.MT88.4 R12, [R208+0xb000] ;  /* 0x00b00000d00c783b */ /* 0x000eae0000004200 */
[-C--:B--2---:R-:W-:Y:S08]  /*9e60*/  HMMA.16816.F32.BF16 R140, R4, R12.reuse, R140 ;  /* 0x0000000c048c723c */ /* 0x084ff0000004188c */
[----:B------:R-:W-:Y:S07]  /*9e70*/  HMMA.16816.F32.BF16 R144, R8, R12, R144 ;  /* 0x0000000c0890723c */ /* 0x000fee0000041890 */
[C---:B------:R-:W-:Y:S01]  /*9e80*/  LOP3.LUT R13, R26.reuse, 0xff, RZ, 0xc0, !PT ;  /* 0x000000ff1a0d7812 */ /* 0x040fe200078ec0ff */
[-C--:B------:R-:W-:Y:S01]  /*9e90*/  HMMA.16816.F32.BF16 R4, R4, R14.reuse, R132 ;  /* 0x0000000e0404723c */ /* 0x080fe20000041884 */
[----:B------:R-:W2:Y:S07]  /*9ea0*/  MUFU.EX2 R132, R34 ;  /* 0x0000002200847308 */ /* 0x000eae0000000800 */
[----:B------:R-:W-:Y:S07]  /*9eb0*/  HMMA.16816.F32.BF16 R8, R8, R14, R136 ;  /* 0x0000000e0808723c */ /* 0x000fee0000041888 */
[----:B------:R-:W-:-:S02]  /*9ec0*/  LOP3.LUT R15, R26, 0xffff, RZ, 0xc0, !PT ;  /* 0x0000ffff1a0f7812 */ /* 0x000fc400078ec0ff */
[----:B------:R-:W-:Y:S01]  /*9ed0*/  SHF.R.U32.HI R14, RZ, 0x18, R26 ;  /* 0x00000018ff0e7819 */ /* 0x000fe2000001161a */
[----:B------:R-:W-:Y:S01]  /*9ee0*/  IMAD.WIDE.U32 R26, R199, -0x2daee0ad, RZ ;  /* 0xd2511f53c71a7825 */ /* 0x000fe200078e00ff */
[----:B-1----:R-:W-:Y:S02]  /*9ef0*/  SHF.R.U32.HI R24, RZ, 0x8, R15 ;  /* 0x00000008ff187819 */ /* 0x002fe4000001160f */
[----:B------:R-:W-:Y:S01]  /*9f00*/  PRMT R25, R25, 0x5410, R14 ;  /* 0x0000541019197816 */ /* 0x000fe2000000000e */
[----:B--2---:R-:W-:Y:S01]  /*9f10*/  IMAD.MOV.U32 R188, RZ, RZ, R132 ;  /* 0x000000ffffbc7224 */ /* 0x004fe200078e0084 */
[----:B------:R-:W-:Y:S01]  /*9f20*/  SHF.R.U32.HI R21, RZ, 0x10, R26 ;  /* 0x00000010ff157819 */ /* 0x000fe2000001161a */
[----:B------:R-:W-:Y:S01]  /*9f30*/  FFMA.FTZ R199, R29, c[0x0][0x23c], -R181 ;  /* 0x00008f001dc77a23 */ /* 0x000fe200000108b5 */
[----:B------:R-:W-:Y:S01]  /*9f40*/  LOP3.LUT R12, R27, UR17, R190, 0x96, !PT ;  /* 0x000000111b0c7c12 */ /* 0x000fe2000f8e96be */
[----:B------:R-:W-:Y:S01]  /*9f50*/  FFMA.FTZ R190, R23, c[0x0][0x23c], -R182 ;  /* 0x00008f0017be7a23 */ /* 0x000fe200000108b6 */
[----:B------:R-:W-:Y:S01]  /*9f60*/  SHF.R.U32.HI R135, RZ, 0x18, R26 ;  /* 0x00000018ff877819 */ /* 0x000fe2000001161a */
[----:B------:R-:W-:Y:S01]  /*9f70*/  FFMA.FTZ R182, R28, c[0x0][0x23c], -R182 ;  /* 0x00008f001cb67a23 */ /* 0x000fe200000108b6 */
[----:B------:R-:W-:Y:S01]  /*9f80*/  LOP3.LUT R14, R21, 0xff, RZ, 0xc0, !PT ;  /* 0x000000ff150e7812 */ /* 0x000fe200078ec0ff */
[--C-:B------:R-:W-:Y:S01]  /*9f90*/  HSET2.LE.AND R25, R25, R186.reuse, PT ;  /* 0x000000ba19197233 */ /* 0x100fe20003803000 */
[----:B------:R-:W-:Y:S01]  /*9fa0*/  LOP3.LUT R21, R32, 0xff, RZ, 0xc0, !PT ;  /* 0x000000ff20157812 */ /* 0x000fe200078ec0ff */
[----:B------:R-:W-:Y:S01]  /*9fb0*/  MUFU.EX2 R190, R190 ;  /* 0x000000be00be7308 */ /* 0x000fe20000000800 */
[----:B------:R-:W-:Y:S01]  /*9fc0*/  PRMT R135, R14, 0x5410, R135 ;  /* 0x000054100e877816 */ /* 0x000fe20000000087 */
[--C-:B------:R-:W-:Y:S01]  /*9fd0*/  FFMA.FTZ R181, R30, c[0x0][0x23c], -R187.reuse ;  /* 0x00008f001eb57a23 */ /* 0x100fe200000108bb */
[----:B------:R-:W-:Y:S01]  /*9fe0*/  LOP3.LUT R14, R32, 0xffff, RZ, 0xc0, !PT ;  /* 0x0000ffff200e7812 */ /* 0x000fe200078ec0ff */
[----:B------:R-:W-:Y:S01]  /*9ff0*/  FFMA.FTZ R187, R184, c[0x0][0x23c], -R187 ;  /* 0x00008f00b8bb7a23 */ /* 0x000fe200000108bb */
[----:B------:R-:W-:Y:S01]  /*a000*/  SHF.R.U32.HI R15, RZ, 0x10, R32 ;  /* 0x00000010ff0f7819 */ /* 0x000fe20000011620 */
[----:B------:R-:W-:Y:S01]  /*a010*/  HSET2.LE.AND R135, R135, R186, PT ;  /* 0x000000ba87877233 */ /* 0x000fe20003803000 */
[----:B------:R-:W-:Y:S01]  /*a020*/  SHF.R.U32.HI R14, RZ, 0x8, R14 ;  /* 0x00000008ff0e7819 */ /* 0x000fe2000001160e */
[----:B------:R-:W1:Y:S01]  /*a030*/  MUFU.EX2 R182, R182 ;  /* 0x000000b600b67308 */ /* 0x000e620000000800 */
[----:B------:R-:W-:-:S02]  /*a040*/  LOP3.LUT R22, R26, 0xffff, RZ, 0xc0, !PT ;  /* 0x0000ffff1a167812 */ /* 0x000fc400078ec0ff */
[----:B------:R-:W-:Y:S02]  /*a050*/  PRMT R21, R21, 0x5410, R14 ;  /* 0x0000541015157816 */ /* 0x000fe4000000000e */
[C---:B------:R-:W-:Y:S02]  /*a060*/  LOP3.LUT R14, R12.reuse, 0xffff, RZ, 0xc0, !PT ;  /* 0x0000ffff0c0e7812 */ /* 0x040fe400078ec0ff */
[----:B------:R-:W-:Y:S01]  /*a070*/  LOP3.LUT R27, R12, 0xff, RZ, 0xc0, !PT ;  /* 0x000000ff0c1b7812 */ /* 0x000fe200078ec0ff */
[----:B------:R-:W-:Y:S01]  /*a080*/  HSET2.LE.AND R21, R21, R186, PT ;  /* 0x000000ba15157233 */ /* 0x000fe20003803000 */
[----:B------:R-:W-:Y:S01]  /*a090*/  SHF.R.U32.HI R14, RZ, 0x8, R14 ;  /* 0x00000008ff0e7819 */ /* 0x000fe2000001160e */
[----:B------:R-:W2:Y:S01]  /*a0a0*/  MUFU.EX2 R199, R199 ;  /* 0x000000c700c77308 */ /* 0x000ea20000000800 */
[----:B------:R-:W-:Y:S02]  /*a0b0*/  SHF.R.U32.HI R32, RZ, 0x18, R32 ;  /* 0x00000018ff207819 */ /* 0x000fe40000011620 */
[----:B------:R-:W-:-:S02]  /*a0c0*/  LOP3.LUT R15, R15, 0xff, RZ, 0xc0, !PT ;  /* 0x000000ff0f0f7812 */ /* 0x000fc400078ec0ff */
[----:B------:R-:W-:Y:S02]  /*a0d0*/  PRMT R27, R27, 0x5410, R14 ;  /* 0x000054101b1b7816 */ /* 0x000fe4000000000e */
[--C-:B------:R-:W-:Y:S01]  /*a0e0*/  SHF.R.U32.HI R14, RZ, 0x10, R12.reuse ;  /* 0x00000010ff0e7819 */ /* 0x100fe2000001160c */
[----:B------:R-:W-:Y:S01]  /*a0f0*/  MUFU.EX2 R181, R181 ;  /* 0x000000b500b57308 */ /* 0x000fe20000000800 */
[----:B------:R-:W-:Y:S01]  /*a100*/  SHF.R.U32.HI R133, RZ, 0x18, R12 ;  /* 0x00000018ff857819 */ /* 0x000fe2000001160c */
[--C-:B------:R-:W-:Y:S01]  /*a110*/  HSET2.LE.AND R132, R27, R186.reuse, PT ;  /* 0x000000ba1b847233 */ /* 0x100fe20003803000 */
[----:B------:R-:W-:Y:S02]  /*a120*/  PRMT R13, R13, 0x5410, R24 ;  /* 0x000054100d0d7816 */ /* 0x000fe40000000018 */
[----:B------:R-:W-:Y:S02]  /*a130*/  PRMT R15, R15, 0x5410, R32 ;  /* 0x000054100f0f7816 */ /* 0x000fe40000000020 */
[----:B-1----:R-:W-:Y:S01]  /*a140*/  F2FP.BF16.PACK_AB R12, R182, R197 ;  /* 0x000000c5b60c723e */ /* 0x002fe200000010ff */
[--C-:B------:R-:W-:Y:S01]  /*a150*/  HSET2.LE.AND R13, R13, R186.reuse, PT ;  /* 0x000000ba0d0d7233 */ /* 0x100fe20003803000 */
[----:B------:R-:W-:Y:S01]  /*a160*/  LOP3.LUT R23, R26, 0xff, RZ, 0xc0, !PT ;  /* 0x000000ff1a177812 */ /* 0x000fe200078ec0ff */
[----:B------:R-:W-:Y:S01]  /*a170*/  HSET2.LE.AND R15, R15, R186, PT ;  /* 0x000000ba0f0f7233 */ /* 0x000fe20003803000 */
[----:B------:R-:W-:Y:S01]  /*a180*/  SHF.R.U32.HI R22, RZ, 0x8, R22 ;  /* 0x00000008ff167819 */ /* 0x000fe20000011616 */
[----:B------:R-:W1:Y:S01]  /*a190*/  MUFU.EX2 R184, R33 ;  /* 0x0000002100b87308 */ /* 0x000e620000000800 */
[----:B------:R-:W-:-:S02]  /*a1a0*/  LOP3.LUT R139, R25, R12, RZ, 0xc0, !PT ;  /* 0x0000000c198b7212 */ /* 0x000fc400078ec0ff */
[----:B------:R-:W-:Y:S01]  /*a1b0*/  PRMT R23, R23, 0x5410, R22 ;  /* 0x0000541017177816 */ /* 0x000fe20000000016 */
[----:B------:R-:W3:Y:S01]  /*a1c0*/  LDSM.16.MT88.4 R24, [R212+0xa800] ;  /* 0x00a80000d418783b */ /* 0x000ee20000004200 */
[----:B------:R-:W-:Y:S02]  /*a1d0*/  LOP3.LUT R14, R14, 0xff, RZ, 0xc0, !PT ;  /* 0x000000ff0e0e7812 */ /* 0x000fe400078ec0ff */
[----:B------:R-:W-:Y:S01]  /*a1e0*/  F2FP.BF16.PACK_AB R12, R190, R191 ;  /* 0x000000bfbe0c723e */ /* 0x000fe200000010ff */
[--C-:B------:R-:W-:Y:S01]  /*a1f0*/  HSET2.LE.AND R134, R23, R186.reuse, PT ;  /* 0x000000ba17867233 */ /* 0x100fe20003803000 */
[----:B------:R-:W-:Y:S01]  /*a200*/  F2FP.BF16.PACK_AB R138, R198, R185 ;  /* 0x000000b9c68a723e */ /* 0x000fe200000010ff */
[----:B------:R-:W-:Y:S01]  /*a210*/  MUFU.EX2 R183, R187 ;  /* 0x000000bb00b77308 */ /* 0x000fe20000000800 */
[----:B------:R-:W-:Y:S01]  /*a220*/  F2FP.BF16.PACK_AB R136, R189, R196 ;  /* 0x000000c4bd88723e */ /* 0x000fe200000010ff */
[----:B------:R-:W-:Y:S01]  /*a230*/  FADD.FTZ R196, R196, R169 ;  /* 0x000000a9c4c47221 */ /* 0x000fe20000010000 */
[----:B------:R-:W-:Y:S01]  /*a240*/  PRMT R133, R14, 0x5410, R133 ;  /* 0x000054100e857816 */ /* 0x000fe20000000085 */
[----:B------:R-:W-:Y:S01]  /*a250*/  FADD.FTZ R191, R191, R16 ;  /* 0x00000010bfbf7221 */ /* 0x000fe20000010000 */
[----:B------:R-:W-:Y:S01]  /*a260*/  LOP3.LUT R138, R13, R138, RZ, 0xc0, !PT ;  /* 0x0000008a0d8a7212 */ /* 0x000fe200078ec0ff */
[----:B------:R-:W-:Y:S01]  /*a270*/  FADD.FTZ R196, R189, R196 ;  /* 0x000000c4bdc47221 */ /* 0x000fe20000010000 */
[----:B------:R-:W-:Y:S01]  /*a280*/  LOP3.LUT R136, R21, R136, RZ, 0xc0, !PT ;  /* 0x0000008815887212 */ /* 0x000fe200078ec0ff */
[----:B------:R-:W-:Y:S01]  /*a290*/  HSET2.LE.AND R133, R133, R186, PT ;  /* 0x000000ba85857233 */ /* 0x000fe20003803000 */
[----:B------:R-:W-:Y:S01]  /*a2a0*/  LOP3.LUT R137, R15, R12, RZ, 0xc0, !PT ;  /* 0x0000000c0f897212 */ /* 0x000fe200078ec0ff */
[----:B------:R-:W4:Y:S01]  /*a2b0*/  LDSM.16.MT88.4 R20, [R210+0xa800] ;  /* 0x00a80000d214783b */ /* 0x000f220000004200 */
[----:B------:R-:W3:Y:S01]  /*a2c0*/  MUFU.EX2 R186, R35 ;  /* 0x0000002300ba7308 */ /* 0x000ee20000000800 */
[----:B--2---:R-:W-:Y:S01]  /*a2d0*/  F2FP.BF16.PACK_AB R29, R252, R199 ;  /* 0x000000c7fc1d723e */ /* 0x004fe200000010ff */
[----:B------:R-:W-:Y:S01]  /*a2e0*/  FADD.FTZ R199, R199, R176 ;  /* 0x000000b0c7c77221 */ /* 0x000fe20000010000 */
[----:B------:R-:W2:Y:S01]  /*a2f0*/  LDSM.16.MT88.4 R12, [R209+0xa800] ;  /* 0x00a80000d10c783b */ /* 0x000ea20000004200 */
[----:B-1----:R-:W-:Y:S01]  /*a300*/  F2FP.BF16.PACK_AB R28, R184, R181 ;  /* 0x000000b5b81c723e */ /* 0x002fe200000010ff */
[----:B------:R-:W-:Y:S01]  /*a310*/  FADD.FTZ R181, R181, R0 ;  /* 0x00000000b5b57221 */ /* 0x000fe20000010000 */
[----:B------:R-:W-:Y:S01]  /*a320*/  LOP3.LUT R132, R132, R29, RZ, 0xc0, !PT ;  /* 0x0000001d84847212 */ /* 0x000fe200078ec0ff */
[----:B------:R-:W-:Y:S01]  /*a330*/  FADD.FTZ R190, R190, R191 ;  /* 0x000000bfbebe7221 */ /* 0x000fe20000010000 */
[----:B------:R-:W-:Y:S01]  /*a340*/  LOP3.LUT R133, R133, R28, RZ, 0xc0, !PT ;  /* 0x0000001c85857212 */ /* 0x000fe200078ec0ff */
[----:B------:R-:W-:Y:S01]  /*a350*/  FADD.FTZ R199, R252, R199 ;  /* 0x000000c7fcc77221 */ /* 0x000fe20000010000 */
[----:B------:R-:W-:Y:S01]  /*a360*/  F2FP.BF16.PACK_AB R29, R180, R188 ;  /* 0x000000bcb41d723e */ /* 0x000fe200000010ff */
[----:B------:R-:W-:-:S02]  /*a370*/  FADD.FTZ R181, R184, R181 ;  /* 0x000000b5b8b57221 */ /* 0x000fc40000010000 */
[----:B------:R-:W-:Y:S01]  /*a380*/  FADD.FTZ R185, R185, R196 ;  /* 0x000000c4b9b97221 */ /* 0x000fe20000010000 */
[----:B------:R-:W-:Y:S01]  /*a390*/  LOP3.LUT R134, R134, R29, RZ, 0xc0, !PT ;  /* 0x0000001d86867212 */ /* 0x000fe200078ec0ff */
[----:B------:R-:W-:Y:S01]  /*a3a0*/  FADD.FTZ R197, R197, R190 ;  /* 0x000000bec5c57221 */ /* 0x000fe20000010000 */
[----:B---3--:R-:W-:Y:S01]  /*a3b0*/  F2FP.BF16.PACK_AB R28, R183, R186 ;  /* 0x000000bab71c723e */ /* 0x008fe200000010ff */
[----:B------:R-:W1:Y:S01]  /*a3c0*/  LDSM.16.MT88.4 R32, [R208+0xa800] ;  /* 0x00a80000d020783b */ /* 0x000e620000004200 */
[----:B------:R-:W-:Y:S02]  /*a3d0*/  FADD.FTZ R199, R188, R199 ;  /* 0x000000c7bcc77221 */ /* 0x000fe40000010000 */
[----:B------:R-:W-:Y:S01]  /*a3e0*/  LOP3.LUT R135, R135, R28, RZ, 0xc0, !PT ;  /* 0x0000001c87877212 */ /* 0x000fe200078ec0ff */
[----:B------:R-:W-:Y:S01]  /*a3f0*/  FADD.FTZ R186, R186, R181 ;  /* 0x000000b5baba7221 */ /* 0x000fe20000010000 */
[----:B------:R-:W3:Y:S01]  /*a400*/  LDSM.16.MT88.4 R28, [R212+0xb800] ;  /* 0x00b80000d41c783b */ /* 0x000ee20000004200 */
[----:B------:R-:W-:Y:S01]  /*a410*/  HMMA.16816.F32.BF16 R160, R136, R24, R160 ;  /* 0x0000001888a0723c */ /* 0x000fe200000418a0 */
[----:B------:R-:W-:-:S02]  /*a420*/  FADD.FTZ R243, R198, R185 ;  /* 0x000000b9c6f37221 */ /* 0x000fc40000010000 */
[----:B------:R-:W-:Y:S02]  /*a430*/  FADD.FTZ R238, R182, R197 ;  /* 0x000000c5b6ee7221 */ /* 0x000fe40000010000 */
[----:B------:R-:W-:Y:S02]  /*a440*/  FADD.FTZ R241, R180, R199 ;  /* 0x000000c7b4f17221 */ /* 0x000fe40000010000 */
[----:B------:R-:W-:Y:S01]  /*a450*/  FADD.FTZ R239, R183, R186 ;  /* 0x000000bab7ef7221 */ /* 0x000fe20000010000 */
[C---:B------:R-:W-:Y:S08]  /*a460*/  HMMA.16816.F32.BF16 R156, R132.reuse, R24, R156 ;  /* 0x00000018849c723c */ /* 0x040ff0000004189c */
[-C--:B------:R-:W-:Y:S08]  /*a470*/  HMMA.16816.F32.BF16 R36, R132, R26.reuse, R36 ;  /* 0x0000001a8424723c */ /* 0x080ff00000041824 */
[C---:B------:R-:W-:Y:S01]  /*a480*/  HMMA.16816.F32.BF16 R40, R136.reuse, R26, R40 ;  /* 0x0000001a8828723c */ /* 0x040fe20000041828 */
[----:B------:R-:W1:Y:S07]  /*a490*/  LDSM.16.MT88.4 R24, [R210+0xb800] ;  /* 0x00b80000d218783b */ /* 0x000e6e0000004200 */
[-C--:B----4-:R-:W-:Y:S08]  /*a4a0*/  HMMA.16816.F32.BF16 R44, R136, R20.reuse, R44 ;  /* 0x00000014882c723c */ /* 0x090ff0000004182c */
[C---:B------:R-:W-:Y:S08]  /*a4b0*/  HMMA.16816.F32.BF16 R48, R132.reuse, R20, R48 ;  /* 0x000000148430723c */ /* 0x040ff00000041830 */
[-C--:B------:R-:W-:Y:S08]  /*a4c0*/  HMMA.16816.F32.BF16 R52, R132, R22.reuse, R52 ;  /* 0x000000168434723c */ /* 0x080ff00000041834 */
[C---:B------:R-:W-:Y:S01]  /*a4d0*/  HMMA.16816.F32.BF16 R56, R136.reuse, R22, R56 ;  /* 0x000000168838723c */ /* 0x040fe20000041838 */
[----:B------:R-:W4:Y:S07]  /*a4e0*/  LDSM.16.MT88.4 R20, [R209+0xb800] ;  /* 0x00b80000d114783b */ /* 0x000f2e0000004200 */
[-C--:B--2---:R-:W-:Y:S08]  /*a4f0*/  HMMA.16816.F32.BF16 R60, R136, R12.reuse, R60 ;  /* 0x0000000c883c723c */ /* 0x084ff0000004183c */
[C---:B------:R-:W-:Y:S08]  /*a500*/  HMMA.16816.F32.BF16 R64, R132.reuse, R12, R64 ;  /* 0x0000000c8440723c */ /* 0x040ff00000041840 */
[-C--:B------:R-:W-:Y:S08]  /*a510*/  HMMA.16816.F32.BF16 R68, R132, R14.reuse, R68 ;  /* 0x0000000e8444723c */ /* 0x080ff00000041844 */
[----:B------:R-:W-:Y:S01]  /*a520*/  HMMA.16816.F32.BF16 R72, R136, R14, R72 ;  /* 0x0000000e8848723c */ /* 0x000fe20000041848 */
[----:B------:R-:W2:Y:S07]  /*a530*/  LDSM.16.MT88.4 R12, [R208+0xb800] ;  /* 0x00b80000d00c783b */ /* 0x000eae0000004200 */
[C---:B-1----:R-:W-:Y:S08]  /*a540*/  HMMA.16816.F32.BF16 R80, R132.reuse, R32, R80 ;  /* 0x000000208450723c */ /* 0x042ff00000041850 */
[C---:B------:R-:W-:Y:S08]  /*a550*/  HMMA.16816.F32.BF16 R84, R132.reuse, R34, R84 ;  /* 0x000000228454723c */ /* 0x040ff00000041854 */
[C---:B---3--:R-:W-:Y:S08]  /*a560*/  HMMA.16816.F32.BF16 R96, R132.reuse, R28, R96 ;  /* 0x0000001c8460723c */ /* 0x048ff00000041860 */
[C---:B------:R-:W-:Y:S08]  /*a570*/  HMMA.16816.F32.BF16 R100, R132.reuse, R30, R100 ;  /* 0x0000001e8464723c */ /* 0x040ff00000041864 */
[C---:B------:R-:W-:Y:S08]  /*a580*/  HMMA.16816.F32.BF16 R108, R132.reuse, R24, R108 ;  /* 0x00000018846c723c */ /* 0x040ff0000004186c */
[C---:B------:R-:W-:Y:S08]  /*a590*/  HMMA.16816.F32.BF16 R112, R132.reuse, R26, R112 ;  /* 0x0000001a8470723c */ /* 0x040ff00000041870 */
[C---:B----4-:R-:W-:Y:S08]  /*a5a0*/  HMMA.16816.F32.BF16 R124, R132.reuse, R20, R124 ;  /* 0x00000014847c723c */ /* 0x050ff0000004187c */
[C---:B------:R-:W-:Y:S08]  /*a5b0*/  HMMA.16816.F32.BF16 R148, R132.reuse, R22, R148 ;  /* 0x000000168494723c */ /* 0x040ff00000041894 */
[----:B--2---:R-:W-:Y:S08]  /*a5c0*/  HMMA.16816.F32.BF16 R140, R132, R12, R140 ;  /* 0x0000000c848c723c */ /* 0x004ff0000004188c */
        /* <DEDUP_REMOVED lines=12> */
[----:B------:R-:W-:Y:S01]  /*a690*/  UIADD3 UR4, UR26, -0x2, URZ ;  /* 0xfffffffe1a047890 */ /* 0x000fe2000fffe03f */
[----:B------:R-:W-:Y:S01]  /*a6a0*/  IMAD.MOV.U32 R3, RZ, RZ, R244 ;  /* 0x000000ffff037224 */ /* 0x000fe200078e00f4 */
[----:B------:R-:W-:-:S04]  /*a6b0*/  DEPBAR.LE SB0, 0x0 ;  /* 0x000080000000791a */ /* 0x000fc80000000000 */
[----:B------:R-:W-:Y:S01]  /*a6c0*/  IMAD.U32 R0, RZ, RZ, UR4 ;  /* 0x00000004ff007e24 */ /* 0x000fe2000f8e00ff */
[----:B------:R-:W-:Y:S02]  /*a6d0*/  ULDC UR5, c[0x0][0x1a0] ;  /* 0x0000680000057ab9 */ /* 0x000fe40000000800 */
[----:B------:R-:W-:Y:S01]  /*a6e0*/  USHF.L.U32 UR5, UR5, 0x6, URZ ;  /* 0x0000000605057899 */ /* 0x000fe2000800063f */
[----:B------:R-:W-:-:S03]  /*a6f0*/  IMAD R0, R0, UR22, R3 ;  /* 0x0000001600007c24 */ /* 0x000fc6000f8e0203 */
[----:B------:R-:W-:Y:S02]  /*a700*/  UIADD3 UR4, UP0, -UR5, 0x80, URZ ;  /* 0x0000008005047890 */ /* 0x000fe4000ff1e13f */
[----:B------:R-:W-:Y:S02]  /*a710*/  LEA R0, R0, c[0x0][0x170], 0x1 ;  /* 0x00005c0000007a11 */ /* 0x000fe400078e08ff */
[----:B------:R-:W-:Y:S01]  /*a720*/  UIADD3.X UR32, URZ, ~UR30, URZ, UP0, !UPT ;  /* 0x8000001e3f207290 */ /* 0x000fe200087fe43f */
[----:B------:R-:W-:Y:S01]  /*a730*/  BAR.SYNC.DEFER_BLOCKING 0x0 ;  /* 0x0000000000007b1d */ /* 0x000fe20000010000 */
[----:B------:R-:W-:Y:S01]  /*a740*/  IADD3 R0, R0, -UR5, RZ ;  /* 0x8000000500007c10 */ /* 0x000fe2000fffe0ff */
[----:B------:R-:W-:Y:S01]  /*a750*/  UISETP.NE.AND UP0, UPT, UR26, 0x4, UPT ;  /* 0x000000041a00788c */ /* 0x000fe2000bf05270 */
[----:B-----5:R-:W-:Y:S02]  /*a760*/  IADD3 R4, P1, R192, -UR5, RZ ;  /* 0x80000005c0047c10 */ /* 0x020fe4000ff3e0ff */
[----:B------:R-:W-:-:S02]  /*a770*/  IADD3 R6, P3, R0, -UR5, RZ ;  /* 0x8000000500067c10 */ /* 0x000fc4000ff7e0ff */
[----:B------:R-:W-:Y:S02]  /*a780*/  IADD3 R8, P2, R0, UR4, RZ ;  /* 0x0000000400087c10 */ /* 0x000fe4000ff5e0ff */
[----:B------:R-:W-:Y:S02]  /*a790*/  IADD3 R16, P0, R192, UR4, RZ ;  /* 0x00000004c0107c10 */ /* 0x000fe4000ff1e0ff */
[C---:B------:R-:W-:Y:S02]  /*a7a0*/  IADD3.X R7, R195.reuse, ~UR30, RZ, P3, !PT ;  /* 0x8000001ec3077c10 */ /* 0x040fe40009ffe4ff */
[----:B------:R-:W-:Y:S02]  /*a7b0*/  IADD3.X R9, R195, UR32, RZ, P2, !PT ;  /* 0x00000020c3097c10 */ /* 0x000fe400097fe4ff */
[C---:B------:R-:W-:Y:S01]  /*a7c0*/  IADD3.X R5, R193.reuse, ~UR30, RZ, P1, !PT ;  /* 0x8000001ec1057c10 */ /* 0x040fe20008ffe4ff */
[----:B------:R-:W-:Y:S01]  /*a7d0*/  STL.64 [R1+0x18], R6 ;  /* 0x0000180601007387 */ /* 0x000fe20000100a00 */
[----:B------:R-:W-:-:S02]  /*a7e0*/  IADD3.X R17, R193, UR32, RZ, P0, !PT ;  /* 0x00000020c1117c10 */ /* 0x000fc400087fe4ff */
[----:B------:R-:W-:Y:S01]  /*a7f0*/  PLOP3.LUT P0, PT, PT, PT, UP0, 0x80, 0x0 ;  /* 0x000000000000781c */ /* 0x000fe20003f0f008 */
[----:B------:R-:W-:Y:S04]  /*a800*/  STL.64 [R1+0x10], R4 ;  /* 0x0000100401007387 */ /* 0x000fe80000100a00 */
[----:B------:R-:W-:Y:S01]  /*a810*/  @!PT LDS RZ, [RZ] ;  /* 0x00000000fffff984 */ /* 0x000fe20000000800 */
[----:B------:R-:W-:Y:S01]  /*a820*/  @!PT LDS RZ, [RZ] ;  /* 0x00000000fffff984 */ /* 0x000fe20000000800 */
[----:B------:R-:W-:Y:S01]  /*a830*/  @!PT LDS RZ, [RZ] ;  /* 0x00000000fffff984 */ /* 0x000fe20000000800 */
[----:B------:R1:W-:Y:S04]  /*a840*/  LDGSTS.E.BYPASS.LTC128B.128 [R226+0xa000], [R6.64] ;  /* 0x0a00000006e27fae */ /* 0x0003e8000b901d58 */
[----:B------:R2:W-:Y:S04]  /*a850*/  LDGSTS.E.BYPASS.LTC128B.128 [R226+0xb000], [R8.64] ;  /* 0x0b00000008e27fae */ /* 0x0005e8000b901d58 */
[----:B------:R1:W-:Y:S04]  /*a860*/  LDGSTS.E.BYPASS.LTC128B.128 [R226+0xa800], [R4.64] ;  /* 0x0a80000004e27fae */ /* 0x0003e8000b901d58 */
[----:B------:R3:W-:Y:S04]  /*a870*/  LDGSTS.E.BYPASS.LTC128B.128 [R226+0xb800], [R16.64] ;  /* 0x0b80000010e27fae */ /* 0x0007e8000b901d58 */
[----:B------:R-:W-:Y:S04]  /*a880*/  LDSM.16.M88.4 R180, [R217+0x8000] ;  /* 0x00800000d9b4783b */ /* 0x000fe80000000200 */
[----:B------:R-:W-:Y:S04]  /*a890*/  LDSM.16.M88.4 R24, [R217+0x8800] ;  /* 0x00880000d918783b */ /* 0x000fe80000000200 */
[----:B------:R-:W4:Y:S04]  /*a8a0*/  LDSM.16.M88.4 R172, [R218] ;  /* 0x00000000daac783b */ /* 0x000f280000000200 */
[----:B------:R-:W-:Y:S04]  /*a8b0*/  LDSM.16.M88.4 R192, [R215] ;  /* 0x00000000d7c0783b */ /* 0x000fe80000000200 */
[----:B------:R-:W-:Y:S04]  /*a8c0*/  LDSM.16.M88.4 R32, [R216+0x2000] ;  /* 0x00200000d820783b */ /* 0x000fe80000000200 */
[----:B-1----:R-:W1:Y:S04]  /*a8d0*/  LDSM.16.M88.4 R4, [R218+0x2000] ;  /* 0x00200000da04783b */ /* 0x002e680000000200 */
[----:B------:R-:W1:Y:S04]  /*a8e0*/  LDSM.16.M88.4 R188, [R207] ;  /* 0x00000000cfbc783b */ /* 0x000e680000000200 */
[----:B------:R-:W2:Y:S04]  /*a8f0*/  LDSM.16.M88.4 R28, [R216] ;  /* 0x00000000d81c783b */ /* 0x000ea80000000200 */
[----:B------:R-:W-:Y:S04]  /*a900*/  LDSM.16.M88.4 R168, [R211+0x8000] ;  /* 0x00800000d3a8783b */ /* 0x000fe80000000200 */
[----:B------:R-:W-:Y:S04]  /*a910*/  LDSM.16.M88.4 R196, [R213] ;  /* 0x00000000d5c4783b */ /* 0x000fe80000000200 */
[----:B------:R-:W0:Y:S01]  /*a920*/  LDGDEPBAR ;  /* 0x00000000000079af */ /* 0x000e220000000000 */
[C---:B----4-:R-:W-:Y:S08]  /*a930*/  HMMA.16816.F32.BF16 R184, R172.reuse, R180, RZ ;  /* 0x000000b4acb8723c */ /* 0x050ff000000418ff */
[----:B------:R-:W-:Y:S08]  /*a940*/  HMMA.16816.F32.BF16 R176, R172, R24, RZ ;  /* 0x00000018acb0723c */ /* 0x000ff000000418ff */
[C---:B-1----:R-:W-:Y:S08]  /*a950*/  HMMA.16816.F32.BF16 R20, R4.reuse, R180, RZ ;  /* 0x000000b40414723c */ /* 0x042ff000000418ff */
[C---:B--2---:R-:W-:Y:S08]  /*a960*/  HMMA.16816.F32.BF16 R8, R4.reuse, R24, RZ ;  /* 0x000000180408723c */ /* 0x044ff000000418ff */
[C---:B------:R-:W-:Y:S08]  /*a970*/  HMMA.16816.F32.BF16 R12, R4.reuse, R182, RZ ;  /* 0x000000b6040c723c */ /* 0x040ff000000418ff */
[----:B------:R-:W-:Y:S08]  /*a980*/  HMMA.16816.F32.BF16 R4, R4, R26, RZ ;  /* 0x0000001a0404723c */ /* 0x000ff000000418ff */
[----:B------:R-:W-:Y:S08]  /*a990*/  HMMA.16816.F32.BF16 R180, R172, R182, RZ ;  /* 0x000000b6acb4723c */ /* 0x000ff000000418ff */
[C---:B------:R-:W-:Y:S08]  /*a9a0*/  HMMA.16816.F32.BF16 R20, R32.reuse, R192, R20 ;  /* 0x000000c02014723c */ /* 0x040ff00000041814 */
        /* <DEDUP_REMOVED lines=35> */
[----:B------:R-:W4:Y:S04]  /*abe0*/  LDSM.16.M88.4 R188, [R205] ;  /* 0x00000000cdbc783b */ /* 0x000f280000000200 */
[----:B------:R-:W3:Y:S03]  /*abf0*/  LDSM.16.M88.4 R196, [R216+0x4000] ;  /* 0x00400000d8c4783b */ /* 0x000ee60000000200 */
        /* <DEDUP_REMOVED lines=12> */
[C---:B----4-:R-:W-:Y:S08]  /*acc0*/  HMMA.16816.F32.BF16 R20, R192.reuse, R188, R20 ;  /* 0x000000bcc014723c */ /* 0x050ff00000041814 */
[----:B------:R-:W-:Y:S08]  /*acd0*/  HMMA.16816.F32.BF16 R12, R192, R190, R12 ;  /* 0x000000bec00c723c */ /* 0x000ff0000004180c */
[C---:B---3--:R-:W-:Y:S08]  /*ace0*/  HMMA.16816.F32.BF16 R184, R196.reuse, R188, R184 ;  /* 0x000000bcc4b8723c */ /* 0x048ff000000418b8 */
        /* <DEDUP_REMOVED lines=53> */
.L_x_888:
[----:B------:R-:W2:Y:S01]  /*b040*/  LDL.64 R30, [R1] ;  /* 0x00000000011e7983 */ /* 0x000ea20000100a00 */
[----:B------:R-:W-:Y:S01]  /*b050*/  UIADD3 UR31, UR26, -0x4, URZ ;  /* 0xfffffffc1a1f7890 */ /* 0x000fe2000fffe03f */
[----:B------:R-:W-:Y:S01]  /*b060*/  IMAD.WIDE.U32 R28, R200, -0x2daee0ad, RZ ;  /* 0xd2511f53c81c7825 */ /* 0x000fe200078e00ff */
[----:B------:R-:W-:-:S03]  /*b070*/  UISETP.GE.AND UP0, UPT, UR26, 0x5, UPT ;  /* 0x000000051a00788c */ /* 0x000fc6000bf06270 */
[----:B------:R-:W-:Y:S02]  /*b080*/  IMAD.U32 R3, RZ, RZ, UR29 ;  /* 0x0000001dff037e24 */ /* 0x000fe4000f8e00ff */
[----:B------:R-:W-:Y:S02]  /*b090*/  IMAD.U32 R0, RZ, RZ, UR31 ;  /* 0x0000001fff007e24 */ /* 0x000fe4000f8e00ff */
[----:B-1----:R-:W-:Y:S01]  /*b0a0*/  IMAD.WIDE.U32 R24, R203, -0x326172a9, RZ ;  /* 0xcd9e8d57cb187825 */ /* 0x002fe200078e00ff */
[----:B------:R-:W-:-:S03]  /*b0b0*/  LOP3.LUT R188, R29, UR31, R3, 0x96, !PT ;  /* 0x0000001f1dbc7c12 */ /* 0x000fc6000f8e9603 */
[----:B------:R-:W-:Y:S01]  /*b0c0*/  IMAD R169, R0, 0x20, R249 ;  /* 0x0000002000a97824 */ /* 0x000fe200078e02f9 */
[----:B------:R-:W-:Y:S01]  /*b0d0*/  LOP3.LUT R3, R25, R201, RZ, 0x3c, !PT ;  /* 0x000000c919037212 */ /* 0x000fe200078e3cff */
[----:B------:R-:W-:-:S03]  /*b0e0*/  IMAD.WIDE.U32 R188, R188, -0x326172a9, RZ ;  /* 0xcd9e8d57bcbc7825 */ /* 0x000fc600078e00ff */
[C---:B------:R-:W-:Y:S02]  /*b0f0*/  IADD3 R17, R169.reuse, 0x1, RZ ;  /* 0x00000001a9117810 */ /* 0x040fe40007ffe0ff */
[----:B------:R-:W-:Y:S02]  /*b100*/  IADD3 R19, R169, 0x8, RZ ;  /* 0x00000008a9137810 */ /* 0x000fe40007ffe0ff */
[C---:B------:R-:W-:Y:S02]  /*b110*/  ISETP.GE.AND P1, PT, R17.reuse, R248, PT ;  /* 0x000000f81100720c */ /* 0x040fe40003f26270 */
[C---:B------:R-:W-:Y:S02]  /*b120*/  ISETP.GE.AND P2, PT, R17.reuse, R242, PT ;  /* 0x000000f21100720c */ /* 0x040fe40003f46270 */
[C---:B------:R-:W-:Y:S02]  /*b130*/  ISETP.GE.AND P5, PT, R17.reuse, R240, PT ;  /* 0x000000f01100720c */ /* 0x040fe40003fa6270 */
[----:B------:R-:W-:-:S02]  /*b140*/  ISETP.GE.AND P0, PT, R17, R2, PT ;  /* 0x000000021100720c */ /* 0x000fc40003f06270 */
[----:B------:R-:W-:Y:S02]  /*b150*/  IADD3 R17, R169, 0x9, RZ ;  /* 0x00000009a9117810 */ /* 0x000fe40007ffe0ff */
[----:B------:R-:W-:Y:S02]  /*b160*/  FSEL R168, R187, -INF , !P2 ;  /* 0xff800000bba87808 */ /* 0x000fe40005000000 */
[C---:B------:R-:W-:Y:S02]  /*b170*/  ISETP.GE.AND P6, PT, R19.reuse, R248, PT ;  /* 0x000000f81300720c */ /* 0x040fe40003fc6270 */
[----:B------:R-:W-:Y:S02]  /*b180*/  ISETP.GE.AND P4, PT, R19, R242, PT ;  /* 0x000000f21300720c */ /* 0x000fe40003f86270 */
[----:B------:R-:W-:Y:S02]  /*b190*/  ISETP.GE.AND P2, PT, R17, R248, PT ;  /* 0x000000f81100720c */ /* 0x000fe40003f46270 */
[----:B------:R-:W-:-:S02]  /*b1a0*/  FSEL R33, R180, -INF , !P6 ;  /* 0xff800000b4217808 */ /* 0x000fc40007000000 */
[----:B------:R-:W-:Y:S02]  /*b1b0*/  FSEL R182, R182, -INF , !P4 ;  /* 0xff800000b6b67808 */ /* 0x000fe40006000000 */
[----:B------:R-:W-:Y:S02]  /*b1c0*/  FSEL R35, R181, -INF , !P2 ;  /* 0xff800000b5237808 */ /* 0x000fe40005000000 */
[C---:B------:R-:W-:Y:S02]  /*b1d0*/  ISETP.GE.AND P6, PT, R17.reuse, R242, PT ;  /* 0x000000f21100720c */ /* 0x040fe40003fc6270 */
[C---:B------:R-:W-:Y:S02]  /*b1e0*/  ISETP.GE.AND P4, PT, R17.reuse, R240, PT ;  /* 0x000000f01100720c */ /* 0x040fe40003f86270 */
[----:B------:R-:W-:Y:S01]  /*b1f0*/  ISETP.GE.AND P2, PT, R17, R2, PT ;  /* 0x000000021100720c */ /* 0x000fe20003f46270 */
[----:B------:R-:W-:Y:S01]  /*b200*/  IMAD R17, R202, -0x326172a9, RZ ;  /* 0xcd9e8d57ca117824 */ /* 0x000fe200078e02ff */
[----:B------:R-:W-:-:S02]  /*b210*/  ISETP.GE.AND P3, PT, R19, R240, PT ;  /* 0x000000f01300720c */ /* 0x000fc40003f66270 */
[----:B------:R-:W-:Y:S02]  /*b220*/  FSEL R29, R185, -INF , !P1 ;  /* 0xff800000b91d7808 */ /* 0x000fe40004800000 */
[----:B------:R-:W-:Y:S02]  /*b230*/  ISETP.GE.AND P1, PT, R19, R2, PT ;  /* 0x000000021300720c */ /* 0x000fe40003f26270 */
[----:B------:R-:W-:Y:S02]  /*b240*/  LOP3.LUT R17, R189, UR15, R17, 0x96, !PT ;  /* 0x0000000fbd117c12 */ /* 0x000fe4000f8e9611 */
[----:B------:R-:W-:Y:S02]  /*b250*/  FSEL R164, R12, -INF , !P3 ;  /* 0xff8000000ca47808 */ /* 0x000fe40005800000 */
[----:B------:R-:W-:Y:S01]  /*b260*/  FSEL R185, R14, -INF , !P1 ;  /* 0xff8000000eb97808 */ /* 0x000fe20004800000 */
[----:B------:R-:W-:Y:S01]  /*b270*/  IMAD.WIDE.U32 R26, R17, -0x2daee0ad, RZ ;  /* 0xd2511f53111a7825 */ /* 0x000fe200078e00ff */
[----:B------:R-:W-:-:S02]  /*b280*/  FSEL R12, R13, -INF , !P4 ;  /* 0xff8000000d0c7808 */ /* 0x000fc40006000000 */
[----:B------:R-:W-:Y:S02]  /*b290*/  IADD3 R13, R169, 0x11, RZ ;  /* 0x00000011a90d7810 */ /* 0x000fe40007ffe0ff */
[----:B------:R-:W-:Y:S02]  /*b2a0*/  LOP3.LUT R14, R251, UR13, R188, 0x96, !PT ;  /* 0x0000000dfb0e7c12 */ /* 0x000fe4000f8e96bc */
[----:B------:R-:W-:Y:S02]  /*b2b0*/  FSEL R15, R15, -INF , !P2 ;  /* 0xff8000000f0f7808 */ /* 0x000fe40005000000 */
[----:B------:R-:W-:Y:S01]  /*b2c0*/  ISETP.GE.AND P2, PT, R13, R248, PT ;  /* 0x000000f80d00720c */ /* 0x000fe20003f46270 */
[----:B------:R-:W-:Y:S01]  /*b2d0*/  IMAD.WIDE.U32 R180, R14, -0x2daee0ad, RZ ;  /* 0xd2511f530eb47825 */ /* 0x000fe200078e00ff */
[----:B------:R-:W-:Y:S02]  /*b2e0*/  IADD3 R19, R169, 0x10, RZ ;  /* 0x00000010a9137810 */ /* 0x000fe40007ffe0ff */
[----:B------:R-:W-:-:S02]  /*b2f0*/  FSEL R177, R177, -INF , !P2 ;  /* 0xff800000b1b17808 */ /* 0x000fc40005000000 */
[----:B------:R-:W-:Y:S02]  /*b300*/  ISETP.GE.AND P2, PT, R13, R2, PT ;  /* 0x000000020d00720c */ /* 0x000fe40003f46270 */
[----:B------:R-:W-:Y:S02]  /*b310*/  ISETP.GE.AND P3, PT, R19, R240, PT ;  /* 0x000000f01300720c */ /* 0x000fe40003f66270 */
[----:B------:R-:W-:Y:S02]  /*b320*/  FSEL R25, R11, -INF , !P2 ;  /* 0xff8000000b197808 */ /* 0x000fe40005000000 */
[----:B------:R-:W-:Y:S02]  /*b330*/  ISETP.GE.AND P2, PT, R169, R248, PT ;  /* 0x000000f8a900720c */ /* 0x000fe40003f46270 */
[----:B------:R-:W-:Y:S02]  /*b340*/  LOP3.LUT R26, R181, UR10, R26, 0x96, !PT ;  /* 0x0000000ab51a7c12 */ /* 0x000fe4000f8e961a */
[----:B------:R-:W-:-:S02]  /*b350*/  FSEL R17, R8, -INF , !P3 ;  /* 0xff80000008117808 */ /* 0x000fc40005800000 */
[----:B------:R-:W-:Y:S02]  /*b360*/  ISETP.GE.AND P4, PT, R19, R2, PT ;  /* 0x000000021300720c */ /* 0x000fe40003f86270 */
[----:B------:R-:W-:Y:S02]  /*b370*/  FSEL R170, R183, -INF , !P6 ;  /* 0xff800000b7aa7808 */ /* 0x000fe40007000000 */
[----:B------:R-:W-:Y:S02]  /*b380*/  FSEL R184, R184, -INF , !P2 ;  /* 0xff800000b8b87808 */ /* 0x000fe40005000000 */
[C---:B------:R-:W-:Y:S02]  /*b390*/  ISETP.GE.AND P6, PT, R19.reuse, R248, PT ;  /* 0x000000f81300720c */ /* 0x040fe40003fc6270 */
[----:B------:R-:W-:Y:S02]  /*b3a0*/  ISETP.GE.AND P1, PT, R19, R242, PT ;  /* 0x000000f21300720c */ /* 0x000fe40003f26270 */
[----:B------:R-:W-:-:S02]  /*b3b0*/  FSEL R19, R10, -INF , !P4 ;  /* 0xff8000000a137808 */ /* 0x000fc40006000000 */
[----:B------:R-:W-:Y:S02]  /*b3c0*/  FSEL R178, R178, -INF , !P1 ;  /* 0xff800000b2b27808 */ /* 0x000fe40004800000 */
[----:B------:R-:W-:Y:S02]  /*b3d0*/  ISETP.GE.AND P1, PT, R13, R240, PT ;  /* 0x000000f00d00720c */ /* 0x000fe40003f26270 */
[----:B------:R-:W-:Y:S02]  /*b3e0*/  FSEL R16, R176, -INF , !P6 ;  /* 0xff800000b0107808 */ /* 0x000fe40007000000 */
[-C--:B------:R-:W-:Y:S02]  /*b3f0*/  ISETP.GE.AND P2, PT, R169, R242.reuse, PT ;  /* 0x000000f2a900720c */ /* 0x080fe40003f46270 */
[----:B------:R-:W-:Y:S02]  /*b400*/  LOP3.LUT R0, R189, UR15, R24, 0x96, !PT ;  /* 0x0000000fbd007c12 */ /* 0x000fe4000f8e9618 */
[----:B------:R-:W-:-:S02]  /*b410*/  ISETP.GE.AND P6, PT, R13, R242, PT ;  /* 0x000000f20d00720c */ /* 0x000fc40003fc6270 */
[----:B------:R-:W-:Y:S01]  /*b420*/  IADD3 R13, R169, 0x18, RZ ;  /* 0x00000018a90d7810 */ /* 0x000fe20007ffe0ff */
[----:B------:R-:W-:Y:S01]  /*b430*/  IMAD.WIDE.U32 R190, R0, -0x2daee0ad, RZ ;  /* 0xd2511f5300be7825 */ /* 0x000fe200078e00ff */
[----:B------:R-:W-:Y:S02]  /*b440*/  FSEL R24, R9, -INF , !P1 ;  /* 0xff80000009187808 */ /* 0x000fe40004800000 */
[----:B------:R-:W-:Y:S02]  /*b450*/  ISETP.GE.AND P3, PT, R13, R248, PT ;  /* 0x000000f80d00720c */ /* 0x000fe40003f66270 */
[----:B------:R-:W-:Y:S02]  /*b460*/  FSEL R179, R179, -INF , !P6 ;  /* 0xff800000b3b37808 */ /* 0x000fe40007000000 */
[C---:B------:R-:W-:Y:S02]  /*b470*/  ISETP.GE.AND P6, PT, R13.reuse, R242, PT ;  /* 0x000000f20d00720c */ /* 0x040fe40003fc6270 */
[----:B------:R-:W-:-:S02]  /*b480*/  ISETP.GE.AND P4, PT, R13, R240, PT ;  /* 0x000000f00d00720c */ /* 0x000fc40003f86270 */
[----:B------:R-:W-:Y:S02]  /*b490*/  ISETP.GE.AND P1, PT, R13, R2, PT ;  /* 0x000000020d00720c */ /* 0x000fe40003f26270 */
[----:B------:R-:W-:Y:S02]  /*b4a0*/  FSEL R13, R23, -INF , !P0 ;  /* 0xff800000170d7808 */ /* 0x000fe40004000000 */
[----:B--2---:R-:W-:Y:S01]  /*b4b0*/  LOP3.LUT R14, R27, UR12, R30, 0x96, !PT ;  /* 0x0000000c1b0e7c12 */ /* 0x004fe2000f8e961e */
[----:B------:R-:W-:-:S04]  /*b4c0*/  IMAD.WIDE.U32 R26, R26, -0x326172a9, RZ ;  /* 0xcd9e8d571a1a7825 */ /* 0x000fc800078e00ff */
[----:B------:R-:W-:Y:S01]  /*b4d0*/  IMAD.WIDE.U32 R30, R14, -0x326172a9, RZ ;  /* 0xcd9e8d570e1e7825 */ /* 0x000fe200078e00ff */
[----:B------:R-:W-:Y:S02]  /*b4e0*/  FSEL R14, R21, -INF , !P5 ;  /* 0xff800000150e7808 */ /* 0x000fe40006800000 */
[----:B------:R-:W-:Y:S02]  /*b4f0*/  ISETP.GE.AND P5, PT, R169, R240, PT ;  /* 0x000000f0a900720c */ /* 0x000fe40003fa6270 */
[----:B------:R-:W-:Y:S02]  /*b500*/  LOP3.LUT R8, R31, UR11, R250, 0x96, !PT ;  /* 0x0000000b1f087c12 */ /* 0x000fe4000f8e96fa */
[----:B------:R-:W-:-:S03]  /*b510*/  LOP3.LUT R30, R27, UR9, R30, 0x96, !PT ;  /* 0x000000091b1e7c12 */ /* 0x000fc6000f8e961e */
[----:B------:R-:W-:Y:S01]  /*b520*/  IMAD.WIDE.U32 R10, R8, -0x2daee0ad, RZ ;  /* 0xd2511f53080a7825 */ /* 0x000fe200078e00ff */
[----:B------:R-:W-:-:S03]  /*b530*/  FMNMX.FTZ R8, R167, R184, !PT ;  /* 0x000000b8a7087209 */ /* 0x000fc60007810000 */
[----:B------:R-:W-:Y:S01]  /*b540*/  IMAD.WIDE.U32 R30, R30, -0x2daee0ad, RZ ;  /* 0xd2511f531e1e7825 */ /* 0x000fe200078e00ff */
[----:B------:R-:W-:Y:S02]  /*b550*/  FMNMX.FTZ R8, R29, R8, !PT ;  /* 0x000000081d087209 */ /* 0x000fe40007810000 */
[----:B------:R-:W-:Y:S02]  /*b560*/  LOP3.LUT R187, R11, UR8, R180, 0x96, !PT ;  /* 0x000000080bbb7c12 */ /* 0x000fe4000f8e96b4 */
[----:B------:R-:W-:Y:S02]  /*b570*/  FMNMX.FTZ R8, R33, R8, !PT ;  /* 0x0000000821087209 */ /* 0x000fe40007810000 */
[----:B------:R-:W-:Y:S02]  /*b580*/  LOP3.LUT R9, R31, UR6, R10, 0x96, !PT ;  /* 0x000000061f097c12 */ /* 0x000fe4000f8e960a */
[----:B------:R-:W-:Y:S02]  /*b590*/  FMNMX.FTZ R11, R35, R8, !PT ;  /* 0x00000008230b7209 */ /* 0x000fe40007810000 */
[----:B------:R-:W-:Y:S01]  /*b5a0*/  FSEL R10, R186, -INF , !P2 ;  /* 0xff800000ba0a7808 */ /* 0x000fe20005000000 */
[----:B------:R-:W-:Y:S01]  /*b5b0*/  IMAD.WIDE.U32 R180, R9, -0x326172a9, RZ ;  /* 0xcd9e8d5709b47825 */ /* 0x000fe200078e00ff */
[----:B------:R-:W-:-:S02]  /*b5c0*/  ISETP.GE.AND P2, PT, R169, R2, PT ;  /* 0x00000002a900720c */ /* 0x000fc40003f46270 */
[----:B------:R-:W-:Y:S01]  /*b5d0*/  IADD3 R169, R169, 0x19, RZ ;  /* 0x00000019a9a97810 */ /* 0x000fe20007ffe0ff */
[----:B------:R-:W-:Y:S01]  /*b5e0*/  IMAD.WIDE.U32 R186, R187, -0x326172a9, RZ ;  /* 0xcd9e8d57bbba7825 */ /* 0x000fe200078e00ff */
[----:B------:R-:W-:Y:S02]  /*b5f0*/  FMNMX.FTZ R32, R16, R11, !PT ;  /* 0x0000000b10207209 */ /* 0x000fe40007810000 */
[----:B------:R-:W-:Y:S02]  /*b600*/  FSEL R8, R20, -INF , !P5 ;  /* 0xff80000014087808 */ /* 0x000fe40006800000 */
[----:B------:R-:W-:Y:S02]  /*b610*/  ISETP.GE.AND P0, PT, R169, R248, PT ;  /* 0x000000f8a900720c */ /* 0x000fe40003f06270 */
[----:B------:R-:W-:Y:S02]  /*b620*/  FSEL R20, R172, -INF , !P3 ;  /* 0xff800000ac147808 */ /* 0x000fe40005800000 */
[----:B------:R-:W-:-:S02]  /*b630*/  FMNMX.FTZ R11, R177, R32, !PT ;  /* 0x00000020b10b7209 */ /* 0x000fc40007810000 */
[----:B------:R-:W-:Y:S02]  /*b640*/  FSEL R21, R173, -INF , !P0 ;  /* 0xff800000ad157808 */ /* 0x000fe40004000000 */
[----:B------:R-:W-:Y:S02]  /*b650*/  FMNMX.FTZ R32, R20, R11, !PT ;  /* 0x0000000b14207209 */ /* 0x000fe40007810000 */
[C---:B------:R-:W-:Y:S02]  /*b660*/  LOP3.LUT R172, R180.reuse, 0xffff, RZ, 0xc0, !PT ;  /* 0x0000ffffb4ac7812 */ /* 0x040fe400078ec0ff */
[----:B------:R-:W-:Y:S02]  /*b670*/  FMNMX.FTZ R32, R21, R32, !PT ;  /* 0x0000002015207209 */ /* 0x000fe40007810000 */
[----:B------:R-:W-:Y:S02]  /*b680*/  LOP3.LUT R171, R180, 0xff, RZ, 0xc0, !PT ;  /* 0x000000ffb4ab7812 */ /* 0x000fe400078ec0ff */
[----:B------:R-:W-:Y:S01]  /*b690*/  SHF.R.U32.HI R172, RZ, 0x8, R172 ;  /* 0x00000008ffac7819 */ /* 0x000fe200000116ac */
[----:B------:R-:W1:Y:S01]  /*b6a0*/  SHFL.BFLY PT, R23, R32, 0x2, 0x1f ;  /* 0x0c401f0020177f89 */ /* 0x000e6200000e0000 */
[----:B------:R-:W-:-:S02]  /*b6b0*/  LOP3.LUT R34, R181, UR16, R186, 0x96, !PT ;  /* 0x00000010b5227c12 */ /* 0x000fc4000f8e96ba */
[----:B------:R-:W-:Y:S02]  /*b6c0*/  PRMT R171, R171, 0x5410, R172 ;  /* 0x00005410abab7816 */ /* 0x000fe400000000ac */
[C---:B------:R-:W-:Y:S02]  /*b6d0*/  LOP3.LUT R172, R34.reuse, 0xffff, RZ, 0xc0, !PT ;  /* 0x0000ffff22ac7812 */ /* 0x040fe400078ec0ff */
[C---:B------:R-:W-:Y:S02]  /*b6e0*/  ISETP.GE.AND P5, PT, R169.reuse, R242, PT ;  /* 0x000000f2a900720c */ /* 0x040fe40003fa6270 */
[C---:B------:R-:W-:Y:S02]  /*b6f0*/  ISETP.GE.AND P3, PT, R169.reuse, R240, PT ;  /* 0x000000f0a900720c */ /* 0x040fe40003f66270 */
[----:B------:R-:W-:Y:S02]  /*b700*/  ISETP.GE.AND P0, PT, R169, R2, PT ;  /* 0x00000002a900720c */ /* 0x000fe40003f06270 */
[----:B------:R-:W-:-:S02]  /*b710*/  LOP3.LUT R169, R34, 0xff, RZ, 0xc0, !PT ;  /* 0x000000ff22a97812 */ /* 0x000fc400078ec0ff */
[----:B------:R-:W-:Y:S02]  /*b720*/  SHF.R.U32.HI R172, RZ, 0x8, R172 ;  /* 0x00000008ffac7819 */ /* 0x000fe400000116ac */
[----:B------:R-:W-:Y:S02]  /*b730*/  SHF.R.U32.HI R9, RZ, 0x10, R34 ;  /* 0x00000010ff097819 */ /* 0x000fe40000011622 */
[----:B------:R-:W-:Y:S01]  /*b740*/  PRMT R169, R169, 0x5410, R172 ;  /* 0x00005410a9a97816 */ /* 0x000fe200000000ac */
[----:B------:R-:W-:Y:S01]  /*b750*/  IMAD.WIDE.U32 R172, R3, -0x2daee0ad, RZ ;  /* 0xd2511f5303ac7825 */ /* 0x000fe200078e00ff */
[----:B------:R-:W-:Y:S02]  /*b760*/  SHF.R.U32.HI R34, RZ, 0x18, R34 ;  /* 0x00000018ff227819 */ /* 0x000fe40000011622 */
[----:B------:R-:W-:Y:S02]  /*b770*/  LOP3.LUT R9, R9, 0xff, RZ, 0xc0, !PT ;  /* 0x000000ff09097812 */ /* 0x000fe400078ec0ff */
[----:B-1----:R-:W-:-:S02]  /*b780*/  FMNMX.FTZ R3, R32, R23, !PT ;  /* 0x0000001720037209 */ /* 0x002fc40007810000 */
[----:B------:R-:W-:Y:S02]  /*b790*/  FMNMX.FTZ R23, R166, R10, !PT ;  /* 0x0000000aa6177209 */ /* 0x000fe40007810000 */
[----:B------:R-:W-:Y:S02]  /*b7a0*/  FSEL R195, R22, -INF , !P2 ;  /* 0xff80000016c37808 */ /* 0x000fe40005000000 */
[----:B------:R-:W-:Y:S02]  /*b7b0*/  FMNMX.FTZ R23, R168, R23, !PT ;  /* 0x00000017a8177209 */ /* 0x000fe40007810000 */
[----:B------:R-:W-:Y:S02]  /*b7c0*/  PRMT R9, R9, 0x5410, R34 ;  /* 0x0000541009097816 */ /* 0x000fe40000000022 */
        /* <DEDUP_REMOVED lines=8> */
[----:B------:R-:W-:Y:S02]  /*b850*/  LOP3.LUT R31, R173, UR14, R28, 0x96, !PT ;  /* 0x0000000ead1f7c12 */ /* 0x000fe4000f8e961c */
[----:B------:R-:W-:Y:S02]  /*b860*/  FMNMX.FTZ R28, R178, R23, !PT ;  /* 0x00000017b21c7209 */ /* 0x000fe40007810000 */
[----:B------:R-:W-:Y:S01]  /*b870*/  FMNMX.FTZ R32, R12, R27, !PT ;  /* 0x0000001b0c207209 */ /* 0x000fe20007810000 */
[----:B------:R-:W-:Y:S01]  /*b880*/  IMAD.WIDE.U32 R196, R31, -0x326172a9, RZ ;  /* 0xcd9e8d571fc47825 */ /* 0x000fe200078e00ff */
[----:B------:R-:W-:Y:S02]  /*b890*/  FSEL R23, R4, -INF , !P4 ;  /* 0xff80000004177808 */ /* 0x000fe40006000000 */
[----:B------:R-:W-:Y:S02]  /*b8a0*/  FMNMX.FTZ R4, R15, R34, !PT ;  /* 0x000000220f047209 */ /* 0x000fe40007810000 */
[----:B------:R-:W-:-:S02]  /*b8b0*/  FMNMX.FTZ R181, R17, R32, !PT ;  /* 0x0000002011b57209 */ /* 0x000fc40007810000 */
[----:B------:R-:W-:Y:S02]  /*b8c0*/  FSEL R27, R6, -INF , !P1 ;  /* 0xff800000061b7808 */ /* 0x000fe40004800000 */
[----:B------:R-:W-:Y:S02]  /*b8d0*/  FMNMX.FTZ R6, R19, R4, !PT ;  /* 0x0000000413067209 */ /* 0x000fe40007810000 */
[----:B------:R-:W-:Y:S02]  /*b8e0*/  FMNMX.FTZ R32, R24, R181, !PT ;  /* 0x000000b518207209 */ /* 0x000fe40007810000 */
[----:B------:R-:W-:Y:S02]  /*b8f0*/  FMNMX.FTZ R6, R25, R6, !PT ;  /* 0x0000000619067209 */ /* 0x000fe40007810000 */
[----:B------:R-:W-:Y:S02]  /*b900*/  FMNMX.FTZ R173, R179, R28, !PT ;  /* 0x0000001cb3ad7209 */ /* 0x000fe40007810000 */
[----:B------:R-:W-:-:S02]  /*b910*/  FSEL R28, R5, -INF , !P3 ;  /* 0xff800000051c7808 */ /* 0x000fc40005800000 */
[----:B------:R-:W-:Y:S02]  /*b920*/  FSEL R22, R174, -INF , !P6 ;  /* 0xff800000ae167808 */ /* 0x000fe40007000000 */
[----:B------:R-:W-:Y:S02]  /*b930*/  FMNMX.FTZ R5, R23, R32, !PT ;  /* 0x0000002017057209 */ /* 0x000fe40007810000 */
[----:B------:R-:W-:Y:S01]  /*b940*/  FSEL R181, R7, -INF , !P0 ;  /* 0xff80000007b57808 */ /* 0x000fe20004000000 */
[----:B------:R-:W1:Y:S01]  /*b950*/  SHFL.BFLY PT, R32, R3, 0x1, 0x1f ;  /* 0x0c201f0003207f89 */ /* 0x000e6200000e0000 */
[----:B------:R-:W-:Y:S02]  /*b960*/  FMNMX.FTZ R6, R27, R6, !PT ;  /* 0x000000061b067209 */ /* 0x000fe40007810000 */
[----:B------:R-:W-:Y:S02]  /*b970*/  FSEL R175, R175, -INF , !P5 ;  /* 0xff800000afaf7808 */ /* 0x000fe40006800000 */
[----:B------:R-:W-:-:S02]  /*b980*/  FMNMX.FTZ R4, R22, R173, !PT ;  /* 0x000000ad16047209 */ /* 0x000fc40007810000 */
[----:B------:R-:W-:Y:S02]  /*b990*/  FMNMX.FTZ R5, R28, R5, !PT ;  /* 0x000000051c057209 */ /* 0x000fe40007810000 */
[----:B------:R-:W-:Y:S02]  /*b9a0*/  FMNMX.FTZ R31, R181, R6, !PT ;  /* 0x00000006b51f7209 */ /* 0x000fe40007810000 */
[----:B------:R-:W-:Y:S01]  /*b9b0*/  FMNMX.FTZ R4, R175, R4, !PT ;  /* 0x00000004af047209 */ /* 0x000fe20007810000 */
[----:B------:R-:W2:Y:S01]  /*b9c0*/  SHFL.BFLY PT, R6, R5, 0x2, 0x1f ;  /* 0x0c401f0005067f89 */ /* 0x000ea200000e0000 */
[----:B------:R-:W-:Y:S02]  /*b9d0*/  LOP3.LUT R188, R197, UR13, R188, 0x96, !PT ;  /* 0x0000000dc5bc7c12 */ /* 0x000fe4000f8e96bc */
[----:B------:R-:W-:Y:S01]  /*b9e0*/  LOP3.LUT R0, R191, UR12, R172, 0x96, !PT ;  /* 0x0000000cbf007c12 */ /* 0x000fe2000f8e96ac */
[----:B------:R-:W3:Y:S01]  /*b9f0*/  SHFL.BFLY PT, R34, R31, 0x2, 0x1f ;  /* 0x0c401f001f227f89 */ /* 0x000ee200000e0000 */
[--C-:B------:R-:W-:Y:S01]  /*ba00*/  SHF.R.U32.HI R11, RZ, 0x10, R180.reuse ;  /* 0x00000010ff0b7819 */ /* 0x100fe200000116b4 */
[----:B------:R-:W-:Y:S01]  /*ba10*/  IMAD.WIDE.U32 R192, R188, -0x2daee0ad, RZ ;  /* 0xd2511f53bcc07825 */ /* 0x000fe200078e00ff */
[----:B------:R-:W-:Y:S01]  /*ba20*/  SHF.R.U32.HI R176, RZ, 0x18, R180 ;  /* 0x00000018ffb07819 */ /* 0x000fe200000116b4 */
[----:B------:R-:W4:Y:S01]  /*ba30*/  SHFL.BFLY PT, R7, R4, 0x2, 0x1f ;  /* 0x0c401f0004077f89 */ /* 0x000f2200000e0000 */
[----:B------:R-:W-:Y:S01]  /*ba40*/  LOP3.LUT R11, R11, 0xff, RZ, 0xc0, !PT ;  /* 0x000000ff0b0b7812 */ /* 0x000fe200078ec0ff */
[----:B------:R-:W-:Y:S01]  /*ba50*/  IMAD.WIDE.U32 R188, R0, -0x326172a9, RZ ;  /* 0xcd9e8d5700bc7825 */ /* 0x000fe200078e00ff */
[----:B------:R-:W-:-:S02]  /*ba60*/  LOP3.LUT R190, R193, UR10, R190, 0x96, !PT ;  /* 0x0000000ac1be7c12 */ /* 0x000fc4000f8e96be */
[----:B-1----:R-:W-:Y:S02]  /*ba70*/  FMNMX.FTZ R198, R3, R32, !PT ;  /* 0x0000002003c67209 */ /* 0x002fe40007810000 */
[----:B------:R-:W-:Y:S01]  /*ba80*/  PRMT R11, R11, 0x5410, R176 ;  /* 0x000054100b0b7816 */ /* 0x000fe200000000b0 */
[----:B------:R-:W-:Y:S01]  /*ba90*/  IMAD.WIDE.U32 R190, R190, -0x326172a9, RZ ;  /* 0xcd9e8d57bebe7825 */ /* 0x000fe200078e00ff */
[C---:B------:R-:W-:Y:S01]  /*baa0*/  FSETP.NEU.FTZ.AND P1, PT, R198.reuse, -INF , PT ;  /* 0xff800000c600780b */ /* 0x040fe20003f3d000 */
[----:B------:R-:W-:Y:S01]  /*bab0*/  STL [R1+0x8], R198 ;  /* 0x000008c601007387 */ /* 0x000fe20000100800 */
[----:B------:R-:W-:Y:S01]  /*bac0*/  LOP3.LUT R26, R187, UR7, R26, 0x96, !PT ;  /* 0x00000007bb1a7c12 */ /* 0x000fe2000f8e961a */
[----:B------:R-:W-:Y:S01]  /*bad0*/  FMUL.FTZ R180, R198, c[0x0][0x23c] ;  /* 0x00008f00c6b47a20 */ /* 0x000fe20000410000 */
[----:B------:R-:W-:Y:S02]  /*bae0*/  LOP3.LUT R188, R191, UR9, R188, 0x96, !PT ;  /* 0x00000009bfbc7c12 */ /* 0x000fe4000f8e96bc */
[----:B--2---:R-:W-:-:S02]  /*baf0*/  FMNMX.FTZ R6, R5, R6, !PT ;  /* 0x0000000605067209 */ /* 0x004fc40007810000 */
[----:B------:R-:W-:Y:S02]  /*bb00*/  FSEL R180, R180, RZ, P1 ;  /* 0x000000ffb4b47208 */ /* 0x000fe40000800000 */
[----:B---3--:R-:W-:Y:S01]  /*bb10*/  FMNMX.FTZ R5, R31, R34, !PT ;  /* 0x000000221f057209 */ /* 0x008fe20007810000 */
[----:B------:R-:W1:Y:S02]  /*bb20*/  SHFL.BFLY PT, R3, R6, 0x1, 0x1f ;  /* 0x0c201f0006037f89 */ /* 0x000e6400000e0000 */
[----:B------:R-:W-:Y:S01]  /*bb30*/  FFMA.FTZ R34, R29, c[0x0][0x23c], -R180 ;  /* 0x00008f001d227a23 */ /* 0x000fe200000108b4 */
[----:B----4-:R-:W-:Y:S01]  /*bb40*/  FMNMX.FTZ R7, R4, R7, !PT ;  /* 0x0000000704077209 */ /* 0x010fe20007810000 */
[----:B------:R-:W2:Y:S01]  /*bb50*/  SHFL.BFLY PT, R0, R5, 0x1, 0x1f ;  /* 0x0c201f0005007f89 */ /* 0x000ea200000e0000 */
[----:B------:R-:W-:Y:S01]  /*bb60*/  LOP3.LUT R4, R189, UR11, R196, 0x96, !PT ;  /* 0x0000000bbd047c12 */ /* 0x000fe2000f8e96c4 */
[--C-:B------:R-:W-:Y:S02]  /*bb70*/  FFMA.FTZ R33, R33, c[0x0][0x23c], -R180.reuse ;  /* 0x00008f0021217a23 */ /* 0x100fe400000108b4 */
[----:B------:R-:W3:Y:S01]  /*bb80*/  SHFL.BFLY PT, R252, R7, 0x1, 0x1f ;  /* 0x0c201f0007fc7f89 */ /* 0x000ee200000e0000 */
[----:B------:R-:W-:Y:S01]  /*bb90*/  FFMA.FTZ R32, R35, c[0x0][0x23c], -R180 ;  /* 0x00008f0023207a23 */ /* 0x000fe200000108b4 */
[----:B------:R-:W-:Y:S01]  /*bba0*/  MUFU.EX2 R34, R34 ;  /* 0x0000002200227308 */ /* 0x000fe20000000800 */
[----:B------:R-:W-:-:S04]  /*bbb0*/  IMAD.WIDE.U32 R172, R4, -0x2daee0ad, RZ ;  /* 0xd2511f5304ac7825 */ /* 0x000fc800078e00ff */
[----:B------:R-:W-:Y:S01]  /*bbc0*/  IMAD.WIDE.U32 R188, R188, -0x2daee0ad, RZ ;  /* 0xd2511f53bcbc7825 */ /* 0x000fe200078e00ff */
[----:B------:R-:W-:Y:S02]  /*bbd0*/  LOP3.LUT R192, R173, UR8, R192, 0x96, !PT ;  /* 0x00000008adc07c12 */ /* 0x000fe4000f8e96c0 */
[----:B------:R-:W-:Y:S01]  /*bbe0*/  MUFU.EX2 R33, R33 ;  /* 0x0000002100217308 */ /* 0x000fe20000000800 */
[----:B------:R-:W-:Y:S01]  /*bbf0*/  FFMA.FTZ R31, R184, c[0x0][0x23c], -R180 ;  /* 0x00008f00b81f7a23 */ /* 0x000fe200000108b4 */
[----:B------:R-:W-:Y:S01]  /*bc00*/  LOP3.LUT R4, R189, UR6, R172, 0x96, !PT ;  /* 0x00000006bd047c12 */ /* 0x000fe2000f8e96ac */
[----:B------:R-:W-:Y:S01]  /*bc10*/  IMAD.WIDE.U32 R192, R192, -0x326172a9, RZ ;  /* 0xcd9e8d57c0c07825 */ /* 0x000fe200078e00ff */
[----:B-1----:R-:W-:-:S03]  /*bc20*/  FMNMX.FTZ R3, R6, R3, !PT ;  /* 0x0000000306037209 */ /* 0x002fc60007810000 */
[----:B------:R-:W-:Y:S01]  /*bc30*/  IMAD.WIDE.U32 R196, R4, -0x326172a9, RZ ;  /* 0xcd9e8d5704c47825 */ /* 0x000fe200078e00ff */
[----:B------:R-:W-:Y:S01]  /*bc40*/  FSEL R6, R198, RZ, P1 ;  /* 0x000000ffc6067208 */ /* 0x000fe20000800000 */
[----:B------:R-:W1:Y:S01]  /*bc50*/  MUFU.EX2 R32, R32 ;  /* 0x0000002000207308 */ /* 0x000e620000000800 */
[----:B--2---:R-:W-:Y:S01]  /*bc60*/  FMNMX.FTZ R0, R5, R0, !PT ;  /* 0x0000000005007209 */ /* 0x004fe20007810000 */
[C---:B------:R-:W-:Y:S01]  /*bc70*/  FMUL.FTZ R183, R3.reuse, c[0x0][0x23c] ;  /* 0x00008f0003b77a20 */ /* 0x040fe20000410000 */
[----:B------:R-:W2:Y:S01]  /*bc80*/  LDC.U8 R5, c[0x0][0x2d8] ;  /* 0x0000b600ff057b82 */ /* 0x000ea20000000000 */
[----:B------:R-:W-:Y:S01]  /*bc90*/  FSETP.NEU.FTZ.AND P1, PT, R3, -INF , PT ;  /* 0xff8000000300780b */ /* 0x000fe20003f3d000 */
[----:B------:R-:W-:Y:S01]  /*bca0*/  FFMA.FTZ R187, R16, c[0x0][0x23c], -R180 ;  /* 0x00008f0010bb7a23 */ /* 0x000fe200000108b4 */
[----:B---3--:R-:W-:Y:S01]  /*bcb0*/  FMNMX.FTZ R252, R7, R252, !PT ;  /* 0x000000fc07fc7209 */ /* 0x008fe20007810000 */
[----:B------:R-:W-:Y:S01]  /*bcc0*/  FADD.FTZ R7, R167, -R6 ;  /* 0x80000006a7077221 */ /* 0x000fe20000010000 */
[----:B------:R-:W-:Y:S01]  /*bcd0*/  FSEL R183, R183, RZ, P1 ;  /* 0x000000ffb7b77208 */ /* 0x000fe20000800000 */
[----:B------:R-:W-:Y:S01]  /*bce0*/  MUFU.EX2 R31, R31 ;  /* 0x0000001f001f7308 */ /* 0x000fe20000000800 */
[C---:B------:R-:W-:Y:S01]  /*bcf0*/  FSETP.NEU.FTZ.AND P0, PT, R252.reuse, -INF , PT ;  /* 0xff800000fc00780b */ /* 0x040fe20003f1d000 */
[C---:B------:R-:W-:Y:S01]  /*bd00*/  FMUL.FTZ R29, R252.reuse, c[0x0][0x23c] ;  /* 0x00008f00fc1d7a20 */ /* 0x040fe20000410000 */
[----:B------:R-:W-:Y:S01]  /*bd10*/  FSEL R176, R3, RZ, P1 ;  /* 0x000000ff03b07208 */ /* 0x000fe20000800000 */
[----:B------:R-:W-:Y:S01]  /*bd20*/  FMUL.FTZ R186, R7, c[0x0][0x23c] ;  /* 0x00008f0007ba7a20 */ /* 0x000fe20000410000 */
[----:B------:R-:W-:Y:S01]  /*bd30*/  FSEL R35, R252, RZ, P0 ;  /* 0x000000fffc237208 */ /* 0x000fe20000000000 */
[----:B------:R-:W-:Y:S01]  /*bd40*/  FFMA.FTZ R194, R17, c[0x0][0x23c], -R183 ;  /* 0x00008f0011c27a23 */ /* 0x000fe200000108b7 */
[----:B------:R-:W-:Y:S01]  /*bd50*/  FSEL R29, R29, RZ, P0 ;  /* 0x000000ff1d1d7208 */ /* 0x000fe20000000000 */
[----:B------:R-:W-:Y:S01]  /*bd60*/  FADD.FTZ R176, R165, -R176 ;  /* 0x800000b0a5b07221 */ /* 0x000fe20000010000 */
[----:B------:R-:W-:Y:S01]  /*bd70*/  FSETP.NEU.FTZ.AND P0, PT, R0, -INF , PT ;  /* 0xff8000000000780b */ /* 0x000fe20003f1d000 */
[----:B------:R-:W-:Y:S01]  /*bd80*/  FADD.FTZ R6, R166, -R35 ;  /* 0x80000023a6067221 */ /* 0x000fe20000010000 */
[----:B------:R-:W-:Y:S01]  /*bd90*/  LOP3.LUT R7, R196, 0xff, RZ, 0xc0, !PT ;  /* 0x000000ffc4077812 */ /* 0x000fe200078ec0ff */
[--C-:B------:R-:W-:Y:S01]  /*bda0*/  FFMA.FTZ R35, R182, c[0x0][0x23c], -R29.reuse ;  /* 0x00008f00b6237a23 */ /* 0x100fe2000001081d */
[----:B------:R-:W3:Y:S01]  /*bdb0*/  MUFU.EX2 R186, R186 ;  /* 0x000000ba00ba7308 */ /* 0x000ee20000000800 */
[--C-:B------:R-:W-:Y:S01]  /*bdc0*/  FFMA.FTZ R172, R170, c[0x0][0x23c], -R29.reuse ;  /* 0x00008f00aaac7a23 */ /* 0x100fe2000001081d */
[----:B------:R-:W-:Y:S01]  /*bdd0*/  LOP3.LUT R191, R193, UR7, R190, 0x96, !PT ;  /* 0x00000007c1bf7c12 */ /* 0x000fe2000f8e96be */
[----:B------:R-:W-:Y:S01]  /*bde0*/  FFMA.FTZ R184, R10, c[0x0][0x23c], -R29 ;  /* 0x00008f000ab87a23 */ /* 0x000fe2000001081d */
[----:B-1----:R-:W-:Y:S01]  /*bdf0*/  F2FP.BF16.PACK_AB R10, R32, R33 ;  /* 0x00000021200a723e */ /* 0x002fe200000010ff */
[----:B------:R-:W-:Y:S01]  /*be00*/  FFMA.FTZ R170, R14, c[0x0][0x23c], -R183 ;  /* 0x00008f000eaa7a23 */ /* 0x000fe200000108b7 */
[----:B--2---:R-:W-:Y:S01]  /*be10*/  PRMT R182, R5, 0x7054, R5 ;  /* 0x0000705405b67816 */ /* 0x004fe20000000005 */
[----:B------:R-:W-:Y:S01]  /*be20*/  FFMA.FTZ R173, R168, c[0x0][0x23c], -R29 ;  /* 0x00008f00a8ad7a23 */ /* 0x000fe2000001081d */
[----:B------:R-:W-:Y:S01]  /*be30*/  MUFU.EX2 R35, R35 ;  /* 0x0000002300237308 */ /* 0x000fe20000000800 */
[----:B------:R-:W-:Y:S01]  /*be40*/  FSEL R5, R0, RZ, P0 ;  /* 0x000000ff00057208 */ /* 0x000fe20000000000 */
[----:B------:R-:W-:Y:S01]  /*be50*/  FFMA.FTZ R168, R12, c[0x0][0x23c], -R183 ;  /* 0x00008f000ca87a23 */ /* 0x000fe200000108b7 */
[--C-:B------:R-:W-:Y:S01]  /*be60*/  HSET2.LE.AND R171, R171, R182.reuse, PT ;  /* 0x000000b6abab7233 */ /* 0x100fe20003803000 */
[----:B------:R-:W-:Y:S01]  /*be70*/  FMUL.FTZ R176, R176, c[0x0][0x23c] ;  /* 0x00008f00b0b07a20 */ /* 0x000fe20000410000 */
[--C-:B------:R-:W-:Y:S01]  /*be80*/  HSET2.LE.AND R11, R11, R182.reuse, PT ;  /* 0x000000b60b0b7233 */ /* 0x100fe20003803000 */
[----:B------:R-:W-:Y:S01]  /*be90*/  FADD.FTZ R174, R18, -R5 ;  /* 0x8000000512ae7221 */ /* 0x000fe20000010000 */
[----:B------:R-:W-:Y:S01]  /*bea0*/  LOP3.LUT R5, R197, UR16, R192, 0x96, !PT ;  /* 0x00000010c5057c12 */ /* 0x000fe2000f8e96c0 */
[----:B------:R-:W1:Y:S01]  /*beb0*/  MUFU.EX2 R172, R172 ;  /* 0x000000ac00ac7308 */ /* 0x000e620000000800 */
[----:B------:R-:W-:Y:S01]  /*bec0*/  LOP3.LUT R10, R171, R10, RZ, 0xc0, !PT ;  /* 0x0000000aab0a7212 */ /* 0x000fe200078ec0ff */
[----:B------:R-:W-:Y:S01]  /*bed0*/  FFMA.FTZ R171, R8, c[0x0][0x23c], -R183 ;  /* 0x00008f0008ab7a23 */ /* 0x000fe200000108b7 */
[C---:B------:R-:W-:Y:S01]  /*bee0*/  LOP3.LUT R165, R5.reuse, 0xffff, RZ, 0xc0, !PT ;  /* 0x0000ffff05a57812 */ /* 0x040fe200078ec0ff */
[--C-:B------:R-:W-:Y:S01]  /*bef0*/  HSET2.LE.AND R169, R169, R182.reuse, PT ;  /* 0x000000b6a9a97233 */ /* 0x100fe20003803000 */
[----:B------:R-:W-:Y:S01]  /*bf00*/  LOP3.LUT R4, R5, 0xff, RZ, 0xc0, !PT ;  /* 0x000000ff05047812 */ /* 0x000fe200078ec0ff */
[--C-:B------:R-:W-:Y:S01]  /*bf10*/  HSET2.LE.AND R9, R9, R182.reuse, PT ;  /* 0x000000b609097233 */ /* 0x100fe20003803000 */
[----:B------:R-:W-:Y:S01]  /*bf20*/  SHF.R.U32.HI R165, RZ, 0x8, R165 ;  /* 0x00000008ffa57819 */ /* 0x000fe200000116a5 */
[----:B------:R-:W-:Y:S01]  /*bf30*/  MUFU.EX2 R171, R171 ;  /* 0x000000ab00ab7308 */ /* 0x000fe20000000800 */
[----:B------:R-:W-:Y:S01]  /*bf40*/  SHF.R.U32.HI R12, RZ, 0x18, R5 ;  /* 0x00000018ff0c7819 */ /* 0x000fe20000011605 */
[----:B------:R-:W-:Y:S01]  /*bf50*/  FMUL.FTZ R174, R174, c[0x0][0x23c] ;  /* 0x00008f00aeae7a20 */ /* 0x000fe20000410000 */
[----:B------:R-:W-:Y:S01]  /*bf60*/  PRMT R165, R4, 0x5410, R165 ;  /* 0x0000541004a57816 */ /* 0x000fe200000000a5 */
[-C--:B---3--:R-:W-:Y:S01]  /*bf70*/  FMUL.FTZ R160, R160, R186.reuse ;  /* 0x000000baa0a07220 */ /* 0x088fe20000410000 */
[----:B------:R-:W-:Y:S01]  /*bf80*/  F2FP.BF16.PACK_AB R8, R34, R31 ;  /* 0x0000001f2208723e */ /* 0x000fe200000010ff */
[----:B------:R-:W-:Y:S01]  /*bf90*/  FMUL.FTZ R161, R161, R186 ;  /* 0x000000baa1a17220 */ /* 0x000fe20000410000 */
[----:B-1----:R-:W-:Y:S01]  /*bfa0*/  F2FP.BF16.PACK_AB R18, R172, R35 ;  /* 0x00000023ac12723e */ /* 0x002fe200000010ff */
[----:B------:R-:W1:Y:S01]  /*bfb0*/  MUFU.EX2 R170, R170 ;  /* 0x000000aa00aa7308 */ /* 0x000e620000000800 */
[----:B------:R-:W-:Y:S01]  /*bfc0*/  HSET2.LE.AND R4, R165, R182, PT ;  /* 0x000000b6a5047233 */ /* 0x000fe20003803000 */
[----:B------:R-:W-:Y:S01]  /*bfd0*/  LOP3.LUT R8, R169, R8, RZ, 0xc0, !PT ;  /* 0x00000008a9087212 */ /* 0x000fe200078ec0ff */
[----:B------:R-:W-:Y:S01]  /*bfe0*/  FFMA.FTZ R169, R164, c[0x0][0x23c], -R183 ;  /* 0x00008f00a4a97a23 */ /* 0x000fe200000108b7 */
[----:B------:R-:W-:Y:S01]  /*bff0*/  LOP3.LUT R11, R11, R18, RZ, 0xc0, !PT ;  /* 0x000000120b0b7212 */ /* 0x000fe200078ec0ff */
[----:B------:R-:W-:-:S02]  /*c000*/  FMUL.FTZ R18, R0, c[0x0][0x23c] ;  /* 0x00008f0000127a20 */ /* 0x000fc40000410000 */
[-C--:B------:R-:W-:Y:S01]  /*c010*/  FMUL.FTZ R40, R40, R186.reuse ;  /* 0x000000ba28287220 */ /* 0x080fe20000410000 */
[----:B------:R-:W-:Y:S01]  /*c020*/  MUFU.EX2 R168, R168 ;  /* 0x000000a800a87308 */ /* 0x000fe20000000800 */
[-C--:B------:R-:W-:Y:S01]  /*c030*/  FMUL.FTZ R41, R41, R186.reuse ;  /* 0x000000ba29297220 */ /* 0x080fe20000410000 */
[----:B------:R-:W-:Y:S01]  /*c040*/  FSEL R18, R18, RZ, P0 ;  /* 0x000000ff12127208 */ /* 0x000fe20000000000 */
[-C--:B------:R-:W-:Y:S01]  /*c050*/  FMUL.FTZ R44, R44, R186.reuse ;  /* 0x000000ba2c2c7220 */ /* 0x080fe20000410000 */
[----:B------:R-:W-:Y:S01]  /*c060*/  PLOP3.LUT P0, PT, PT, PT, UP0, 0x80, 0x0 ;  /* 0x000000000000781c */ /* 0x000fe20003f0f008 */
[----:B------:R-:W-:Y:S02]  /*c070*/  FMUL.FTZ R45, R45, R186 ;  /* 0x000000ba2d2d7220 */ /* 0x000fe40000410000 */
[--C-:B------:R-:W-:Y:S01]  /*c080*/  FFMA.FTZ R167, R195, c[0x0][0x23c], -R18.reuse ;  /* 0x00008f00c3a77a23 */ /* 0x100fe20000010812 */
[----:B------:R-:W-:Y:S01]  /*c090*/  MUFU.EX2 R169, R169 ;  /* 0x000000a900a97308 */ /* 0x000fe20000000800 */
[--C-:B------:R-:W-:Y:S01]  /*c0a0*/  FFMA.FTZ R166, R13, c[0x0][0x23c], -R18.reuse ;  /* 0x00008f000da67a23 */ /* 0x100fe20000010812 */
[----:B-1----:R-:W-:Y:S01]  /*c0b0*/  F2FP.BF16.PACK_AB R13, R170, R171 ;  /* 0x000000abaa0d723e */ /* 0x002fe200000010ff */
[----:B------:R-:W-:-:S02]  /*c0c0*/  FFMA.FTZ R165, R185, c[0x0][0x23c], -R18 ;  /* 0x00008f00b9a57a23 */ /* 0x000fc40000010812 */
[----:B------:R-:W-:Y:S01]  /*c0d0*/  FFMA.FTZ R164, R15, c[0x0][0x23c], -R18 ;  /* 0x00008f000fa47a23 */ /* 0x000fe20000010812 */
[----:B------:R-:W-:Y:S01]  /*c0e0*/  LOP3.LUT R4, R4, R13, RZ, 0xc0, !PT ;  /* 0x0000000d04047212 */ /* 0x000fe200078ec0ff */
[----:B------:R-:W-:Y:S01]  /*c0f0*/  FMUL.FTZ R185, R6, c[0x0][0x23c] ;  /* 0x00008f0006b97a20 */ /* 0x000fe20000410000 */
[----:B------:R-:W-:Y:S01]  /*c100*/  MUFU.EX2 R167, R167 ;  /* 0x000000a700a77308 */ /* 0x000fe20000000800 */
[----:B------:R-:W-:Y:S01]  /*c110*/  SHF.R.U32.HI R13, RZ, 0x10, R5 ;  /* 0x00000010ff0d7819 */ /* 0x000fe20000011605 */
[-C--:B------:R-:W-:Y:S02]  /*c120*/  FMUL.FTZ R56, R56, R186.reuse ;  /* 0x000000ba38387220 */ /* 0x080fe40000410000 */
[-C--:B------:R-:W-:Y:S01]  /*c130*/  FMUL.FTZ R57, R57, R186.reuse ;  /* 0x000000ba39397220 */ /* 0x080fe20000410000 */
[----:B------:R-:W-:Y:S01]  /*c140*/  LOP3.LUT R5, R13, 0xff, RZ, 0xc0, !PT ;  /* 0x000000ff0d057812 */ /* 0x000fe200078ec0ff */
[-C--:B------:R-:W-:Y:S02]  /*c150*/  FMUL.FTZ R60, R60, R186.reuse ;  /* 0x000000ba3c3c7220 */ /* 0x080fe40000410000 */
[----:B------:R-:W1:Y:S01]  /*c160*/  MUFU.EX2 R166, R166 ;  /* 0x000000a600a67308 */ /* 0x000e620000000800 */
[----:B------:R-:W-:Y:S01]  /*c170*/  PRMT R5, R5, 0x5410, R12 ;  /* 0x0000541005057816 */ /* 0x000fe2000000000c */
[----:B------:R-:W-:-:S02]  /*c180*/  FMUL.FTZ R61, R61, R186 ;  /* 0x000000ba3d3d7220 */ /* 0x000fc40000410000 */
[-C--:B------:R-:W-:Y:S02]  /*c190*/  FMUL.FTZ R72, R72, R186.reuse ;  /* 0x000000ba48487220 */ /* 0x080fe40000410000 */
[----:B------:R-:W-:Y:S01]  /*c1a0*/  HSET2.LE.AND R5, R5, R182, PT ;  /* 0x000000b605057233 */ /* 0x000fe20003803000 */
[-C--:B------:R-:W-:Y:S01]  /*c1b0*/  FMUL.FTZ R73, R73, R186.reuse ;  /* 0x000000ba49497220 */ /* 0x080fe20000410000 */
[----:B------:R-:W-:Y:S01]  /*c1c0*/  MUFU.EX2 R184, R184 ;  /* 0x000000b800b87308 */ /* 0x000fe20000000800 */
[-C--:B------:R-:W-:Y:S02]  /*c1d0*/  FMUL.FTZ R76, R76, R186.reuse ;  /* 0x000000ba4c4c7220 */ /* 0x080fe40000410000 */
[-C--:B------:R-:W-:Y:S02]  /*c1e0*/  FMUL.FTZ R77, R77, R186.reuse ;  /* 0x000000ba4d4d7220 */ /* 0x080fe40000410000 */
[-C--:B------:R-:W-:Y:S02]  /*c1f0*/  FMUL.FTZ R88, R88, R186.reuse ;  /* 0x000000ba58587220 */ /* 0x080fe40000410000 */
[-C--:B------:R-:W-:Y:S01]  /*c200*/  FMUL.FTZ R89, R89, R186.reuse ;  /* 0x000000ba59597220 */ /* 0x080fe20000410000 */
[----:B-1----:R-:W-:Y:S01]  /*c210*/  F2FP.BF16.PACK_AB R12, R166, R167 ;  /* 0x000000a7a60c723e */ /* 0x002fe200000010ff */
[----:B------:R-:W1:Y:S01]  /*c220*/  MUFU.EX2 R173, R173 ;  /* 0x000000ad00ad7308 */ /* 0x000e620000000800 */
[----:B------:R-:W-:-:S02]  /*c230*/  FMUL.FTZ R92, R92, R186 ;  /* 0x000000ba5c5c7220 */ /* 0x000fc40000410000 */
[----:B------:R-:W-:Y:S01]  /*c240*/  LOP3.LUT R5, R5, R12, RZ, 0xc0, !PT ;  /* 0x0000000c05057212 */ /* 0x000fe200078ec0ff */
[-C--:B------:R-:W-:Y:S01]  /*c250*/  FMUL.FTZ R93, R93, R186.reuse ;  /* 0x000000ba5d5d7220 */ /* 0x080fe20000410000 */
[----:B------:R-:W-:Y:S01]  /*c260*/  LOP3.LUT R12, R196, 0xffff, RZ, 0xc0, !PT ;  /* 0x0000ffffc40c7812 */ /* 0x000fe200078ec0ff */
[-C--:B------:R-:W-:Y:S02]  /*c270*/  FMUL.FTZ R104, R104, R186.reuse ;  /* 0x000000ba68687220 */ /* 0x080fe40000410000 */
[----:B------:R-:W-:Y:S01]  /*c280*/  MUFU.EX2 R165, R165 ;  /* 0x000000a500a57308 */ /* 0x000fe20000000800 */
[----:B------:R-:W-:Y:S01]  /*c290*/  SHF.R.U32.HI R12, RZ, 0x8, R12 ;  /* 0x00000008ff0c7819 */ /* 0x000fe2000001160c */
[-C--:B------:R-:W-:Y:S02]  /*c2a0*/  FMUL.FTZ R105, R105, R186.reuse ;  /* 0x000000ba69697220 */ /* 0x080fe40000410000 */
[-C--:B------:R-:W-:Y:S01]  /*c2b0*/  FMUL.FTZ R152, R152, R186.reuse ;  /* 0x000000ba98987220 */ /* 0x080fe20000410000 */
[----:B------:R-:W-:Y:S01]  /*c2c0*/  PRMT R7, R7, 0x5410, R12 ;  /* 0x0000541007077816 */ /* 0x000fe2000000000c */
[----:B------:R-:W-:Y:S01]  /*c2d0*/  FMUL.FTZ R153, R153, R186 ;  /* 0x000000ba99997220 */ /* 0x000fe20000410000 */
[--C-:B------:R-:W-:Y:S01]  /*c2e0*/  SHF.R.U32.HI R12, RZ, 0x10, R196.reuse ;  /* 0x00000010ff0c7819 */ /* 0x100fe200000116c4 */
[----:B------:R-:W2:Y:S01]  /*c2f0*/  MUFU.EX2 R164, R164 ;  /* 0x000000a400a47308 */ /* 0x000ea20000000800 */
[----:B-1----:R-:W-:Y:S01]  /*c300*/  F2FP.BF16.PACK_AB R14, R173, R184 ;  /* 0x000000b8ad0e723e */ /* 0x002fe200000010ff */
[--C-:B------:R-:W-:Y:S01]  /*c310*/  HSET2.LE.AND R6, R7, R182.reuse, PT ;  /* 0x000000b607067233 */ /* 0x100fe20003803000 */
[----:B------:R-:W-:Y:S01]  /*c320*/  F2FP.BF16.PACK_AB R7, R168, R169 ;  /* 0x000000a9a807723e */ /* 0x000fe200000010ff */
[-C--:B------:R-:W-:Y:S01]  /*c330*/  FMUL.FTZ R116, R116, R186.reuse ;  /* 0x000000ba74747220 */ /* 0x080fe20000410000 */
[----:B------:R-:W-:Y:S01]  /*c340*/  LOP3.LUT R12, R12, 0xff, RZ, 0xc0, !PT ;  /* 0x000000ff0c0c7812 */ /* 0x000fe200078ec0ff */
[-C--:B------:R-:W-:Y:S01]  /*c350*/  FMUL.FTZ R117, R117, R186.reuse ;  /* 0x000000ba75757220 */ /* 0x080fe20000410000 */
[----:B------:R-:W-:Y:S01]  /*c360*/  LOP3.LUT R6, R6, R7, RZ, 0xc0, !PT ;  /* 0x0000000706067212 */ /* 0x000fe200078ec0ff */
[----:B------:R-:W1:Y:S01]  /*c370*/  MUFU.EX2 R185, R185 ;  /* 0x000000b900b97308 */ /* 0x000e620000000800 */
[----:B------:R-:W-:Y:S01]  /*c380*/  SHF.R.U32.HI R7, RZ, 0x18, R196 ;  /* 0x00000018ff077819 */ /* 0x000fe200000116c4 */
[----:B------:R-:W-:Y:S01]  /*c390*/  FMUL.FTZ R120, R120, R186 ;  /* 0x000000ba78787220 */ /* 0x000fe20000410000 */
[----:B------:R-:W-:Y:S01]  /*c3a0*/  LOP3.LUT R9, R9, R14, RZ, 0xc0, !PT ;  /* 0x0000000e09097212 */ /* 0x000fe200078ec0ff */
[-C--:B------:R-:W-:Y:S01]  /*c3b0*/  FMUL.FTZ R121, R121, R186.reuse ;  /* 0x000000ba79797220 */ /* 0x080fe20000410000 */
[----:B------:R-:W-:Y:S01]  /*c3c0*/  PRMT R7, R12, 0x5410, R7 ;  /* 0x000054100c077816 */ /* 0x000fe20000000007 */
[-C--:B------:R-:W-:Y:S01]  /*c3d0*/  FMUL.FTZ R128, R128, R186.reuse ;  /* 0x000000ba80807220 */ /* 0x080fe20000410000 */
[----:B--2---:R-:W-:Y:S01]  /*c3e0*/  F2FP.BF16.PACK_AB R12, R164, R165 ;  /* 0x000000a5a40c723e */ /* 0x004fe200000010ff */
[----:B------:R-:W2:Y:S02]  /*c3f0*/  MUFU.EX2 R176, R176 ;  /* 0x000000b000b07308 */ /* 0x000ea40000000800 */
[----:B------:R-:W-:Y:S01]  /*c400*/  HSET2.LE.AND R7, R7, R182, PT ;  /* 0x000000b607077233 */ /* 0x000fe20003803000 */
[----:B------:R-:W-:-:S02]  /*c410*/  FMUL.FTZ R129, R129, R186 ;  /* 0x000000ba81817220 */ /* 0x000fc40000410000 */
[----:B------:R-:W-:Y:S02]  /*c420*/  FMUL.FTZ R144, R144, R186 ;  /* 0x000000ba90907220 */ /* 0x000fe40000410000 */
[----:B------:R-:W-:Y:S01]  /*c430*/  LOP3.LUT R7, R7, R12, RZ, 0xc0, !PT ;  /* 0x0000000c07077212 */ /* 0x000fe200078ec0ff */
[-C--:B-1----:R-:W-:Y:S01]  /*c440*/  FMUL.FTZ R162, R162, R185.reuse ;  /* 0x000000b9a2a27220 */ /* 0x082fe20000410000 */
[----:B------:R-:W1:Y:S01]  /*c450*/  LDSM.16.MT88.4 R12, [R212+0xa000] ;  /* 0x00a00000d40c783b */ /* 0x000e620000004200 */
[----:B------:R-:W3:Y:S01]  /*c460*/  MUFU.EX2 R174, R174 ;  /* 0x000000ae00ae7308 */ /* 0x000ee20000000800 */
[-C--:B------:R-:W-:Y:S02]  /*c470*/  FMUL.FTZ R163, R163, R185.reuse ;  /* 0x000000b9a3a37220 */ /* 0x080fe40000410000 */
[-C--:B------:R-:W-:Y:S02]  /*c480*/  FMUL.FTZ R42, R42, R185.reuse ;  /* 0x000000b92a2a7220 */ /* 0x080fe40000410000 */
[----:B------:R-:W-:-:S02]  /*c490*/  FMUL.FTZ R43, R43, R185 ;  /* 0x000000b92b2b7220 */ /* 0x000fc40000410000 */
[-C--:B--2---:R-:W-:Y:S01]  /*c4a0*/  FMUL.FTZ R156, R156, R176.reuse ;  /* 0x000000b09c9c7220 */ /* 0x084fe20000410000 */
[----:B------:R-:W-:Y:S01]  /*c4b0*/  MUFU.EX2 R194, R194 ;  /* 0x000000c200c27308 */ /* 0x000fe20000000800 */
[-C--:B------:R-:W-:Y:S02]  /*c4c0*/  FMUL.FTZ R157, R157, R176.reuse ;  /* 0x000000b09d9d7220 */ /* 0x080fe40000410000 */
[-C--:B------:R-:W-:Y:S02]  /*c4d0*/  FMUL.FTZ R36, R36, R176.reuse ;  /* 0x000000b024247220 */ /* 0x080fe40000410000 */
[----:B------:R-:W-:Y:S02]  /*c4e0*/  FMUL.FTZ R37, R37, R176 ;  /* 0x000000b025257220 */ /* 0x000fe40000410000 */
[----:B------:R-:W-:Y:S01]  /*c4f0*/  FMUL.FTZ R46, R46, R185 ;  /* 0x000000b92e2e7220 */ /* 0x000fe20000410000 */
[----:B------:R-:W-:Y:S01]  /*c500*/  MUFU.EX2 R187, R187 ;  /* 0x000000bb00bb7308 */ /* 0x000fe20000000800 */
[----:B---3--:R-:W-:-:S02]  /*c510*/  FMUL.FTZ R158, R158, R174 ;  /* 0x000000ae9e9e7220 */ /* 0x008fc40000410000 */
[-C--:B------:R-:W-:Y:S02]  /*c520*/  FMUL.FTZ R159, R159, R174.reuse ;  /* 0x000000ae9f9f7220 */ /* 0x080fe40000410000 */
[-C--:B------:R-:W-:Y:S02]  /*c530*/  FMUL.FTZ R38, R38, R174.reuse ;  /* 0x000000ae26267220 */ /* 0x080fe40000410000 */
[----:B------:R-:W-:Y:S02]  /*c540*/  FMUL.FTZ R39, R39, R174 ;  /* 0x000000ae27277220 */ /* 0x000fe40000410000 */
[----:B------:R-:W-:Y:S02]  /*c550*/  FMUL.FTZ R47, R47, R185 ;  /* 0x000000b92f2f7220 */ /* 0x000fe40000410000 */
[-C--:B------:R-:W-:Y:S02]  /*c560*/  FMUL.FTZ R48, R48, R176.reuse ;  /* 0x000000b030307220 */ /* 0x080fe40000410000 */
[----:B------:R-:W-:-:S02]  /*c570*/  FMUL.FTZ R49, R49, R176 ;  /* 0x000000b031317220 */ /* 0x000fc40000410000 */
[-C--:B------:R-:W-:Y:S02]  /*c580*/  FMUL.FTZ R50, R50, R174.reuse ;  /* 0x000000ae32327220 */ /* 0x080fe40000410000 */
[----:B------:R-:W-:Y:S02]  /*c590*/  FMUL.FTZ R51, R51, R174 ;  /* 0x000000ae33337220 */ /* 0x000fe40000410000 */
[-C--:B------:R-:W-:Y:S02]  /*c5a0*/  FMUL.FTZ R52, R52, R176.reuse ;  /* 0x000000b034347220 */ /* 0x080fe40000410000 */
[----:B------:R-:W-:Y:S01]  /*c5b0*/  FMUL.FTZ R53, R53, R176 ;  /* 0x000000b035357220 */ /* 0x000fe20000410000 */
[----:B-1----:R-:W-:Y:S01]  /*c5c0*/  HMMA.16816.F32.BF16 R160, R8, R12, R160 ;  /* 0x0000000c08a0723c */ /* 0x002fe200000418a0 */
[-C--:B------:R-:W-:Y:S02]  /*c5d0*/  FMUL.FTZ R54, R54, R174.reuse ;  /* 0x000000ae36367220 */ /* 0x080fe40000410000 */
[----:B------:R-:W-:-:S02]  /*c5e0*/  FMUL.FTZ R55, R55, R174 ;  /* 0x000000ae37377220 */ /* 0x000fc40000410000 */
[-C--:B------:R-:W-:Y:S02]  /*c5f0*/  FMUL.FTZ R58, R58, R185.reuse ;  /* 0x000000b93a3a7220 */ /* 0x080fe40000410000 */
        /* <DEDUP_REMOVED lines=12> */
[----:B------:R-:W1:Y:S01]  /*c6c0*/  LDSM.16.MT88.4 R12, [R210+0xa000] ;  /* 0x00a00000d20c783b */ /* 0x000e620000004200 */
        /* <DEDUP_REMOVED lines=29> */
[-C--:B------:R-:W-:Y:S01]  /*c8a0*/  FMUL.FTZ R107, R107, R185.reuse ;  /* 0x000000b96b6b7220 */ /* 0x080fe20000410000 */
[-C--:B------:R-:W-:Y:S01]  /*c8b0*/  HMMA.16816.F32.BF16 R52, R4, R14.reuse, R52 ;  /* 0x0000000e0434723c */ /* 0x080fe20000041834 */
[-C--:B------:R-:W-:Y:S02]  /*c8c0*/  FMUL.FTZ R154, R154, R185.reuse ;  /* 0x000000b99a9a7220 */ /* 0x080fe40000410000 */
[----:B------:R-:W-:Y:S02]  /*c8d0*/  FMUL.FTZ R155, R155, R185 ;  /* 0x000000b99b9b7220 */ /* 0x000fe40000410000 */
[-C--:B------:R-:W-:Y:S02]  /*c8e0*/  FMUL.FTZ R108, R108, R176.reuse ;  /* 0x000000b06c6c7220 */ /* 0x080fe40000410000 */
[----:B------:R-:W-:Y:S01]  /*c8f0*/  FMUL.FTZ R109, R109, R176 ;  /* 0x000000b06d6d7220 */ /* 0x000fe20000410000 */
        /* <DEDUP_REMOVED lines=42> */
[--C-:B------:R-:W-:Y:S02]  /*cba0*/  FFMA.FTZ R190, R177, c[0x0][0x23c], -R180.reuse ;  /* 0x00008f00b1be7a23 */ /* 0x100fe400000108b4 */
[----:B------:R-:W-:-:S02]  /*cbb0*/  FFMA.FTZ R177, R21, c[0x0][0x23c], -R180 ;  /* 0x00008f0015b17a23 */ /* 0x000fc400000108b4 */
[--C-:B------:R-:W-:Y:S02]  /*cbc0*/  FFMA.FTZ R189, R178, c[0x0][0x23c], -R29.reuse ;  /* 0x00008f00b2bd7a23 */ /* 0x100fe4000001081d */
[--C-:B------:R-:W-:Y:S01]  /*cbd0*/  FFMA.FTZ R178, R179, c[0x0][0x23c], -R29.reuse ;  /* 0x00008f00b3b27a23 */ /* 0x100fe2000001081d */
[----:B------:R-:W-:Y:S01]  /*cbe0*/  MUFU.EX2 R190, R190 ;  /* 0x000000be00be7308 */ /* 0x000fe20000000800 */
[----:B------:R-:W-:Y:S02]  /*cbf0*/  FFMA.FTZ R175, R175, c[0x0][0x23c], -R29 ;  /* 0x00008f00afaf7a23 */ /* 0x000fe4000001081d */
[----:B------:R-:W-:Y:S02]  /*cc00*/  FFMA.FTZ R192, R23, c[0x0][0x23c], -R183 ;  /* 0x00008f0017c07a23 */ /* 0x000fe400000108b7 */
[--C-:B------:R-:W-:Y:S02]  /*cc10*/  FFMA.FTZ R25, R25, c[0x0][0x23c], -R18.reuse ;  /* 0x00008f0019197a23 */ /* 0x100fe40000010812 */
[--C-:B------:R-:W-:Y:S01]  /*cc20*/  FFMA.FTZ R27, R27, c[0x0][0x23c], -R18.reuse ;  /* 0x00008f001b1b7a23 */ /* 0x100fe20000010812 */
[----:B------:R-:W-:Y:S01]  /*cc30*/  MUFU.EX2 R189, R189 ;  /* 0x000000bd00bd7308 */ /* 0x000fe20000000800 */
[----:B------:R-:W-:-:S02]  /*cc40*/  FFMA.FTZ R181, R181, c[0x0][0x23c], -R18 ;  /* 0x00008f00b5b57a23 */ /* 0x000fc40000010812 */
[--C-:B------:R-:W-:Y:S02]  /*cc50*/  FFMA.FTZ R179, R24, c[0x0][0x23c], -R183.reuse ;  /* 0x00008f0018b37a23 */ /* 0x100fe400000108b7 */
[----:B------:R-:W-:Y:S02]  /*cc60*/  FFMA.FTZ R183, R28, c[0x0][0x23c], -R183 ;  /* 0x00008f001cb77a23 */ /* 0x000fe400000108b7 */
[----:B------:R-:W-:Y:S01]  /*cc70*/  FFMA.FTZ R238, R238, R185, R184 ;  /* 0x000000b9eeee7223 */ /* 0x000fe200000100b8 */
[----:B------:R-:W-:Y:S01]  /*cc80*/  MUFU.EX2 R178, R178 ;  /* 0x000000b200b27308 */ /* 0x000fe20000000800 */
[----:B------:R-:W-:Y:S02]  /*cc90*/  FFMA.FTZ R243, R243, R186, R31 ;  /* 0x000000baf3f37223 */ /* 0x000fe4000001001f */
[----:B------:R-:W-:Y:S02]  /*cca0*/  FFMA.FTZ R171, R241, R176, R171 ;  /* 0x000000b0f1ab7223 */ /* 0x000fe400000100ab */
[----:B------:R-:W-:-:S02]  /*ccb0*/  FFMA.FTZ R167, R239, R174, R167 ;  /* 0x000000aeefa77223 */ /* 0x000fc400000100a7 */
[----:B------:R-:W-:Y:S01]  /*ccc0*/  FADD.FTZ R34, R34, R243 ;  /* 0x000000f322227221 */ /* 0x000fe20000010000 */
[----:B------:R-:W-:Y:S01]  /*ccd0*/  MUFU.EX2 R175, R175 ;  /* 0x000000af00af7308 */ /* 0x000fe20000000800 */
[----:B------:R-:W-:Y:S01]  /*cce0*/  FADD.FTZ R238, R173, R238 ;  /* 0x000000eeadee7221 */ /* 0x000fe20000010000 */
[-C--:B-1----:R-:W-:Y:S01]  /*ccf0*/  HMMA.16816.F32.BF16 R76, R8, R12.reuse, R76 ;  /* 0x0000000c084c723c */ /* 0x082fe2000004184c */
        /* <DEDUP_REMOVED lines=9> */
[----:B------:R-:W1:Y:S01]  /*cd90*/  MUFU.EX2 R179, R179 ;  /* 0x000000b300b37308 */ /* 0x000e620000000800 */
[----:B------:R-:W-:Y:S01]  /*cda0*/  FADD.FTZ R172, R172, R35 ;  /* 0x00000023acac7221 */ /* 0x000fe20000010000 */
[-C--:B------:R-:W-:Y:S01]  /*cdb0*/  HMMA.16816.F32.BF16 R84, R4, R14.reuse, R84 ;  /* 0x0000000e0454723c */ /* 0x080fe20000041854 */
[----:B------:R-:W-:Y:S02]  /*cdc0*/  FADD.FTZ R169, R168, R169 ;  /* 0x000000a9a8a97221 */ /* 0x000fe40000010000 */
[----:B------:R-:W-:Y:S02]  /*cdd0*/  FADD.FTZ R164, R164, R165 ;  /* 0x000000a5a4a47221 */ /* 0x000fe40000010000 */
[----:B------:R-:W-:Y:S01]  /*cde0*/  IMAD.MOV.U32 R166, RZ, RZ, R252 ;  /* 0x000000ffffa67224 */ /* 0x000fe200078e00fc */
[----:B------:R1:W-:Y:S01]  /*cdf0*/  MUFU.EX2 R184, R25 ;  /* 0x0000001900b87308 */ /* 0x0003e20000000800 */
[----:B------:R-:W-:Y:S01]  /*ce00*/  IMAD.MOV.U32 R167, RZ, RZ, R198 ;  /* 0x000000ffffa77224 */ /* 0x000fe200078e00c6 */
[----:B------:R-:W-:Y:S01]  /*ce10*/  HMMA.16816.F32.BF16 R88, R8, R14, R88 ;  /* 0x0000000e0858723c */ /* 0x000fe20000041858 */
[----:B------:R-:W2:Y:S01]  /*ce20*/  LDSM.16.MT88.4 R12, [R212+0xb000] ;  /* 0x00b00000d40c783b */ /* 0x000ea20000004200 */
[----:B------:R-:W-:-:S04]  /*ce30*/  IMAD.MOV.U32 R165, RZ, RZ, R3 ;  /* 0x000000ffffa57224 */ /* 0x000fc800078e0003 */
[----:B------:R-:W-:Y:S08]  /*ce40*/  MUFU.EX2 R192, R192 ;  /* 0x000000c000c07308 */ /* 0x000ff00000000800 */
[----:B------:R-:W-:Y:S01]  /*ce50*/  MUFU.EX2 R183, R183 ;  /* 0x000000b700b77308 */ /* 0x000fe20000000800 */
[----:B-1----:R-:W-:Y:S01]  /*ce60*/  F2FP.BF16.PACK_AB R25, R179, R194 ;  /* 0x000000c2b319723e */ /* 0x002fe200000010ff */
[----:B------:R-:W-:-:S04]  /*ce70*/  FADD.FTZ R194, R194, R169 ;  /* 0x000000a9c2c27221 */ /* 0x000fc80000010000 */
[----:B------:R-:W-:Y:S02]  /*ce80*/  FADD.FTZ R179, R179, R194 ;  /* 0x000000c2b3b37221 */ /* 0x000fe40000010000 */
[----:B------:R-:W-:Y:S01]  /*ce90*/  MUFU.EX2 R181, R181 ;  /* 0x000000b500b57308 */ /* 0x000fe20000000800 */
[-C--:B--2---:R-:W-:Y:S08]  /*cea0*/  HMMA.16816.F32.BF16 R92, R8, R12.reuse, R92 ;  /* 0x0000000c085c723c */ /* 0x084ff0000004185c */
        /* <DEDUP_REMOVED lines=13> */
[----:B------:R-:W1:Y:S07]  /*cf80*/  LDSM.16.MT88.4 R12, [R208+0xb000] ;  /* 0x00b00000d00c783b */ /* 0x000e6e0000004200 */
[-C--:B-1----:R-:W-:Y:S08]  /*cf90*/  HMMA.16816.F32.BF16 R140, R4, R12.reuse, R140 ;  /* 0x0000000c048c723c */ /* 0x082ff0000004188c */
[----:B------:R-:W-:Y:S07]  /*cfa0*/  HMMA.16816.F32.BF16 R144, R8, R12, R144 ;  /* 0x0000000c0890723c */ /* 0x000fee0000041890 */
[----:B------:R-:W-:Y:S01]  /*cfb0*/  IMAD.WIDE.U32 R12, R26, -0x2daee0ad, RZ ;  /* 0xd2511f531a0c7825 */ /* 0x000fe200078e00ff */
[----:B------:R-:W-:Y:S03]  /*cfc0*/  HMMA.16816.F32.BF16 R4, R4, R14, R132 ;  /* 0x0000000e0404723c */ /* 0x000fe60000041884 */
[----:B------:R-:W-:Y:S01]  /*cfd0*/  FFMA.FTZ R26, R20, c[0x0][0x23c], -R180 ;  /* 0x00008f00141a7a23 */ /* 0x000fe200000108b4 */
[----:B------:R-:W-:-:S02]  /*cfe0*/  LOP3.LUT R16, R12, 0xffff, RZ, 0xc0, !PT ;  /* 0x0000ffff0c107812 */ /* 0x000fc400078ec0ff */
[----:B------:R-:W-:Y:S01]  /*cff0*/  LOP3.LUT R30, R13, UR17, R30, 0x96, !PT ;  /* 0x000000110d1e7c12 */ /* 0x000fe2000f8e961e */
[----:B------:R-:W-:Y:S01]  /*d000*/  IMAD.WIDE.U32 R134, R191, -0x2daee0ad, RZ ;  /* 0xd2511f53bf867825 */ /* 0x000fe200078e00ff */
[----:B------:R-:W-:Y:S01]  /*d010*/  HMMA.16816.F32.BF16 R8, R8, R14, R136 ;  /* 0x0000000e0808723c */ /* 0x000fe20000041888 */
[----:B------:R-:W-:Y:S01]  /*d020*/  SHF.R.U32.HI R21, RZ, 0x8, R16 ;  /* 0x00000008ff157819 */ /* 0x000fe20000011610 */
[----:B------:R-:W-:Y:S01]  /*d030*/  MUFU.EX2 R180, R26 ;  /* 0x0000001a00b47308 */ /* 0x000fe20000000800 */
[----:B------:R-:W-:Y:S01]  /*d040*/  SHF.R.U32.HI R13, RZ, 0x10, R12 ;  /* 0x00000010ff0d7819 */ /* 0x000fe2000001160c */
[----:B------:R-:W-:Y:S01]  /*d050*/  FFMA.FTZ R191, R19, c[0x0][0x23c], -R18 ;  /* 0x00008f0013bf7a23 */ /* 0x000fe20000010812 */
[----:B------:R-:W-:Y:S02]  /*d060*/  SHF.R.U32.HI R17, RZ, 0x18, R30 ;  /* 0x00000018ff117819 */ /* 0x000fe4000001161e */
[----:B------:R-:W-:Y:S02]  /*d070*/  LOP3.LUT R14, R12, 0xff, RZ, 0xc0, !PT ;  /* 0x000000ff0c0e7812 */ /* 0x000fe400078ec0ff */
[----:B------:R-:W-:Y:S01]  /*d080*/  SHF.R.U32.HI R15, RZ, 0x18, R12 ;  /* 0x00000018ff0f7819 */ /* 0x000fe2000001160c */
[----:B------:R-:W-:Y:S01]  /*d090*/  MUFU.EX2 R191, R191 ;  /* 0x000000bf00bf7308 */ /* 0x000fe20000000800 */
[----:B------:R-:W-:-:S02]  /*d0a0*/  PRMT R21, R14, 0x5410, R21 ;  /* 0x000054100e157816 */ /* 0x000fc40000000015 */
[----:B------:R-:W-:Y:S02]  /*d0b0*/  LOP3.LUT R14, R30, 0xffff, RZ, 0xc0, !PT ;  /* 0x0000ffff1e0e7812 */ /* 0x000fe400078ec0ff */
[----:B------:R-:W-:Y:S01]  /*d0c0*/  LOP3.LUT R12, R135, UR17, R188, 0x96, !PT ;  /* 0x00000011870c7c12 */ /* 0x000fe2000f8e96bc */
[----:B------:R-:W-:Y:S01]  /*d0d0*/  FFMA.FTZ R188, R22, c[0x0][0x23c], -R29 ;  /* 0x00008f0016bc7a23 */ /* 0x000fe2000001081d */
[----:B------:R-:W-:Y:S01]  /*d0e0*/  SHF.R.U32.HI R14, RZ, 0x8, R14 ;  /* 0x00000008ff0e7819 */ /* 0x000fe2000001160e */
[----:B------:R-:W-:Y:S01]  /*d0f0*/  HSET2.LE.AND R21, R21, R182, PT ;  /* 0x000000b615157233 */ /* 0x000fe20003803000 */
[----:B------:R-:W-:Y:S02]  /*d100*/  LOP3.LUT R29, R30, 0xff, RZ, 0xc0, !PT ;  /* 0x000000ff1e1d7812 */ /* 0x000fe400078ec0ff */
[----:B------:R-:W-:Y:S01]  /*d110*/  LOP3.LUT R23, R12, 0xffff, RZ, 0xc0, !PT ;  /* 0x0000ffff0c177812 */ /* 0x000fe200078ec0ff */
[----:B------:R-:W1:Y:S01]  /*d120*/  MUFU.EX2 R188, R188 ;  /* 0x000000bc00bc7308 */ /* 0x000e620000000800 */
[----:B------:R-:W-:-:S02]  /*d130*/  PRMT R29, R29, 0x5410, R14 ;  /* 0x000054101d1d7816 */ /* 0x000fc4000000000e */
[----:B------:R-:W-:Y:S02]  /*d140*/  SHF.R.U32.HI R14, RZ, 0x10, R30 ;  /* 0x00000010ff0e7819 */ /* 0x000fe4000001161e */
[----:B------:R-:W-:Y:S01]  /*d150*/  SHF.R.U32.HI R23, RZ, 0x8, R23 ;  /* 0x00000008ff177819 */ /* 0x000fe20000011617 */
[----:B------:R-:W-:Y:S01]  /*d160*/  HSET2.LE.AND R29, R29, R182, PT ;  /* 0x000000b61d1d7233 */ /* 0x000fe20003803000 */
[----:B------:R-:W-:Y:S02]  /*d170*/  LOP3.LUT R14, R14, 0xff, RZ, 0xc0, !PT ;  /* 0x000000ff0e0e7812 */ /* 0x000fe400078ec0ff */
[----:B------:R-:W-:Y:S02]  /*d180*/  LOP3.LUT R132, R13, 0xff, RZ, 0xc0, !PT ;  /* 0x000000ff0d847812 */ /* 0x000fe400078ec0ff */
[----:B------:R-:W-:Y:S02]  /*d190*/  PRMT R17, R14, 0x5410, R17 ;  /* 0x000054100e117816 */ /* 0x000fe40000000011 */
[----:B------:R-:W-:-:S02]  /*d1a0*/  LOP3.LUT R14, R12, 0xff, RZ, 0xc0, !PT ;  /* 0x000000ff0c0e7812 */ /* 0x000fc400078ec0ff */
[----:B------:R-:W-:Y:S01]  /*d1b0*/  SHF.R.U32.HI R16, RZ, 0x10, R134 ;  /* 0x00000010ff107819 */ /* 0x000fe20000011686 */
[--C-:B------:R-:W-:Y:S01]  /*d1c0*/  HSET2.LE.AND R17, R17, R182.reuse, PT ;  /* 0x000000b611117233 */ /* 0x100fe20003803000 */
[----:B------:R-:W-:Y:S02]  /*d1d0*/  PRMT R23, R14, 0x5410, R23 ;  /* 0x000054100e177816 */ /* 0x000fe40000000017 */
[----:B------:R-:W-:Y:S02]  /*d1e0*/  SHF.R.U32.HI R14, RZ, 0x10, R12 ;  /* 0x00000010ff0e7819 */ /* 0x000fe4000001160c */
[----:B------:R-:W-:Y:S02]  /*d1f0*/  LOP3.LUT R13, R134, 0xffff, RZ, 0xc0, !PT ;  /* 0x0000ffff860d7812 */ /* 0x000fe400078ec0ff */
[----:B------:R-:W-:Y:S02]  /*d200*/  SHF.R.U32.HI R133, RZ, 0x18, R134 ;  /* 0x00000018ff857819 */ /* 0x000fe40000011686 */
[----:B------:R-:W-:Y:S01]  /*d210*/  PRMT R15, R132, 0x5410, R15 ;  /* 0x00005410840f7816 */ /* 0x000fe2000000000f */
[----:B------:R-:W-:Y:S01]  /*d220*/  HSET2.LE.AND R132, R23, R182, PT ;  /* 0x000000b617847233 */ /* 0x000fe20003803000 */
[----:B------:R-:W-:-:S02]  /*d230*/  LOP3.LUT R16, R16, 0xff, RZ, 0xc0, !PT ;  /* 0x000000ff10107812 */ /* 0x000fc400078ec0ff */
[----:B------:R-:W-:Y:S01]  /*d240*/  SHF.R.U32.HI R12, RZ, 0x18, R12 ;  /* 0x00000018ff0c7819 */ /* 0x000fe2000001160c */
[----:B------:R-:W-:Y:S01]  /*d250*/  HSET2.LE.AND R15, R15, R182, PT ;  /* 0x000000b60f0f7233 */ /* 0x000fe20003803000 */
[----:B------:R-:W-:Y:S02]  /*d260*/  LOP3.LUT R135, R14, 0xff, RZ, 0xc0, !PT ;  /* 0x000000ff0e877812 */ /* 0x000fe400078ec0ff */
[----:B------:R-:W-:Y:S02]  /*d270*/  LOP3.LUT R20, R134, 0xff, RZ, 0xc0, !PT ;  /* 0x000000ff86147812 */ /* 0x000fe400078ec0ff */
[----:B------:R-:W-:Y:S02]  /*d280*/  SHF.R.U32.HI R13, RZ, 0x8, R13 ;  /* 0x00000008ff0d7819 */ /* 0x000fe4000001160d */
[----:B------:R-:W-:Y:S02]  /*d290*/  PRMT R133, R16, 0x5410, R133 ;  /* 0x0000541010857816 */ /* 0x000fe40000000085 */
[----:B------:R-:W-:-:S02]  /*d2a0*/  PRMT R19, R135, 0x5410, R12 ;  /* 0x0000541087137816 */ /* 0x000fc4000000000c */
[----:B------:R-:W-:Y:S01]  /*d2b0*/  PRMT R13, R20, 0x5410, R13 ;  /* 0x00005410140d7816 */ /* 0x000fe2000000000d */
[--C-:B------:R-:W-:Y:S01]  /*d2c0*/  HSET2.LE.AND R135, R133, R182.reuse, PT ;  /* 0x000000b685877233 */ /* 0x100fe20003803000 */
[----:B-1----:R-:W-:Y:S01]  /*d2d0*/  F2FP.BF16.PACK_AB R14, R175, R188 ;  /* 0x000000bcaf0e723e */ /* 0x002fe200000010ff */
[--C-:B------:R-:W-:Y:S01]  /*d2e0*/  HSET2.LE.AND R133, R19, R182.reuse, PT ;  /* 0x000000b613857233 */ /* 0x100fe20003803000 */
[----:B------:R-:W-:Y:S01]  /*d2f0*/  F2FP.BF16.PACK_AB R12, R178, R189 ;  /* 0x000000bdb20c723e */ /* 0x000fe200000010ff */
[----:B------:R-:W-:Y:S01]  /*d300*/  HSET2.LE.AND R134, R13, R182, PT ;  /* 0x000000b60d867233 */ /* 0x000fe20003803000 */
[----:B------:R-:W-:Y:S01]  /*d310*/  F2FP.BF16.PACK_AB R138, R177, R180 ;  /* 0x000000b4b18a723e */ /* 0x000fe200000010ff */
[----:B------:R-:W1:Y:S01]  /*d320*/  MUFU.EX2 R182, R27 ;  /* 0x0000001b00b67308 */ /* 0x000e620000000800 */
[----:B------:R-:W-:Y:S01]  /*d330*/  LOP3.LUT R139, R15, R14, RZ, 0xc0, !PT ;  /* 0x0000000e0f8b7212 */ /* 0x000fe200078ec0ff */
[----:B------:R-:W-:Y:S01]  /*d340*/  FADD.FTZ R189, R189, R172 ;  /* 0x000000acbdbd7221 */ /* 0x000fe20000010000 */
[----:B------:R-:W-:-:S02]  /*d350*/  LOP3.LUT R138, R21, R138, RZ, 0xc0, !PT ;  /* 0x0000008a158a7212 */ /* 0x000fc400078ec0ff */
[----:B------:R-:W-:Y:S01]  /*d360*/  LOP3.LUT R137, R17, R12, RZ, 0xc0, !PT ;  /* 0x0000000c11897212 */ /* 0x000fe200078ec0ff */
[----:B------:R-:W2:Y:S01]  /*d370*/  LDSM.16.MT88.4 R20, [R212+0xa800] ;  /* 0x00a80000d414783b */ /* 0x000ea20000004200 */
[----:B------:R-:W-:Y:S01]  /*d380*/  F2FP.BF16.PACK_AB R24, R184, R191 ;  /* 0x000000bfb818723e */ /* 0x000fe200000010ff */
[----:B------:R-:W-:Y:S01]  /*d390*/  FADD.FTZ R191, R191, R164 ;  /* 0x000000a4bfbf7221 */ /* 0x000fe20000010000 */
[----:B------:R-:W-:Y:S01]  /*d3a0*/  LOP3.LUT R132, R132, R25, RZ, 0xc0, !PT ;  /* 0x0000001984847212 */ /* 0x000fe200078ec0ff */
[----:B------:R-:W3:Y:S01]  /*d3b0*/  LDSM.16.MT88.4 R16, [R210+0xa800] ;  /* 0x00a80000d210783b */ /* 0x000ee20000004200 */
[----:B------:R-:W-:Y:S01]  /*d3c0*/  LOP3.LUT R133, R133, R24, RZ, 0xc0, !PT ;  /* 0x0000001885857212 */ /* 0x000fe200078ec0ff */
[----:B------:R-:W-:Y:S01]  /*d3d0*/  FADD.FTZ R189, R178, R189 ;  /* 0x000000bdb2bd7221 */ /* 0x000fe20000010000 */
[----:B------:R-:W-:Y:S01]  /*d3e0*/  F2FP.BF16.PACK_AB R136, R190, R187 ;  /* 0x000000bbbe88723e */ /* 0x000fe200000010ff */
[----:B------:R-:W4:Y:S01]  /*d3f0*/  LDSM.16.MT88.4 R12, [R209+0xa800] ;  /* 0x00a80000d10c783b */ /* 0x000f220000004200 */
[----:B------:R-:W-:Y:S01]  /*d400*/  F2FP.BF16.PACK_AB R25, R183, R192 ;  /* 0x000000c0b719723e */ /* 0x000fe200000010ff */
[----:B------:R-:W-:Y:S01]  /*d410*/  FADD.FTZ R187, R187, R32 ;  /* 0x00000020bbbb7221 */ /* 0x000fe20000010000 */
[----:B-1----:R-:W-:Y:S01]  /*d420*/  F2FP.BF16.PACK_AB R24, R181, R182 ;  /* 0x000000b6b518723e */ /* 0x002fe200000010ff */
[----:B------:R-:W-:Y:S01]  /*d430*/  FADD.FTZ R191, R184, R191 ;  /* 0x000000bfb8bf7221 */ /* 0x000fe20000010000 */
[----:B------:R-:W-:Y:S01]  /*d440*/  LOP3.LUT R136, R29, R136, RZ, 0xc0, !PT ;  /* 0x000000881d887212 */ /* 0x000fe200078ec0ff */
[----:B------:R-:W-:Y:S01]  /*d450*/  FADD.FTZ R187, R190, R187 ;  /* 0x000000bbbebb7221 */ /* 0x000fe20000010000 */
[----:B------:R-:W-:Y:S01]  /*d460*/  LOP3.LUT R134, R134, R25, RZ, 0xc0, !PT ;  /* 0x0000001986867212 */ /* 0x000fe200078ec0ff */
[----:B------:R-:W1:Y:S01]  /*d470*/  LDSM.16.MT88.4 R28, [R208+0xa800] ;  /* 0x00a80000d01c783b */ /* 0x000e620000004200 */
[----:B------:R-:W-:Y:S01]  /*d480*/  LOP3.LUT R135, R135, R24, RZ, 0xc0, !PT ;  /* 0x0000001887877212 */ /* 0x000fe200078ec0ff */
[----:B------:R-:W-:-:S02]  /*d490*/  FADD.FTZ R180, R180, R187 ;  /* 0x000000bbb4b47221 */ /* 0x000fc40000010000 */
[----:B------:R-:W5:Y:S01]  /*d4a0*/  LDSM.16.MT88.4 R24, [R212+0xb800] ;  /* 0x00b80000d418783b */ /* 0x000f620000004200 */
[----:B------:R-:W-:Y:S02]  /*d4b0*/  FADD.FTZ R188, R188, R189 ;  /* 0x000000bdbcbc7221 */ /* 0x000fe40000010000 */
[----:B------:R-:W-:Y:S02]  /*d4c0*/  FADD.FTZ R192, R192, R179 ;  /* 0x000000b3c0c07221 */ /* 0x000fe40000010000 */
[----:B------:R-:W-:Y:S02]  /*d4d0*/  FADD.FTZ R182, R182, R191 ;  /* 0x000000bfb6b67221 */ /* 0x000fe40000010000 */
[----:B------:R-:W-:Y:S02]  /*d4e0*/  FADD.FTZ R243, R177, R180 ;  /* 0x000000b4b1f37221 */ /* 0x000fe40000010000 */
[----:B------:R-:W-:Y:S02]  /*d4f0*/  FADD.FTZ R238, R175, R188 ;  /* 0x000000bcafee7221 */ /* 0x000fe40000010000 */
[----:B------:R-:W-:-:S02]  /*d500*/  FADD.FTZ R241, R183, R192 ;  /* 0x000000c0b7f17221 */ /* 0x000fc40000010000 */
[----:B------:R-:W-:Y:S01]  /*d510*/  FADD.FTZ R239, R181, R182 ;  /* 0x000000b6b5ef7221 */ /* 0x000fe20000010000 */
[-C--:B--2---:R-:W-:Y:S08]  /*d520*/  HMMA.16816.F32.BF16 R160, R136, R20.reuse, R160 ;  /* 0x0000001488a0723c */ /* 0x084ff000000418a0 */
[C---:B------:R-:W-:Y:S08]  /*d530*/  HMMA.16816.F32.BF16 R156, R132.reuse, R20, R156 ;  /* 0x00000014849c723c */ /* 0x040ff0000004189c */
[-C--:B------:R-:W-:Y:S08]  /*d540*/  HMMA.16816.F32.BF16 R36, R132, R22.reuse, R36 ;  /* 0x000000168424723c */ /* 0x080ff00000041824 */
[C---:B------:R-:W-:Y:S01]  /*d550*/  HMMA.16816.F32.BF16 R40, R136.reuse, R22, R40 ;  /* 0x000000168828723c */ /* 0x040fe20000041828 */
[----:B------:R-:W2:Y:S07]  /*d560*/  LDSM.16.MT88.4 R20, [R210+0xb800] ;  /* 0x00b80000d214783b */ /* 0x000eae0000004200 */
[-C--:B---3--:R-:W-:Y:S08]  /*d570*/  HMMA.16816.F32.BF16 R44, R136, R16.reuse, R44 ;  /* 0x00000010882c723c */ /* 0x088ff0000004182c */
[C---:B------:R-:W-:Y:S08]  /*d580*/  HMMA.16816.F32.BF16 R48, R132.reuse, R16, R48 ;  /* 0x000000108430723c */ /* 0x040ff00000041830 */
[-C--:B------:R-:W-:Y:S08]  /*d590*/  HMMA.16816.F32.BF16 R52, R132, R18.reuse, R52 ;  /* 0x000000128434723c */ /* 0x080ff00000041834 */
[C---:B------:R-:W-:Y:S01]  /*d5a0*/  HMMA.16816.F32.BF16 R56, R136.reuse, R18, R56 ;  /* 0x000000128838723c */ /* 0x040fe20000041838 */
[----:B------:R-:W3:Y:S07]  /*d5b0*/  LDSM.16.MT88.4 R16, [R209+0xb800] ;  /* 0x00b80000d110783b */ /* 0x000eee0000004200 */
[-C--:B----4-:R-:W-:Y:S08]  /*d5c0*/  HMMA.16816.F32.BF16 R60, R136, R12.reuse, R60 ;  /* 0x0000000c883c723c */ /* 0x090ff0000004183c */
[C---:B------:R-:W-:Y:S08]  /*d5d0*/  HMMA.16816.F32.BF16 R64, R132.reuse, R12, R64 ;  /* 0x0000000c8440723c */ /* 0x040ff00000041840 */
[-C--:B------:R-:W-:Y:S08]  /*d5e0*/  HMMA.16816.F32.BF16 R68, R132, R14.reuse, R68 ;  /* 0x0000000e8444723c */ /* 0x080ff00000041844 */
[----:B------:R-:W-:Y:S01]  /*d5f0*/  HMMA.16816.F32.BF16 R72, R136, R14, R72 ;  /* 0x0000000e8848723c */ /* 0x000fe20000041848 */
[----:B------:R-:W4:Y:S07]  /*d600*/  LDSM.16.MT88.4 R12, [R208+0xb800] ;  /* 0x00b80000d00c783b */ /* 0x000f2e0000004200 */
[C---:B-1----:R-:W-:Y:S08]  /*d610*/  HMMA.16816.F32.BF16 R80, R132.reuse, R28, R80 ;  /* 0x0000001c8450723c */ /* 0x042ff00000041850 */
[C---:B------:R-:W-:Y:S08]  /*d620*/  HMMA.16816.F32.BF16 R84, R132.reuse, R30, R84 ;  /* 0x0000001e8454723c */ /* 0x040ff00000041854 */
[C---:B-----5:R-:W-:Y:S08]  /*d630*/  HMMA.16816.F32.BF16 R96, R132.reuse, R24, R96 ;  /* 0x000000188460723c */ /* 0x060ff00000041860 */
[C---:B------:R-:W-:Y:S08]  /*d640*/  HMMA.16816.F32.BF16 R100, R132.reuse, R26, R100 ;  /* 0x0000001a8464723c */ /* 0x040ff00000041864 */
[C---:B--2---:R-:W-:Y:S08]  /*d650*/  HMMA.16816.F32.BF16 R108, R132.reuse, R20, R108 ;  /* 0x00000014846c723c */ /* 0x044ff0000004186c */
[C---:B------:R-:W-:Y:S08]  /*d660*/  HMMA.16816.F32.BF16 R112, R132.reuse, R22, R112 ;  /* 0x000000168470723c */ /* 0x040ff00000041870 */
[C---:B---3--:R-:W-:Y:S08]  /*d670*/  HMMA.16816.F32.BF16 R124, R132.reuse, R16, R124 ;  /* 0x00000010847c723c */ /* 0x048ff0000004187c */
[C---:B------:R-:W-:Y:S08]  /*d680*/  HMMA.16816.F32.BF16 R148, R132.reuse, R18, R148 ;  /* 0x000000128494723c */ /* 0x040ff00000041894 */
[----:B----4-:R-:W-:Y:S08]  /*d690*/  HMMA.16816.F32.BF16 R140, R132, R12, R140 ;  /* 0x0000000c848c723c */ /* 0x010ff0000004188c */
        /* <DEDUP_REMOVED lines=8> */
[----:B------:R-:W-:Y:S01]  /*d720*/  IMAD.MOV.U32 R18, RZ, RZ, R0 ;  /* 0x000000ffff127224 */ /* 0x000fe200078e0000 */
[----:B------:R-:W-:Y:S08]  /*d730*/  HMMA.16816.F32.BF16 R144, R136, R12, R144 ;  /* 0x0000000c8890723c */ /* 0x000ff00000041890 */
[-C--:B------:R-:W-:Y:S08]  /*d740*/  HMMA.16816.F32.BF16 R132, R132, R14.reuse, R4 ;  /* 0x0000000e8484723c */ /* 0x080ff00000041804 */
[----:B------:R-:W-:Y:S01]  /*d750*/  HMMA.16816.F32.BF16 R136, R136, R14, R8 ;  /* 0x0000000e8888723c */ /* 0x000fe20000041808 */
[----:B------:R-:W-:Y:S11]  /*d760*/  @!P0 BRA `(.L_x_885) ;  /* 0x000031e000008947 */ /* 0x000ff60003800000 */
[----:B------:R-:W2:Y:S01]  /*d770*/  LDL.LU.64 R198, [R1+0x10] ;  /* 0x0000100001c67983 */ /* 0x000ea20000300a00 */
[----:B------:R-:W-:-:S04]  /*d780*/  DEPBAR.LE SB0, 0x0 ;  /* 0x000080000000791a */ /* 0x000fc80000000000 */
[----:B------:R-:W3:Y:S01]  /*d790*/  LDL.LU.64 R196, [R1+0x18] ;  /* 0x0000180001c47983 */ /* 0x000ee20000300a00 */
[----:B------:R-:W-:Y:S02]  /*d7a0*/  ULDC UR5, c[0x0][0x1a0] ;  /* 0x0000680000057ab9 */ /* 0x000fe40000000800 */
[----:B------:R-:W-:Y:S02]  /*d7b0*/  USHF.L.U32 UR5, UR5, 0x6, URZ ;  /* 0x0000000605057899 */ /* 0x000fe4000800063f */
[----:B------:R-:W-:Y:S02]  /*d7c0*/  UIADD3 UR31, UR26, -0x5, URZ ;  /* 0xfffffffb1a1f7890 */ /* 0x000fe4000fffe03f */
[----:B------:R-:W-:Y:S02]  /*d7d0*/  UIADD3 UR4, -UR5, 0x80, URZ ;  /* 0x0000008005047890 */ /* 0x000fe4000fffe13f */
[----:B------:R-:W-:Y:S01]  /*d7e0*/  UISETP.NE.AND UP0, UPT, UR26, 0x5, UPT ;  /* 0x000000051a00788c */ /* 0x000fe2000bf05270 */
[----:B------:R-:W-:Y:S01]  /*d7f0*/  BAR.SYNC.DEFER_BLOCKING 0x0 ;  /* 0x0000000000007b1d */ /* 0x000fe20000010000 */
[----:B--2---:R-:W-:-:S02]  /*d800*/  IADD3 R12, P1, R198, -UR5, RZ ;  /* 0x80000005c60c7c10 */ /* 0x004fc4000ff3e0ff */
[----:B------:R-:W-:Y:S02]  /*d810*/  IADD3 R16, P0, R198, UR4, RZ ;  /* 0x00000004c6107c10 */ /* 0x000fe4000ff1e0ff */
[----:B------:R-:W-:Y:S02]  /*d820*/  IADD3.X R13, R199, ~UR30, RZ, P1, !PT ;  /* 0x8000001ec70d7c10 */ /* 0x000fe40008ffe4ff */
[C---:B---3--:R-:W-:Y:S02]  /*d830*/  IADD3 R4, P3, R196.reuse, -UR5, RZ ;  /* 0x80000005c4047c10 */ /* 0x048fe4000ff7e0ff */
[----:B------:R-:W-:Y:S02]  /*d840*/  IADD3 R14, P2, R196, UR4, RZ ;  /* 0x00000004c40e7c10 */ /* 0x000fe4000ff5e0ff */
[C---:B------:R-:W-:Y:S02]  /*d850*/  IADD3.X R5, R197.reuse, ~UR30, RZ, P3, !PT ;  /* 0x8000001ec5057c10 */ /* 0x040fe40009ffe4ff */
[----:B------:R-:W-:-:S02]  /*d860*/  IADD3.X R15, R197, UR32, RZ, P2, !PT ;  /* 0x00000020c50f7c10 */ /* 0x000fc400097fe4ff */
[----:B------:R-:W-:Y:S01]  /*d870*/  IADD3.X R17, R199, UR32, RZ, P0, !PT ;  /* 0x00000020c7117c10 */ /* 0x000fe200087fe4ff */
        /* <DEDUP_REMOVED lines=8> */
[----:B------:R-:W1:Y:S04]  /*d900*/  LDSM.16.M88.4 R180, [R218+0x2000] ;  /* 0x00200000dab4783b */ /* 0x000e680000000200 */
[----:B------:R-:W4:Y:S04]  /*d910*/  LDSM.16.M88.4 R28, [R217+0x8800] ;  /* 0x00880000d91c783b */ /* 0x000f280000000200 */
[----:B------:R-:W3:Y:S04]  /*d920*/  LDSM.16.M88.4 R176, [R218] ;  /* 0x00000000dab0783b */ /* 0x000ee80000000200 */
[----:B------:R-:W-:Y:S04]  /*d930*/  LDSM.16.M88.4 R172, [R215] ;  /* 0x00000000d7ac783b */ /* 0x000fe80000000200 */
[----:B------:R-:W5:Y:S04]  /*d940*/  LDSM.16.M88.4 R20, [R216+0x2000] ;  /* 0x00200000d814783b */ /* 0x000f680000000200 */
[----:B------:R-:W3:Y:S04]  /*d950*/  LDSM.16.M88.4 R32, [R207] ;  /* 0x00000000cf20783b */ /* 0x000ee80000000200 */
[----:B------:R-:W3:Y:S04]  /*d960*/  LDSM.16.M88.4 R24, [R216] ;  /* 0x00000000d818783b */ /* 0x000ee80000000200 */
[----:B------:R-:W-:Y:S04]  /*d970*/  LDSM.16.M88.4 R168, [R211+0x8800] ;  /* 0x00880000d3a8783b */ /* 0x000fe80000000200 */
[----:B------:R-:W-:Y:S04]  /*d980*/  LDSM.16.M88.4 R164, [R214] ;  /* 0x00000000d6a4783b */ /* 0x000fe80000000200 */
[----:B------:R-:W-:Y:S01]  /*d990*/  LDSM.16.M88.4 R192, [R218+0x6000] ;  /* 0x00600000dac0783b */ /* 0x000fe20000000200 */
[C---:B-1----:R-:W-:Y:S03]  /*d9a0*/  HMMA.16816.F32.BF16 R4, R180.reuse, R8, RZ ;  /* 0x00000008b404723c */ /* 0x042fe600000418ff */
[----:B------:R-:W-:Y:S04]  /*d9b0*/  LDSM.16.M88.4 R196, [R218+0x4000] ;  /* 0x00400000dac4783b */ /* 0x000fe80000000200 */
[----:B------:R-:W0:Y:S01]  /*d9c0*/  LDGDEPBAR ;  /* 0x00000000000079af */ /* 0x000e220000000000 */
[C---:B----4-:R-:W-:Y:S08]  /*d9d0*/  HMMA.16816.F32.BF16 R184, R180.reuse, R28, RZ ;  /* 0x0000001cb4b8723c */ /* 0x050ff000000418ff */
[C---:B--2---:R-:W-:Y:S08]  /*d9e0*/  HMMA.16816.F32.BF16 R12, R180.reuse, R10, RZ ;  /* 0x0000000ab40c723c */ /* 0x044ff000000418ff */
[----:B------:R-:W-:Y:S08]  /*d9f0*/  HMMA.16816.F32.BF16 R180, R180, R30, RZ ;  /* 0x0000001eb4b4723c */ /* 0x000ff000000418ff */
[C---:B---3--:R-:W-:Y:S08]  /*da00*/  HMMA.16816.F32.BF16 R16, R176.reuse, R8, RZ ;  /* 0x00000008b010723c */ /* 0x048ff000000418ff */
[C---:B------:R-:W-:Y:S08]  /*da10*/  HMMA.16816.F32.BF16 R8, R176.reuse, R10, RZ ;  /* 0x0000000ab008723c */ /* 0x040ff000000418ff */
[C---:B------:R-:W-:Y:S08]  /*da20*/  HMMA.16816.F32.BF16 R188, R176.reuse, R28, RZ ;  /* 0x0000001cb0bc723c */ /* 0x040ff000000418ff */
[----:B------:R-:W-:Y:S01]  /*da30*/  HMMA.16816.F32.BF16 R176, R176, R30, RZ ;  /* 0x0000001eb0b0723c */ /* 0x000fe200000418ff */
[----:B------:R-:W1:Y:S07]  /*da40*/  LDSM.16.M88.4 R28, [R211+0x8000] ;  /* 0x00800000d31c783b */ /* 0x000e6e0000000200 */
[C---:B-----5:R-:W-:Y:S08]  /*da50*/  HMMA.16816.F32.BF16 R4, R20.reuse, R172, R4 ;  /* 0x000000ac1404723c */ /* 0x060ff00000041804 */
[C---:B------:R-:W-:Y:S08]  /*da60*/  HMMA.16816.F32.BF16 R184, R20.reuse, R32, R184 ;  /* 0x0000002014b8723c */ /* 0x040ff000000418b8 */
[C---:B------:R-:W-:Y:S08]  /*da70*/  HMMA.16816.F32.BF16 R12, R20.reuse, R174, R12 ;  /* 0x000000ae140c723c */ /* 0x040ff0000004180c */
[----:B------:R-:W-:Y:S01]  /*da80*/  HMMA.16816.F32.BF16 R180, R20, R34, R180 ;  /* 0x0000002214b4723c */ /* 0x000fe200000418b4 */
[----:B------:R-:W2:Y:S07]  /*da90*/  LDSM.16.M88.4 R20, [R214+0x2000] ;  /* 0x00200000d614783b */ /* 0x000eae0000000200 */
[C---:B------:R-:W-:Y:S08]  /*daa0*/  HMMA.16816.F32.BF16 R16, R24.reuse, R172, R16 ;  /* 0x000000ac1810723c */ /* 0x040ff00000041810 */
[C---:B------:R-:W-:Y:S01]  /*dab0*/  HMMA.16816.F32.BF16 R8, R24.reuse, R174, R8 ;  /* 0x000000ae1808723c */ /* 0x040fe20000041808 */
[----:B------:R-:W-:Y:S07]  /*dac0*/  LDSM.16.M88.4 R172, [R216+0x4000] ;  /* 0x00400000d8ac783b */ /* 0x000fee0000000200 */
[C---:B------:R-:W-:Y:S08]  /*dad0*/  HMMA.16816.F32.BF16 R188, R24.reuse, R32, R188 ;  /* 0x0000002018bc723c */ /* 0x040ff000000418bc */
[----:B------:R-:W-:Y:S01]  /*dae0*/  HMMA.16816.F32.BF16 R176, R24, R34, R176 ;  /* 0x0000002218b0723c */ /* 0x000fe200000418b0 */
[----:B------:R-:W-:Y:S04]  /*daf0*/  LDSM.16.M88.4 R24, [R206] ;  /* 0x00000000ce18783b */ /* 0x000fe80000000200 */
[----:B------:R-:W-:Y:S03]  /*db00*/  LDSM.16.M88.4 R32, [R206+0x800] ;  /* 0x00080000ce20783b */ /* 0x000fe60000000200 */
[-C--:B-1----:R-:W-:Y:S08]  /*db10*/  HMMA.16816.F32.BF16 R16, R164, R28.reuse, R16 ;  /* 0x0000001ca410723c */ /* 0x082ff00000041810 */
[C---:B--2---:R-:W-:Y:S08]  /*db20*/  HMMA.16816.F32.BF16 R4, R20.reuse, R28, R4 ;  /* 0x0000001c1404723c */ /* 0x044ff00000041804 */
[C---:B------:R-:W-:Y:S08]  /*db30*/  HMMA.16816.F32.BF16 R184, R20.reuse, R168, R184 ;  /* 0x000000a814b8723c */ /* 0x040ff000000418b8 */
[C---:B------:R-:W-:Y:S08]  /*db40*/  HMMA.16816.F32.BF16 R12, R20.reuse, R30, R12 ;  /* 0x0000001e140c723c */ /* 0x040ff0000004180c */
[----:B------:R-:W-:Y:S01]  /*db50*/  HMMA.16816.F32.BF16 R180, R20, R170, R180 ;  /* 0x000000aa14b4723c */ /* 0x000fe200000418b4 */
[----:B------:R-:W1:Y:S07]  /*db60*/  LDSM.16.M88.4 R20, [R213+0x2000] ;  /* 0x00200000d514783b */ /* 0x000e6e0000000200 */
[C---:B------:R-:W-:Y:S01]  /*db70*/  HMMA.16816.F32.BF16 R8, R164.reuse, R30, R8 ;  /* 0x0000001ea408723c */ /* 0x040fe20000041808 */
[----:B------:R-:W2:Y:S07]  /*db80*/  LDSM.16.M88.4 R28, [R213] ;  /* 0x00000000d51c783b */ /* 0x000eae0000000200 */
[C---:B------:R-:W-:Y:S08]  /*db90*/  HMMA.16816.F32.BF16 R188, R164.reuse, R168, R188 ;  /* 0x000000a8a4bc723c */ /* 0x040ff000000418bc */
[----:B------:R-:W-:Y:S01]  /*dba0*/  HMMA.16816.F32.BF16 R176, R164, R170, R176 ;  /* 0x000000aaa4b0723c */ /* 0x000fe200000418b0 */
[----:B------:R-:W-:Y:S04]  /*dbb0*/  LDSM.16.M88.4 R168, [R216+0x6000] ;  /* 0x00600000d8a8783b */ /* 0x000fe80000000200 */
        /* <DEDUP_REMOVED lines=8> */
[----:B------:R-:W2:Y:S07]  /*dc40*/  LDSM.16.M88.4 R24, [R205] ;  /* 0x00000000cd18783b */ /* 0x000eae0000000200 */
[C---:B------:R-:W-:Y:S08]  /*dc50*/  HMMA.16816.F32.BF16 R188, R28.reuse, R32, R188 ;  /* 0x000000201cbc723c */ /* 0x040ff000000418bc */
[----:B------:R-:W-:Y:S01]  /*dc60*/  HMMA.16816.F32.BF16 R176, R28, R34, R176 ;  /* 0x000000221cb0723c */ /* 0x000fe200000418b0 */
[----:B------:R-:W-:Y:S04]  /*dc70*/  LDSM.16.M88.4 R32, [R214+0x6000] ;  /* 0x00600000d620783b */ /* 0x000fe80000000200 */
[----:B------:R-:W-:Y:S03]  /*dc80*/  LDSM.16.M88.4 R28, [R213+0x4000] ;  /* 0x00400000d51c783b */ /* 0x000fe60000000200 */
[-C--:B-1----:R-:W-:Y:S08]  /*dc90*/  HMMA.16816.F32.BF16 R4, R192, R20.reuse, R4 ;  /* 0x00000014c004723c */ /* 0x082ff00000041804 */
[----:B------:R-:W-:Y:S08]  /*dca0*/  HMMA.16816.F32.BF16 R16, R196, R20, R16 ;  /* 0x00000014c410723c */ /* 0x000ff00000041810 */
[-C--:B------:R-:W-:Y:S08]  /*dcb0*/  HMMA.16816.F32.BF16 R12, R192, R22.reuse, R12 ;  /* 0x00000016c00c723c */ /* 0x080ff0000004180c */
[----:B------:R-:W-:Y:S01]  /*dcc0*/  HMMA.16816.F32.BF16 R8, R196, R22, R8 ;  /* 0x00000016c408723c */ /* 0x000fe20000041808 */
[----:B------:R-:W1:Y:S07]  /*dcd0*/  LDSM.16.M88.4 R20, [R211+0x9000] ;  /* 0x00900000d314783b */ /* 0x000e6e0000000200 */
[-C--:B--2---:R-:W-:Y:S08]  /*dce0*/  HMMA.16816.F32.BF16 R4, R168, R24.reuse, R4 ;  /* 0x00000018a804723c */ /* 0x084ff00000041804 */
[----:B------:R-:W-:Y:S08]  /*dcf0*/  HMMA.16816.F32.BF16 R16, R172, R24, R16 ;  /* 0x00000018ac10723c */ /* 0x000ff00000041810 */
[-C--:B------:R-:W-:Y:S08]  /*dd00*/  HMMA.16816.F32.BF16 R12, R168, R26.reuse, R12 ;  /* 0x0000001aa80c723c */ /* 0x080ff0000004180c */
[----:B------:R-:W-:Y:S01]  /*dd10*/  HMMA.16816.F32.BF16 R8, R172, R26, R8 ;  /* 0x0000001aac08723c */ /* 0x000fe20000041808 */
[----:B------:R-:W-:Y:S07]  /*dd20*/  LDSM.16.M88.4 R24, [R213+0x6000] ;  /* 0x00600000d518783b */ /* 0x000fee0000000200 */
[-C--:B-1----:R-:W-:Y:S08]  /*dd30*/  HMMA.16816.F32.BF16 R4, R32, R20.reuse, R4 ;  /* 0x000000142004723c */ /* 0x082ff00000041804 */
[----:B------:R-:W-:Y:S08]  /*dd40*/  HMMA.16816.F32.BF16 R16, R164, R20, R16 ;  /* 0x00000014a410723c */ /* 0x000ff00000041810 */
[-C--:B------:R-:W-:Y:S08]  /*dd50*/  HMMA.16816.F32.BF16 R12, R32, R22.reuse, R12 ;  /* 0x00000016200c723c */ /* 0x080ff0000004180c */
[----:B------:R-:W-:Y:S01]  /*dd60*/  HMMA.16816.F32.BF16 R8, R164, R22, R8 ;  /* 0x00000016a408723c */ /* 0x000fe20000041808 */
[----:B------:R-:W1:Y:S07]  /*dd70*/  LDSM.16.M88.4 R20, [R206+0x1000] ;  /* 0x00100000ce14783b */ /* 0x000e6e0000000200 */
[-C--:B-1----:R-:W-:Y:S08]  /*dd80*/  HMMA.16816.F32.BF16 R16, R28, R20.reuse, R16 ;  /* 0x000000141c10723c */ /* 0x082ff00000041810 */
[C---:B------:R-:W-:Y:S07]  /*dd90*/  HMMA.16816.F32.BF16 R4, R24.reuse, R20, R4 ;  /* 0x000000141804723c */ /* 0x040fee0000041804 */
[----:B------:R-:W-:Y:S01]  /*dda0*/  IMAD.U32 R20, RZ, RZ, UR31 ;  /* 0x0000001fff147e24 */ /* 0x000fe2000f8e00ff */
[-C--:B------:R-:W-:Y:S08]  /*ddb0*/  HMMA.16816.F32.BF16 R12, R24, R22.reuse, R12 ;  /* 0x00000016180c723c */ /* 0x080ff0000004180c */
[----:B------:R-:W-:Y:S07]  /*ddc0*/  HMMA.16816.F32.BF16 R8, R28, R22, R8 ;  /* 0x000000161c08723c */ /* 0x000fee0000041808 */
[----:B------:R-:W-:-:S05]  /*ddd0*/  IMAD R23, R20, 0x20, R249 ;  /* 0x0000002014177824 */ /* 0x000fca00078e02f9 */
[C---:B------:R-:W-:Y:S02]  /*dde0*/  IADD3 R21, R23.reuse, 0x1, RZ ;  /* 0x0000000117157810 */ /* 0x040fe40007ffe0ff */
[-C--:B------:R-:W-:Y:S02]  /*ddf0*/  ISETP.GE.AND P4, PT, R23, R248.reuse, PT ;  /* 0x000000f81700720c */ /* 0x080fe40003f86270 */
[----:B------:R-:W-:Y:S02]  /*de00*/  ISETP.GE.AND P0, PT, R21, R248, PT ;  /* 0x000000f81500720c */ /* 0x000fe40003f06270 */
[----:B------:R-:W-:Y:S02]  /*de10*/  ISETP.GE.AND P5, PT, R23, R242, PT ;  /* 0x000000f21700720c */ /* 0x000fe40003fa6270 */
[----:B------:R-:W-:Y:S02]  /*de20*/  FSEL R20, R16, -INF , !P4 ;  /* 0xff80000010147808 */ /* 0x000fe40006000000 */
[----:B------:R-:W-:-:S02]  /*de30*/  FSEL R16, R17, -INF , !P0 ;  /* 0xff80000011107808 */ /* 0x000fc40004000000 */
[C---:B------:R-:W-:Y:S01]  /*de40*/  ISETP.GE.AND P2, PT, R21.reuse, R242, PT ;  /* 0x000000f21500720c */ /* 0x040fe20003f46270 */
[----:B------:R-:W-:Y:S01]  /*de50*/  STL [R1+0x1c], R20 ;  /* 0x00001c1401007387 */ /* 0x000fe20000100800 */
[----:B------:R-:W-:Y:S02]  /*de60*/  FSEL R17, R18, -INF , !P5 ;  /* 0xff80000012117808 */ /* 0x000fe40006800000 */
[C---:B------:R-:W-:Y:S01]  /*de70*/  ISETP.GE.AND P1, PT, R21.reuse, R240, PT ;  /* 0x000000f01500720c */ /* 0x040fe20003f26270 */
[----:B------:R1:W-:Y:S01]  /*de80*/  STL [R1+0x18], R16 ;  /* 0x0000181001007387 */ /* 0x0003e20000100800 */
[----:B------:R-:W-:Y:S02]  /*de90*/  ISETP.GE.AND P3, PT, R21, R2, PT ;  /* 0x000000021500720c */ /* 0x000fe40003f66270 */
[----:B------:R-:W-:Y:S01]  /*dea0*/  IADD3 R21, R23, 0x8, RZ ;  /* 0x0000000817157810 */ /* 0x000fe20007ffe0ff */
[----:B------:R2:W-:Y:S01]  /*deb0*/  STL [R1+0x14], R17 ;  /* 0x0000141101007387 */ /* 0x0005e20000100800 */
[----:B------:R-:W-:-:S02]  /*dec0*/  FSEL R249, R5, -INF , !P1 ;  /* 0xff80000005f97808 */ /* 0x000fc40004800000 */
[----:B------:R-:W-:Y:S02]  /*ded0*/  ISETP.GE.AND P0, PT, R21, R240, PT ;  /* 0x000000f01500720c */ /* 0x000fe40003f06270 */
[----:B------:R-:W-:Y:S02]  /*dee0*/  ISETP.GE.AND P1, PT, R23, R2, PT ;  /* 0x000000021700720c */ /* 0x000fe40003f26270 */
[----:B------:R-:W-:Y:S02]  /*def0*/  FSEL R5, R12, -INF , !P0 ;  /* 0xff8000000c057808 */ /* 0x000fe40004000000 */
[----:B------:R-:W-:Y:S02]  /*df00*/  FSEL R6, R6, -INF , !P1 ;  /* 0xff80000006067808 */ /* 0x000fe40004800000 */
[C---:B------:R-:W-:Y:S02]  /*df10*/  ISETP.GE.AND P6, PT, R21.reuse, R248, PT ;  /* 0x000000f81500720c */ /* 0x040fe40003fc6270 */
[----:B------:R-:W-:-:S02]  /*df20*/  ISETP.GE.AND P4, PT, R21, R242, PT ;  /* 0x000000f21500720c */ /* 0x000fc40003f86270 */
[----:B------:R-:W-:Y:S02]  /*df30*/  ISETP.GE.AND P5, PT, R21, R2, PT ;  /* 0x000000021500720c */ /* 0x000fe40003fa6270 */
[----:B------:R-:W-:Y:S02]  /*df40*/  FSEL R12, R7, -INF , !P3 ;  /* 0xff800000070c7808 */ /* 0x000fe40005800000 */
[----:B------:R-:W-:Y:S02]  /*df50*/  FSEL R7, R8, -INF , !P6 ;  /* 0xff80000008077808 */ /* 0x000fe40007000000 */
[----:B-1----:R-:W-:Y:S02]  /*df60*/  FSEL R16, R19, -INF , !P2 ;  /* 0xff80000013107808 */ /* 0x002fe40005000000 */
[C---:B------:R-:W-:Y:S02]  /*df70*/  ISETP.GE.AND P2, PT, R23.reuse, R240, PT ;  /* 0x000000f01700720c */ /* 0x040fe40003f46270 */
[----:B--2---:R-:W-:Y:S01]  /*df80*/  IADD3 R17, R23, 0x9, RZ ;  /* 0x0000000917117810 */ /* 0x004fe20007ffe0ff */
[----:B------:R-:W-:Y:S01]  /*df90*/  STL [R1+0x10], R16 ;  /* 0x0000101001007387 */ /* 0x000fe20000100800 */
[----:B------:R-:W-:-:S02]  /*dfa0*/  FSEL R4, R4, -INF , !P2 ;  /* 0xff80000004047808 */ /* 0x000fc40005000000 */
[C---:B------:R-:W-:Y:S02]  /*dfb0*/  ISETP.GE.AND P2, PT, R17.reuse, R240, PT ;  /* 0x000000f01100720c */ /* 0x040fe40003f46270 */
[----:B------:R-:W-:Y:S02]  /*dfc0*/  ISETP.GE.AND P0, PT, R17, R248, PT ;  /* 0x000000f81100720c */ /* 0x000fe40003f06270 */
[----:B------:R-:W-:Y:S02]  /*dfd0*/  FSEL R13, R13, -INF , !P2 ;  /* 0xff8000000d0d7808 */ /* 0x000fe40005000000 */
[C---:B------:R-:W-:Y:S02]  /*dfe0*/  ISETP.GE.AND P2, PT, R17.reuse, R242, PT ;  /* 0x000000f21100720c */ /* 0x040fe40003f46270 */
[----:B------:R-:W-:Y:S02]  /*dff0*/  ISETP.GE.AND P1, PT, R17, R2, PT ;  /* 0x000000021100720c */ /* 0x000fe40003f26270 */
[----:B------:R-:W1:Y:S01]  /*e000*/  LDSM.16.M88.4 R16, [R217+0x9800] ;  /* 0x00980000d910783b */ /* 0x000e620000000200 */
[----:B------:R-:W-:-:S02]  /*e010*/  FSEL R9, R9, -INF , !P0 ;  /* 0xff80000009097808 */ /* 0x000fc40004000000 */
[----:B------:R-:W-:Y:S02]  /*e020*/  FSEL R8, R15, -INF , !P1 ;  /* 0xff8000000f087808 */ /* 0x000fe40004800000 */
[----:B------:R-:W-:Y:S01]  /*e030*/  FSEL R14, R14, -INF , !P5 ;  /* 0xff8000000e0e7808 */ /* 0x000fe20006800000 */
[-C--:B-1----:R-:W-:Y:S08]  /*e040*/  HMMA.16816.F32.BF16 R188, R196, R16.reuse, R188 ;  /* 0x00000010c4bc723c */ /* 0x082ff000000418bc */
[C---:B------:R-:W-:Y:S08]  /*e050*/  HMMA.16816.F32.BF16 R184, R192.reuse, R16, R184 ;  /* 0x00000010c0b8723c */ /* 0x040ff000000418b8 */
[-C--:B------:R-:W-:Y:S07]  /*e060*/  HMMA.16816.F32.BF16 R180, R192, R18.reuse, R180 ;  /* 0x00000012c0b4723c */ /* 0x080fee00000418b4 */
[----:B------:R-:W-:Y:S01]  /*e070*/  IMAD.MOV.U32 R195, RZ, RZ, R23 ;  /* 0x000000ffffc37224 */ /* 0x000fe200078e0017 */
[----:B------:R-:W-:Y:S01]  /*e080*/  HMMA.16816.F32.BF16 R176, R196, R18, R176 ;  /* 0x00000012c4b0723c */ /* 0x000fe200000418b0 */
[----:B------:R-:W1:Y:S04]  /*e090*/  LDSM.16.M88.4 R16, [R204] ;  /* 0x00000000cc10783b */ /* 0x000e680000000200 */
[----:B------:R-:W2:Y:S03]  /*e0a0*/  LDSM.16.M88.4 R20, [R211+0x9800] ;  /* 0x00980000d314783b */ /* 0x000ea60000000200 */
[-C--:B-1----:R-:W-:Y:S08]  /*e0b0*/  HMMA.16816.F32.BF16 R188, R172, R16.reuse, R188 ;  /* 0x00000010acbc723c */ /* 0x082ff000000418bc */
[C---:B------:R-:W-:Y:S08]  /*e0c0*/  HMMA.16816.F32.BF16 R184, R168.reuse, R16, R184 ;  /* 0x00000010a8b8723c */ /* 0x040ff000000418b8 */
[-C--:B------:R-:W-:Y:S08]  /*e0d0*/  HMMA.16816.F32.BF16 R180, R168, R18.reuse, R180 ;  /* 0x00000012a8b4723c */ /* 0x080ff000000418b4 */
[----:B------:R-:W-:Y:S01]  /*e0e0*/  HMMA.16816.F32.BF16 R176, R172, R18, R176 ;  /* 0x00000012acb0723c */ /* 0x000fe200000418b0 */
[----:B------:R-:W1:Y:S01]  /*e0f0*/  LDSM.16.M88.4 R16, [R206+0x1800] ;  /* 0x00180000ce10783b */ /* 0x000e620000000200 */
[----:B------:R-:W-:-:S06]  /*e100*/  DEPBAR.LE SB0, 0x0 ;  /* 0x000080000000791a */ /* 0x000fcc0000000000 */
[-C--:B--2---:R-:W-:Y:S08]  /*e110*/  HMMA.16816.F32.BF16 R188, R164, R20.reuse, R188 ;  /* 0x00000014a4bc723c */ /* 0x084ff000000418bc */
[C---:B------:R-:W-:Y:S07]  /*e120*/  HMMA.16816.F32.BF16 R184, R32.reuse, R20, R184 ;  /* 0x0000001420b8723c */ /* 0x040fee00000418b8 */
[----:B------:R-:W-:Y:S01]  /*e130*/  FSEL R20, R10, -INF , !P4 ;  /* 0xff8000000a147808 */ /* 0x000fe20006000000 */
[----:B------:R-:W-:Y:S01]  /*e140*/  HMMA.16816.F32.BF16 R180, R32, R22, R180 ;  /* 0x0000001620b4723c */ /* 0x000fe200000418b4 */
[----:B------:R-:W-:-:S02]  /*e150*/  IADD3 R21, R195, 0x18, RZ ;  /* 0x00000018c3157810 */ /* 0x000fc40007ffe0ff */
[----:B------:R-:W-:Y:S01]  /*e160*/  FSEL R10, R11, -INF , !P2 ;  /* 0xff8000000b0a7808 */ /* 0x000fe20005000000 */
[----:B------:R-:W-:Y:S01]  /*e170*/  BAR.SYNC.DEFER_BLOCKING 0x0 ;  /* 0x0000000000007b1d */ /* 0x000fe20000010000 */
[----:B------:R-:W-:Y:S02]  /*e180*/  ISETP.GE.AND P4, PT, R21, R242, PT ;  /* 0x000000f21500720c */ /* 0x000fe40003f86270 */
[----:B------:R-:W-:Y:S01]  /*e190*/  IADD3 R33, R195, 0x10, RZ ;  /* 0x00000010c3217810 */ /* 0x000fe20007ffe0ff */
[----:B------:R-:W-:Y:S01]  /*e1a0*/  HMMA.16816.F32.BF16 R176, R164, R22, R176 ;  /* 0x00000016a4b0723c */ /* 0x000fe200000418b0 */
[-C--:B------:R-:W-:Y:S02]  /*e1b0*/  ISETP.GE.AND P6, PT, R21, R248.reuse, PT ;  /* 0x000000f81500720c */ /* 0x080fe40003fc6270 */
[C---:B------:R-:W-:Y:S02]  /*e1c0*/  ISETP.GE.AND P3, PT, R33.reuse, R248, PT ;  /* 0x000000f82100720c */ /* 0x040fe40003f66270 */
[----:B------:R-:W-:-:S02]  /*e1d0*/  ISETP.GE.AND P1, PT, R33, R242, PT ;  /* 0x000000f22100720c */ /* 0x000fc40003f26270 */
[----:B------:R-:W-:Y:S01]  /*e1e0*/  IADD3 R23, R195, 0x11, RZ ;  /* 0x00000011c3177810 */ /* 0x000fe20007ffe0ff */
[----:B-1----:R-:W-:Y:S03]  /*e1f0*/  HMMA.16816.F32.BF16 R188, R28, R16, R188 ;  /* 0x000000101cbc723c */ /* 0x002fe600000418bc */
[C---:B------:R-:W-:Y:S02]  /*e200*/  ISETP.GE.AND P0, PT, R23.reuse, R248, PT ;  /* 0x000000f81700720c */ /* 0x040fe40003f06270 */
[----:B------:R-:W-:-:S03]  /*e210*/  ISETP.GE.AND P2, PT, R23, R242, PT ;  /* 0x000000f21700720c */ /* 0x000fc60003f46270 */
[C---:B------:R-:W-:Y:S07]  /*e220*/  HMMA.16816.F32.BF16 R184, R24.reuse, R16, R184 ;  /* 0x0000001018b8723c */ /* 0x040fee00000418b8 */
[----:B------:R-:W-:Y:S01]  /*e230*/  IADD3 R17, R195, 0x19, RZ ;  /* 0x00000019c3117810 */ /* 0x000fe20007ffe0ff */
[----:B------:R-:W-:Y:S03]  /*e240*/  HMMA.16816.F32.BF16 R180, R24, R18, R180 ;  /* 0x0000001218b4723c */ /* 0x000fe600000418b4 */
[----:B------:R-:W-:-:S05]  /*e250*/  ISETP.GE.AND P5, PT, R17, R248, PT ;  /* 0x000000f81100720c */ /* 0x000fca0003fa6270 */
[----:B------:R-:W-:Y:S01]  /*e260*/  HMMA.16816.F32.BF16 R176, R28, R18, R176 ;  /* 0x000000121cb0723c */ /* 0x000fe200000418b0 */
[----:B------:R-:W-:Y:S02]  /*e270*/  FSEL R173, R188, -INF , !P3 ;  /* 0xff800000bcad7808 */ /* 0x000fe40005800000 */
[----:B------:R-:W-:Y:S02]  /*e280*/  ISETP.GE.AND P3, PT, R17, R242, PT ;  /* 0x000000f21100720c */ /* 0x000fe40003f66270 */
[----:B------:R-:W-:Y:S02]  /*e290*/  FSEL R242, R189, -INF , !P0 ;  /* 0xff800000bdf27808 */ /* 0x000fe40004000000 */
[----:B------:R-:W-:Y:S02]  /*e2a0*/  FSEL R175, R191, -INF , !P2 ;  /* 0xff800000bfaf7808 */ /* 0x000fe40005000000 */
[-C--:B------:R-:W-:Y:S02]  /*e2b0*/  ISETP.GE.AND P0, PT, R33, R240.reuse, PT ;  /* 0x000000f02100720c */ /* 0x080fe40003f06270 */
[----:B------:R-:W-:-:S02]  /*e2c0*/  ISETP.GE.AND P2, PT, R23, R240, PT ;  /* 0x000000f01700720c */ /* 0x000fc40003f46270 */
[----:B------:R-:W-:Y:S02]  /*e2d0*/  FSEL R174, R190, -INF , !P1 ;  /* 0xff800000beae7808 */ /* 0x000fe40004800000 */
[----:B------:R-:W-:Y:S02]  /*e2e0*/  FSEL R193, R184, -INF , !P0 ;  /* 0xff800000b8c17808 */ /* 0x000fe40004000000 */
[----:B------:R-:W-:Y:S02]  /*e2f0*/  FSEL R195, R185, -INF , !P2 ;  /* 0xff800000b9c37808 */ /* 0x000fe40005000000 */
[----:B------:R-:W-:Y:S02]  /*e300*/  ISETP.GE.AND P1, PT, R33, R2, PT ;  /* 0x000000022100720c */ /* 0x000fe40003f26270 */
[-C--:B------:R-:W-:Y:S02]  /*e310*/  ISETP.GE.AND P0, PT, R21, R240.reuse, PT ;  /* 0x000000f01500720c */ /* 0x080fe40003f06270 */
[----:B------:R-:W-:-:S02]  /*e320*/  ISETP.GE.AND P2, PT, R17, R240, PT ;  /* 0x000000f01100720c */ /* 0x000fc40003f46270 */
[----:B------:R-:W-:Y:S02]  /*e330*/  FSEL R197, R180, -INF , !P0 ;  /* 0xff800000b4c57808 */ /* 0x000fe40004000000 */
[----:B------:R-:W-:Y:S02]  /*e340*/  FSEL R199, R181, -INF , !P2 ;  /* 0xff800000b5c77808 */ /* 0x000fe40005000000 */
[----:B------:R-:W-:Y:S02]  /*e350*/  FSEL R194, R186, -INF , !P1 ;  /* 0xff800000bac27808 */ /* 0x000fe40004800000 */
[-C--:B------:R-:W-:Y:S02]  /*e360*/  ISETP.GE.AND P0, PT, R23, R2.reuse, PT ;  /* 0x000000021700720c */ /* 0x080fe40003f06270 */
[-C--:B------:R-:W-:Y:S02]  /*e370*/  ISETP.GE.AND P2, PT, R21, R2.reuse, PT ;  /* 0x000000021500720c */ /* 0x080fe40003f46270 */
[----:B------:R-:W-:-:S02]  /*e380*/  ISETP.GE.AND P1, PT, R17, R2, PT ;  /* 0x000000021100720c */ /* 0x000fc40003f26270 */
[----:B------:R-:W-:Y:S02]  /*e390*/  FSEL R2, R176, -INF , !P6 ;  /* 0xff800000b0027808 */ /* 0x000fe40007000000 */
[----:B------:R-:W-:Y:S02]  /*e3a0*/  FSEL R196, R187, -INF , !P0 ;  /* 0xff800000bbc47808 */ /* 0x000fe40004000000 */
[----:B------:R-:W-:Y:S01]  /*e3b0*/  PLOP3.LUT P0, PT, PT, PT, UP0, 0x80, 0x0 ;  /* 0x000000000000781c */ /* 0x000fe20003f0f008 */
[----:B------:R1:W-:Y:S01]  /*e3c0*/  STL [R1+0xc], R2 ;  /* 0x00000c0201007387 */ /* 0x0003e20000100800 */
[----:B------:R-:W-:Y:S02]  /*e3d0*/  FSEL R198, R182, -INF , !P2 ;  /* 0xff800000b6c67808 */ /* 0x000fe40005000000 */
[----:B------:R-:W-:Y:S02]  /*e3e0*/  FSEL R240, R183, -INF , !P1 ;  /* 0xff800000b7f07808 */ /* 0x000fe40004800000 */
[----:B------:R-:W-:-:S02]  /*e3f0*/  FSEL R177, R177, -INF , !P5 ;  /* 0xff800000b1b17808 */ /* 0x000fc40006800000 */
[----:B------:R-:W-:Y:S02]  /*e400*/  FSEL R178, R178, -INF , !P4 ;  /* 0xff800000b2b27808 */ /* 0x000fe40006000000 */
[----:B------:R-:W-:-:S03]  /*e410*/  FSEL R179, R179, -INF , !P3 ;  /* 0xff800000b3b37808 */ /* 0x000fc60005800000 */
[----:B------:R-:W-:Y:S05]  /*e420*/  @!P0 BRA `(.L_x_889) ;  /* 0x0000018000008947 */ /* 0x000fea0003800000 */
[----:B------:R-:W-:Y:S02]  /*e430*/  UIADD3 UR32, UR26, -0x6, URZ ;  /* 0xfffffffa1a207890 */ /* 0x000fe4000fffe03f */
[----:B------:R-:W-:Y:S02]  /*e440*/  ULDC.64 UR4, c[0x0][0x198] ;  /* 0x0000660000047ab9 */ /* 0x000fe40000000a00 */
[----:B------:R-:W-:Y:S02]  /*e450*/  USHF.R.S32.HI UR30, URZ, 0x1f, UR32 ;  /* 0x0000001f3f1e7899 */ /* 0x000fe40008011420 */
[----:B------:R-:W-:Y:S02]  /*e460*/  UIMAD.WIDE.U32 UR34, UR32, UR4, URZ ;  /* 0x00000004202272a5 */ /* 0x000fe4000f8e003f */
[----:B------:R-:W-:-:S04]  /*e470*/  UIMAD UR30, UR30, UR4, URZ ;  /* 0x000000041e1e72a4 */ /* 0x000fc8000f8e023f */
[----:B------:R-:W-:Y:S01]  /*e480*/  UIMAD UR5, UR32, UR5, UR30 ;  /* 0x00000005200572a4 */ /* 0x000fe2000f8e021e */
[----:B------:R-:W-:Y:S02]  /*e490*/  IMAD.U32 R15, RZ, RZ, UR34 ;  /* 0x00000022ff0f7e24 */ /* 0x000fe4000f8e00ff */
[----:B-1----:R-:W-:Y:S01]  /*e4a0*/  IMAD.U32 R2, RZ, RZ, UR34 ;  /* 0x00000022ff027e24 */ /* 0x002fe2000f8e00ff */
        /* <DEDUP_REMOVED lines=16> */
.L_x_889:
[----:B------:R-:W2:Y:S04]  /*e5b0*/  LDL.LU R11, [R1+0x10] ;  /* 0x00001000010b7983 */ /* 0x000ea80000300800 */
[----:B-1----:R-:W3:Y:S04]  /*e5c0*/  LDL.LU R2, [R1+0x8] ;  /* 0x0000080001027983 */ /* 0x002ee80000300800 */
[----:B------:R-:W4:Y:S04]  /*e5d0*/  LDL.LU R29, [R1+0x1c] ;  /* 0x00001c00011d7983 */ /* 0x000f280000300800 */
[----:B------:R-:W4:Y:S04]  /*e5e0*/  LDL.LU R21, [R1+0x18] ;  /* 0x0000180001157983 */ /* 0x000f280000300800 */
[----:B------:R-:W4:Y:S04]  /*e5f0*/  LDL.LU R23, [R1+0x14] ;  /* 0x0000140001177983 */ /* 0x000f280000300800 */
[----:B------:R-:W4:Y:S04]  /*e600*/  LDL.LU.64 R32, [R1] ;  /* 0x0000000001207983 */ /* 0x000f280000300a00 */
[----:B------:R1:W-:Y:S04]  /*e610*/  STL [R1+0x30], R205 ;  /* 0x000030cd01007387 */ /* 0x0003e80000100800 */
[----:B-1----:R-:W4:Y:S01]  /*e620*/  LDL.LU R205, [R1+0xc] ;  /* 0x00000c0001cd7983 */ /* 0x002f220000300800 */
[----:B------:R-:W-:Y:S01]  /*e630*/  IMAD.WIDE.U32 R24, R200, -0x2daee0ad, RZ ;  /* 0xd2511f53c8187825 */ /* 0x000fe200078e00ff */
[----:B------:R-:W-:-:S03]  /*e640*/  MOV R17, UR29 ;  /* 0x0000001d00117c02 */ /* 0x000fc60008000f00 */
[----:B------:R-:W-:Y:S01]  /*e650*/  IMAD.WIDE.U32 R30, R203, -0x326172a9, RZ ;  /* 0xcd9e8d57cb1e7825 */ /* 0x000fe200078e00ff */
[----:B------:R-:W-:-:S04]  /*e660*/  LOP3.LUT R26, R25, UR31, R17, 0x96, !PT ;  /* 0x0000001f191a7c12 */ /* 0x000fc8000f8e9611 */
[----:B------:R-:W-:Y:S01]  /*e670*/  LOP3.LUT R34, R31, R201, RZ, 0x3c, !PT ;  /* 0x000000c91f227212 */ /* 0x000fe200078e3cff */
[----:B------:R-:W-:Y:S01]  /*e680*/  IMAD.WIDE.U32 R26, R26, -0x326172a9, RZ ;  /* 0xcd9e8d571a1a7825 */ /* 0x000fe200078e00ff */
[----:B------:R-:W-:Y:S03]  /*e690*/  STL.64 [R1+0x28], R206 ;  /* 0x000028ce01007387 */ /* 0x000fe60000100a00 */
[----:B------:R-:W-:Y:S01]  /*e6a0*/  IMAD.WIDE.U32 R34, R34, -0x2daee0ad, RZ ;  /* 0xd2511f5322227825 */ /* 0x000fe200078e00ff */
[----:B------:R-:W-:Y:S01]  /*e6b0*/  STL [R1+0x20], R204 ;  /* 0x000020cc01007387 */ /* 0x000fe20000100800 */
[----:B------:R-:W-:-:S03]  /*e6c0*/  LOP3.LUT R28, R251, UR13, R26, 0x96, !PT ;  /* 0x0000000dfb1c7c12 */ /* 0x000fc6000f8e961a */
[----:B------:R-:W-:Y:S02]  /*e6d0*/  LOP3.LUT R24, R35, UR14, R24, 0x96, !PT ;  /* 0x0000000e23187c12 */ /* 0x000fe4000f8e9618 */
[----:B------:R-:W-:-:S03]  /*e6e0*/  LOP3.LUT R30, R27, UR15, R30, 0x96, !PT ;  /* 0x0000000f1b1e7c12 */ /* 0x000fc6000f8e961e */
[----:B------:R-:W-:-:S04]  /*e6f0*/  IMAD.WIDE.U32 R24, R24, -0x326172a9, RZ ;  /* 0xcd9e8d5718187825 */ /* 0x000fc800078e00ff */
[----:B------:R-:W-:Y:S01]  /*e700*/  IMAD.WIDE.U32 R30, R30, -0x2daee0ad, RZ ;  /* 0xd2511f531e1e7825 */ /* 0x000fe200078e00ff */
[----:B------:R-:W-:-:S05]  /*e710*/  LOP3.LUT R17, R25, UR13, R26, 0x96, !PT ;  /* 0x0000000d19117c12 */ /* 0x000fca000f8e961a */
[----:B------:R-:W-:Y:S01]  /*e720*/  IMAD.WIDE.U32 R170, R17, -0x2daee0ad, RZ ;  /* 0xd2511f5311aa7825 */ /* 0x000fe200078e00ff */
[----:B--2---:R-:W-:Y:S02]  /*e730*/  MOV R164, R11 ;  /* 0x0000000b00a47202 */ /* 0x004fe40000000f00 */
[----:B---3--:R-:W-:-:S04]  /*e740*/  MOV R172, R2 ;  /* 0x0000000200ac7202 */ /* 0x008fc80000000f00 */
[----:B----4-:R-:W-:-:S04]  /*e750*/  FMNMX.FTZ R2, R172, R29, !PT ;  /* 0x0000001dac027209 */ /* 0x010fc80007810000 */
[----:B------:R-:W-:-:S04]  /*e760*/  FMNMX.FTZ R2, R21, R2, !PT ;  /* 0x0000000215027209 */ /* 0x000fc80007810000 */
[----:B------:R-:W-:-:S04]  /*e770*/  FMNMX.FTZ R2, R7, R2, !PT ;  /* 0x0000000207027209 */ /* 0x000fc80007810000 */
[----:B------:R-:W-:-:S04]  /*e780*/  FMNMX.FTZ R2, R9, R2, !PT ;  /* 0x0000000209027209 */ /* 0x000fc80007810000 */
[----:B------:R-:W-:-:S04]  /*e790*/  FMNMX.FTZ R11, R173, R2, !PT ;  /* 0x00000002ad0b7209 */ /* 0x000fc80007810000 */
[----:B------:R-:W-:Y:S02]  /*e7a0*/  FMNMX.FTZ R2, R242, R11, !PT ;  /* 0x0000000bf2027209 */ /* 0x000fe40007810000 */
[----:B------:R-:W-:-:S04]  /*e7b0*/  FMNMX.FTZ R11, R252, R23, !PT ;  /* 0x00000017fc0b7209 */ /* 0x000fc80007810000 */
[----:B------:R-:W-:-:S04]  /*e7c0*/  FMNMX.FTZ R11, R164, R11, !PT ;  /* 0x0000000ba40b7209 */ /* 0x000fc80007810000 */
[----:B------:R-:W-:-:S04]  /*e7d0*/  FMNMX.FTZ R11, R20, R11, !PT ;  /* 0x0000000b140b7209 */ /* 0x000fc80007810000 */
[----:B------:R-:W-:Y:S02]  /*e7e0*/  FMNMX.FTZ R11, R10, R11, !PT ;  /* 0x0000000b0a0b7209 */ /* 0x000fe40007810000 */
[----:B------:R-:W-:-:S04]  /*e7f0*/  FMNMX.FTZ R2, R205, R2, !PT ;  /* 0x00000002cd027209 */ /* 0x000fc80007810000 */
[----:B------:R-:W-:Y:S02]  /*e800*/  FMNMX.FTZ R15, R177, R2, !PT ;  /* 0x00000002b10f7209 */ /* 0x000fe40007810000 */
[----:B------:R-:W-:-:S03]  /*e810*/  FMNMX.FTZ R2, R174, R11, !PT ;  /* 0x0000000bae027209 */ /* 0x000fc60007810000 */
[----:B------:R-:W1:Y:S01]  /*e820*/  SHFL.BFLY PT, R16, R15, 0x2, 0x1f ;  /* 0x0c401f000f107f89 */ /* 0x000e6200000e0000 */
[----:B------:R-:W-:-:S04]  /*e830*/  FMNMX.FTZ R11, R175, R2, !PT ;  /* 0x00000002af0b7209 */ /* 0x000fc80007810000 */
[----:B------:R-:W-:-:S04]  /*e840*/  FMNMX.FTZ R2, R178, R11, !PT ;  /* 0x0000000bb2027209 */ /* 0x000fc80007810000 */
[----:B------:R-:W-:Y:S02]  /*e850*/  FMNMX.FTZ R11, R179, R2, !PT ;  /* 0x00000002b30b7209 */ /* 0x000fe40007810000 */
[----:B------:R-:W-:-:S04]  /*e860*/  FMNMX.FTZ R2, R3, R4, !PT ;  /* 0x0000000403027209 */ /* 0x000fc80007810000 */
[----:B------:R-:W-:-:S04]  /*e870*/  FMNMX.FTZ R2, R249, R2, !PT ;  /* 0x00000002f9027209 */ /* 0x000fc80007810000 */
[----:B------:R-:W-:Y:S01]  /*e880*/  FMNMX.FTZ R2, R5, R2, !PT ;  /* 0x0000000205027209 */ /* 0x000fe20007810000 */
[----:B------:R-:W2:Y:S01]  /*e890*/  SHFL.BFLY PT, R18, R11, 0x2, 0x1f ;  /* 0x0c401f000b127f89 */ /* 0x000ea200000e0000 */
[----:B-1----:R-:W-:Y:S02]  /*e8a0*/  FMNMX.FTZ R16, R15, R16, !PT ;  /* 0x000000100f107209 */ /* 0x002fe40007810000 */
[----:B------:R-:W-:Y:S02]  /*e8b0*/  FMNMX.FTZ R2, R13, R2, !PT ;  /* 0x000000020d027209 */ /* 0x000fe40007810000 */
[----:B------:R-:W-:Y:S01]  /*e8c0*/  FMNMX.FTZ R15, R0, R6, !PT ;  /* 0x00000006000f7209 */ /* 0x000fe20007810000 */
[----:B------:R-:W1:Y:S01]  /*e8d0*/  SHFL.BFLY PT, R167, R16, 0x1, 0x1f ;  /* 0x0c201f0010a77f89 */ /* 0x000e6200000e0000 */
        /* <DEDUP_REMOVED lines=11> */
[----:B------:R-:W-:Y:S02]  /*e990*/  FMNMX.FTZ R15, R198, R15, !PT ;  /* 0x0000000fc60f7209 */ /* 0x000fe40007810000 */
[----:B-1----:R-:W-:Y:S01]  /*e9a0*/  FMNMX.FTZ R167, R16, R167, !PT ;  /* 0x000000a710a77209 */ /* 0x002fe20007810000 */
[----:B------:R-:W1:Y:S01]  /*e9b0*/  SHFL.BFLY PT, R166, R11, 0x1, 0x1f ;  /* 0x0c201f000ba67f89 */ /* 0x000e6200000e0000 */
[----:B------:R-:W-:Y:S01]  /*e9c0*/  FMNMX.FTZ R18, R240, R15, !PT ;  /* 0x0000000ff0127209 */ /* 0x000fe20007810000 */
[----:B------:R-:W-:Y:S01]  /*e9d0*/  IMAD R15, R202, -0x326172a9, RZ ;  /* 0xcd9e8d57ca0f7824 */ /* 0x000fe200078e02ff */
[C---:B------:R-:W-:Y:S01]  /*e9e0*/  FSETP.NEU.FTZ.AND P2, PT, R167.reuse, -INF , PT ;  /* 0xff800000a700780b */ /* 0x040fe20003f5d000 */
[----:B------:R-:W-:-:S02]  /*e9f0*/  FMUL.FTZ R2, R167, c[0x0][0x23c] ;  /* 0x00008f00a7027a20 */ /* 0x000fc40000410000 */
[----:B------:R-:W2:Y:S01]  /*ea00*/  SHFL.BFLY PT, R19, R18, 0x2, 0x1f ;  /* 0x0c401f0012137f89 */ /* 0x000ea200000e0000 */
[----:B------:R-:W-:Y:S02]  /*ea10*/  LOP3.LUT R168, R27, UR15, R15, 0x96, !PT ;  /* 0x0000000f1ba87c12 */ /* 0x000fe4000f8e960f */
[----:B------:R-:W-:-:S03]  /*ea20*/  FSEL R204, R2, RZ, P2 ;  /* 0x000000ff02cc7208 */ /* 0x000fc60001000000 */
[----:B------:R-:W-:-:S04]  /*ea30*/  IMAD.WIDE.U32 R168, R168, -0x2daee0ad, RZ ;  /* 0xd2511f53a8a87825 */ /* 0x000fc800078e00ff */
[----:B------:R-:W-:Y:S02]  /*ea40*/  FFMA.FTZ R16, R29, c[0x0][0x23c], -R204 ;  /* 0x00008f001d107a23 */ /* 0x000fe400000108cc */
[----:B------:R-:W-:Y:S01]  /*ea50*/  IMAD.WIDE.U32 R28, R28, -0x2daee0ad, RZ ;  /* 0xd2511f531c1c7825 */ /* 0x000fe200078e00ff */
[----:B---3--:R-:W-:Y:S02]  /*ea60*/  FMNMX.FTZ R165, R22, R165, !PT ;  /* 0x000000a516a57209 */ /* 0x008fe40007810000 */
[----:B------:R-:W-:Y:S01]  /*ea70*/  LOP3.LUT R32, R169, UR12, R32, 0x96, !PT ;  /* 0x0000000ca9207c12 */ /* 0x000fe2000f8e9620 */
[----:B------:R-:W-:Y:S01]  /*ea80*/  FFMA.FTZ R2, R21, c[0x0][0x23c], -R204 ;  /* 0x00008f0015027a23 */ /* 0x000fe200000108cc */
[----:B------:R-:W-:Y:S01]  /*ea90*/  LOP3.LUT R21, R29, UR10, R168, 0x96, !PT ;  /* 0x0000000a1d157c12 */ /* 0x000fe2000f8e96a8 */
[----:B------:R-:W3:Y:S01]  /*eaa0*/  SHFL.BFLY PT, R26, R165, 0x1, 0x1f ;  /* 0x0c201f00a51a7f89 */ /* 0x000ee200000e0000 */
[----:B------:R-:W-:Y:S01]  /*eab0*/  LOP3.LUT R15, R31, UR12, R34, 0x96, !PT ;  /* 0x0000000c1f0f7c12 */ /* 0x000fe2000f8e9622 */
[----:B------:R-:W-:Y:S01]  /*eac0*/  IMAD.WIDE.U32 R32, R32, -0x326172a9, RZ ;  /* 0xcd9e8d5720207825 */ /* 0x000fe200078e00ff */
[----:B-1----:R-:W-:-:S03]  /*ead0*/  FMNMX.FTZ R166, R11, R166, !PT ;  /* 0x000000a60ba67209 */ /* 0x002fc60007810000 */
[----:B------:R-:W-:Y:S01]  /*eae0*/  IMAD.WIDE.U32 R34, R21, -0x326172a9, RZ ;  /* 0xcd9e8d5715227825 */ /* 0x000fe200078e00ff */
[----:B------:R-:W-:-:S04]  /*eaf0*/  LOP3.LUT R250, R33, UR11, R250, 0x96, !PT ;  /* 0x0000000b21fa7c12 */ /* 0x000fc8000f8e96fa */
[----:B------:R-:W-:Y:S01]  /*eb00*/  LOP3.LUT R32, R35, UR9, R32, 0x96, !PT ;  /* 0x0000000923207c12 */ /* 0x000fe2000f8e9620 */
[C---:B------:R-:W-:Y:S01]  /*eb10*/  FMUL.FTZ R251, R166.reuse, c[0x0][0x23c] ;  /* 0x00008f00a6fb7a20 */ /* 0x040fe20000410000 */
[----:B--2---:R-:W-:Y:S02]  /*eb20*/  FMNMX.FTZ R18, R19, R18, !PT ;  /* 0x0000001213127209 */ /* 0x004fe40007810000 */
[----:B------:R-:W-:Y:S02]  /*eb30*/  FSETP.NEU.FTZ.AND P1, PT, R166, -INF , PT ;  /* 0xff800000a600780b */ /* 0x000fe40003f3d000 */
[----:B------:R-:W-:Y:S01]  /*eb40*/  LOP3.LUT R22, R171, UR10, R30, 0x96, !PT ;  /* 0x0000000aab167c12 */ /* 0x000fe2000f8e961e */
[----:B------:R-:W-:Y:S01]  /*eb50*/  IMAD.WIDE.U32 R30, R250, -0x2daee0ad, RZ ;  /* 0xd2511f53fa1e7825 */ /* 0x000fe200078e00ff */
[----:B------:R-:W-:-:S03]  /*eb60*/  FSEL R251, R251, RZ, P1 ;  /* 0x000000fffbfb7208 */ /* 0x000fc60000800000 */
[----:B------:R-:W-:Y:S01]  /*eb70*/  IMAD.WIDE.U32 R206, R32, -0x2daee0ad, RZ ;  /* 0xd2511f5320ce7825 */ /* 0x000fe200078e00ff */
[----:B------:R-:W1:Y:S01]  /*eb80*/  SHFL.BFLY PT, R11, R18, 0x1, 0x1f ;  /* 0x0c201f00120b7f89 */ /* 0x000e6200000e0000 */
[----:B------:R-:W-:Y:S02]  /*eb90*/  LOP3.LUT R28, R31, UR8, R28, 0x96, !PT ;  /* 0x000000081f1c7c12 */ /* 0x000fe4000f8e961c */
[----:B------:R-:W-:Y:S01]  /*eba0*/  IMAD.WIDE.U32 R168, R15, -0x326172a9, RZ ;  /* 0xcd9e8d570fa87825 */ /* 0x000fe200078e00ff */
[----:B------:R-:W-:-:S03]  /*ebb0*/  LOP3.LUT R15, R207, UR6, R30, 0x96, !PT ;  /* 0x00000006cf0f7c12 */ /* 0x000fc6000f8e961e */
[----:B------:R-:W-:Y:S02]  /*ebc0*/  FFMA.FTZ R182, R23, c[0x0][0x23c], -R251 ;  /* 0x00008f0017b67a23 */ /* 0x000fe400000108fb */
[----:B------:R-:W-:Y:S01]  /*ebd0*/  IMAD.WIDE.U32 R22, R22, -0x326172a9, RZ ;  /* 0xcd9e8d5716167825 */ /* 0x000fe200078e00ff */
[----:B------:R-:W-:-:S03]  /*ebe0*/  LOP3.LUT R24, R169, UR11, R24, 0x96, !PT ;  /* 0x0000000ba9187c12 */ /* 0x000fc6000f8e9618 */
[----:B------:R-:W-:Y:S01]  /*ebf0*/  IMAD.WIDE.U32 R30, R28, -0x326172a9, RZ ;  /* 0xcd9e8d571c1e7825 */ /* 0x000fe200078e00ff */
[----:B---3--:R-:W-:-:S03]  /*ec00*/  FMNMX.FTZ R165, R165, R26, !PT ;  /* 0x0000001aa5a57209 */ /* 0x008fc60007810000 */
[----:B------:R-:W-:-:S04]  /*ec10*/  IMAD.WIDE.U32 R28, R15, -0x326172a9, RZ ;  /* 0xcd9e8d570f1c7825 */ /* 0x000fc800078e00ff */
[----:B------:R-:W-:Y:S01]  /*ec20*/  FFMA.FTZ R183, R9, c[0x0][0x23c], -R204 ;  /* 0x00008f0009b77a23 */ /* 0x000fe200000108cc */
[----:B------:R-:W-:Y:S02]  /*ec30*/  LOP3.LUT R9, R23, UR9, R168, 0x96, !PT ;  /* 0x0000000917097c12 */ /* 0x000fe4000f8e96a8 */
[----:B------:R-:W-:Y:S01]  /*ec40*/  LOP3.LUT R15, R28, 0xffff, RZ, 0xc0, !PT ;  /* 0x0000ffff1c0f7812 */ /* 0x000fe200078ec0ff */
[----:B------:R-:W-:Y:S01]  /*ec50*/  IMAD.WIDE.U32 R24, R24, -0x2daee0ad, RZ ;  /* 0xd2511f5318187825 */ /* 0x000fe200078e00ff */
[----:B------:R-:W-:Y:S02]  /*ec60*/  LOP3.LUT R248, R31, UR7, R34, 0x96, !PT ;  /* 0x000000071ff87c12 */ /* 0x000fe4000f8e9622 */
[----:B------:R-:W-:Y:S01]  /*ec70*/  LOP3.LUT R23, R29, UR16, R30, 0x96, !PT ;  /* 0x000000101d177c12 */ /* 0x000fe2000f8e961e */
[C---:B------:R-:W-:Y:S01]  /*ec80*/  FMUL.FTZ R250, R165.reuse, c[0x0][0x23c] ;  /* 0x00008f00a5fa7a20 */ /* 0x040fe20000410000 */
[----:B------:R-:W-:Y:S01]  /*ec90*/  FSETP.NEU.FTZ.AND P0, PT, R165, -INF , PT ;  /* 0xff800000a500780b */ /* 0x000fe20003f1d000 */
[----:B------:R-:W-:Y:S01]  /*eca0*/  IMAD.WIDE.U32 R30, R9, -0x2daee0ad, RZ ;  /* 0xd2511f53091e7825 */ /* 0x000fe200078e00ff */
[----:B------:R-:W-:-:S03]  /*ecb0*/  LOP3.LUT R21, R28, 0xff, RZ, 0xc0, !PT ;  /* 0x000000ff1c157812 */ /* 0x000fc600078ec0ff */
[----:B------:R-:W-:Y:S01]  /*ecc0*/  FFMA.FTZ R19, R10, c[0x0][0x23c], -R251 ;  /* 0x00008f000a137a23 */ /* 0x000fe200000108fb */
[----:B------:R-:W-:Y:S01]  /*ecd0*/  SHF.R.U32.HI R10, RZ, 0x8, R15 ;  /* 0x00000008ff0a7819 */ /* 0x000fe2000001160f */
[----:B------:R-:W-:Y:S01]  /*ece0*/  FFMA.FTZ R184, R7, c[0x0][0x23c], -R204 ;  /* 0x00008f0007b87a23 */ /* 0x000fe200000108cc */
[----:B------:R-:W-:Y:S01]  /*ecf0*/  LOP3.LUT R7, R25, UR8, R170, 0x96, !PT ;  /* 0x0000000819077c12 */ /* 0x000fe2000f8e96aa */
[--C-:B------:R-:W-:Y:S01]  /*ed00*/  FFMA.FTZ R181, R164, c[0x0][0x23c], -R251.reuse ;  /* 0x00008f00a4b57a23 */ /* 0x100fe200000108fb */
[----:B------:R-:W-:Y:S02]  /*ed10*/  FSEL R250, R250, RZ, P0 ;  /* 0x000000fffafa7208 */ /* 0x000fe40000000000 */
[----:B-1----:R-:W-:Y:S01]  /*ed20*/  FMNMX.FTZ R18, R18, R11, !PT ;  /* 0x0000000b12127209 */ /* 0x002fe20007810000 */
[----:B------:R-:W-:Y:S01]  /*ed30*/  FFMA.FTZ R180, R20, c[0x0][0x23c], -R251 ;  /* 0x00008f0014b47a23 */ /* 0x000fe200000108fb */
[----:B------:R-:W-:Y:S01]  /*ed40*/  LOP3.LUT R24, R31, UR6, R24, 0x96, !PT ;  /* 0x000000061f187c12 */ /* 0x000fe2000f8e9618 */
[----:B------:R-:W-:Y:S01]  /*ed50*/  MUFU.EX2 R182, R182 ;  /* 0x000000b600b67308 */ /* 0x000fe20000000800 */
[----:B------:R-:W-:Y:S01]  /*ed60*/  PRMT R21, R21, 0x5410, R10 ;  /* 0x0000541015157816 */ /* 0x000fe2000000000a */
[----:B------:R-:W1:Y:S01]  /*ed70*/  LDSM.16.MT88.4 R168, [R209+0xa000] ;  /* 0x00a00000d1a8783b */ /* 0x000e620000004200 */
[----:B------:R-:W-:-:S02]  /*ed80*/  SHF.R.U32.HI R9, RZ, 0x10, R28 ;  /* 0x00000010ff097819 */ /* 0x000fc4000001161c */
[----:B------:R-:W-:Y:S01]  /*ed90*/  FSEL R10, R167, RZ, P2 ;  /* 0x000000ffa70a7208 */ /* 0x000fe20001000000 */
[----:B------:R-:W-:Y:S01]  /*eda0*/  IMAD.WIDE.U32 R26, R7, -0x326172a9, RZ ;  /* 0xcd9e8d57071a7825 */ /* 0x000fe200078e00ff */
[----:B------:R-:W-:Y:S01]  /*edb0*/  SHF.R.U32.HI R11, RZ, 0x18, R28 ;  /* 0x00000018ff0b7819 */ /* 0x000fe2000001161c */
[----:B------:R-:W-:Y:S01]  /*edc0*/  MUFU.EX2 R183, R183 ;  /* 0x000000b700b77308 */ /* 0x000fe20000000800 */
[----:B------:R-:W-:Y:S01]  /*edd0*/  LDSM.16.MT88.4 R32, [R208+0xa000] ;  /* 0x00a00000d020783b */ /* 0x000fe20000004200 */
[----:B------:R-:W-:Y:S01]  /*ede0*/  FFMA.FTZ R164, R4, c[0x0][0x23c], -R250 ;  /* 0x00008f0004a47a23 */ /* 0x000fe200000108fa */
[----:B------:R-:W-:Y:S01]  /*edf0*/  LOP3.LUT R4, R9, 0xff, RZ, 0xc0, !PT ;  /* 0x000000ff09047812 */ /* 0x000fe200078ec0ff */
[----:B------:R-:W-:Y:S01]  /*ee00*/  IMAD.WIDE.U32 R24, R24, -0x326172a9, RZ ;  /* 0xcd9e8d5718187825 */ /* 0x000fe200078e00ff */
[----:B------:R-:W-:-:S03]  /*ee10*/  LOP3.LUT R176, R27, UR7, R22, 0x96, !PT ;  /* 0x000000071bb07c12 */ /* 0x000fc6000f8e9616 */
[----:B------:R-:W-:Y:S02]  /*ee20*/  FADD.FTZ R10, R172, -R10 ;  /* 0x8000000aac0a7221 */ /* 0x000fe40000010000 */
[----:B------:R-:W2:Y:S01]  /*ee30*/  LDC.U8 R172, c[0x0][0x2d8] ;  /* 0x0000b600ffac7b82 */ /* 0x000ea20000000000 */
[----:B------:R-:W-:Y:S01]  /*ee40*/  PRMT R11, R4, 0x5410, R11 ;  /* 0x00005410040b7816 */ /* 0x000fe2000000000b */
[----:B------:R-:W-:Y:S01]  /*ee50*/  FFMA.FTZ R17, R249, c[0x0][0x23c], -R250 ;  /* 0x00008f00f9117a23 */ /* 0x000fe200000108fa */
[----:B------:R-:W-:Y:S02]  /*ee60*/  LOP3.LUT R22, R25, UR16, R26, 0x96, !PT ;  /* 0x0000001019167c12 */ /* 0x000fe4000f8e961a */
[----:B------:R-:W-:Y:S01]  /*ee70*/  LOP3.LUT R4, R24, 0xffff, RZ, 0xc0, !PT ;  /* 0x0000ffff18047812 */ /* 0x000fe200078ec0ff */
[----:B------:R-:W-:Y:S01]  /*ee80*/  FMUL.FTZ R249, R18, c[0x0][0x23c] ;  /* 0x00008f0012f97a20 */ /* 0x000fe20000410000 */
[----:B------:R-:W-:Y:S02]  /*ee90*/  LOP3.LUT R25, R24, 0xff, RZ, 0xc0, !PT ;  /* 0x000000ff18197812 */ /* 0x000fe400078ec0ff */
[----:B------:R-:W-:-:S02]  /*eea0*/  SHF.R.U32.HI R20, RZ, 0x10, R24 ;  /* 0x00000010ff147819 */ /* 0x000fc40000011618 */
[----:B------:R-:W-:Y:S02]  /*eeb0*/  SHF.R.U32.HI R15, RZ, 0x18, R24 ;  /* 0x00000018ff0f7819 */ /* 0x000fe40000011618 */
[----:B------:R-:W-:Y:S02]  /*eec0*/  FSEL R24, R165, RZ, P0 ;  /* 0x000000ffa5187208 */ /* 0x000fe40000000000 */
[----:B------:R-:W-:-:S04]  /*eed0*/  FSETP.NEU.FTZ.AND P0, PT, R18, -INF , PT ;  /* 0xff8000001200780b */ /* 0x000fc80003f1d000 */
[----:B------:R-:W-:Y:S01]  /*eee0*/  FSEL R249, R249, RZ, P0 ;  /* 0x000000fff9f97208 */ /* 0x000fe20000000000 */
[----:B------:R-:W-:Y:S01]  /*eef0*/  MUFU.EX2 R180, R180 ;  /* 0x000000b400b47308 */ /* 0x000fe20000000800 */
[----:B------:R-:W-:Y:S01]  /*ef00*/  FFMA.FTZ R185, R5, c[0x0][0x23c], -R250 ;  /* 0x00008f0005b97a23 */ /* 0x000fe200000108fa */
[----:B------:R-:W-:Y:S02]  /*ef10*/  FSEL R5, R18, RZ, P0 ;  /* 0x000000ff12057208 */ /* 0x000fe40000000000 */
[----:B------:R-:W-:Y:S01]  /*ef20*/  FFMA.FTZ R186, R6, c[0x0][0x23c], -R249 ;  /* 0x00008f0006ba7a23 */ /* 0x000fe200000108f9 */
[----:B------:R-:W-:-:S03]  /*ef30*/  SHF.R.U32.HI R6, RZ, 0x8, R4 ;  /* 0x00000008ff067819 */ /* 0x000fc60000011604 */
[----:B------:R-:W3:Y:S01]  /*ef40*/  MUFU.EX2 R19, R19 ;  /* 0x0000001300137308 */ /* 0x000ee20000000800 */
[----:B------:R-:W-:Y:S01]  /*ef50*/  FFMA.FTZ R188, R13, c[0x0][0x23c], -R250 ;  /* 0x00008f000dbc7a23 */ /* 0x000fe200000108fa */
[----:B------:R-:W-:Y:S01]  /*ef60*/  PRMT R25, R25, 0x5410, R6 ;  /* 0x0000541019197816 */ /* 0x000fe20000000006 */
[----:B------:R-:W-:Y:S01]  /*ef70*/  FADD.FTZ R7, R3, -R24 ;  /* 0x8000001803077221 */ /* 0x000fe20000010000 */
[----:B------:R-:W-:Y:S01]  /*ef80*/  SHF.R.U32.HI R3, RZ, 0x10, R23 ;  /* 0x00000010ff037819 */ /* 0x000fe20000011617 */
[----:B------:R-:W-:Y:S01]  /*ef90*/  FADD.FTZ R4, R0, -R5 ;  /* 0x8000000500047221 */ /* 0x000fe20000010000 */
[----:B------:R-:W-:Y:S02]  /*efa0*/  LOP3.LUT R6, R22, 0xffff, RZ, 0xc0, !PT ;  /* 0x0000ffff16067812 */ /* 0x000fe400078ec0ff */
[----:B------:R-:W4:Y:S01]  /*efb0*/  MUFU.EX2 R181, R181 ;  /* 0x000000b500b57308 */ /* 0x000f220000000800 */
[----:B------:R-:W-:Y:S02]  /*efc0*/  SHF.R.U32.HI R0, RZ, 0x10, R22 ;  /* 0x00000010ff007819 */ /* 0x000fe40000011616 */
[----:B------:R-:W-:-:S02]  /*efd0*/  LOP3.LUT R26, R23, 0xffff, RZ, 0xc0, !PT ;  /* 0x0000ffff171a7812 */ /* 0x000fc400078ec0ff */
[----:B------:R-:W-:Y:S02]  /*efe0*/  LOP3.LUT R27, R23, 0xff, RZ, 0xc0, !PT ;  /* 0x000000ff171b7812 */ /* 0x000fe400078ec0ff */
[----:B------:R-:W-:Y:S01]  /*eff0*/  SHF.R.U32.HI R24, RZ, 0x18, R23 ;  /* 0x00000018ff187819 */ /* 0x000fe20000011617 */
[----:B------:R-:W-:Y:S01]  /*f000*/  MUFU.EX2 R185, R185 ;  /* 0x000000b900b97308 */ /* 0x000fe20000000800 */
[----:B------:R-:W-:Y:S02]  /*f010*/  FSEL R9, R166, RZ, P1 ;  /* 0x000000ffa6097208 */ /* 0x000fe40000800000 */
[----:B------:R-:W-:Y:S01]  /*f020*/  LOP3.LUT R23, R3, 0xff, RZ, 0xc0, !PT ;  /* 0x000000ff03177812 */ /* 0x000fe200078ec0ff */
[----:B------:R-:W-:Y:S01]  /*f030*/  FFMA.FTZ R3, R14, c[0x0][0x23c], -R249 ;  /* 0x00008f000e037a23 */ /* 0x000fe200000108f9 */
[----:B--2---:R-:W-:Y:S02]  /*f040*/  PRMT R172, R172, 0x7054, R172 ;  /* 0x00007054acac7816 */ /* 0x004fe400000000ac */
[----:B------:R-:W-:Y:S01]  /*f050*/  LOP3.LUT R13, R22, 0xff, RZ, 0xc0, !PT ;  /* 0x000000ff160d7812 */ /* 0x000fe200078ec0ff */
[----:B------:R-:W2:Y:S01]  /*f060*/  MUFU.EX2 R188, R188 ;  /* 0x000000bc00bc7308 */ /* 0x000ea20000000800 */
[----:B------:R-:W-:-:S02]  /*f070*/  SHF.R.U32.HI R6, RZ, 0x8, R6 ;  /* 0x00000008ff067819 */ /* 0x000fc40000011606 */
[----:B------:R-:W-:Y:S01]  /*f080*/  LOP3.LUT R0, R0, 0xff, RZ, 0xc0, !PT ;  /* 0x000000ff00007812 */ /* 0x000fe200078ec0ff */
[----:B------:R-:W-:Y:S01]  /*f090*/  FFMA.FTZ R14, R8, c[0x0][0x23c], -R249 ;  /* 0x00008f00080e7a23 */ /* 0x000fe200000108f9 */
[----:B------:R-:W-:Y:S01]  /*f0a0*/  SHF.R.U32.HI R5, RZ, 0x18, R22 ;  /* 0x00000018ff057819 */ /* 0x000fe20000011616 */
[----:B------:R-:W-:Y:S01]  /*f0b0*/  FADD.FTZ R9, R252, -R9 ;  /* 0x80000009fc097221 */ /* 0x000fe20000010000 */
[----:B------:R-:W-:Y:S01]  /*f0c0*/  PRMT R23, R23, 0x5410, R24 ;  /* 0x0000541017177816 */ /* 0x000fe20000000018 */
[--C-:B------:R-:W-:Y:S01]  /*f0d0*/  HSET2.LE.AND R11, R11, R172.reuse, PT ;  /* 0x000000ac0b0b7233 */ /* 0x100fe20003803000 */
[----:B------:R-:W-:Y:S01]  /*f0e0*/  PRMT R13, R13, 0x5410, R6 ;  /* 0x000054100d0d7816 */ /* 0x000fe20000000006 */
[----:B------:R-:W-:Y:S01]  /*f0f0*/  FFMA.FTZ R187, R12, c[0x0][0x23c], -R249 ;  /* 0x00008f000cbb7a23 */ /* 0x000fe200000108f9 */
[----:B------:R-:W-:Y:S01]  /*f100*/  PRMT R5, R0, 0x5410, R5 ;  /* 0x0000541000057816 */ /* 0x000fe20000000005 */
[----:B------:R-:W-:Y:S01]  /*f110*/  MUFU.EX2 R3, R3 ;  /* 0x0000000300037308 */ /* 0x000fe20000000800 */
[----:B---3--:R-:W-:Y:S01]  /*f120*/  F2FP.BF16.PACK_AB R6, R19, R180 ;  /* 0x000000b41306723e */ /* 0x008fe200000010ff */
[----:B------:R-:W-:Y:S01]  /*f130*/  FMUL.FTZ R191, R9, c[0x0][0x23c] ;  /* 0x00008f0009bf7a20 */ /* 0x000fe20000410000 */
[----:B------:R-:W-:-:S02]  /*f140*/  HSET2.LE.AND R9, R23, R172, PT ;  /* 0x000000ac17097233 */ /* 0x000fc40003803000 */
[----:B------:R-:W-:-:S03]  /*f150*/  LOP3.LUT R11, R11, R6, RZ, 0xc0, !PT ;  /* 0x000000060b0b7212 */ /* 0x000fc600078ec0ff */
[----:B------:R-:W3:Y:S01]  /*f160*/  MUFU.EX2 R0, R14 ;  /* 0x0000000e00007308 */ /* 0x000ee20000000800 */
[----:B----4-:R-:W-:Y:S02]  /*f170*/  F2FP.BF16.PACK_AB R6, R181, R182 ;  /* 0x000000b6b506723e */ /* 0x010fe400000010ff */
[----:B------:R-:W-:-:S05]  /*f180*/  LOP3.LUT R20, R20, 0xff, RZ, 0xc0, !PT ;  /* 0x000000ff14147812 */ /* 0x000fca00078ec0ff */
[----:B------:R-:W4:Y:S01]  /*f190*/  MUFU.EX2 R184, R184 ;  /* 0x000000b800b87308 */ /* 0x000f220000000800 */
[----:B------:R-:W-:Y:S01]  /*f1a0*/  LOP3.LUT R9, R9, R6, RZ, 0xc0, !PT ;  /* 0x0000000609097212 */ /* 0x000fe200078ec0ff */
[----:B------:R-:W-:Y:S01]  /*f1b0*/  FMUL.FTZ R190, R7, c[0x0][0x23c] ;  /* 0x00008f0007be7a20 */ /* 0x000fe20000410000 */
[----:B------:R-:W-:Y:S01]  /*f1c0*/  HSET2.LE.AND R6, R25, R172, PT ;  /* 0x000000ac19067233 */ /* 0x000fe20003803000 */
[----:B------:R-:W-:-:S04]  /*f1d0*/  PRMT R15, R20, 0x5410, R15 ;  /* 0x00005410140f7816 */ /* 0x000fc8000000000f */
[----:B------:R-:W-:Y:S01]  /*f1e0*/  MUFU.EX2 R164, R164 ;  /* 0x000000a400a47308 */ /* 0x000fe20000000800 */
[----:B--2---:R-:W-:-:S07]  /*f1f0*/  F2FP.BF16.PACK_AB R7, R188, R185 ;  /* 0x000000b9bc07723e */ /* 0x004fce00000010ff */
[----:B------:R-:W2:Y:S08]  /*f200*/  MUFU.EX2 R17, R17 ;  /* 0x0000001100117308 */ /* 0x000eb00000000800 */
[----:B------:R-:W-:Y:S08]  /*f210*/  MUFU.EX2 R186, R186 ;  /* 0x000000ba00ba7308 */ /* 0x000ff00000000800 */
[----:B------:R-:W1:Y:S01]  /*f220*/  MUFU.EX2 R187, R187 ;  /* 0x000000bb00bb7308 */ /* 0x000e620000000800 */
[----:B------:R-:W-:Y:S01]  /*f230*/  LOP3.LUT R6, R6, R7, RZ, 0xc0, !PT ;  /* 0x0000000706067212 */ /* 0x000fe200078ec0ff */
[----:B------:R-:W-:Y:S01]  /*f240*/  FMUL.FTZ R189, R4, c[0x0][0x23c] ;  /* 0x00008f0004bd7a20 */ /* 0x000fe20000410000 */
[--C-:B------:R-:W-:Y:S01]  /*f250*/  HSET2.LE.AND R7, R15, R172.reuse, PT ;  /* 0x000000ac0f077233 */ /* 0x100fe20003803000 */
[----:B---3--:R-:W-:Y:S01]  /*f260*/  F2FP.BF16.PACK_AB R4, R0, R3 ;  /* 0x000000030004723e */ /* 0x008fe200000010ff */
[--C-:B------:R-:W-:Y:S01]  /*f270*/  HSET2.LE.AND R21, R21, R172.reuse, PT ;  /* 0x000000ac15157233 */ /* 0x100fe20003803000 */
[----:B----4-:R-:W-:Y:S01]  /*f280*/  F2FP.BF16.PACK_AB R12, R183, R184 ;  /* 0x000000b8b70c723e */ /* 0x010fe200000010ff */
[----:B------:R-:W-:Y:S01]  /*f290*/  FMUL.FTZ R192, R10, c[0x0][0x23c] ;  /* 0x00008f000ac07a20 */ /* 0x000fe20000410000 */
[----:B------:R-:W-:Y:S01]  /*f2a0*/  LOP3.LUT R7, R7, R4, RZ, 0xc0, !PT ;  /* 0x0000000407077212 */ /* 0x000fe200078ec0ff */
[--C-:B------:R-:W-:Y:S01]  /*f2b0*/  HSET2.LE.AND R4, R13, R172.reuse, PT ;  /* 0x000000ac0d047233 */ /* 0x100fe20003803000 */
[----:B------:R-:W-:Y:S01]  /*f2c0*/  LOP3.LUT R10, R21, R12, RZ, 0xc0, !PT ;  /* 0x0000000c150a7212 */ /* 0x000fe200078ec0ff */
[----:B------:R-:W-:Y:S01]  /*f2d0*/  HSET2.LE.AND R5, R5, R172, PT ;  /* 0x000000ac05057233 */ /* 0x000fe20003803000 */
[----:B--2---:R-:W-:Y:S01]  /*f2e0*/  F2FP.BF16.PACK_AB R13, R17, R164 ;  /* 0x000000a4110d723e */ /* 0x004fe200000010ff */
[----:B------:R-:W2:Y:S01]  /*f2f0*/  LDSM.16.MT88.4 R20, [R212+0xa000] ;  /* 0x00a00000d414783b */ /* 0x000ea20000004200 */
[----:B-1----:R-:W-:-:S02]  /*f300*/  F2FP.BF16.PACK_AB R12, R187, R186 ;  /* 0x000000babb0c723e */ /* 0x002fc400000010ff */
[----:B------:R-:W-:Y:S02]  /*f310*/  LOP3.LUT R4, R4, R13, RZ, 0xc0, !PT ;  /* 0x0000000d04047212 */ /* 0x000fe400078ec0ff */
[----:B------:R-:W-:Y:S02]  /*f320*/  LOP3.LUT R5, R5, R12, RZ, 0xc0, !PT ;  /* 0x0000000c05057212 */ /* 0x000fe400078ec0ff */
[----:B------:R-:W1:Y:S01]  /*f330*/  LDSM.16.MT88.4 R12, [R210+0xa000] ;  /* 0x00a00000d20c783b */ /* 0x000e620000004200 */
[----:B------:R-:W-:Y:S01]  /*f340*/  MUFU.EX2 R16, R16 ;  /* 0x0000001000107308 */ /* 0x000fe20000000800 */
[----:B------:R-:W-:-:S07]  /*f350*/  SHF.R.U32.HI R26, RZ, 0x8, R26 ;  /* 0x00000008ff1a7819 */ /* 0x000fce000001161a */
[----:B------:R-:W3:Y:S01]  /*f360*/  MUFU.EX2 R2, R2 ;  /* 0x0000000200027308 */ /* 0x000ee20000000800 */
[----:B------:R-:W-:-:S07]  /*f370*/  PRMT R27, R27, 0x5410, R26 ;  /* 0x000054101b1b7816 */ /* 0x000fce000000001a */
[----:B------:R-:W4:Y:S08]  /*f380*/  MUFU.EX2 R192, R192 ;  /* 0x000000c000c07308 */ /* 0x000f300000000800 */
[----:B------:R-:W1:Y:S08]  /*f390*/  MUFU.EX2 R191, R191 ;  /* 0x000000bf00bf7308 */ /* 0x000e700000000800 */
[----:B------:R-:W2:Y:S08]  /*f3a0*/  MUFU.EX2 R190, R190 ;  /* 0x000000be00be7308 */ /* 0x000eb00000000800 */
[----:B------:R-:W2:Y:S01]  /*f3b0*/  MUFU.EX2 R189, R189 ;  /* 0x000000bd00bd7308 */ /* 0x000ea20000000800 */
[----:B------:R-:W-:Y:S01]  /*f3c0*/  HSET2.LE.AND R8, R27, R172, PT ;  /* 0x000000ac1b087233 */ /* 0x000fe20003803000 */
[----:B---3--:R-:W-:Y:S01]  /*f3d0*/  F2FP.BF16.PACK_AB R27, R2, R16 ;  /* 0x00000010021b723e */ /* 0x008fe200000010ff */
[----:B----4-:R-:W-:-:S02]  /*f3e0*/  FMUL.FTZ R60, R60, R192 ;  /* 0x000000c03c3c7220 */ /* 0x010fc40000410000 */
[----:B------:R-:W-:Y:S01]  /*f3f0*/  FMUL.FTZ R61, R61, R192 ;  /* 0x000000c03d3d7220 */ /* 0x000fe20000410000 */
[----:B------:R-:W-:Y:S01]  /*f400*/  LOP3.LUT R8, R8, R27, RZ, 0xc0, !PT ;  /* 0x0000001b08087212 */ /* 0x000fe200078ec0ff */
[-C--:B-1----:R-:W-:Y:S01]  /*f410*/  FMUL.FTZ R62, R62, R191.reuse ;  /* 0x000000bf3e3e7220 */ /* 0x082fe20000410000 */
[----:B------:R-:W-:Y:S01]  /*f420*/  LDSM.16.MT88.4 R24, [R210+0xb000] ;  /* 0x00b00000d218783b */ /* 0x000fe20000004200 */
[----:B------:R-:W-:Y:S02]  /*f430*/  FMUL.FTZ R63, R63, R191 ;  /* 0x000000bf3f3f7220 */ /* 0x000fe40000410000 */
[-C--:B--2---:R-:W-:Y:S02]  /*f440*/  FMUL.FTZ R64, R64, R190.reuse ;  /* 0x000000be40407220 */ /* 0x084fe40000410000 */
[----:B------:R-:W-:Y:S02]  /*f450*/  FMUL.FTZ R65, R65, R190 ;  /* 0x000000be41417220 */ /* 0x000fe40000410000 */
[----:B------:R-:W-:-:S02]  /*f460*/  FMUL.FTZ R160, R160, R192 ;  /* 0x000000c0a0a07220 */ /* 0x000fc40000410000 */
[-C--:B------:R-:W-:Y:S02]  /*f470*/  FMUL.FTZ R66, R66, R189.reuse ;  /* 0x000000bd42427220 */ /* 0x080fe40000410000 */
[----:B------:R-:W-:Y:S02]  /*f480*/  FMUL.FTZ R67, R67, R189 ;  /* 0x000000bd43437220 */ /* 0x000fe40000410000 */
        /* <DEDUP_REMOVED lines=32> */
[----:B------:R-:W-:Y:S07]  /*f690*/  HMMA.16816.F32.BF16 R64, R4, R168, R64 ;  /* 0x000000a80440723c */ /* 0x000fee0000041840 */
[----:B------:R-:W-:Y:S01]  /*f6a0*/  MOV R168, R30 ;  /* 0x0000001e00a87202 */ /* 0x000fe20000000f00 */
[----:B------:R-:W-:Y:S01]  /*f6b0*/  HMMA.16816.F32.BF16 R160, R8, R20, R160 ;  /* 0x0000001408a0723c */ /* 0x000fe200000418a0 */
[----:B------:R-:W-:-:S02]  /*f6c0*/  MOV R169, R31 ;  /* 0x0000001f00a97202 */ /* 0x000fc40000000f00 */
[----:B------:R-:W1:Y:S05]  /*f6d0*/  LDSM.16.MT88.4 R28, [R212+0xb000] ;  /* 0x00b00000d41c783b */ /* 0x000e6a0000004200 */
[----:B------:R-:W-:Y:S08]  /*f6e0*/  HMMA.16816.F32.BF16 R156, R4, R20, R156 ;  /* 0x00000014049c723c */ /* 0x000ff0000004189c */
[-C--:B------:R-:W-:Y:S08]  /*f6f0*/  HMMA.16816.F32.BF16 R40, R8, R22.reuse, R40 ;  /* 0x000000160828723c */ /* 0x080ff00000041828 */
[----:B------:R-:W-:Y:S01]  /*f700*/  HMMA.16816.F32.BF16 R36, R4, R22, R36 ;  /* 0x000000160424723c */ /* 0x000fe20000041824 */
[----:B------:R-:W2:Y:S07]  /*f710*/  LDSM.16.MT88.4 R20, [R209+0xb000] ;  /* 0x00b00000d114783b */ /* 0x000eae0000004200 */
[-C--:B------:R-:W-:Y:S08]  /*f720*/  HMMA.16816.F32.BF16 R44, R8, R12.reuse, R44 ;  /* 0x0000000c082c723c */ /* 0x080ff0000004182c */
[----:B------:R-:W-:Y:S08]  /*f730*/  HMMA.16816.F32.BF16 R48, R4, R12, R48 ;  /* 0x0000000c0430723c */ /* 0x000ff00000041830 */
[-C--:B------:R-:W-:Y:S08]  /*f740*/  HMMA.16816.F32.BF16 R56, R8, R14.reuse, R56 ;  /* 0x0000000e0838723c */ /* 0x080ff00000041838 */
[----:B------:R-:W-:Y:S01]  /*f750*/  HMMA.16816.F32.BF16 R52, R4, R14, R52 ;  /* 0x0000000e0434723c */ /* 0x000fe20000041834 */
[----:B------:R-:W3:Y:S01]  /*f760*/  LDSM.16.MT88.4 R12, [R208+0xb000] ;  /* 0x00b00000d00c783b */ /* 0x000ee20000004200 */
[----:B------:R-:W-:-:S02]  /*f770*/  FMUL.FTZ R72, R72, R192 ;  /* 0x000000c048487220 */ /* 0x000fc40000410000 */
[-C--:B------:R-:W-:Y:S02]  /*f780*/  FMUL.FTZ R73, R73, R192.reuse ;  /* 0x000000c049497220 */ /* 0x080fe40000410000 */
[-C--:B------:R-:W-:Y:S02]  /*f790*/  FMUL.FTZ R76, R76, R192.reuse ;  /* 0x000000c04c4c7220 */ /* 0x080fe40000410000 */
[----:B------:R-:W-:Y:S02]  /*f7a0*/  FMUL.FTZ R77, R77, R192 ;  /* 0x000000c04d4d7220 */ /* 0x000fe40000410000 */
        /* <DEDUP_REMOVED lines=40> */
[--C-:B------:R-:W-:Y:S02]  /*fa30*/  FFMA.FTZ R252, R173, c[0x0][0x23c], -R204.reuse ;  /* 0x00008f00adfc7a23 */ /* 0x100fe400000108cc */
[-C--:B------:R-:W-:Y:S02]  /*fa40*/  FMUL.FTZ R80, R80, R190.reuse ;  /* 0x000000be50507220 */ /* 0x080fe40000410000 */
[----:B------:R-:W-:Y:S02]  /*fa50*/  FMUL.FTZ R81, R81, R190 ;  /* 0x000000be51517220 */ /* 0x000fe40000410000 */
[-C--:B------:R-:W-:Y:S02]  /*fa60*/  FMUL.FTZ R82, R82, R189.reuse ;  /* 0x000000bd52527220 */ /* 0x080fe40000410000 */
[----:B------:R-:W-:Y:S01]  /*fa70*/  FMUL.FTZ R83, R83, R189 ;  /* 0x000000bd53537220 */ /* 0x000fe20000410000 */
[----:B------:R-:W-:Y:S01]  /*fa80*/  HMMA.16816.F32.BF16 R72, R8, R170, R72 ;  /* 0x000000aa0848723c */ /* 0x000fe20000041848 */
[----:B------:R-:W-:Y:S01]  /*fa90*/  FFMA.FTZ R242, R242, c[0x0][0x23c], -R204 ;  /* 0x00008f00f2f27a23 */ /* 0x000fe200000108cc */
[----:B------:R-:W4:Y:S01]  /*faa0*/  MUFU.EX2 R252, R252 ;  /* 0x000000fc00fc7308 */ /* 0x000f220000000800 */
[----:B------:R-:W-:-:S05]  /*fab0*/  FFMA.FTZ R243, R243, R192, R16 ;  /* 0x000000c0f3f37223 */ /* 0x000fca0000010010 */
[C---:B------:R-:W-:Y:S01]  /*fac0*/  HMMA.16816.F32.BF16 R76, R8.reuse, R32, R76 ;  /* 0x00000020084c723c */ /* 0x040fe2000004184c */
[----:B------:R-:W-:Y:S01]  /*fad0*/  FADD.FTZ R243, R2, R243 ;  /* 0x000000f302f37221 */ /* 0x000fe20000010000 */
[----:B------:R-:W-:Y:S06]  /*fae0*/  MUFU.EX2 R242, R242 ;  /* 0x000000f200f27308 */ /* 0x000fec0000000800 */
[C---:B------:R-:W-:Y:S08]  /*faf0*/  HMMA.16816.F32.BF16 R88, R8.reuse, R34, R88 ;  /* 0x000000220858723c */ /* 0x040ff00000041858 */
[C---:B-1----:R-:W-:Y:S08]  /*fb00*/  HMMA.16816.F32.BF16 R92, R8.reuse, R28, R92 ;  /* 0x0000001c085c723c */ /* 0x042ff0000004185c */
[C---:B------:R-:W-:Y:S08]  /*fb10*/  HMMA.16816.F32.BF16 R104, R8.reuse, R30, R104 ;  /* 0x0000001e0868723c */ /* 0x040ff00000041868 */
[C---:B------:R-:W-:Y:S08]  /*fb20*/  HMMA.16816.F32.BF16 R152, R8.reuse, R24, R152 ;  /* 0x000000180898723c */ /* 0x040ff00000041898 */
[C---:B------:R-:W-:Y:S08]  /*fb30*/  HMMA.16816.F32.BF16 R116, R8.reuse, R26, R116 ;  /* 0x0000001a0874723c */ /* 0x040ff00000041874 */
[C---:B--2---:R-:W-:Y:S08]  /*fb40*/  HMMA.16816.F32.BF16 R120, R8.reuse, R20, R120 ;  /* 0x000000140878723c */ /* 0x044ff00000041878 */
[C---:B------:R-:W-:Y:S08]  /*fb50*/  HMMA.16816.F32.BF16 R128, R8.reuse, R22, R128 ;  /* 0x000000160880723c */ /* 0x040ff00000041880 */
[C---:B---3--:R-:W-:Y:S08]  /*fb60*/  HMMA.16816.F32.BF16 R144, R8.reuse, R12, R144 ;  /* 0x0000000c0890723c */ /* 0x048ff00000041890 */
[----:B------:R-:W-:Y:S07]  /*fb70*/  HMMA.16816.F32.BF16 R136, R8, R14, R136 ;  /* 0x0000000e0888723c */ /* 0x000fee0000041888 */
[--C-:B------:R-:W-:Y:S01]  /*fb80*/  FFMA.FTZ R8, R205, c[0x0][0x23c], -R204.reuse ;  /* 0x00008f00cd087a23 */ /* 0x100fe200000108cc */
[----:B------:R-:W-:Y:S01]  /*fb90*/  HMMA.16816.F32.BF16 R80, R4, R32, R80 ;  /* 0x000000200450723c */ /* 0x000fe20000041850 */
[----:B------:R-:W-:Y:S01]  /*fba0*/  FFMA.FTZ R177, R177, c[0x0][0x23c], -R204 ;  /* 0x00008f00b1b17a23 */ /* 0x000fe200000108cc */
[----:B------:R1:W5:Y:S01]  /*fbb0*/  LDL.LU R205, [R1+0x30] ;  /* 0x0000300001cd7983 */ /* 0x0003620000300800 */
[----:B------:R-:W2:Y:S01]  /*fbc0*/  MUFU.EX2 R32, R8 ;  /* 0x0000000800207308 */ /* 0x000ea20000000800 */
[----:B------:R-:W-:-:S04]  /*fbd0*/  FADD.FTZ R184, R184, R243 ;  /* 0x000000f3b8b87221 */ /* 0x000fc80000010000 */
[----:B------:R-:W-:-:S03]  /*fbe0*/  FADD.FTZ R183, R183, R184 ;  /* 0x000000b8b7b77221 */ /* 0x000fc60000010000 */
[----:B------:R-:W3:Y:S01]  /*fbf0*/  MUFU.EX2 R204, R177 ;  /* 0x000000b100cc7308 */ /* 0x000ee20000000800 */
[--C-:B------:R-:W-:Y:S02]  /*fc00*/  FFMA.FTZ R193, R193, c[0x0][0x23c], -R250.reuse ;  /* 0x00008f00c1c17a23 */ /* 0x100fe400000108fa */
[--C-:B------:R-:W-:Y:S02]  /*fc10*/  FFMA.FTZ R195, R195, c[0x0][0x23c], -R250.reuse ;  /* 0x00008f00c3c37a23 */ /* 0x100fe400000108fa */
[--C-:B------:R-:W-:Y:S02]  /*fc20*/  FFMA.FTZ R197, R197, c[0x0][0x23c], -R250.reuse ;  /* 0x00008f00c5c57a23 */ /* 0x100fe400000108fa */
[----:B------:R-:W-:Y:S02]  /*fc30*/  FFMA.FTZ R250, R199, c[0x0][0x23c], -R250 ;  /* 0x00008f00c7fa7a23 */ /* 0x000fe400000108fa */
[----:B----4-:R-:W-:Y:S02]  /*fc40*/  FADD.FTZ R183, R252, R183 ;  /* 0x000000b7fcb77221 */ /* 0x010fe40000010000 */
[----:B------:R-:W-:-:S02]  /*fc50*/  FFMA.FTZ R199, R194, c[0x0][0x23c], -R249 ;  /* 0x00008f00c2c77a23 */ /* 0x000fc400000108f9 */
[--C-:B------:R-:W-:Y:S02]  /*fc60*/  FFMA.FTZ R196, R196, c[0x0][0x23c], -R249.reuse ;  /* 0x00008f00c4c47a23 */ /* 0x100fe400000108f9 */
[--C-:B------:R-:W-:Y:S02]  /*fc70*/  FFMA.FTZ R198, R198, c[0x0][0x23c], -R249.reuse ;  /* 0x00008f00c6c67a23 */ /* 0x100fe400000108f9 */
[----:B------:R-:W-:Y:S01]  /*fc80*/  FFMA.FTZ R249, R240, c[0x0][0x23c], -R249 ;  /* 0x00008f00f0f97a23 */ /* 0x000fe200000108f9 */
[----:B--2---:R-:W-:Y:S01]  /*fc90*/  MOV R240, R32 ;  /* 0x0000002000f07202 */ /* 0x004fe20000000f00 */
[-C--:B------:R-:W-:Y:S02]  /*fca0*/  FMUL.FTZ R96, R96, R190.reuse ;  /* 0x000000be60607220 */ /* 0x080fe40000410000 */
[----:B------:R-:W-:Y:S02]  /*fcb0*/  FMUL.FTZ R97, R97, R190 ;  /* 0x000000be61617220 */ /* 0x000fe40000410000 */
[----:B------:R-:W-:-:S02]  /*fcc0*/  FMUL.FTZ R98, R98, R189 ;  /* 0x000000bd62627220 */ /* 0x000fc40000410000 */
[----:B------:R-:W-:Y:S02]  /*fcd0*/  FMUL.FTZ R99, R99, R189 ;  /* 0x000000bd63637220 */ /* 0x000fe40000410000 */
[----:B------:R-:W-:Y:S02]  /*fce0*/  FADD.FTZ R183, R242, R183 ;  /* 0x000000b7f2b77221 */ /* 0x000fe40000010000 */
[----:B------:R-:W-:-:S04]  /*fcf0*/  IMAD.WIDE.U32 R10, R248, -0x2daee0ad, RZ ;  /* 0xd2511f53f80a7825 */ /* 0x000fc800078e00ff */
[----:B------:R-:W-:Y:S02]  /*fd00*/  FFMA.FTZ R174, R174, c[0x0][0x23c], -R251 ;  /* 0x00008f00aeae7a23 */ /* 0x000fe400000108fb */
[----:B------:R-:W-:Y:S01]  /*fd10*/  FADD.FTZ R183, R240, R183 ;  /* 0x000000b7f0b77221 */ /* 0x000fe20000010000 */
[----:B------:R-:W-:Y:S01]  /*fd20*/  HMMA.16816.F32.BF16 R96, R4, R28, R96 ;  /* 0x0000001c0460723c */ /* 0x000fe20000041860 */
[----:B------:R2:W-:Y:S01]  /*fd30*/  MUFU.EX2 R29, R174 ;  /* 0x000000ae001d7308 */ /* 0x0005e20000000800 */
[----:B------:R-:W-:Y:S01]  /*fd40*/  LOP3.LUT R8, R11, UR17, R206, 0x96, !PT ;  /* 0x000000110b087c12 */ /* 0x000fe2000f8e96ce */
[C---:B---3--:R-:W-:Y:S01]  /*fd50*/  FADD.FTZ R243, R204.reuse, R183 ;  /* 0x000000b7ccf37221 */ /* 0x048fe20000010000 */
[----:B------:R1:W5:Y:S01]  /*fd60*/  LDL.LU.64 R206, [R1+0x28] ;  /* 0x0000280001ce7983 */ /* 0x0003620000300a00 */
[----:B--2---:R-:W-:-:S03]  /*fd70*/  F2FP.BF16.PACK_AB R174, R204, R240 ;  /* 0x000000f0ccae723e */ /* 0x004fc600000010ff */
[----:B------:R1:W5:Y:S01]  /*fd80*/  LDL.LU R204, [R1+0x20] ;  /* 0x0000200001cc7983 */ /* 0x0003620000300800 */
[-C--:B------:R-:W-:Y:S02]  /*fd90*/  FMUL.FTZ R108, R108, R190.reuse ;  /* 0x000000be6c6c7220 */ /* 0x080fe40000410000 */
[-C--:B------:R-:W-:Y:S02]  /*fda0*/  FMUL.FTZ R109, R109, R190.reuse ;  /* 0x000000be6d6d7220 */ /* 0x080fe40000410000 */
[-C--:B------:R-:W-:Y:S02]  /*fdb0*/  FMUL.FTZ R110, R110, R189.reuse ;  /* 0x000000bd6e6e7220 */ /* 0x080fe40000410000 */
[----:B------:R-:W-:Y:S02]  /*fdc0*/  FMUL.FTZ R111, R111, R189 ;  /* 0x000000bd6f6f7220 */ /* 0x000fe40000410000 */
[----:B------:R-:W-:Y:S02]  /*fdd0*/  FFMA.FTZ R178, R178, c[0x0][0x23c], -R251 ;  /* 0x00008f00b2b27a23 */ /* 0x000fe400000108fb */
[----:B------:R-:W-:-:S02]  /*fde0*/  FMUL.FTZ R100, R100, R190 ;  /* 0x000000be64647220 */ /* 0x000fc40000410000 */
[-C--:B------:R-:W-:Y:S01]  /*fdf0*/  FMUL.FTZ R101, R101, R190.reuse ;  /* 0x000000be65657220 */ /* 0x080fe20000410000 */
[----:B------:R-:W-:Y:S01]  /*fe00*/  HMMA.16816.F32.BF16 R108, R4, R24, R108 ;  /* 0x00000018046c723c */ /* 0x000fe2000004186c */
[-C--:B------:R-:W-:Y:S01]  /*fe10*/  FMUL.FTZ R102, R102, R189.reuse ;  /* 0x000000bd66667220 */ /* 0x080fe20000410000 */
[----:B------:R-:W2:Y:S01]  /*fe20*/  MUFU.EX2 R24, R178 ;  /* 0x000000b200187308 */ /* 0x000ea20000000800 */
[----:B------:R-:W-:Y:S02]  /*fe30*/  FMUL.FTZ R103, R103, R189 ;  /* 0x000000bd67677220 */ /* 0x000fe40000410000 */
[----:B------:R-:W-:Y:S02]  /*fe40*/  FFMA.FTZ R175, R175, c[0x0][0x23c], -R251 ;  /* 0x00008f00afaf7a23 */ /* 0x000fe400000108fb */
[----:B------:R-:W-:-:S03]  /*fe50*/  FMUL.FTZ R112, R112, R190 ;  /* 0x000000be70707220 */ /* 0x000fc60000410000 */
[C---:B------:R-:W-:Y:S01]  /*fe60*/  HMMA.16816.F32.BF16 R100, R4.reuse, R30, R100 ;  /* 0x0000001e0464723c */ /* 0x040fe20000041864 */
[-C--:B------:R-:W-:Y:S01]  /*fe70*/  FMUL.FTZ R113, R113, R190.reuse ;  /* 0x000000be71717220 */ /* 0x080fe20000410000 */
[----:B------:R-:W3:Y:S01]  /*fe80*/  MUFU.EX2 R31, R175 ;  /* 0x000000af001f7308 */ /* 0x000ee20000000800 */
[-C--:B------:R-:W-:Y:S02]  /*fe90*/  FMUL.FTZ R114, R114, R189.reuse ;  /* 0x000000bd72727220 */ /* 0x080fe40000410000 */
[----:B------:R-:W-:Y:S02]  /*fea0*/  FMUL.FTZ R115, R115, R189 ;  /* 0x000000bd73737220 */ /* 0x000fe40000410000 */
[C---:B------:R-:W-:Y:S01]  /*feb0*/  LOP3.LUT R30, R10.reuse, 0xffff, RZ, 0xc0, !PT ;  /* 0x0000ffff0a1e7812 */ /* 0x040fe200078ec0ff */
[----:B------:R-:W-:Y:S01]  /*fec0*/  FFMA.FTZ R179, R179, c[0x0][0x23c], -R251 ;  /* 0x00008f00b3b37a23 */ /* 0x000fe200000108fb */
[----:B------:R-:W-:Y:S01]  /*fed0*/  LOP3.LUT R9, R10, 0xff, RZ, 0xc0, !PT ;  /* 0x000000ff0a097812 */ /* 0x000fe200078ec0ff */
[----:B------:R-:W-:Y:S01]  /*fee0*/  IMAD.WIDE.U32 R176, R176, -0x2daee0ad, RZ ;  /* 0xd2511f53b0b07825 */ /* 0x000fe200078e00ff */
[----:B------:R-:W-:Y:S01]  /*fef0*/  SHF.R.U32.HI R30, RZ, 0x8, R30 ;  /* 0x00000008ff1e7819 */ /* 0x000fe2000001161e */
[----:B------:R-:W-:Y:S02]  /*ff00*/  HMMA.16816.F32.BF16 R112, R4, R26, R112 ;  /* 0x0000001a0470723c */ /* 0x000fe40000041870 */
[----:B------:R-:W-:-:S02]  /*ff10*/  FMUL.FTZ R124, R124, R190 ;  /* 0x000000be7c7c7220 */ /* 0x000fc40000410000 */
[----:B------:R-:W-:Y:S02]  /*ff20*/  FMUL.FTZ R125, R125, R190 ;  /* 0x000000be7d7d7220 */ /* 0x000fe40000410000 */
[-C--:B------:R-:W-:Y:S02]  /*ff30*/  FMUL.FTZ R126, R126, R189.reuse ;  /* 0x000000bd7e7e7220 */ /* 0x080fe40000410000 */
[----:B------:R-:W-:Y:S01]  /*ff40*/  FMUL.FTZ R127, R127, R189 ;  /* 0x000000bd7f7f7220 */ /* 0x000fe20000410000 */
[----:B------:R-:W-:Y:S01]  /*ff50*/  PRMT R9, R9, 0x5410, R30 ;  /* 0x0000541009097816 */ /* 0x000fe2000000001e */
[----:B------:R4:W1:Y:S01]  /*ff60*/  MUFU.EX2 R248, R179 ;  /* 0x000000b300f87308 */ /* 0x0008620000000800 */
[--C-:B------:R-:W-:Y:S02]  /*ff70*/  SHF.R.U32.HI R26, RZ, 0x10, R10.reuse ;  /* 0x00000010ff1a7819 */ /* 0x100fe4000001160a */
[----:B------:R-:W-:Y:S02]  /*ff80*/  SHF.R.U32.HI R11, RZ, 0x18, R10 ;  /* 0x00000018ff0b7819 */ /* 0x000fe4000001160a */
[----:B--2---:R-:W-:-:S02]  /*ff90*/  MOV R251, R24 ;  /* 0x0000001800fb7202 */ /* 0x004fc40000000f00 */
[----:B------:R-:W-:Y:S02]  /*ffa0*/  MOV R30, R29 ;  /* 0x0000001d001e7202 */ /* 0x000fe40000000f00 */
[----:B------:R-:W-:Y:S02]  /*ffb0*/  LOP3.LUT R10, R177, UR17, R168, 0x96, !PT ;  /* 0x00000011b10a7c12 */ /* 0x000fe4000f8e96a8 */
[C---:B------:R-:W-:Y:S02]  /*ffc0*/  LOP3.LUT R28, R176.reuse, 0xffff, RZ, 0xc0, !PT ;  /* 0x0000ffffb01c7812 */ /* 0x040fe400078ec0ff */
[----:B------:R-:W-:Y:S02]  /*ffd0*/  LOP3.LUT R25, R176, 0xff, RZ, 0xc0, !PT ;  /* 0x000000ffb0197812 */ /* 0x000fe400078ec0ff */
[--C-:B------:R-:W-:Y:S02]  /*ffe0*/  SHF.R.U32.HI R27, RZ, 0x10, R176.reuse ;  /* 0x00000010ff1b7819 */ /* 0x100fe400000116b0 */
[----:B------:R-:W-:-:S02]  /*fff0*/  SHF.R.U32.HI R24, RZ, 0x18, R176 ;  /* 0x00000018ff187819 */ /* 0x000fc400000116b0 */
[----:B------:R-:W-:Y:S01]  /*10000*/  LOP3.LUT R29, R8, 0xffff, RZ, 0xc0, !PT ;  /* 0x0000ffff081d7812 */ /* 0x000fe200078ec0ff */
[----:B----4-:R-:W2:Y:S01]  /*10010*/  LDSM.16.MT88.4 R176, [R212+0xa800] ;  /* 0x00a80000d4b0783b */ /* 0x010ea20000004200 */
[----:B------:R-:W-:Y:S01]  /*10020*/  HMMA.16816.F32.BF16 R124, R4, R20, R124 ;  /* 0x00000014047c723c */ /* 0x000fe2000004187c */
[----:B------:R-:W-:Y:S02]  /*10030*/  LOP3.LUT R26, R26, 0xff, RZ, 0xc0, !PT ;  /* 0x000000ff1a1a7812 */ /* 0x000fe400078ec0ff */
[----:B------:R-:W-:Y:S01]  /*10040*/  SHF.R.U32.HI R29, RZ, 0x8, R29 ;  /* 0x00000008ff1d7819 */ /* 0x000fe2000001161d */
[----:B------:R-:W-:-:S03]  /*10050*/  FMUL.FTZ R148, R148, R190 ;  /* 0x000000be94947220 */ /* 0x000fc60000410000 */
[----:B------:R-:W-:Y:S01]  /*10060*/  LOP3.LUT R20, R8, 0xff, RZ, 0xc0, !PT ;  /* 0x000000ff08147812 */ /* 0x000fe200078ec0ff */
[----:B------:R-:W-:Y:S01]  /*10070*/  FMUL.FTZ R149, R149, R190 ;  /* 0x000000be95957220 */ /* 0x000fe20000410000 */
[----:B------:R3:W-:Y:S01]  /*10080*/  MUFU.EX2 R194, R250 ;  /* 0x000000fa00c27308 */ /* 0x0007e20000000800 */
[-C--:B------:R-:W-:Y:S01]  /*10090*/  FMUL.FTZ R150, R150, R189.reuse ;  /* 0x000000bd96967220 */ /* 0x080fe20000410000 */
[----:B------:R-:W-:Y:S01]  /*100a0*/  PRMT R21, R26, 0x5410, R11 ;  /* 0x000054101a157816 */ /* 0x000fe2000000000b */
[----:B------:R-:W-:Y:S01]  /*100b0*/  FMUL.FTZ R151, R151, R189 ;  /* 0x000000bd97977220 */ /* 0x000fe20000410000 */
[----:B------:R-:W-:Y:S02]  /*100c0*/  PRMT R11, R20, 0x5410, R29 ;  /* 0x00005410140b7816 */ /* 0x000fe4000000001d */
[----:B------:R-:W-:Y:S02]  /*100d0*/  SHF.R.U32.HI R20, RZ, 0x10, R8 ;  /* 0x00000010ff147819 */ /* 0x000fe40000011608 */
[----:B------:R-:W-:Y:S02]  /*100e0*/  MUFU.EX2 R193, R193 ;  /* 0x000000c100c17308 */ /* 0x000fe40000000800 */
[----:B------:R-:W-:Y:S01]  /*100f0*/  HMMA.16816.F32.BF16 R148, R4, R22, R148 ;  /* 0x000000160494723c */ /* 0x000fe20000041894 */
[----:B---3--:R-:W-:-:S02]  /*10100*/  MOV R250, R31 ;  /* 0x0000001f00fa7202 */ /* 0x008fc40000000f00 */
[----:B------:R-:W-:Y:S02]  /*10110*/  SHF.R.U32.HI R31, RZ, 0x18, R8 ;  /* 0x00000018ff1f7819 */ /* 0x000fe40000011608 */
[--C-:B------:R-:W-:Y:S01]  /*10120*/  SHF.R.U32.HI R8, RZ, 0x10, R10.reuse ;  /* 0x00000010ff087819 */ /* 0x100fe2000001160a */
[----:B------:R-:W-:Y:S01]  /*10130*/  MUFU.EX2 R195, R195 ;  /* 0x000000c300c37308 */ /* 0x000fe20000000800 */
[----:B------:R-:W-:Y:S02]  /*10140*/  SHF.R.U32.HI R23, RZ, 0x18, R10 ;  /* 0x00000018ff177819 */ /* 0x000fe4000001160a */
[----:B------:R-:W-:Y:S02]  /*10150*/  LOP3.LUT R8, R8, 0xff, RZ, 0xc0, !PT ;  /* 0x000000ff08087812 */ /* 0x000fe400078ec0ff */
[----:B------:R-:W-:-:S03]  /*10160*/  LOP3.LUT R20, R20, 0xff, RZ, 0xc0, !PT ;  /* 0x000000ff14147812 */ /* 0x000fc600078ec0ff */
[----:B------:R-:W-:Y:S01]  /*10170*/  MUFU.EX2 R197, R197 ;  /* 0x000000c500c57308 */ /* 0x000fe20000000800 */
[----:B------:R-:W-:Y:S02]  /*10180*/  LOP3.LUT R22, R10, 0xffff, RZ, 0xc0, !PT ;  /* 0x0000ffff0a167812 */ /* 0x000fe400078ec0ff */
[----:B------:R-:W-:-:S05]  /*10190*/  PRMT R23, R8, 0x5410, R23 ;  /* 0x0000541008177816 */ /* 0x000fca0000000017 */
[----:B------:R-:W-:Y:S01]  /*101a0*/  MUFU.EX2 R199, R199 ;  /* 0x000000c700c77308 */ /* 0x000fe20000000800 */
[----:B------:R-:W-:Y:S01]  /*101b0*/  LOP3.LUT R29, R10, 0xff, RZ, 0xc0, !PT ;  /* 0x000000ff0a1d7812 */ /* 0x000fe200078ec0ff */
[----:B------:R-:W-:Y:S01]  /*101c0*/  HSET2.LE.AND R8, R21, R172, PT ;  /* 0x000000ac15087233 */ /* 0x000fe20003803000 */
[----:B------:R-:W-:-:S05]  /*101d0*/  PRMT R31, R20, 0x5410, R31 ;  /* 0x00005410141f7816 */ /* 0x000fca000000001f */
[----:B------:R-:W-:Y:S01]  /*101e0*/  MUFU.EX2 R196, R196 ;  /* 0x000000c400c47308 */ /* 0x000fe20000000800 */
[----:B------:R-:W-:-:S07]  /*101f0*/  SHF.R.U32.HI R28, RZ, 0x8, R28 ;  /* 0x00000008ff1c7819 */ /* 0x000fce000001161c */
[----:B------:R-:W-:Y:S01]  /*10200*/  MUFU.EX2 R198, R198 ;  /* 0x000000c600c67308 */ /* 0x000fe20000000800 */
[----:B------:R-:W-:-:S07]  /*10210*/  LOP3.LUT R27, R27, 0xff, RZ, 0xc0, !PT ;  /* 0x000000ff1b1b7812 */ /* 0x000fce00078ec0ff */
[----:B------:R-:W3:Y:S01]  /*10220*/  MUFU.EX2 R249, R249 ;  /* 0x000000f900f97308 */ /* 0x000ee20000000800 */
[----:B------:R-:W-:Y:S02]  /*10230*/  SHF.R.U32.HI R10, RZ, 0x8, R22 ;  /* 0x00000008ff0a7819 */ /* 0x000fe40000011616 */
[----:B-1----:R-:W-:Y:S01]  /*10240*/  F2FP.BF16.PACK_AB R175, R248, R251 ;  /* 0x000000fbf8af723e */ /* 0x002fe200000010ff */
        /* <DEDUP_REMOVED lines=16> */
[----:B------:R-:W-:Y:S01]  /*10350*/  PRMT R25, R25, 0x5410, R28 ;  /* 0x0000541019197816 */ /* 0x000fe2000000001c */
[----:B------:R-:W-:Y:S01]  /*10360*/  HSET2.LE.AND R31, R31, R172, PT ;  /* 0x000000ac1f1f7233 */ /* 0x000fe20003803000 */
[----:B------:R-:W-:-:S02]  /*10370*/  PRMT R27, R27, 0x5410, R24 ;  /* 0x000054101b1b7816 */ /* 0x000fc40000000018 */
[----:B------:R-:W-:Y:S02]  /*10380*/  PRMT R29, R29, 0x5410, R10 ;  /* 0x000054101d1d7816 */ /* 0x000fe4000000000a */
[----:B------:R-:W-:Y:S02]  /*10390*/  LOP3.LUT R175, R8, R175, RZ, 0xc0, !PT ;  /* 0x000000af08af7212 */ /* 0x000fe400078ec0ff */
[----:B------:R-:W-:Y:S01]  /*103a0*/  F2FP.BF16.PACK_AB R8, R250, R30 ;  /* 0x0000001efa08723e */ /* 0x000fe200000010ff */
[C---:B------:R-:W-:Y:S01]  /*103b0*/  HMMA.16816.F32.BF16 R68, R4.reuse, R170, R68 ;  /* 0x000000aa0444723c */ /* 0x040fe20000041844 */
[--C-:B------:R-:W-:Y:S01]  /*103c0*/  HSET2.LE.AND R9, R9, R172.reuse, PT ;  /* 0x000000ac09097233 */ /* 0x100fe20003803000 */
[----:B---3--:R-:W-:Y:S01]  /*103d0*/  F2FP.BF16.PACK_AB R10, R249, R198 ;  /* 0x000000c6f90a723e */ /* 0x008fe200000010ff */
[--C-:B------:R-:W-:Y:S01]  /*103e0*/  HSET2.LE.AND R25, R25, R172.reuse, PT ;  /* 0x000000ac19197233 */ /* 0x100fe20003803000 */
[----:B------:R-:W-:Y:S01]  /*103f0*/  LOP3.LUT R173, R31, R8, RZ, 0xc0, !PT ;  /* 0x000000081fad7212 */ /* 0x000fe200078ec0ff */
[--C-:B------:R-:W-:Y:S01]  /*10400*/  HSET2.LE.AND R27, R27, R172.reuse, PT ;  /* 0x000000ac1b1b7233 */ /* 0x100fe20003803000 */
[----:B------:R-:W-:Y:S01]  /*10410*/  F2FP.BF16.PACK_AB R8, R196, R199 ;  /* 0x000000c7c408723e */ /* 0x000fe200000010ff */
[--C-:B------:R-:W-:Y:S01]  /*10420*/  HSET2.LE.AND R11, R11, R172.reuse, PT ;  /* 0x000000ac0b0b7233 */ /* 0x100fe20003803000 */
[----:B------:R-:W-:Y:S01]  /*10430*/  HMMA.16816.F32.BF16 R84, R4, R34, R84 ;  /* 0x000000220454723c */ /* 0x000fe20000041854 */
[----:B------:R-:W-:-:S02]  /*10440*/  HSET2.LE.AND R29, R29, R172, PT ;  /* 0x000000ac1d1d7233 */ /* 0x000fc40003803000 */
[----:B------:R-:W-:Y:S01]  /*10450*/  HSET2.LE.AND R23, R23, R172, PT ;  /* 0x000000ac17177233 */ /* 0x000fe20003803000 */
[----:B------:R-:W-:Y:S01]  /*10460*/  F2FP.BF16.PACK_AB R172, R242, R252 ;  /* 0x000000fcf2ac723e */ /* 0x000fe200000010ff */
[----:B------:R-:W1:Y:S03]  /*10470*/  LDSM.16.MT88.4 R168, [R210+0xa800] ;  /* 0x00a80000d2a8783b */ /* 0x000e660000004200 */
[----:B------:R-:W-:Y:S01]  /*10480*/  HMMA.16816.F32.BF16 R140, R4, R12, R140 ;  /* 0x0000000c048c723c */ /* 0x000fe2000004188c */
[----:B------:R-:W-:Y:S01]  /*10490*/  LOP3.LUT R174, R9, R174, RZ, 0xc0, !PT ;  /* 0x000000ae09ae7212 */ /* 0x000fe200078ec0ff */
[----:B------:R-:W3:Y:S01]  /*104a0*/  LDSM.16.MT88.4 R32, [R209+0xa800] ;  /* 0x00a80000d120783b */ /* 0x000ee20000004200 */
[----:B------:R-:W-:-:S05]  /*104b0*/  LOP3.LUT R172, R11, R172, RZ, 0xc0, !PT ;  /* 0x000000ac0bac7212 */ /* 0x000fca00078ec0ff */
[----:B------:R-:W-:Y:S01]  /*104c0*/  HMMA.16816.F32.BF16 R132, R4, R14, R132 ;  /* 0x0000000e0484723c */ /* 0x000fe20000041884 */
[----:B------:R-:W-:Y:S06]  /*104d0*/  LDSM.16.MT88.4 R12, [R209+0xb800] ;  /* 0x00b80000d10c783b */ /* 0x000fec0000004200 */
[----:B------:R-:W-:Y:S02]  /*104e0*/  F2FP.BF16.PACK_AB R6, R194, R197 ;  /* 0x000000c5c206723e */ /* 0x000fe400000010ff */
[----:B------:R-:W-:Y:S02]  /*104f0*/  F2FP.BF16.PACK_AB R4, R195, R193 ;  /* 0x000000c1c304723e */ /* 0x000fe400000010ff */
[----:B------:R-:W-:-:S02]  /*10500*/  LOP3.LUT R6, R25, R6, RZ, 0xc0, !PT ;  /* 0x0000000619067212 */ /* 0x000fc400078ec0ff */
[----:B------:R-:W-:Y:S02]  /*10510*/  LOP3.LUT R7, R27, R10, RZ, 0xc0, !PT ;  /* 0x0000000a1b077212 */ /* 0x000fe400078ec0ff */
[----:B------:R-:W-:Y:S01]  /*10520*/  LOP3.LUT R4, R29, R4, RZ, 0xc0, !PT ;  /* 0x000000041d047212 */ /* 0x000fe200078ec0ff */
[-C--:B--2---:R-:W-:Y:S01]  /*10530*/  HMMA.16816.F32.BF16 R160, R172, R176.reuse, R160 ;  /* 0x000000b0aca0723c */ /* 0x084fe200000418a0 */
[----:B------:R-:W-:Y:S01]  /*10540*/  LOP3.LUT R5, R23, R8, RZ, 0xc0, !PT ;  /* 0x0000000817057212 */ /* 0x000fe200078ec0ff */
[----:B------:R-:W-:Y:S04]  /*10550*/  LDSM.16.MT88.4 R24, [R212+0xb800] ;  /* 0x00b80000d418783b */ /* 0x000fe80000004200 */
[----:B------:R-:W-:Y:S02]  /*10560*/  LDSM.16.MT88.4 R20, [R210+0xb800] ;  /* 0x00b80000d214783b */ /* 0x000fe40000004200 */
[----:B------:R-:W-:Y:S02]  /*10570*/  HMMA.16816.F32.BF16 R156, R4, R176, R156 ;  /* 0x000000b0049c723c */ /* 0x000fe4000004189c */
[----:B------:R-:W-:Y:S05]  /*10580*/  LDSM.16.MT88.4 R8, [R208+0xb800] ;  /* 0x00b80000d008783b */ /* 0x000fea0000004200 */
[----:B------:R-:W-:-:S02]  /*10590*/  MOV R177, R30 ;  /* 0x0000001e00b17202 */ /* 0x000fc40000000f00 */
[----:B------:R-:W2:Y:S01]  /*105a0*/  LDSM.16.MT88.4 R28, [R208+0xa800] ;  /* 0x00a80000d01c783b */ /* 0x000ea20000004200 */
[----:B------:R-:W-:Y:S02]  /*105b0*/  FFMA.FTZ R182, R238, R191, R182 ;  /* 0x000000bfeeb67223 */ /* 0x000fe400000100b6 */
        /* <DEDUP_REMOVED lines=19> */
[----:B------:R-:W-:Y:S01]  /*106f0*/  HMMA.16816.F32.BF16 R40, R172, R178, R40 ;  /* 0x000000b2ac28723c */ /* 0x000fe20000041828 */
[----:B------:R-:W-:Y:S01]  /*10700*/  FADD.FTZ R3, R251, R180 ;  /* 0x000000b4fb037221 */ /* 0x000fe20000010000 */
[----:B------:R-:W-:Y:S01]  /*10710*/  @UP0 UIADD3 UR26, UR26, -0x6, URZ ;  /* 0xfffffffa1a1a0890 */ /* 0x000fe2000fffe03f */
[----:B------:R-:W-:-:S02]  /*10720*/  FADD.FTZ R197, R197, R188 ;  /* 0x000000bcc5c57221 */ /* 0x000fc40000010000 */
[----:B------:R-:W-:-:S03]  /*10730*/  FADD.FTZ R198, R198, R199 ;  /* 0x000000c7c6c67221 */ /* 0x000fc60000010000 */
[----:B-1----:R-:W-:Y:S01]  /*10740*/  HMMA.16816.F32.BF16 R44, R172, R168, R44 ;  /* 0x000000a8ac2c723c */ /* 0x002fe2000004182c */
[----:B------:R-:W-:Y:S02]  /*10750*/  FADD.FTZ R238, R248, R3 ;  /* 0x00000003f8ee7221 */ /* 0x000fe40000010000 */
[----:B------:R-:W-:Y:S02]  /*10760*/  FADD.FTZ R241, R194, R197 ;  /* 0x000000c5c2f17221 */ /* 0x000fe40000010000 */
[----:B------:R-:W-:-:S03]  /*10770*/  FADD.FTZ R239, R249, R198 ;  /* 0x000000c6f9ef7221 */ /* 0x000fc60000010000 */
[C---:B------:R-:W-:Y:S08]  /*10780*/  HMMA.16816.F32.BF16 R56, R172.reuse, R170, R56 ;  /* 0x000000aaac38723c */ /* 0x040ff00000041838 */
[C---:B---3--:R-:W-:Y:S08]  /*10790*/  HMMA.16816.F32.BF16 R60, R172.reuse, R32, R60 ;  /* 0x00000020ac3c723c */ /* 0x048ff0000004183c */
        /* <DEDUP_REMOVED lines=27> */
.L_x_885:
[----:B------:R-:W-:-:S12]  /*10950*/  UIADD3 UR26, UR31, -0x1, URZ ;  /* 0xffffffff1f1a7890 */ /* 0x000fd8000fffe03f */
.L_x_890:
[----:B------:R-:W-:-:S13]  /*10960*/  ISETP.LE.AND P0, PT, RZ, UR26, PT ;  /* 0x0000001aff007c0c */ /* 0x000fda000bf03270 */
[----:B------:R-:W-:Y:S05]  /*10970*/  @!P0 BRA `(.L_x_891) ;  /* 0x00002cb000008947 */ /* 0x000fea0003800000 */
[----:B------:R-:W-:Y:S01]  /*10980*/  IMAD.WIDE.U32 R248, R202, -0x326172a9, RZ ;  /* 0xcd9e8d57caf87825 */ /* 0x000fe200078e00ff */
[----:B------:R-:W1:Y:S01]  /*10990*/  LDC.U8 R240, c[0x0][0x2d8] ;  /* 0x0000b600fff07b82 */ /* 0x000e620000000000 */
[----:B------:R-:W-:Y:S01]  /*109a0*/  ULDC UR31, c[0x0][0x1a0] ;  /* 0x00006800001f7ab9 */ /* 0x000fe20000000800 */
[----:B------:R-:W-:Y:S01]  /*109b0*/  MOV R3, R166 ;  /* 0x000000a600037202 */ /* 0x000fe20000000f00 */
[----:B------:R-:W-:Y:S01]  /*109c0*/  IMAD.WIDE.U32 R250, R203, -0x326172a9, RZ ;  /* 0xcd9e8d57cbfa7825 */ /* 0x000fe200078e00ff */
[----:B------:R-:W-:Y:S01]  /*109d0*/  LOP3.LUT R4, R249, R201, RZ, 0x3c, !PT ;  /* 0x000000c9f9047212 */ /* 0x000fe200078e3cff */
[----:B------:R-:W-:Y:S01]  /*109e0*/  USHF.L.U32 UR31, UR31, 0x4, URZ ;  /* 0x000000041f1f7899 */ /* 0x000fe2000800063f */
[----:B------:R-:W-:Y:S01]  /*109f0*/  MOV R2, R167 ;  /* 0x000000a700027202 */ /* 0x000fe20000000f00 */
[----:B------:R-:W-:Y:S01]  /*10a00*/  IMAD.WIDE.U32 R8, R200, -0x2daee0ad, RZ ;  /* 0xd2511f53c8087825 */ /* 0x000fe200078e00ff */
[----:B------:R-:W-:Y:S01]  /*10a10*/  LOP3.LUT R201, R251, R201, RZ, 0x3c, !PT ;  /* 0x000000c9fbc97212 */ /* 0x000fe200078e3cff */
[----:B------:R-:W-:Y:S01]  /*10a20*/  USHF.L.U64.HI UR30, UR31, 0x1, UR27 ;  /* 0x000000011f1e7899 */ /* 0x000fe2000801021b */
[----:B------:R-:W-:Y:S01]  /*10a30*/  MOV R169, R18 ;  /* 0x0000001200a97202 */ /* 0x000fe20000000f00 */
[----:B------:R-:W-:Y:S01]  /*10a40*/  IMAD.WIDE.U32 R6, R4, -0x2daee0ad, RZ ;  /* 0xd2511f5304067825 */ /* 0x000fe200078e00ff */
[----:B------:R2:W-:Y:S01]  /*10a50*/  STL.64 [R1+0x10], R8 ;  /* 0x0000100801007387 */ /* 0x0005e20000100a00 */
[----:B------:R-:W-:Y:S01]  /*10a60*/  MOV R0, R165 ;  /* 0x000000a500007202 */ /* 0x000fe20000000f00 */
[----:B------:R-:W-:Y:S01]  /*10a70*/  USHF.L.U32 UR31, UR31, 0x1, URZ ;  /* 0x000000011f1f7899 */ /* 0x000fe2000800063f */
[----:B------:R-:W-:Y:S01]  /*10a80*/  IMAD.WIDE.U32 R4, R201, -0x2daee0ad, RZ ;  /* 0xd2511f53c9047825 */ /* 0x000fe200078e00ff */
[----:B------:R2:W-:Y:S01]  /*10a90*/  STL.64 [R1+0x8], R6 ;  /* 0x0000080601007387 */ /* 0x0005e20000100a00 */
[----:B------:R-:W-:-:S03]  /*10aa0*/  MOV R245, R247 ;  /* 0x000000f700f57202 */ /* 0x000fc60000000f00 */
[----:B------:R2:W-:Y:S01]  /*10ab0*/  STL.64 [R1], R4 ;  /* 0x0000000401007387 */ /* 0x0005e20000100a00 */
[----:B-1----:R-:W-:Y:S01]  /*10ac0*/  PRMT R240, R240, 0x7054, R240 ;  /* 0x00007054f0f07816 */ /* 0x002fe200000000f0 */
[----:B------:R-:W-:Y:S05]  /*10ad0*/  BRA `(.L_x_892) ;  /* 0x0000019000007947 */ /* 0x000fea0003800000 */
.L_x_894:
        /* <DEDUP_REMOVED lines=25> */
.L_x_892:
        /* <DEDUP_REMOVED lines=21> */
[----:B------:R-:W3:Y:S05]  /*10dc0*/  LDSM.16.M88.4 R172, [R217+0x8000] ;  /* 0x00800000d9ac783b */ /* 0x000eea0000000200 */
[----:B------:R-:W4:Y:S05]  /*10dd0*/  LDSM.16.M88.4 R176, [R218+0x2000] ;  /* 0x00200000dab0783b */ /* 0x000f2a0000000200 */
[----:B------:R-:W2:Y:S05]  /*10de0*/  LDSM.16.M88.4 R180, [R217+0x8800] ;  /* 0x00880000d9b4783b */ /* 0x000eaa0000000200 */
[----:B------:R-:W0:Y:S05]  /*10df0*/  LDGDEPBAR ;  /* 0x00000000000079af */ /* 0x000e2a0000000000 */
[----:B------:R-:W-:Y:S05]  /*10e00*/  LDSM.16.M88.4 R184, [R216] ;  /* 0x00000000d8b8783b */ /* 0x000fea0000000200 */
[----:B------:R-:W1:Y:S05]  /*10e10*/  LDSM.16.M88.4 R188, [R215] ;  /* 0x00000000d7bc783b */ /* 0x000e6a0000000200 */
[----:B-----5:R-:W1:Y:S05]  /*10e20*/  LDSM.16.M88.4 R192, [R216+0x2000] ;  /* 0x00200000d8c0783b */ /* 0x020e6a0000000200 */
[----:B------:R-:W1:Y:S01]  /*10e30*/  LDSM.16.M88.4 R196, [R207] ;  /* 0x00000000cfc4783b */ /* 0x000e620000000200 */
[-C--:B--23--:R-:W-:Y:S04]  /*10e40*/  HMMA.16816.F32.BF16 R4, R164, R172.reuse, RZ ;  /* 0x000000aca404723c */ /* 0x08cfe800000418ff */
[----:B------:R-:W-:Y:S04]  /*10e50*/  LDSM.16.M88.4 R200, [R214+0x2000] ;  /* 0x00200000d6c8783b */ /* 0x000fe80000000200 */
[C---:B----4-:R-:W-:Y:S08]  /*10e60*/  HMMA.16816.F32.BF16 R8, R176.reuse, R172, RZ ;  /* 0x000000acb008723c */ /* 0x050ff000000418ff */
[-C--:B------:R-:W-:Y:S08]  /*10e70*/  HMMA.16816.F32.BF16 R12, R176, R174.reuse, RZ ;  /* 0x000000aeb00c723c */ /* 0x080ff000000418ff */
[C---:B------:R-:W-:Y:S01]  /*10e80*/  HMMA.16816.F32.BF16 R16, R164.reuse, R174, RZ ;  /* 0x000000aea410723c */ /* 0x040fe200000418ff */
[----:B------:R-:W-:Y:S07]  /*10e90*/  LDSM.16.M88.4 R172, [R214] ;  /* 0x00000000d6ac783b */ /* 0x000fee0000000200 */
[-C--:B------:R-:W-:Y:S08]  /*10ea0*/  HMMA.16816.F32.BF16 R20, R164, R180.reuse, RZ ;  /* 0x000000b4a414723c */ /* 0x080ff000000418ff */
[C---:B------:R-:W-:Y:S08]  /*10eb0*/  HMMA.16816.F32.BF16 R24, R176.reuse, R180, RZ ;  /* 0x000000b4b018723c */ /* 0x040ff000000418ff */
[-C--:B------:R-:W-:Y:S01]  /*10ec0*/  HMMA.16816.F32.BF16 R28, R176, R182.reuse, RZ ;  /* 0x000000b6b01c723c */ /* 0x080fe200000418ff */
[----:B------:R-:W2:Y:S07]  /*10ed0*/  LDSM.16.M88.4 R176, [R211+0x8000] ;  /* 0x00800000d3b0783b */ /* 0x000eae0000000200 */
[----:B------:R-:W-:Y:S01]  /*10ee0*/  HMMA.16816.F32.BF16 R32, R164, R182, RZ ;  /* 0x000000b6a420723c */ /* 0x000fe200000418ff */
[----:B------:R-:W3:Y:S05]  /*10ef0*/  LDSM.16.M88.4 R164, [R211+0x8800] ;  /* 0x00880000d3a4783b */ /* 0x000eea0000000200 */
[----:B------:R-:W-:Y:S02]  /*10f00*/  LDSM.16.M88.4 R180, [R213] ;  /* 0x00000000d5b4783b */ /* 0x000fe40000000200 */
[-C--:B-1----:R-:W-:Y:S08]  /*10f10*/  HMMA.16816.F32.BF16 R4, R184, R188.reuse, R4 ;  /* 0x000000bcb804723c */ /* 0x082ff00000041804 */
[C---:B------:R-:W-:Y:S08]  /*10f20*/  HMMA.16816.F32.BF16 R8, R192.reuse, R188, R8 ;  /* 0x000000bcc008723c */ /* 0x040ff00000041808 */
        /* <DEDUP_REMOVED lines=8> */
[----:B------:R-:W1:Y:S05]  /*10fb0*/  LDSM.16.M88.4 R184, [R206+0x800] ;  /* 0x00080000ceb8783b */ /* 0x000e6a0000000200 */
        /* <DEDUP_REMOVED lines=23> */
[----:B------:R-:W1:Y:S05]  /*11130*/  LDSM.16.M88.4 R180, [R204] ;  /* 0x00000000ccb4783b */ /* 0x000e6a0000000200 */
        /* <DEDUP_REMOVED lines=18> */
[-C--:B------:R-:W-:Y:S08]  /*11260*/  HMMA.16816.F32.BF16 R20, R172, R180.reuse, R20 ;  /* 0x000000b4ac14723c */ /* 0x080ff00000041814 */
[C---:B------:R-:W-:Y:S08]  /*11270*/  HMMA.16816.F32.BF16 R24, R192.reuse, R180, R24 ;  /* 0x000000b4c018723c */ /* 0x040ff00000041818 */
[-C--:B------:R-:W-:Y:S01]  /*11280*/  HMMA.16816.F32.BF16 R28, R192, R182.reuse, R28 ;  /* 0x000000b6c01c723c */ /* 0x080fe2000004181c */
[----:B------:R-:W4:Y:S07]  /*11290*/  LDSM.16.M88.4 R192, [R213+0x6000] ;  /* 0x00600000d5c0783b */ /* 0x000f2e0000000200 */
[----:B------:R-:W-:Y:S01]  /*112a0*/  HMMA.16816.F32.BF16 R32, R172, R182, R32 ;  /* 0x000000b6ac20723c */ /* 0x000fe20000041820 */
[----:B------:R-:W1:Y:S01]  /*112b0*/  LDSM.16.M88.4 R172, [R206+0x1800] ;  /* 0x00180000ceac783b */ /* 0x000e620000000200 */
        /* <DEDUP_REMOVED lines=14> */
[-C--:B------:R-:W-:Y:S08]  /*113a0*/  HMMA.16816.F32.BF16 R20, R176, R172.reuse, R20 ;  /* 0x000000acb014723c */ /* 0x080ff00000041814 */
[C---:B------:R-:W-:Y:S08]  /*113b0*/  HMMA.16816.F32.BF16 R24, R192.reuse, R172, R24 ;  /* 0x000000acc018723c */ /* 0x040ff00000041818 */
[-C--:B------:R-:W-:Y:S08]  /*113c0*/  HMMA.16816.F32.BF16 R28, R192, R174.reuse, R28 ;  /* 0x000000aec01c723c */ /* 0x080ff0000004181c */
[----:B------:R-:W-:Y:S01]  /*113d0*/  HMMA.16816.F32.BF16 R32, R176, R174, R32 ;  /* 0x000000aeb020723c */ /* 0x000fe20000041820 */
[----:B------:R-:W-:-:S07]  /*113e0*/  @P0 BRA `(.L_x_894) ;  /* 0xfffff6f000000947 */ /* 0x000fce000383ffff */
.L_x_893:
[----:B------:R-:W2:Y:S01]  /*113f0*/  LDL.64 R178, [R1+0x10] ;  /* 0x0000100001b27983 */ /* 0x000ea20000100a00 */
[----:B------:R-:W-:Y:S02]  /*11400*/  FMNMX.FTZ R164, R4, R2, !PT ;  /* 0x0000000204a47209 */ /* 0x000fe40007810000 */
[----:B------:R-:W-:Y:S02]  /*11410*/  FMNMX.FTZ R166, R6, R3, !PT ;  /* 0x0000000306a67209 */ /* 0x000fe40007810000 */
[----:B------:R-:W-:Y:S01]  /*11420*/  FMNMX.FTZ R165, R5, R164, !PT ;  /* 0x000000a405a57209 */ /* 0x000fe20007810000 */
[----:B------:R-:W3:Y:S01]  /*11430*/  LDL.64 R194, [R1+0x8] ;  /* 0x0000080001c27983 */ /* 0x000ee20000100a00 */
[----:B------:R-:W-:Y:S02]  /*11440*/  FMNMX.FTZ R167, R7, R166, !PT ;  /* 0x000000a607a77209 */ /* 0x000fe40007810000 */
[----:B------:R-:W-:Y:S02]  /*11450*/  FMNMX.FTZ R164, R16, R165, !PT ;  /* 0x000000a510a47209 */ /* 0x000fe40007810000 */
[----:B------:R-:W-:Y:S01]  /*11460*/  FMNMX.FTZ R168, R8, R0, !PT ;  /* 0x0000000008a87209 */ /* 0x000fe20007810000 */
[----:B------:R-:W2:Y:S01]  /*11470*/  LDL.64 R192, [R1] ;  /* 0x0000000001c07983 */ /* 0x000ea20000100a00 */
        /* <DEDUP_REMOVED lines=17> */
[----:B------:R-:W-:Y:S04]  /*11590*/  FMNMX.FTZ R164, R28, R165, !PT ;  /* 0x000000a51ca47209 */ /* 0x000fe80007810000 */
[----:B------:R-:W-:Y:S01]  /*115a0*/  FMNMX.FTZ R173, R29, R164, !PT ;  /* 0x000000a41dad7209 */ /* 0x000fe20007810000 */
[----:B------:R-:W4:Y:S08]  /*115b0*/  SHFL.BFLY PT, R165, R172, 0x2, 0x1f ;  /* 0x0c401f00aca57f89 */ /* 0x000f3000000e0000 */
[----:B------:R-:W5:Y:S01]  /*115c0*/  SHFL.BFLY PT, R164, R173, 0x2, 0x1f ;  /* 0x0c401f00ada47f89 */ /* 0x000f6200000e0000 */
[--C-:B--2---:R-:W-:Y:S02]  /*115d0*/  LOP3.LUT R174, R193, UR14, R178.reuse, 0x96, !PT ;  /* 0x0000000ec1ae7c12 */ /* 0x104fe4000f8e96b2 */
[----:B-1----:R-:W-:Y:S02]  /*115e0*/  FMNMX.FTZ R170, R175, R166, !PT ;  /* 0x000000a6afaa7209 */ /* 0x002fe40007810000 */
[----:B----4-:R-:W-:Y:S01]  /*115f0*/  FMNMX.FTZ R171, R172, R165, !PT ;  /* 0x000000a5acab7209 */ /* 0x010fe20007810000 */
[----:B------:R-:W-:Y:S01]  /*11600*/  IMAD.WIDE.U32 R174, R174, -0x326172a9, RZ ;  /* 0xcd9e8d57aeae7825 */ /* 0x000fe200078e00ff */
[----:B-----5:R-:W-:Y:S01]  /*11610*/  FMNMX.FTZ R168, R173, R164, !PT ;  /* 0x000000a4ada87209 */ /* 0x020fe20007810000 */
[----:B------:R-:W1:Y:S01]  /*11620*/  SHFL.BFLY PT, R167, R170, 0x1, 0x1f ;  /* 0x0c201f00aaa77f89 */ /* 0x000e6200000e0000 */
[----:B---3--:R-:W-:Y:S05]  /*11630*/  LOP3.LUT R176, R195, UR14, R178, 0x96, !PT ;  /* 0x0000000ec3b07c12 */ /* 0x008fea000f8e96b2 */
[----:B------:R-:W-:Y:S02]  /*11640*/  IMAD.WIDE.U32 R176, R176, -0x326172a9, RZ ;  /* 0xcd9e8d57b0b07825 */ /* 0x000fe400078e00ff */
[----:B------:R-:W2:Y:S08]  /*11650*/  SHFL.BFLY PT, R166, R171, 0x1, 0x1f ;  /* 0x0c201f00aba67f89 */ /* 0x000eb000000e0000 */
[----:B------:R-:W3:Y:S01]  /*11660*/  SHFL.BFLY PT, R165, R168, 0x1, 0x1f ;  /* 0x0c201f00a8a57f89 */ /* 0x000ee200000e0000 */
[----:B-1----:R-:W-:Y:S02]  /*11670*/  FMNMX.FTZ R167, R170, R167, !PT ;  /* 0x000000a7aaa77209 */ /* 0x002fe40007810000 */
[----:B------:R-:W-:Y:S02]  /*11680*/  FMNMX.FTZ R170, R10, R169, !PT ;  /* 0x000000a90aaa7209 */ /* 0x000fe40007810000 */
[C---:B------:R-:W-:Y:S01]  /*11690*/  FSETP.NEU.FTZ.AND P1, PT, R167.reuse, -INF , PT ;  /* 0xff800000a700780b */ /* 0x040fe20003f3d000 */
[C---:B------:R-:W-:Y:S02]  /*116a0*/  FADD.FTZ R2, -R167.reuse, R2 ;  /* 0x00000002a7027221 */ /* 0x040fe40000010100 */
[----:B------:R-:W-:Y:S01]  /*116b0*/  FMUL.FTZ R182, R167, c[0x0][0x23c] ;  /* 0x00008f00a7b67a20 */ /* 0x000fe20000410000 */
[----:B--2---:R-:W-:Y:S01]  /*116c0*/  FMNMX.FTZ R166, R171, R166, !PT ;  /* 0x000000a6aba67209 */ /* 0x004fe20007810000 */
[----:B------:R-:W-:Y:S01]  /*116d0*/  FMUL.FTZ R164, R2, c[0x0][0x23c] ;  /* 0x00008f0002a47a20 */ /* 0x000fe20000410000 */
[----:B------:R-:W-:Y:S02]  /*116e0*/  FMNMX.FTZ R171, R11, R170, !PT ;  /* 0x000000aa0bab7209 */ /* 0x000fe40007810000 */
[----:B------:R-:W-:Y:S01]  /*116f0*/  FSEL R182, R182, RZ, P1 ;  /* 0x000000ffb6b67208 */ /* 0x000fe20000800000 */
[C---:B------:R-:W-:Y:S01]  /*11700*/  FADD.FTZ R2, -R166.reuse, R3 ;  /* 0x00000003a6027221 */ /* 0x040fe20000010100 */
[C---:B------:R-:W-:Y:S01]  /*11710*/  FSETP.NEU.FTZ.AND P1, PT, R166.reuse, -INF , PT ;  /* 0xff800000a600780b */ /* 0x040fe20003f3d000 */
[----:B------:R-:W-:Y:S01]  /*11720*/  FMUL.FTZ R181, R166, c[0x0][0x23c] ;  /* 0x00008f00a6b57a20 */ /* 0x000fe20000410000 */
[----:B---3--:R-:W-:Y:S01]  /*11730*/  FMNMX.FTZ R165, R168, R165, !PT ;  /* 0x000000a5a8a57209 */ /* 0x008fe20007810000 */
[----:B------:R-:W-:Y:S01]  /*11740*/  FMUL.FTZ R3, R2, c[0x0][0x23c] ;  /* 0x00008f0002037a20 */ /* 0x000fe20000410000 */
[----:B------:R-:W-:Y:S01]  /*11750*/  FMNMX.FTZ R168, R14, R171, !PT ;  /* 0x000000ab0ea87209 */ /* 0x000fe20007810000 */
[----:B------:R-:W-:Y:S01]  /*11760*/  FFMA.FTZ R184, R16, c[0x0][0x23c], -R182 ;  /* 0x00008f0010b87a23 */ /* 0x000fe200000108b6 */
[----:B------:R-:W-:Y:S01]  /*11770*/  FSEL R181, R181, RZ, P1 ;  /* 0x000000ffb5b57208 */ /* 0x000fe20000800000 */
[----:B------:R-:W-:Y:S01]  /*11780*/  FADD.FTZ R0, -R165, R0 ;  /* 0x00000000a5007221 */ /* 0x000fe20000010100 */
[----:B------:R-:W-:Y:S01]  /*11790*/  FMNMX.FTZ R171, R15, R168, !PT ;  /* 0x000000a80fab7209 */ /* 0x000fe20007810000 */
[C---:B------:R-:W-:Y:S01]  /*117a0*/  FMUL.FTZ R180, R165.reuse, c[0x0][0x23c] ;  /* 0x00008f00a5b47a20 */ /* 0x040fe20000410000 */
[----:B------:R-:W-:Y:S01]  /*117b0*/  FSETP.NEU.FTZ.AND P1, PT, R165, -INF , PT ;  /* 0xff800000a500780b */ /* 0x000fe20003f3d000 */
[----:B------:R-:W-:Y:S01]  /*117c0*/  FMUL.FTZ R2, R0, c[0x0][0x23c] ;  /* 0x00008f0000027a20 */ /* 0x000fe20000410000 */
[----:B------:R-:W-:Y:S01]  /*117d0*/  FMNMX.FTZ R0, R26, R171, !PT ;  /* 0x000000ab1a007209 */ /* 0x000fe20007810000 */
[--C-:B------:R-:W-:Y:S01]  /*117e0*/  FFMA.FTZ R186, R18, c[0x0][0x23c], -R181.reuse ;  /* 0x00008f0012ba7a23 */ /* 0x100fe200000108b5 */
[----:B------:R-:W-:Y:S01]  /*117f0*/  MOV R18, UR29 ;  /* 0x0000001d00127c02 */ /* 0x000fe20008000f00 */
[--C-:B------:R-:W-:Y:S01]  /*11800*/  FFMA.FTZ R187, R19, c[0x0][0x23c], -R181.reuse ;  /* 0x00008f0013bb7a23 */ /* 0x100fe200000108b5 */
[----:B------:R-:W-:Y:S01]  /*11810*/  FMNMX.FTZ R173, R27, R0, !PT ;  /* 0x000000001bad7209 */ /* 0x000fe20007810000 */
[--C-:B------:R-:W-:Y:S01]  /*11820*/  FFMA.FTZ R190, R6, c[0x0][0x23c], -R181.reuse ;  /* 0x00008f0006be7a23 */ /* 0x100fe200000108b5 */
[----:B------:R-:W-:Y:S01]  /*11830*/  LOP3.LUT R18, R179, UR26, R18, 0x96, !PT ;  /* 0x0000001ab3127c12 */ /* 0x000fe2000f8e9612 */
[----:B------:R-:W-:Y:S01]  /*11840*/  FFMA.FTZ R191, R7, c[0x0][0x23c], -R181 ;  /* 0x00008f0007bf7a23 */ /* 0x000fe200000108b5 */
[----:B------:R-:W-:Y:S01]  /*11850*/  FMNMX.FTZ R0, R30, R173, !PT ;  /* 0x000000ad1e007209 */ /* 0x000fe20007810000 */
[--C-:B------:R-:W-:Y:S01]  /*11860*/  FFMA.FTZ R185, R17, c[0x0][0x23c], -R182.reuse ;  /* 0x00008f0011b97a23 */ /* 0x100fe200000108b6 */
[----:B------:R-:W-:Y:S01]  /*11870*/  FSEL R180, R180, RZ, P1 ;  /* 0x000000ffb4b47208 */ /* 0x000fe20000800000 */
[--C-:B------:R-:W-:Y:S01]  /*11880*/  FFMA.FTZ R188, R4, c[0x0][0x23c], -R182.reuse ;  /* 0x00008f0004bc7a23 */ /* 0x100fe200000108b6 */
[----:B------:R-:W-:Y:S01]  /*11890*/  FMNMX.FTZ R171, R31, R0, !PT ;  /* 0x000000001fab7209 */ /* 0x000fe20007810000 */
[----:B------:R-:W-:Y:S01]  /*118a0*/  FFMA.FTZ R189, R5, c[0x0][0x23c], -R182 ;  /* 0x00008f0005bd7a23 */ /* 0x000fe200000108b6 */
[----:B------:R-:W-:Y:S01]  /*118b0*/  MUFU.EX2 R184, R184 ;  /* 0x000000b800b87308 */ /* 0x000fe20000000800 */
[--C-:B------:R-:W-:Y:S01]  /*118c0*/  FFMA.FTZ R193, R9, c[0x0][0x23c], -R180.reuse ;  /* 0x00008f0009c17a23 */ /* 0x100fe200000108b4 */
[----:B------:R-:W-:Y:S01]  /*118d0*/  UIADD3 UR26, UR26, -0x1, URZ ;  /* 0xffffffff1a1a7890 */ /* 0x000fe2000fffe03f */
[----:B------:R-:W1:Y:S01]  /*118e0*/  SHFL.BFLY PT, R0, R171, 0x2, 0x1f ;  /* 0x0c401f00ab007f89 */ /* 0x000e6200000e0000 */
[--C-:B------:R-:W-:Y:S02]  /*118f0*/  FFMA.FTZ R196, R12, c[0x0][0x23c], -R180.reuse ;  /* 0x00008f000cc47a23 */ /* 0x100fe400000108b4 */
[--C-:B------:R-:W-:Y:S02]  /*11900*/  FFMA.FTZ R197, R13, c[0x0][0x23c], -R180.reuse ;  /* 0x00008f000dc57a23 */ /* 0x100fe400000108b4 */
[----:B------:R-:W-:Y:S02]  /*11910*/  FFMA.FTZ R242, R28, c[0x0][0x23c], -R180 ;  /* 0x00008f001cf27a23 */ /* 0x000fe400000108b4 */
[----:B------:R-:W-:Y:S01]  /*11920*/  MUFU.EX2 R185, R185 ;  /* 0x000000b900b97308 */ /* 0x000fe20000000800 */
[----:B------:R-:W-:Y:S09]  /*11930*/  FFMA.FTZ R252, R20, c[0x0][0x23c], -R182 ;  /* 0x00008f0014fc7a23 */ /* 0x000ff200000108b6 */
[----:B------:R-:W-:Y:S01]  /*11940*/  MUFU.EX2 R186, R186 ;  /* 0x000000ba00ba7308 */ /* 0x000fe20000000800 */
[----:B-1----:R-:W-:Y:S01]  /*11950*/  FMNMX.FTZ R19, R171, R0, !PT ;  /* 0x00000000ab137209 */ /* 0x002fe20007810000 */
[----:B------:R-:W-:Y:S08]  /*11960*/  IMAD.WIDE.U32 R170, R18, -0x326172a9, RZ ;  /* 0xcd9e8d5712aa7825 */ /* 0x000ff000078e00ff */
[----:B------:R-:W-:Y:S01]  /*11970*/  MUFU.EX2 R187, R187 ;  /* 0x000000bb00bb7308 */ /* 0x000fe20000000800 */
[----:B------:R-:W1:Y:S01]  /*11980*/  SHFL.BFLY PT, R18, R19, 0x1, 0x1f ;  /* 0x0c201f0013127f89 */ /* 0x000e6200000e0000 */
[----:B------:R-:W-:Y:S02]  /*11990*/  LOP3.LUT R202, R177, UR13, R170, 0x96, !PT ;  /* 0x0000000db1ca7c12 */ /* 0x000fe4000f8e96aa */
[----:B------:R-:W-:Y:S02]  /*119a0*/  LOP3.LUT R168, R171, UR15, R248, 0x96, !PT ;  /* 0x0000000faba87c12 */ /* 0x000fe4000f8e96f8 */
[----:B------:R-:W-:Y:S01]  /*119b0*/  LOP3.LUT R170, R175, UR13, R170, 0x96, !PT ;  /* 0x0000000dafaa7c12 */ /* 0x000fe2000f8e96aa */
[----:B------:R-:W-:Y:S01]  /*119c0*/  IMAD.WIDE.U32 R202, R202, -0x2daee0ad, RZ ;  /* 0xd2511f53caca7825 */ /* 0x000fe200078e00ff */
[----:B------:R-:W-:Y:S02]  /*119d0*/  LOP3.LUT R0, R171, UR15, R250, 0x96, !PT ;  /* 0x0000000fab007c12 */ /* 0x000fe4000f8e96fa */
[----:B------:R-:W-:Y:S01]  /*119e0*/  MUFU.EX2 R188, R188 ;  /* 0x000000bc00bc7308 */ /* 0x000fe20000000800 */
        /* <DEDUP_REMOVED lines=10> */
[----:B-1----:R-:W-:Y:S02]  /*11a90*/  FMNMX.FTZ R18, R19, R18, !PT ;  /* 0x0000001213127209 */ /* 0x002fe40007810000 */
[----:B------:R-:W-:Y:S01]  /*11aa0*/  MUFU.EX2 R190, R190 ;  /* 0x000000be00be7308 */ /* 0x000fe20000000800 */
[----:B------:R-:W-:Y:S01]  /*11ab0*/  IMAD.WIDE.U32 R6, R0, -0x326172a9, RZ ;  /* 0xcd9e8d5700067825 */ /* 0x000fe200078e00ff */
[----:B------:R-:W-:Y:S03]  /*11ac0*/  FSETP.NEU.FTZ.AND P1, PT, R18, -INF , PT ;  /* 0xff8000001200780b */ /* 0x000fe60003f3d000 */
[----:B------:R-:W-:Y:S01]  /*11ad0*/  IMAD.WIDE.U32 R246, R168, -0x326172a9, RZ ;  /* 0xcd9e8d57a8f67825 */ /* 0x000fe200078e00ff */
[----:B------:R-:W-:Y:S03]  /*11ae0*/  LOP3.LUT R168, R179, UR11, R176, 0x96, !PT ;  /* 0x0000000bb3a87c12 */ /* 0x000fe6000f8e96b0 */
[----:B------:R-:W-:Y:S01]  /*11af0*/  FFMA.FTZ R192, R8, c[0x0][0x23c], -R180 ;  /* 0x00008f0008c07a23 */ /* 0x000fe200000108b4 */
[----:B------:R-:W-:Y:S01]  /*11b00*/  LOP3.LUT R8, R201, UR9, R178, 0x96, !PT ;  /* 0x00000009c9087c12 */ /* 0x000fe2000f8e96b2 */
[----:B------:R-:W-:Y:S01]  /*11b10*/  IMAD.WIDE.U32 R172, R168, -0x2daee0ad, RZ ;  /* 0xd2511f53a8ac7825 */ /* 0x000fe200078e00ff */
[----:B------:R-:W-:Y:S01]  /*11b20*/  LOP3.LUT R0, R247, UR11, R174, 0x96, !PT ;  /* 0x0000000bf7007c12 */ /* 0x000fe2000f8e96ae */
[----:B------:R-:W-:Y:S01]  /*11b30*/  MUFU.EX2 R191, R191 ;  /* 0x000000bf00bf7308 */ /* 0x000fe20000000800 */
[----:B------:R-:W-:Y:S01]  /*11b40*/  LOP3.LUT R246, R7, UR9, R246, 0x96, !PT ;  /* 0x0000000907f67c12 */ /* 0x000fe2000f8e96f6 */
[----:B------:R-:W-:Y:S01]  /*11b50*/  IMAD.WIDE.U32 R16, R8, -0x2daee0ad, RZ ;  /* 0xd2511f5308107825 */ /* 0x000fe200078e00ff */
[----:B------:R-:W-:Y:S03]  /*11b60*/  LOP3.LUT R202, R173, UR8, R202, 0x96, !PT ;  /* 0x00000008adca7c12 */ /* 0x000fe6000f8e96ca */
[----:B------:R-:W-:Y:S01]  /*11b70*/  IMAD.WIDE.U32 R8, R0, -0x2daee0ad, RZ ;  /* 0xd2511f5300087825 */ /* 0x000fe200078e00ff */
[----:B------:R-:W-:Y:S03]  /*11b80*/  LOP3.LUT R0, R17, UR6, R172, 0x96, !PT ;  /* 0x0000000611007c12 */ /* 0x000fe6000f8e96ac */
[----:B------:R-:W-:Y:S01]  /*11b90*/  IMAD.WIDE.U32 R246, R246, -0x2daee0ad, RZ ;  /* 0xd2511f53f6f67825 */ /* 0x000fe200078e00ff */
[----:B------:R-:W-:Y:S03]  /*11ba0*/  MUFU.EX2 R192, R192 ;  /* 0x000000c000c07308 */ /* 0x000fe60000000800 */
[----:B------:R-:W-:Y:S01]  /*11bb0*/  FMUL.FTZ R19, R18, c[0x0][0x23c] ;  /* 0x00008f0012137a20 */ /* 0x000fe20000410000 */
[----:B------:R-:W-:Y:S01]  /*11bc0*/  LOP3.LUT R8, R247, UR6, R8, 0x96, !PT ;  /* 0x00000006f7087c12 */ /* 0x000fe2000f8e9608 */
[----:B------:R-:W-:Y:S01]  /*11bd0*/  IMAD.WIDE.U32 R174, R0, -0x326172a9, RZ ;  /* 0xcd9e8d5700ae7825 */ /* 0x000fe200078e00ff */
[----:B------:R-:W-:Y:S02]  /*11be0*/  LOP3.LUT R0, R9, UR8, R170, 0x96, !PT ;  /* 0x0000000809007c12 */ /* 0x000fe4000f8e96aa */
[----:B------:R-:W-:Y:S01]  /*11bf0*/  FSEL R19, R19, RZ, P1 ;  /* 0x000000ff13137208 */ /* 0x000fe20000800000 */
[----:B------:R-:W-:Y:S01]  /*11c00*/  IMAD.WIDE.U32 R172, R8, -0x326172a9, RZ ;  /* 0xcd9e8d5708ac7825 */ /* 0x000fe200078e00ff */
[----:B------:R-:W-:Y:S01]  /*11c10*/  LOP3.LUT R168, R174, 0xffff, RZ, 0xc0, !PT ;  /* 0x0000ffffaea87812 */ /* 0x000fe200078ec0ff */
[----:B------:R-:W-:Y:S01]  /*11c20*/  MUFU.EX2 R193, R193 ;  /* 0x000000c100c17308 */ /* 0x000fe20000000800 */
[--C-:B------:R-:W-:Y:S01]  /*11c30*/  SHF.R.U32.HI R8, RZ, 0x10, R174.reuse ;  /* 0x00000010ff087819 */ /* 0x100fe200000116ae */
[----:B------:R-:W-:Y:S01]  /*11c40*/  IMAD.WIDE.U32 R4, R0, -0x326172a9, RZ ;  /* 0xcd9e8d5700047825 */ /* 0x000fe200078e00ff */
[----:B------:R-:W-:Y:S02]  /*11c50*/  LOP3.LUT R0, R172, 0xff, RZ, 0xc0, !PT ;  /* 0x000000ffac007812 */ /* 0x000fe400078ec0ff */
[----:B------:R-:W-:Y:S01]  /*11c60*/  LOP3.LUT R9, R174, 0xff, RZ, 0xc0, !PT ;  /* 0x000000ffae097812 */ /* 0x000fe200078ec0ff */
[----:B------:R-:W-:Y:S01]  /*11c70*/  FFMA.FTZ R195, R11, c[0x0][0x23c], -R19 ;  /* 0x00008f000bc37a23 */ /* 0x000fe20000010813 */
[----:B------:R-:W-:Y:S01]  /*11c80*/  LOP3.LUT R11, R172, 0xffff, RZ, 0xc0, !PT ;  /* 0x0000ffffac0b7812 */ /* 0x000fe200078ec0ff */
[----:B------:R-:W-:Y:S01]  /*11c90*/  IMAD.WIDE.U32 R202, R202, -0x326172a9, RZ ;  /* 0xcd9e8d57caca7825 */ /* 0x000fe200078e00ff */
[----:B------:R-:W-:Y:S01]  /*11ca0*/  SHF.R.U32.HI R171, RZ, 0x18, R174 ;  /* 0x00000018ffab7819 */ /* 0x000fe200000116ae */
[----:B------:R-:W1:Y:S01]  /*11cb0*/  MUFU.EX2 R164, R164 ;  /* 0x000000a400a47308 */ /* 0x000e620000000800 */
[----:B------:R-:W-:Y:S01]  /*11cc0*/  SHF.R.U32.HI R11, RZ, 0x8, R11 ;  /* 0x00000008ff0b7819 */ /* 0x000fe2000001160b */
[--C-:B------:R-:W-:Y:S01]  /*11cd0*/  FFMA.FTZ R194, R10, c[0x0][0x23c], -R19.reuse ;  /* 0x00008f000ac27a23 */ /* 0x100fe20000010813 */
[----:B------:R-:W-:Y:S01]  /*11ce0*/  LOP3.LUT R10, R173, UR16, R4, 0x96, !PT ;  /* 0x00000010ad0a7c12 */ /* 0x000fe2000f8e9604 */
[--C-:B------:R-:W-:Y:S01]  /*11cf0*/  FFMA.FTZ R198, R14, c[0x0][0x23c], -R19.reuse ;  /* 0x00008f000ec67a23 */ /* 0x100fe20000010813 */
[----:B------:R-:W-:Y:S01]  /*11d00*/  LOP3.LUT R177, R175, UR16, R202, 0x96, !PT ;  /* 0x00000010afb17c12 */ /* 0x000fe2000f8e96ca */
[----:B------:R-:W-:Y:S01]  /*11d10*/  FFMA.FTZ R199, R15, c[0x0][0x23c], -R19 ;  /* 0x00008f000fc77a23 */ /* 0x000fe20000010813 */
[--C-:B------:R-:W-:Y:S01]  /*11d20*/  SHF.R.U32.HI R12, RZ, 0x10, R172.reuse ;  /* 0x00000010ff0c7819 */ /* 0x100fe200000116ac */
[----:B------:R-:W-:Y:S01]  /*11d30*/  FFMA.FTZ R202, R34, c[0x0][0x23c], -R181 ;  /* 0x00008f0022ca7a23 */ /* 0x000fe200000108b5 */
[----:B------:R-:W-:Y:S01]  /*11d40*/  SHF.R.U32.HI R179, RZ, 0x18, R172 ;  /* 0x00000018ffb37819 */ /* 0x000fe200000116ac */
[----:B------:R-:W-:Y:S01]  /*11d50*/  MUFU.EX2 R194, R194 ;  /* 0x000000c200c27308 */ /* 0x000fe20000000800 */
[----:B------:R-:W-:Y:S01]  /*11d60*/  PRMT R13, R0, 0x5410, R11 ;  /* 0x00005410000d7816 */ /* 0x000fe2000000000b */
[----:B------:R-:W2:Y:S01]  /*11d70*/  LDSM.16.MT88.4 R172, [R212+0xa000] ;  /* 0x00a00000d4ac783b */ /* 0x000ea20000004200 */
[C---:B------:R-:W-:Y:S01]  /*11d80*/  LOP3.LUT R0, R10.reuse, 0xffff, RZ, 0xc0, !PT ;  /* 0x0000ffff0a007812 */ /* 0x040fe200078ec0ff */
[----:B------:R-:W-:Y:S01]  /*11d90*/  FFMA.FTZ R247, R29, c[0x0][0x23c], -R180 ;  /* 0x00008f001df77a23 */ /* 0x000fe200000108b4 */
[----:B------:R-:W-:Y:S01]  /*11da0*/  LOP3.LUT R11, R10, 0xff, RZ, 0xc0, !PT ;  /* 0x000000ff0a0b7812 */ /* 0x000fe200078ec0ff */
[--C-:B------:R-:W-:Y:S01]  /*11db0*/  HSET2.LE.AND R178, R13, R240.reuse, PT ;  /* 0x000000f00db27233 */ /* 0x100fe20003803000 */
[----:B------:R-:W-:Y:S01]  /*11dc0*/  SHF.R.U32.HI R0, RZ, 0x8, R0 ;  /* 0x00000008ff007819 */ /* 0x000fe20000011600 */
[----:B------:R-:W-:Y:S01]  /*11dd0*/  FFMA.FTZ R30, R30, c[0x0][0x23c], -R19 ;  /* 0x00008f001e1e7a23 */ /* 0x000fe20000010813 */
[----:B------:R-:W-:Y:S01]  /*11de0*/  SHF.R.U32.HI R168, RZ, 0x8, R168 ;  /* 0x00000008ffa87819 */ /* 0x000fe200000116a8 */
[----:B------:R-:W-:Y:S01]  /*11df0*/  MUFU.EX2 R195, R195 ;  /* 0x000000c300c37308 */ /* 0x000fe20000000800 */
[----:B------:R-:W-:Y:S01]  /*11e00*/  PRMT R11, R11, 0x5410, R0 ;  /* 0x000054100b0b7816 */ /* 0x000fe20000000000 */
[----:B------:R-:W-:Y:S01]  /*11e10*/  FADD.FTZ R0, -R18, R169 ;  /* 0x000000a912007221 */ /* 0x000fe20000010100 */
[----:B------:R-:W-:Y:S01]  /*11e20*/  LOP3.LUT R8, R8, 0xff, RZ, 0xc0, !PT ;  /* 0x000000ff08087812 */ /* 0x000fe200078ec0ff */
[----:B-1----:R-:W-:Y:S01]  /*11e30*/  FMUL.FTZ R40, R164, R40 ;  /* 0x00000028a4287220 */ /* 0x002fe20000410000 */
[----:B------:R-:W-:Y:S01]  /*11e40*/  PRMT R9, R9, 0x5410, R168 ;  /* 0x0000541009097816 */ /* 0x000fe200000000a8 */
[----:B------:R-:W-:Y:S01]  /*11e50*/  FMUL.FTZ R0, R0, c[0x0][0x23c] ;  /* 0x00008f0000007a20 */ /* 0x000fe20000410000 */
[----:B------:R-:W-:Y:S01]  /*11e60*/  PRMT R171, R8, 0x5410, R171 ;  /* 0x0000541008ab7816 */ /* 0x000fe200000000ab */
[--C-:B------:R-:W-:Y:S01]  /*11e70*/  HSET2.LE.AND R176, R11, R240.reuse, PT ;  /* 0x000000f00bb07233 */ /* 0x100fe20003803000 */
[C---:B------:R-:W-:Y:S01]  /*11e80*/  LOP3.LUT R168, R177.reuse, 0xffff, RZ, 0xc0, !PT ;  /* 0x0000ffffb1a87812 */ /* 0x040fe200078ec0ff */
[----:B------:R-:W1:Y:S01]  /*11e90*/  MUFU.EX2 R3, R3 ;  /* 0x0000000300037308 */ /* 0x000e620000000800 */
[--C-:B------:R-:W-:Y:S01]  /*11ea0*/  SHF.R.U32.HI R8, RZ, 0x10, R177.reuse ;  /* 0x00000010ff087819 */ /* 0x100fe200000116b1 */
[--C-:B------:R-:W-:Y:S01]  /*11eb0*/  HSET2.LE.AND R170, R9, R240.reuse, PT ;  /* 0x000000f009aa7233 */ /* 0x100fe20003803000 */
[----:B------:R-:W-:Y:S01]  /*11ec0*/  SHF.R.U32.HI R15, RZ, 0x10, R10 ;  /* 0x00000010ff0f7819 */ /* 0x000fe2000001160a */
[--C-:B------:R-:W-:Y:S01]  /*11ed0*/  HSET2.LE.AND R171, R171, R240.reuse, PT ;  /* 0x000000f0abab7233 */ /* 0x100fe20003803000 */
[----:B------:R-:W-:Y:S01]  /*11ee0*/  SHF.R.U32.HI R14, RZ, 0x8, R168 ;  /* 0x00000008ff0e7819 */ /* 0x000fe200000116a8 */
[C---:B------:R-:W-:Y:S01]  /*11ef0*/  FMUL.FTZ R41, R164.reuse, R41 ;  /* 0x00000029a4297220 */ /* 0x040fe20000410000 */
[----:B------:R-:W-:Y:S01]  /*11f00*/  LOP3.LUT R183, R177, 0xff, RZ, 0xc0, !PT ;  /* 0x000000ffb1b77812 */ /* 0x000fe200078ec0ff */
[----:B------:R-:W-:Y:S01]  /*11f10*/  FMUL.FTZ R44, R164, R44 ;  /* 0x0000002ca42c7220 */ /* 0x000fe20000410000 */
[----:B------:R-:W-:Y:S01]  /*11f20*/  LOP3.LUT R8, R8, 0xff, RZ, 0xc0, !PT ;  /* 0x000000ff08087812 */ /* 0x000fe200078ec0ff */
[----:B------:R-:W-:Y:S01]  /*11f30*/  MUFU.EX2 R196, R196 ;  /* 0x000000c400c47308 */ /* 0x000fe20000000800 */
[----:B------:R-:W-:Y:S01]  /*11f40*/  SHF.R.U32.HI R10, RZ, 0x18, R10 ;  /* 0x00000018ff0a7819 */ /* 0x000fe2000001160a */
[C---:B------:R-:W-:Y:S01]  /*11f50*/  FMUL.FTZ R45, R164.reuse, R45 ;  /* 0x0000002da42d7220 */ /* 0x040fe20000410000 */
[----:B------:R-:W-:Y:S01]  /*11f60*/  LOP3.LUT R15, R15, 0xff, RZ, 0xc0, !PT ;  /* 0x000000ff0f0f7812 */ /* 0x000fe200078ec0ff */
[C---:B------:R-:W-:Y:S01]  /*11f70*/  FMUL.FTZ R56, R164.reuse, R56 ;  /* 0x00000038a4387220 */ /* 0x040fe20000410000 */
[----:B------:R-:W-:Y:S01]  /*11f80*/  SHF.R.U32.HI R177, RZ, 0x18, R177 ;  /* 0x00000018ffb17819 */ /* 0x000fe200000116b1 */
[C---:B------:R-:W-:Y:S01]  /*11f90*/  FMUL.FTZ R57, R164.reuse, R57 ;  /* 0x00000039a4397220 */ /* 0x040fe20000410000 */
[----:B------:R-:W-:Y:S01]  /*11fa0*/  PRMT R183, R183, 0x5410, R14 ;  /* 0x00005410b7b77816 */ /* 0x000fe2000000000e */
[----:B------:R-:W-:Y:S01]  /*11fb0*/  FMUL.FTZ R60, R164, R60 ;  /* 0x0000003ca43c7220 */ /* 0x000fe20000410000 */
[----:B------:R-:W-:Y:S01]  /*11fc0*/  PRMT R15, R15, 0x5410, R10 ;  /* 0x000054100f0f7816 */ /* 0x000fe2000000000a */
[----:B------:R-:W3:Y:S01]  /*11fd0*/  MUFU.EX2 R197, R197 ;  /* 0x000000c500c57308 */ /* 0x000ee20000000800 */
[----:B------:R-:W-:Y:S01]  /*11fe0*/  PRMT R177, R8, 0x5410, R177 ;  /* 0x0000541008b17816 */ /* 0x000fe200000000b1 */
[--C-:B------:R-:W-:Y:S01]  /*11ff0*/  HSET2.LE.AND R168, R183, R240.reuse, PT ;  /* 0x000000f0b7a87233 */ /* 0x100fe20003803000 */
[----:B------:R-:W-:Y:S01]  /*12000*/  F2FP.BF16.PACK_AB R9, R185, R184 ;  /* 0x000000b8b909723e */ /* 0x000fe200000010ff */
[----:B-1----:R-:W-:Y:S01]  /*12010*/  FMUL.FTZ R42, R3, R42 ;  /* 0x0000002a032a7220 */ /* 0x002fe20000410000 */
[----:B------:R-:W-:Y:S01]  /*12020*/  F2FP.BF16.PACK_AB R8, R187, R186 ;  /* 0x000000babb08723e */ /* 0x000fe200000010ff */
[--C-:B------:R-:W-:Y:S01]  /*12030*/  HSET2.LE.AND R169, R177, R240.reuse, PT ;  /* 0x000000f0b1a97233 */ /* 0x100fe20003803000 */
[----:B------:R-:W-:Y:S01]  /*12040*/  LOP3.LUT R170, R170, R9, RZ, 0xc0, !PT ;  /* 0x00000009aaaa7212 */ /* 0x000fe200078ec0ff */
[--C-:B------:R-:W-:Y:S01]  /*12050*/  HSET2.LE.AND R177, R15, R240.reuse, PT ;  /* 0x000000f00fb17233 */ /* 0x100fe20003803000 */
[----:B------:R-:W-:Y:S01]  /*12060*/  LOP3.LUT R171, R171, R8, RZ, 0xc0, !PT ;  /* 0x00000008abab7212 */ /* 0x000fe200078ec0ff */
[----:B------:R-:W-:Y:S01]  /*12070*/  MUFU.EX2 R198, R198 ;  /* 0x000000c600c67308 */ /* 0x000fe20000000800 */
[----:B------:R-:W-:Y:S01]  /*12080*/  F2FP.BF16.PACK_AB R11, R189, R188 ;  /* 0x000000bcbd0b723e */ /* 0x000fe200000010ff */
[----:B------:R-:W-:Y:S01]  /*12090*/  FMUL.FTZ R43, R3, R43 ;  /* 0x0000002b032b7220 */ /* 0x000fe20000410000 */
[----:B------:R-:W-:Y:S01]  /*120a0*/  F2FP.BF16.PACK_AB R10, R191, R190 ;  /* 0x000000bebf0a723e */ /* 0x000fe200000010ff */
[----:B------:R-:W-:Y:S01]  /*120b0*/  FMUL.FTZ R34, R3, R154 ;  /* 0x0000009a03227220 */ /* 0x000fe20000410000 */
[----:B------:R-:W-:Y:S01]  /*120c0*/  F2FP.BF16.PACK_AB R9, R193, R192 ;  /* 0x000000c0c109723e */ /* 0x000fe200000010ff */
[----:B------:R-:W-:Y:S01]  /*120d0*/  FFMA.FTZ R183, R22, c[0x0][0x23c], -R181 ;  /* 0x00008f0016b77a23 */ /* 0x000fe200000108b5 */
[----:B------:R-:W-:Y:S01]  /*120e0*/  F2FP.BF16.PACK_AB R8, R195, R194 ;  /* 0x000000c2c308723e */ /* 0x000fe200000010ff */
[C---:B------:R-:W-:Y:S01]  /*120f0*/  FMUL.FTZ R46, R3.reuse, R46 ;  /* 0x0000002e032e7220 */ /* 0x040fe20000410000 */
[----:B------:R-:W-:Y:S01]  /*12100*/  LOP3.LUT R12, R12, 0xff, RZ, 0xc0, !PT ;  /* 0x000000ff0c0c7812 */ /* 0x000fe200078ec0ff */
[----:B------:R-:W1:Y:S01]  /*12110*/  MUFU.EX2 R199, R199 ;  /* 0x000000c700c77308 */ /* 0x000e620000000800 */
        /* <DEDUP_REMOVED lines=9> */
[----:B------:R-:W4:Y:S01]  /*121b0*/  MUFU.EX2 R2, R2 ;  /* 0x0000000200027308 */ /* 0x000f220000000800 */
[----:B------:R-:W5:Y:S01]  /*121c0*/  LDSM.16.MT88.4 R160, [R210+0xa000] ;  /* 0x00a00000d2a0783b */ /* 0x000f620000004200 */
[----:B---3--:R-:W-:Y:S01]  /*121d0*/  F2FP.BF16.PACK_AB R13, R197, R196 ;  /* 0x000000c4c50d723e */ /* 0x008fe200000010ff */
[C---:B------:R-:W-:Y:S01]  /*121e0*/  FMUL.FTZ R47, R3.reuse, R47 ;  /* 0x0000002f032f7220 */ /* 0x040fe20000410000 */
[--C-:B------:R-:W-:Y:S01]  /*121f0*/  HSET2.LE.AND R179, R179, R240.reuse, PT ;  /* 0x000000f0b3b37233 */ /* 0x100fe20003803000 */
[-C--:B--2---:R-:W-:Y:S01]  /*12200*/  HMMA.16816.F32.BF16 R8, R168, R172.reuse, R8 ;  /* 0x000000aca808723c */ /* 0x084fe20000041808 */
[----:B------:R-:W-:Y:S01]  /*12210*/  LOP3.LUT R178, R178, R13, RZ, 0xc0, !PT ;  /* 0x0000000db2b27212 */ /* 0x000fe200078ec0ff */
[C---:B------:R-:W-:Y:S02]  /*12220*/  FMUL.FTZ R58, R3.reuse, R58 ;  /* 0x0000003a033a7220 */ /* 0x040fe40000410000 */
[C---:B------:R-:W-:Y:S01]  /*12230*/  FMUL.FTZ R59, R3.reuse, R59 ;  /* 0x0000003b033b7220 */ /* 0x040fe20000410000 */
[----:B------:R-:W2:Y:S01]  /*12240*/  MUFU.EX2 R0, R0 ;  /* 0x0000000000007308 */ /* 0x000ea20000000800 */
[C---:B------:R-:W-:Y:S02]  /*12250*/  FMUL.FTZ R61, R164.reuse, R61 ;  /* 0x0000003da43d7220 */ /* 0x040fe40000410000 */
[----:B------:R-:W-:Y:S01]  /*12260*/  FMUL.FTZ R62, R3, R62 ;  /* 0x0000003e033e7220 */ /* 0x000fe20000410000 */
[----:B-1----:R-:W-:Y:S03]  /*12270*/  F2FP.BF16.PACK_AB R12, R199, R198 ;  /* 0x000000c6c70c723e */ /* 0x002fe600000010ff */
[----:B------:R-:W-:Y:S01]  /*12280*/  FMUL.FTZ R63, R3, R63 ;  /* 0x0000003f033f7220 */ /* 0x000fe20000410000 */
[----:B------:R-:W-:Y:S01]  /*12290*/  LOP3.LUT R179, R179, R12, RZ, 0xc0, !PT ;  /* 0x0000000cb3b37212 */ /* 0x000fe200078ec0ff */
[C---:B------:R-:W-:Y:S01]  /*122a0*/  FMUL.FTZ R72, R164.reuse, R72 ;  /* 0x00000048a4487220 */ /* 0x040fe20000410000 */
[----:B------:R1:W-:Y:S01]  /*122b0*/  MUFU.EX2 R7, R30 ;  /* 0x0000001e00077308 */ /* 0x0003e20000000800 */
[----:B------:R-:W-:Y:S02]  /*122c0*/  FMUL.FTZ R73, R164, R73 ;  /* 0x00000049a4497220 */ /* 0x000fe40000410000 */
[C---:B------:R-:W-:Y:S02]  /*122d0*/  FMUL.FTZ R74, R3.reuse, R74 ;  /* 0x0000004a034a7220 */ /* 0x040fe40000410000 */
[C---:B----4-:R-:W-:Y:S02]  /*122e0*/  FMUL.FTZ R12, R2.reuse, R156 ;  /* 0x0000009c020c7220 */ /* 0x050fe40000410000 */
[C---:B------:R-:W-:Y:S02]  /*122f0*/  FMUL.FTZ R13, R2.reuse, R157 ;  /* 0x0000009d020d7220 */ /* 0x040fe40000410000 */
[C---:B------:R-:W-:Y:S01]  /*12300*/  FMUL.FTZ R36, R2.reuse, R36 ;  /* 0x0000002402247220 */ /* 0x040fe20000410000 */
[----:B------:R-:W-:Y:S01]  /*12310*/  MUFU.EX2 R242, R242 ;  /* 0x000000f200f27308 */ /* 0x000fe20000000800 */
[C---:B------:R-:W-:Y:S02]  /*12320*/  FMUL.FTZ R37, R2.reuse, R37 ;  /* 0x0000002502257220 */ /* 0x040fe40000410000 */
[----:B------:R-:W-:Y:S02]  /*12330*/  FMUL.FTZ R48, R2, R48 ;  /* 0x0000003002307220 */ /* 0x000fe40000410000 */
[C---:B--2---:R-:W-:Y:S02]  /*12340*/  FMUL.FTZ R14, R0.reuse, R158 ;  /* 0x0000009e000e7220 */ /* 0x044fe40000410000 */
[----:B------:R-:W-:Y:S02]  /*12350*/  FMUL.FTZ R15, R0, R159 ;  /* 0x0000009f000f7220 */ /* 0x000fe40000410000 */
[----:B------:R-:W2:Y:S01]  /*12360*/  LDSM.16.MT88.4 R156, [R209+0xa000] ;  /* 0x00a00000d19c783b */ /* 0x000ea20000004200 */
[----:B------:R-:W-:Y:S01]  /*12370*/  FMUL.FTZ R49, R2, R49 ;  /* 0x0000003102317220 */ /* 0x000fe20000410000 */
[----:B------:R-:W-:Y:S01]  /*12380*/  MUFU.EX2 R247, R247 ;  /* 0x000000f700f77308 */ /* 0x000fe20000000800 */
[C---:B------:R-:W-:Y:S02]  /*12390*/  FMUL.FTZ R50, R0.reuse, R50 ;  /* 0x0000003200327220 */ /* 0x040fe40000410000 */
[C---:B------:R-:W-:Y:S01]  /*123a0*/  HMMA.16816.F32.BF16 R12, R176.reuse, R172, R12 ;  /* 0x000000acb00c723c */ /* 0x040fe2000004180c */
[C---:B------:R-:W-:Y:S02]  /*123b0*/  FMUL.FTZ R38, R0.reuse, R38 ;  /* 0x0000002600267220 */ /* 0x040fe40000410000 */
[C---:B------:R-:W-:Y:S02]  /*123c0*/  FMUL.FTZ R39, R0.reuse, R39 ;  /* 0x0000002700277220 */ /* 0x040fe40000410000 */
[C---:B-1----:R-:W-:Y:S02]  /*123d0*/  FMUL.FTZ R30, R0.reuse, R142 ;  /* 0x0000008e001e7220 */ /* 0x042fe40000410000 */
[----:B------:R-:W-:Y:S01]  /*123e0*/  FMUL.FTZ R51, R0, R51 ;  /* 0x0000003300337220 */ /* 0x000fe20000410000 */
[----:B------:R-:W-:Y:S01]  /*123f0*/  MOV R172, R200 ;  /* 0x000000c800ac7202 */ /* 0x000fe20000000f00 */
[C---:B------:R-:W-:Y:S01]  /*12400*/  FMUL.FTZ R52, R2.reuse, R52 ;  /* 0x0000003402347220 */ /* 0x040fe20000410000 */
[-C--:B------:R-:W-:Y:S01]  /*12410*/  HMMA.16816.F32.BF16 R36, R176, R174.reuse, R36 ;  /* 0x000000aeb024723c */ /* 0x080fe20000041824 */
[----:B------:R-:W-:Y:S01]  /*12420*/  MUFU.EX2 R202, R202 ;  /* 0x000000ca00ca7308 */ /* 0x000fe20000000800 */
[----:B------:R-:W-:Y:S01]  /*12430*/  FMUL.FTZ R53, R2, R53 ;  /* 0x0000003502357220 */ /* 0x000fe20000410000 */
[----:B------:R-:W-:Y:S01]  /*12440*/  MOV R173, R201 ;  /* 0x000000c900ad7202 */ /* 0x000fe20000000f00 */
[C---:B------:R-:W-:Y:S02]  /*12450*/  FMUL.FTZ R54, R0.reuse, R54 ;  /* 0x0000003600367220 */ /* 0x040fe40000410000 */
[----:B------:R-:W-:Y:S02]  /*12460*/  FMUL.FTZ R55, R0, R55 ;  /* 0x0000003700377220 */ /* 0x000fe40000410000 */
[C---:B------:R-:W-:Y:S01]  /*12470*/  HMMA.16816.F32.BF16 R40, R168.reuse, R174, R40 ;  /* 0x000000aea828723c */ /* 0x040fe20000041828 */
[C---:B------:R-:W-:Y:S02]  /*12480*/  FMUL.FTZ R64, R2.reuse, R64 ;  /* 0x0000004002407220 */ /* 0x040fe40000410000 */
[----:B------:R-:W-:Y:S01]  /*12490*/  MUFU.EX2 R252, R252 ;  /* 0x000000fc00fc7308 */ /* 0x000fe20000000800 */
[----:B------:R-:W-:Y:S02]  /*124a0*/  FMUL.FTZ R65, R2, R65 ;  /* 0x0000004102417220 */ /* 0x000fe40000410000 */
[C---:B------:R-:W-:Y:S02]  /*124b0*/  FMUL.FTZ R66, R0.reuse, R66 ;  /* 0x0000004200427220 */ /* 0x040fe40000410000 */
[-C--:B-----5:R-:W-:Y:S01]  /*124c0*/  HMMA.16816.F32.BF16 R44, R168, R160.reuse, R44 ;  /* 0x000000a0a82c723c */ /* 0x0a0fe2000004182c */
[----:B------:R-:W-:Y:S03]  /*124d0*/  FMUL.FTZ R67, R0, R67 ;  /* 0x0000004300437220 */ /* 0x000fe60000410000 */
[C---:B------:R-:W-:Y:S02]  /*124e0*/  FMUL.FTZ R68, R2.reuse, R68 ;  /* 0x0000004402447220 */ /* 0x040fe40000410000 */
[----:B------:R-:W-:Y:S02]  /*124f0*/  FMUL.FTZ R69, R2, R69 ;  /* 0x0000004502457220 */ /* 0x000fe40000410000 */
[C---:B------:R-:W-:Y:S01]  /*12500*/  HMMA.16816.F32.BF16 R48, R176.reuse, R160, R48 ;  /* 0x000000a0b030723c */ /* 0x040fe20000041830 */
[C---:B------:R-:W-:Y:S03]  /*12510*/  FMUL.FTZ R70, R0.reuse, R70 ;  /* 0x0000004600467220 */ /* 0x040fe60000410000 */
[----:B------:R-:W-:Y:S02]  /*12520*/  FMUL.FTZ R71, R0, R71 ;  /* 0x0000004700477220 */ /* 0x000fe40000410000 */
[C---:B------:R-:W-:Y:S02]  /*12530*/  FMUL.FTZ R75, R3.reuse, R75 ;  /* 0x0000004b034b7220 */ /* 0x040fe40000410000 */
[-C--:B------:R-:W-:Y:S01]  /*12540*/  HMMA.16816.F32.BF16 R52, R176, R162.reuse, R52 ;  /* 0x000000a2b034723c */ /* 0x080fe20000041834 */
[C---:B------:R-:W-:Y:S03]  /*12550*/  FMUL.FTZ R76, R164.reuse, R76 ;  /* 0x0000004ca44c7220 */ /* 0x040fe60000410000 */
[----:B------:R-:W-:Y:S02]  /*12560*/  FMUL.FTZ R77, R164, R77 ;  /* 0x0000004da44d7220 */ /* 0x000fe40000410000 */
[C---:B------:R-:W-:Y:S02]  /*12570*/  FMUL.FTZ R78, R3.reuse, R78 ;  /* 0x0000004e034e7220 */ /* 0x040fe40000410000 */
[C---:B------:R-:W-:Y:S01]  /*12580*/  HMMA.16816.F32.BF16 R56, R168.reuse, R162, R56 ;  /* 0x000000a2a838723c */ /* 0x040fe20000041838 */
[----:B------:R-:W1:Y:S03]  /*12590*/  LDSM.16.MT88.4 R160, [R208+0xa000] ;  /* 0x00a00000d0a0783b */ /* 0x000e660000004200 */
[C---:B------:R-:W-:Y:S02]  /*125a0*/  FMUL.FTZ R79, R3.reuse, R79 ;  /* 0x0000004f034f7220 */ /* 0x040fe40000410000 */
[C---:B------:R-:W-:Y:S02]  /*125b0*/  FMUL.FTZ R80, R2.reuse, R80 ;  /* 0x0000005002507220 */ /* 0x040fe40000410000 */
[-C--:B--2---:R-:W-:Y:S01]  /*125c0*/  HMMA.16816.F32.BF16 R60, R168, R156.reuse, R60 ;  /* 0x0000009ca83c723c */ /* 0x084fe2000004183c */
        /* <DEDUP_REMOVED lines=8> */
[----:B------:R-:W-:Y:S03]  /*12650*/  FMUL.FTZ R87, R0, R87 ;  /* 0x0000005700577220 */ /* 0x000fe60000410000 */
[C---:B------:R-:W-:Y:S02]  /*12660*/  FMUL.FTZ R88, R164.reuse, R88 ;  /* 0x00000058a4587220 */ /* 0x040fe40000410000 */
[C---:B------:R-:W-:Y:S02]  /*12670*/  FMUL.FTZ R89, R164.reuse, R89 ;  /* 0x00000059a4597220 */ /* 0x040fe40000410000 */
[C---:B------:R-:W-:Y:S01]  /*12680*/  HMMA.16816.F32.BF16 R72, R168.reuse, R158, R72 ;  /* 0x0000009ea848723c */ /* 0x040fe20000041848 */
[----:B------:R-:W2:Y:S03]  /*12690*/  LDSM.16.MT88.4 R156, [R212+0xb000] ;  /* 0x00b00000d49c783b */ /* 0x000ea60000004200 */
[C---:B------:R-:W-:Y:S02]  /*126a0*/  FMUL.FTZ R90, R3.reuse, R90 ;  /* 0x0000005a035a7220 */ /* 0x040fe40000410000 */
[C---:B------:R-:W-:Y:S02]  /*126b0*/  FMUL.FTZ R91, R3.reuse, R91 ;  /* 0x0000005b035b7220 */ /* 0x040fe40000410000 */
[C---:B------:R-:W-:Y:S01]  /*126c0*/  FMUL.FTZ R92, R164.reuse, R92 ;  /* 0x0000005ca45c7220 */ /* 0x040fe20000410000 */
[-C--:B-1----:R-:W-:Y:S03]  /*126d0*/  HMMA.16816.F32.BF16 R76, R168, R160.reuse, R76 ;  /* 0x000000a0a84c723c */ /* 0x082fe6000004184c */
[C---:B------:R-:W-:Y:S02]  /*126e0*/  FMUL.FTZ R93, R164.reuse, R93 ;  /* 0x0000005da45d7220 */ /* 0x040fe40000410000 */
[C---:B------:R-:W-:Y:S02]  /*126f0*/  FMUL.FTZ R94, R3.reuse, R94 ;  /* 0x0000005e035e7220 */ /* 0x040fe40000410000 */
[C---:B------:R-:W-:Y:S01]  /*12700*/  FMUL.FTZ R95, R3.reuse, R95 ;  /* 0x0000005f035f7220 */ /* 0x040fe20000410000 */
[C---:B------:R-:W-:Y:S01]  /*12710*/  HMMA.16816.F32.BF16 R80, R176.reuse, R160, R80 ;  /* 0x000000a0b050723c */ /* 0x040fe20000041850 */
[C---:B------:R-:W-:Y:S03]  /*12720*/  FMUL.FTZ R104, R164.reuse, R104 ;  /* 0x00000068a4687220 */ /* 0x040fe60000410000 */
[----:B------:R-:W-:Y:S02]  /*12730*/  FMUL.FTZ R105, R164, R105 ;  /* 0x00000069a4697220 */ /* 0x000fe40000410000 */
[C---:B------:R-:W-:Y:S02]  /*12740*/  FMUL.FTZ R106, R3.reuse, R106 ;  /* 0x0000006a036a7220 */ /* 0x040fe40000410000 */
[-C--:B------:R-:W-:Y:S01]  /*12750*/  HMMA.16816.F32.BF16 R84, R176, R162.reuse, R84 ;  /* 0x000000a2b054723c */ /* 0x080fe20000041854 */
[----:B------:R-:W-:Y:S03]  /*12760*/  FMUL.FTZ R107, R3, R107 ;  /* 0x0000006b036b7220 */ /* 0x000fe60000410000 */
[--C-:B------:R-:W-:Y:S02]  /*12770*/  FFMA.FTZ R200, R32, c[0x0][0x23c], -R182.reuse ;  /* 0x00008f0020c87a23 */ /* 0x100fe400000108b6 */
[C---:B------:R-:W-:Y:S02]  /*12780*/  FMUL.FTZ R32, R164.reuse, R152 ;  /* 0x00000098a4207220 */ /* 0x040fe40000410000 */
[C---:B------:R-:W-:Y:S01]  /*12790*/  HMMA.16816.F32.BF16 R88, R168.reuse, R162, R88 ;  /* 0x000000a2a858723c */ /* 0x040fe20000041858 */
[----:B------:R-:W1:Y:S01]  /*127a0*/  LDSM.16.MT88.4 R160, [R210+0xb000] ;  /* 0x00b00000d2a0783b */ /* 0x000e620000004200 */
[----:B------:R-:W-:Y:S02]  /*127b0*/  MUFU.EX2 R200, R200 ;  /* 0x000000c800c87308 */ /* 0x000fe40000000800 */
[----:B------:R-:W-:Y:S02]  /*127c0*/  FFMA.FTZ R201, R33, c[0x0][0x23c], -R182 ;  /* 0x00008f0021c97a23 */ /* 0x000fe400000108b6 */
[----:B------:R-:W-:Y:S02]  /*127d0*/  FMUL.FTZ R33, R164, R153 ;  /* 0x00000099a4217220 */ /* 0x000fe40000410000 */
[-C--:B--2---:R-:W-:Y:S01]  /*127e0*/  HMMA.16816.F32.BF16 R92, R168, R156.reuse, R92 ;  /* 0x0000009ca85c723c */ /* 0x084fe2000004185c */
[C---:B------:R-:W-:Y:S03]  /*127f0*/  FMUL.FTZ R96, R2.reuse, R96 ;  /* 0x0000006002607220 */ /* 0x040fe60000410000 */
[----:B------:R-:W-:Y:S01]  /*12800*/  FMUL.FTZ R97, R2, R97 ;  /* 0x0000006102617220 */ /* 0x000fe20000410000 */
[----:B------:R-:W-:Y:S01]  /*12810*/  MUFU.EX2 R201, R201 ;  /* 0x000000c900c97308 */ /* 0x000fe20000000800 */
[C---:B------:R-:W-:Y:S02]  /*12820*/  FMUL.FTZ R98, R0.reuse, R98 ;  /* 0x0000006200627220 */ /* 0x040fe40000410000 */
[----:B------:R-:W-:Y:S04]  /*12830*/  FMUL.FTZ R99, R0, R99 ;  /* 0x0000006300637220 */ /* 0x000fe80000410000 */
[C---:B------:R-:W-:Y:S02]  /*12840*/  FMUL.FTZ R116, R164.reuse, R116 ;  /* 0x00000074a4747220 */ /* 0x040fe40000410000 */
[----:B------:R-:W-:Y:S01]  /*12850*/  FMUL.FTZ R117, R164, R117 ;  /* 0x00000075a4757220 */ /* 0x000fe20000410000 */
[C---:B------:R-:W-:Y:S01]  /*12860*/  HMMA.16816.F32.BF16 R96, R176.reuse, R156, R96 ;  /* 0x0000009cb060723c */ /* 0x040fe20000041860 */
[C---:B------:R-:W-:Y:S02]  /*12870*/  FMUL.FTZ R100, R2.reuse, R100 ;  /* 0x0000006402647220 */ /* 0x040fe40000410000 */
[----:B------:R-:W-:Y:S02]  /*12880*/  FMUL.FTZ R101, R2, R101 ;  /* 0x0000006502657220 */ /* 0x000fe40000410000 */
[C---:B------:R-:W-:Y:S02]  /*12890*/  FMUL.FTZ R102, R0.reuse, R102 ;  /* 0x0000006600667220 */ /* 0x040fe40000410000 */
[----:B------:R-:W-:Y:S01]  /*128a0*/  FMUL.FTZ R103, R0, R103 ;  /* 0x0000006700677220 */ /* 0x000fe20000410000 */
[----:B------:R-:W-:Y:S01]  /*128b0*/  LOP3.LUT R156, R203, UR7, R172, 0x96, !PT ;  /* 0x00000007cb9c7c12 */ /* 0x000fe2000f8e96ac */
[--C-:B------:R-:W-:Y:S03]  /*128c0*/  FFMA.FTZ R203, R35, c[0x0][0x23c], -R181.reuse ;  /* 0x00008f0023cb7a23 */ /* 0x100fe600000108b5 */
[----:B------:R-:W-:Y:S02]  /*128d0*/  FMUL.FTZ R35, R3, R155 ;  /* 0x0000009b03237220 */ /* 0x000fe40000410000 */
[-C--:B------:R-:W-:Y:S01]  /*128e0*/  HMMA.16816.F32.BF16 R100, R176, R158.reuse, R100 ;  /* 0x0000009eb064723c */ /* 0x080fe20000041864 */
[----:B------:R-:W2:Y:S01]  /*128f0*/  LDSM.16.MT88.4 R152, [R209+0xb000] ;  /* 0x00b00000d198783b */ /* 0x000ea20000004200 */
[----:B------:R-:W-:Y:S01]  /*12900*/  FFMA.FTZ R181, R23, c[0x0][0x23c], -R181 ;  /* 0x00008f0017b57a23 */ /* 0x000fe200000108b5 */
[----:B------:R-:W3:Y:S01]  /*12910*/  MUFU.EX2 R203, R203 ;  /* 0x000000cb00cb7308 */ /* 0x000ee20000000800 */
[C---:B------:R-:W-:Y:S02]  /*12920*/  FMUL.FTZ R118, R3.reuse, R118 ;  /* 0x0000007603767220 */ /* 0x040fe40000410000 */
[C---:B------:R-:W-:Y:S02]  /*12930*/  FMUL.FTZ R119, R3.reuse, R119 ;  /* 0x0000007703777220 */ /* 0x040fe40000410000 */
[C---:B------:R-:W-:Y:S01]  /*12940*/  HMMA.16816.F32.BF16 R104, R168.reuse, R158, R104 ;  /* 0x0000009ea868723c */ /* 0x040fe20000041868 */
[C---:B------:R-:W-:Y:S03]  /*12950*/  FMUL.FTZ R120, R164.reuse, R120 ;  /* 0x00000078a4787220 */ /* 0x040fe60000410000 */
[----:B------:R-:W-:Y:S02]  /*12960*/  FMUL.FTZ R121, R164, R121 ;  /* 0x00000079a4797220 */ /* 0x000fe40000410000 */
[----:B------:R-:W-:Y:S02]  /*12970*/  FMUL.FTZ R122, R3, R122 ;  /* 0x0000007a037a7220 */ /* 0x000fe40000410000 */
[-C--:B-1----:R-:W-:Y:S01]  /*12980*/  HMMA.16816.F32.BF16 R32, R168, R160.reuse, R32 ;  /* 0x000000a0a820723c */ /* 0x082fe20000041820 */
[C---:B------:R-:W-:Y:S03]  /*12990*/  FMUL.FTZ R108, R2.reuse, R108 ;  /* 0x0000006c026c7220 */ /* 0x040fe60000410000 */
[----:B------:R-:W-:Y:S02]  /*129a0*/  FMUL.FTZ R109, R2, R109 ;  /* 0x0000006d026d7220 */ /* 0x000fe40000410000 */
[C---:B------:R-:W-:Y:S02]  /*129b0*/  FMUL.FTZ R110, R0.reuse, R110 ;  /* 0x0000006e006e7220 */ /* 0x040fe40000410000 */
[----:B------:R-:W-:Y:S04]  /*129c0*/  FMUL.FTZ R111, R0, R111 ;  /* 0x0000006f006f7220 */ /* 0x000fe80000410000 */
[----:B------:R-:W-:Y:S01]  /*129d0*/  IMAD.WIDE.U32 R158, R156, -0x2daee0ad, RZ ;  /* 0xd2511f539c9e7825 */ /* 0x000fe200078e00ff */
[----:B------:R-:W-:Y:S02]  /*129e0*/  LOP3.LUT R156, R5, UR7, R6, 0x96, !PT ;  /* 0x00000007059c7c12 */ /* 0x000fe4000f8e9606 */
        /* <DEDUP_REMOVED lines=9> */
[----:B------:R-:W-:Y:S01]  /*12a80*/  IMAD.WIDE.U32 R156, R156, -0x2daee0ad, RZ ;  /* 0xd2511f539c9c7825 */ /* 0x000fe200078e00ff */
[----:B------:R-:W-:Y:S02]  /*12a90*/  MUFU.EX2 R5, R183 ;  /* 0x000000b700057308 */ /* 0x000fe40000000800 */
[----:B------:R-:W-:Y:S01]  /*12aa0*/  SHF.R.U32.HI R161, RZ, 0x18, R158 ;  /* 0x00000018ffa17819 */ /* 0x000fe2000001169e */
[----:B------:R-:W-:Y:S01]  /*12ab0*/  FMUL.FTZ R123, R3, R123 ;  /* 0x0000007b037b7220 */ /* 0x000fe20000410000 */
[-C--:B------:R-:W-:Y:S01]  /*12ac0*/  HMMA.16816.F32.BF16 R112, R176, R162.reuse, R112 ;  /* 0x000000a2b070723c */ /* 0x080fe20000041870 */
[----:B------:R-:W-:Y:S01]  /*12ad0*/  LOP3.LUT R160, R157, UR17, R246, 0x96, !PT ;  /* 0x000000119da07c12 */ /* 0x000fe2000f8e96f6 */
[----:B------:R-:W-:Y:S01]  /*12ae0*/  FFMA.FTZ R31, R31, c[0x0][0x23c], -R19 ;  /* 0x00008f001f1f7a23 */ /* 0x000fe20000010813 */
[----:B------:R-:W-:Y:S01]  /*12af0*/  LOP3.LUT R174, R156, 0xffff, RZ, 0xc0, !PT ;  /* 0x0000ffff9cae7812 */ /* 0x000fe200078ec0ff */
[----:B------:R-:W-:Y:S01]  /*12b00*/  FFMA.FTZ R182, R21, c[0x0][0x23c], -R182 ;  /* 0x00008f0015b67a23 */ /* 0x000fe200000108b6 */
[--C-:B------:R-:W-:Y:S01]  /*12b10*/  SHF.R.U32.HI R175, RZ, 0x10, R156.reuse ;  /* 0x00000010ffaf7819 */ /* 0x100fe2000001169c */
[----:B------:R-:W1:Y:S01]  /*12b20*/  MUFU.EX2 R6, R181 ;  /* 0x000000b500067308 */ /* 0x000e620000000800 */
[C---:B------:R-:W-:Y:S01]  /*12b30*/  FMUL.FTZ R128, R164.reuse, R128 ;  /* 0x00000080a4807220 */ /* 0x040fe20000410000 */
[C---:B------:R-:W-:Y:S01]  /*12b40*/  HMMA.16816.F32.BF16 R116, R168.reuse, R162, R116 ;  /* 0x000000a2a874723c */ /* 0x040fe20000041874 */
[----:B------:R-:W-:Y:S03]  /*12b50*/  FMUL.FTZ R129, R164, R129 ;  /* 0x00000081a4817220 */ /* 0x000fe60000410000 */
[C---:B------:R-:W-:Y:S01]  /*12b60*/  FMUL.FTZ R130, R3.reuse, R130 ;  /* 0x0000008203827220 */ /* 0x040fe20000410000 */
[----:B------:R-:W-:Y:S01]  /*12b70*/  LOP3.LUT R172, R172, 0xff, RZ, 0xc0, !PT ;  /* 0x000000ffacac7812 */ /* 0x000fe200078ec0ff */
[----:B------:R-:W-:Y:S01]  /*12b80*/  FMUL.FTZ R131, R3, R131 ;  /* 0x0000008303837220 */ /* 0x000fe20000410000 */
[----:B------:R-:W-:Y:S01]  /*12b90*/  LOP3.LUT R163, R156, 0xff, RZ, 0xc0, !PT ;  /* 0x000000ff9ca37812 */ /* 0x000fe200078ec0ff */
[-C--:B--2---:R-:W-:Y:S01]  /*12ba0*/  HMMA.16816.F32.BF16 R120, R168, R152.reuse, R120 ;  /* 0x00000098a878723c */ /* 0x084fe20000041878 */
[----:B------:R-:W-:Y:S01]  /*12bb0*/  SHF.R.U32.HI R162, RZ, 0x18, R156 ;  /* 0x00000018ffa27819 */ /* 0x000fe2000001169c */
[----:B------:R2:W-:Y:S01]  /*12bc0*/  MUFU.EX2 R17, R31 ;  /* 0x0000001f00117308 */ /* 0x0005e20000000800 */
[----:B------:R-:W4:Y:S01]  /*12bd0*/  LDSM.16.MT88.4 R156, [R208+0xb000] ;  /* 0x00b00000d09c783b */ /* 0x000f220000004200 */
[C---:B------:R-:W-:Y:S01]  /*12be0*/  FMUL.FTZ R124, R2.reuse, R124 ;  /* 0x0000007c027c7220 */ /* 0x040fe20000410000 */
[----:B------:R-:W-:Y:S01]  /*12bf0*/  SHF.R.U32.HI R174, RZ, 0x8, R174 ;  /* 0x00000008ffae7819 */ /* 0x000fe200000116ae */
[----:B------:R-:W-:Y:S02]  /*12c00*/  FMUL.FTZ R125, R2, R125 ;  /* 0x0000007d027d7220 */ /* 0x000fe40000410000 */
[C---:B------:R-:W-:Y:S01]  /*12c10*/  FMUL.FTZ R126, R0.reuse, R126 ;  /* 0x0000007e007e7220 */ /* 0x040fe20000410000 */
[----:B------:R-:W-:Y:S03]  /*12c20*/  PRMT R163, R163, 0x5410, R174 ;  /* 0x00005410a3a37816 */ /* 0x000fe600000000ae */
[----:B------:R-:W-:Y:S01]  /*12c30*/  FMUL.FTZ R127, R0, R127 ;  /* 0x0000007f007f7220 */ /* 0x000fe20000410000 */
[----:B------:R-:W5:Y:S01]  /*12c40*/  MUFU.EX2 R246, R182 ;  /* 0x000000b600f67308 */ /* 0x000f620000000800 */
[C---:B------:R-:W-:Y:S02]  /*12c50*/  FMUL.FTZ R136, R164.reuse, R136 ;  /* 0x00000088a4887220 */ /* 0x040fe40000410000 */
[----:B------:R-:W-:Y:S02]  /*12c60*/  FMUL.FTZ R137, R164, R137 ;  /* 0x00000089a4897220 */ /* 0x000fe40000410000 */
[----:B------:R-:W-:Y:S01]  /*12c70*/  FMUL.FTZ R138, R3, R138 ;  /* 0x0000008a038a7220 */ /* 0x000fe20000410000 */
[C---:B------:R-:W-:Y:S01]  /*12c80*/  HMMA.16816.F32.BF16 R124, R176.reuse, R152, R124 ;  /* 0x00000098b07c723c */ /* 0x040fe2000004187c */
[C---:B------:R-:W-:Y:S02]  /*12c90*/  FMUL.FTZ R20, R2.reuse, R148 ;  /* 0x0000009402147220 */ /* 0x040fe40000410000 */
[----:B------:R-:W-:Y:S02]  /*12ca0*/  FMUL.FTZ R21, R2, R149 ;  /* 0x0000009502157220 */ /* 0x000fe40000410000 */
[----:B------:R-:W-:Y:S01]  /*12cb0*/  FMUL.FTZ R22, R0, R150 ;  /* 0x0000009600167220 */ /* 0x000fe20000410000 */
[----:B------:R-:W-:Y:S01]  /*12cc0*/  LOP3.LUT R150, R28, 0xffff, RZ, 0xc0, !PT ;  /* 0x0000ffff1c967812 */ /* 0x000fe200078ec0ff */
[C---:B------:R-:W-:Y:S01]  /*12cd0*/  FMUL.FTZ R23, R0.reuse, R151 ;  /* 0x0000009700177220 */ /* 0x040fe20000410000 */
[----:B------:R-:W-:Y:S01]  /*12ce0*/  LOP3.LUT R151, R175, 0xff, RZ, 0xc0, !PT ;  /* 0x000000ffaf977812 */ /* 0x000fe200078ec0ff */
[----:B--2---:R-:W-:Y:S03]  /*12cf0*/  FMUL.FTZ R31, R0, R143 ;  /* 0x0000008f001f7220 */ /* 0x004fe60000410000 */
[----:B------:R-:W-:Y:S01]  /*12d00*/  PRMT R151, R151, 0x5410, R162 ;  /* 0x0000541097977816 */ /* 0x000fe200000000a2 */
[--C-:B------:R-:W-:Y:S01]  /*12d10*/  FFMA.FTZ R152, R24, c[0x0][0x23c], -R180.reuse ;  /* 0x00008f0018987a23 */ /* 0x100fe200000108b4 */
[-C--:B------:R-:W-:Y:S01]  /*12d20*/  HMMA.16816.F32.BF16 R20, R176, R154.reuse, R20 ;  /* 0x0000009ab014723c */ /* 0x080fe20000041814 */
[----:B------:R-:W-:Y:S01]  /*12d30*/  FFMA.FTZ R180, R25, c[0x0][0x23c], -R180 ;  /* 0x00008f0019b47a23 */ /* 0x000fe200000108b4 */
[----:B------:R-:W-:Y:S01]  /*12d40*/  PRMT R175, R172, 0x5410, R161 ;  /* 0x00005410acaf7816 */ /* 0x000fe200000000a1 */
[----:B------:R-:W-:Y:S01]  /*12d50*/  FMUL.FTZ R25, R164, R145 ;  /* 0x00000091a4197220 */ /* 0x000fe20000410000 */
[----:B------:R-:W-:Y:S01]  /*12d60*/  SHF.R.U32.HI R24, RZ, 0x8, R29 ;  /* 0x00000008ff187819 */ /* 0x000fe2000001161d */
[----:B------:R-:W-:Y:S01]  /*12d70*/  MUFU.EX2 R4, R180 ;  /* 0x000000b400047308 */ /* 0x000fe20000000800 */
[----:B------:R-:W-:Y:S01]  /*12d80*/  SHF.R.U32.HI R29, RZ, 0x10, R28 ;  /* 0x00000010ff1d7819 */ /* 0x000fe2000001161c */
[--C-:B------:R-:W-:Y:S01]  /*12d90*/  FFMA.FTZ R149, R26, c[0x0][0x23c], -R19.reuse ;  /* 0x00008f001a957a23 */ /* 0x100fe20000010813 */
[C---:B------:R-:W-:Y:S01]  /*12da0*/  HMMA.16816.F32.BF16 R128, R168.reuse, R154, R128 ;  /* 0x0000009aa880723c */ /* 0x040fe20000041880 */
[----:B------:R-:W-:Y:S03]  /*12db0*/  FFMA.FTZ R148, R27, c[0x0][0x23c], -R19 ;  /* 0x00008f001b947a23 */ /* 0x000fe60000010813 */
[----:B------:R-:W-:Y:S01]  /*12dc0*/  LOP3.LUT R19, R28, 0xff, RZ, 0xc0, !PT ;  /* 0x000000ff1c137812 */ /* 0x000fe200078ec0ff */
[----:B------:R-:W-:Y:S01]  /*12dd0*/  FMUL.FTZ R27, R3, R147 ;  /* 0x00000093031b7220 */ /* 0x000fe20000410000 */
[----:B------:R-:W-:Y:S01]  /*12de0*/  PRMT R173, R173, 0x5410, R24 ;  /* 0x00005410adad7816 */ /* 0x000fe20000000018 */
[----:B------:R-:W-:Y:S01]  /*12df0*/  FMUL.FTZ R24, R164, R144 ;  /* 0x00000090a4187220 */ /* 0x000fe20000410000 */
[----:B------:R-:W-:Y:S01]  /*12e00*/  SHF.R.U32.HI R155, RZ, 0x18, R28 ;  /* 0x00000018ff9b7819 */ /* 0x000fe2000001161c */
[C---:B------:R-:W-:Y:S01]  /*12e10*/  FMUL.FTZ R28, R2.reuse, R140 ;  /* 0x0000008c021c7220 */ /* 0x040fe20000410000 */
[----:B------:R1:W-:Y:S02]  /*12e20*/  MUFU.EX2 R182, R148 ;  /* 0x0000009400b67308 */ /* 0x0003e40000000800 */
[----:B------:R-:W-:Y:S01]  /*12e30*/  LOP3.LUT R144, R29, 0xff, RZ, 0xc0, !PT ;  /* 0x000000ff1d907812 */ /* 0x000fe200078ec0ff */
[C---:B------:R-:W-:Y:S01]  /*12e40*/  FMUL.FTZ R29, R2.reuse, R141 ;  /* 0x0000008d021d7220 */ /* 0x040fe20000410000 */
[----:B------:R-:W-:Y:S01]  /*12e50*/  SHF.R.U32.HI R153, RZ, 0x10, R160 ;  /* 0x00000010ff997819 */ /* 0x000fe200000116a0 */
[----:B------:R-:W2:Y:S01]  /*12e60*/  LDSM.16.MT88.4 R140, [R212+0xa800] ;  /* 0x00a80000d48c783b */ /* 0x000ea20000004200 */
[C---:B------:R-:W-:Y:S01]  /*12e70*/  FMUL.FTZ R26, R3.reuse, R146 ;  /* 0x00000092031a7220 */ /* 0x040fe20000410000 */
[----:B------:R-:W-:Y:S01]  /*12e80*/  SHF.R.U32.HI R146, RZ, 0x8, R150 ;  /* 0x00000008ff927819 */ /* 0x000fe20000011696 */
[----:B------:R-:W-:Y:S01]  /*12e90*/  FMUL.FTZ R139, R3, R139 ;  /* 0x0000008b038b7220 */ /* 0x000fe20000410000 */
[----:B---3--:R-:W-:Y:S01]  /*12ea0*/  F2FP.BF16.PACK_AB R150, R203, R202 ;  /* 0x000000cacb96723e */ /* 0x008fe200000010ff */
[----:B------:R3:W2:Y:S01]  /*12eb0*/  MUFU.EX2 R154, R149 ;  /* 0x00000095009a7308 */ /* 0x0006a20000000800 */
[----:B------:R-:W-:Y:S01]  /*12ec0*/  PRMT R161, R19, 0x5410, R146 ;  /* 0x0000541013a17816 */ /* 0x000fe20000000092 */
[C---:B------:R-:W-:Y:S01]  /*12ed0*/  FMUL.FTZ R132, R2.reuse, R132 ;  /* 0x0000008402847220 */ /* 0x040fe20000410000 */
[-C--:B----4-:R-:W-:Y:S01]  /*12ee0*/  HMMA.16816.F32.BF16 R24, R168, R156.reuse, R24 ;  /* 0x0000009ca818723c */ /* 0x090fe20000041818 */
[----:B------:R-:W-:Y:S01]  /*12ef0*/  FMUL.FTZ R133, R2, R133 ;  /* 0x0000008502857220 */ /* 0x000fe20000410000 */
[----:B------:R-:W-:Y:S01]  /*12f00*/  PRMT R155, R144, 0x5410, R155 ;  /* 0x00005410909b7816 */ /* 0x000fe2000000009b */
[--C-:B------:R-:W-:Y:S01]  /*12f10*/  HSET2.LE.AND R172, R161, R240.reuse, PT ;  /* 0x000000f0a1ac7233 */ /* 0x100fe20003803000 */
[----:B------:R-:W-:Y:S01]  /*12f20*/  LOP3.LUT R144, R160, 0xffff, RZ, 0xc0, !PT ;  /* 0x0000ffffa0907812 */ /* 0x000fe200078ec0ff */
[C---:B------:R-:W-:Y:S01]  /*12f30*/  FMUL.FTZ R134, R0.reuse, R134 ;  /* 0x0000008600867220 */ /* 0x040fe20000410000 */
[--C-:B------:R-:W-:Y:S01]  /*12f40*/  HSET2.LE.AND R174, R173, R240.reuse, PT ;  /* 0x000000f0adae7233 */ /* 0x100fe20003803000 */
[----:B------:R-:W4:Y:S01]  /*12f50*/  MUFU.EX2 R16, R152 ;  /* 0x0000009800107308 */ /* 0x000f220000000800 */
[C---:B------:R-:W-:Y:S01]  /*12f60*/  HMMA.16816.F32.BF16 R28, R176.reuse, R156, R28 ;  /* 0x0000009cb01c723c */ /* 0x040fe2000004181c */
[----:B------:R-:W-:Y:S03]  /*12f70*/  FMUL.FTZ R135, R0, R135 ;  /* 0x0000008700877220 */ /* 0x000fe60000410000 */
[----:B------:R-:W-:Y:S01]  /*12f80*/  SHF.R.U32.HI R144, RZ, 0x8, R144 ;  /* 0x00000008ff907819 */ /* 0x000fe20000011690 */
[--C-:B------:R-:W-:Y:S01]  /*12f90*/  HSET2.LE.AND R175, R175, R240.reuse, PT ;  /* 0x000000f0afaf7233 */ /* 0x100fe20003803000 */
[----:B-1----:R-:W-:Y:S01]  /*12fa0*/  F2FP.BF16.PACK_AB R148, R6, R5 ;  /* 0x000000050694723e */ /* 0x002fe200000010ff */
[--C-:B------:R-:W-:Y:S01]  /*12fb0*/  HSET2.LE.AND R173, R155, R240.reuse, PT ;  /* 0x000000f09bad7233 */ /* 0x100fe20003803000 */
[-C--:B------:R-:W-:Y:S01]  /*12fc0*/  HMMA.16816.F32.BF16 R132, R176, R158.reuse, R132 ;  /* 0x0000009eb084723c */ /* 0x080fe20000041884 */
[----:B------:R-:W-:Y:S03]  /*12fd0*/  F2FP.BF16.PACK_AB R19, R201, R200 ;  /* 0x000000c8c913723e */ /* 0x000fe600000010ff */
[----:B------:R-:W-:Y:S01]  /*12fe0*/  LOP3.LUT R157, R160, 0xff, RZ, 0xc0, !PT ;  /* 0x000000ffa09d7812 */ /* 0x000fe200078ec0ff */
[----:B------:R-:W-:Y:S01]  /*12ff0*/  FFMA.FTZ R188, R164, R243, R188 ;  /* 0x000000f3a4bc7223 */ /* 0x000fe200000100bc */
[----:B------:R-:W-:Y:S01]  /*13000*/  SHF.R.U32.HI R160, RZ, 0x18, R160 ;  /* 0x00000018ffa07819 */ /* 0x000fe200000116a0 */
[--C-:B------:R-:W-:Y:S01]  /*13010*/  HSET2.LE.AND R179, R151, R240.reuse, PT ;  /* 0x000000f097b37233 */ /* 0x100fe20003803000 */
[----:B------:R-:W-:Y:S01]  /*13020*/  HMMA.16816.F32.BF16 R136, R168, R158, R136 ;  /* 0x0000009ea888723c */ /* 0x000fe20000041888 */
[----:B------:R-:W-:Y:S01]  /*13030*/  LOP3.LUT R153, R153, 0xff, RZ, 0xc0, !PT ;  /* 0x000000ff99997812 */ /* 0x000fe200078ec0ff */
[----:B------:R-:W-:Y:S02]  /*13040*/  LDSM.16.MT88.4 R168, [R209+0xb800] ;  /* 0x00b80000d1a8783b */ /* 0x000fe40000004200 */
[----:B------:R-:W-:Y:S01]  /*13050*/  LOP3.LUT R174, R174, R19, RZ, 0xc0, !PT ;  /* 0x00000013aeae7212 */ /* 0x000fe200078ec0ff */
[--C-:B------:R-:W-:Y:S01]  /*13060*/  HSET2.LE.AND R178, R163, R240.reuse, PT ;  /* 0x000000f0a3b27233 */ /* 0x100fe20003803000 */
[----:B-----5:R-:W-:Y:S01]  /*13070*/  F2FP.BF16.PACK_AB R19, R246, R252 ;  /* 0x000000fcf613723e */ /* 0x020fe200000010ff */
[----:B------:R-:W-:Y:S01]  /*13080*/  FFMA.FTZ R190, R3, R238, R190 ;  /* 0x000000ee03be7223 */ /* 0x000fe200000100be */
[----:B------:R-:W-:Y:S01]  /*13090*/  PRMT R157, R157, 0x5410, R144 ;  /* 0x000054109d9d7816 */ /* 0x000fe20000000090 */
[----:B------:R-:W-:Y:S01]  /*130a0*/  FFMA.FTZ R192, R2, R241, R192 ;  /* 0x000000f102c07223 */ /* 0x000fe200000100c0 */
[----:B------:R-:W1:Y:S02]  /*130b0*/  LDSM.16.MT88.4 R144, [R210+0xa800] ;  /* 0x00a80000d290783b */ /* 0x000e640000004200 */
[----:B------:R-:W-:Y:S01]  /*130c0*/  PRMT R153, R153, 0x5410, R160 ;  /* 0x0000541099997816 */ /* 0x000fe200000000a0 */
[--C-:B------:R-:W-:Y:S01]  /*130d0*/  HSET2.LE.AND R176, R157, R240.reuse, PT ;  /* 0x000000f09db07233 */ /* 0x100fe20003803000 */
[----:B------:R-:W-:Y:S01]  /*130e0*/  LOP3.LUT R175, R175, R150, RZ, 0xc0, !PT ;  /* 0x00000096afaf7212 */ /* 0x000fe200078ec0ff */
[----:B------:R-:W-:Y:S01]  /*130f0*/  FFMA.FTZ R194, R0, R239, R194 ;  /* 0x000000ef00c27223 */ /* 0x000fe200000100c2 */
[----:B------:R-:W-:Y:S01]  /*13100*/  LOP3.LUT R172, R172, R19, RZ, 0xc0, !PT ;  /* 0x00000013acac7212 */ /* 0x000fe200078ec0ff */
[----:B------:R-:W-:Y:S01]  /*13110*/  HSET2.LE.AND R177, R153, R240, PT ;  /* 0x000000f099b17233 */ /* 0x000fe20003803000 */
[----:B------:R-:W-:Y:S01]  /*13120*/  LOP3.LUT R173, R173, R148, RZ, 0xc0, !PT ;  /* 0x00000094adad7212 */ /* 0x000fe200078ec0ff */
[----:B------:R-:W-:Y:S01]  /*13130*/  FADD.FTZ R189, R189, R188 ;  /* 0x000000bcbdbd7221 */ /* 0x000fe20000010000 */
[----:B---3--:R-:W-:Y:S01]  /*13140*/  F2FP.BF16.PACK_AB R149, R247, R242 ;  /* 0x000000f2f795723e */ /* 0x008fe200000010ff */
[----:B------:R-:W-:Y:S01]  /*13150*/  FADD.FTZ R191, R191, R190 ;  /* 0x000000bebfbf7221 */ /* 0x000fe20000010000 */
[----:B------:R-:W-:Y:S01]  /*13160*/  F2FP.BF16.PACK_AB R150, R17, R7 ;  /* 0x000000071196723e */ /* 0x000fe200000010ff */
[----:B------:R-:W-:Y:S01]  /*13170*/  FADD.FTZ R193, R193, R192 ;  /* 0x000000c0c1c17221 */ /* 0x000fe20000010000 */
[----:B--2---:R-:W-:Y:S01]  /*13180*/  F2FP.BF16.PACK_AB R148, R182, R154 ;  /* 0x0000009ab694723e */ /* 0x004fe200000010ff */
[-C--:B------:R-:W-:Y:S01]  /*13190*/  HMMA.16816.F32.BF16 R160, R172, R140.reuse, R8 ;  /* 0x0000008caca0723c */ /* 0x080fe20000041808 */
[----:B----4-:R-:W-:Y:S01]  /*131a0*/  F2FP.BF16.PACK_AB R19, R4, R16 ;  /* 0x000000100413723e */ /* 0x010fe200000010ff */
[----:B------:R-:W2:Y:S01]  /*131b0*/  LDSM.16.MT88.4 R8, [R209+0xa800] ;  /* 0x00a80000d108783b */ /* 0x000ea20000004200 */
[----:B------:R-:W-:Y:S01]  /*131c0*/  LOP3.LUT R178, R178, R149, RZ, 0xc0, !PT ;  /* 0x00000095b2b27212 */ /* 0x000fe200078ec0ff */
[----:B------:R-:W-:Y:S01]  /*131d0*/  FADD.FTZ R195, R195, R194 ;  /* 0x000000c2c3c37221 */ /* 0x000fe20000010000 */
[----:B------:R-:W-:Y:S01]  /*131e0*/  LOP3.LUT R179, R179, R150, RZ, 0xc0, !PT ;  /* 0x00000096b3b37212 */ /* 0x000fe200078ec0ff */
[----:B------:R-:W-:Y:S01]  /*131f0*/  FADD.FTZ R184, R184, R189 ;  /* 0x000000bdb8b87221 */ /* 0x000fe20000010000 */
[----:B------:R-:W-:Y:S01]  /*13200*/  LOP3.LUT R177, R177, R148, RZ, 0xc0, !PT ;  /* 0x00000094b1b17212 */ /* 0x000fe200078ec0ff */
[----:B------:R-:W-:Y:S01]  /*13210*/  FADD.FTZ R186, R186, R191 ;  /* 0x000000bfbaba7221 */ /* 0x000fe20000010000 */
[----:B------:R-:W-:Y:S01]  /*13220*/  LOP3.LUT R176, R176, R19, RZ, 0xc0, !PT ;  /* 0x00000013b0b07212 */ /* 0x000fe200078ec0ff */
[----:B------:R-:W-:Y:S02]  /*13230*/  LDSM.16.MT88.4 R148, [R210+0xb800] ;  /* 0x00b80000d294783b */ /* 0x000fe40000004200 */
[----:B------:R-:W-:Y:S01]  /*13240*/  MOV R19, R182 ;  /* 0x000000b600137202 */ /* 0x000fe20000000f00 */
[----:B------:R-:W-:Y:S01]  /*13250*/  FADD.FTZ R196, R196, R193 ;  /* 0x000000c1c4c47221 */ /* 0x000fe20000010000 */
[----:B------:R-:W-:Y:S01]  /*13260*/  MOV R3, R166 ;  /* 0x000000a600037202 */ /* 0x000fe20000000f00 */
[----:B------:R-:W-:Y:S01]  /*13270*/  FADD.FTZ R198, R198, R195 ;  /* 0x000000c3c6c67221 */ /* 0x000fe20000010000 */
[C---:B------:R-:W-:Y:S01]  /*13280*/  HMMA.16816.F32.BF16 R156, R176.reuse, R140, R12 ;  /* 0x0000008cb09c723c */ /* 0x040fe2000004180c */
[----:B------:R-:W-:Y:S01]  /*13290*/  FADD.FTZ R185, R185, R184 ;  /* 0x000000b8b9b97221 */ /* 0x000fe20000010000 */
[----:B------:R-:W3:Y:S01]  /*132a0*/  LDSM.16.MT88.4 R12, [R208+0xa800] ;  /* 0x00a80000d00c783b */ /* 0x000ee20000004200 */
[----:B------:R-:W-:Y:S01]  /*132b0*/  FADD.FTZ R186, R187, R186 ;  /* 0x000000babbba7221 */ /* 0x000fe20000010000 */
[----:B------:R-:W-:Y:S01]  /*132c0*/  MOV R2, R167 ;  /* 0x000000a700027202 */ /* 0x000fe20000000f00 */
[----:B------:R-:W-:Y:S01]  /*132d0*/  FADD.FTZ R197, R197, R196 ;  /* 0x000000c4c5c57221 */ /* 0x000fe20000010000 */
[----:B------:R-:W-:Y:S01]  /*132e0*/  MOV R0, R165 ;  /* 0x000000a500007202 */ /* 0x000fe20000000f00 */
[----:B------:R-:W-:Y:S01]  /*132f0*/  FADD.FTZ R198, R199, R198 ;  /* 0x000000c6c7c67221 */ /* 0x000fe20000010000 */
[-C--:B------:R-:W-:Y:S01]  /*13300*/  HMMA.16816.F32.BF16 R36, R176, R142.reuse, R36 ;  /* 0x0000008eb024723c */ /* 0x080fe20000041824 */
[----:B------:R-:W-:Y:S01]  /*13310*/  FADD.FTZ R185, R252, R185 ;  /* 0x000000b9fcb97221 */ /* 0x000fe20000010000 */
[----:B------:R-:W-:Y:S02]  /*13320*/  LDSM.16.MT88.4 R180, [R208+0xb800] ;  /* 0x00b80000d0b4783b */ /* 0x000fe40000004200 */
[----:B------:R-:W-:Y:S02]  /*13330*/  FADD.FTZ R197, R16, R197 ;  /* 0x000000c510c57221 */ /* 0x000fe40000010000 */
[----:B------:R-:W-:Y:S02]  /*13340*/  FADD.FTZ R185, R246, R185 ;  /* 0x000000b9f6b97221 */ /* 0x000fe40000010000 */
[C---:B------:R-:W-:Y:S01]  /*13350*/  HMMA.16816.F32.BF16 R40, R172.reuse, R142, R40 ;  /* 0x0000008eac28723c */ /* 0x040fe20000041828 */
[----:B------:R-:W-:Y:S01]  /*13360*/  FADD.FTZ R197, R4, R197 ;  /* 0x000000c504c57221 */ /* 0x000fe20000010000 */
[----:B------:R-:W4:Y:S02]  /*13370*/  LDSM.16.MT88.4 R140, [R212+0xb800] ;  /* 0x00b80000d48c783b */ /* 0x000f240000004200 */
[----:B------:R-:W-:Y:S02]  /*13380*/  FADD.FTZ R200, R200, R185 ;  /* 0x000000b9c8c87221 */ /* 0x000fe40000010000 */
[----:B------:R-:W-:Y:S02]  /*13390*/  FADD.FTZ R242, R242, R197 ;  /* 0x000000c5f2f27221 */ /* 0x000fe40000010000 */
[-C--:B-1----:R-:W-:Y:S01]  /*133a0*/  HMMA.16816.F32.BF16 R44, R172, R144.reuse, R44 ;  /* 0x00000090ac2c723c */ /* 0x082fe2000004182c */
[----:B------:R-:W-:Y:S03]  /*133b0*/  FADD.FTZ R243, R201, R200 ;  /* 0x000000c8c9f37221 */ /* 0x000fe60000010000 */
[----:B------:R-:W-:Y:S04]  /*133c0*/  FADD.FTZ R241, R247, R242 ;  /* 0x000000f2f7f17221 */ /* 0x000fe80000010000 */
[C---:B------:R-:W-:Y:S08]  /*133d0*/  HMMA.16816.F32.BF16 R48, R176.reuse, R144, R48 ;  /* 0x00000090b030723c */ /* 0x040ff00000041830 */
[-C--:B------:R-:W-:Y:S08]  /*133e0*/  HMMA.16816.F32.BF16 R52, R176, R146.reuse, R52 ;  /* 0x00000092b034723c */ /* 0x080ff00000041834 */
[C---:B------:R-:W-:Y:S08]  /*133f0*/  HMMA.16816.F32.BF16 R56, R172.reuse, R146, R56 ;  /* 0x00000092ac38723c */ /* 0x040ff00000041838 */
[-C--:B--2---:R-:W-:Y:S08]  /*13400*/  HMMA.16816.F32.BF16 R60, R172, R8.reuse, R60 ;  /* 0x00000008ac3c723c */ /* 0x084ff0000004183c */
[C---:B------:R-:W-:Y:S07]  /*13410*/  HMMA.16816.F32.BF16 R64, R176.reuse, R8, R64 ;  /* 0x00000008b040723c */ /* 0x040fee0000041840 */
[----:B------:R-:W-:Y:S01]  /*13420*/  MOV R8, R154 ;  /* 0x0000009a00087202 */ /* 0x000fe20000000f00 */
        /* <DEDUP_REMOVED lines=8> */
[-C--:B---3--:R-:W-:Y:S01]  /*134b0*/  HMMA.16816.F32.BF16 R76, R172, R12.reuse, R76 ;  /* 0x0000000cac4c723c */ /* 0x088fe2000004184c */
[----:B------:R-:W-:Y:S03]  /*134c0*/  FADD.FTZ R238, R203, R202 ;  /* 0x000000cacbee7221 */ /* 0x000fe60000010000 */
[----:B------:R-:W-:Y:S04]  /*134d0*/  FADD.FTZ R239, R17, R198 ;  /* 0x000000c611ef7221 */ /* 0x000fe80000010000 */
[C---:B------:R-:W-:Y:S08]  /*134e0*/  HMMA.16816.F32.BF16 R80, R176.reuse, R12, R80 ;  /* 0x0000000cb050723c */ /* 0x040ff00000041850 */
        /* <DEDUP_REMOVED lines=15> */
[-C--:B------:R-:W-:Y:S08]  /*135e0*/  HMMA.16816.F32.BF16 R144, R172, R180.reuse, R24 ;  /* 0x000000b4ac90723c */ /* 0x080ff00000041818 */
[C---:B------:R-:W-:Y:S08]  /*135f0*/  HMMA.16816.F32.BF16 R140, R176.reuse, R180, R28 ;  /* 0x000000b4b08c723c */ /* 0x040ff0000004181c */
[-C--:B------:R-:W-:Y:S08]  /*13600*/  HMMA.16816.F32.BF16 R132, R176, R182.reuse, R132 ;  /* 0x000000b6b084723c */ /* 0x080ff00000041884 */
[----:B------:R-:W-:Y:S01]  /*13610*/  HMMA.16816.F32.BF16 R136, R172, R182, R136 ;  /* 0x000000b6ac88723c */ /* 0x000fe20000041888 */
[----:B------:R-:W-:-:S07]  /*13620*/  @P0 BRA `(.L_x_892) ;  /* 0xffffd64000000947 */ /* 0x000fce000383ffff */
.L_x_891:
[----:B------:R-:W1:Y:S01]  /*13630*/  SHFL.BFLY PT, R5, R238, 0x2, 0x1f ;  /* 0x0c401f00ee057f89 */ /* 0x000e6200000e0000 */
[----:B------:R-:W-:Y:S01]  /*13640*/  MOV R10, 0x3f800000 ;  /* 0x3f800000000a7802 */ /* 0x000fe20000000f00 */
[----:B------:R-:W2:Y:S01]  /*13650*/  S2UR UR6, SR_CTAID.Y ;  /* 0x00000000000679c3 */ /* 0x000ea20000002600 */
[----:B------:R-:W-:Y:S01]  /*13660*/  MOV R9, 0x3f800000 ;  /* 0x3f80000000097802 */ /* 0x000fe20000000f00 */
[----:B------:R-:W3:Y:S01]  /*13670*/  SHFL.BFLY PT, R6, R243, 0x2, 0x1f ;  /* 0x0c401f00f3067f89 */ /* 0x000ee200000e0000 */
[----:B------:R-:W-:Y:S01]  /*13680*/  UISETP.NE.AND UP0, UPT, UR23, -0x1, UPT ;  /* 0xffffffff1700788c */ /* 0x000fe2000bf05270 */
[----:B------:R-:W-:Y:S01]  /*13690*/  BSSY B0, `(.L_x_895) ;  /* 0x00001b2000007945 */ /* 0x000fe20003800000 */
[----:B------:R-:W-:Y:S01]  /*136a0*/  ULDC.64 UR4, c[0x0][0x1e8] ;  /* 0x00007a0000047ab9 */ /* 0x000fe20000000a00 */
[----:B------:R-:W4:Y:S01]  /*136b0*/  SHFL.BFLY PT, R4, R241, 0x2, 0x1f ;  /* 0x0c401f00f1047f89 */ /* 0x000f2200000e0000 */
[----:B------:R-:W-:Y:S01]  /*136c0*/  ULDC.U8 UR9, c[0x0][0x328] ;  /* 0x0000ca0000097ab9 */ /* 0x000fe20000000000 */
[----:B------:R-:W4:Y:S01]  /*136d0*/  S2UR UR10, SR_CTAID.Z ;  /* 0x00000000000a79c3 */ /* 0x000f220000002700 */
[----:B------:R-:W-:Y:S01]  /*136e0*/  UISETP.NE.AND UP3, UPT, UR9, URZ, UPT ;  /* 0x0000003f0900728c */ /* 0x000fe2000bf65270 */
[----:B------:R-:W4:Y:S01]  /*136f0*/  SHFL.BFLY PT, R12, R239, 0x2, 0x1f ;  /* 0x0c401f00ef0c7f89 */ /* 0x000f2200000e0000 */
[----:B------:R-:W-:-:S03]  /*13700*/  ULDC UR8, c[0x0][0x214] ;  /* 0x0000850000087ab9 */ /* 0x000fc60000000800 */
[----:B------:R-:W4:Y:S01]  /*13710*/  S2R R0, SR_TID.X ;  /* 0x0000000000007919 */ /* 0x000f220000002100 */
[----:B------:R-:W-:-:S04]  /*13720*/  @UP0 UIMAD.WIDE.U32 UR12, UR23, UR4, URZ ;  /* 0x00000004170c02a5 */ /* 0x000fc8000f8e003f */
[----:B------:R-:W-:Y:S01]  /*13730*/  @UP0 UIMAD UR7, UR23, UR5, UR13 ;  /* 0x00000005170702a4 */ /* 0x000fe2000f8e020d */
[----:B-1----:R-:W-:Y:S02]  /*13740*/  FADD.FTZ R5, R5, R238 ;  /* 0x000000ee05057221 */ /* 0x002fe40000010000 */
[----:B------:R-:W-:Y:S02]  /*13750*/  ULDC.64 UR4, c[0x0][0x1e0] ;  /* 0x0000780000047ab9 */ /* 0x000fe40000000a00 */
[----:B--2---:R-:W-:Y:S01]  /*13760*/  @!UP0 USHF.R.S32.HI UR11, URZ, 0x1f, UR6 ;  /* 0x0000001f3f0b8899 */ /* 0x004fe20008011406 */
[----:B---3--:R-:W-:Y:S01]  /*13770*/  FADD.FTZ R6, R6, R243 ;  /* 0x000000f306067221 */ /* 0x008fe20000010000 */
[----:B------:R-:W1:Y:S01]  /*13780*/  SHFL.BFLY PT, R2, R5, 0x1, 0x1f ;  /* 0x0c201f0005027f89 */ /* 0x000e6200000e0000 */
[----:B------:R-:W-:Y:S01]  /*13790*/  @!UP0 UIMAD.WIDE.U32 UR20, UR6, UR4, URZ ;  /* 0x00000004061482a5 */ /* 0x000fe2000f8e003f */
[----:B----4-:R-:W-:Y:S02]  /*137a0*/  FADD.FTZ R4, R4, R241 ;  /* 0x000000f104047221 */ /* 0x010fe40000010000 */
[----:B------:R-:W2:Y:S01]  /*137b0*/  SHFL.BFLY PT, R3, R6, 0x1, 0x1f ;  /* 0x0c201f0006037f89 */ /* 0x000ea200000e0000 */
[----:B------:R-:W-:Y:S01]  /*137c0*/  @!UP0 UIMAD UR11, UR11, UR4, URZ ;  /* 0x000000040b0b82a4 */ /* 0x000fe2000f8e023f */
[----:B------:R-:W-:-:S02]  /*137d0*/  FADD.FTZ R12, R12, R239 ;  /* 0x000000ef0c0c7221 */ /* 0x000fc40000010000 */
[----:B------:R-:W3:Y:S01]  /*137e0*/  SHFL.BFLY PT, R13, R4, 0x1, 0x1f ;  /* 0x0c201f00040d7f89 */ /* 0x000ee200000e0000 */
[----:B------:R-:W-:Y:S02]  /*137f0*/  ULDC.U8 UR4, c[0x0][0x329] ;  /* 0x0000ca4000047ab9 */ /* 0x000fe40000000000 */
[----:B------:R-:W-:Y:S01]  /*13800*/  UISETP.NE.AND UP2, UPT, UR4, URZ, UPT ;  /* 0x0000003f0400728c */ /* 0x000fe2000bf45270 */
[----:B------:R-:W4:Y:S01]  /*13810*/  SHFL.BFLY PT, R11, R12, 0x1, 0x1f ;  /* 0x0c201f000c0b7f89 */ /* 0x000f2200000e0000 */
[----:B------:R-:W-:Y:S02]  /*13820*/  UISETP.EQ.AND UP3, UPT, UR4, URZ, UP3 ;  /* 0x0000003f0400728c */ /* 0x000fe40009f62270 */
[----:B------:R-:W-:Y:S02]  /*13830*/  @!UP0 UIMAD UR11, UR6, UR5, UR11 ;  /* 0x00000005060b82a4 */ /* 0x000fe4000f8e020b */
[----:B------:R-:W-:Y:S02]  /*13840*/  ULDC UR4, c[0x0][0x1c0] ;  /* 0x0000700000047ab9 */ /* 0x000fe40000000800 */
[----:B------:R-:W-:-:S02]  /*13850*/  ULDC UR5, c[0x0][0x234] ;  /* 0x00008d0000057ab9 */ /* 0x000fc40000000800 */
[----:B------:R-:W-:Y:S02]  /*13860*/  @!UP0 UIADD3 UR7, UR21, UR11, URZ ;  /* 0x0000000b15078290 */ /* 0x000fe4000fffe03f */
[----:B------:R-:W-:Y:S01]  /*13870*/  @!UP2 UISETP.NE.AND UP1, UPT, UR9, URZ, UPT ;  /* 0x0000003f0900a28c */ /* 0x000fe2000bf25270 */
[----:B-1----:R-:W-:Y:S01]  /*13880*/  FADD.FTZ R2, R5, R2 ;  /* 0x0000000205027221 */ /* 0x002fe20000010000 */
[----:B------:R-:W-:Y:S01]  /*13890*/  SHF.R.S32.HI R5, RZ, 0x1f, R0 ;  /* 0x0000001fff057819 */ /* 0x000fe20000011400 */
[----:B------:R-:W1:Y:S01]  /*138a0*/  S2UR UR9, SR_CTAID.X ;  /* 0x00000000000979c3 */ /* 0x000e620000002500 */
[----:B------:R-:W-:Y:S01]  /*138b0*/  @UP2 ULDC UR14, c[0x0][0x210] ;  /* 0x00008400000e2ab9 */ /* 0x000fe20000000800 */
[----:B--2---:R-:W-:Y:S01]  /*138c0*/  FADD.FTZ R3, R6, R3 ;  /* 0x0000000306037221 */ /* 0x004fe20000010000 */
[----:B------:R-:W-:Y:S01]  /*138d0*/  FSETP.NE.FTZ.AND P5, PT, R2, RZ, PT ;  /* 0x000000ff0200720b */ /* 0x000fe20003fb5000 */
[----:B------:R-:W-:Y:S01]  /*138e0*/  @UP2 UIMAD UR14, UR14, UR8, URZ ;  /* 0x000000080e0e22a4 */ /* 0x000fe2000f8e023f */
[----:B------:R-:W-:Y:S01]  /*138f0*/  LEA.HI R8, R5, R0, RZ, 0x2 ;  /* 0x0000000005087211 */ /* 0x000fe200078f10ff */
[----:B---3--:R-:W-:Y:S01]  /*13900*/  FADD.FTZ R4, R4, R13 ;  /* 0x0000000d04047221 */ /* 0x008fe20000010000 */
[----:B------:R-:W-:Y:S01]  /*13910*/  FSETP.NE.FTZ.AND P6, PT, R3, RZ, PT ;  /* 0x000000ff0300720b */ /* 0x000fe20003fd5000 */
[----:B------:R-:W-:Y:S01]  /*13920*/  @!UP2 USEL UR14, UR8, UR5, !UP1 ;  /* 0x00000005080ea287 */ /* 0x000fe2000c800000 */
[--C-:B------:R-:W-:Y:S01]  /*13930*/  SHF.R.S32.HI R7, RZ, 0x2, R8.reuse ;  /* 0x00000002ff077819 */ /* 0x100fe20000011408 */
[----:B----4-:R-:W-:Y:S01]  /*13940*/  FADD.FTZ R11, R12, R11 ;  /* 0x0000000b0c0b7221 */ /* 0x010fe20000010000 */
[----:B------:R-:W-:Y:S01]  /*13950*/  SHF.R.S32.HI R6, RZ, 0x1f, R8 ;  /* 0x0000001fff067819 */ /* 0x000fe20000011408 */
[----:B------:R-:W-:Y:S01]  /*13960*/  @UP2 UMOV UR13, 0x1 ;  /* 0x00000001000d2882 */ /* 0x000fe20000000000 */
[----:B------:R-:W-:Y:S01]  /*13970*/  FSETP.NE.FTZ.AND P4, PT, R4, RZ, PT ;  /* 0x000000ff0400720b */ /* 0x000fe20003f95000 */
[----:B------:R-:W-:Y:S01]  /*13980*/  @!UP2 UIMAD UR13, UR14, UR4, URZ ;  /* 0x000000040e0da2a4 */ /* 0x000fe2000f8e023f */
[----:B------:R-:W-:Y:S01]  /*13990*/  LEA.HI R6, R6, R7, RZ, 0x3 ;  /* 0x0000000706067211 */ /* 0x000fe200078f18ff */
[----:B------:R-:W2:Y:S01]  /*139a0*/  @P5 MUFU.RCP R10, R2 ;  /* 0x00000002000a5308 */ /* 0x000ea20000001000 */
[----:B------:R-:W-:Y:S01]  /*139b0*/  FSETP.NE.FTZ.AND P3, PT, R11, RZ, PT ;  /* 0x000000ff0b00720b */ /* 0x000fe20003f75000 */
[----:B------:R-:W-:Y:S01]  /*139c0*/  @UP3 UIMAD UR16, UR6, UR8, URZ ;  /* 0x00000008061032a4 */ /* 0x000fe2000f8e023f */
[----:B------:R-:W-:Y:S01]  /*139d0*/  LOP3.LUT R6, R6, 0xfffffff8, RZ, 0xc0, !PT ;  /* 0xfffffff806067812 */ /* 0x000fe200078ec0ff */
[----:B------:R-:W-:Y:S01]  /*139e0*/  @UP2 ULDC UR15, c[0x0][0x210] ;  /* 0x00008400000f2ab9 */ /* 0x000fe20000000800 */
[----:B------:R-:W-:Y:S01]  /*139f0*/  MOV R12, 0x3f800000 ;  /* 0x3f800000000c7802 */ /* 0x000fe20000000f00 */
[----:B------:R-:W-:Y:S01]  /*13a00*/  UIMAD UR4, UR6, UR13, URZ ;  /* 0x0000000d060472a4 */ /* 0x000fe2000f8e023f */
[----:B------:R-:W-:Y:S01]  /*13a10*/  IADD3 R6, R7, -R6, RZ ;  /* 0x8000000607067210 */ /* 0x000fe20007ffe0ff */
[----:B------:R-:W3:Y:S01]  /*13a20*/  @P6 MUFU.RCP R9, R3 ;  /* 0x0000000300096308 */ /* 0x000ee20000001000 */
[----:B------:R-:W-:Y:S01]  /*13a30*/  MOV R7, 0x3f800000 ;  /* 0x3f80000000077802 */ /* 0x000fe20000000f00 */
[----:B------:R-:W-:Y:S01]  /*13a40*/  @!UP2 UMOV UR15, 0x1 ;  /* 0x00000001000fa882 */ /* 0x000fe20000000000 */
[----:B------:R-:W-:Y:S01]  /*13a50*/  LEA.HI R5, R5, R0, RZ, 0x5 ;  /* 0x0000000005057211 */ /* 0x000fe200078f28ff */
[----:B------:R-:W-:Y:S01]  /*13a60*/  @UP3 USEL UR16, UR16, UR23, !UP0 ;  /* 0x0000001710103287 */ /* 0x000fe2000c000000 */
[----:B------:R-:W-:Y:S01]  /*13a70*/  LOP3.LUT R13, R8, 0x3ffffffc, RZ, 0xc0, !PT ;  /* 0x3ffffffc080d7812 */ /* 0x000fe200078ec0ff */
[----:B-1----:R-:W-:Y:S01]  /*13a80*/  UIMAD UR9, UR9, UR15, URZ ;  /* 0x0000000f090972a4 */ /* 0x002fe2000f8e023f */
[----:B------:R-:W-:Y:S01]  /*13a90*/  R2P PR, R6, 0x6 ;  /* 0x0000000606007804 */ /* 0x000fe20000000000 */
[----:B--2---:R-:W-:Y:S01]  /*13aa0*/  FMUL.FTZ R10, R10, c[0x0][0x2dc] ;  /* 0x0000b7000a0a7a20 */ /* 0x004fe20000410000 */
[----:B------:R-:W1:Y:S01]  /*13ab0*/  @P4 MUFU.RCP R7, R4 ;  /* 0x0000000400074308 */ /* 0x000e620000001000 */
[----:B------:R-:W-:Y:S01]  /*13ac0*/  SHF.R.S32.HI R8, RZ, 0x5, R5 ;  /* 0x00000005ff087819 */ /* 0x000fe20000011405 */
[----:B------:R-:W-:Y:S01]  /*13ad0*/  USEL UR4, UR4, URZ, !UP3 ;  /* 0x0000003f04047287 */ /* 0x000fe2000d800000 */
[C---:B------:R-:W-:Y:S01]  /*13ae0*/  FMUL.FTZ R162, R10.reuse, R162 ;  /* 0x000000a20aa27220 */ /* 0x040fe20000410000 */
[----:B------:R-:W-:Y:S01]  /*13af0*/  IADD3 R13, -R13, R0, RZ ;  /* 0x000000000d0d7210 */ /* 0x000fe20007ffe1ff */
[C---:B------:R-:W-:Y:S01]  /*13b00*/  FMUL.FTZ R163, R10.reuse, R163 ;  /* 0x000000a30aa37220 */ /* 0x040fe20000410000 */
[----:B------:R-:W-:Y:S01]  /*13b10*/  LOP3.LUT R5, R5, 0xffffffe0, RZ, 0xc0, !PT ;  /* 0xffffffe005057812 */ /* 0x000fe200078ec0ff */
[C---:B------:R-:W-:Y:S01]  /*13b20*/  FMUL.FTZ R42, R10.reuse, R42 ;  /* 0x0000002a0a2a7220 */ /* 0x040fe20000410000 */
[----:B------:R-:W2:Y:S01]  /*13b30*/  @P3 MUFU.RCP R12, R11 ;  /* 0x0000000b000c3308 */ /* 0x000ea20000001000 */
[----:B------:R-:W-:Y:S01]  /*13b40*/  FMUL.FTZ R43, R10, R43 ;  /* 0x0000002b0a2b7220 */ /* 0x000fe20000410000 */
[----:B------:R-:W-:Y:S01]  /*13b50*/  LEA R13, R8, R13, 0x9 ;  /* 0x0000000d080d7211 */ /* 0x000fe200078e48ff */
[C---:B------:R-:W-:Y:S01]  /*13b60*/  FMUL.FTZ R46, R10.reuse, R46 ;  /* 0x0000002e0a2e7220 */ /* 0x040fe20000410000 */
[----:B------:R-:W-:Y:S01]  /*13b70*/  F2FP.BF16.PACK_AB R162, R163, R162 ;  /* 0x000000a2a3a2723e */ /* 0x000fe200000010ff */
[C---:B------:R-:W-:Y:S01]  /*13b80*/  FMUL.FTZ R47, R10.reuse, R47 ;  /* 0x0000002f0a2f7220 */ /* 0x040fe20000410000 */
[----:B------:R-:W-:Y:S01]  /*13b90*/  F2FP.BF16.PACK_AB R42, R43, R42 ;  /* 0x0000002a2b2a723e */ /* 0x000fe200000010ff */
[C---:B------:R-:W-:Y:S01]  /*13ba0*/  FMUL.FTZ R58, R10.reuse, R58 ;  /* 0x0000003a0a3a7220 */ /* 0x040fe20000410000 */
[----:B------:R-:W4:Y:S01]  /*13bb0*/  @P6 MUFU.LG2 R3, R3 ;  /* 0x0000000300036308 */ /* 0x000f220000000c00 */
[C---:B------:R-:W-:Y:S01]  /*13bc0*/  FMUL.FTZ R59, R10.reuse, R59 ;  /* 0x0000003b0a3b7220 */ /* 0x040fe20000410000 */
[----:B------:R-:W-:Y:S01]  /*13bd0*/  F2FP.BF16.PACK_AB R46, R47, R46 ;  /* 0x0000002e2f2e723e */ /* 0x000fe200000010ff */
[C---:B------:R-:W-:Y:S01]  /*13be0*/  FMUL.FTZ R62, R10.reuse, R62 ;  /* 0x0000003e0a3e7220 */ /* 0x040fe20000410000 */
[----:B------:R-:W-:Y:S01]  /*13bf0*/  IADD3 R5, -R5, R0, RZ ;  /* 0x0000000005057210 */ /* 0x000fe20007ffe1ff */
[C---:B------:R-:W-:Y:S01]  /*13c00*/  FMUL.FTZ R63, R10.reuse, R63 ;  /* 0x0000003f0a3f7220 */ /* 0x040fe20000410000 */
[----:B------:R-:W-:Y:S01]  /*13c10*/  F2FP.BF16.PACK_AB R58, R59, R58 ;  /* 0x0000003a3b3a723e */ /* 0x000fe200000010ff */
[C---:B------:R-:W-:Y:S01]  /*13c20*/  FMUL.FTZ R74, R10.reuse, R74 ;  /* 0x0000004a0a4a7220 */ /* 0x040fe20000410000 */
[----:B------:R-:W1:Y:S01]  /*13c30*/  @P5 MUFU.LG2 R2, R2 ;  /* 0x0000000200025308 */ /* 0x000e620000000c00 */
[C---:B------:R-:W-:Y:S01]  /*13c40*/  FMUL.FTZ R75, R10.reuse, R75 ;  /* 0x0000004b0a4b7220 */ /* 0x040fe20000410000 */
[----:B------:R-:W-:Y:S01]  /*13c50*/  F2FP.BF16.PACK_AB R62, R63, R62 ;  /* 0x0000003e3f3e723e */ /* 0x000fe200000010ff */
[C---:B------:R-:W-:Y:S01]  /*13c60*/  FMUL.FTZ R78, R10.reuse, R78 ;  /* 0x0000004e0a4e7220 */ /* 0x040fe20000410000 */
[----:B------:R-:W-:Y:S01]  /*13c70*/  USHF.L.U32 UR9, UR9, 0x7, URZ ;  /* 0x0000000709097899 */ /* 0x000fe2000800063f */
[C---:B------:R-:W-:Y:S01]  /*13c80*/  FMUL.FTZ R79, R10.reuse, R79 ;  /* 0x0000004f0a4f7220 */ /* 0x040fe20000410000 */
[----:B------:R-:W-:Y:S01]  /*13c90*/  F2FP.BF16.PACK_AB R74, R75, R74 ;  /* 0x0000004a4b4a723e */ /* 0x000fe200000010ff */
[C---:B------:R-:W-:Y:S01]  /*13ca0*/  FMUL.FTZ R90, R10.reuse, R90 ;  /* 0x0000005a0a5a7220 */ /* 0x040fe20000410000 */
[----:B------:R-:W1:Y:S01]  /*13cb0*/  @P4 MUFU.LG2 R4, R4 ;  /* 0x0000000400044308 */ /* 0x000e620000000c00 */
[C---:B------:R-:W-:Y:S01]  /*13cc0*/  FMUL.FTZ R91, R10.reuse, R91 ;  /* 0x0000005b0a5b7220 */ /* 0x040fe20000410000 */
[----:B------:R-:W-:Y:S01]  /*13cd0*/  F2FP.BF16.PACK_AB R78, R79, R78 ;  /* 0x0000004e4f4e723e */ /* 0x000fe200000010ff */
[C---:B------:R-:W-:Y:S01]  /*13ce0*/  FMUL.FTZ R94, R10.reuse, R94 ;  /* 0x0000005e0a5e7220 */ /* 0x040fe20000410000 */
[----:B------:R-:W-:Y:S01]  /*13cf0*/  UIMAD UR14, UR10, UR14, UR4 ;  /* 0x0000000e0a0e72a4 */ /* 0x000fe2000f8e0204 */
[C---:B------:R-:W-:Y:S01]  /*13d00*/  FMUL.FTZ R95, R10.reuse, R95 ;  /* 0x0000005f0a5f7220 */ /* 0x040fe20000410000 */
[----:B------:R-:W-:Y:S01]  /*13d10*/  F2FP.BF16.PACK_AB R90, R91, R90 ;  /* 0x0000005a5b5a723e */ /* 0x000fe200000010ff */
[C---:B------:R-:W-:Y:S01]  /*13d20*/  FMUL.FTZ R106, R10.reuse, R106 ;  /* 0x0000006a0a6a7220 */ /* 0x040fe20000410000 */
[----:B------:R-:W1:Y:S01]  /*13d30*/  @P3 MUFU.LG2 R11, R11 ;  /* 0x0000000b000b3308 */ /* 0x000e620000000c00 */
[C---:B------:R-:W-:Y:S01]  /*13d40*/  FMUL.FTZ R107, R10.reuse, R107 ;  /* 0x0000006b0a6b7220 */ /* 0x040fe20000410000 */
[----:B------:R-:W-:Y:S01]  /*13d50*/  F2FP.BF16.PACK_AB R94, R95, R94 ;  /* 0x0000005e5f5e723e */ /* 0x000fe200000010ff */
[C---:B------:R-:W-:Y:S01]  /*13d60*/  FMUL.FTZ R154, R10.reuse, R154 ;  /* 0x0000009a0a9a7220 */ /* 0x040fe20000410000 */
[----:B------:R-:W-:Y:S01]  /*13d70*/  @!UP3 UMOV UR26, URZ ;  /* 0x0000003f001abc82 */ /* 0x000fe20008000000 */
[C---:B------:R-:W-:Y:S01]  /*13d80*/  FMUL.FTZ R155, R10.reuse, R155 ;  /* 0x0000009b0a9b7220 */ /* 0x040fe20000410000 */
[----:B------:R-:W-:Y:S01]  /*13d90*/  F2FP.BF16.PACK_AB R106, R107, R106 ;  /* 0x0000006a6b6a723e */ /* 0x000fe200000010ff */
[C---:B------:R-:W-:Y:S01]  /*13da0*/  FMUL.FTZ R118, R10.reuse, R118 ;  /* 0x000000760a767220 */ /* 0x040fe20000410000 */
[----:B------:R-:W-:Y:S01]  /*13db0*/  @UP3 UMOV UR26, UR16 ;  /* 0x00000010001a3c82 */ /* 0x000fe20008000000 */
[C---:B------:R-:W-:Y:S01]  /*13dc0*/  FMUL.FTZ R119, R10.reuse, R119 ;  /* 0x000000770a777220 */ /* 0x040fe20000410000 */
[----:B------:R-:W-:Y:S01]  /*13dd0*/  F2FP.BF16.PACK_AB R154, R155, R154 ;  /* 0x0000009a9b9a723e */ /* 0x000fe200000010ff */
[C---:B------:R-:W-:Y:S01]  /*13de0*/  FMUL.FTZ R122, R10.reuse, R122 ;  /* 0x0000007a0a7a7220 */ /* 0x040fe20000410000 */
[----:B------:R-:W-:Y:S01]  /*13df0*/  @!UP3 UMOV UR27, URZ ;  /* 0x0000003f001bbc82 */ /* 0x000fe20008000000 */
[C---:B------:R-:W-:Y:S01]  /*13e00*/  FMUL.FTZ R123, R10.reuse, R123 ;  /* 0x0000007b0a7b7220 */ /* 0x040fe20000410000 */
[----:B------:R-:W-:Y:S01]  /*13e10*/  F2FP.BF16.PACK_AB R118, R119, R118 ;  /* 0x000000767776723e */ /* 0x000fe200000010ff */
[C---:B------:R-:W-:Y:S01]  /*13e20*/  FMUL.FTZ R130, R10.reuse, R130 ;  /* 0x000000820a827220 */ /* 0x040fe20000410000 */
[----:B------:R-:W-:Y:S01]  /*13e30*/  USHF.R.S32.HI UR4, URZ, 0x1f, UR9 ;  /* 0x0000001f3f047899 */ /* 0x000fe20008011409 */
[C---:B------:R-:W-:Y:S01]  /*13e40*/  FMUL.FTZ R131, R10.reuse, R131 ;  /* 0x000000830a837220 */ /* 0x040fe20000410000 */
[----:B------:R-:W-:Y:S01]  /*13e50*/  F2FP.BF16.PACK_AB R122, R123, R122 ;  /* 0x0000007a7b7a723e */ /* 0x000fe200000010ff */
[C---:B------:R-:W-:Y:S01]  /*13e60*/  FMUL.FTZ R146, R10.reuse, R146 ;  /* 0x000000920a927220 */ /* 0x040fe20000410000 */
[----:B------:R-:W-:Y:S01]  /*13e70*/  @UP3 USHF.R.S32.HI UR27, URZ, 0x1f, UR16 ;  /* 0x0000001f3f1b3899 */ /* 0x000fe20008011410 */
[C---:B------:R-:W-:Y:S01]  /*13e80*/  FMUL.FTZ R147, R10.reuse, R147 ;  /* 0x000000930a937220 */ /* 0x040fe20000410000 */
[----:B------:R-:W-:Y:S01]  /*13e90*/  F2FP.BF16.PACK_AB R130, R131, R130 ;  /* 0x000000828382723e */ /* 0x000fe200000010ff */
[C---:B------:R-:W-:Y:S01]  /*13ea0*/  FMUL.FTZ R138, R10.reuse, R138 ;  /* 0x0000008a0a8a7220 */ /* 0x040fe20000410000 */
[----:B------:R-:W-:Y:S01]  /*13eb0*/  USHF.R.S32.HI UR5, URZ, 0x1f, UR14 ;  /* 0x0000001f3f057899 */ /* 0x000fe2000801140e */
[----:B------:R-:W-:Y:S01]  /*13ec0*/  FMUL.FTZ R139, R10, R139 ;  /* 0x0000008b0a8b7220 */ /* 0x000fe20000410000 */
[C---:B------:R-:W-:Y:S01]  /*13ed0*/  SHF.L.U32 R10, R6.reuse, 0x6, RZ ;  /* 0x00000006060a7819 */ /* 0x040fe200000006ff */
[----:B---3--:R-:W-:Y:S01]  /*13ee0*/  FMUL.FTZ R9, R9, c[0x0][0x2dc] ;  /* 0x0000b70009097a20 */ /* 0x008fe20000410000 */
[----:B------:R-:W-:Y:S01]  /*13ef0*/  LOP3.LUT R6, R6, 0x1, RZ, 0xc0, !PT ;  /* 0x0000000106067812 */ /* 0x000fe200078ec0ff */
[----:B-1----:R-:W-:Y:S01]  /*13f00*/  FMUL.FTZ R7, R7, c[0x0][0x2dc] ;  /* 0x0000b70007077a20 */ /* 0x002fe20000410000 */
[----:B------:R-:W-:Y:S01]  /*13f10*/  LOP3.LUT R10, R10, 0x1c0, RZ, 0xc0, !PT ;  /* 0x000001c00a0a7812 */ /* 0x000fe200078ec0ff */
[----:B--2---:R-:W-:Y:S01]  /*13f20*/  FMUL.FTZ R12, R12, c[0x0][0x2dc] ;  /* 0x0000b7000c0c7a20 */ /* 0x004fe20000410000 */
[----:B------:R-:W-:Y:S01]  /*13f30*/  ISETP.NE.U32.AND P0, PT, R6, 0x1, PT ;  /* 0x000000010600780c */ /* 0x000fe20003f05070 */
[C---:B------:R-:W-:Y:S01]  /*13f40*/  FMUL.FTZ R160, R9.reuse, R160 ;  /* 0x000000a009a07220 */ /* 0x040fe20000410000 */
[----:B------:R-:W-:Y:S01]  /*13f50*/  LEA.HI R10, R10, R10, RZ, 0x1d ;  /* 0x0000000a0a0a7211 */ /* 0x000fe200078fe8ff */
[C---:B------:R-:W-:Y:S01]  /*13f60*/  FMUL.FTZ R161, R9.reuse, R161 ;  /* 0x000000a109a17220 */ /* 0x040fe20000410000 */
[----:B------:R-:W-:Y:S01]  /*13f70*/  MOV R6, 0x20 ;  /* 0x0000002000067802 */ /* 0x000fe20000000f00 */
[----:B------:R-:W-:Y:S01]  /*13f80*/  FMUL.FTZ R40, R9, R40 ;  /* 0x0000002809287220 */ /* 0x000fe20000410000 */
[----:B------:R-:W-:Y:S01]  /*13f90*/  LEA R10, R13, R10, 0x1 ;  /* 0x0000000a0d0a7211 */ /* 0x000fe200078e08ff */
[----:B------:R-:W-:Y:S01]  /*13fa0*/  FMUL.FTZ R41, R9, R41 ;  /* 0x0000002909297220 */ /* 0x000fe20000410000 */
[----:B------:R-:W-:Y:S01]  /*13fb0*/  F2FP.BF16.PACK_AB R160, R161, R160 ;  /* 0x000000a0a1a0723e */ /* 0x000fe200000010ff */
[C---:B------:R-:W-:Y:S01]  /*13fc0*/  FMUL.FTZ R156, R7.reuse, R156 ;  /* 0x0000009c079c7220 */ /* 0x040fe20000410000 */
[----:B------:R-:W-:Y:S01]  /*13fd0*/  SHF.L.U32 R13, R10, 0x1, RZ ;  /* 0x000000010a0d7819 */ /* 0x000fe200000006ff */
[----:B------:R-:W-:Y:S01]  /*13fe0*/  FMUL.FTZ R157, R7, R157 ;  /* 0x0000009d079d7220 */ /* 0x000fe20000410000 */
[----:B------:R-:W-:Y:S01]  /*13ff0*/  SEL R6, R6, 0xffffffe0, !P1 ;  /* 0xffffffe006067807 */ /* 0x000fe20004800000 */
[C---:B------:R-:W-:Y:S01]  /*14000*/  FMUL.FTZ R158, R12.reuse, R158 ;  /* 0x0000009e0c9e7220 */ /* 0x040fe20000410000 */
[----:B------:R-:W-:Y:S01]  /*14010*/  IADD3 R15, R13, -0x10, RZ ;  /* 0xfffffff00d0f7810 */ /* 0x000fe20007ffe0ff */
[C---:B------:R-:W-:Y:S01]  /*14020*/  FMUL.FTZ R159, R12.reuse, R159 ;  /* 0x0000009f0c9f7220 */ /* 0x040fe20000410000 */
[----:B------:R-:W-:Y:S01]  /*14030*/  MOV R10, 0x40 ;  /* 0x00000040000a7802 */ /* 0x000fe20000000f00 */
[----:B------:R-:W-:Y:S01]  /*14040*/  FMUL.FTZ R36, R7, R36 ;  /* 0x0000002407247220 */ /* 0x000fe20000410000 */
[----:B------:R-:W-:Y:S01]  /*14050*/  F2FP.BF16.PACK_AB R40, R41, R40 ;  /* 0x000000282928723e */ /* 0x000fe200000010ff */
[----:B------:R-:W-:Y:S01]  /*14060*/  FMUL.FTZ R37, R7, R37 ;  /* 0x0000002507257220 */ /* 0x000fe20000410000 */
[----:B------:R-:W-:Y:S01]  /*14070*/  @P0 IADD3 R15, R13, 0x10, RZ ;  /* 0x000000100d0f0810 */ /* 0x000fe20007ffe0ff */
        /* <DEDUP_REMOVED lines=12> */
[C---:B------:R-:W-:Y:S01]  /*14140*/  FMUL.FTZ R48, R7.reuse, R48 ;  /* 0x0000003007307220 */ /* 0x040fe20000410000 */
[----:B------:R-:W-:Y:S01]  /*14150*/  SEL R10, R10, 0xffffffc0, !P2 ;  /* 0xffffffc00a0a7807 */ /* 0x000fe20005000000 */
[----:B------:R-:W-:Y:S01]  /*14160*/  FMUL.FTZ R49, R7, R49 ;  /* 0x0000003107317220 */ /* 0x000fe20000410000 */
[----:B------:R-:W-:Y:S01]  /*14170*/  F2FP.BF16.PACK_AB R56, R57, R56 ;  /* 0x000000383938723e */ /* 0x000fe200000010ff */
[C---:B------:R-:W-:Y:S01]  /*14180*/  FMUL.FTZ R50, R12.reuse, R50 ;  /* 0x000000320c327220 */ /* 0x040fe20000410000 */
[----:B------:R-:W-:Y:S01]  /*14190*/  STS [R13], R160 ;  /* 0x000000a00d007388 */ /* 0x000fe20000000800 */
[----:B------:R-:W-:Y:S01]  /*141a0*/  FMUL.FTZ R51, R12, R51 ;  /* 0x000000330c337220 */ /* 0x000fe20000410000 */
[----:B------:R-:W-:Y:S01]  /*141b0*/  IADD3 R19, R6, R15, RZ ;  /* 0x0000000f06137210 */ /* 0x000fe20007ffe0ff */
[C---:B------:R-:W-:Y:S01]  /*141c0*/  FMUL.FTZ R52, R7.reuse, R52 ;  /* 0x0000003407347220 */ /* 0x040fe20000410000 */
[----:B------:R-:W-:Y:S01]  /*141d0*/  STS [R13+0x400], R162 ;  /* 0x000400a20d007388 */ /* 0x000fe20000000800 */
[----:B------:R-:W-:Y:S01]  /*141e0*/  FMUL.FTZ R53, R7, R53 ;  /* 0x0000003507357220 */ /* 0x000fe20000410000 */
[----:B------:R-:W-:Y:S01]  /*141f0*/  F2FP.BF16.PACK_AB R48, R49, R48 ;  /* 0x000000303130723e */ /* 0x000fe200000010ff */
        /* <DEDUP_REMOVED lines=11> */
[----:B------:R-:W-:Y:S01]  /*142b0*/  STS [R13+0x2000], R156 ;  /* 0x0020009c0d007388 */ /* 0x000fe20000000800 */
[----:B------:R-:W-:Y:S01]  /*142c0*/  FMUL.FTZ R64, R7, R64 ;  /* 0x0000004007407220 */ /* 0x000fe20000410000 */
[----:B------:R-:W-:Y:S01]  /*142d0*/  F2FP.BF16.PACK_AB R60, R61, R60 ;  /* 0x0000003c3d3c723e */ /* 0x000fe200000010ff */
[----:B------:R-:W-:Y:S01]  /*142e0*/  FMUL.FTZ R65, R7, R65 ;  /* 0x0000004107417220 */ /* 0x000fe20000410000 */
[----:B------:R-:W-:Y:S01]  /*142f0*/  STS [R13+0x2400], R158 ;  /* 0x0024009e0d007388 */ /* 0x000fe20000000800 */
[C---:B------:R-:W-:Y:S01]  /*14300*/  FMUL.FTZ R66, R12.reuse, R66 ;  /* 0x000000420c427220 */ /* 0x040fe20000410000 */
[----:B------:R-:W-:Y:S01]  /*14310*/  IADD3 R21, R13, R10, RZ ;  /* 0x0000000a0d157210 */ /* 0x000fe20007ffe0ff */
[C---:B------:R-:W-:Y:S01]  /*14320*/  FMUL.FTZ R67, R12.reuse, R67 ;  /* 0x000000430c437220 */ /* 0x040fe20000410000 */
[----:B------:R-:W-:Y:S01]  /*14330*/  STS [R15+0x2000], R36 ;  /* 0x002000240f007388 */ /* 0x000fe20000000800 */
[----:B------:R-:W-:Y:S01]  /*14340*/  FMUL.FTZ R68, R7, R68 ;  /* 0x0000004407447220 */ /* 0x000fe20000410000 */
[----:B------:R-:W-:Y:S01]  /*14350*/  F2FP.BF16.PACK_AB R72, R73, R72 ;  /* 0x000000484948723e */ /* 0x000fe200000010ff */
[----:B------:R-:W-:Y:S01]  /*14360*/  FMUL.FTZ R69, R7, R69 ;  /* 0x0000004507457220 */ /* 0x000fe20000410000 */
[----:B------:R-:W-:Y:S01]  /*14370*/  STS [R15+0x2400], R38 ;  /* 0x002400260f007388 */ /* 0x000fe20000000800 */
[----:B------:R-:W-:Y:S01]  /*14380*/  FMUL.FTZ R70, R12, R70 ;  /* 0x000000460c467220 */ /* 0x000fe20000410000 */
[----:B------:R-:W-:Y:S01]  /*14390*/  IADD3 R23, R10, R15, RZ ;  /* 0x0000000f0a177210 */ /* 0x000fe20007ffe0ff */
        /* <DEDUP_REMOVED lines=9> */
[----:B------:R-:W-:Y:S01]  /*14430*/  STS [R19], R56 ;  /* 0x0000003813007388 */ /* 0x000fe20000000800 */
        /* <DEDUP_REMOVED lines=18> */
[C---:B------:R-:W-:Y:S01]  /*14560*/  FMUL.FTZ R93, R9.reuse, R93 ;  /* 0x0000005d095d7220 */ /* 0x040fe20000410000 */
[----:B------:R-:W-:Y:S01]  /*14570*/  STS [R19+0x2400], R54 ;  /* 0x0024003613007388 */ /* 0x000fe20000000800 */
[----:B------:R-:W-:Y:S01]  /*14580*/  FMUL.FTZ R104, R9, R104 ;  /* 0x0000006809687220 */ /* 0x000fe20000410000 */
[----:B------:R-:W-:Y:S01]  /*14590*/  IADD3 R27, R19, R10, RZ ;  /* 0x0000000a131b7210 */ /* 0x000fe20007ffe0ff */
        /* <DEDUP_REMOVED lines=84> */
[----:B------:R-:W-:Y:S01]  /*14ae0*/  FMUL.FTZ R7, R7, R133 ;  /* 0x0000008507077220 */ /* 0x000fe20000410000 */
[----:B------:R-:W-:Y:S01]  /*14af0*/  STS [R13+0x6400], R98 ;  /* 0x006400620d007388 */ /* 0x000fe20000000800 */
[C---:B------:R-:W-:Y:S01]  /*14b00*/  FMUL.FTZ R134, R12.reuse, R134 ;  /* 0x000000860c867220 */ /* 0x040fe20000410000 */
[----:B------:R-:W-:Y:S01]  /*14b10*/  F2FP.BF16.PACK_AB R150, R151, R150 ;  /* 0x000000969796723e */ /* 0x000fe200000010ff */
[----:B------:R-:W-:Y:S01]  /*14b20*/  FMUL.FTZ R135, R12, R135 ;  /* 0x000000870c877220 */ /* 0x000fe20000410000 */
[----:B------:R-:W-:Y:S01]  /*14b30*/  STS [R15+0x6000], R100 ;  /* 0x006000640f007388 */ /* 0x000fe20000000800 */
[----:B------:R-:W-:Y:S01]  /*14b40*/  F2FP.BF16.PACK_AB R144, R145, R144 ;  /* 0x000000909190723e */ /* 0x000fe200000010ff */
[----:B------:R-:W-:Y:S01]  /*14b50*/  UIADD3 UR9, UP2, UP1, UR9, UR26, UR14 ;  /* 0x0000001a09097290 */ /* 0x000fe2000f95e00e */
[----:B------:R-:W-:Y:S01]  /*14b60*/  F2FP.BF16.PACK_AB R146, R147, R146 ;  /* 0x000000929392723e */ /* 0x000fe200000010ff */
[----:B------:R-:W-:Y:S01]  /*14b70*/  STS [R15+0x6400], R102 ;  /* 0x006400660f007388 */ /* 0x000fe20000000800 */
[----:B------:R-:W-:Y:S01]  /*14b80*/  F2FP.BF16.PACK_AB R9, R9, R136 ;  /* 0x000000880909723e */ /* 0x000fe200000010ff */
[----:B----4-:R-:W-:Y:S01]  /*14b90*/  @P6 FMUL.FTZ R10, R3, 0.69314718246459960938 ;  /* 0x3f317218030a6820 */ /* 0x010fe20000410000 */
[----:B------:R-:W-:Y:S01]  /*14ba0*/  F2FP.BF16.PACK_AB R138, R139, R138 ;  /* 0x0000008a8b8a723e */ /* 0x000fe200000010ff */
[----:B------:R-:W-:Y:S01]  /*14bb0*/  STS [R17+0x4000], R152 ;  /* 0x0040009811007388 */ /* 0x000fe20000000800 */
[----:B------:R-:W-:Y:S01]  /*14bc0*/  F2FP.BF16.PACK_AB R140, R141, R140 ;  /* 0x0000008c8d8c723e */ /* 0x000fe200000010ff */
[----:B------:R-:W-:Y:S01]  /*14bd0*/  @P5 FMUL.FTZ R3, R2, 0.69314718246459960938 ;  /* 0x3f31721802035820 */ /* 0x000fe20000410000 */
[----:B------:R-:W-:Y:S01]  /*14be0*/  F2FP.BF16.PACK_AB R142, R143, R142 ;  /* 0x0000008e8f8e723e */ /* 0x000fe200000010ff */
[----:B------:R-:W-:Y:S01]  /*14bf0*/  STS [R17+0x4400], R154 ;  /* 0x0044009a11007388 */ /* 0x000fe20000000800 */
[----:B------:R-:W-:Y:S01]  /*14c00*/  F2FP.BF16.PACK_AB R7, R7, R132 ;  /* 0x000000840707723e */ /* 0x000fe200000010ff */
[----:B------:R-:W-:Y:S01]  /*14c10*/  @P4 FMUL.FTZ R4, R4, 0.69314718246459960938 ;  /* 0x3f31721804044820 */ /* 0x000fe20000410000 */
[----:B------:R-:W-:Y:S01]  /*14c20*/  F2FP.BF16.PACK_AB R134, R135, R134 ;  /* 0x000000868786723e */ /* 0x000fe200000010ff */
[----:B------:R-:W-:Y:S01]  /*14c30*/  STS [R19+0x4000], R116 ;  /* 0x0040007413007388 */ /* 0x000fe20000000800 */
[----:B------:R-:W-:Y:S01]  /*14c40*/  LOP3.LUT P0, RZ, R5, 0x3, RZ, 0xc0, !PT ;  /* 0x0000000305ff7812 */ /* 0x000fe2000780c0ff */
[----:B------:R-:W-:Y:S01]  /*14c50*/  @P3 FMUL.FTZ R11, R11, 0.69314718246459960938 ;  /* 0x3f3172180b0b3820 */ /* 0x000fe20000410000 */
[----:B------:R-:W-:Y:S01]  /*14c60*/  UIADD3.X UR4, UR4, UR27, UR5, UP2, UP1 ;  /* 0x0000001b04047290 */ /* 0x000fe200097e2405 */
[----:B------:R-:W-:Y:S01]  /*14c70*/  STS [R19+0x4400], R118 ;  /* 0x0044007613007388 */ /* 0x000fe20000000800 */
[----:B------:R-:W-:Y:S01]  /*14c80*/  @!UP0 UMOV UR12, UR20 ;  /* 0x00000014000c8c82 */ /* 0x000fe20008000000 */
[----:B------:R-:W-:Y:S01]  /*14c90*/  MOV R6, 0x7f800000 ;  /* 0x7f80000000067802 */ /* 0x000fe20000000f00 */
[----:B------:R-:W-:Y:S01]  /*14ca0*/  @P6 FFMA.FTZ R6, R167, c[0x0][0x238], R10 ;  /* 0x00008e00a7066a23 */ /* 0x000fe2000001000a */
[----:B------:R-:W-:Y:S01]  /*14cb0*/  STS [R17+0x6000], R108 ;  /* 0x0060006c11007388 */ /* 0x000fe20000000800 */
[----:B------:R-:W-:Y:S01]  /*14cc0*/  MOV R0, 0x7f800000 ;  /* 0x7f80000000007802 */ /* 0x000fe20000000f00 */
[----:B------:R-:W-:Y:S01]  /*14cd0*/  @P4 FFMA.FTZ R0, R165, c[0x0][0x238], R4 ;  /* 0x00008e00a5004a23 */ /* 0x000fe20000010004 */
[----:B------:R-:W-:Y:S01]  /*14ce0*/  MOV R5, 0x7f800000 ;  /* 0x7f80000000057802 */ /* 0x000fe20000000f00 */
[----:B------:R-:W-:Y:S01]  /*14cf0*/  STS [R17+0x6400], R110 ;  /* 0x0064006e11007388 */ /* 0x000fe20000000800 */
[----:B------:R-:W-:-:S03]  /*14d00*/  @P3 FFMA.FTZ R5, R18, c[0x0][0x238], R11 ;  /* 0x00008e0012053a23 */ /* 0x000fc6000001000b */
        /* <DEDUP_REMOVED lines=17> */
[----:B------:R2:W-:Y:S04]  /*14e20*/  STS [R27+0x6400], R134 ;  /* 0x006400861b007388 */ /* 0x0005e80000000800 */
[----:B------:R-:W-:Y:S01]  /*14e30*/  BAR.SYNC.DEFER_BLOCKING 0x0 ;  /* 0x0000000000007b1d */ /* 0x000fe20000010000 */
[----:B-1----:R-:W-:Y:S01]  /*14e40*/  MOV R7, 0x7f800000 ;  /* 0x7f80000000077802 */ /* 0x002fe20000000f00 */
[----:B------:R-:W-:-:S04]  /*14e50*/  @P5 FFMA.FTZ R7, R166, c[0x0][0x238], R3 ;  /* 0x00008e00a6075a23 */ /* 0x000fc80000010003 */
        /* <DEDUP_REMOVED lines=17> */
[----:B---34-:R-:W-:-:S04]  /*14f70*/  SHF.R.S32.HI R3, RZ, 0x1f, R8 ;  /* 0x0000001fff037819 */ /* 0x018fc80000011408 */
[----:B------:R-:W-:-:S04]  /*14f80*/  LEA.HI R3, R3, R8, RZ, 0x2 ;  /* 0x0000000803037211 */ /* 0x000fc800078f10ff */
[----:B------:R-:W-:-:S05]  /*14f90*/  LOP3.LUT R3, R3, 0xffffffc, RZ, 0xc0, !PT ;  /* 0x0ffffffc03037812 */ /* 0x000fca00078ec0ff */
[----:B------:R-:W-:-:S04]  /*14fa0*/  IMAD.IADD R2, R8, 0x1, -R3 ;  /* 0x0000000108027824 */ /* 0x000fc800078e0a03 */
        /* <DEDUP_REMOVED lines=15> */
[C---:B------:R-:W-:Y:S02]  /*150a0*/  @!P5 IADD3 R3, P0, R4.reuse, UR9, RZ ;  /* 0x000000090403dc10 */ /* 0x040fe4000ff1e0ff */
[----:B------:R-:W-:Y:S02]  /*150b0*/  @!P6 LEA.HI.X R17, R11, c[0x0][0x204], R2, 0x2, P1 ;  /* 0x000081000b11ea11 */ /* 0x000fe400008f1402 */
[----:B------:R-:W-:Y:S02]  /*150c0*/  @!P5 LEA.HI.X.SX32 R2, R4, UR4, 0x1, P0 ;  /* 0x000000040402dc11 */ /* 0x000fe400080f0eff */
[----:B------:R-:W-:Y:S01]  /*150d0*/  @!P5 LEA R18, P2, R3, c[0x0][0x200], 0x2 ;  /* 0x000080000312da11 */ /* 0x000fe200078410ff */
[----:B------:R3:W-:Y:S01]  /*150e0*/  @!P6 STG.E [R16.64], R6 ;  /* 0x000000061000e986 */ /* 0x0007e2000c101918 */
[----:B------:R-:W-:-:S02]  /*150f0*/  @!P4 IADD3 R4, P1, R10, UR9, RZ ;  /* 0x000000090a04cc10 */ /* 0x000fc4000ff3e0ff */
[----:B------:R-:W-:Y:S02]  /*15100*/  @!P3 IADD3 R8, P0, R9, UR9, RZ ;  /* 0x000000090908bc10 */ /* 0x000fe4000ff1e0ff */
[----:B------:R-:W-:Y:S02]  /*15110*/  @!P5 LEA.HI.X R19, R3, c[0x0][0x204], R2, 0x2, P2 ;  /* 0x000081000313da11 */ /* 0x000fe400010f1402 */
[----:B------:R-:W-:Y:S02]  /*15120*/  @!P4 LEA.HI.X.SX32 R3, R10, UR4, 0x1, P1 ;  /* 0x000000040a03cc11 */ /* 0x000fe400088f0eff */
[----:B------:R-:W-:Y:S01]  /*15130*/  @!P3 LEA.HI.X.SX32 R9, R9, UR4, 0x1, P0 ;  /* 0x000000040909bc11 */ /* 0x000fe200080f0eff */
[----:B------:R3:W-:Y:S01]  /*15140*/  @!P5 STG.E [R18.64], R7 ;  /* 0x000000071200d986 */ /* 0x0007e2000c101918 */
[----:B------:R-:W-:Y:S02]  /*15150*/  @!P4 LEA R10, P1, R4, c[0x0][0x200], 0x2 ;  /* 0x00008000040aca11 */ /* 0x000fe400078210ff */
[----:B------:R-:W-:-:S02]  /*15160*/  @!P3 LEA R2, P0, R8, c[0x0][0x200], 0x2 ;  /* 0x000080000802ba11 */ /* 0x000fc400078010ff */
[----:B------:R-:W-:Y:S02]  /*15170*/  @!P4 LEA.HI.X R11, R4, c[0x0][0x204], R3, 0x2, P1 ;  /* 0x00008100040bca11 */ /* 0x000fe400008f1403 */
[----:B------:R-:W-:-:S03]  /*15180*/  @!P3 LEA.HI.X R3, R8, c[0x0][0x204], R9, 0x2, P0 ;  /* 0x000081000803ba11 */ /* 0x000fc600000f1409 */
[----:B------:R3:W-:Y:S04]  /*15190*/  @!P4 STG.E [R10.64], R0 ;  /* 0x000000000a00c986 */ /* 0x0007e8000c101918 */
[----:B------:R3:W-:Y:S02]  /*151a0*/  @!P3 STG.E [R2.64], R5 ;  /* 0x000000050200b986 */ /* 0x0007e4000c101918 */
.L_x_896:
[----:B---34-:R-:W-:Y:S05]  /*151b0*/  BSYNC B0 ;  /* 0x0000000000007941 */ /* 0x018fea0003800000 */
.L_x_895:
[----:B------:R-:W3:Y:S01]  /*151c0*/  S2R R0, SR_CTAID.Z ;  /* 0x0000000000007919 */ /* 0x000ee20000002700 */
[----:B------:R-:W-:Y:S01]  /*151d0*/  IADD3 R4, P0, R232, UR12, RZ ;  /* 0x0000000ce8047c10 */ /* 0x000fe2000ff1e0ff */
[----:B------:R-:W-:Y:S01]  /*151e0*/  USHF.R.S32.HI UR6, URZ, 0x1f, UR10 ;  /* 0x0000001f3f067899 */ /* 0x000fe2000801140a */
[----:B------:R-:W-:Y:S01]  /*151f0*/  BSSY B0, `(.L_x_897) ;  /* 0x0000012000007945 */ /* 0x000fe20003800000 */
[----:B------:R-:W-:Y:S01]  /*15200*/  ULDC.64 UR4, c[0x0][0x1f0] ;  /* 0x00007c0000047ab9 */ /* 0x000fe20000000a00 */
[----:B------:R-:W-:Y:S01]  /*15210*/  IADD3.X R5, R233, UR7, RZ, P0, !PT ;  /* 0x00000007e9057c10 */ /* 0x000fe200087fe4ff */
[----:B------:R-:W-:Y:S01]  /*15220*/  UIMAD UR4, UR6, UR4, URZ ;  /* 0x00000004060472a4 */ /* 0x000fe2000f8e023f */
[----:B------:R-:W-:-:S03]  /*15230*/  ISETP.GE.AND P0, PT, R236, UR18, PT ;  /* 0x00000012ec007c0c */ /* 0x000fc6000bf06270 */
[----:B------:R-:W-:Y:S01]  /*15240*/  UIMAD UR4, UR10, UR5, UR4 ;  /* 0x000000050a0472a4 */ /* 0x000fe2000f8e0204 */
[----:B---3--:R-:W-:-:S05]  /*15250*/  IMAD.WIDE.U32 R4, R0, c[0x0][0x1f0], R4 ;  /* 0x00007c0000047a25 */ /* 0x008fca00078e0004 */
[----:B------:R-:W-:-:S04]  /*15260*/  IADD3 R7, R5, UR4, RZ ;  /* 0x0000000405077c10 */ /* 0x000fc8000fffe0ff */
        /* <DEDUP_REMOVED lines=8> */
[----:B-1----:R1:W-:Y:S04]  /*152f0*/  STG.E.128 [R2.64], R72 ;  /* 0x0000004802007986 */ /* 0x0023e8000c101d18 */
[----:B------:R1:W-:Y:S02]  /*15300*/  STG.E.128 [R2.64+0x80], R40 ;  /* 0x0000802802007986 */ /* 0x0003e4000c101d18 */
.L_x_898:
[----:B------:R-:W-:Y:S05]  /*15310*/  BSYNC B0 ;  /* 0x0000000000007941 */ /* 0x000fea0003800000 */
.L_x_897:
[----:B------:R-:W-:Y:S01]  /*15320*/  ISETP.GE.AND P0, PT, R225, UR18, PT ;  /* 0x00000012e1007c0c */ /* 0x000fe2000bf06270 */
[----:B------:R-:W-:-:S12]  /*15330*/  BSSY B0, `(.L_x_899) ;  /* 0x000000e000007945 */ /* 0x000fd80003800000 */
[----:B------:R-:W-:Y:S05]  /*15340*/  @P0 BRA `(.L_x_900) ;  /* 0x000000c000000947 */ /* 0x000fea0003800000 */
[----:B-1----:R-:W-:Y:S01]  /*15350*/  IADD3 R2, P0, R234, 0x10, RZ ;  /* 0x00000010ea027810 */ /* 0x002fe20007f1e0ff */
        /* <DEDUP_REMOVED lines=11> */
.L_x_900:
[----:B------:R-:W-:Y:S05]  /*15410*/  BSYNC B0 ;  /* 0x0000000000007941 */ /* 0x000fea0003800000 */
.L_x_899:
        /* <DEDUP_REMOVED lines=15> */
.L_x_902:
[----:B------:R-:W-:Y:S05]  /*15510*/  BSYNC B0 ;  /* 0x0000000000007941 */ /* 0x000fea0003800000 */
.L_x_901:
        /* <DEDUP_REMOVED lines=15> */
.L_x_904:
[----:B------:R-:W-:Y:S05]  /*15610*/  BSYNC B0 ;  /* 0x0000000000007941 */ /* 0x000fea0003800000 */
.L_x_903:
        /* <DEDUP_REMOVED lines=15> */
.L_x_906:
[----:B------:R-:W-:Y:S05]  /*15710*/  BSYNC B0 ;  /* 0x0000000000007941 */ /* 0x000fea0003800000 */
.L_x_905:
        /* <DEDUP_REMOVED lines=15> */
.L_x_908:
[----:B------:R-:W-:Y:S05]  /*15810*/  BSYNC B0 ;  /* 0x0000000000007941 */ /* 0x000fea0003800000 */
.L_x_907:
        /* <DEDUP_REMOVED lines=15> */
.L_x_910:
[----:B------:R-:W-:Y:S05]  /*15910*/  BSYNC B0 ;  /* 0x0000000000007941 */ /* 0x000fea0003800000 */
.L_x_909:
[----:B------:R-:W-:-:S13]  /*15920*/  ISETP.GE.AND P0, PT, R219, UR18, PT ;  /* 0x00000012db007c0c */ /* 0x000fda000bf06270 */
[----:B------:R-:W-:Y:S05]  /*15930*/  @P0 EXIT ;  /* 0x000000000000094d */ /* 0x000fea0003800000 */
[----:B------:R-:W-:Y:S02]  /*15940*/  IADD3 R0, P0, R234, 0x70, RZ ;  /* 0x00000070ea007810 */ /* 0x000fe40007f1e0ff */
[----:B------:R-:W-:Y:S02]  /*15950*/  MOV R5, R7 ;  /* 0x0000000700057202 */ /* 0x000fe40000000f00 */
[----:B------:R-:W-:-:S03]  /*15960*/  IADD3.X R234, RZ, R235, RZ, P0, !PT ;  /* 0x000000ebffea7210 */ /* 0x000fc600007fe4ff */
[----:B------:R-:W-:-:S04]  /*15970*/  IMAD.WIDE.U32 R4, R0, c[0x0][0x1e8], R4 ;  /* 0x00007a0000047a25 */ /* 0x000fc800078e0004 */
[----:B-1----:R-:W-:Y:S01]  /*15980*/  IMAD R3, R234, c[0x0][0x1e8], RZ ;  /* 0x00007a00ea037a24 */ /* 0x002fe200078e02ff */
[----:B------:R-:W-:-:S03]  /*15990*/  LEA R2, P0, R4, c[0x0][0x1d0], 0x1 ;  /* 0x0000740004027a11 */ /* 0x000fc600078008ff */
[----:B------:R-:W-:-:S05]  /*159a0*/  IMAD R3, R0, c[0x0][0x1ec], R3 ;  /* 0x00007b0000037a24 */ /* 0x000fca00078e0203 */
[----:B------:R-:W-:-:S04]  /*159b0*/  IADD3 R3, R5, R3, RZ ;  /* 0x0000000305037210 */ /* 0x000fc80007ffe0ff */
[----:B------:R-:W-:-:S05]  /*159c0*/  LEA.HI.X R3, R4, c[0x0][0x1d4], R3, 0x1, P0 ;  /* 0x0000750004037a11 */ /* 0x000fca00000f0c03 */
[----:B------:R-:W-:Y:S04]  /*159d0*/  STG.E.128 [R2.64], R44 ;  /* 0x0000002c02007986 */ /* 0x000fe8000c101d18 */
[----:B------:R-:W-:Y:S01]  /*159e0*/  STG.E.128 [R2.64+0x80], R76 ;  /* 0x0000804c02007986 */ /* 0x000fe2000c101d18 */
[----:B------:R-:W-:Y:S05]  /*159f0*/  EXIT ;  /* 0x000000000000794d */ /* 0x000fea0003800000 */
.L_x_881:
        /* <DEDUP_REMOVED lines=19> */
[----:B------:R-:W-:Y:S02]  /*15b30*/  @UP4 UIMAD UR7, UR23, UR7, UR15 ;  /* 0x00000007170742a4 */ /* 0x000fe4000f8e020f */
        /* <DEDUP_REMOVED lines=52> */
.L_x_912:
[----:B------:R-:W-:Y:S05]  /*15e80*/  BSYNC B0 ;  /* 0x0000000000007941 */ /* 0x000fea0003800000 */
.L_x_911:
[----:B------:R-:W-:Y:S01]  /*15e90*/  IADD3 R9, R10, 0x10, RZ ;  /* 0x000000100a097810 */ /* 0x000fe20007ffe0ff */
[----:B------:R-:W-:Y:S03]  /*15ea0*/  BSSY B0, `(.L_x_913) ;  /* 0x000000f000007945 */ /* 0x000fe60003800000 */
[----:B------:R-:W-:-:S13]  /*15eb0*/  ISETP.GE.AND P0, PT, R9, UR10, PT ;  /* 0x0000000a09007c0c */ /* 0x000fda000bf06270 */
        /* <DEDUP_REMOVED lines=13> */
.L_x_914:
[----:B------:R-:W-:Y:S05]  /*15f90*/  BSYNC B0 ;  /* 0x0000000000007941 */ /* 0x000fea0003800000 */
.L_x_913:
        /* <DEDUP_REMOVED lines=16> */
.L_x_916:
[----:B------:R-:W-:Y:S05]  /*160a0*/  BSYNC B0 ;  /* 0x0000000000007941 */ /* 0x000fea0003800000 */
.L_x_915:
        /* <DEDUP_REMOVED lines=16> */
.L_x_918:
[----:B------:R-:W-:Y:S05]  /*161b0*/  BSYNC B0 ;  /* 0x0000000000007941 */ /* 0x000fea0003800000 */
.L_x_917:
        /* <DEDUP_REMOVED lines=16> */
.L_x_920:
[----:B------:R-:W-:Y:S05]  /*162c0*/  BSYNC B0 ;  /* 0x0000000000007941 */ /* 0x000fea0003800000 */
.L_x_919:
        /* <DEDUP_REMOVED lines=16> */
.L_x_922:
[----:B------:R-:W-:Y:S05]  /*163d0*/  BSYNC B0 ;  /* 0x0000000000007941 */ /* 0x000fea0003800000 */
.L_x_921:
        /* <DEDUP_REMOVED lines=16> */
.L_x_924:
[----:B------:R-:W-:Y:S05]  /*164e0*/  BSYNC B0 ;  /* 0x0000000000007941 */ /* 0x000fea0003800000 */
.L_x_923:
[----:B-1----:R-:W-:Y:S01]  /*164f0*/  IADD3 R2, R10, 0x70, RZ ;  /* 0x000000700a027810 */ /* 0x002fe20007ffe0ff */
[----:B------:R-:W-:Y:S03]  /*16500*/  BSSY B0, `(.L_x_925) ;  /* 0x000000e000007945 */ /* 0x000fe60003800000 */
[----:B------:R-:W-:-:S13]  /*16510*/  ISETP.GE.AND P0, PT, R2, UR10, PT ;  /* 0x0000000a02007c0c */ /* 0x000fda000bf06270 */
[----:B------:R-:W-:Y:S05]  /*16520*/  @P0 BRA `(.L_x_926) ;  /* 0x000000b000000947 */ /* 0x000fea0003800000 */
[----:B------:R-:W-:Y:S02]  /*16530*/  IADD3 R3, P0, R16, 0x70, RZ ;  /* 0x0000007010037810 */ /* 0x000fe40007f1e0ff */
[----:B------:R-:W-:Y:S02]  /*16540*/  MOV R13, R15 ;  /* 0x0000000f000d7202 */ /* 0x000fe40000000f00 */
[----:B------:R-:W-:-:S03]  /*16550*/  IADD3.X R0, RZ, R17, RZ, P0, !PT ;  /* 0x00000011ff007210 */ /* 0x000fc600007fe4ff */
        /* <DEDUP_REMOVED lines=8> */
.L_x_926:
[----:B------:R-:W-:Y:S05]  /*165e0*/  BSYNC B0 ;  /* 0x0000000000007941 */ /* 0x000fea0003800000 */
.L_x_925:
[----:B------:R-:W-:-:S04]  /*165f0*/  LOP3.LUT P6, RZ, R18, 0x7, RZ, 0xc0, !PT ;  /* 0x0000000712ff7812 */ /* 0x000fc800078cc0ff */
[----:B------:R-:W-:Y:S02]  /*16600*/  ISETP.GE.OR P2, PT, R10, UR10, P6 ;  /* 0x0000000a0a007c0c */ /* 0x000fe4000b746670 */
[----:B------:R-:W-:Y:S02]  /*16610*/  ISETP.GE.OR P1, PT, R9, UR10, P6 ;  /* 0x0000000a09007c0c */ /* 0x000fe4000b726670 */
[----:B------:R-:W-:Y:S02]  /*16620*/  ISETP.GE.OR P5, PT, R8, UR10, P6 ;  /* 0x0000000a08007c0c */ /* 0x000fe4000b7a6670 */
[----:B------:R-:W-:Y:S02]  /*16630*/  ISETP.GE.OR P4, PT, R7, UR10, P6 ;  /* 0x0000000a07007c0c */ /* 0x000fe4000b786670 */
[----:B------:R-:W-:-:S05]  /*16640*/  ISETP.GE.OR P3, PT, R6, UR10, P6 ;  /* 0x0000000a06007c0c */ /* 0x000fca000b766670 */
[----:B------:R-:W-:Y:S02]  /*16650*/  @!P2 IMAD R0, R10, UR16, RZ ;  /* 0x000000100a00ac24 */ /* 0x000fe4000f8e02ff */
[----:B------:R-:W-:Y:S02]  /*16660*/  @!P1 IMAD R9, R9, UR16, RZ ;  /* 0x0000001009099c24 */ /* 0x000fe4000f8e02ff */
[----:B------:R-:W-:Y:S01]  /*16670*/  @!P5 IMAD R8, R8, UR16, RZ ;  /* 0x000000100808dc24 */ /* 0x000fe2000f8e02ff */
[----:B------:R-:W-:Y:S01]  /*16680*/  @!P2 IADD3 R3, P0, R0, UR8, RZ ;  /* 0x000000080003ac10 */ /* 0x000fe2000ff1e0ff */
[----:B------:R-:W-:Y:S02]  /*16690*/  @!P4 IMAD R7, R7, UR16, RZ ;  /* 0x000000100707cc24 */ /* 0x000fe4000f8e02ff */
[----:B------:R-:W-:Y:S01]  /*166a0*/  @!P3 IMAD R6, R6, UR16, RZ ;  /* 0x000000100606bc24 */ /* 0x000fe2000f8e02ff */
[----:B------:R-:W-:Y:S02]  /*166b0*/  @!P2 LEA.HI.X.SX32 R0, R0, UR6, 0x1, P0 ;  /* 0x000000060000ac11 */ /* 0x000fe400080f0eff */
[----:B------:R-:W-:-:S04]  /*166c0*/  @!P2 LEA R10, P0, R3, c[0x0][0x200], 0x2 ;  /* 0x00008000030aaa11 */ /* 0x000fc800078010ff */
[----:B------:R-:W-:Y:S01]  /*166d0*/  @!P2 LEA.HI.X R11, R3, c[0x0][0x204], R0, 0x2, P0 ;  /* 0x00008100030baa11 */ /* 0x000fe200000f1400 */
[----:B------:R-:W-:Y:S01]  /*166e0*/  @!P2 IMAD.MOV.U32 R3, RZ, RZ, 0x7f800000 ;  /* 0x7f800000ff03a424 */ /* 0x000fe200078e00ff */
[----:B------:R-:W-:-:S04]  /*166f0*/  @!P1 IADD3 R0, P0, R9, UR8, RZ ;  /* 0x0000000809009c10 */ /* 0x000fc8000ff1e0ff */
[----:B------:R2:W-:Y:S01]  /*16700*/  @!P2 STG.E [R10.64], R3 ;  /* 0x000000030a00a986 */ /* 0x0005e2000c101918 */
[----:B------:R-:W-:Y:S02]  /*16710*/  @!P1 LEA.HI.X.SX32 R9, R9, UR6, 0x1, P0 ;  /* 0x0000000609099c11 */ /* 0x000fe400080f0eff */
[----:B-1----:R-:W-:Y:S02]  /*16720*/  @!P1 LEA R14, P2, R0, c[0x0][0x200], 0x2 ;  /* 0x00008000000e9a11 */ /* 0x002fe400078410ff */
[----:B------:R-:W-:Y:S02]  /*16730*/  @!P5 IADD3 R12, P0, R8, UR8, RZ ;  /* 0x00000008080cdc10 */ /* 0x000fe4000ff1e0ff */
[----:B------:R-:W-:Y:S02]  /*16740*/  @!P1 LEA.HI.X R15, R0, c[0x0][0x204], R9, 0x2, P2 ;  /* 0x00008100000f9a11 */ /* 0x000fe400010f1409 */
[----:B------:R-:W-:Y:S02]  /*16750*/  @!P5 LEA.HI.X.SX32 R9, R8, UR6, 0x1, P0 ;  /* 0x000000060809dc11 */ /* 0x000fe400080f0eff */
[----:B------:R-:W-:-:S02]  /*16760*/  @!P5 LEA R8, P2, R12, c[0x0][0x200], 0x2 ;  /* 0x000080000c08da11 */ /* 0x000fc400078410ff */
[----:B------:R-:W-:Y:S02]  /*16770*/  @!P4 IADD3 R0, P0, R7, UR8, RZ ;  /* 0x000000080700cc10 */ /* 0x000fe4000ff1e0ff */
[----:B------:R-:W-:Y:S02]  /*16780*/  @!P5 LEA.HI.X R9, R12, c[0x0][0x204], R9, 0x2, P2 ;  /* 0x000081000c09da11 */ /* 0x000fe400010f1409 */
[----:B------:R-:W-:Y:S02]  /*16790*/  ISETP.GE.OR P2, PT, R5, UR10, P6 ;  /* 0x0000000a05007c0c */ /* 0x000fe4000b746670 */
[----:B------:R-:W-:Y:S02]  /*167a0*/  @!P4 LEA.HI.X.SX32 R7, R7, UR6, 0x1, P0 ;  /* 0x000000060707cc11 */ /* 0x000fe400080f0eff */
[----:B--2---:R-:W-:Y:S01]  /*167b0*/  @!P4 LEA R10, P0, R0, c[0x0][0x200], 0x2 ;  /* 0x00008000000aca11 */ /* 0x004fe200078010ff */
[----:B------:R-:W-:-:S08]  /*167c0*/  @!P1 IMAD.MOV.U32 R3, RZ, RZ, 0x7f800000 ;  /* 0x7f800000ff039424 */ /* 0x000fd000078e00ff */
[----:B------:R-:W-:Y:S01]  /*167d0*/  @!P2 IMAD R5, R5, UR16, RZ ;  /* 0x000000100505ac24 */ /* 0x000fe2000f8e02ff */
[----:B------:R-:W-:Y:S01]  /*167e0*/  @!P4 LEA.HI.X R11, R0, c[0x0][0x204], R7, 0x2, P0 ;  /* 0x00008100000bca11 */ /* 0x000fe200000f1407 */
[----:B------:R-:W-:Y:S01]  /*167f0*/  @!P2 IMAD.MOV.U32 R21, RZ, RZ, 0x7f800000 ;  /* 0x7f800000ff15a424 */ /* 0x000fe200078e00ff */
[----:B------:R-:W-:Y:S01]  /*16800*/  @!P3 IADD3 R0, P0, R6, UR8, RZ ;  /* 0x000000080600bc10 */ /* 0x000fe2000ff1e0ff */
[----:B------:R1:W-:Y:S01]  /*16810*/  @!P1 STG.E [R14.64], R3 ;  /* 0x000000030e009986 */ /* 0x0003e2000c101918 */
[----:B------:R-:W-:Y:S02]  /*16820*/  ISETP.GE.OR P1, PT, R4, UR10, P6 ;  /* 0x0000000a04007c0c */ /* 0x000fe4000b726670 */
[----:B------:R-:W-:Y:S02]  /*16830*/  @!P3 LEA.HI.X.SX32 R7, R6, UR6, 0x1, P0 ;  /* 0x000000060607bc11 */ /* 0x000fe400080f0eff */
[----:B------:R-:W-:Y:S02]  /*16840*/  @!P3 LEA R6, P0, R0, c[0x0][0x200], 0x2 ;  /* 0x000080000006ba11 */ /* 0x000fe400078010ff */
[----:B------:R-:W-:-:S02]  /*16850*/  ISETP.GE.OR P6, PT, R2, UR10, P6 ;  /* 0x0000000a02007c0c */ /* 0x000fc4000b7c6670 */
[----:B------:R-:W-:Y:S02]  /*16860*/  @!P3 LEA.HI.X R7, R0, c[0x0][0x204], R7, 0x2, P0 ;  /* 0x000081000007ba11 */ /* 0x000fe400000f1407 */
[----:B------:R-:W-:-:S03]  /*16870*/  @!P2 IADD3 R0, P0, R5, UR8, RZ ;  /* 0x000000080500ac10 */ /* 0x000fc6000ff1e0ff */
[----:B------:R-:W-:Y:S01]  /*16880*/  @!P1 IMAD R4, R4, UR16, RZ ;  /* 0x0000001004049c24 */ /* 0x000fe2000f8e02ff */
[----:B------:R-:W-:Y:S01]  /*16890*/  @!P2 LEA.HI.X.SX32 R5, R5, UR6, 0x1, P0 ;  /* 0x000000060505ac11 */ /* 0x000fe200080f0eff */
[----:B------:R-:W-:Y:S01]  /*168a0*/  @!P1 IMAD.MOV.U32 R19, RZ, RZ, 0x7f800000 ;  /* 0x7f800000ff139424 */ /* 0x000fe200078e00ff */
[----:B------:R-:W-:-:S04]  /*168b0*/  @!P2 LEA R12, P0, R0, c[0x0][0x200], 0x2 ;  /* 0x00008000000caa11 */ /* 0x000fc800078010ff */
[----:B------:R-:W-:Y:S02]  /*168c0*/  @!P2 LEA.HI.X R13, R0, c[0x0][0x204], R5, 0x2, P0 ;  /* 0x00008100000daa11 */ /* 0x000fe400000f1405 */
[----:B------:R-:W-:-:S04]  /*168d0*/  @!P1 IADD3 R0, P0, R4, UR8, RZ ;  /* 0x0000000804009c10 */ /* 0x000fc8000ff1e0ff */
[----:B------:R-:W-:Y:S01]  /*168e0*/  @!P1 LEA.HI.X.SX32 R5, R4, UR6, 0x1, P0 ;  /* 0x0000000604059c11 */ /* 0x000fe200080f0eff */
[----:B-1----:R-:W-:Y:S01]  /*168f0*/  @!P5 IMAD.MOV.U32 R3, RZ, RZ, 0x7f800000 ;  /* 0x7f800000ff03d424 */ /* 0x002fe200078e00ff */
[----:B------:R-:W-:Y:S01]  /*16900*/  @!P1 LEA R16, P0, R0, c[0x0][0x200], 0x2 ;  /* 0x0000800000109a11 */ /* 0x000fe200078010ff */
[----:B------:R-:W-:-:S03]  /*16910*/  @!P3 IMAD.MOV.U32 R15, RZ, RZ, 0x7f800000 ;  /* 0x7f800000ff0fb424 */ /* 0x000fc600078e00ff */
[----:B------:R-:W-:Y:S01]  /*16920*/  @!P1 LEA.HI.X R17, R0, c[0x0][0x204], R5, 0x2, P0 ;  /* 0x0000810000119a11 */ /* 0x000fe200000f1405 */
[----:B------:R-:W-:Y:S01]  /*16930*/  @!P4 IMAD.MOV.U32 R5, RZ, RZ, 0x7f800000 ;  /* 0x7f800000ff05c424 */ /* 0x000fe200078e00ff */
[----:B------:R1:W-:Y:S04]  /*16940*/  @!P5 STG.E [R8.64], R3 ;  /* 0x000000030800d986 */ /* 0x0003e8000c101918 */
        /* <DEDUP_REMOVED lines=13> */
.L_x_927:
        /* <DEDUP_REMOVED lines=14> */
.L_x_1411:


//--------------------- .text._ZN5flash16flash_fwd_kernelI23Flash_fwd_kernel_traitsILi128ELi128ELi32ELi4ELb0ELb0EN7cutlass10bfloat16_tE19Flash_kernel_traitsILi128ELi128ELi32ELi4ES3_EELb0ELb1ELb0ELb0ELb0ELb1ELb1ELb0EEEvNS_16Flash_fwd_paramsE --------------------------
	.section	.text._ZN5flash16flash_fwd_kernelI23Flash_fwd_kernel_traitsILi128ELi128ELi32ELi4ELb0ELb0EN7cutlass10bfloat16_tE19Flash_kernel_traitsILi128ELi128ELi32ELi4ES3_EELb0ELb1ELb0ELb0ELb0ELb1ELb1ELb0EEEvNS_16Flash_fwd_paramsE,"ax",@progbits
	.sectioninfo	@"SHI_REGISTERS=255"
	.align	128
        .global         _ZN5flash16flash_fwd_kernelI23Flash_fwd_kernel_traitsILi128ELi128ELi32ELi4ELb0ELb0EN7cutlass10bfloat16_tE19Flash_kernel_traitsILi128ELi128ELi32ELi4ES3_EELb0ELb1ELb0ELb0ELb0ELb1ELb1ELb0EEEvNS_16Flash_fwd_paramsE
        .type           _ZN5flash16flash_fwd_kernelI23Flash_fwd_kernel_traitsILi128ELi128ELi32ELi4ELb0ELb0EN7cutlass10bfloat16_tE19Flash_kernel_traitsILi128ELi128ELi32ELi4ES3_EELb0ELb1ELb0ELb0ELb0ELb1ELb1ELb0EEEvNS_16Flash_fwd_paramsE,@function
        .size           _ZN5flash16flash_fwd_kernelI23Flash_fwd_kernel_traitsILi128ELi128ELi32ELi4ELb0ELb0EN7cutlass10bfloat16_tE19Flash_kernel_traitsILi128ELi128ELi32ELi4ES3_EELb0ELb1ELb0ELb0ELb0ELb1ELb1ELb0EEEvNS_16Flash_fwd_paramsE,(.L_x_1412 - _ZN5flash16flash_fwd_kernelI23Flash_fwd_kernel_traitsILi128ELi128ELi32ELi4ELb0ELb0EN7cutlass10bfloat16_tE19Flash_kernel_traitsILi128ELi128ELi32ELi4ES3_EELb0ELb1ELb0ELb0ELb0ELb1ELb1ELb0EEEvNS_16Flash_fwd_paramsE)
        .other          _ZN5flash16flash_fwd_kernelI23Flash_fwd_kernel_traitsILi128ELi128ELi32ELi4ELb0ELb0EN7cutlass10bfloat16_tE19Flash_kernel_traitsILi128ELi128ELi32ELi4ES3_EELb0ELb1ELb0ELb0ELb0ELb1ELb1ELb0EEEvNS_16Flash_fwd_paramsE,@"STO_CUDA_ENTRY STV_DEFAULT"
_ZN5flash16flash_fwd_kernelI23Flash_fwd_kernel_traitsILi128ELi128ELi32ELi4ELb0ELb0EN7cutlass10bfloat16_tE19Flash_kernel_traitsILi128ELi128ELi32ELi4ES3_EELb0ELb1ELb0ELb0ELb0ELb1ELb1ELb0EEEvNS_16Flash_fwd_paramsE:
.text._ZN5flash16flash_fwd_kernelI23Flash_fwd_kernel_traitsILi128ELi128ELi32ELi4ELb0ELb0EN7cutlass10bfloat16_tE19Flash_kernel_traitsILi128ELi128ELi32ELi4ES3_EELb0ELb1ELb0ELb0ELb0ELb1ELb1ELb0EEEvNS_16Flash_fwd_paramsE:
        /* <DEDUP_REMOVED lines=56> */
.L_x_928:
[----:B------:R-:W-:Y:S02]  /*0380*/  ULDC UR6, c[0x0][0x218] ;  /* 0x0000860000067ab9 */ /* 0x000fe40000000800 */
.L_x_929:
        /* <DEDUP_REMOVED lines=69> */
.L_x_931:
        /* <DEDUP_REMOVED lines=46> */
.L_x_932:
[----:B------:R-:W-:Y:S01]  /*0ac0*/  SHF.R.S32.HI R26, RZ, 0x1f, R120 ;  /* 0x0000001fff1a7819 */ /* 0x000fe20000011478 */
[----:B------:R-:W1:Y:S01]  /*0ad0*/  S2R R3, SR_CTAID.X ;  /* 0x0000000000037919 */ /* 0x000e620000002500 */
[----:B------:R-:W-:Y:S02]  /*0ae0*/  UIADD3 UR11, -UR13, UR16, URZ ;  /* 0x000000100d0b7290 */ /* 0x000fe4000fffe13f */
[CC--:B------:R-:W-:Y:S01]  /*0af0*/  LEA.HI R2, R26.reuse, R120.reuse, RZ, 0x3 ;  /* 0x000000781a027211 */ /* 0x0c0fe200078f18ff */
[----:B------:R-:W2:Y:S01]  /*0b00*/  S2R R5, SR_CTAID.Z ;  /* 0x0000000000057919 */ /* 0x000ea20000002700 */
[----:B------:R-:W-:Y:S01]  /*0b10*/  ULDC.64 UR4, c[0x0][0x1a8] ;  /* 0x00006a0000047ab9 */ /* 0x000fe20000000a00 */
[----:B------:R-:W-:Y:S01]  /*0b20*/  LEA.HI R119, R26, R120, RZ, 0x5 ;  /* 0x000000781a777211 */ /* 0x000fe200078f28ff */
[----:B------:R-:W-:Y:S01]  /*0b30*/  UIMAD UR4, UR20, UR4, URZ ;  /* 0x00000004140472a4 */ /* 0x000fe2000f8e023f */
[----:B------:R-:W-:Y:S01]  /*0b40*/  LOP3.LUT R0, R2, 0xfffffff8, RZ, 0xc0, !PT ;  /* 0xfffffff802007812 */ /* 0x000fe200078ec0ff */
[----:B------:R-:W-:Y:S01]  /*0b50*/  UISETP.GE.AND UP0, UPT, UR8, 0x2, UPT ;  /* 0x000000020800788c */ /* 0x000fe2000bf06270 */
[----:B------:R-:W-:Y:S01]  /*0b60*/  SHF.R.S32.HI R28, RZ, 0x3, R2 ;  /* 0x00000003ff1c7819 */ /* 0x000fe20000011402 */
[----:B------:R-:W-:Y:S01]  /*0b70*/  UIMAD UR4, UR12, UR5, UR4 ;  /* 0x000000050c0472a4 */ /* 0x000fe2000f8e0204 */
[----:B------:R-:W-:Y:S01]  /*0b80*/  SHF.R.S32.HI R118, RZ, 0x5, R119 ;  /* 0x00000005ff767819 */ /* 0x000fe20000011477 */
[----:B------:R-:W-:Y:S01]  /*0b90*/  IMAD.IADD R32, R120, 0x1, -R0 ;  /* 0x0000000178207824 */ /* 0x000fe200078e0a00 */
[C---:B------:R-:W-:Y:S01]  /*0ba0*/  IADD3 R27, R28.reuse, 0x10, RZ ;  /* 0x000000101c1b7810 */ /* 0x040fe20007ffe0ff */
[----:B------:R-:W-:Y:S01]  /*0bb0*/  IMAD.SHL.U32 R0, R28, 0x40, RZ ;  /* 0x000000401c007824 */ /* 0x000fe200078e00ff */
[----:B------:R-:W-:Y:S01]  /*0bc0*/  SHF.R.S32.HI R29, RZ, 0x1f, R28 ;  /* 0x0000001fff1d7819 */ /* 0x000fe2000001141c */
[----:B------:R-:W-:Y:S01]  /*0bd0*/  IMAD.SHL.U32 R30, R32, 0x8, RZ ;  /* 0x00000008201e7824 */ /* 0x000fe200078e00ff */
[----:B------:R-:W-:-:S02]  /*0be0*/  ISETP.GE.AND P0, PT, R27, UR11, PT ;  /* 0x0000000b1b007c0c */ /* 0x000fc4000bf06270 */
[----:B------:R-:W-:Y:S01]  /*0bf0*/  IADD3 R7, R28, 0x20, RZ ;  /* 0x000000201c077810 */ /* 0x000fe20007ffe0ff */
[----:B------:R-:W-:Y:S01]  /*0c00*/  STL.64 [R1+0x20], R28 ;  /* 0x0000201c01007387 */ /* 0x000fe20000100a00 */
[----:B------:R-:W-:Y:S02]  /*0c10*/  LOP3.LUT R0, R0, 0x1c0, RZ, 0xc0, !PT ;  /* 0x000001c000007812 */ /* 0x000fe400078ec0ff */
[----:B------:R-:W-:Y:S01]  /*0c20*/  SHF.R.S32.HI R31, RZ, 0x1f, R30 ;  /* 0x0000001fff1f7819 */ /* 0x000fe2000001141e */
[----:B-1----:R-:W-:Y:S01]  /*0c30*/  IMAD.WIDE R34, R3, 0x80, R28 ;  /* 0x0000008003227825 */ /* 0x002fe200078e021c */
[----:B------:R-:W-:Y:S01]  /*0c40*/  IADD3 R2, P1, R30, UR6, RZ ;  /* 0x000000061e027c10 */ /* 0x000fe2000ff3e0ff */
[----:B------:R-:W-:Y:S01]  /*0c50*/  STL [R1+0x40], R27 ;  /* 0x0000401b01007387 */ /* 0x000fe20000100800 */
[----:B------:R-:W-:Y:S01]  /*0c60*/  ISETP.GE.AND P5, PT, R7, UR11, PT ;  /* 0x0000000b07007c0c */ /* 0x000fe2000bfa6270 */
[----:B------:R-:W-:Y:S01]  /*0c70*/  UMOV UR6, 0x5 ;  /* 0x0000000500067882 */ /* 0x000fe20000000000 */
[----:B------:R-:W-:Y:S01]  /*0c80*/  SHF.R.U32.HI R4, RZ, 0x3, R0 ;  /* 0x00000003ff047819 */ /* 0x000fe20000011600 */
[----:B------:R-:W-:Y:S01]  /*0c90*/  STL.64 [R1+0x8], R34 ;  /* 0x0000082201007387 */ /* 0x000fe20000100a00 */
[----:B------:R-:W-:-:S02]  /*0ca0*/  IADD3.X R3, R31, UR17, RZ, P1, !PT ;  /* 0x000000111f037c10 */ /* 0x000fc40008ffe4ff */
[----:B------:R-:W-:Y:S01]  /*0cb0*/  LOP3.LUT R0, R0, 0x38, R30, 0xf8, !PT ;  /* 0x0000003800007812 */ /* 0x000fe200078ef81e */
[----:B------:R-:W-:Y:S01]  /*0cc0*/  STL.64 [R1+0x28], R30 ;  /* 0x0000281e01007387 */ /* 0x000fe20000100a00 */
[----:B------:R-:W-:Y:S01]  /*0cd0*/  IADD3 R8, R28, 0x30, RZ ;  /* 0x000000301c087810 */ /* 0x000fe20007ffe0ff */
[----:B--2---:R-:W-:Y:S01]  /*0ce0*/  IMAD.WIDE.U32 R2, R5, c[0x0][0x1a8], R2 ;  /* 0x00006a0005027a25 */ /* 0x004fe200078e0002 */
[----:B------:R-:W-:Y:S01]  /*0cf0*/  LOP3.LUT R6, R0, R4, RZ, 0x3c, !PT ;  /* 0x0000000400067212 */ /* 0x000fe200078e3cff */
[----:B------:R1:W-:Y:S01]  /*0d00*/  STL [R1+0x4c], R7 ;  /* 0x00004c0701007387 */ /* 0x0003e20000100800 */
[----:B------:R-:W-:Y:S02]  /*0d10*/  LEA.HI R5, R26, R120, RZ, 0x6 ;  /* 0x000000781a057211 */ /* 0x000fe400078f30ff */
[----:B------:R-:W-:Y:S01]  /*0d20*/  @!P0 IADD3 R4, P2, R34, 0x10, RZ ;  /* 0x0000001022048810 */ /* 0x000fe20007f5e0ff */
[----:B------:R2:W-:Y:S01]  /*0d30*/  STL [R1+0x54], R8 ;  /* 0x0000540801007387 */ /* 0x0005e20000100800 */
[----:B------:R-:W-:Y:S01]  /*0d40*/  ISETP.GE.AND P1, PT, R28, UR11, PT ;  /* 0x0000000b1c007c0c */ /* 0x000fe2000bf26270 */
[----:B------:R-:W-:Y:S01]  /*0d50*/  IMAD.SHL.U32 R5, R5, 0x8, RZ ;  /* 0x0000000805057824 */ /* 0x000fe200078e00ff */
[----:B------:R-:W-:Y:S01]  /*0d60*/  ISETP.GE.AND P4, PT, R8, UR11, PT ;  /* 0x0000000b08007c0c */ /* 0x000fe2000bf86270 */
[----:B------:R-:W-:Y:S01]  /*0d70*/  @!P0 IMAD.X R0, RZ, RZ, R35, P2 ;  /* 0x000000ffff008224 */ /* 0x000fe200010e0623 */
[----:B------:R-:W-:-:S02]  /*0d80*/  @!P5 IADD3 R10, P2, R34, 0x20, RZ ;  /* 0x00000020220ad810 */ /* 0x000fc40007f5e0ff */
[----:B------:R-:W-:Y:S01]  /*0d90*/  LOP3.LUT R227, R6, 0xfffffe00, R5, 0xf8, !PT ;  /* 0xfffffe0006e37812 */ /* 0x000fe200078ef805 */
[----:B------:R-:W-:Y:S01]  /*0da0*/  @!P0 IMAD R0, R0, c[0x0][0x190], RZ ;  /* 0x0000640000008a24 */ /* 0x000fe200078e02ff */
[----:B------:R-:W-:Y:S01]  /*0db0*/  IADD3 R3, R3, UR4, RZ ;  /* 0x0000000403037c10 */ /* 0x000fe2000fffe0ff */
[----:B------:R-:W-:Y:S01]  /*0dc0*/  @!P5 IMAD.X R5, RZ, RZ, R35, P2 ;  /* 0x000000ffff05d224 */ /* 0x000fe200010e0623 */
[----:B------:R-:W-:Y:S01]  /*0dd0*/  IADD3 R23, R28, 0x50, RZ ;  /* 0x000000501c177810 */ /* 0x000fe20007ffe0ff */
[C---:B------:R-:W-:Y:S01]  /*0de0*/  @!P0 IMAD R20, R4.reuse, c[0x0][0x194], R0 ;  /* 0x0000650004148a24 */ /* 0x040fe200078e0200 */
[----:B------:R-:W-:Y:S01]  /*0df0*/  ULDC.64 UR4, c[0x0][0x198] ;  /* 0x0000660000047ab9 */ /* 0x000fe20000000a00 */
[----:B------:R-:W-:Y:S01]  /*0e00*/  @!P5 IMAD R5, R5, c[0x0][0x190], RZ ;  /* 0x000064000505da24 */ /* 0x000fe200078e02ff */
[----:B------:R-:W-:Y:S01]  /*0e10*/  USHF.L.U64.HI UR12, UR4, UR6, UR5 ;  /* 0x00000006040c7299 */ /* 0x000fe20008010205 */
[----:B------:R-:W-:Y:S01]  /*0e20*/  @!P1 IMAD R0, R35, c[0x0][0x190], RZ ;  /* 0x0000640023009a24 */ /* 0x000fe200078e02ff */
[----:B------:R-:W-:Y:S01]  /*0e30*/  USHF.L.U32 UR20, UR4, 0x5, URZ ;  /* 0x0000000504147899 */ /* 0x000fe2000800063f */
[----:B------:R-:W-:Y:S01]  /*0e40*/  @!P0 IMAD.WIDE.U32 R14, R4, c[0x0][0x190], R2 ;  /* 0x00006400040e8a25 */ /* 0x000fe200078e0002 */
[----:B-1----:R-:W-:-:S03]  /*0e50*/  IADD3 R7, R28, 0x40, RZ ;  /* 0x000000401c077810 */ /* 0x002fc60007ffe0ff */
[----:B------:R-:W-:Y:S02]  /*0e60*/  @!P5 IMAD R19, R10, c[0x0][0x194], R5 ;  /* 0x000065000a13da24 */ /* 0x000fe400078e0205 */
[C---:B------:R-:W-:Y:S01]  /*0e70*/  @!P1 IMAD R0, R34.reuse, c[0x0][0x194], R0 ;  /* 0x0000650022009a24 */ /* 0x040fe200078e0200 */
[----:B------:R-:W-:Y:S01]  /*0e80*/  ISETP.GE.AND P3, PT, R7, UR11, PT ;  /* 0x0000000b07007c0c */ /* 0x000fe2000bf66270 */
[C---:B------:R-:W-:Y:S01]  /*0e90*/  @!P1 IMAD.WIDE.U32 R4, R34.reuse, c[0x0][0x190], R2 ;  /* 0x0000640022049a25 */ /* 0x040fe200078e0002 */
[----:B--2---:R-:W-:Y:S01]  /*0ea0*/  @!P4 IADD3 R8, P6, R34, 0x30, RZ ;  /* 0x000000302208c810 */ /* 0x004fe20007fde0ff */
[----:B------:R1:W-:Y:S02]  /*0eb0*/  STL [R1+0x58], R7 ;  /* 0x0000580701007387 */ /* 0x0003e40000100800 */
[----:B------:R-:W-:Y:S02]  /*0ec0*/  @!P1 IMAD.IADD R0, R5, 0x1, R0 ;  /* 0x0000000105009824 */ /* 0x000fe400078e0200 */
[----:B------:R-:W-:Y:S01]  /*0ed0*/  @!P4 IMAD.X R6, RZ, RZ, R35, P6 ;  /* 0x000000ffff06c224 */ /* 0x000fe200030e0623 */
[----:B------:R-:W-:Y:S01]  /*0ee0*/  STL [R1+0x44], R23 ;  /* 0x0000441701007387 */ /* 0x000fe20000100800 */
[----:B------:R-:W-:-:S04]  /*0ef0*/  @!P5 IMAD.WIDE.U32 R10, R10, c[0x0][0x190], R2 ;  /* 0x000064000a0ada25 */ /* 0x000fc800078e0002 */
[----:B------:R-:W-:Y:S01]  /*0f00*/  @!P3 IADD3 R16, P2, R34, 0x40, RZ ;  /* 0x000000402210b810 */ /* 0x000fe20007f5e0ff */
[----:B------:R-:W-:Y:S02]  /*0f10*/  @!P4 IMAD R6, R6, c[0x0][0x190], RZ ;  /* 0x000064000606ca24 */ /* 0x000fe400078e02ff */
[----:B------:R-:W-:Y:S02]  /*0f20*/  @!P5 IMAD.IADD R11, R11, 0x1, R19 ;  /* 0x000000010b0bd824 */ /* 0x000fe400078e0213 */
[----:B------:R-:W-:Y:S01]  /*0f30*/  @!P4 IMAD R18, R8, c[0x0][0x194], R6 ;  /* 0x000065000812ca24 */ /* 0x000fe200078e0206 */
[----:B------:R-:W-:Y:S01]  /*0f40*/  @!P0 LEA R6, P6, R14, c[0x0][0x160], 0x1 ;  /* 0x000058000e068a11 */ /* 0x000fe200078c08ff */
[----:B------:R-:W-:Y:S02]  /*0f50*/  IMAD.SHL.U32 R227, R227, 0x2, RZ ;  /* 0x00000002e3e37824 */ /* 0x000fe400078e00ff */
[----:B------:R-:W-:-:S04]  /*0f60*/  @!P4 IMAD.WIDE.U32 R8, R8, c[0x0][0x190], R2 ;  /* 0x000064000808ca25 */ /* 0x000fc800078e0002 */
[----:B-1----:R-:W-:Y:S01]  /*0f70*/  @!P3 IMAD.X R7, RZ, RZ, R35, P2 ;  /* 0x000000ffff07b224 */ /* 0x002fe200010e0623 */
[----:B------:R-:W-:-:S03]  /*0f80*/  @!P1 LEA R12, P2, R4, c[0x0][0x160], 0x1 ;  /* 0x00005800040c9a11 */ /* 0x000fc600078408ff */
[----:B------:R-:W-:Y:S01]  /*0f90*/  @!P3 IMAD R7, R7, c[0x0][0x190], RZ ;  /* 0x000064000707ba24 */ /* 0x000fe200078e02ff */
[----:B------:R-:W-:Y:S01]  /*0fa0*/  @!P1 LEA.HI.X R13, R4, c[0x0][0x164], R0, 0x1, P2 ;  /* 0x00005900040d9a11 */ /* 0x000fe200010f0c00 */
[----:B------:R-:W-:Y:S01]  /*0fb0*/  @!P0 IMAD.IADD R0, R15, 0x1, R20 ;  /* 0x000000010f008824 */ /* 0x000fe200078e0214 */
[----:B------:R-:W-:Y:S01]  /*0fc0*/  @!P5 LEA R20, P2, R10, c[0x0][0x160], 0x1 ;  /* 0x000058000a14da11 */ /* 0x000fe200078408ff */
[----:B------:R-:W-:Y:S02]  /*0fd0*/  @!P3 IMAD R17, R16, c[0x0][0x194], R7 ;  /* 0x000065001011ba24 */ /* 0x000fe400078e0207 */
[----:B------:R-:W-:Y:S01]  /*0fe0*/  @!PT LDS RZ, [RZ] ;  /* 0x00000000fffff984 */ /* 0x000fe20000000800 */
[----:B------:R-:W-:Y:S01]  /*0ff0*/  @!PT LDS RZ, [RZ] ;  /* 0x00000000fffff984 */ /* 0x000fe20000000800 */
[----:B------:R-:W-:Y:S01]  /*1000*/  @!PT LDS RZ, [RZ] ;  /* 0x00000000fffff984 */ /* 0x000fe20000000800 */
[----:B------:R1:W-:Y:S01]  /*1010*/  @!P1 LDGSTS.E.BYPASS.LTC128B.128 [R227], [R12.64] ;  /* 0x000000000ce39fae */ /* 0x0003e2000b901d52 */
[----:B------:R-:W-:Y:S01]  /*1020*/  @!P0 LEA.HI.X R7, R14, c[0x0][0x164], R0, 0x1, P6 ;  /* 0x000059000e078a11 */ /* 0x000fe200030f0c00 */
[----:B------:R-:W-:Y:S01]  /*1030*/  @!P3 IMAD.WIDE.U32 R4, R16, c[0x0][0x190], R2 ;  /* 0x000064001004ba25 */ /* 0x000fe200078e0002 */
[----:B------:R-:W-:Y:S01]  /*1040*/  @!P5 LEA.HI.X R21, R10, c[0x0][0x164], R11, 0x1, P2 ;  /* 0x000059000a15da11 */ /* 0x000fe200010f0c0b */
[----:B------:R1:W-:Y:S01]  /*1050*/  @!P1 LDGSTS.E.BYPASS.LTC128B.128 [R227+0x4000], [R12.64+0x80] ;  /* 0x040000800ce39fae */ /* 0x0003e2000b901d52 */
[----:B------:R-:W-:Y:S01]  /*1060*/  ISETP.GE.AND P2, PT, R23, UR11, PT ;  /* 0x0000000b17007c0c */ /* 0x000fe2000bf46270 */
[----:B------:R-:W-:Y:S01]  /*1070*/  @!P4 IMAD.IADD R0, R9, 0x1, R18 ;  /* 0x000000010900c824 */ /* 0x000fe200078e0212 */
[----:B------:R-:W-:Y:S01]  /*1080*/  @!P4 LEA R16, P1, R8, c[0x0][0x160], 0x1 ;  /* 0x000058000810ca11 */ /* 0x000fe200078208ff */
[----:B------:R-:W-:Y:S01]  /*1090*/  @!P3 IMAD.IADD R5, R5, 0x1, R17 ;  /* 0x000000010505b824 */ /* 0x000fe200078e0211 */
[----:B------:R-:W-:Y:S01]  /*10a0*/  IADD3 R10, R28, 0x60, RZ ;  /* 0x000000601c0a7810 */ /* 0x000fe20007ffe0ff */
[----:B------:R2:W-:Y:S01]  /*10b0*/  @!P0 LDGSTS.E.BYPASS.LTC128B.128 [R227+0x800], [R6.64] ;  /* 0x0080000006e38fae */ /* 0x0005e2000b901d52 */
[----:B------:R-:W-:-:S02]  /*10c0*/  @!P4 LEA.HI.X R17, R8, c[0x0][0x164], R0, 0x1, P1 ;  /* 0x000059000811ca11 */ /* 0x000fc400008f0c00 */
[----:B------:R-:W-:Y:S01]  /*10d0*/  ISETP.GE.AND P1, PT, R10, UR11, PT ;  /* 0x0000000b0a007c0c */ /* 0x000fe2000bf26270 */
[----:B------:R2:W-:Y:S01]  /*10e0*/  @!P0 LDGSTS.E.BYPASS.LTC128B.128 [R227+0x4800], [R6.64+0x80] ;  /* 0x0480008006e38fae */ /* 0x0005e2000b901d52 */
[----:B------:R-:W-:Y:S02]  /*10f0*/  @!P3 LEA R24, P6, R4, c[0x0][0x160], 0x1 ;  /* 0x000058000418ba11 */ /* 0x000fe400078c08ff */
[----:B------:R-:W-:Y:S01]  /*1100*/  IADD3 R0, R28, 0x70, RZ ;  /* 0x000000701c007810 */ /* 0x000fe20007ffe0ff */
[----:B------:R-:W-:Y:S01]  /*1110*/  STL [R1+0x48], R10 ;  /* 0x0000480a01007387 */ /* 0x000fe20000100800 */
[----:B------:R-:W-:Y:S02]  /*1120*/  @!P3 LEA.HI.X R25, R4, c[0x0][0x164], R5, 0x1, P6 ;  /* 0x000059000419ba11 */ /* 0x000fe400030f0c05 */
[----:B------:R-:W-:Y:S01]  /*1130*/  ISETP.GE.AND P0, PT, R0, UR11, PT ;  /* 0x0000000b00007c0c */ /* 0x000fe2000bf06270 */
[----:B------:R3:W-:Y:S04]  /*1140*/  STL [R1+0x50], R0 ;  /* 0x0000500001007387 */ /* 0x0007e80000100800 */
[----:B------:R4:W-:Y:S04]  /*1150*/  @!P5 LDGSTS.E.BYPASS.LTC128B.128 [R227+0x1000], [R20.64] ;  /* 0x0100000014e3dfae */ /* 0x0009e8000b901d52 */
[----:B------:R4:W-:Y:S04]  /*1160*/  @!P5 LDGSTS.E.BYPASS.LTC128B.128 [R227+0x5000], [R20.64+0x80] ;  /* 0x0500008014e3dfae */ /* 0x0009e8000b901d52 */
[----:B------:R5:W-:Y:S04]  /*1170*/  @!P4 LDGSTS.E.BYPASS.LTC128B.128 [R227+0x1800], [R16.64] ;  /* 0x0180000010e3cfae */ /* 0x000be8000b901d52 */
[----:B------:R5:W-:Y:S01]  /*1180*/  @!P4 LDGSTS.E.BYPASS.LTC128B.128 [R227+0x5800], [R16.64+0x80] ;  /* 0x0580008010e3cfae */ /* 0x000be2000b901d52 */
[----:B--2---:R-:W-:-:S03]  /*1190*/  @!P2 IADD3 R6, P6, R34, 0x50, RZ ;  /* 0x000000502206a810 */ /* 0x004fc60007fde0ff */
[----:B------:R2:W-:Y:S04]  /*11a0*/  @!P3 LDGSTS.E.BYPASS.LTC128B.128 [R227+0x2000], [R24.64] ;  /* 0x0200000018e3bfae */ /* 0x0005e8000b901d52 */
[----:B------:R2:W-:Y:S01]  /*11b0*/  @!P3 LDGSTS.E.BYPASS.LTC128B.128 [R227+0x6000], [R24.64+0x80] ;  /* 0x0600008018e3bfae */ /* 0x0005e2000b901d52 */
[----:B---3--:R-:W-:Y:S01]  /*11c0*/  @!P2 IMAD.X R0, RZ, RZ, R35, P6 ;  /* 0x000000ffff00a224 */ /* 0x008fe200030e0623 */
[----:B------:R-:W-:-:S03]  /*11d0*/  @!P1 IADD3 R5, P6, R34, 0x60, RZ ;  /* 0x0000006022059810 */ /* 0x000fc60007fde0ff */
[----:B------:R-:W-:Y:S02]  /*11e0*/  @!P2 IMAD R0, R0, c[0x0][0x190], RZ ;  /* 0x000064000000aa24 */ /* 0x000fe400078e02ff */
[----:B------:R-:W-:Y:S01]  /*11f0*/  @!P1 IMAD.X R4, RZ, RZ, R35, P6 ;  /* 0x000000ffff049224 */ /* 0x000fe200030e0623 */
[----:B------:R-:W-:Y:S01]  /*1200*/  @!P0 IADD3 R9, P6, R34, 0x70, RZ ;  /* 0x0000007022098810 */ /* 0x000fe20007fde0ff */
[C---:B------:R-:W-:Y:S02]  /*1210*/  @!P2 IMAD R0, R6.reuse, c[0x0][0x194], R0 ;  /* 0x000065000600aa24 */ /* 0x040fe400078e0200 */
[----:B------:R-:W-:-:S04]  /*1220*/  @!P2 IMAD.WIDE.U32 R6, R6, c[0x0][0x190], R2 ;  /* 0x000064000606aa25 */ /* 0x000fc800078e0002 */
[----:B------:R-:W-:Y:S01]  /*1230*/  @!P0 IMAD.X R8, RZ, RZ, R35, P6 ;  /* 0x000000ffff088224 */ /* 0x000fe200030e0623 */
[----:B------:R-:W-:Y:S01]  /*1240*/  @!P2 LEA R18, P6, R6, c[0x0][0x160], 0x1 ;  /* 0x000058000612aa11 */ /* 0x000fe200078c08ff */
[----:B------:R-:W-:Y:S02]  /*1250*/  @!P1 IMAD R4, R4, c[0x0][0x190], RZ ;  /* 0x0000640004049a24 */ /* 0x000fe400078e02ff */
[----:B------:R-:W-:Y:S02]  /*1260*/  @!P2 IMAD.IADD R0, R7, 0x1, R0 ;  /* 0x000000010700a824 */ /* 0x000fe400078e0200 */
[----:B------:R-:W-:Y:S02]  /*1270*/  @!P0 IMAD R8, R8, c[0x0][0x190], RZ ;  /* 0x0000640008088a24 */ /* 0x000fe400078e02ff */
[C---:B------:R-:W-:Y:S01]  /*1280*/  @!P1 IMAD R10, R5.reuse, c[0x0][0x194], R4 ;  /* 0x00006500050a9a24 */ /* 0x040fe200078e0204 */
[----:B------:R-:W-:Y:S01]  /*1290*/  @!P2 LEA.HI.X R19, R6, c[0x0][0x164], R0, 0x1, P6 ;  /* 0x000059000613aa11 */ /* 0x000fe200030f0c00 */
[----:B------:R-:W-:-:S04]  /*12a0*/  @!P1 IMAD.WIDE.U32 R4, R5, c[0x0][0x190], R2 ;  /* 0x0000640005049a25 */ /* 0x000fc800078e0002 */
[C---:B------:R-:W-:Y:S01]  /*12b0*/  @!P0 IMAD R6, R9.reuse, c[0x0][0x194], R8 ;  /* 0x0000650009068a24 */ /* 0x040fe200078e0208 */
[----:B------:R-:W-:Y:S01]  /*12c0*/  @!P1 LEA R14, P6, R4, c[0x0][0x160], 0x1 ;  /* 0x00005800040e9a11 */ /* 0x000fe200078c08ff */
[----:B------:R-:W-:Y:S01]  /*12d0*/  @!P0 IMAD.WIDE.U32 R2, R9, c[0x0][0x190], R2 ;  /* 0x0000640009028a25 */ /* 0x000fe200078e0002 */
[----:B------:R-:W-:Y:S01]  /*12e0*/  LEA.HI R9, R26, R120, RZ, 0x4 ;  /* 0x000000781a097211 */ /* 0x000fe200078f20ff */
[----:B------:R3:W-:Y:S02]  /*12f0*/  @!P2 LDGSTS.E.BYPASS.LTC128B.128 [R227+0x2800], [R18.64] ;  /* 0x0280000012e3afae */ /* 0x0007e4000b901d52 */
[----:B------:R-:W-:Y:S01]  /*1300*/  @!P1 IMAD.IADD R0, R5, 0x1, R10 ;  /* 0x0000000105009824 */ /* 0x000fe200078e020a */
[----:B------:R-:W-:Y:S01]  /*1310*/  SHF.R.S32.HI R8, RZ, 0x4, R9 ;  /* 0x00000004ff087819 */ /* 0x000fe20000011409 */
[----:B------:R-:W-:Y:S01]  /*1320*/  @!P0 IMAD.IADD R3, R3, 0x1, R6 ;  /* 0x0000000103038824 */ /* 0x000fe200078e0206 */
[----:B------:R3:W-:Y:S01]  /*1330*/  @!P2 LDGSTS.E.BYPASS.LTC128B.128 [R227+0x6800], [R18.64+0x80] ;  /* 0x0680008012e3afae */ /* 0x0007e2000b901d52 */
[C---:B------:R-:W-:Y:S01]  /*1340*/  IMAD R7, R29.reuse, c[0x0][0x1a0], RZ ;  /* 0x000068001d077a24 */ /* 0x040fe200078e02ff */
[----:B------:R-:W-:Y:S01]  /*1350*/  @!P1 LEA.HI.X R15, R4, c[0x0][0x164], R0, 0x1, P6 ;  /* 0x00005900040f9a11 */ /* 0x000fe200030f0c00 */
[----:B------:R-:W-:Y:S01]  /*1360*/  IMAD R0, R29, c[0x0][0x198], RZ ;  /* 0x000066001d007a24 */ /* 0x000fe200078e02ff */
[----:B-1----:R-:W-:Y:S01]  /*1370*/  @!P0 LEA R12, P6, R2, c[0x0][0x160], 0x1 ;  /* 0x00005800020c8a11 */ /* 0x002fe200078c08ff */
[----:B------:R-:W-:Y:S01]  /*1380*/  IMAD.WIDE.U32 R4, R28, c[0x0][0x198], R30 ;  /* 0x000066001c047a25 */ /* 0x000fe200078e001e */
[----:B------:R-:W-:Y:S01]  /*1390*/  LEA.HI R6, R9, R8, RZ, 0x1 ;  /* 0x0000000809067211 */ /* 0x000fe200078f08ff */
[----:B------:R1:W-:Y:S01]  /*13a0*/  @!P1 LDGSTS.E.BYPASS.LTC128B.128 [R227+0x3000], [R14.64] ;  /* 0x030000000ee39fae */ /* 0x0003e2000b901d52 */
[----:B------:R-:W-:Y:S01]  /*13b0*/  @!P0 LEA.HI.X R13, R2, c[0x0][0x164], R3, 0x1, P6 ;  /* 0x00005900020d8a11 */ /* 0x000fe200030f0c03 */
[----:B------:R-:W-:Y:S01]  /*13c0*/  IMAD R0, R28, c[0x0][0x19c], R0 ;  /* 0x000067001c007a24 */ /* 0x000fe200078e0200 */
[----:B------:R-:W-:Y:S01]  /*13d0*/  IADD3 R4, P6, R4, UR22, RZ ;  /* 0x0000001604047c10 */ /* 0x000fe2000ffde0ff */
[----:B------:R-:W-:Y:S01]  /*13e0*/  IMAD.WIDE.U32 R2, R28, c[0x0][0x1a0], R30 ;  /* 0x000068001c027a25 */ /* 0x000fe200078e001e */
[----:B------:R-:W-:Y:S01]  /*13f0*/  LOP3.LUT R6, R6, 0xfffffffe, RZ, 0xc0, !PT ;  /* 0xfffffffe06067812 */ /* 0x000fe200078ec0ff */
[----:B------:R-:W-:Y:S01]  /*1400*/  USHF.L.U32 UR22, UR4, 0x4, URZ ;  /* 0x0000000404167899 */ /* 0x000fe2000800063f */
[----:B------:R-:W-:Y:S01]  /*1410*/  IADD3.X R5, R5, UR7, R0, P6, !PT ;  /* 0x0000000705057c10 */ /* 0x000fe2000b7fe400 */
[----:B------:R-:W-:Y:S01]  /*1420*/  UIADD3 UR7, UR8, -0x1, URZ ;  /* 0xffffffff08077890 */ /* 0x000fe2000fffe03f */
[----:B------:R-:W-:Y:S01]  /*1430*/  IMAD R0, R28, c[0x0][0x1a4], R7 ;  /* 0x000069001c007a24 */ /* 0x000fe200078e0207 */
[----:B------:R-:W-:Y:S01]  /*1440*/  IADD3 R10, P6, R2, UR24, RZ ;  /* 0x00000018020a7c10 */ /* 0x000fe2000ffde0ff */
[----:B------:R-:W-:Y:S01]  /*1450*/  IMAD.IADD R23, R8, 0x1, -R6 ;  /* 0x0000000108177824 */ /* 0x000fe200078e0a06 */
[----:B------:R-:W-:Y:S01]  /*1460*/  SHF.R.S32.HI R8, RZ, 0x1f, R22 ;  /* 0x0000001fff087819 */ /* 0x000fe20000011416 */
[----:B------:R-:W-:Y:S01]  /*1470*/  UIMAD UR15, UR7, -0x20, UR14 ;  /* 0xffffffe0070f78a4 */ /* 0x000fe2000f8e020e */
[----:B------:R-:W-:Y:S01]  /*1480*/  IADD3.X R11, R3, UR21, R0, P6, !PT ;  /* 0x00000015030b7c10 */ /* 0x000fe2000b7fe400 */
[----:B------:R-:W-:Y:S01]  /*1490*/  IMAD.WIDE.U32 R30, R22, c[0x0][0x1b0], R4 ;  /* 0x00006c00161e7a25 */ /* 0x000fe200078e0004 */
[----:B------:R-:W-:Y:S01]  /*14a0*/  USHF.L.U64.HI UR21, UR4, UR9, UR5 ;  /* 0x0000000904157299 */ /* 0x000fe20008010205 */
[----:B------:R1:W-:Y:S01]  /*14b0*/  @!P1 LDGSTS.E.BYPASS.LTC128B.128 [R227+0x7000], [R14.64+0x80] ;  /* 0x070000800ee39fae */ /* 0x0003e2000b901d52 */
[----:B------:R-:W-:Y:S01]  /*14c0*/  USHF.R.S32.HI UR17, URZ, 0x1f, UR7 ;  /* 0x0000001f3f117899 */ /* 0x000fe20008011407 */
[----:B------:R-:W-:Y:S01]  /*14d0*/  IMAD R0, R8, c[0x0][0x1b0], RZ ;  /* 0x00006c0008007a24 */ /* 0x000fe200078e02ff */
[----:B------:R-:W-:Y:S01]  /*14e0*/  ISETP.GE.AND P6, PT, R28, UR15, PT ;  /* 0x0000000f1c007c0c */ /* 0x000fe2000bfc6270 */
[----:B------:R-:W-:Y:S01]  /*14f0*/  UIMAD UR5, UR12, UR7, URZ ;  /* 0x000000070c0572a4 */ /* 0x000fe2000f8e023f */
[----:B----4-:R-:W-:Y:S01]  /*1500*/  IMAD.U32 R20, RZ, RZ, UR7 ;  /* 0x00000007ff147e24 */ /* 0x010fe2000f8e00ff */
[----:B------:R-:W-:Y:S01]  /*1510*/  ISETP.GE.AND P5, PT, R27, UR15, PT ;  /* 0x0000000f1b007c0c */ /* 0x000fe2000bfa6270 */
[----:B------:R-:W-:Y:S01]  /*1520*/  IMAD R2, R22, c[0x0][0x1b4], R0 ;  /* 0x00006d0016027a24 */ /* 0x000fe200078e0200 */
[----:B------:R-:W-:Y:S01]  /*1530*/  UIMAD UR5, UR17, UR20, UR5 ;  /* 0x00000014110572a4 */ /* 0x000fe2000f8e0205 */
[----:B------:R-:W-:Y:S01]  /*1540*/  IMAD.MOV.U32 R122, RZ, RZ, R30 ;  /* 0x000000ffff7a7224 */ /* 0x000fe200078e001e */
[----:B------:R-:W-:Y:S01]  /*1550*/  LOP3.LUT R0, R9, 0xfffffff0, RZ, 0xc0, !PT ;  /* 0xfffffff009007812 */ /* 0x000fe200078ec0ff */
[----:B------:R-:W-:Y:S01]  /*1560*/  IMAD.IADD R123, R31, 0x1, R2 ;  /* 0x000000011f7b7824 */ /* 0x000fe200078e0202 */
[----:B------:R1:W-:Y:S01]  /*1570*/  @!P0 LDGSTS.E.BYPASS.LTC128B.128 [R227+0x3800], [R12.64] ;  /* 0x038000000ce38fae */ /* 0x0003e2000b901d52 */
[----:B------:R-:W-:Y:S01]  /*1580*/  IMAD.SHL.U32 R5, R32, 0x40, RZ ;  /* 0x0000004020057824 */ /* 0x000fe200078e00ff */
[----:B------:R-:W-:Y:S01]  /*1590*/  ISETP.GE.AND P3, PT, R28, UR15, PT ;  /* 0x0000000f1c007c0c */ /* 0x000fe2000bf66270 */
[----:B------:R-:W-:Y:S01]  /*15a0*/  IMAD.WIDE.U32 R2, R20, UR20, R122 ;  /* 0x0000001414027c25 */ /* 0x000fe2000f8e007a */
[----:B------:R1:W-:Y:S01]  /*15b0*/  @!P0 LDGSTS.E.BYPASS.LTC128B.128 [R227+0x7800], [R12.64+0x80] ;  /* 0x078000800ce38fae */ /* 0x0003e2000b901d52 */
[----:B------:R-:W-:-:S02]  /*15c0*/  ISETP.GE.AND P2, PT, R27, UR15, PT ;  /* 0x0000000f1b007c0c */ /* 0x000fc4000bf46270 */
[----:B------:R-:W-:Y:S01]  /*15d0*/  IMAD.SHL.U32 R7, R28, 0x8, RZ ;  /* 0x000000081c077824 */ /* 0x000fe200078e00ff */
[----:B------:R-:W-:Y:S01]  /*15e0*/  LOP3.LUT R5, R5, 0x1c0, RZ, 0xc0, !PT ;  /* 0x000001c005057812 */ /* 0x000fe200078ec0ff */
[----:B------:R-:W-:Y:S01]  /*15f0*/  IMAD.IADD R0, R120, 0x1, -R0 ;  /* 0x0000000178007824 */ /* 0x000fe200078e0a00 */
[----:B------:R-:W-:Y:S01]  /*1600*/  IADD3 R6, R3, UR5, RZ ;  /* 0x0000000503067c10 */ /* 0x000fe2000fffe0ff */
[----:B------:R-:W-:Y:S01]  /*1610*/  ULDC.64 UR4, c[0x0][0x1a0] ;  /* 0x0000680000047ab9 */ /* 0x000fe20000000a00 */
[----:B------:R-:W-:Y:S01]  /*1620*/  @!P6 LEA R4, P4, R2, c[0x0][0x168], 0x1 ;  /* 0x00005a000204ea11 */ /* 0x000fe200078808ff */
[----:B------:R-:W-:Y:S01]  /*1630*/  USHF.L.U64.HI UR23, UR4, UR6, UR5 ;  /* 0x0000000604177299 */ /* 0x000fe20008010205 */
[----:B------:R-:W-:Y:S01]  /*1640*/  LOP3.LUT R9, R5, 0x8, R7, 0xf8, !PT ;  /* 0x0000000805097812 */ /* 0x000fe200078ef807 */
[----:B------:R-:W-:Y:S01]  /*1650*/  IMAD.WIDE.U32 R10, R22, c[0x0][0x1b8], R10 ;  /* 0x00006e00160a7a25 */ /* 0x000fe200078e000a */
[----:B------:R-:W-:Y:S01]  /*1660*/  SHF.R.U32.HI R7, RZ, 0x3, R5 ;  /* 0x00000003ff077819 */ /* 0x000fe20000011605 */
[----:B------:R-:W-:Y:S01]  /*1670*/  USHF.L.U32 UR24, UR4, 0x5, URZ ;  /* 0x0000000504187899 */ /* 0x000fe2000800063f */
[C---:B------:R-:W-:Y:S01]  /*1680*/  @!P6 LEA.HI.X R5, R2.reuse, c[0x0][0x16c], R6, 0x1, P4 ;  /* 0x00005b000205ea11 */ /* 0x040fe200020f0c06 */
[----:B------:R-:W-:Y:S01]  /*1690*/  UIMAD UR6, UR23, UR7, URZ ;  /* 0x00000007170672a4 */ /* 0x000fe2000f8e023f */
[----:B------:R-:W-:Y:S01]  /*16a0*/  @!P5 IADD3 R3, P4, R2, UR22, RZ ;  /* 0x000000160203dc10 */ /* 0x000fe2000ff9e0ff */
[----:B------:R-:W-:Y:S01]  /*16b0*/  IMAD.MOV.U32 R236, RZ, RZ, R10 ;  /* 0x000000ffffec7224 */ /* 0x000fe200078e000a */
[----:B-----5:R-:W-:Y:S01]  /*16c0*/  SHF.R.S32.HI R17, RZ, 0x1f, R0 ;  /* 0x0000001fff117819 */ /* 0x020fe20000011400 */
[----:B------:R4:W-:Y:S01]  /*16d0*/  @!P6 LDGSTS.E.BYPASS.LTC128B.128 [R227+0x8000], [R4.64] ;  /* 0x0800000004e3efae */ /* 0x0009e2000b901d52 */
[----:B------:R-:W-:Y:S01]  /*16e0*/  @!P5 IADD3.X R6, R6, UR21, RZ, P4, !PT ;  /* 0x000000150606dc10 */ /* 0x000fe2000a7fe4ff */
[----:B------:R-:W-:Y:S01]  /*16f0*/  UIMAD UR6, UR17, UR24, UR6 ;  /* 0x00000018110672a4 */ /* 0x000fe2000f8e0206 */
[----:B------:R-:W-:Y:S01]  /*1700*/  @!P5 LEA R2, P4, R3, c[0x0][0x168], 0x1 ;  /* 0x00005a000302da11 */ /* 0x000fe200078808ff */
[----:B------:R4:W-:Y:S01]  /*1710*/  @!P6 LDGSTS.E.BYPASS.LTC128B.128 [R227+0x9000], [R4.64+0x80] ;  /* 0x0900008004e3efae */ /* 0x0009e2000b901d52 */
[----:B------:R-:W-:Y:S01]  /*1720*/  LEA.HI R17, R17, R0, RZ, 0x3 ;  /* 0x0000000011117211 */ /* 0x000fe200078f18ff */
[----:B------:R-:W-:Y:S01]  /*1730*/  USHF.L.U32 UR25, UR4, 0x4, URZ ;  /* 0x0000000404197899 */ /* 0x000fe2000800063f */
[----:B------:R-:W-:Y:S01]  /*1740*/  @!P5 LEA.HI.X R3, R3, c[0x0][0x16c], R6, 0x1, P4 ;  /* 0x00005b000303da11 */ /* 0x000fe200020f0c06 */
[----:B------:R-:W-:Y:S01]  /*1750*/  USHF.L.U64.HI UR4, UR4, UR9, UR5 ;  /* 0x0000000904047299 */ /* 0x000fe20008010205 */
[----:B------:R-:W-:Y:S01]  /*1760*/  LOP3.LUT R16, R17, 0xfffffff8, RZ, 0xc0, !PT ;  /* 0xfffffff811107812 */ /* 0x000fe200078ec0ff */
[----:B------:R-:W-:Y:S01]  /*1770*/  STL.64 [R1+0x18], R30 ;  /* 0x0000181e01007387 */ /* 0x000fe20000100a00 */
[----:B------:R-:W-:Y:S01]  /*1780*/  LOP3.LUT R9, R9, R7, RZ, 0x3c, !PT ;  /* 0x0000000709097212 */ /* 0x000fe200078e3cff */
[----:B------:R-:W-:-:S02]  /*1790*/  IMAD R7, R8, c[0x0][0x1b8], RZ ;  /* 0x00006e0008077a24 */ /* 0x000fc400078e02ff */
[----:B------:R5:W-:Y:S01]  /*17a0*/  @!P5 LDGSTS.E.BYPASS.LTC128B.128 [R227+0x8800], [R2.64] ;  /* 0x0880000002e3dfae */ /* 0x000be2000b901d52 */
[----:B------:R-:W-:Y:S02]  /*17b0*/  IMAD.IADD R16, R0, 0x1, -R16 ;  /* 0x0000000100107824 */ /* 0x000fe400078e0a10 */
[----:B------:R-:W-:Y:S01]  /*17c0*/  IMAD R7, R22, c[0x0][0x1bc], R7 ;  /* 0x00006f0016077a24 */ /* 0x000fe200078e0207 */
[----:B------:R5:W-:Y:S01]  /*17d0*/  @!P5 LDGSTS.E.BYPASS.LTC128B.128 [R227+0x9800], [R2.64+0x80] ;  /* 0x0980008002e3dfae */ /* 0x000be2000b901d52 */
[----:B------:R-:W-:Y:S02]  /*17e0*/  IMAD.SHL.U32 R0, R16, 0x40, RZ ;  /* 0x0000004010007824 */ /* 0x000fe400078e00ff */
[----:B------:R-:W-:Y:S01]  /*17f0*/  IMAD.IADD R237, R11, 0x1, R7 ;  /* 0x000000010bed7824 */ /* 0x000fe200078e0207 */
[----:B------:R-:W0:Y:S02]  /*1800*/  LDGDEPBAR ;  /* 0x00000000000079af */ /* 0x000e240000000000 */
[----:B------:R-:W-:-:S02]  /*1810*/  LOP3.LUT R0, R0, 0x1c0, RZ, 0xc0, !PT ;  /* 0x000001c000007812 */ /* 0x000fc400078ec0ff */
[----:B------:R-:W-:Y:S04]  /*1820*/  STL.64 [R1+0x10], R122 ;  /* 0x0000107a01007387 */ /* 0x000fe80000100a00 */
[----:B------:R-:W-:Y:S01]  /*1830*/  STL.64 [R1+0x30], R10 ;  /* 0x0000300a01007387 */ /* 0x000fe20000100a00 */
[----:B----4-:R-:W-:-:S03]  /*1840*/  IMAD.SHL.U32 R5, R17, 0x40, RZ ;  /* 0x0000004011057824 */ /* 0x010fc600078e00ff */
[----:B------:R-:W-:Y:S02]  /*1850*/  STL.64 [R1+0x38], R236 ;  /* 0x000038ec01007387 */ /* 0x000fe40000100a00 */
[----:B------:R-:W-:-:S05]  /*1860*/  LOP3.LUT R116, R5, 0xfffffe00, RZ, 0xc0, !PT ;  /* 0xfffffe0005747812 */ /* 0x000fca00078ec0ff */
[----:B------:R-:W-:Y:S02]  /*1870*/  IMAD R8, R118, 0x400, R116 ;  /* 0x0000040076087824 */ /* 0x000fe400078e0274 */
[----:B-----5:R-:W-:Y:S01]  /*1880*/  IMAD.SHL.U32 R2, R23, 0x8, RZ ;  /* 0x0000000817027824 */ /* 0x020fe200078e00ff */
[----:B------:R-:W-:-:S04]  /*1890*/  DEPBAR.LE SB0, 0x0 ;  /* 0x000080000000791a */ /* 0x000fc80000000000 */
[----:B------:R-:W-:Y:S01]  /*18a0*/  BAR.SYNC.DEFER_BLOCKING 0x0 ;  /* 0x0000000000007b1d */ /* 0x000fe20000010000 */
[----:B------:R-:W-:Y:S01]  /*18b0*/  LOP3.LUT R4, R0, 0x8, R2, 0xf8, !PT ;  /* 0x0000000800047812 */ /* 0x000fe200078ef802 */
[----:B------:R-:W-:Y:S01]  /*18c0*/  IMAD.WIDE.U32 R2, R20, UR24, R236 ;  /* 0x0000001814027c25 */ /* 0x000fe2000f8e00ec */
[----:B------:R-:W-:-:S04]  /*18d0*/  SHF.R.U32.HI R0, RZ, 0x3, R0 ;  /* 0x00000003ff007819 */ /* 0x000fc80000011600 */
[----:B------:R-:W-:Y:S02]  /*18e0*/  LOP3.LUT R117, R4, R0, RZ, 0x3c, !PT ;  /* 0x0000000004757212 */ /* 0x000fe400078e3cff */
[----:B------:R-:W-:Y:S02]  /*18f0*/  IADD3 R0, R3, UR6, RZ ;  /* 0x0000000603007c10 */ /* 0x000fe4000fffe0ff */
[C---:B------:R-:W-:Y:S02]  /*1900*/  @!P3 LEA R4, P1, R2.reuse, c[0x0][0x170], 0x1 ;  /* 0x00005c000204ba11 */ /* 0x040fe400078208ff */
[C---:B------:R-:W-:Y:S02]  /*1910*/  @!P2 IADD3 R3, P0, R2.reuse, UR25, RZ ;  /* 0x000000190203ac10 */ /* 0x040fe4000ff1e0ff */
[----:B------:R-:W-:Y:S02]  /*1920*/  @!P3 LEA.HI.X R5, R2, c[0x0][0x174], R0, 0x1, P1 ;  /* 0x00005d000205ba11 */ /* 0x000fe400008f0c00 */
[----:B------:R-:W-:Y:S01]  /*1930*/  @!P2 IADD3.X R2, R0, UR4, RZ, P0, !PT ;  /* 0x000000040002ac10 */ /* 0x000fe200087fe4ff */
[----:B------:R-:W-:Y:S01]  /*1940*/  IMAD R0, R23, 0x200, R9 ;  /* 0x0000020017007824 */ /* 0x000fe200078e0209 */
[----:B------:R-:W-:-:S03]  /*1950*/  @!P2 LEA R6, P0, R3, c[0x0][0x170], 0x1 ;  /* 0x00005c000306aa11 */ /* 0x000fc600078008ff */
[----:B------:R-:W-:Y:S01]  /*1960*/  IMAD.SHL.U32 R212, R0, 0x2, RZ ;  /* 0x0000000200d47824 */ /* 0x000fe200078e00ff */
[----:B------:R-:W-:Y:S01]  /*1970*/  @!P2 LEA.HI.X R7, R3, c[0x0][0x174], R2, 0x1, P0 ;  /* 0x00005d000307aa11 */ /* 0x000fe200000f0c02 */
[----:B------:R-:W-:Y:S01]  /*1980*/  IMAD.IADD R2, R117, 0x1, R8 ;  /* 0x0000000175027824 */ /* 0x000fe200078e0208 */
[----:B------:R-:W-:Y:S01]  /*1990*/  @P3 STS.128 [R227+0xa000], RZ ;  /* 0x00a000ffe3003388 */ /* 0x000fe20000000c00 */
[----:B------:R-:W-:Y:S02]  /*19a0*/  LOP3.LUT P0, RZ, R32, 0x2, RZ, 0xc0, !PT ;  /* 0x0000000220ff7812 */ /* 0x000fe4000780c0ff */
[----:B------:R-:W-:Y:S01]  /*19b0*/  IMAD.SHL.U32 R214, R2, 0x2, RZ ;  /* 0x0000000202d67824 */ /* 0x000fe200078e00ff */
[----:B------:R-:W-:Y:S01]  /*19c0*/  @P3 STS.128 [R227+0xb000], RZ ;  /* 0x00b000ffe3003388 */ /* 0x000fe20000000c00 */
[C---:B------:R-:W-:Y:S01]  /*19d0*/  IADD3 R0, R212.reuse, 0x8000, RZ ;  /* 0x00008000d4007810 */ /* 0x040fe20007ffe0ff */
[----:B------:R-:W-:Y:S01]  /*19e0*/  IMAD.MOV.U32 R2, RZ, RZ, 0x20 ;  /* 0x00000020ff027424 */ /* 0x000fe200078e00ff */
[----:B------:R-:W-:Y:S01]  /*19f0*/  IADD3 R223, R212, 0x8020, RZ ;  /* 0x00008020d4df7810 */ /* 0x000fe20007ffe0ff */
[----:B------:R-:W-:Y:S01]  /*1a00*/  @!PT LDS RZ, [RZ] ;  /* 0x00000000fffff984 */ /* 0x000fe20000000800 */
[----:B------:R-:W-:Y:S01]  /*1a10*/  @!PT LDS RZ, [RZ] ;  /* 0x00000000fffff984 */ /* 0x000fe20000000800 */
[----:B------:R-:W-:Y:S01]  /*1a20*/  @!PT LDS RZ, [RZ] ;  /* 0x00000000fffff984 */ /* 0x000fe20000000800 */
[----:B------:R4:W-:Y:S04]  /*1a30*/  @!P3 LDGSTS.E.BYPASS.LTC128B.128 [R227+0xa000], [R4.64] ;  /* 0x0a00000004e3bfae */ /* 0x0009e8000b901d52 */
[----:B------:R4:W-:Y:S02]  /*1a40*/  @!P3 LDGSTS.E.BYPASS.LTC128B.128 [R227+0xb000], [R4.64+0x80] ;  /* 0x0b00008004e3bfae */ /* 0x0009e4000b901d52 */
[----:B------:R-:W-:Y:S01]  /*1a50*/  @P0 IADD3 R223, R0, -0x20, RZ ;  /* 0xffffffe000df0810 */ /* 0x000fe20007ffe0ff */
[----:B------:R-:W-:Y:S01]  /*1a60*/  IMAD.MOV.U32 R0, RZ, RZ, -0x20 ;  /* 0xffffffe0ff007424 */ /* 0x000fe200078e00ff */
[----:B------:R-:W-:Y:S02]  /*1a70*/  @P2 STS.128 [R227+0xa800], RZ ;  /* 0x00a800ffe3002388 */ /* 0x000fe40000000c00 */
[----:B------:R-:W-:-:S02]  /*1a80*/  IADD3 R226, R223, 0x800, RZ ;  /* 0x00000800dfe27810 */ /* 0x000fc40007ffe0ff */
[----:B------:R-:W-:Y:S01]  /*1a90*/  @P2 STS.128 [R227+0xb800], RZ ;  /* 0x00b800ffe3002388 */ /* 0x000fe20000000c00 */
[C---:B------:R-:W-:Y:S02]  /*1aa0*/  IADD3 R225, R223.reuse, 0x1000, RZ ;  /* 0x00001000dfe17810 */ /* 0x040fe40007ffe0ff */
[----:B------:R-:W-:Y:S01]  /*1ab0*/  IADD3 R224, R223, 0x1800, RZ ;  /* 0x00001800dfe07810 */ /* 0x000fe20007ffe0ff */
[----:B------:R-:W-:Y:S01]  /*1ac0*/  @!PT LDS RZ, [RZ] ;  /* 0x00000000fffff984 */ /* 0x000fe20000000800 */
[----:B------:R-:W-:Y:S01]  /*1ad0*/  @!PT LDS RZ, [RZ] ;  /* 0x00000000fffff984 */ /* 0x000fe20000000800 */
[----:B------:R-:W-:Y:S01]  /*1ae0*/  @!PT LDS RZ, [RZ] ;  /* 0x00000000fffff984 */ /* 0x000fe20000000800 */
[----:B------:R5:W-:Y:S04]  /*1af0*/  @!P2 LDGSTS.E.BYPASS.LTC128B.128 [R227+0xa800], [R6.64] ;  /* 0x0a80000006e3afae */ /* 0x000be8000b901d52 */
[----:B------:R5:W-:Y:S01]  /*1b00*/  @!P2 LDGSTS.E.BYPASS.LTC128B.128 [R227+0xb800], [R6.64+0x80] ;  /* 0x0b80008006e3afae */ /* 0x000be2000b901d52 */
[----:B------:R-:W-:Y:S02]  /*1b10*/  R2P PR, R16, 0x6 ;  /* 0x0000000610007804 */ /* 0x000fe40000000000 */
[----:B------:R-:W-:Y:S01]  /*1b20*/  LOP3.LUT P0, RZ, R32, 0x4, RZ, 0xc0, !PT ;  /* 0x0000000420ff7812 */ /* 0x000fe2000780c0ff */
[----:B------:R-:W-:Y:S02]  /*1b30*/  LDSM.16.M88.4 R20, [R214] ;  /* 0x00000000d614783b */ /* 0x000fe40000000200 */
[----:B------:R-:W-:-:S02]  /*1b40*/  SEL R0, R0, 0x20, P2 ;  /* 0x0000002000007807 */ /* 0x000fc40001000000 */
[----:B--2---:R-:W2:Y:S01]  /*1b50*/  LDSM.16.M88.4 R24, [R212+0x8000] ;  /* 0x00800000d418783b */ /* 0x004ea20000000200 */
[----:B------:R-:W-:Y:S01]  /*1b60*/  SEL R2, R2, 0xffffffe0, !P0 ;  /* 0xffffffe002027807 */ /* 0x000fe20004000000 */
[----:B----4-:R-:W-:Y:S02]  /*1b70*/  IMAD.MOV.U32 R4, RZ, RZ, 0x10 ;  /* 0x00000010ff047424 */ /* 0x010fe400078e00ff */
[----:B------:R-:W4:Y:S01]  /*1b80*/  LDSM.16.M88.4 R8, [R214+0x2000] ;  /* 0x00200000d608783b */ /* 0x000f220000000200 */
[----:B------:R-:W-:Y:S02]  /*1b90*/  IMAD R222, R0, 0x2, R214 ;  /* 0x0000000200de7824 */ /* 0x000fe400078e02d6 */
[----:B------:R-:W-:Y:S01]  /*1ba0*/  IMAD R221, R2, 0x2, R212 ;  /* 0x0000000202dd7824 */ /* 0x000fe200078e02d4 */
[----:B------:R-:W-:Y:S01]  /*1bb0*/  SEL R4, R4, 0xfffffff0, !P1 ;  /* 0xfffffff004047807 */ /* 0x000fe20004800000 */
[----:B------:R-:W4:Y:S01]  /*1bc0*/  LDSM.16.M88.4 R28, [R212+0x8800] ;  /* 0x00880000d41c783b */ /* 0x000f220000000200 */
[----:B------:R-:W-:-:S03]  /*1bd0*/  IMAD R219, R2, 0x2, R223 ;  /* 0x0000000202db7824 */ /* 0x000fc600078e02df */
[----:B------:R-:W-:Y:S01]  /*1be0*/  IMAD R216, R4, 0x2, R214 ;  /* 0x0000000204d87824 */ /* 0x000fe200078e02d6 */
[----:B------:R-:W-:Y:S03]  /*1bf0*/  LDSM.16.M88.4 R36, [R223] ;  /* 0x00000000df24783b */ /* 0x000fe60000000200 */
[----:B------:R-:W-:Y:S01]  /*1c00*/  IMAD R220, R0, 0x2, R216 ;  /* 0x0000000200dc7824 */ /* 0x000fe200078e02d8 */
[----:B---3--:R-:W3:Y:S01]  /*1c10*/  LDSM.16.M88.4 R16, [R216] ;  /* 0x00000000d810783b */ /* 0x008ee20000000200 */
[----:B-----5:R-:W-:-:S03]  /*1c20*/  IMAD.U32 R6, RZ, RZ, UR7 ;  /* 0x00000007ff067e24 */ /* 0x020fc6000f8e00ff */
[----:B-1----:R-:W1:Y:S04]  /*1c30*/  LDSM.16.M88.4 R12, [R216+0x2000] ;  /* 0x00200000d80c783b */ /* 0x002e680000000200 */
[----:B------:R-:W-:Y:S04]  /*1c40*/  LDSM.16.M88.4 R60, [R221+0x8000] ;  /* 0x00800000dd3c783b */ /* 0x000fe80000000200 */
[----:B------:R-:W5:Y:S04]  /*1c50*/  LDSM.16.M88.4 R48, [R222] ;  /* 0x00000000de30783b */ /* 0x000f680000000200 */
[----:B------:R-:W1:Y:S04]  /*1c60*/  LDSM.16.M88.4 R52, [R223+0x800] ;  /* 0x00080000df34783b */ /* 0x000e680000000200 */
[----:B------:R-:W1:Y:S01]  /*1c70*/  LDSM.16.M88.4 R44, [R222+0x2000] ;  /* 0x00200000de2c783b */ /* 0x000e620000000200 */
[-C--:B--2---:R-:W-:Y:S03]  /*1c80*/  HMMA.16816.F32.BF16 R32, R20, R24.reuse, RZ ;  /* 0x000000181420723c */ /* 0x084fe600000418ff */
[----:B------:R-:W-:Y:S04]  /*1c90*/  LDSM.16.M88.4 R92, [R219] ;  /* 0x00000000db5c783b */ /* 0x000fe80000000200 */
[----:B------:R-:W2:Y:S01]  /*1ca0*/  LDSM.16.M88.4 R40, [R220] ;  /* 0x00000000dc28783b */ /* 0x000ea20000000200 */
[C---:B----4-:R-:W-:Y:S03]  /*1cb0*/  HMMA.16816.F32.BF16 R68, R8.reuse, R24, RZ ;  /* 0x000000180844723c */ /* 0x050fe600000418ff */
[----:B------:R-:W-:Y:S04]  /*1cc0*/  LDSM.16.M88.4 R88, [R212+0x9800] ;  /* 0x00980000d458783b */ /* 0x000fe80000000200 */
[----:B------:R-:W0:Y:S01]  /*1cd0*/  LDGDEPBAR ;  /* 0x00000000000079af */ /* 0x000e220000000000 */
[C---:B------:R-:W-:Y:S08]  /*1ce0*/  HMMA.16816.F32.BF16 R72, R8.reuse, R28, RZ ;  /* 0x0000001c0848723c */ /* 0x040ff000000418ff */
[C---:B------:R-:W-:Y:S08]  /*1cf0*/  HMMA.16816.F32.BF16 R76, R8.reuse, R26, RZ ;  /* 0x0000001a084c723c */ /* 0x040ff000000418ff */
[----:B------:R-:W-:Y:S08]  /*1d00*/  HMMA.16816.F32.BF16 R56, R8, R30, RZ ;  /* 0x0000001e0838723c */ /* 0x000ff000000418ff */
[----:B---3--:R-:W-:Y:S01]  /*1d10*/  HMMA.16816.F32.BF16 R8, R16, R36, R32 ;  /* 0x000000241008723c */ /* 0x008fe20000041820 */
[----:B------:R-:W3:Y:S07]  /*1d20*/  LDSM.16.M88.4 R32, [R220+0x2000] ;  /* 0x00200000dc20783b */ /* 0x000eee0000000200 */
[----:B------:R-:W-:Y:S08]  /*1d30*/  HMMA.16816.F32.BF16 R24, R20, R26, RZ ;  /* 0x0000001a1418723c */ /* 0x000ff000000418ff */
[----:B-1----:R-:W-:Y:S08]  /*1d40*/  HMMA.16816.F32.BF16 R68, R12, R36, R68 ;  /* 0x000000240c44723c */ /* 0x002ff00000041844 */
[----:B------:R-:W-:Y:S08]  /*1d50*/  HMMA.16816.F32.BF16 R64, R20, R28, RZ ;  /* 0x0000001c1440723c */ /* 0x000ff000000418ff */
[----:B-----5:R-:W-:Y:S08]  /*1d60*/  HMMA.16816.F32.BF16 R8, R48, R60, R8 ;  /* 0x0000003c3008723c */ /* 0x020ff00000041808 */
[----:B------:R-:W-:Y:S01]  /*1d70*/  HMMA.16816.F32.BF16 R100, R12, R54, R56 ;  /* 0x000000360c64723c */ /* 0x000fe20000041838 */
[----:B------:R-:W1:Y:S07]  /*1d80*/  LDSM.16.M88.4 R56, [R221+0x8800] ;  /* 0x00880000dd38783b */ /* 0x000e6e0000000200 */
[----:B------:R-:W-:Y:S01]  /*1d90*/  HMMA.16816.F32.BF16 R80, R20, R30, RZ ;  /* 0x0000001e1450723c */ /* 0x000fe200000418ff */
[----:B------:R-:W-:Y:S07]  /*1da0*/  LDSM.16.M88.4 R28, [R214+0x4000] ;  /* 0x00400000d61c783b */ /* 0x000fee0000000200 */
[C---:B------:R-:W-:Y:S01]  /*1db0*/  HMMA.16816.F32.BF16 R84, R12.reuse, R52, R72 ;  /* 0x000000340c54723c */ /* 0x040fe20000041848 */
[----:B------:R-:W4:Y:S07]  /*1dc0*/  LDSM.16.M88.4 R72, [R212+0x9000] ;  /* 0x00900000d448783b */ /* 0x000f2e0000000200 */
[-C--:B------:R-:W-:Y:S08]  /*1dd0*/  HMMA.16816.F32.BF16 R76, R12, R38.reuse, R76 ;  /* 0x000000260c4c723c */ /* 0x080ff0000004184c */
[----:B------:R-:W-:Y:S01]  /*1de0*/  HMMA.16816.F32.BF16 R36, R16, R38, R24 ;  /* 0x000000261024723c */ /* 0x000fe20000041818 */
[----:B------:R-:W5:Y:S07]  /*1df0*/  LDSM.16.M88.4 R24, [R214+0x6000] ;  /* 0x00600000d618783b */ /* 0x000f6e0000000200 */
[----:B------:R-:W-:Y:S08]  /*1e00*/  HMMA.16816.F32.BF16 R12, R44, R60, R68 ;  /* 0x0000003c2c0c723c */ /* 0x000ff00000041844 */
[----:B------:R-:W-:Y:S01]  /*1e10*/  HMMA.16816.F32.BF16 R20, R16, R52, R64 ;  /* 0x000000341014723c */ /* 0x000fe20000041840 */
[----:B------:R-:W-:Y:S07]  /*1e20*/  LDSM.16.M88.4 R64, [R223+0x1000] ;  /* 0x00100000df40783b */ /* 0x000fee0000000200 */
[----:B--2---:R-:W-:Y:S08]  /*1e30*/  HMMA.16816.F32.BF16 R8, R40, R92, R8 ;  /* 0x0000005c2808723c */ /* 0x004ff00000041808 */
[----:B------:R-:W-:Y:S01]  /*1e40*/  HMMA.16816.F32.BF16 R104, R16, R54, R80 ;  /* 0x000000361068723c */ /* 0x000fe20000041850 */
[----:B------:R-:W2:Y:S07]  /*1e50*/  LDSM.16.M88.4 R16, [R216+0x4000] ;  /* 0x00400000d810783b */ /* 0x000eae0000000200 */
[----:B------:R-:W-:Y:S08]  /*1e60*/  HMMA.16816.F32.BF16 R52, R48, R62, R36 ;  /* 0x0000003e3034723c */ /* 0x000ff00000041824 */
[----:B---3--:R-:W-:Y:S01]  /*1e70*/  HMMA.16816.F32.BF16 R36, R32, R92, R12 ;  /* 0x0000005c2024723c */ /* 0x008fe2000004180c */
[----:B------:R-:W3:Y:S07]  /*1e80*/  LDSM.16.M88.4 R12, [R216+0x6000] ;  /* 0x00600000d80c783b */ /* 0x000eee0000000200 */
[----:B-1----:R-:W-:Y:S08]  /*1e90*/  HMMA.16816.F32.BF16 R108, R48, R56, R20 ;  /* 0x00000038306c723c */ /* 0x002ff00000041814 */
[----:B----4-:R-:W-:Y:S01]  /*1ea0*/  HMMA.16816.F32.BF16 R20, R28, R72, R8 ;  /* 0x000000481c14723c */ /* 0x010fe20000041808 */
[----:B------:R-:W-:Y:S07]  /*1eb0*/  LDSM.16.M88.4 R8, [R222+0x4000] ;  /* 0x00400000de08783b */ /* 0x000fee0000000200 */
[----:B------:R-:W-:Y:S01]  /*1ec0*/  HMMA.16816.F32.BF16 R68, R44, R62, R76 ;  /* 0x0000003e2c44723c */ /* 0x000fe2000004184c */
[----:B------:R-:W1:Y:S07]  /*1ed0*/  LDSM.16.M88.4 R60, [R221+0x9000] ;  /* 0x00900000dd3c783b */ /* 0x000e6e0000000200 */
[----:B-----5:R-:W-:Y:S01]  /*1ee0*/  HMMA.16816.F32.BF16 R80, R24, R72, R36 ;  /* 0x000000481850723c */ /* 0x020fe20000041824 */
[----:B------:R-:W-:Y:S07]  /*1ef0*/  LDSM.16.M88.4 R36, [R220+0x4000] ;  /* 0x00400000dc24783b */ /* 0x000fee0000000200 */
[----:B------:R-:W-:Y:S08]  /*1f00*/  HMMA.16816.F32.BF16 R112, R44, R56, R84 ;  /* 0x000000382c70723c */ /* 0x000ff00000041854 */
[----:B------:R-:W-:Y:S01]  /*1f10*/  HMMA.16816.F32.BF16 R84, R40, R94, R52 ;  /* 0x0000005e2854723c */ /* 0x000fe20000041834 */
[----:B------:R-:W-:Y:S07]  /*1f20*/  LDSM.16.M88.4 R52, [R219+0x800] ;  /* 0x00080000db34783b */ /* 0x000fee0000000200 */
[----:B--2---:R-:W-:Y:S01]  /*1f30*/  HMMA.16816.F32.BF16 R76, R16, R64, R20 ;  /* 0x00000040104c723c */ /* 0x004fe20000041814 */
[----:B------:R-:W2:Y:S07]  /*1f40*/  LDSM.16.M88.4 R20, [R222+0x6000] ;  /* 0x00600000de14783b */ /* 0x000eae0000000200 */
[----:B------:R-:W-:Y:S01]  /*1f50*/  HMMA.16816.F32.BF16 R92, R32, R94, R68 ;  /* 0x0000005e205c723c */ /* 0x000fe20000041844 */
[----:B------:R-:W4:Y:S07]  /*1f60*/  LDSM.16.M88.4 R68, [R219+0x1000] ;  /* 0x00100000db44783b */ /* 0x000f2e0000000200 */
[----:B---3--:R-:W-:Y:S08]  /*1f70*/  HMMA.16816.F32.BF16 R80, R12, R64, R80 ;  /* 0x000000400c50723c */ /* 0x008ff00000041850 */
[----:B------:R-:W-:Y:S01]  /*1f80*/  HMMA.16816.F32.BF16 R96, R28, R74, R84 ;  /* 0x0000004a1c60723c */ /* 0x000fe20000041854 */
[----:B------:R-:W3:Y:S07]  /*1f90*/  LDSM.16.M88.4 R84, [R220+0x6000] ;  /* 0x00600000dc54783b */ /* 0x000eee0000000200 */
[----:B-1----:R-:W-:Y:S08]  /*1fa0*/  HMMA.16816.F32.BF16 R76, R8, R60, R76 ;  /* 0x0000003c084c723c */ /* 0x002ff0000004184c */
[----:B------:R-:W-:Y:S08]  /*1fb0*/  HMMA.16816.F32.BF16 R100, R44, R58, R100 ;  /* 0x0000003a2c64723c */ /* 0x000ff00000041864 */
[----:B------:R-:W-:Y:S08]  /*1fc0*/  HMMA.16816.F32.BF16 R72, R24, R74, R92 ;  /* 0x0000004a1848723c */ /* 0x000ff0000004185c */
[----:B------:R-:W-:Y:S08]  /*1fd0*/  HMMA.16816.F32.BF16 R104, R48, R58, R104 ;  /* 0x0000003a3068723c */ /* 0x000ff00000041868 */
[----:B--2---:R-:W-:Y:S08]  /*1fe0*/  HMMA.16816.F32.BF16 R44, R20, R60, R80 ;  /* 0x0000003c142c723c */ /* 0x004ff00000041850 */
[----:B------:R-:W-:Y:S08]  /*1ff0*/  HMMA.16816.F32.BF16 R48, R40, R52, R108 ;  /* 0x000000342830723c */ /* 0x000ff0000004186c */
[----:B----4-:R-:W-:Y:S01]  /*2000*/  HMMA.16816.F32.BF16 R80, R36, R68, R76 ;  /* 0x000000442450723c */ /* 0x010fe2000004184c */
[----:B------:R-:W1:Y:S07]  /*2010*/  LDSM.16.M88.4 R76, [R223+0x1800] ;  /* 0x00180000df4c783b */ /* 0x000e6e0000000200 */
[-C--:B------:R-:W-:Y:S08]  /*2020*/  HMMA.16816.F32.BF16 R56, R16, R66.reuse, R96 ;  /* 0x000000421038723c */ /* 0x080ff00000041860 */
[----:B------:R-:W-:Y:S08]  /*2030*/  HMMA.16816.F32.BF16 R72, R12, R66, R72 ;  /* 0x000000420c48723c */ /* 0x000ff00000041848 */
[----:B---3--:R-:W-:Y:S01]  /*2040*/  HMMA.16816.F32.BF16 R64, R84, R68, R44 ;  /* 0x000000445440723c */ /* 0x008fe2000004182c */
[----:B------:R-:W-:-:S04]  /*2050*/  FMUL.FTZ R2, R80, c[0x0][0x2ec] ;  /* 0x0000bb0050027a20 */ /* 0x000fc80000410000 */
[----:B------:R2:W-:Y:S03]  /*2060*/  MUFU.TANH R80, R2 ;  /* 0x0000000200507308 */ /* 0x0005e60000002400 */
[----:B------:R-:W-:Y:S08]  /*2070*/  HMMA.16816.F32.BF16 R44, R28, R88, R48 ;  /* 0x000000581c2c723c */ /* 0x000ff00000041830 */
[----:B------:R-:W-:Y:S01]  /*2080*/  HMMA.16816.F32.BF16 R92, R32, R52, R112 ;  /* 0x00000034205c723c */ /* 0x000fe20000041870 */
[----:B--2---:R-:W-:-:S07]  /*2090*/  FMUL.FTZ R2, R81, c[0x0][0x2ec] ;  /* 0x0000bb0051027a20 */ /* 0x004fce0000410000 */
[-C--:B------:R-:W-:Y:S01]  /*20a0*/  HMMA.16816.F32.BF16 R100, R32, R54.reuse, R100 ;  /* 0x000000362064723c */ /* 0x080fe20000041864 */
[----:B------:R-:W2:Y:S01]  /*20b0*/  LDSM.16.M88.4 R32, [R221+0x9800] ;  /* 0x00980000dd20783b */ /* 0x000ea20000000200 */
[----:B------:R3:W4:Y:S06]  /*20c0*/  MUFU.TANH R69, R2 ;  /* 0x0000000200457308 */ /* 0x00072c0000002400 */
[----:B------:R-:W-:Y:S08]  /*20d0*/  HMMA.16816.F32.BF16 R52, R40, R54, R104 ;  /* 0x000000362834723c */ /* 0x000ff00000041868 */
[----:B-1----:R-:W-:Y:S01]  /*20e0*/  HMMA.16816.F32.BF16 R40, R16, R76, R44 ;  /* 0x0000004c1028723c */ /* 0x002fe2000004182c */
[----:B---3--:R-:W-:-:S07]  /*20f0*/  FMUL.FTZ R2, R82, c[0x0][0x2ec] ;  /* 0x0000bb0052027a20 */ /* 0x008fce0000410000 */
[----:B------:R-:W-:Y:S08]  /*2100*/  HMMA.16816.F32.BF16 R44, R24, R88, R92 ;  /* 0x00000058182c723c */ /* 0x000ff0000004185c */
[----:B------:R-:W-:Y:S01]  /*2110*/  HMMA.16816.F32.BF16 R48, R8, R62, R56 ;  /* 0x0000003e0830723c */ /* 0x000fe20000041838 */
[----:B------:R-:W1:Y:S01]  /*2120*/  LDSM.16.M88.4 R56, [R219+0x1800] ;  /* 0x00180000db38783b */ /* 0x000e620000000200 */
[----:B------:R-:W-:-:S06]  /*2130*/  DEPBAR.LE SB0, 0x0 ;  /* 0x000080000000791a */ /* 0x000fcc0000000000 */
[----:B------:R-:W-:Y:S01]  /*2140*/  HMMA.16816.F32.BF16 R60, R20, R62, R72 ;  /* 0x0000003e143c723c */ /* 0x000fe20000041848 */
[----:B------:R3:W-:Y:S07]  /*2150*/  MUFU.TANH R73, R2 ;  /* 0x0000000200497308 */ /* 0x0007ee0000002400 */
[----:B------:R-:W-:Y:S08]  /*2160*/  HMMA.16816.F32.BF16 R52, R28, R90, R52 ;  /* 0x0000005a1c34723c */ /* 0x000ff00000041834 */
[----:B--2---:R-:W-:Y:S01]  /*2170*/  HMMA.16816.F32.BF16 R28, R8, R32, R40 ;  /* 0x00000020081c723c */ /* 0x004fe20000041828 */
[----:B---3--:R-:W-:-:S04]  /*2180*/  FMUL.FTZ R2, R83, c[0x0][0x2ec] ;  /* 0x0000bb0053027a20 */ /* 0x008fc80000410000 */
[----:B------:R2:W3:Y:S03]  /*2190*/  MUFU.TANH R68, R2 ;  /* 0x0000000200447308 */ /* 0x0004e60000002400 */
[----:B------:R-:W-:Y:S08]  /*21a0*/  HMMA.16816.F32.BF16 R40, R12, R76, R44 ;  /* 0x0000004c0c28723c */ /* 0x000ff0000004182c */
[----:B------:R-:W-:Y:S01]  /*21b0*/  HMMA.16816.F32.BF16 R48, R36, R70, R48 ;  /* 0x000000462430723c */ /* 0x000fe20000041830 */
[----:B--2---:R-:W-:-:S07]  /*21c0*/  FMUL.FTZ R2, R64, c[0x0][0x2ec] ;  /* 0x0000bb0040027a20 */ /* 0x004fce0000410000 */
[----:B------:R-:W-:Y:S01]  /*21d0*/  HMMA.16816.F32.BF16 R44, R24, R90, R100 ;  /* 0x0000005a182c723c */ /* 0x000fe20000041864 */
[----:B------:R2:W-:Y:S07]  /*21e0*/  MUFU.TANH R72, R2 ;  /* 0x0000000200487308 */ /* 0x0005ee0000002400 */
[----:B------:R-:W-:Y:S08]  /*21f0*/  HMMA.16816.F32.BF16 R60, R84, R70, R60 ;  /* 0x00000046543c723c */ /* 0x000ff0000004183c */
[----:B------:R-:W-:Y:S01]  /*2200*/  HMMA.16816.F32.BF16 R24, R16, R78, R52 ;  /* 0x0000004e1018723c */ /* 0x000fe20000041834 */
[----:B--2---:R-:W-:-:S02]  /*2210*/  FMUL.FTZ R2, R65, c[0x0][0x2ec] ;  /* 0x0000bb0041027a20 */ /* 0x004fc40000410000 */
[----:B------:R-:W-:Y:S02]  /*2220*/  FMUL.FTZ R50, R50, c[0x0][0x2ec] ;  /* 0x0000bb0032327a20 */ /* 0x000fe40000410000 */
[----:B------:R2:W5:Y:S01]  /*2230*/  MUFU.TANH R65, R2 ;  /* 0x0000000200417308 */ /* 0x0005620000002400 */
[----:B------:R-:W-:Y:S02]  /*2240*/  FMUL.FTZ R51, R51, c[0x0][0x2ec] ;  /* 0x0000bb0033337a20 */ /* 0x000fe40000410000 */
[----:B-1----:R-:W-:Y:S05]  /*2250*/  HMMA.16816.F32.BF16 R28, R36, R56, R28 ;  /* 0x00000038241c723c */ /* 0x002fea000004181c */
[----:B------:R-:W-:Y:S03]  /*2260*/  MUFU.TANH R50, R50 ;  /* 0x0000003200327308 */ /* 0x000fe60000002400 */
[----:B------:R-:W-:Y:S01]  /*2270*/  HMMA.16816.F32.BF16 R16, R20, R32, R40 ;  /* 0x000000201410723c */ /* 0x000fe20000041828 */
[----:B------:R-:W-:-:S02]  /*2280*/  FMUL.FTZ R60, R60, c[0x0][0x2ec] ;  /* 0x0000bb003c3c7a20 */ /* 0x000fc40000410000 */
[----:B------:R-:W-:Y:S02]  /*2290*/  FMUL.FTZ R62, R62, c[0x0][0x2ec] ;  /* 0x0000bb003e3e7a20 */ /* 0x000fe40000410000 */
[----:B--2---:R-:W-:Y:S01]  /*22a0*/  FMUL.FTZ R2, R66, c[0x0][0x2ec] ;  /* 0x0000bb0042027a20 */ /* 0x004fe20000410000 */
[----:B------:R-:W-:Y:S01]  /*22b0*/  MUFU.TANH R51, R51 ;  /* 0x0000003300337308 */ /* 0x000fe20000002400 */
[----:B------:R-:W-:Y:S01]  /*22c0*/  FMUL.FTZ R61, R61, c[0x0][0x2ec] ;  /* 0x0000bb003d3d7a20 */ /* 0x000fe20000410000 */
[----:B------:R-:W-:Y:S06]  /*22d0*/  HMMA.16816.F32.BF16 R12, R12, R78, R44 ;  /* 0x0000004e0c0c723c */ /* 0x000fec000004182c */
[----:B------:R1:W-:Y:S02]  /*22e0*/  MUFU.TANH R66, R2 ;  /* 0x0000000200427308 */ /* 0x0003e40000002400 */
[----:B------:R-:W-:Y:S01]  /*22f0*/  HMMA.16816.F32.BF16 R8, R8, R34, R24 ;  /* 0x000000220808723c */ /* 0x000fe20000041818 */
[----:B------:R-:W-:-:S02]  /*2300*/  FMUL.FTZ R3, R28, c[0x0][0x2ec] ;  /* 0x0000bb001c037a20 */ /* 0x000fc40000410000 */
[----:B------:R-:W-:-:S03]  /*2310*/  FMUL.FTZ R7, R31, c[0x0][0x2ec] ;  /* 0x0000bb001f077a20 */ /* 0x000fc60000410000 */
[----:B------:R2:W-:Y:S02]  /*2320*/  MUFU.TANH R32, R3 ;  /* 0x0000000300207308 */ /* 0x0005e40000002400 */
[----:B------:R-:W-:Y:S01]  /*2330*/  HMMA.16816.F32.BF16 R24, R84, R56, R16 ;  /* 0x000000385418723c */ /* 0x000fe20000041810 */
[----:B-1----:R-:W-:-:S05]  /*2340*/  FMUL.FTZ R2, R67, c[0x0][0x2ec] ;  /* 0x0000bb0043027a20 */ /* 0x002fca0000410000 */
[----:B------:R-:W-:Y:S02]  /*2350*/  MUFU.TANH R60, R60 ;  /* 0x0000003c003c7308 */ /* 0x000fe40000002400 */
[----:B------:R-:W-:Y:S01]  /*2360*/  HMMA.16816.F32.BF16 R16, R20, R34, R12 ;  /* 0x000000221410723c */ /* 0x000fe2000004180c */
[----:B--2---:R-:W-:-:S05]  /*2370*/  FMUL.FTZ R3, R29, c[0x0][0x2ec] ;  /* 0x0000bb001d037a20 */ /* 0x004fca0000410000 */
[----:B------:R1:W2:Y:S02]  /*2380*/  MUFU.TANH R64, R2 ;  /* 0x0000000200407308 */ /* 0x0002a40000002400 */
[----:B------:R-:W-:Y:S06]  /*2390*/  HMMA.16816.F32.BF16 R36, R36, R58, R8 ;  /* 0x0000003a2424723c */ /* 0x000fec0000041808 */
[----:B------:R-:W-:Y:S02]  /*23a0*/  MUFU.TANH R28, R3 ;  /* 0x00000003001c7308 */ /* 0x000fe40000002400 */
[----:B------:R-:W-:-:S02]  /*23b0*/  FMUL.FTZ R8, R24, c[0x0][0x2ec] ;  /* 0x0000bb0018087a20 */ /* 0x000fc40000410000 */
[----:B-1----:R-:W-:-:S04]  /*23c0*/  FMUL.FTZ R2, R48, c[0x0][0x2ec] ;  /* 0x0000bb0030027a20 */ /* 0x002fc80000410000 */
[----:B------:R-:W-:Y:S02]  /*23d0*/  MUFU.TANH R15, R7 ;  /* 0x00000007000f7308 */ /* 0x000fe40000002400 */
[----:B------:R-:W-:Y:S06]  /*23e0*/  HMMA.16816.F32.BF16 R16, R84, R58, R16 ;  /* 0x0000003a5410723c */ /* 0x000fec0000041810 */
[----:B------:R1:W1:Y:S02]  /*23f0*/  MUFU.TANH R48, R2 ;  /* 0x0000000200307308 */ /* 0x0002640000002400 */
[----:B------:R-:W-:-:S02]  /*2400*/  FMUL.FTZ R38, R38, c[0x0][0x2ec] ;  /* 0x0000bb0026267a20 */ /* 0x000fc40000410000 */
[----:B------:R-:W-:Y:S02]  /*2410*/  FMUL.FTZ R37, R37, c[0x0][0x2ec] ;  /* 0x0000bb0025257a20 */ /* 0x000fe40000410000 */
[----:B------:R-:W-:Y:S02]  /*2420*/  FMUL.FTZ R39, R39, c[0x0][0x2ec] ;  /* 0x0000bb0027277a20 */ /* 0x000fe40000410000 */
[----:B------:R2:W-:Y:S01]  /*2430*/  MUFU.TANH R13, R8 ;  /* 0x00000008000d7308 */ /* 0x0005e20000002400 */
[----:B-1----:R-:W-:-:S07]  /*2440*/  FMUL.FTZ R2, R49, c[0x0][0x2ec] ;  /* 0x0000bb0031027a20 */ /* 0x002fce0000410000 */
[----:B------:R-:W1:Y:S02]  /*2450*/  MUFU.TANH R62, R62 ;  /* 0x0000003e003e7308 */ /* 0x000e640000002400 */
[----:B------:R-:W-:Y:S02]  /*2460*/  FMUL.FTZ R16, R16, c[0x0][0x2ec] ;  /* 0x0000bb0010107a20 */ /* 0x000fe40000410000 */
[----:B------:R-:W-:Y:S02]  /*2470*/  FMUL.FTZ R17, R17, c[0x0][0x2ec] ;  /* 0x0000bb0011117a20 */ /* 0x000fe40000410000 */
[----:B------:R-:W-:Y:S02]  /*2480*/  FMUL.FTZ R19, R19, c[0x0][0x2ec] ;  /* 0x0000bb0013137a20 */ /* 0x000fe40000410000 */
[----:B--2---:R-:W-:Y:S01]  /*2490*/  FMUL.FTZ R8, R25, c[0x0][0x2ec] ;  /* 0x0000bb0019087a20 */ /* 0x004fe20000410000 */
[----:B------:R2:W1:Y:S08]  /*24a0*/  MUFU.TANH R49, R2 ;  /* 0x0000000200317308 */ /* 0x0004700000002400 */
[----:B------:R1:W-:Y:S01]  /*24b0*/  MUFU.TANH R25, R8 ;  /* 0x0000000800197308 */ /* 0x0003e20000002400 */
[----:B--2---:R-:W-:-:S07]  /*24c0*/  FMUL.FTZ R2, R63, c[0x0][0x2ec] ;  /* 0x0000bb003f027a20 */ /* 0x004fce0000410000 */
[----:B------:R-:W-:Y:S01]  /*24d0*/  MUFU.TANH R61, R61 ;  /* 0x0000003d003d7308 */ /* 0x000fe20000002400 */
[----:B-1----:R-:W-:-:S07]  /*24e0*/  FMUL.FTZ R8, R26, c[0x0][0x2ec] ;  /* 0x0000bb001a087a20 */ /* 0x002fce0000410000 */
[----:B------:R1:W-:Y:S08]  /*24f0*/  MUFU.TANH R40, R2 ;  /* 0x0000000200287308 */ /* 0x0003f00000002400 */
[----:B------:R-:W-:Y:S01]  /*2500*/  MUFU.TANH R8, R8 ;  /* 0x0000000800087308 */ /* 0x000fe20000002400 */
[----:B-1----:R-:W-:-:S07]  /*2510*/  LOP3.LUT R2, R119, 0xffffffe0, RZ, 0xc0, !PT ;  /* 0xffffffe077027812 */ /* 0x002fce00078ec0ff */
[----:B------:R-:W-:Y:S01]  /*2520*/  MUFU.TANH R38, R38 ;  /* 0x0000002600267308 */ /* 0x000fe20000002400 */
[C---:B------:R-:W-:Y:S02]  /*2530*/  IMAD.IADD R2, R120.reuse, 0x1, -R2 ;  /* 0x0000000178027824 */ /* 0x040fe400078e0a02 */
[----:B------:R-:W-:-:S05]  /*2540*/  IMAD.SHL.U32 R120, R120, 0x2, RZ ;  /* 0x0000000278787824 */ /* 0x000fca00078e00ff */
[----:B------:R-:W-:Y:S01]  /*2550*/  MUFU.TANH R16, R16 ;  /* 0x0000001000107308 */ /* 0x000fe20000002400 */
[----:B------:R-:W-:Y:S02]  /*2560*/  SHF.R.S32.HI R5, RZ, 0x1f, R2 ;  /* 0x0000001fff057819 */ /* 0x000fe40000011402 */
[----:B------:R-:W-:Y:S02]  /*2570*/  LOP3.LUT R248, R120, 0x6, RZ, 0xc0, !PT ;  /* 0x0000000678f87812 */ /* 0x000fe400078ec0ff */
[----:B------:R-:W-:Y:S01]  /*2580*/  LEA.HI R3, R5, R2, RZ, 0x2 ;  /* 0x0000000205037211 */ /* 0x000fe200078f10ff */
[----:B------:R-:W-:Y:S01]  /*2590*/  FMUL.FTZ R5, R30, c[0x0][0x2ec] ;  /* 0x0000bb001e057a20 */ /* 0x000fe20000410000 */
[----:B------:R-:W-:Y:S01]  /*25a0*/  LEA R2, R118, UR13, 0x4 ;  /* 0x0000000d76027c11 */ /* 0x000fe2000f8e20ff */
[----:B------:R-:W-:Y:S01]  /*25b0*/  MUFU.TANH R37, R37 ;  /* 0x0000002500257308 */ /* 0x000fe20000002400 */
[----:B------:R-:W-:Y:S01]  /*25c0*/  SHF.R.S32.HI R121, RZ, 0x2, R3 ;  /* 0x00000002ff797819 */ /* 0x000fe20000011403 */
[----:B------:R-:W-:-:S03]  /*25d0*/  IMAD.U32 R3, RZ, RZ, UR16 ;  /* 0x00000010ff037e24 */ /* 0x000fc6000f8e00ff */
[----:B------:R-:W-:Y:S01]  /*25e0*/  IADD3 R2, R2, 0x1, R121 ;  /* 0x0000000102027810 */ /* 0x000fe20007ffe079 */
[----:B------:R1:W-:Y:S02]  /*25f0*/  STL [R1+0x5c], R121 ;  /* 0x00005c7901007387 */ /* 0x0003e40000100800 */
[----:B------:R2:W1:Y:S08]  /*2600*/  MUFU.TANH R14, R5 ;  /* 0x00000005000e7308 */ /* 0x0004700000002400 */
[----:B------:R-:W-:Y:S01]  /*2610*/  MUFU.TANH R39, R39 ;  /* 0x0000002700277308 */ /* 0x000fe20000002400 */
[----:B--2---:R-:W-:Y:S01]  /*2620*/  IADD3 R5, R2, UR14, -R3 ;  /* 0x0000000e02057c10 */ /* 0x004fe2000fffe803 */
[----:B------:R-:W-:-:S06]  /*2630*/  IMAD R3, R6, 0x20, R248 ;  /* 0x0000002006037824 */ /* 0x000fcc00078e02f8 */
[----:B------:R-:W-:Y:S01]  /*2640*/  MUFU.TANH R17, R17 ;  /* 0x0000001100117308 */ /* 0x000fe20000002400 */
[----:B------:R-:W-:Y:S01]  /*2650*/  IMAD.IADD R2, R116, 0x1, R117 ;  /* 0x0000000174027824 */ /* 0x000fe200078e0275 */
[----:B------:R-:W-:Y:S02]  /*2660*/  IADD3 R5, R5, c[0x0][0x2e8], RZ ;  /* 0x0000ba0005057a10 */ /* 0x000fe40007ffe0ff */
[----:B------:R-:W-:Y:S02]  /*2670*/  IADD3 R6, R3, 0x1, RZ ;  /* 0x0000000103067810 */ /* 0x000fe40007ffe0ff */
[C---:B------:R-:W-:Y:S02]  /*2680*/  IMNMX R9, R5.reuse, UR14, PT ;  /* 0x0000000e05097c17 */ /* 0x040fe4000b800200 */
[C---:B------:R-:W-:Y:S01]  /*2690*/  IADD3 R7, R5.reuse, 0x8, RZ ;  /* 0x0000000805077810 */ /* 0x040fe20007ffe0ff */
[----:B------:R-:W-:Y:S01]  /*26a0*/  MUFU.TANH R19, R19 ;  /* 0x0000001300137308 */ /* 0x000fe20000002400 */
[----:B------:R-:W-:-:S02]  /*26b0*/  IADD3 R11, R5, 0x40, RZ ;  /* 0x00000040050b7810 */ /* 0x000fc40007ffe0ff */
[----:B------:R-:W-:Y:S02]  /*26c0*/  IADD3 R5, R5, 0x48, RZ ;  /* 0x0000004805057810 */ /* 0x000fe40007ffe0ff */
[----:B------:R-:W-:Y:S01]  /*26d0*/  IMNMX R10, R7, UR14, PT ;  /* 0x0000000e070a7c17 */ /* 0x000fe2000b800200 */
[----:B------:R-:W-:Y:S01]  /*26e0*/  FMUL.FTZ R7, R27, c[0x0][0x2ec] ;  /* 0x0000bb001b077a20 */ /* 0x000fe20000410000 */
[----:B------:R-:W-:Y:S02]  /*26f0*/  IMNMX R11, R11, UR14, PT ;  /* 0x0000000e0b0b7c17 */ /* 0x000fe4000b800200 */
[----:B------:R-:W-:Y:S01]  /*2700*/  IMNMX R12, R5, UR14, PT ;  /* 0x0000000e050c7c17 */ /* 0x000fe2000b800200 */
[----:B------:R-:W2:Y:S01]  /*2710*/  MUFU.TANH R29, R7 ;  /* 0x00000007001d7308 */ /* 0x000ea20000002400 */
[----:B------:R-:W-:Y:S01]  /*2720*/  BAR.SYNC.DEFER_BLOCKING 0x0 ;  /* 0x0000000000007b1d */ /* 0x000fe20000010000 */
[C---:B------:R-:W-:Y:S02]  /*2730*/  ISETP.GE.AND P6, PT, R6.reuse, R9, PT ;  /* 0x000000090600720c */ /* 0x040fe40003fc6270 */
[----:B------:R-:W-:-:S02]  /*2740*/  ISETP.GE.AND P5, PT, R6, R10, PT ;  /* 0x0000000a0600720c */ /* 0x000fc40003fa6270 */
[C---:B------:R-:W-:Y:S02]  /*2750*/  ISETP.GE.AND P3, PT, R6.reuse, R11, PT ;  /* 0x0000000b0600720c */ /* 0x040fe40003f66270 */
[----:B------:R-:W-:Y:S02]  /*2760*/  ISETP.GE.AND P1, PT, R6, R12, PT ;  /* 0x0000000c0600720c */ /* 0x000fe40003f26270 */
[----:B------:R-:W-:Y:S02]  /*2770*/  IADD3 R6, R3, 0x8, RZ ;  /* 0x0000000803067810 */ /* 0x000fe40007ffe0ff */
[----:B----4-:R-:W-:Y:S02]  /*2780*/  FSEL R33, R69, -INF , !P6 ;  /* 0xff80000045217808 */ /* 0x010fe40007000000 */
[C---:B------:R-:W-:Y:S02]  /*2790*/  ISETP.GE.AND P0, PT, R6.reuse, R9, PT ;  /* 0x000000090600720c */ /* 0x040fe40003f06270 */
[----:B------:R-:W-:-:S02]  /*27a0*/  ISETP.GE.AND P4, PT, R6, R10, PT ;  /* 0x0000000a0600720c */ /* 0x000fc40003f86270 */
[C---:B------:R-:W-:Y:S02]  /*27b0*/  ISETP.GE.AND P2, PT, R6.reuse, R11, PT ;  /* 0x0000000b0600720c */ /* 0x040fe40003f46270 */
[----:B------:R-:W-:Y:S01]  /*27c0*/  ISETP.GE.AND P6, PT, R6, R12, PT ;  /* 0x0000000c0600720c */ /* 0x000fe20003fc6270 */
[----:B------:R-:W-:Y:S01]  /*27d0*/  FMUL.FTZ R6, R36, c[0x0][0x2ec] ;  /* 0x0000bb0024067a20 */ /* 0x000fe20000410000 */
[----:B------:R-:W-:Y:S02]  /*27e0*/  IADD3 R5, R3, 0x9, RZ ;  /* 0x0000000903057810 */ /* 0x000fe40007ffe0ff */
[----:B---3--:R-:W-:Y:S01]  /*27f0*/  FSEL R46, R68, -INF , !P5 ;  /* 0xff800000442e7808 */ /* 0x008fe20006800000 */
[----:B------:R3:W4:Y:S01]  /*2800*/  MUFU.TANH R7, R6 ;  /* 0x0000000600077308 */ /* 0x0007220000002400 */
[----:B-----5:R-:W-:Y:S02]  /*2810*/  FSEL R22, R65, -INF , !P3 ;  /* 0xff80000041167808 */ /* 0x020fe40005800000 */
[----:B------:R-:W-:-:S02]  /*2820*/  FSEL R26, R64, -INF , !P1 ;  /* 0xff800000401a7808 */ /* 0x000fc40004800000 */
[----:B------:R-:W-:Y:S02]  /*2830*/  FSEL R35, R48, -INF , !P0 ;  /* 0xff80000030237808 */ /* 0x000fe40004000000 */
[C---:B------:R-:W-:Y:S02]  /*2840*/  ISETP.GE.AND P5, PT, R5.reuse, R9, PT ;  /* 0x000000090500720c */ /* 0x040fe40003fa6270 */
[C---:B------:R-:W-:Y:S02]  /*2850*/  ISETP.GE.AND P3, PT, R5.reuse, R10, PT ;  /* 0x0000000a0500720c */ /* 0x040fe40003f66270 */
[C---:B------:R-:W-:Y:S02]  /*2860*/  ISETP.GE.AND P1, PT, R5.reuse, R11, PT ;  /* 0x0000000b0500720c */ /* 0x040fe40003f26270 */
[----:B------:R-:W-:Y:S02]  /*2870*/  ISETP.GE.AND P0, PT, R5, R12, PT ;  /* 0x0000000c0500720c */ /* 0x000fe40003f06270 */
[----:B------:R-:W-:-:S02]  /*2880*/  IADD3 R5, R3, 0x10, RZ ;  /* 0x0000001003057810 */ /* 0x000fc40007ffe0ff */
[----:B---3--:R-:W-:Y:S02]  /*2890*/  IADD3 R6, R3, 0x11, RZ ;  /* 0x0000001103067810 */ /* 0x008fe40007ffe0ff */
[----:B------:R-:W-:Y:S02]  /*28a0*/  FSEL R45, R50, -INF , !P4 ;  /* 0xff800000322d7808 */ /* 0x000fe40006000000 */
        /* <DEDUP_REMOVED lines=8> */
[----:B------:R-:W-:Y:S02]  /*2930*/  ISETP.GE.AND P3, PT, R6, R9, PT ;  /* 0x000000090600720c */ /* 0x000fe40003f66270 */
[----:B------:R-:W-:-:S02]  /*2940*/  IADD3 R5, R3, 0x18, RZ ;  /* 0x0000001803057810 */ /* 0x000fc40007ffe0ff */
[----:B-1----:R-:W-:Y:S02]  /*2950*/  FSEL R131, R14, -INF , !P2 ;  /* 0xff8000000e837808 */ /* 0x002fe40005000000 */
[----:B------:R-:W-:Y:S02]  /*2960*/  FSEL R27, R13, -INF , !P6 ;  /* 0xff8000000d1b7808 */ /* 0x000fe40007000000 */
[----:B------:R-:W-:Y:S02]  /*2970*/  FSEL R30, R8, -INF , !P5 ;  /* 0xff800000081e7808 */ /* 0x000fe40006800000 */
[----:B------:R-:W-:Y:S02]  /*2980*/  FSEL R118, R28, -INF , !P3 ;  /* 0xff8000001c767808 */ /* 0x000fe40005800000 */
[C---:B------:R-:W-:Y:S02]  /*2990*/  ISETP.GE.AND P2, PT, R5.reuse, R9, PT ;  /* 0x000000090500720c */ /* 0x040fe40003f46270 */
[----:B------:R-:W-:-:S02]  /*29a0*/  ISETP.GE.AND P6, PT, R5, R10, PT ;  /* 0x0000000a0500720c */ /* 0x000fc40003fc6270 */
[CC--:B------:R-:W-:Y:S02]  /*29b0*/  ISETP.GE.AND P5, PT, R5.reuse, R11.reuse, PT ;  /* 0x0000000b0500720c */ /* 0x0c0fe40003fa6270 */
[----:B------:R-:W-:Y:S01]  /*29c0*/  ISETP.GE.AND P3, PT, R5, R12, PT ;  /* 0x0000000c0500720c */ /* 0x000fe20003f66270 */
[----:B------:R-:W-:Y:S01]  /*29d0*/  FMUL.FTZ R5, R18, c[0x0][0x2ec] ;  /* 0x0000bb0012057a20 */ /* 0x000fe20000410000 */
[----:B------:R-:W-:Y:S02]  /*29e0*/  FSEL R23, R40, -INF , !P0 ;  /* 0xff80000028177808 */ /* 0x000fe40004000000 */
[----:B------:R-:W-:Y:S02]  /*29f0*/  ISETP.GE.AND P0, PT, R6, R11, PT ;  /* 0x0000000b0600720c */ /* 0x000fe40003f06270 */
[----:B------:R-:W-:Y:S01]  /*2a00*/  FSEL R119, R32, -INF , !P4 ;  /* 0xff80000020777808 */ /* 0x000fe20006000000 */
[----:B------:R-:W1:Y:S01]  /*2a10*/  MUFU.TANH R5, R5 ;  /* 0x0000000500057308 */ /* 0x000e620000002400 */
[----:B------:R-:W-:-:S02]  /*2a20*/  FSEL R25, R25, -INF , !P0 ;  /* 0xff80000019197808 */ /* 0x000fc40004000000 */
[-C--:B------:R-:W-:Y:S02]  /*2a30*/  ISETP.GE.AND P0, PT, R3, R10.reuse, PT ;  /* 0x0000000a0300720c */ /* 0x080fe40003f06270 */
[----:B------:R-:W-:Y:S02]  /*2a40*/  FSEL R20, R61, -INF , !P1 ;  /* 0xff8000003d147808 */ /* 0x000fe40004800000 */
[----:B------:R-:W-:Y:S02]  /*2a50*/  FSEL R32, R73, -INF , !P0 ;  /* 0xff80000049207808 */ /* 0x000fe40004000000 */
[----:B------:R-:W-:Y:S02]  /*2a60*/  PLOP3.LUT P0, PT, PT, PT, UP0, 0x80, 0x0 ;  /* 0x000000000000781c */ /* 0x000fe40003f0f008 */
[C---:B------:R-:W-:Y:S02]  /*2a70*/  ISETP.GE.AND P1, PT, R6.reuse, R10, PT ;  /* 0x0000000a0600720c */ /* 0x040fe40003f26270 */
[----:B------:R-:W-:-:S02]  /*2a80*/  ISETP.GE.AND P4, PT, R6, R12, PT ;  /* 0x0000000c0600720c */ /* 0x000fc40003f86270 */
[----:B------:R-:W-:Y:S02]  /*2a90*/  FSEL R130, R15, -INF , !P1 ;  /* 0xff8000000f827808 */ /* 0x000fe40004800000 */
[----:B--2---:R-:W-:Y:S02]  /*2aa0*/  FSEL R29, R29, -INF , !P4 ;  /* 0xff8000001d1d7808 */ /* 0x004fe40006000000 */
[----:B----4-:R-:W-:Y:S02]  /*2ab0*/  FSEL R117, R7, -INF , !P2 ;  /* 0xff80000007757808 */ /* 0x010fe40005000000 */
[C---:B------:R-:W-:Y:S02]  /*2ac0*/  ISETP.GE.AND P1, PT, R3.reuse, R9, PT ;  /* 0x000000090300720c */ /* 0x040fe40003f26270 */
[C---:B------:R-:W-:Y:S02]  /*2ad0*/  ISETP.GE.AND P4, PT, R3.reuse, R11, PT ;  /* 0x0000000b0300720c */ /* 0x040fe40003f86270 */
[----:B------:R-:W-:-:S02]  /*2ae0*/  ISETP.GE.AND P2, PT, R3, R12, PT ;  /* 0x0000000c0300720c */ /* 0x000fc40003f46270 */
[----:B------:R-:W-:Y:S02]  /*2af0*/  IADD3 R3, R3, 0x19, RZ ;  /* 0x0000001903037810 */ /* 0x000fe40007ffe0ff */
[----:B------:R-:W-:Y:S02]  /*2b00*/  FSEL R129, R38, -INF , !P6 ;  /* 0xff80000026817808 */ /* 0x000fe40007000000 */
[----:B------:R-:W-:Y:S02]  /*2b10*/  FSEL R18, R16, -INF , !P5 ;  /* 0xff80000010127808 */ /* 0x000fe40006800000 */
[----:B-1----:R-:W-:Y:S02]  /*2b20*/  FSEL R28, R5, -INF , !P3 ;  /* 0xff800000051c7808 */ /* 0x002fe40005800000 */
        /* <DEDUP_REMOVED lines=13> */
[----:B------:R-:W-:Y:S02]  /*2c00*/  IMAD.U32 R5, RZ, RZ, UR22 ;  /* 0x00000016ff057e24 */ /* 0x000fe4000f8e00ff */
[----:B------:R-:W-:Y:S01]  /*2c10*/  IMAD.U32 R8, RZ, RZ, UR21 ;  /* 0x00000015ff087e24 */ /* 0x000fe2000f8e00ff */
[----:B------:R-:W-:Y:S02]  /*2c20*/  USHF.R.S32.HI UR6, URZ, 0x1f, UR9 ;  /* 0x0000001f3f067899 */ /* 0x000fe40008011409 */
[----:B------:R-:W-:Y:S01]  /*2c30*/  UIMAD UR5, UR12, UR9, URZ ;  /* 0x000000090c0572a4 */ /* 0x000fe2000f8e023f */
[----:B------:R-:W-:-:S03]  /*2c40*/  IMAD.U32 R14, RZ, RZ, UR9 ;  /* 0x00000009ff0e7e24 */ /* 0x000fc6000f8e00ff */
[----:B------:R-:W-:Y:S01]  /*2c50*/  UIMAD UR5, UR6, UR20, UR5 ;  /* 0x00000014060572a4 */ /* 0x000fe2000f8e0205 */
[----:B------:R-:W-:-:S05]  /*2c60*/  IMAD.WIDE.U32 R14, R14, UR20, R122 ;  /* 0x000000140e0e7c25 */ /* 0x000fca000f8e007a */
        /* <DEDUP_REMOVED lines=13> */
.L_x_933:
        /* <DEDUP_REMOVED lines=15> */
[----:B-1----:R-:W1:Y:S03]  /*2e30*/  SHFL.BFLY PT, R6, R3, 0x2, 0x1f ;  /* 0x0c401f0003067f89 */ /* 0x002e6600000e0000 */
[-C--:B------:R-:W-:Y:S01]  /*2e40*/  LEA R215, R4, R213.reuse, 0x1 ;  /* 0x000000d504d77211 */ /* 0x080fe200078e08ff */
[----:B------:R-:W-:Y:S01]  /*2e50*/  LDSM.16.MT88.4 R48, [R213+0xa000] ;  /* 0x00a00000d530783b */ /* 0x000fe20000004200 */
[C---:B------:R-:W-:Y:S02]  /*2e60*/  LEA R218, R0.reuse, R213, 0x1 ;  /* 0x000000d500da7211 */ /* 0x040fe400078e08ff */
[----:B------:R-:W-:Y:S01]  /*2e70*/  LEA R217, R0, R215, 0x1 ;  /* 0x000000d700d97211 */ /* 0x000fe200078e08ff */
[----:B------:R-:W-:Y:S04]  /*2e80*/  LDSM.16.MT88.4 R36, [R215+0xa000] ;  /* 0x00a00000d724783b */ /* 0x000fe80000004200 */
[----:B------:R-:W-:Y:S04]  /*2e90*/  LDSM.16.MT88.4 R52, [R218+0xa000] ;  /* 0x00a00000da34783b */ /* 0x000fe80000004200 */
[----:B------:R-:W-:Y:S04]  /*2ea0*/  LDSM.16.MT88.4 R64, [R217+0xa000] ;  /* 0x00a00000d940783b */ /* 0x000fe80000004200 */
[----:B------:R-:W-:Y:S01]  /*2eb0*/  LDSM.16.MT88.4 R68, [R213+0xb000] ;  /* 0x00b00000d544783b */ /* 0x000fe20000004200 */
[----:B-1----:R-:W-:-:S03]  /*2ec0*/  FMNMX.FTZ R3, R6, R3, !PT ;  /* 0x0000000306037209 */ /* 0x002fc60007810000 */
[----:B------:R-:W-:Y:S04]  /*2ed0*/  LDSM.16.MT88.4 R80, [R218+0xb000] ;  /* 0x00b00000da50783b */ /* 0x000fe80000004200 */
[----:B------:R-:W1:Y:S04]  /*2ee0*/  SHFL.BFLY PT, R6, R5, 0x2, 0x1f ;  /* 0x0c401f0005067f89 */ /* 0x000e6800000e0000 */
[----:B------:R-:W2:Y:S04]  /*2ef0*/  SHFL.BFLY PT, R134, R3, 0x1, 0x1f ;  /* 0x0c201f0003867f89 */ /* 0x000ea800000e0000 */
[----:B------:R-:W-:Y:S04]  /*2f00*/  LDSM.16.MT88.4 R96, [R217+0xb000] ;  /* 0x00b00000d960783b */ /* 0x000fe80000004200 */
[----:B------:R-:W-:Y:S04]  /*2f10*/  LDSM.16.MT88.4 R140, [R213+0xb800] ;  /* 0x00b80000d58c783b */ /* 0x000fe80000004200 */
[----:B------:R-:W-:Y:S04]  /*2f20*/  LDSM.16.MT88.4 R156, [R213+0xa800] ;  /* 0x00a80000d59c783b */ /* 0x000fe80000004200 */
[----:B------:R-:W-:Y:S01]  /*2f30*/  LDSM.16.MT88.4 R172, [R215+0xa800] ;  /* 0x00a80000d7ac783b */ /* 0x000fe20000004200 */
[----:B-1----:R-:W-:-:S03]  /*2f40*/  FMNMX.FTZ R5, R6, R5, !PT ;  /* 0x0000000506057209 */ /* 0x002fc60007810000 */
[----:B------:R-:W-:Y:S01]  /*2f50*/  LDSM.16.MT88.4 R112, [R215+0xb800] ;  /* 0x00b80000d770783b */ /* 0x000fe20000004200 */
[----:B--2---:R-:W-:-:S03]  /*2f60*/  FMNMX.FTZ R134, R3, R134, !PT ;  /* 0x0000008603867209 */ /* 0x004fc60007810000 */
[----:B------:R-:W1:Y:S01]  /*2f70*/  SHFL.BFLY PT, R6, R5, 0x1, 0x1f ;  /* 0x0c201f0005067f89 */ /* 0x000e6200000e0000 */
[C---:B------:R-:W-:Y:S01]  /*2f80*/  FSETP.NEU.FTZ.AND P1, PT, R134.reuse, -INF , PT ;  /* 0xff8000008600780b */ /* 0x040fe20003f3d000 */
[----:B------:R-:W-:Y:S02]  /*2f90*/  FMUL.FTZ R8, R134, c[0x0][0x23c] ;  /* 0x00008f0086087a20 */ /* 0x000fe40000410000 */
[----:B------:R-:W-:Y:S03]  /*2fa0*/  LDSM.16.MT88.4 R180, [R218+0xb800] ;  /* 0x00b80000dab4783b */ /* 0x000fe60000004200 */
[----:B------:R-:W-:Y:S01]  /*2fb0*/  FSEL R8, R8, RZ, P1 ;  /* 0x000000ff08087208 */ /* 0x000fe20000800000 */
[----:B------:R-:W-:Y:S04]  /*2fc0*/  LDSM.16.MT88.4 R176, [R217+0xb800] ;  /* 0x00b80000d9b0783b */ /* 0x000fe80000004200 */
[----:B------:R-:W-:-:S02]  /*2fd0*/  FFMA.FTZ R3, R13, c[0x0][0x23c], -R8 ;  /* 0x00008f000d037a23 */ /* 0x000fc40000010808 */
[--C-:B------:R-:W-:Y:S02]  /*2fe0*/  FFMA.FTZ R13, R27, c[0x0][0x23c], -R8.reuse ;  /* 0x00008f001b0d7a23 */ /* 0x100fe40000010808 */
[----:B------:R2:W-:Y:S01]  /*2ff0*/  MUFU.EX2 R233, R3 ;  /* 0x0000000300e97308 */ /* 0x0005e20000000800 */
[----:B------:R-:W-:-:S07]  /*3000*/  FFMA.FTZ R14, R25, c[0x0][0x23c], -R8 ;  /* 0x00008f00190e7a23 */ /* 0x000fce0000010808 */
[----:B------:R-:W-:Y:S01]  /*3010*/  MUFU.EX2 R211, R13 ;  /* 0x0000000d00d37308 */ /* 0x000fe20000000800 */
[----:B--2---:R-:W-:-:S07]  /*3020*/  FFMA.FTZ R3, R22, c[0x0][0x23c], -R8 ;  /* 0x00008f0016037a23 */ /* 0x004fce0000010808 */
[----:B------:R2:W3:Y:S08]  /*3030*/  MUFU.EX2 R229, R14 ;  /* 0x0000000e00e57308 */ /* 0x0004f00000000800 */
[----:B------:R1:W-:Y:S01]  /*3040*/  MUFU.EX2 R232, R3 ;  /* 0x0000000300e87308 */ /* 0x0003e20000000800 */
[----:B--2---:R-:W-:Y:S01]  /*3050*/  FFMA.FTZ R14, R18, c[0x0][0x23c], -R8 ;  /* 0x00008f00120e7a23 */ /* 0x004fe20000010808 */
[----:B---3--:R-:W-:-:S06]  /*3060*/  F2FP.BF16.PACK_AB R124, R229, R211 ;  /* 0x000000d3e57c723e */ /* 0x008fcc00000010ff */
[----:B------:R2:W-:Y:S01]  /*3070*/  MUFU.EX2 R228, R14 ;  /* 0x0000000e00e47308 */ /* 0x0005e20000000800 */
[----:B-1----:R-:W-:Y:S01]  /*3080*/  FMNMX.FTZ R3, R5, R6, !PT ;  /* 0x0000000605037209 */ /* 0x002fe20007810000 */
[----:B------:R-:W-:-:S03]  /*3090*/  FFMA.FTZ R5, R21, c[0x0][0x23c], -R8 ;  /* 0x00008f0015057a23 */ /* 0x000fc60000010808 */
[C---:B------:R-:W-:Y:S01]  /*30a0*/  FSETP.NEU.FTZ.AND P1, PT, R3.reuse, -INF , PT ;  /* 0xff8000000300780b */ /* 0x040fe20003f3d000 */
[----:B------:R-:W-:Y:S02]  /*30b0*/  FMUL.FTZ R6, R3, c[0x0][0x23c] ;  /* 0x00008f0003067a20 */ /* 0x000fe40000410000 */
[----:B------:R1:W-:Y:S03]  /*30c0*/  MUFU.EX2 R231, R5 ;  /* 0x0000000500e77308 */ /* 0x0003e60000000800 */
[----:B------:R-:W-:-:S05]  /*30d0*/  FSEL R2, R6, RZ, P1 ;  /* 0x000000ff06027208 */ /* 0x000fca0000800000 */
[--C-:B------:R-:W-:Y:S02]  /*30e0*/  FFMA.FTZ R0, R26, c[0x0][0x23c], -R2.reuse ;  /* 0x00008f001a007a23 */ /* 0x100fe40000010802 */
[--C-:B--2---:R-:W-:Y:S02]  /*30f0*/  FFMA.FTZ R14, R30, c[0x0][0x23c], -R2.reuse ;  /* 0x00008f001e0e7a23 */ /* 0x104fe40000010802 */
[----:B------:R2:W-:Y:S01]  /*3100*/  MUFU.EX2 R208, R0 ;  /* 0x0000000000d07308 */ /* 0x0005e20000000800 */
[----:B------:R-:W-:Y:S02]  /*3110*/  FFMA.FTZ R4, R16, c[0x0][0x23c], -R2 ;  /* 0x00008f0010047a23 */ /* 0x000fe40000010802 */
[--C-:B-1----:R-:W-:Y:S02]  /*3120*/  FFMA.FTZ R5, R20, c[0x0][0x23c], -R8.reuse ;  /* 0x00008f0014057a23 */ /* 0x102fe40000010808 */
[----:B------:R-:W-:-:S03]  /*3130*/  FFMA.FTZ R8, R17, c[0x0][0x23c], -R8 ;  /* 0x00008f0011087a23 */ /* 0x000fc60000010808 */
[----:B------:R-:W-:Y:S01]  /*3140*/  MUFU.EX2 R205, R14 ;  /* 0x0000000e00cd7308 */ /* 0x000fe20000000800 */
[----:B--2---:R-:W-:-:S07]  /*3150*/  FFMA.FTZ R0, R24, c[0x0][0x23c], -R2 ;  /* 0x00008f0018007a23 */ /* 0x004fce0000010802 */
[----:B------:R-:W1:Y:S01]  /*3160*/  MUFU.EX2 R250, R8 ;  /* 0x0000000800fa7308 */ /* 0x000e620000000800 */
[----:B------:R-:W-:Y:S07]  /*3170*/  LDSM.16.MT88.4 R24, [R218+0xa800] ;  /* 0x00a80000da18783b */ /* 0x000fee0000004200 */
[----:B------:R2:W-:Y:S08]  /*3180*/  MUFU.EX2 R209, R0 ;  /* 0x0000000000d17308 */ /* 0x0005f00000000800 */
[----:B------:R-:W3:Y:S01]  /*3190*/  MUFU.EX2 R234, R5 ;  /* 0x0000000500ea7308 */ /* 0x000ee20000000800 */
[----:B-1----:R-:W-:Y:S01]  /*31a0*/  F2FP.BF16.PACK_AB R126, R250, R228 ;  /* 0x000000e4fa7e723e */ /* 0x002fe200000010ff */
[----:B--2---:R-:W-:-:S06]  /*31b0*/  FFMA.FTZ R0, R23, c[0x0][0x23c], -R2 ;  /* 0x00008f0017007a23 */ /* 0x004fcc0000010802 */
[----:B------:R1:W2:Y:S01]  /*31c0*/  MUFU.EX2 R210, R4 ;  /* 0x0000000400d27308 */ /* 0x0002a20000000800 */
[----:B------:R-:W4:Y:S01]  /*31d0*/  LDSM.16.MT88.4 R20, [R215+0xb000] ;  /* 0x00b00000d714783b */ /* 0x000f220000004200 */
[----:B---3--:R-:W-:-:S06]  /*31e0*/  F2FP.BF16.PACK_AB R6, R234, R231 ;  /* 0x000000e7ea06723e */ /* 0x008fcc00000010ff */
[----:B------:R3:W5:Y:S01]  /*31f0*/  MUFU.EX2 R230, R0 ;  /* 0x0000000000e67308 */ /* 0x0007620000000800 */
[----:B-1----:R-:W-:Y:S02]  /*3200*/  F2FP.BF16.PACK_AB R4, R232, R233 ;  /* 0x000000e9e804723e */ /* 0x002fe400000010ff */
[----:B--2---:R-:W-:Y:S02]  /*3210*/  F2FP.BF16.PACK_AB R5, R208, R210 ;  /* 0x000000d2d005723e */ /* 0x004fe400000010ff */
[----:B---3--:R-:W-:Y:S02]  /*3220*/  FMNMX.FTZ R0, R31, R33, !PT ;  /* 0x000000211f007209 */ /* 0x008fe40007810000 */
[----:B-----5:R-:W-:Y:S02]  /*3230*/  F2FP.BF16.PACK_AB R7, R230, R209 ;  /* 0x000000d1e607723e */ /* 0x020fe400000010ff */
[----:B------:R-:W-:-:S04]  /*3240*/  FMNMX.FTZ R0, R35, R0, !PT ;  /* 0x0000000023007209 */ /* 0x000fc80007810000 */
[----:B------:R-:W-:Y:S01]  /*3250*/  FMNMX.FTZ R0, R34, R0, !PT ;  /* 0x0000000022007209 */ /* 0x000fe20007810000 */
[----:B------:R-:W-:Y:S03]  /*3260*/  HMMA.16816.F32.BF16 R144, R4, R48, RZ ;  /* 0x000000300490723c */ /* 0x000fe600000418ff */
[----:B------:R-:W-:-:S04]  /*3270*/  FMNMX.FTZ R0, R119, R0, !PT ;  /* 0x0000000077007209 */ /* 0x000fc80007810000 */
[----:B------:R-:W-:Y:S01]  /*3280*/  FMNMX.FTZ R0, R118, R0, !PT ;  /* 0x0000000076007209 */ /* 0x000fe20007810000 */
[----:B------:R-:W-:Y:S03]  /*3290*/  HMMA.16816.F32.BF16 R164, R4, R36, RZ ;  /* 0x0000002404a4723c */ /* 0x000fe600000418ff */
[----:B------:R-:W-:-:S04]  /*32a0*/  FMNMX.FTZ R0, R117, R0, !PT ;  /* 0x0000000075007209 */ /* 0x000fc80007810000 */
[----:B------:R-:W-:Y:S01]  /*32b0*/  FMNMX.FTZ R13, R116, R0, !PT ;  /* 0x00000000740d7209 */ /* 0x000fe20007810000 */
[----:B------:R-:W-:Y:S01]  /*32c0*/  HMMA.16816.F32.BF16 R40, R4, R52, RZ ;  /* 0x000000340428723c */ /* 0x000fe200000418ff */
[----:B------:R-:W-:-:S03]  /*32d0*/  FMNMX.FTZ R0, R32, R46, !PT ;  /* 0x0000002e20007209 */ /* 0x000fc60007810000 */
[----:B------:R-:W1:Y:S01]  /*32e0*/  SHFL.BFLY PT, R15, R13, 0x2, 0x1f ;  /* 0x0c401f000d0f7f89 */ /* 0x000e6200000e0000 */
[----:B------:R-:W-:-:S03]  /*32f0*/  FMNMX.FTZ R0, R45, R0, !PT ;  /* 0x000000002d007209 */ /* 0x000fc60007810000 */
[----:B------:R-:W-:Y:S01]  /*3300*/  HMMA.16816.F32.BF16 R56, R4, R64, RZ ;  /* 0x000000400438723c */ /* 0x000fe200000418ff */
[----:B------:R-:W-:-:S04]  /*3310*/  FMNMX.FTZ R0, R44, R0, !PT ;  /* 0x000000002c007209 */ /* 0x000fc80007810000 */
[----:B------:R-:W-:-:S03]  /*3320*/  FMNMX.FTZ R0, R131, R0, !PT ;  /* 0x0000000083007209 */ /* 0x000fc60007810000 */
[----:B------:R-:W-:Y:S01]  /*3330*/  HMMA.16816.F32.BF16 R72, R4, R68, RZ ;  /* 0x000000440448723c */ /* 0x000fe200000418ff */
[----:B------:R-:W-:-:S04]  /*3340*/  FMNMX.FTZ R0, R130, R0, !PT ;  /* 0x0000000082007209 */ /* 0x000fc80007810000 */
[----:B------:R-:W-:-:S03]  /*3350*/  FMNMX.FTZ R0, R129, R0, !PT ;  /* 0x0000000081007209 */ /* 0x000fc60007810000 */
[C---:B----4-:R-:W-:Y:S01]  /*3360*/  HMMA.16816.F32.BF16 R88, R4.reuse, R20, RZ ;  /* 0x000000140458723c */ /* 0x050fe200000418ff */
[----:B------:R-:W-:Y:S02]  /*3370*/  FMNMX.FTZ R0, R128, R0, !PT ;  /* 0x0000000080007209 */ /* 0x000fe40007810000 */
[----:B-1----:R-:W-:Y:S01]  /*3380*/  FMNMX.FTZ R8, R13, R15, !PT ;  /* 0x0000000f0d087209 */ /* 0x002fe20007810000 */
[--C-:B------:R-:W-:Y:S02]  /*3390*/  FFMA.FTZ R13, R29, c[0x0][0x23c], -R2.reuse ;  /* 0x00008f001d0d7a23 */ /* 0x100fe40000010802 */
[----:B------:R-:W1:Y:S02]  /*33a0*/  SHFL.BFLY PT, R14, R0, 0x2, 0x1f ;  /* 0x0c401f00000e7f89 */ /* 0x000e6400000e0000 */
[C---:B------:R-:W-:Y:S01]  /*33b0*/  HMMA.16816.F32.BF16 R104, R4.reuse, R80, RZ ;  /* 0x000000500468723c */ /* 0x040fe200000418ff */
[----:B------:R2:W3:Y:S01]  /*33c0*/  MUFU.EX2 R206, R13 ;  /* 0x0000000d00ce7308 */ /* 0x0004e20000000800 */
[----:B------:R-:W4:Y:S06]  /*33d0*/  SHFL.BFLY PT, R15, R8, 0x1, 0x1f ;  /* 0x0c201f00080f7f89 */ /* 0x000f2c00000e0000 */
[C---:B------:R-:W-:Y:S08]  /*33e0*/  HMMA.16816.F32.BF16 R120, R4.reuse, R96, RZ ;  /* 0x000000600478723c */ /* 0x040ff000000418ff */
[----:B------:R-:W-:Y:S01]  /*33f0*/  HMMA.16816.F32.BF16 R152, R4, R50, RZ ;  /* 0x000000320498723c */ /* 0x000fe200000418ff */
[--C-:B--2---:R-:W-:Y:S01]  /*3400*/  FFMA.FTZ R13, R28, c[0x0][0x23c], -R2.reuse ;  /* 0x00008f001c0d7a23 */ /* 0x104fe20000010802 */
[----:B---3--:R-:W-:Y:S01]  /*3410*/  F2FP.BF16.PACK_AB R125, R206, R205 ;  /* 0x000000cdce7d723e */ /* 0x008fe200000010ff */
[----:B------:R-:W-:-:S02]  /*3420*/  FFMA.FTZ R2, R19, c[0x0][0x23c], -R2 ;  /* 0x00008f0013027a23 */ /* 0x000fc40000010802 */
[----:B------:R-:W-:Y:S01]  /*3430*/  LDSM.16.MT88.4 R16, [R217+0xa800] ;  /* 0x00a80000d910783b */ /* 0x000fe20000004200 */
[----:B-1----:R-:W-:Y:S01]  /*3440*/  FMNMX.FTZ R0, R14, R0, !PT ;  /* 0x000000000e007209 */ /* 0x002fe20007810000 */
[----:B------:R1:W-:Y:S01]  /*3450*/  MUFU.EX2 R249, R2 ;  /* 0x0000000200f97308 */ /* 0x0003e20000000800 */
[C---:B------:R-:W-:Y:S01]  /*3460*/  HMMA.16816.F32.BF16 R168, R4.reuse, R38, RZ ;  /* 0x0000002604a8723c */ /* 0x040fe200000418ff */
[----:B----4-:R-:W-:Y:S02]  /*3470*/  FMNMX.FTZ R136, R8, R15, !PT ;  /* 0x0000000f08887209 */ /* 0x010fe40007810000 */
[----:B------:R-:W2:Y:S02]  /*3480*/  SHFL.BFLY PT, R8, R0, 0x1, 0x1f ;  /* 0x0c201f0000087f89 */ /* 0x000ea400000e0000 */
[C---:B------:R-:W-:Y:S02]  /*3490*/  FSETP.NEU.FTZ.AND P1, PT, R136.reuse, -INF , PT ;  /* 0xff8000008800780b */ /* 0x040fe40003f3d000 */
[----:B------:R-:W3:Y:S01]  /*34a0*/  MUFU.EX2 R207, R13 ;  /* 0x0000000d00cf7308 */ /* 0x000ee20000000800 */
[----:B------:R-:W-:Y:S01]  /*34b0*/  HMMA.16816.F32.BF16 R76, R4, R54, RZ ;  /* 0x00000036044c723c */ /* 0x000fe200000418ff */
[----:B-1----:R-:W-:-:S07]  /*34c0*/  FMUL.FTZ R2, R136, c[0x0][0x23c] ;  /* 0x00008f0088027a20 */ /* 0x002fce0000410000 */
[----:B------:R-:W-:Y:S01]  /*34d0*/  HMMA.16816.F32.BF16 R60, R4, R66, RZ ;  /* 0x00000042043c723c */ /* 0x000fe200000418ff */
[----:B------:R-:W-:Y:S02]  /*34e0*/  FSEL R2, R2, RZ, P1 ;  /* 0x000000ff02027208 */ /* 0x000fe40000800000 */
[----:B---3--:R-:W-:-:S05]  /*34f0*/  F2FP.BF16.PACK_AB R127, R249, R207 ;  /* 0x000000cff97f723e */ /* 0x008fca00000010ff */
[----:B------:R-:W-:Y:S01]  /*3500*/  HMMA.16816.F32.BF16 R92, R4, R70, RZ ;  /* 0x00000046045c723c */ /* 0x000fe200000418ff */
[----:B--2---:R-:W-:Y:S01]  /*3510*/  FMNMX.FTZ R135, R0, R8, !PT ;  /* 0x0000000800877209 */ /* 0x004fe20007810000 */
[--C-:B------:R-:W-:Y:S02]  /*3520*/  FFMA.FTZ R0, R33, c[0x0][0x23c], -R2.reuse ;  /* 0x00008f0021007a23 */ /* 0x100fe40000010802 */
[----:B------:R-:W-:-:S04]  /*3530*/  FFMA.FTZ R8, R119, c[0x0][0x23c], -R2 ;  /* 0x00008f0077087a23 */ /* 0x000fc80000010802 */
[----:B------:R-:W-:Y:S01]  /*3540*/  HMMA.16816.F32.BF16 R100, R4, R22, RZ ;  /* 0x000000160464723c */ /* 0x000fe200000418ff */
[----:B------:R1:W-:Y:S01]  /*3550*/  MUFU.EX2 R201, R0 ;  /* 0x0000000000c97308 */ /* 0x0003e20000000800 */
[----:B------:R-:W-:-:S06]  /*3560*/  FSETP.NEU.FTZ.AND P1, PT, R135, -INF , PT ;  /* 0xff8000008700780b */ /* 0x000fcc0003f3d000 */
[C---:B------:R-:W-:Y:S01]  /*3570*/  HMMA.16816.F32.BF16 R108, R4.reuse, R82, RZ ;  /* 0x00000052046c723c */ /* 0x040fe200000418ff */
[----:B------:R2:W-:Y:S07]  /*3580*/  MUFU.EX2 R133, R8 ;  /* 0x0000000800857308 */ /* 0x0005ee0000000800 */
[----:B------:R-:W-:Y:S01]  /*3590*/  HMMA.16816.F32.BF16 R84, R4, R98, RZ ;  /* 0x000000620454723c */ /* 0x000fe200000418ff */
[----:B-1----:R-:W-:-:S05]  /*35a0*/  FMUL.FTZ R0, R135, c[0x0][0x23c] ;  /* 0x00008f0087007a20 */ /* 0x002fca0000410000 */
[----:B------:R-:W-:Y:S01]  /*35b0*/  FSEL R0, R0, RZ, P1 ;  /* 0x000000ff00007208 */ /* 0x000fe20000800000 */
[--C-:B------:R-:W-:Y:S01]  /*35c0*/  FFMA.FTZ R4, R31, c[0x0][0x23c], -R2.reuse ;  /* 0x00008f001f047a23 */ /* 0x100fe20000010802 */
[C---:B------:R-:W-:Y:S01]  /*35d0*/  HMMA.16816.F32.BF16 R144, R124.reuse, R156, R144 ;  /* 0x0000009c7c90723c */ /* 0x040fe20000041890 */
[--C-:B--2---:R-:W-:Y:S02]  /*35e0*/  FFMA.FTZ R8, R118, c[0x0][0x23c], -R2.reuse ;  /* 0x00008f0076087a23 */ /* 0x104fe40000010802 */
[----:B------:R1:W-:Y:S05]  /*35f0*/  MUFU.EX2 R204, R4 ;  /* 0x0000000400cc7308 */ /* 0x0003ea0000000800 */
[C---:B------:R-:W-:Y:S03]  /*3600*/  HMMA.16816.F32.BF16 R164, R124.reuse, R172, R164 ;  /* 0x000000ac7ca4723c */ /* 0x040fe600000418a4 */
[----:B------:R2:W-:Y:S05]  /*3610*/  MUFU.EX2 R132, R8 ;  /* 0x0000000800847308 */ /* 0x0005ea0000000800 */
[----:B------:R-:W-:Y:S01]  /*3620*/  HMMA.16816.F32.BF16 R40, R124, R24, R40 ;  /* 0x000000187c28723c */ /* 0x000fe20000041828 */
[----:B-1----:R-:W-:-:S04]  /*3630*/  FFMA.FTZ R4, R35, c[0x0][0x23c], -R2 ;  /* 0x00008f0023047a23 */ /* 0x002fc80000010802 */
[----:B------:R1:W-:Y:S03]  /*3640*/  MUFU.EX2 R202, R4 ;  /* 0x0000000400ca7308 */ /* 0x0003e60000000800 */
[----:B------:R-:W-:Y:S01]  /*3650*/  HMMA.16816.F32.BF16 R56, R124, R16, R56 ;  /* 0x000000107c38723c */ /* 0x000fe20000041838 */
[----:B--2---:R-:W-:-:S04]  /*3660*/  FFMA.FTZ R8, R117, c[0x0][0x23c], -R2 ;  /* 0x00008f0075087a23 */ /* 0x004fc80000010802 */
[----:B------:R-:W-:Y:S03]  /*3670*/  MUFU.EX2 R15, R8 ;  /* 0x00000008000f7308 */ /* 0x000fe60000000800 */
[----:B------:R-:W-:Y:S01]  /*3680*/  HMMA.16816.F32.BF16 R72, R124, R140, R72 ;  /* 0x0000008c7c48723c */ /* 0x000fe20000041848 */
[----:B-1----:R-:W-:-:S07]  /*3690*/  FFMA.FTZ R4, R34, c[0x0][0x23c], -R2 ;  /* 0x00008f0022047a23 */ /* 0x002fce0000010802 */
[C---:B------:R-:W-:Y:S01]  /*36a0*/  HMMA.16816.F32.BF16 R88, R124.reuse, R112, R88 ;  /* 0x000000707c58723c */ /* 0x040fe20000041858 */
[----:B------:R-:W-:Y:S01]  /*36b0*/  FFMA.FTZ R2, R116, c[0x0][0x23c], -R2 ;  /* 0x00008f0074027a23 */ /* 0x000fe20000010802 */
[----:B------:R1:W2:Y:S06]  /*36c0*/  MUFU.EX2 R203, R4 ;  /* 0x0000000400cb7308 */ /* 0x0002ac0000000800 */
[C---:B------:R-:W-:Y:S02]  /*36d0*/  HMMA.16816.F32.BF16 R104, R124.reuse, R180, R104 ;  /* 0x000000b47c68723c */ /* 0x040fe40000041868 */
[----:B------:R3:W4:Y:S06]  /*36e0*/  MUFU.EX2 R252, R2 ;  /* 0x0000000200fc7308 */ /* 0x00072c0000000800 */
        /* <DEDUP_REMOVED lines=12> */
[----:B------:R-:W-:Y:S01]  /*37b0*/  HMMA.16816.F32.BF16 R108, R124, R182, R108 ;  /* 0x000000b67c6c723c */ /* 0x000fe2000004186c */
[----:B----4-:R-:W-:Y:S01]  /*37c0*/  F2FP.BF16.PACK_AB R130, R252, R15 ;  /* 0x0000000ffc82723e */ /* 0x010fe200000010ff */
[----:B------:R2:W4:Y:S01]  /*37d0*/  MUFU.EX2 R13, R2 ;  /* 0x00000002000d7308 */ /* 0x0005220000000800 */
[----:B-1----:R-:W-:Y:S01]  /*37e0*/  FFMA.FTZ R4, R45, c[0x0][0x23c], -R0 ;  /* 0x00008f002d047a23 */ /* 0x002fe20000010800 */
[----:B---3--:R-:W-:-:S06]  /*37f0*/  F2FP.BF16.PACK_AB R5, R139, R200 ;  /* 0x000000c88b05723e */ /* 0x008fcc00000010ff */
[----:B------:R1:W3:Y:S01]  /*3800*/  MUFU.EX2 R137, R4 ;  /* 0x0000000400897308 */ /* 0x0002e20000000800 */
[----:B--2---:R-:W-:Y:S01]  /*3810*/  FFMA.FTZ R2, R129, c[0x0][0x23c], -R0 ;  /* 0x00008f0081027a23 */ /* 0x004fe20000010800 */
[----:B----4-:R-:W-:-:S06]  /*3820*/  F2FP.BF16.PACK_AB R129, R13, R14 ;  /* 0x0000000e0d81723e */ /* 0x010fcc00000010ff */
[----:B------:R2:W-:Y:S01]  /*3830*/  MUFU.EX2 R8, R2 ;  /* 0x0000000200087308 */ /* 0x0005e20000000800 */
[--C-:B-1----:R-:W-:Y:S02]  /*3840*/  FFMA.FTZ R4, R44, c[0x0][0x23c], -R0.reuse ;  /* 0x00008f002c047a23 */ /* 0x102fe40000010800 */
[----:B------:R-:W-:Y:S01]  /*3850*/  HMMA.16816.F32.BF16 R44, R124, R26, R76 ;  /* 0x0000001a7c2c723c */ /* 0x000fe2000004184c */
[----:B------:R-:W-:-:S04]  /*3860*/  FFMA.FTZ R0, R128, c[0x0][0x23c], -R0 ;  /* 0x00008f0080007a23 */ /* 0x000fc80000010800 */
[----:B------:R1:W4:Y:S01]  /*3870*/  MUFU.EX2 R138, R4 ;  /* 0x00000004008a7308 */ /* 0x0003220000000800 */
[----:B------:R-:W-:Y:S01]  /*3880*/  F2FP.BF16.PACK_AB R128, R132, R133 ;  /* 0x000000858480723e */ /* 0x000fe200000010ff */
[----:B--2---:R-:W-:Y:S01]  /*3890*/  FADD.FTZ R2, R200, R139 ;  /* 0x0000008bc8027221 */ /* 0x004fe20000010000 */
[C---:B------:R-:W-:Y:S05]  /*38a0*/  HMMA.16816.F32.BF16 R76, R124.reuse, R142, R92 ;  /* 0x0000008e7c4c723c */ /* 0x040fea000004185c */
[----:B------:R2:W5:Y:S01]  /*38b0*/  MUFU.EX2 R251, R0 ;  /* 0x0000000000fb7308 */ /* 0x0005620000000800 */
[----:B---3--:R-:W-:Y:S02]  /*38c0*/  FADD.FTZ R2, R137, R2 ;  /* 0x0000000289027221 */ /* 0x008fe40000010000 */
[----:B------:R-:W-:Y:S01]  /*38d0*/  HMMA.16816.F32.BF16 R92, R124, R114, R100 ;  /* 0x000000727c5c723c */ /* 0x000fe20000041864 */
[----:B-1----:R-:W-:-:S02]  /*38e0*/  F2FP.BF16.PACK_AB R4, R201, R204 ;  /* 0x000000ccc904723e */ /* 0x002fc400000010ff */
[----:B----4-:R-:W-:-:S05]  /*38f0*/  F2FP.BF16.PACK_AB R7, R138, R137 ;  /* 0x000000898a07723e */ /* 0x010fca00000010ff */
[----:B------:R-:W-:Y:S01]  /*3900*/  HMMA.16816.F32.BF16 R124, R124, R178, R84 ;  /* 0x000000b27c7c723c */ /* 0x000fe20000041854 */
[----:B--2---:R-:W-:Y:S01]  /*3910*/  FADD.FTZ R0, R204, R201 ;  /* 0x000000c9cc007221 */ /* 0x004fe20000010000 */
[----:B-----5:R-:W-:-:S03]  /*3920*/  F2FP.BF16.PACK_AB R131, R251, R8 ;  /* 0x00000008fb83723e */ /* 0x020fc600000010ff */
[----:B------:R-:W-:-:S03]  /*3930*/  FADD.FTZ R0, R202, R0 ;  /* 0x00000000ca007221 */ /* 0x000fc60000010000 */
        /* <DEDUP_REMOVED lines=15> */
[----:B------:R-:W-:Y:S07]  /*3a30*/  HMMA.16816.F32.BF16 R20, R4, R98, RZ ;  /* 0x000000620414723c */ /* 0x000fee00000418ff */
        /* <DEDUP_REMOVED lines=49> */
[----:B------:R-:W-:Y:S01]  /*3d50*/  UIMAD UR5, UR5, UR24, UR6 ;  /* 0x00000018050572a4 */ /* 0x000fe2000f8e0206 */
[----:B------:R-:W-:Y:S03]  /*3d60*/  BAR.SYNC.DEFER_BLOCKING 0x0 ;  /* 0x0000000000007b1d */ /* 0x000fe60000010000 */
[----:B------:R-:W-:-:S02]  /*3d70*/  LEA R32, P0, R4, c[0x0][0x170], 0x1 ;  /* 0x00005c0004207a11 */ /* 0x000fc400078008ff */
[----:B------:R-:W-:Y:S01]  /*3d80*/  IADD3 R0, R5, UR5, RZ ;  /* 0x0000000505007c10 */ /* 0x000fe2000fffe0ff */
[----:B------:R-:W-:-:S03]  /*3d90*/  IMAD.U32 R5, RZ, RZ, UR25 ;  /* 0x00000019ff057e24 */ /* 0x000fc6000f8e00ff */
[----:B------:R-:W-:Y:S01]  /*3da0*/  LEA.HI.X R33, R4, c[0x0][0x174], R0, 0x1, P0 ;  /* 0x00005d0004217a11 */ /* 0x000fe200000f0c00 */
[----:B------:R-:W-:Y:S01]  /*3db0*/  IMAD.U32 R0, RZ, RZ, UR25 ;  /* 0x00000019ff007e24 */ /* 0x000fe2000f8e00ff */
[----:B------:R-:W-:-:S04]  /*3dc0*/  LEA R4, P0, R5, R32, 0x1 ;  /* 0x0000002005047211 */ /* 0x000fc800078008ff */
        /* <DEDUP_REMOVED lines=11> */
[----:B------:R-:W-:Y:S04]  /*3e80*/  LDSM.16.M88.4 R180, [R223] ;  /* 0x00000000dfb4783b */ /* 0x000fe80000000200 */
[----:B------:R-:W-:Y:S04]  /*3e90*/  LDSM.16.M88.4 R20, [R216+0x2000] ;  /* 0x00200000d814783b */ /* 0x000fe80000000200 */
[----:B------:R-:W-:Y:S04]  /*3ea0*/  LDSM.16.M88.4 R176, [R226] ;  /* 0x00000000e2b0783b */ /* 0x000fe80000000200 */
[----:B--2---:R-:W2:Y:S04]  /*3eb0*/  LDSM.16.M88.4 R4, [R214+0x2000] ;  /* 0x00200000d604783b */ /* 0x004ea80000000200 */
[----:B------:R-:W-:Y:S04]  /*3ec0*/  LDSM.16.M88.4 R140, [R221+0x8000] ;  /* 0x00800000dd8c783b */ /* 0x000fe80000000200 */
[----:B------:R-:W0:Y:S01]  /*3ed0*/  LDGDEPBAR ;  /* 0x00000000000079af */ /* 0x000e220000000000 */
[C---:B---3--:R-:W-:Y:S08]  /*3ee0*/  HMMA.16816.F32.BF16 R208, R16.reuse, R24, RZ ;  /* 0x0000001810d0723c */ /* 0x048ff000000418ff */
[C---:B------:R-:W-:Y:S08]  /*3ef0*/  HMMA.16816.F32.BF16 R236, R16.reuse, R26, RZ ;  /* 0x0000001a10ec723c */ /* 0x040ff000000418ff */
[----:B----4-:R-:W-:Y:S08]  /*3f00*/  HMMA.16816.F32.BF16 R196, R16, R28, RZ ;  /* 0x0000001c10c4723c */ /* 0x010ff000000418ff */
[C---:B--2---:R-:W-:Y:S08]  /*3f10*/  HMMA.16816.F32.BF16 R204, R4.reuse, R24, RZ ;  /* 0x0000001804cc723c */ /* 0x044ff000000418ff */
[C---:B------:R-:W-:Y:S01]  /*3f20*/  HMMA.16816.F32.BF16 R200, R4.reuse, R26, RZ ;  /* 0x0000001a04c8723c */ /* 0x040fe200000418ff */
[----:B------:R-:W2:Y:S07]  /*3f30*/  LDSM.16.M88.4 R24, [R216] ;  /* 0x00000000d818783b */ /* 0x000eae0000000200 */
[C---:B------:R-:W-:Y:S08]  /*3f40*/  HMMA.16816.F32.BF16 R192, R4.reuse, R28, RZ ;  /* 0x0000001c04c0723c */ /* 0x040ff000000418ff */
[-C--:B------:R-:W-:Y:S01]  /*3f50*/  HMMA.16816.F32.BF16 R188, R4, R30.reuse, RZ ;  /* 0x0000001e04bc723c */ /* 0x080fe200000418ff */
[----:B------:R-:W3:Y:S07]  /*3f60*/  LDSM.16.M88.4 R4, [R222+0x2000] ;  /* 0x00200000de04783b */ /* 0x000eee0000000200 */
[----:B------:R-:W-:Y:S01]  /*3f70*/  HMMA.16816.F32.BF16 R184, R16, R30, RZ ;  /* 0x0000001e10b8723c */ /* 0x000fe200000418ff */
[----:B------:R-:W4:Y:S04]  /*3f80*/  LDSM.16.M88.4 R28, [R221+0x8800] ;  /* 0x00880000dd1c783b */ /* 0x000f280000000200 */
[----:B------:R-:W5:Y:S03]  /*3f90*/  LDSM.16.M88.4 R16, [R222] ;  /* 0x00000000de10783b */ /* 0x000f660000000200 */
[C---:B------:R-:W-:Y:S08]  /*3fa0*/  HMMA.16816.F32.BF16 R232, R20.reuse, R180, R204 ;  /* 0x000000b414e8723c */ /* 0x040ff000000418cc */
[C---:B------:R-:W-:Y:S08]  /*3fb0*/  HMMA.16816.F32.BF16 R244, R20.reuse, R182, R200 ;  /* 0x000000b614f4723c */ /* 0x040ff000000418c8 */
[C---:B------:R-:W-:Y:S08]  /*3fc0*/  HMMA.16816.F32.BF16 R240, R20.reuse, R176, R192 ;  /* 0x000000b014f0723c */ /* 0x040ff000000418c0 */
[----:B------:R-:W-:Y:S01]  /*3fd0*/  HMMA.16816.F32.BF16 R228, R20, R178, R188 ;  /* 0x000000b214e4723c */ /* 0x000fe200000418bc */
[----:B------:R-:W-:Y:S07]  /*3fe0*/  LDSM.16.M88.4 R20, [R220+0x2000] ;  /* 0x00200000dc14783b */ /* 0x000fee0000000200 */
[C---:B--2---:R-:W-:Y:S08]  /*3ff0*/  HMMA.16816.F32.BF16 R208, R24.reuse, R180, R208 ;  /* 0x000000b418d0723c */ /* 0x044ff000000418d0 */
[C---:B------:R-:W-:Y:S01]  /*4000*/  HMMA.16816.F32.BF16 R200, R24.reuse, R182, R236 ;  /* 0x000000b618c8723c */ /* 0x040fe200000418ec */
[----:B------:R-:W2:Y:S07]  /*4010*/  LDSM.16.M88.4 R180, [R219] ;  /* 0x00000000dbb4783b */ /* 0x000eae0000000200 */
[C---:B------:R-:W-:Y:S08]  /*4020*/  HMMA.16816.F32.BF16 R204, R24.reuse, R176, R196 ;  /* 0x000000b018cc723c */ /* 0x040ff000000418c4 */
[----:B------:R-:W-:Y:S01]  /*4030*/  HMMA.16816.F32.BF16 R196, R24, R178, R184 ;  /* 0x000000b218c4723c */ /* 0x000fe200000418b8 */
[----:B------:R-:W1:Y:S04]  /*4040*/  LDSM.16.M88.4 R176, [R219+0x800] ;  /* 0x00080000dbb0783b */ /* 0x000e680000000200 */
[----:B------:R-:W1:Y:S03]  /*4050*/  LDSM.16.M88.4 R24, [R220] ;  /* 0x00000000dc18783b */ /* 0x000e660000000200 */
[C---:B---3--:R-:W-:Y:S08]  /*4060*/  HMMA.16816.F32.BF16 R192, R4.reuse, R140, R232 ;  /* 0x0000008c04c0723c */ /* 0x048ff000000418e8 */
[C---:B------:R-:W-:Y:S08]  /*4070*/  HMMA.16816.F32.BF16 R188, R4.reuse, R142, R244 ;  /* 0x0000008e04bc723c */ /* 0x040ff000000418f4 */
[C---:B----4-:R-:W-:Y:S08]  /*4080*/  HMMA.16816.F32.BF16 R184, R4.reuse, R28, R240 ;  /* 0x0000001c04b8723c */ /* 0x050ff000000418f0 */
[----:B------:R-:W-:Y:S01]  /*4090*/  HMMA.16816.F32.BF16 R228, R4, R30, R228 ;  /* 0x0000001e04e4723c */ /* 0x000fe200000418e4 */
[----:B------:R-:W-:Y:S07]  /*40a0*/  LDSM.16.M88.4 R4, [R214+0x6000] ;  /* 0x00600000d604783b */ /* 0x000fee0000000200 */
[C---:B-----5:R-:W-:Y:S08]  /*40b0*/  HMMA.16816.F32.BF16 R240, R16.reuse, R140, R208 ;  /* 0x0000008c10f0723c */ /* 0x060ff000000418d0 */
[C---:B------:R-:W-:Y:S01]  /*40c0*/  HMMA.16816.F32.BF16 R236, R16.reuse, R142, R200 ;  /* 0x0000008e10ec723c */ /* 0x040fe200000418c8 */
[----:B------:R-:W-:Y:S07]  /*40d0*/  LDSM.16.M88.4 R140, [R212+0x9800] ;  /* 0x00980000d48c783b */ /* 0x000fee0000000200 */
[C---:B------:R-:W-:Y:S08]  /*40e0*/  HMMA.16816.F32.BF16 R208, R16.reuse, R28, R204 ;  /* 0x0000001c10d0723c */ /* 0x040ff000000418cc */
[----:B------:R-:W-:Y:S01]  /*40f0*/  HMMA.16816.F32.BF16 R200, R16, R30, R196 ;  /* 0x0000001e10c8723c */ /* 0x000fe200000418c4 */
[----:B------:R-:W3:Y:S04]  /*4100*/  LDSM.16.M88.4 R28, [R212+0x9000] ;  /* 0x00900000d41c783b */ /* 0x000ee80000000200 */
[----:B------:R-:W4:Y:S03]  /*4110*/  LDSM.16.M88.4 R16, [R214+0x4000] ;  /* 0x00400000d610783b */ /* 0x000f260000000200 */
[C---:B--2---:R-:W-:Y:S08]  /*4120*/  HMMA.16816.F32.BF16 R232, R20.reuse, R180, R192 ;  /* 0x000000b414e8723c */ /* 0x044ff000000418c0 */
[C---:B------:R-:W-:Y:S08]  /*4130*/  HMMA.16816.F32.BF16 R204, R20.reuse, R182, R188 ;  /* 0x000000b614cc723c */ /* 0x040ff000000418bc */
[C---:B-1----:R-:W-:Y:S08]  /*4140*/  HMMA.16816.F32.BF16 R192, R20.reuse, R176, R184 ;  /* 0x000000b014c0723c */ /* 0x042ff000000418b8 */
[----:B------:R-:W-:Y:S01]  /*4150*/  HMMA.16816.F32.BF16 R188, R20, R178, R228 ;  /* 0x000000b214bc723c */ /* 0x000fe200000418e4 */
[----:B------:R-:W-:Y:S07]  /*4160*/  LDSM.16.M88.4 R20, [R216+0x4000] ;  /* 0x00400000d814783b */ /* 0x000fee0000000200 */
[C---:B------:R-:W-:Y:S08]  /*4170*/  HMMA.16816.F32.BF16 R184, R24.reuse, R180, R240 ;  /* 0x000000b418b8723c */ /* 0x040ff000000418f0 */
[C---:B------:R-:W-:Y:S01]  /*4180*/  HMMA.16816.F32.BF16 R196, R24.reuse, R182, R236 ;  /* 0x000000b618c4723c */ /* 0x040fe200000418ec */
[----:B------:R-:W1:Y:S07]  /*4190*/  LDSM.16.M88.4 R180, [R225] ;  /* 0x00000000e1b4783b */ /* 0x000e6e0000000200 */
[C---:B------:R-:W-:Y:S08]  /*41a0*/  HMMA.16816.F32.BF16 R208, R24.reuse, R176, R208 ;  /* 0x000000b018d0723c */ /* 0x040ff000000418d0 */
[----:B------:R-:W-:Y:S08]  /*41b0*/  HMMA.16816.F32.BF16 R176, R24, R178, R200 ;  /* 0x000000b218b0723c */ /* 0x000ff000000418c8 */
[C---:B---3--:R-:W-:Y:S08]  /*41c0*/  HMMA.16816.F32.BF16 R232, R4.reuse, R28, R232 ;  /* 0x0000001c04e8723c */ /* 0x048ff000000418e8 */
[C---:B------:R-:W-:Y:S08]  /*41d0*/  HMMA.16816.F32.BF16 R204, R4.reuse, R30, R204 ;  /* 0x0000001e04cc723c */ /* 0x040ff000000418cc */
[C---:B------:R-:W-:Y:S08]  /*41e0*/  HMMA.16816.F32.BF16 R236, R4.reuse, R140, R192 ;  /* 0x0000008c04ec723c */ /* 0x040ff000000418c0 */
[----:B------:R-:W-:Y:S08]  /*41f0*/  HMMA.16816.F32.BF16 R240, R4, R142, R188 ;  /* 0x0000008e04f0723c */ /* 0x000ff000000418bc */
[C---:B----4-:R-:W-:Y:S01]  /*4200*/  HMMA.16816.F32.BF16 R4, R16.reuse, R28, R184 ;  /* 0x0000001c1004723c */ /* 0x050fe200000418b8 */
[----:B------:R-:W2:Y:S07]  /*4210*/  LDSM.16.M88.4 R184, [R224] ;  /* 0x00000000e0b8783b */ /* 0x000eae0000000200 */
[C---:B------:R-:W-:Y:S01]  /*4220*/  HMMA.16816.F32.BF16 R24, R16.reuse, R30, R196 ;  /* 0x0000001e1018723c */ /* 0x040fe200000418c4 */
[----:B------:R-:W3:Y:S07]  /*4230*/  LDSM.16.M88.4 R28, [R216+0x6000] ;  /* 0x00600000d81c783b */ /* 0x000eee0000000200 */
[C---:B------:R-:W-:Y:S08]  /*4240*/  HMMA.16816.F32.BF16 R188, R16.reuse, R140, R208 ;  /* 0x0000008c10bc723c */ /* 0x040ff000000418d0 */
[----:B------:R-:W-:Y:S01]  /*4250*/  HMMA.16816.F32.BF16 R140, R16, R142, R176 ;  /* 0x0000008e108c723c */ /* 0x000fe200000418b0 */
[----:B------:R-:W-:Y:S04]  /*4260*/  LDSM.16.M88.4 R176, [R221+0x9000] ;  /* 0x00900000ddb0783b */ /* 0x000fe80000000200 */
[----:B------:R-:W4:Y:S03]  /*4270*/  LDSM.16.M88.4 R16, [R222+0x4000] ;  /* 0x00400000de10783b */ /* 0x000f260000000200 */
[C---:B-1----:R-:W-:Y:S01]  /*4280*/  HMMA.16816.F32.BF16 R200, R20.reuse, R182, R24 ;  /* 0x000000b614c8723c */ /* 0x042fe20000041818 */
[----:B------:R-:W1:Y:S07]  /*4290*/  LDSM.16.M88.4 R24, [R222+0x6000] ;  /* 0x00600000de18783b */ /* 0x000e6e0000000200 */
[C---:B------:R-:W-:Y:S01]  /*42a0*/  HMMA.16816.F32.BF16 R192, R20.reuse, R180, R4 ;  /* 0x000000b414c0723c */ /* 0x040fe20000041804 */
[----:B------:R-:W-:Y:S07]  /*42b0*/  LDSM.16.M88.4 R4, [R220+0x4000] ;  /* 0x00400000dc04783b */ /* 0x000fee0000000200 */
[C---:B--2---:R-:W-:Y:S08]  /*42c0*/  HMMA.16816.F32.BF16 R208, R20.reuse, R184, R188 ;  /* 0x000000b814d0723c */ /* 0x044ff000000418bc */
[----:B------:R-:W-:Y:S01]  /*42d0*/  HMMA.16816.F32.BF16 R228, R20, R186, R140 ;  /* 0x000000ba14e4723c */ /* 0x000fe2000004188c */
[----:B------:R-:W2:Y:S07]  /*42e0*/  LDSM.16.M88.4 R140, [R219+0x1000] ;  /* 0x00100000db8c783b */ /* 0x000eae0000000200 */
[----:B---3--:R-:W-:Y:S08]  /*42f0*/  HMMA.16816.F32.BF16 R20, R28, R180, R232 ;  /* 0x000000b41c14723c */ /* 0x008ff000000418e8 */
[----:B----4-:R-:W-:Y:S08]  /*4300*/  HMMA.16816.F32.BF16 R192, R16, R176, R192 ;  /* 0x000000b010c0723c */ /* 0x010ff000000418c0 */
[----:B------:R-:W-:Y:S01]  /*4310*/  HMMA.16816.F32.BF16 R196, R28, R182, R204 ;  /* 0x000000b61cc4723c */ /* 0x000fe200000418cc */
[----:B------:R-:W3:Y:S07]  /*4320*/  LDSM.16.M88.4 R180, [R221+0x9800] ;  /* 0x00980000ddb4783b */ /* 0x000eee0000000200 */
[----:B-1----:R-:W-:Y:S01]  /*4330*/  HMMA.16816.F32.BF16 R188, R24, R176, R20 ;  /* 0x000000b018bc723c */ /* 0x002fe20000041814 */
[----:B------:R-:W1:Y:S07]  /*4340*/  LDSM.16.M88.4 R20, [R220+0x6000] ;  /* 0x00600000dc14783b */ /* 0x000e6e0000000200 */
[----:B------:R-:W-:Y:S08]  /*4350*/  HMMA.16816.F32.BF16 R200, R16, R178, R200 ;  /* 0x000000b210c8723c */ /* 0x000ff000000418c8 */
[----:B--2---:R-:W-:Y:S08]  /*4360*/  HMMA.16816.F32.BF16 R204, R4, R140, R192 ;  /* 0x0000008c04cc723c */ /* 0x004ff000000418c0 */
[----:B------:R-:W-:Y:S08]  /*4370*/  HMMA.16816.F32.BF16 R192, R24, R178, R196 ;  /* 0x000000b218c0723c */ /* 0x000ff000000418c4 */
[----:B------:R-:W-:Y:S08]  /*4380*/  HMMA.16816.F32.BF16 R232, R28, R184, R236 ;  /* 0x000000b81ce8723c */ /* 0x000ff000000418ec */
[----:B---3--:R-:W-:Y:S01]  /*4390*/  HMMA.16816.F32.BF16 R208, R16, R180, R208 ;  /* 0x000000b410d0723c */ /* 0x008fe200000418d0 */
[----:B------:R-:W-:-:S02]  /*43a0*/  FMUL.FTZ R205, R205, c[0x0][0x2ec] ;  /* 0x0000bb00cdcd7a20 */ /* 0x000fc40000410000 */
[----:B------:R-:W-:Y:S02]  /*43b0*/  FMUL.FTZ R207, R207, c[0x0][0x2ec] ;  /* 0x0000bb00cfcf7a20 */ /* 0x000fe40000410000 */
[----:B------:R-:W-:Y:S02]  /*43c0*/  FMUL.FTZ R206, R206, c[0x0][0x2ec] ;  /* 0x0000bb00cece7a20 */ /* 0x000fe40000410000 */
[----:B------:R-:W2:Y:S01]  /*43d0*/  MUFU.TANH R205, R205 ;  /* 0x000000cd00cd7308 */ /* 0x000ea20000002400 */
[----:B-1----:R-:W-:Y:S01]  /*43e0*/  HMMA.16816.F32.BF16 R176, R20, R140, R188 ;  /* 0x0000008c14b0723c */ /* 0x002fe200000418bc */
[----:B------:R-:W-:-:S06]  /*43f0*/  FMUL.FTZ R204, R204, c[0x0][0x2ec] ;  /* 0x0000bb00cccc7a20 */ /* 0x000fcc0000410000 */
[----:B------:R-:W1:Y:S01]  /*4400*/  MUFU.TANH R207, R207 ;  /* 0x000000cf00cf7308 */ /* 0x000e620000002400 */
[-C--:B------:R-:W-:Y:S07]  /*4410*/  HMMA.16816.F32.BF16 R188, R20, R142.reuse, R192 ;  /* 0x0000008e14bc723c */ /* 0x080fee00000418c0 */
[----:B------:R-:W-:Y:S01]  /*4420*/  MUFU.TANH R206, R206 ;  /* 0x000000ce00ce7308 */ /* 0x000fe20000002400 */
[----:B------:R-:W-:Y:S07]  /*4430*/  HMMA.16816.F32.BF16 R140, R4, R142, R200 ;  /* 0x0000008e048c723c */ /* 0x000fee00000418c8 */
[----:B------:R-:W-:Y:S01]  /*4440*/  MUFU.TANH R204, R204 ;  /* 0x000000cc00cc7308 */ /* 0x000fe20000002400 */
[----:B------:R-:W-:Y:S01]  /*4450*/  HMMA.16816.F32.BF16 R228, R16, R182, R228 ;  /* 0x000000b610e4723c */ /* 0x000fe200000418e4 */
[----:B------:R-:W3:Y:S01]  /*4460*/  LDSM.16.M88.4 R16, [R219+0x1800] ;  /* 0x00180000db10783b */ /* 0x000ee20000000200 */
[----:B------:R-:W-:Y:S01]  /*4470*/  FMUL.FTZ R176, R176, c[0x0][0x2ec] ;  /* 0x0000bb00b0b07a20 */ /* 0x000fe20000410000 */
[----:B------:R-:W-:-:S04]  /*4480*/  DEPBAR.LE SB0, 0x0 ;  /* 0x000080000000791a */ /* 0x000fc80000000000 */
[----:B------:R-:W-:Y:S01]  /*4490*/  FMUL.FTZ R177, R177, c[0x0][0x2ec] ;  /* 0x0000bb00b1b17a20 */ /* 0x000fe20000410000 */
[----:B------:R-:W-:Y:S01]  /*44a0*/  HMMA.16816.F32.BF16 R196, R24, R180, R232 ;  /* 0x000000b418c4723c */ /* 0x000fe200000418e8 */
[----:B------:R-:W-:Y:S01]  /*44b0*/  FMUL.FTZ R178, R178, c[0x0][0x2ec] ;  /* 0x0000bb00b2b27a20 */ /* 0x000fe20000410000 */
[----:B------:R-:W-:Y:S01]  /*44c0*/  MUFU.TANH R192, R176 ;  /* 0x000000b000c07308 */ /* 0x000fe20000002400 */
[----:B------:R-:W-:Y:S02]  /*44d0*/  FMUL.FTZ R179, R179, c[0x0][0x2ec] ;  /* 0x0000bb00b3b37a20 */ /* 0x000fe40000410000 */
[----:B------:R-:W-:Y:S02]  /*44e0*/  FMUL.FTZ R188, R188, c[0x0][0x2ec] ;  /* 0x0000bb00bcbc7a20 */ /* 0x000fe40000410000 */
[----:B------:R-:W-:Y:S02]  /*44f0*/  FMUL.FTZ R189, R189, c[0x0][0x2ec] ;  /* 0x0000bb00bdbd7a20 */ /* 0x000fe40000410000 */
[----:B------:R-:W-:Y:S01]  /*4500*/  FMUL.FTZ R140, R140, c[0x0][0x2ec] ;  /* 0x0000bb008c8c7a20 */ /* 0x000fe20000410000 */
[----:B------:R-:W4:Y:S01]  /*4510*/  MUFU.TANH R34, R177 ;  /* 0x000000b100227308 */ /* 0x000f220000002400 */
[----:B------:R-:W-:-:S02]  /*4520*/  FMUL.FTZ R141, R141, c[0x0][0x2ec] ;  /* 0x0000bb008d8d7a20 */ /* 0x000fc40000410000 */
[----:B------:R-:W-:Y:S02]  /*4530*/  FMUL.FTZ R142, R142, c[0x0][0x2ec] ;  /* 0x0000bb008e8e7a20 */ /* 0x000fe40000410000 */
[----:B------:R-:W-:Y:S02]  /*4540*/  FMUL.FTZ R143, R143, c[0x0][0x2ec] ;  /* 0x0000bb008f8f7a20 */ /* 0x000fe40000410000 */
[----:B------:R-:W-:Y:S01]  /*4550*/  FMUL.FTZ R190, R190, c[0x0][0x2ec] ;  /* 0x0000bb00bebe7a20 */ /* 0x000fe20000410000 */
[----:B------:R-:W-:Y:S01]  /*4560*/  MUFU.TANH R14, R140 ;  /* 0x0000008c000e7308 */ /* 0x000fe20000002400 */
[----:B------:R-:W-:-:S07]  /*4570*/  FMUL.FTZ R191, R191, c[0x0][0x2ec] ;  /* 0x0000bb00bfbf7a20 */ /* 0x000fce0000410000 */
[----:B------:R-:W-:Y:S08]  /*4580*/  MUFU.TANH R139, R141 ;  /* 0x0000008d008b7308 */ /* 0x000ff00000002400 */
[----:B------:R-:W-:Y:S08]  /*4590*/  MUFU.TANH R133, R142 ;  /* 0x0000008e00857308 */ /* 0x000ff00000002400 */
[----:B------:R5:W-:Y:S08]  /*45a0*/  MUFU.TANH R138, R143 ;  /* 0x0000008f008a7308 */ /* 0x000bf00000002400 */
[----:B------:R-:W-:Y:S01]  /*45b0*/  MUFU.TANH R180, R178 ;  /* 0x000000b200b47308 */ /* 0x000fe20000002400 */
[----:B-----5:R-:W-:Y:S07]  /*45c0*/  HMMA.16816.F32.BF16 R140, R28, R186, R240 ;  /* 0x000000ba1c8c723c */ /* 0x020fee00000418f0 */
[----:B------:R5:W1:Y:S01]  /*45d0*/  MUFU.TANH R15, R179 ;  /* 0x000000b3000f7308 */ /* 0x000a620000002400 */
[C---:B---3--:R-:W-:Y:S07]  /*45e0*/  HMMA.16816.F32.BF16 R28, R4.reuse, R18, R228 ;  /* 0x00000012041c723c */ /* 0x048fee00000418e4 */
[----:B------:R-:W3:Y:S01]  /*45f0*/  MUFU.TANH R13, R188 ;  /* 0x000000bc000d7308 */ /* 0x000ee20000002400 */
[----:B-----5:R-:W-:Y:S07]  /*4600*/  HMMA.16816.F32.BF16 R176, R4, R16, R208 ;  /* 0x0000001004b0723c */ /* 0x020fee00000418d0 */
[----:B------:R-:W-:Y:S01]  /*4610*/  MUFU.TANH R137, R189 ;  /* 0x000000bd00897308 */ /* 0x000fe20000002400 */
[----:B------:R-:W-:Y:S07]  /*4620*/  HMMA.16816.F32.BF16 R140, R24, R182, R140 ;  /* 0x000000b6188c723c */ /* 0x000fee000004188c */
[----:B------:R-:W5:Y:S01]  /*4630*/  MUFU.TANH R8, R190 ;  /* 0x000000be00087308 */ /* 0x000f620000002400 */
[----:B------:R-:W-:-:S07]  /*4640*/  FMUL.FTZ R30, R30, c[0x0][0x2ec] ;  /* 0x0000bb001e1e7a20 */ /* 0x000fce0000410000 */
[----:B------:R1:W1:Y:S01]  /*4650*/  MUFU.TANH R132, R191 ;  /* 0x000000bf00847308 */ /* 0x0002620000002400 */
[----:B------:R-:W-:Y:S02]  /*4660*/  FMUL.FTZ R29, R29, c[0x0][0x2ec] ;  /* 0x0000bb001d1d7a20 */ /* 0x000fe40000410000 */
[----:B------:R-:W-:Y:S02]  /*4670*/  FMUL.FTZ R31, R31, c[0x0][0x2ec] ;  /* 0x0000bb001f1f7a20 */ /* 0x000fe40000410000 */
[----:B------:R-:W-:-:S03]  /*4680*/  FMUL.FTZ R0, R177, c[0x0][0x2ec] ;  /* 0x0000bb00b1007a20 */ /* 0x000fc60000410000 */
[----:B------:R-:W-:Y:S01]  /*4690*/  MUFU.TANH R30, R30 ;  /* 0x0000001e001e7308 */ /* 0x000fe20000002400 */
[----:B------:R-:W-:Y:S02]  /*46a0*/  FMUL.FTZ R176, R176, c[0x0][0x2ec] ;  /* 0x0000bb00b0b07a20 */ /* 0x000fe40000410000 */
[----:B------:R-:W-:Y:S02]  /*46b0*/  FMUL.FTZ R178, R178, c[0x0][0x2ec] ;  /* 0x0000bb00b2b27a20 */ /* 0x000fe40000410000 */
[----:B------:R-:W-:Y:S01]  /*46c0*/  FMUL.FTZ R179, R179, c[0x0][0x2ec] ;  /* 0x0000bb00b3b37a20 */ /* 0x000fe20000410000 */
[C---:B------:R-:W-:Y:S02]  /*46d0*/  HMMA.16816.F32.BF16 R140, R20.reuse, R18, R140 ;  /* 0x00000012148c723c */ /* 0x040fe4000004188c */
[----:B------:R2:W-:Y:S06]  /*46e0*/  MUFU.TANH R35, R0 ;  /* 0x0000000000237308 */ /* 0x0005ec0000002400 */
[----:B-1----:R-:W-:Y:S02]  /*46f0*/  HMMA.16816.F32.BF16 R188, R20, R16, R196 ;  /* 0x0000001014bc723c */ /* 0x002fe400000418c4 */
[----:B------:R-:W1:Y:S01]  /*4700*/  MUFU.TANH R176, R176 ;  /* 0x000000b000b07308 */ /* 0x000e620000002400 */
[----:B--2---:R-:W-:-:S07]  /*4710*/  IMAD.U32 R0, RZ, RZ, UR7 ;  /* 0x00000007ff007e24 */ /* 0x004fce000f8e00ff */
[----:B------:R-:W2:Y:S01]  /*4720*/  MUFU.TANH R178, R178 ;  /* 0x000000b200b27308 */ /* 0x000ea20000002400 */
[----:B------:R-:W-:-:S05]  /*4730*/  IMAD R0, R0, 0x20, R248 ;  /* 0x0000002000007824 */ /* 0x000fca00078e02f8 */
[----:B------:R-:W-:Y:S01]  /*4740*/  FMUL.FTZ R140, R140, c[0x0][0x2ec] ;  /* 0x0000bb008c8c7a20 */ /* 0x000fe20000410000 */
[C---:B------:R-:W-:Y:S01]  /*4750*/  IADD3 R2, R0.reuse, 0x1, RZ ;  /* 0x0000000100027810 */ /* 0x040fe20007ffe0ff */
[----:B------:R-:W-:Y:S01]  /*4760*/  MUFU.TANH R179, R179 ;  /* 0x000000b300b37308 */ /* 0x000fe20000002400 */
[----:B------:R-:W-:Y:S01]  /*4770*/  IADD3 R4, R0, 0x8, RZ ;  /* 0x0000000800047810 */ /* 0x000fe20007ffe0ff */
[----:B------:R-:W-:Y:S01]  /*4780*/  FMUL.FTZ R142, R142, c[0x0][0x2ec] ;  /* 0x0000bb008e8e7a20 */ /* 0x000fe20000410000 */
[C---:B------:R-:W-:Y:S01]  /*4790*/  ISETP.GE.AND P6, PT, R2.reuse, R9, PT ;  /* 0x000000090200720c */ /* 0x040fe20003fc6270 */
[----:B------:R-:W-:Y:S01]  /*47a0*/  FMUL.FTZ R141, R141, c[0x0][0x2ec] ;  /* 0x0000bb008d8d7a20 */ /* 0x000fe20000410000 */
[----:B------:R-:W-:Y:S01]  /*47b0*/  ISETP.GE.AND P5, PT, R2, R10, PT ;  /* 0x0000000a0200720c */ /* 0x000fe20003fa6270 */
[----:B------:R-:W-:Y:S01]  /*47c0*/  FMUL.FTZ R188, R188, c[0x0][0x2ec] ;  /* 0x0000bb00bcbc7a20 */ /* 0x000fe20000410000 */
[----:B------:R-:W-:Y:S01]  /*47d0*/  ISETP.GE.AND P3, PT, R2, R11, PT ;  /* 0x0000000b0200720c */ /* 0x000fe20003f66270 */
[----:B------:R-:W-:Y:S01]  /*47e0*/  FMUL.FTZ R190, R190, c[0x0][0x2ec] ;  /* 0x0000bb00bebe7a20 */ /* 0x000fe20000410000 */
[----:B------:R-:W-:Y:S01]  /*47f0*/  ISETP.GE.AND P1, PT, R2, R12, PT ;  /* 0x0000000c0200720c */ /* 0x000fe20003f26270 */
[----:B------:R-:W-:Y:S01]  /*4800*/  FMUL.FTZ R189, R189, c[0x0][0x2ec] ;  /* 0x0000bb00bdbd7a20 */ /* 0x000fe20000410000 */
[----:B------:R-:W-:Y:S01]  /*4810*/  ISETP.GE.AND P0, PT, R4, R9, PT ;  /* 0x000000090400720c */ /* 0x000fe20003f06270 */
[----:B------:R-:W1:Y:S01]  /*4820*/  MUFU.TANH R188, R188 ;  /* 0x000000bc00bc7308 */ /* 0x000e620000002400 */
[----:B------:R-:W-:Y:S01]  /*4830*/  FSEL R25, R205, -INF , !P6 ;  /* 0xff800000cd197808 */ /* 0x000fe20007000000 */
[----:B------:R-:W-:Y:S01]  /*4840*/  FMUL.FTZ R191, R191, c[0x0][0x2ec] ;  /* 0x0000bb00bfbf7a20 */ /* 0x000fe20000410000 */
[----:B------:R-:W-:-:S02]  /*4850*/  IADD3 R2, R0, 0x9, RZ ;  /* 0x0000000900027810 */ /* 0x000fc40007ffe0ff */
[C---:B------:R-:W-:Y:S02]  /*4860*/  ISETP.GE.AND P4, PT, R4.reuse, R10, PT ;  /* 0x0000000a0400720c */ /* 0x040fe40003f86270 */
[C---:B------:R-:W-:Y:S01]  /*4870*/  ISETP.GE.AND P2, PT, R4.reuse, R11, PT ;  /* 0x0000000b0400720c */ /* 0x040fe20003f46270 */
[----:B------:R-:W1:Y:S01]  /*4880*/  MUFU.TANH R186, R190 ;  /* 0x000000be00ba7308 */ /* 0x000e620000002400 */
[----:B------:R-:W-:Y:S01]  /*4890*/  ISETP.GE.AND P6, PT, R4, R12, PT ;  /* 0x0000000c0400720c */ /* 0x000fe20003fc6270 */
[----:B------:R-:W-:Y:S01]  /*48a0*/  FMUL.FTZ R4, R28, c[0x0][0x2ec] ;  /* 0x0000bb001c047a20 */ /* 0x000fe20000410000 */
[----:B------:R-:W-:Y:S02]  /*48b0*/  FSEL R26, R207, -INF , !P5 ;  /* 0xff800000cf1a7808 */ /* 0x000fe40006800000 */
[----:B----4-:R-:W-:Y:S02]  /*48c0*/  FSEL R27, R34, -INF , !P3 ;  /* 0xff800000221b7808 */ /* 0x010fe40005800000 */
[----:B------:R-:W-:Y:S01]  /*48d0*/  FSEL R28, R15, -INF , !P1 ;  /* 0xff8000000f1c7808 */ /* 0x000fe20004800000 */
[----:B------:R-:W4:Y:S01]  /*48e0*/  MUFU.TANH R183, R189 ;  /* 0x000000bd00b77308 */ /* 0x000f220000002400 */
[----:B------:R-:W-:-:S02]  /*48f0*/  FSEL R24, R14, -INF , !P0 ;  /* 0xff8000000e187808 */ /* 0x000fc40004000000 */
[C---:B------:R-:W-:Y:S02]  /*4900*/  ISETP.GE.AND P5, PT, R2.reuse, R9, PT ;  /* 0x000000090200720c */ /* 0x040fe40003fa6270 */
[C---:B------:R-:W-:Y:S02]  /*4910*/  ISETP.GE.AND P3, PT, R2.reuse, R10, PT ;  /* 0x0000000a0200720c */ /* 0x040fe40003f66270 */
[C---:B------:R-:W-:Y:S01]  /*4920*/  ISETP.GE.AND P1, PT, R2.reuse, R11, PT ;  /* 0x0000000b0200720c */ /* 0x040fe20003f26270 */
[----:B------:R1:W-:Y:S01]  /*4930*/  MUFU.TANH R34, R4 ;  /* 0x0000000400227308 */ /* 0x0003e20000002400 */
[----:B------:R-:W-:Y:S02]  /*4940*/  ISETP.GE.AND P0, PT, R2, R12, PT ;  /* 0x0000000c0200720c */ /* 0x000fe40003f06270 */
[----:B------:R-:W-:Y:S02]  /*4950*/  IADD3 R2, R0, 0x10, RZ ;  /* 0x0000001000027810 */ /* 0x000fe40007ffe0ff */
[----:B------:R-:W-:-:S02]  /*4960*/  FSEL R19, R133, -INF , !P4 ;  /* 0xff80000085137808 */ /* 0x000fc40006000000 */
[----:B---3--:R-:W-:Y:S01]  /*4970*/  FSEL R22, R13, -INF , !P2 ;  /* 0xff8000000d167808 */ /* 0x008fe20005000000 */
[----:B------:R-:W3:Y:S01]  /*4980*/  MUFU.TANH R187, R191 ;  /* 0x000000bf00bb7308 */ /* 0x000ee20000002400 */
[----:B-----5:R-:W-:Y:S02]  /*4990*/  FSEL R23, R8, -INF , !P6 ;  /* 0xff80000008177808 */ /* 0x020fe40007000000 */
[----:B------:R-:W-:Y:S02]  /*49a0*/  FSEL R17, R139, -INF , !P5 ;  /* 0xff8000008b117808 */ /* 0x000fe40006800000 */
[C---:B------:R-:W-:Y:S02]  /*49b0*/  ISETP.GE.AND P4, PT, R2.reuse, R9, PT ;  /* 0x000000090200720c */ /* 0x040fe40003f86270 */
[----:B------:R-:W-:Y:S01]  /*49c0*/  ISETP.GE.AND P2, PT, R2, R10, PT ;  /* 0x0000000a0200720c */ /* 0x000fe20003f46270 */
[----:B------:R-:W5:Y:S01]  /*49d0*/  MUFU.TANH R184, R140 ;  /* 0x0000008c00b87308 */ /* 0x000f620000002400 */
[----:B-1----:R-:W-:-:S02]  /*49e0*/  IADD3 R4, R0, 0x11, RZ ;  /* 0x0000001100047810 */ /* 0x002fc40007ffe0ff */
[C---:B------:R-:W-:Y:S02]  /*49f0*/  ISETP.GE.AND P6, PT, R2.reuse, R11, PT ;  /* 0x0000000b0200720c */ /* 0x040fe40003fc6270 */
[----:B------:R-:W-:Y:S02]  /*4a00*/  ISETP.GE.AND P5, PT, R2, R12, PT ;  /* 0x0000000c0200720c */ /* 0x000fe40003fa6270 */
[----:B------:R-:W-:Y:S01]  /*4a10*/  FSEL R18, R138, -INF , !P3 ;  /* 0xff8000008a127808 */ /* 0x000fe20005800000 */
[----:B------:R-:W-:Y:S01]  /*4a20*/  MUFU.TANH R29, R29 ;  /* 0x0000001d001d7308 */ /* 0x000fe20000002400 */
[----:B------:R-:W-:Y:S02]  /*4a30*/  IADD3 R2, R0, 0x18, RZ ;  /* 0x0000001800027810 */ /* 0x000fe40007ffe0ff */
[----:B------:R-:W-:Y:S02]  /*4a40*/  ISETP.GE.AND P3, PT, R4, R9, PT ;  /* 0x000000090400720c */ /* 0x000fe40003f66270 */
[----:B------:R-:W-:-:S02]  /*4a50*/  FSEL R20, R132, -INF , !P0 ;  /* 0xff80000084147808 */ /* 0x000fc40004000000 */
[----:B------:R-:W-:Y:S01]  /*4a60*/  ISETP.GE.AND P0, PT, R4, R11, PT ;  /* 0x0000000b0400720c */ /* 0x000fe20003f06270 */
[----:B------:R-:W-:Y:S01]  /*4a70*/  MUFU.TANH R31, R31 ;  /* 0x0000001f001f7308 */ /* 0x000fe20000002400 */
[----:B------:R-:W-:Y:S02]  /*4a80*/  FSEL R21, R137, -INF , !P1 ;  /* 0xff80000089157808 */ /* 0x000fe40004800000 */
[----:B------:R-:W-:Y:S02]  /*4a90*/  FSEL R177, R176, -INF , !P4 ;  /* 0xff800000b0b17808 */ /* 0x000fe40006000000 */
[C---:B------:R-:W-:Y:S02]  /*4aa0*/  ISETP.GE.AND P1, PT, R4.reuse, R10, PT ;  /* 0x0000000a0400720c */ /* 0x040fe40003f26270 */
[----:B------:R-:W-:Y:S01]  /*4ab0*/  ISETP.GE.AND P4, PT, R4, R12, PT ;  /* 0x0000000c0400720c */ /* 0x000fe20003f86270 */
[----:B------:R-:W-:Y:S01]  /*4ac0*/  FMUL.FTZ R4, R143, c[0x0][0x2ec] ;  /* 0x0000bb008f047a20 */ /* 0x000fe20000410000 */
[----:B--2---:R-:W-:Y:S01]  /*4ad0*/  FSEL R181, R178, -INF , !P2 ;  /* 0xff800000b2b57808 */ /* 0x004fe20005000000 */
[----:B------:R-:W-:Y:S01]  /*4ae0*/  MUFU.TANH R185, R141 ;  /* 0x0000008d00b97308 */ /* 0x000fe20000002400 */
[----:B------:R-:W-:-:S02]  /*4af0*/  FSEL R182, R188, -INF , !P6 ;  /* 0xff800000bcb67808 */ /* 0x000fc40007000000 */
[----:B------:R-:W-:Y:S02]  /*4b00*/  FSEL R186, R186, -INF , !P5 ;  /* 0xff800000baba7808 */ /* 0x000fe40006800000 */
[----:B------:R-:W-:Y:S02]  /*4b10*/  FSEL R35, R35, -INF , !P3 ;  /* 0xff80000023237808 */ /* 0x000fe40005800000 */
[C---:B------:R-:W-:Y:S01]  /*4b20*/  ISETP.GE.AND P2, PT, R2.reuse, R9, PT ;  /* 0x000000090200720c */ /* 0x040fe20003f46270 */
[----:B------:R-:W-:Y:S01]  /*4b30*/  MUFU.TANH R4, R4 ;  /* 0x0000000400047308 */ /* 0x000fe20000002400 */
[----:B------:R-:W-:Y:S01]  /*4b40*/  BAR.SYNC.DEFER_BLOCKING 0x0 ;  /* 0x0000000000007b1d */ /* 0x000fe20000010000 */
[C---:B------:R-:W-:Y:S02]  /*4b50*/  ISETP.GE.AND P6, PT, R2.reuse, R10, PT ;  /* 0x0000000a0200720c */ /* 0x040fe40003fc6270 */
[C---:B------:R-:W-:Y:S02]  /*4b60*/  ISETP.GE.AND P5, PT, R2.reuse, R11, PT ;  /* 0x0000000b0200720c */ /* 0x040fe40003fa6270 */
[----:B------:R-:W-:-:S02]  /*4b70*/  ISETP.GE.AND P3, PT, R2, R12, PT ;  /* 0x0000000c0200720c */ /* 0x000fc40003f66270 */
[----:B------:R-:W1:Y:S01]  /*4b80*/  MUFU.TANH R2, R142 ;  /* 0x0000008e00027308 */ /* 0x000e620000002400 */
[----:B----4-:R-:W-:Y:S02]  /*4b90*/  FSEL R183, R183, -INF , !P0 ;  /* 0xff800000b7b77808 */ /* 0x010fe40004000000 */
[----:B------:R-:W-:Y:S02]  /*4ba0*/  ISETP.GE.AND P0, PT, R0, R10, PT ;  /* 0x0000000a0000720c */ /* 0x000fe40003f06270 */
[----:B------:R-:W-:Y:S02]  /*4bb0*/  FSEL R179, R179, -INF , !P1 ;  /* 0xff800000b3b37808 */ /* 0x000fe40004800000 */
[----:B------:R-:W-:Y:S02]  /*4bc0*/  FSEL R14, R206, -INF , !P0 ;  /* 0xff800000ce0e7808 */ /* 0x000fe40004000000 */
[----:B------:R-:W-:Y:S02]  /*4bd0*/  PLOP3.LUT P0, PT, PT, PT, UP0, 0x80, 0x0 ;  /* 0x000000000000781c */ /* 0x000fe40003f0f008 */
[----:B---3--:R-:W-:-:S02]  /*4be0*/  FSEL R187, R187, -INF , !P4 ;  /* 0xff800000bbbb7808 */ /* 0x008fc40006000000 */
[----:B------:R-:W-:Y:S02]  /*4bf0*/  FSEL R34, R34, -INF , !P2 ;  /* 0xff80000022227808 */ /* 0x000fe40005000000 */
[C---:B------:R-:W-:Y:S02]  /*4c00*/  ISETP.GE.AND P1, PT, R0.reuse, R9, PT ;  /* 0x000000090000720c */ /* 0x040fe40003f26270 */
[C---:B------:R-:W-:Y:S02]  /*4c10*/  ISETP.GE.AND P4, PT, R0.reuse, R11, PT ;  /* 0x0000000b0000720c */ /* 0x040fe40003f86270 */
[C---:B------:R-:W-:Y:S02]  /*4c20*/  ISETP.GE.AND P2, PT, R0.reuse, R12, PT ;  /* 0x0000000c0000720c */ /* 0x040fe40003f46270 */
[----:B------:R-:W-:Y:S02]  /*4c30*/  IADD3 R0, R0, 0x19, RZ ;  /* 0x0000001900007810 */ /* 0x000fe40007ffe0ff */
[----:B------:R-:W-:-:S02]  /*4c40*/  FSEL R178, R30, -INF , !P6 ;  /* 0xff8000001eb27808 */ /* 0x000fc40007000000 */
[----:B-----5:R-:W-:Y:S02]  /*4c50*/  FSEL R184, R184, -INF , !P5 ;  /* 0xff800000b8b87808 */ /* 0x020fe40006800000 */
[----:B-1----:R-:W-:Y:S02]  /*4c60*/  FSEL R189, R2, -INF , !P3 ;  /* 0xff80000002bd7808 */ /* 0x002fe40005800000 */
        /* <DEDUP_REMOVED lines=12> */
[----:B------:R-:W2:Y:S04]  /*4d30*/  LDL.64 R244, [R1+0x18] ;  /* 0x0000180001f47983 */ /* 0x000ea80000100a00 */
[----:B------:R-:W3:Y:S01]  /*4d40*/  LDL.64 R246, [R1+0x10] ;  /* 0x0000100001f67983 */ /* 0x000ee20000100a00 */
[----:B------:R-:W-:Y:S02]  /*4d50*/  UIADD3 UR9, UR8, -0x3, URZ ;  /* 0xfffffffd08097890 */ /* 0x000fe4000fffe03f */
[----:B------:R-:W-:Y:S02]  /*4d60*/  ULDC.64 UR4, c[0x0][0x198] ;  /* 0x0000660000047ab9 */ /* 0x000fe40000000a00 */
        /* <DEDUP_REMOVED lines=9> */
[----:B------:R-:W-:Y:S02]  /*4e00*/  LEA R4, P1, R0, c[0x0][0x168], 0x1 ;  /* 0x00005a0000047a11 */ /* 0x000fe400078208ff */
[----:B---3--:R-:W-:Y:S02]  /*4e10*/  LEA.HI.X R2, R5, R247, R2, 0x5, P0 ;  /* 0x000000f705027211 */ /* 0x008fe400000f2c02 */
        /* <DEDUP_REMOVED lines=11> */
.L_x_935:
[----:B------:R-:W-:Y:S01]  /*4ed0*/  FMNMX.FTZ R0, R136, R13, !PT ;  /* 0x0000000d88007209 */ /* 0x000fe20007810000 */
[----:B------:R-:W-:Y:S01]  /*4ee0*/  LDSM.16.MT88.4 R140, [R215+0xa000] ;  /* 0x00a00000d78c783b */ /* 0x000fe20000004200 */
[----:B------:R-:W-:Y:S01]  /*4ef0*/  FMNMX.FTZ R2, R135, R14, !PT ;  /* 0x0000000e87027209 */ /* 0x000fe20007810000 */
[----:B------:R-:W-:Y:S01]  /*4f00*/  UISETP.GE.AND UP0, UPT, UR8, 0x3, UPT ;  /* 0x000000030800788c */ /* 0x000fe2000bf06270 */
        /* <DEDUP_REMOVED lines=27> */
[----:B-1----:R-:W-:Y:S01]  /*50c0*/  FMNMX.FTZ R0, R0, R6, !PT ;  /* 0x0000000600007209 */ /* 0x002fe20007810000 */
[----:B------:R-:W-:Y:S04]  /*50d0*/  SHFL.BFLY PT, R30, R5, 0x2, 0x1f ;  /* 0x0c401f00051e7f89 */ /* 0x000fe800000e0000 */
[----:B------:R-:W1:Y:S04]  /*50e0*/  SHFL.BFLY PT, R7, R0, 0x1, 0x1f ;  /* 0x0c201f0000077f89 */ /* 0x000e6800000e0000 */
[----:B------:R-:W2:Y:S01]  /*50f0*/  SHFL.BFLY PT, R6, R2, 0x2, 0x1f ;  /* 0x0c401f0002067f89 */ /* 0x000ea200000e0000 */
[----:B-1----:R-:W-:-:S02]  /*5100*/  FMNMX.FTZ R231, R0, R7, !PT ;  /* 0x0000000700e77209 */ /* 0x002fc40007810000 */
[----:B------:R-:W-:Y:S02]  /*5110*/  FMNMX.FTZ R0, R186, R4, !PT ;  /* 0x00000004ba007209 */ /* 0x000fe40007810000 */
[----:B--2---:R-:W-:Y:S01]  /*5120*/  FMNMX.FTZ R2, R2, R6, !PT ;  /* 0x0000000602027209 */ /* 0x004fe20007810000 */
[----:B------:R-:W-:Y:S01]  /*5130*/  FMUL.FTZ R8, R231, c[0x0][0x23c] ;  /* 0x00008f00e7087a20 */ /* 0x000fe20000410000 */
[----:B------:R-:W-:Y:S02]  /*5140*/  FMNMX.FTZ R0, R187, R0, !PT ;  /* 0x00000000bb007209 */ /* 0x000fe40007810000 */
[----:B------:R-:W-:Y:S01]  /*5150*/  FSETP.NEU.FTZ.AND P3, PT, R231, -INF , PT ;  /* 0xff800000e700780b */ /* 0x000fe20003f7d000 */
[----:B------:R-:W1:Y:S01]  /*5160*/  SHFL.BFLY PT, R29, R2, 0x1, 0x1f ;  /* 0x0c201f00021d7f89 */ /* 0x000e6200000e0000 */
[----:B------:R-:W-:Y:S02]  /*5170*/  FMNMX.FTZ R0, R189, R0, !PT ;  /* 0x00000000bd007209 */ /* 0x000fe40007810000 */
[----:B------:R-:W-:-:S02]  /*5180*/  FSEL R8, R8, RZ, P3 ;  /* 0x000000ff08087208 */ /* 0x000fc40001800000 */
[----:B------:R-:W-:Y:S02]  /*5190*/  FMNMX.FTZ R4, R188, R0, !PT ;  /* 0x00000000bc047209 */ /* 0x000fe40007810000 */
[----:B------:R-:W-:Y:S01]  /*51a0*/  FMNMX.FTZ R0, R5, R30, !PT ;  /* 0x0000001e05007209 */ /* 0x000fe20007810000 */
[--C-:B------:R-:W-:Y:S02]  /*51b0*/  FFMA.FTZ R13, R13, c[0x0][0x23c], -R8.reuse ;  /* 0x00008f000d0d7a23 */ /* 0x100fe40000010808 */
[----:B------:R-:W2:Y:S01]  /*51c0*/  SHFL.BFLY PT, R6, R4, 0x2, 0x1f ;  /* 0x0c401f0004067f89 */ /* 0x000ea200000e0000 */
[--C-:B------:R-:W-:Y:S01]  /*51d0*/  FFMA.FTZ R25, R25, c[0x0][0x23c], -R8.reuse ;  /* 0x00008f0019197a23 */ /* 0x100fe20000010808 */
[----:B------:R3:W-:Y:S01]  /*51e0*/  MUFU.EX2 R139, R13 ;  /* 0x0000000d008b7308 */ /* 0x0007e20000000800 */
[--C-:B------:R-:W-:Y:S01]  /*51f0*/  FFMA.FTZ R24, R24, c[0x0][0x23c], -R8.reuse ;  /* 0x00008f0018187a23 */ /* 0x100fe20000010808 */
[----:B------:R-:W4:Y:S01]  /*5200*/  SHFL.BFLY PT, R7, R0, 0x1, 0x1f ;  /* 0x0c201f0000077f89 */ /* 0x000f2200000e0000 */
[----:B------:R-:W-:-:S05]  /*5210*/  FFMA.FTZ R17, R17, c[0x0][0x23c], -R8 ;  /* 0x00008f0011117a23 */ /* 0x000fca0000010808 */
[----:B------:R-:W-:Y:S01]  /*5220*/  MUFU.EX2 R138, R25 ;  /* 0x00000019008a7308 */ /* 0x000fe20000000800 */
[----:B-1----:R-:W-:-:S07]  /*5230*/  FMNMX.FTZ R230, R2, R29, !PT ;  /* 0x0000001d02e67209 */ /* 0x002fce0007810000 */
[----:B------:R-:W-:Y:S01]  /*5240*/  MUFU.EX2 R137, R24 ;  /* 0x0000001800897308 */ /* 0x000fe20000000800 */
[C---:B------:R-:W-:Y:S01]  /*5250*/  FMUL.FTZ R2, R230.reuse, c[0x0][0x23c] ;  /* 0x00008f00e6027a20 */ /* 0x040fe20000410000 */
[----:B------:R-:W-:Y:S02]  /*5260*/  FSETP.NEU.FTZ.AND P2, PT, R230, -INF , PT ;  /* 0xff800000e600780b */ /* 0x000fe40003f5d000 */
[----:B--2---:R-:W-:Y:S02]  /*5270*/  FMNMX.FTZ R4, R4, R6, !PT ;  /* 0x0000000604047209 */ /* 0x004fe40007810000 */
[----:B------:R-:W-:Y:S02]  /*5280*/  FSEL R2, R2, RZ, P2 ;  /* 0x000000ff02027208 */ /* 0x000fe40001000000 */
[----:B------:R-:W-:Y:S01]  /*5290*/  MUFU.EX2 R132, R17 ;  /* 0x0000001100847308 */ /* 0x000fe20000000800 */
[----:B----4-:R-:W-:Y:S01]  /*52a0*/  FMNMX.FTZ R229, R0, R7, !PT ;  /* 0x0000000700e57209 */ /* 0x010fe20007810000 */
[----:B------:R-:W1:Y:S01]  /*52b0*/  SHFL.BFLY PT, R5, R4, 0x1, 0x1f ;  /* 0x0c201f0004057f89 */ /* 0x000e6200000e0000 */
[----:B------:R-:W-:-:S02]  /*52c0*/  FFMA.FTZ R26, R26, c[0x0][0x23c], -R2 ;  /* 0x00008f001a1a7a23 */ /* 0x000fc40000010802 */
[C---:B------:R-:W-:Y:S01]  /*52d0*/  FSETP.NEU.FTZ.AND P1, PT, R229.reuse, -INF , PT ;  /* 0xff800000e500780b */ /* 0x040fe20003f3d000 */
[C---:B------:R-:W-:Y:S02]  /*52e0*/  FMUL.FTZ R0, R229.reuse, c[0x0][0x23c] ;  /* 0x00008f00e5007a20 */ /* 0x040fe40000410000 */
[----:B------:R-:W-:Y:S01]  /*52f0*/  MUFU.EX2 R247, R26 ;  /* 0x0000001a00f77308 */ /* 0x000fe20000000800 */
[----:B------:R-:W-:Y:S01]  /*5300*/  FSEL R6, R229, RZ, P1 ;  /* 0x000000ffe5067208 */ /* 0x000fe20000800000 */
[--C-:B------:R-:W-:Y:S01]  /*5310*/  FFMA.FTZ R14, R14, c[0x0][0x23c], -R2.reuse ;  /* 0x00008f000e0e7a23 */ /* 0x100fe20000010802 */
[----:B------:R-:W-:Y:S01]  /*5320*/  FSEL R0, R0, RZ, P1 ;  /* 0x000000ff00007208 */ /* 0x000fe20000800000 */
[--C-:B------:R-:W-:Y:S02]  /*5330*/  FFMA.FTZ R19, R19, c[0x0][0x23c], -R2.reuse ;  /* 0x00008f0013137a23 */ /* 0x100fe40000010802 */
[----:B------:R-:W-:Y:S02]  /*5340*/  FFMA.FTZ R18, R18, c[0x0][0x23c], -R2 ;  /* 0x00008f0012127a23 */ /* 0x000fe40000010802 */
[--C-:B------:R-:W-:Y:S01]  /*5350*/  FFMA.FTZ R27, R27, c[0x0][0x23c], -R0.reuse ;  /* 0x00008f001b1b7a23 */ /* 0x100fe20000010800 */
[----:B------:R-:W2:Y:S01]  /*5360*/  MUFU.EX2 R248, R14 ;  /* 0x0000000e00f87308 */ /* 0x000ea20000000800 */
[----:B------:R-:W-:-:S02]  /*5370*/  FFMA.FTZ R22, R22, c[0x0][0x23c], -R0 ;  /* 0x00008f0016167a23 */ /* 0x000fc40000010800 */
[--C-:B------:R-:W-:Y:S02]  /*5380*/  FFMA.FTZ R21, R21, c[0x0][0x23c], -R0.reuse ;  /* 0x00008f0015157a23 */ /* 0x100fe40000010800 */
[----:B------:R-:W-:-:S03]  /*5390*/  FFMA.FTZ R15, R15, c[0x0][0x23c], -R0 ;  /* 0x00008f000f0f7a23 */ /* 0x000fc60000010800 */
[----:B------:R4:W-:Y:S01]  /*53a0*/  MUFU.EX2 R243, R27 ;  /* 0x0000001b00f37308 */ /* 0x0009e20000000800 */
[----:B-1----:R-:W-:Y:S02]  /*53b0*/  FMNMX.FTZ R228, R4, R5, !PT ;  /* 0x0000000504e47209 */ /* 0x002fe40007810000 */
[----:B------:R-:W-:Y:S02]  /*53c0*/  FSEL R4, R231, RZ, P3 ;  /* 0x000000ffe7047208 */ /* 0x000fe40001800000 */
[C---:B------:R-:W-:Y:S01]  /*53d0*/  FSETP.NEU.FTZ.AND P0, PT, R228.reuse, -INF , PT ;  /* 0xff800000e400780b */ /* 0x040fe20003f1d000 */
[----:B---3--:R-:W-:Y:S02]  /*53e0*/  FMUL.FTZ R13, R228, c[0x0][0x23c] ;  /* 0x00008f00e40d7a20 */ /* 0x008fe40000410000 */
[----:B------:R-:W-:Y:S01]  /*53f0*/  FADD.FTZ R5, R136, -R4 ;  /* 0x8000000488057221 */ /* 0x000fe20000010000 */
[----:B------:R-:W-:Y:S01]  /*5400*/  FSEL R4, R230, RZ, P2 ;  /* 0x000000ffe6047208 */ /* 0x000fe20001000000 */
[----:B------:R1:W-:Y:S01]  /*5410*/  MUFU.EX2 R245, R22 ;  /* 0x0000001600f57308 */ /* 0x0003e20000000800 */
[----:B------:R-:W-:Y:S01]  /*5420*/  FSEL R13, R13, RZ, P0 ;  /* 0x000000ff0d0d7208 */ /* 0x000fe20000000000 */
[----:B------:R-:W-:Y:S01]  /*5430*/  FMUL.FTZ R5, R5, c[0x0][0x23c] ;  /* 0x00008f0005057a20 */ /* 0x000fe20000410000 */
[----:B--2---:R-:W-:Y:S01]  /*5440*/  F2FP.BF16.PACK_AB R17, R247, R248 ;  /* 0x000000f8f711723e */ /* 0x004fe200000010ff */
[----:B------:R-:W-:-:S02]  /*5450*/  FADD.FTZ R4, R135, -R4 ;  /* 0x8000000487047221 */ /* 0x000fc40000010000 */
[--C-:B------:R-:W-:Y:S01]  /*5460*/  FFMA.FTZ R23, R23, c[0x0][0x23c], -R13.reuse ;  /* 0x00008f0017177a23 */ /* 0x100fe2000001080d */
[----:B----4-:R-:W2:Y:S01]  /*5470*/  LDSM.16.MT88.4 R24, [R213+0xa000] ;  /* 0x00a00000d518783b */ /* 0x010ea20000004200 */
[----:B------:R3:W-:Y:S01]  /*5480*/  MUFU.EX2 R246, R21 ;  /* 0x0000001500f67308 */ /* 0x0007e20000000800 */
[--C-:B------:R-:W-:Y:S02]  /*5490*/  FFMA.FTZ R20, R20, c[0x0][0x23c], -R13.reuse ;  /* 0x00008f0014147a23 */ /* 0x100fe4000001080d */
[--C-:B------:R-:W-:Y:S02]  /*54a0*/  FFMA.FTZ R16, R16, c[0x0][0x23c], -R13.reuse ;  /* 0x00008f0010107a23 */ /* 0x100fe4000001080d */
[----:B------:R-:W-:-:S03]  /*54b0*/  FFMA.FTZ R28, R28, c[0x0][0x23c], -R13 ;  /* 0x00008f001c1c7a23 */ /* 0x000fc6000001080d */
[----:B------:R4:W-:Y:S01]  /*54c0*/  MUFU.EX2 R242, R23 ;  /* 0x0000001700f27308 */ /* 0x0009e20000000800 */
[----:B-1----:R-:W-:Y:S02]  /*54d0*/  MOV R22, R139 ;  /* 0x0000008b00167202 */ /* 0x002fe40000000f00 */
[----:B---3--:R-:W-:-:S05]  /*54e0*/  MOV R21, R138 ;  /* 0x0000008a00157202 */ /* 0x008fca0000000f00 */
[----:B------:R1:W3:Y:S01]  /*54f0*/  MUFU.EX2 R244, R15 ;  /* 0x0000000f00f47308 */ /* 0x0002e20000000800 */
[----:B----4-:R-:W-:-:S07]  /*5500*/  MOV R23, R137 ;  /* 0x0000008900177202 */ /* 0x010fce0000000f00 */
[----:B------:R-:W4:Y:S01]  /*5510*/  MUFU.EX2 R241, R20 ;  /* 0x0000001400f17308 */ /* 0x000f220000000800 */
[----:B------:R-:W5:Y:S01]  /*5520*/  LDSM.16.MT88.4 R136, [R218+0xa000] ;  /* 0x00a00000da88783b */ /* 0x000f620000004200 */
[----:B-1----:R-:W-:Y:S01]  /*5530*/  FMUL.FTZ R15, R4, c[0x0][0x23c] ;  /* 0x00008f00040f7a20 */ /* 0x002fe20000410000 */
[----:B------:R-:W-:-:S05]  /*5540*/  FSEL R4, R228, RZ, P0 ;  /* 0x000000ffe4047208 */ /* 0x000fca0000000000 */
[----:B------:R1:W1:Y:S01]  /*5550*/  MUFU.EX2 R20, R5 ;  /* 0x0000000500147308 */ /* 0x0002620000000800 */
[----:B------:R-:W-:Y:S01]  /*5560*/  PLOP3.LUT P0, PT, PT, PT, UP0, 0x80, 0x0 ;  /* 0x000000000000781c */ /* 0x000fe20003f0f008 */
[----:B------:R-:W-:Y:S01]  /*5570*/  FADD.FTZ R3, R3, -R4 ;  /* 0x8000000403037221 */ /* 0x000fe20000010000 */
[----:B---3--:R-:W-:Y:S02]  /*5580*/  F2FP.BF16.PACK_AB R4, R243, R244 ;  /* 0x000000f4f304723e */ /* 0x008fe400000010ff */
[----:B----4-:R-:W-:Y:S01]  /*5590*/  F2FP.BF16.PACK_AB R7, R241, R242 ;  /* 0x000000f2f107723e */ /* 0x010fe200000010ff */
[----:B------:R-:W-:Y:S02]  /*55a0*/  FMUL.FTZ R3, R3, c[0x0][0x23c] ;  /* 0x00008f0003037a20 */ /* 0x000fe40000410000 */
[----:B------:R-:W-:Y:S01]  /*55b0*/  MUFU.EX2 R133, R19 ;  /* 0x0000001300857308 */ /* 0x000fe20000000800 */
[----:B-1----:R-:W-:-:S07]  /*55c0*/  FADD.FTZ R5, R134, -R6 ;  /* 0x8000000686057221 */ /* 0x002fce0000010000 */
[----:B------:R1:W3:Y:S01]  /*55d0*/  MUFU.EX2 R31, R18 ;  /* 0x00000012001f7308 */ /* 0x0002e20000000800 */
[-C--:B------:R-:W-:Y:S01]  /*55e0*/  FMUL.FTZ R156, R156, R20.reuse ;  /* 0x000000149c9c7220 */ /* 0x080fe20000410000 */
[----:B------:R-:W-:Y:S01]  /*55f0*/  F2FP.BF16.PACK_AB R6, R246, R245 ;  /* 0x000000f5f606723e */ /* 0x000fe200000010ff */
[----:B------:R-:W-:Y:S02]  /*5600*/  FMUL.FTZ R5, R5, c[0x0][0x23c] ;  /* 0x00008f0005057a20 */ /* 0x000fe40000410000 */
[-C--:B------:R-:W-:Y:S02]  /*5610*/  FMUL.FTZ R157, R157, R20.reuse ;  /* 0x000000149d9d7220 */ /* 0x080fe40000410000 */
[-C--:B------:R-:W-:Y:S01]  /*5620*/  FMUL.FTZ R148, R148, R20.reuse ;  /* 0x0000001494947220 */ /* 0x080fe20000410000 */
[----:B------:R-:W4:Y:S01]  /*5630*/  MUFU.EX2 R15, R15 ;  /* 0x0000000f000f7308 */ /* 0x000f220000000800 */
[-C--:B------:R-:W-:Y:S02]  /*5640*/  FMUL.FTZ R149, R149, R20.reuse ;  /* 0x0000001495957220 */ /* 0x080fe40000410000 */
[----:B------:R-:W-:-:S02]  /*5650*/  FMUL.FTZ R116, R116, R20 ;  /* 0x0000001474747220 */ /* 0x000fc40000410000 */
[-C--:B------:R-:W-:Y:S02]  /*5660*/  FMUL.FTZ R117, R117, R20.reuse ;  /* 0x0000001475757220 */ /* 0x080fe40000410000 */
[-C--:B------:R-:W-:Y:S01]  /*5670*/  FMUL.FTZ R160, R160, R20.reuse ;  /* 0x00000014a0a07220 */ /* 0x080fe20000410000 */
[----:B------:R2:W-:Y:S01]  /*5680*/  MUFU.EX2 R239, R16 ;  /* 0x0000001000ef7308 */ /* 0x0005e20000000800 */
[----:B-1----:R-:W-:Y:S01]  /*5690*/  F2FP.BF16.PACK_AB R18, R132, R23 ;  /* 0x000000178412723e */ /* 0x002fe200000010ff */
[-C--:B------:R-:W-:Y:S01]  /*56a0*/  FMUL.FTZ R161, R161, R20.reuse ;  /* 0x00000014a1a17220 */ /* 0x080fe20000410000 */
[----:B---3--:R-:W-:Y:S01]  /*56b0*/  F2FP.BF16.PACK_AB R19, R31, R133 ;  /* 0x000000851f13723e */ /* 0x008fe200000010ff */
[-C--:B------:R-:W-:Y:S02]  /*56c0*/  FMUL.FTZ R172, R172, R20.reuse ;  /* 0x00000014acac7220 */ /* 0x080fe40000410000 */
[----:B------:R-:W-:Y:S02]  /*56d0*/  FMUL.FTZ R173, R173, R20 ;  /* 0x00000014adad7220 */ /* 0x000fe40000410000 */
[----:B------:R-:W1:Y:S01]  /*56e0*/  MUFU.EX2 R240, R28 ;  /* 0x0000001c00f07308 */ /* 0x000e620000000800 */
[----:B----4-:R-:W-:-:S02]  /*56f0*/  FMUL.FTZ R158, R158, R15 ;  /* 0x0000000f9e9e7220 */ /* 0x010fc40000410000 */
[-C--:B------:R-:W-:Y:S02]  /*5700*/  FMUL.FTZ R159, R159, R15.reuse ;  /* 0x0000000f9f9f7220 */ /* 0x080fe40000410000 */
[-C--:B------:R-:W-:Y:S02]  /*5710*/  FMUL.FTZ R150, R150, R15.reuse ;  /* 0x0000000f96967220 */ /* 0x080fe40000410000 */
[-C--:B------:R-:W-:Y:S01]  /*5720*/  FMUL.FTZ R151, R151, R15.reuse ;  /* 0x0000000f97977220 */ /* 0x080fe20000410000 */
[----:B------:R1:W3:Y:S01]  /*5730*/  MUFU.EX2 R14, R5 ;  /* 0x00000005000e7308 */ /* 0x0002e20000000800 */
[----:B--2---:R-:W-:Y:S01]  /*5740*/  F2FP.BF16.PACK_AB R16, R21, R22 ;  /* 0x000000161510723e */ /* 0x004fe200000010ff */
[-C--:B------:R-:W-:Y:S02]  /*5750*/  FMUL.FTZ R118, R118, R15.reuse ;  /* 0x0000000f76767220 */ /* 0x080fe40000410000 */
[-C--:B------:R-:W-:Y:S02]  /*5760*/  FMUL.FTZ R119, R119, R15.reuse ;  /* 0x0000000f77777220 */ /* 0x080fe40000410000 */
[----:B------:R-:W-:-:S02]  /*5770*/  FMUL.FTZ R162, R162, R15 ;  /* 0x0000000fa2a27220 */ /* 0x000fc40000410000 */
[----:B------:R-:W2:Y:S01]  /*5780*/  MUFU.EX2 R3, R3 ;  /* 0x0000000300037308 */ /* 0x000ea20000000800 */
[C---:B------:R-:W-:Y:S01]  /*5790*/  HMMA.16816.F32.BF16 R204, R16.reuse, R26, R156 ;  /* 0x0000001a10cc723c */ /* 0x040fe2000004189c */
[-C--:B------:R-:W-:Y:S02]  /*57a0*/  FMUL.FTZ R163, R163, R15.reuse ;  /* 0x0000000fa3a37220 */ /* 0x080fe40000410000 */
[-C--:B------:R-:W-:Y:S02]  /*57b0*/  FMUL.FTZ R174, R174, R15.reuse ;  /* 0x0000000faeae7220 */ /* 0x080fe40000410000 */
[----:B------:R-:W-:Y:S01]  /*57c0*/  FMUL.FTZ R175, R175, R15 ;  /* 0x0000000fafaf7220 */ /* 0x000fe20000410000 */
[----:B-1----:R-:W-:Y:S01]  /*57d0*/  F2FP.BF16.PACK_AB R5, R240, R239 ;  /* 0x000000eff005723e */ /* 0x002fe200000010ff */
[-C--:B---3--:R-:W-:Y:S01]  /*57e0*/  FMUL.FTZ R144, R144, R14.reuse ;  /* 0x0000000e90907220 */ /* 0x088fe20000410000 */
[C---:B------:R-:W-:Y:S01]  /*57f0*/  HMMA.16816.F32.BF16 R148, R16.reuse, R24, R148 ;  /* 0x000000181094723c */ /* 0x040fe20000041894 */
[-C--:B------:R-:W-:Y:S01]  /*5800*/  FMUL.FTZ R145, R145, R14.reuse ;  /* 0x0000000e91917220 */ /* 0x080fe20000410000 */
[----:B------:R-:W-:Y:S01]  /*5810*/  MOV R159, R133 ;  /* 0x00000085009f7202 */ /* 0x000fe20000000f00 */
[----:B------:R-:W-:Y:S01]  /*5820*/  FMUL.FTZ R152, R152, R14 ;  /* 0x0000000e98987220 */ /* 0x000fe20000410000 */
[----:B------:R-:W-:Y:S01]  /*5830*/  MOV R158, R132 ;  /* 0x00000084009e7202 */ /* 0x000fe20000000f00 */
[----:B------:R-:W-:Y:S01]  /*5840*/  FMUL.FTZ R153, R153, R14 ;  /* 0x0000000e99997220 */ /* 0x000fe20000410000 */
[----:B------:R-:W-:Y:S01]  /*5850*/  MOV R157, R31 ;  /* 0x0000001f009d7202 */ /* 0x000fe20000000f00 */
[-C--:B--2---:R-:W-:Y:S01]  /*5860*/  FMUL.FTZ R146, R146, R3.reuse ;  /* 0x0000000392927220 */ /* 0x084fe20000410000 */
[----:B------:R-:W1:Y:S01]  /*5870*/  LDSM.16.MT88.4 R132, [R217+0xa000] ;  /* 0x00a00000d984783b */ /* 0x000e620000004200 */
[-C--:B------:R-:W-:Y:S01]  /*5880*/  FMUL.FTZ R147, R147, R3.reuse ;  /* 0x0000000393937220 */ /* 0x080fe20000410000 */
[----:B------:R-:W-:Y:S01]  /*5890*/  HMMA.16816.F32.BF16 R160, R16, R140, R160 ;  /* 0x0000008c10a0723c */ /* 0x000fe200000418a0 */
[-C--:B------:R-:W-:Y:S01]  /*58a0*/  FMUL.FTZ R154, R154, R3.reuse ;  /* 0x000000039a9a7220 */ /* 0x080fe20000410000 */
[----:B------:R-:W2:Y:S01]  /*58b0*/  LDSM.16.MT88.4 R28, [R213+0xb000] ;  /* 0x00b00000d51c783b */ /* 0x000ea20000004200 */
        /* <DEDUP_REMOVED lines=9> */
[-C--:B------:R-:W-:Y:S01]  /*5950*/  FMUL.FTZ R46, R46, R3.reuse ;  /* 0x000000032e2e7220 */ /* 0x080fe20000410000 */
[----:B------:R-:W-:Y:S01]  /*5960*/  LDSM.16.MT88.4 R24, [R217+0xb000] ;  /* 0x00b00000d918783b */ /* 0x000fe20000004200 */
[----:B------:R-:W-:-:S02]  /*5970*/  FMUL.FTZ R47, R47, R3 ;  /* 0x000000032f2f7220 */ /* 0x000fc40000410000 */
[-C--:B------:R-:W-:Y:S02]  /*5980*/  FMUL.FTZ R164, R164, R14.reuse ;  /* 0x0000000ea4a47220 */ /* 0x080fe40000410000 */
[-C--:B------:R-:W-:Y:S01]  /*5990*/  FMUL.FTZ R165, R165, R14.reuse ;  /* 0x0000000ea5a57220 */ /* 0x080fe20000410000 */
[C---:B-----5:R-:W-:Y:S01]  /*59a0*/  HMMA.16816.F32.BF16 R232, R4.reuse, R136, R40 ;  /* 0x0000008804e8723c */ /* 0x060fe20000041828 */
[----:B------:R-:W3:Y:S01]  /*59b0*/  LDSM.16.MT88.4 R40, [R215+0xb000] ;  /* 0x00b00000d728783b */ /* 0x000ee20000004200 */
[-C--:B------:R-:W-:Y:S02]  /*59c0*/  FMUL.FTZ R166, R166, R3.reuse ;  /* 0x00000003a6a67220 */ /* 0x080fe40000410000 */
[----:B------:R-:W-:Y:S02]  /*59d0*/  FMUL.FTZ R167, R167, R3 ;  /* 0x00000003a7a77220 */ /* 0x000fe40000410000 */
[-C--:B------:R-:W-:Y:S02]  /*59e0*/  FMUL.FTZ R168, R168, R14.reuse ;  /* 0x0000000ea8a87220 */ /* 0x080fe40000410000 */
[----:B------:R-:W-:Y:S01]  /*59f0*/  HMMA.16816.F32.BF16 R208, R4, R138, R44 ;  /* 0x0000008a04d0723c */ /* 0x000fe2000004182c */
[----:B------:R-:W4:Y:S01]  /*5a00*/  LDSM.16.MT88.4 R44, [R218+0xb000] ;  /* 0x00b00000da2c783b */ /* 0x000f220000004200 */
        /* <DEDUP_REMOVED lines=34> */
[----:B---3--:R-:W-:Y:S01]  /*5c30*/  HMMA.16816.F32.BF16 R88, R4, R40, R88 ;  /* 0x000000280458723c */ /* 0x008fe20000041858 */
        /* <DEDUP_REMOVED lines=29> */
[----:B------:R-:W-:Y:S01]  /*5e10*/  HMMA.16816.F32.BF16 R116, R16, R24, R116 ;  /* 0x000000181074723c */ /* 0x000fe20000041874 */
[-C--:B------:R-:W-:Y:S02]  /*5e20*/  FMUL.FTZ R52, R52, R20.reuse ;  /* 0x0000001434347220 */ /* 0x080fe40000410000 */
[----:B------:R1:W-:Y:S01]  /*5e30*/  MUFU.EX2 R236, R4 ;  /* 0x0000000400ec7308 */ /* 0x0003e20000000800 */
[----:B------:R-:W-:Y:S02]  /*5e40*/  FMUL.FTZ R53, R53, R20 ;  /* 0x0000001435357220 */ /* 0x000fe40000410000 */
[----:B------:R-:W-:-:S02]  /*5e50*/  FMUL.FTZ R54, R54, R15 ;  /* 0x0000000f36367220 */ /* 0x000fc40000410000 */
[-C--:B------:R-:W-:Y:S01]  /*5e60*/  FMUL.FTZ R55, R55, R15.reuse ;  /* 0x0000000f37377220 */ /* 0x080fe20000410000 */
[C---:B------:R-:W-:Y:S01]  /*5e70*/  HMMA.16816.F32.BF16 R196, R16.reuse, R142, R172 ;  /* 0x0000008e10c4723c */ /* 0x040fe200000418ac */
[-C--:B------:R-:W-:Y:S01]  /*5e80*/  FMUL.FTZ R64, R64, R20.reuse ;  /* 0x0000001440407220 */ /* 0x080fe20000410000 */
[----:B------:R-:W2:Y:S01]  /*5e90*/  LDSM.16.MT88.4 R172, [R215+0xa800] ;  /* 0x00a80000d7ac783b */ /* 0x000ea20000004200 */
[-C--:B------:R-:W-:Y:S02]  /*5ea0*/  FMUL.FTZ R65, R65, R20.reuse ;  /* 0x0000001441417220 */ /* 0x080fe40000410000 */
[-C--:B------:R-:W-:Y:S02]  /*5eb0*/  FMUL.FTZ R66, R66, R15.reuse ;  /* 0x0000000f42427220 */ /* 0x080fe40000410000 */
[----:B------:R-:W-:Y:S01]  /*5ec0*/  FMUL.FTZ R67, R67, R15 ;  /* 0x0000000f43437220 */ /* 0x000fe20000410000 */
[----:B------:R-:W-:Y:S01]  /*5ed0*/  HMMA.16816.F32.BF16 R36, R16, R136, R36 ;  /* 0x000000881024723c */ /* 0x000fe20000041824 */
[----:B------:R-:W-:-:S02]  /*5ee0*/  FMUL.FTZ R68, R68, R20 ;  /* 0x0000001444447220 */ /* 0x000fc40000410000 */
[----:B-1----:R-:W-:Y:S02]  /*5ef0*/  FFMA.FTZ R4, R35, c[0x0][0x23c], -R8 ;  /* 0x00008f0023047a23 */ /* 0x002fe40000010808 */
[-C--:B------:R-:W-:Y:S02]  /*5f00*/  FMUL.FTZ R69, R69, R20.reuse ;  /* 0x0000001445457220 */ /* 0x080fe40000410000 */
[----:B------:R1:W3:Y:S01]  /*5f10*/  MUFU.EX2 R237, R4 ;  /* 0x0000000400ed7308 */ /* 0x0002e20000000800 */
[-C--:B------:R-:W-:Y:S01]  /*5f20*/  FMUL.FTZ R70, R70, R15.reuse ;  /* 0x0000000f46467220 */ /* 0x080fe20000410000 */
[----:B------:R-:W-:Y:S01]  /*5f30*/  HMMA.16816.F32.BF16 R192, R16, R138, R48 ;  /* 0x0000008a10c0723c */ /* 0x000fe20000041830 */
[----:B------:R-:W-:Y:S01]  /*5f40*/  FMUL.FTZ R71, R71, R15 ;  /* 0x0000000f47477220 */ /* 0x000fe20000410000 */
[----:B------:R-:W4:Y:S01]  /*5f50*/  LDSM.16.MT88.4 R48, [R218+0xa800] ;  /* 0x00a80000da30783b */ /* 0x000f220000004200 */
[-C--:B------:R-:W-:Y:S02]  /*5f60*/  FMUL.FTZ R80, R80, R20.reuse ;  /* 0x0000001450507220 */ /* 0x080fe40000410000 */
[----:B------:R-:W-:-:S02]  /*5f70*/  FMUL.FTZ R81, R81, R20 ;  /* 0x0000001451517220 */ /* 0x000fc40000410000 */
[-C--:B------:R-:W-:Y:S01]  /*5f80*/  FMUL.FTZ R82, R82, R15.reuse ;  /* 0x0000000f52527220 */ /* 0x080fe20000410000 */
[C---:B------:R-:W-:Y:S01]  /*5f90*/  HMMA.16816.F32.BF16 R52, R16.reuse, R132, R52 ;  /* 0x000000841034723c */ /* 0x040fe20000041834 */
[-C--:B------:R-:W-:Y:S02]  /*5fa0*/  FMUL.FTZ R83, R83, R15.reuse ;  /* 0x0000000f53537220 */ /* 0x080fe40000410000 */
[-C--:B------:R-:W-:Y:S02]  /*5fb0*/  FMUL.FTZ R96, R96, R20.reuse ;  /* 0x0000001460607220 */ /* 0x080fe40000410000 */
[----:B------:R-:W-:Y:S02]  /*5fc0*/  FMUL.FTZ R97, R97, R20 ;  /* 0x0000001461617220 */ /* 0x000fe40000410000 */
[----:B-1----:R-:W-:Y:S01]  /*5fd0*/  FFMA.FTZ R4, R34, c[0x0][0x23c], -R8 ;  /* 0x00008f0022047a23 */ /* 0x002fe20000010808 */
[----:B------:R-:W-:Y:S01]  /*5fe0*/  HMMA.16816.F32.BF16 R140, R16, R134, R64 ;  /* 0x00000086108c723c */ /* 0x000fe20000041840 */
[-C--:B------:R-:W-:Y:S01]  /*5ff0*/  FMUL.FTZ R98, R98, R15.reuse ;  /* 0x0000000f62627220 */ /* 0x080fe20000410000 */
[----:B------:R-:W1:Y:S01]  /*6000*/  LDSM.16.MT88.4 R64, [R217+0xa800] ;  /* 0x00a80000d940783b */ /* 0x000e620000004200 */
[----:B------:R5:W-:Y:S01]  /*6010*/  MUFU.EX2 R238, R4 ;  /* 0x0000000400ee7308 */ /* 0x000be20000000800 */
        /* <DEDUP_REMOVED lines=9> */
[----:B------:R-:W-:Y:S01]  /*60b0*/  LDSM.16.MT88.4 R80, [R213+0xb800] ;  /* 0x00b80000d550783b */ /* 0x000fe20000004200 */
[----:B-----5:R-:W-:Y:S01]  /*60c0*/  FFMA.FTZ R4, R176, c[0x0][0x23c], -R8 ;  /* 0x00008f00b0047a23 */ /* 0x020fe20000010808 */
[----:B------:R-:W-:Y:S01]  /*60d0*/  MOV R8, R22 ;  /* 0x0000001600087202 */ /* 0x000fe20000000f00 */
[----:B------:R-:W-:-:S02]  /*60e0*/  FMUL.FTZ R86, R86, R15 ;  /* 0x0000000f56567220 */ /* 0x000fc40000410000 */
[----:B------:R5:W1:Y:S01]  /*60f0*/  MUFU.EX2 R191, R4 ;  /* 0x0000000400bf7308 */ /* 0x000a620000000800 */
[-C--:B------:R-:W-:Y:S01]  /*6100*/  FMUL.FTZ R87, R87, R15.reuse ;  /* 0x0000000f57577220 */ /* 0x080fe20000410000 */
[C---:B------:R-:W-:Y:S01]  /*6110*/  HMMA.16816.F32.BF16 R132, R16.reuse, R42, R96 ;  /* 0x0000002a1084723c */ /* 0x040fe20000041860 */
[----:B------:R-:W-:Y:S01]  /*6120*/  LDSM.16.MT88.4 R96, [R215+0xb800] ;  /* 0x00b80000d760783b */ /* 0x000fe20000004200 */
[-C--:B------:R-:W-:Y:S02]  /*6130*/  FMUL.FTZ R100, R100, R20.reuse ;  /* 0x0000001464647220 */ /* 0x080fe40000410000 */
[----:B------:R-:W-:Y:S02]  /*6140*/  FMUL.FTZ R101, R101, R20 ;  /* 0x0000001465657220 */ /* 0x000fe40000410000 */
[-C--:B------:R-:W-:Y:S02]  /*6150*/  FMUL.FTZ R102, R102, R15.reuse ;  /* 0x0000000f66667220 */ /* 0x080fe40000410000 */
[----:B------:R-:W-:Y:S01]  /*6160*/  HMMA.16816.F32.BF16 R28, R16, R46, R112 ;  /* 0x0000002e101c723c */ /* 0x000fe20000041870 */
[----:B------:R-:W-:Y:S01]  /*6170*/  LDSM.16.MT88.4 R112, [R218+0xb800] ;  /* 0x00b80000da70783b */ /* 0x000fe20000004200 */
[----:B------:R-:W-:-:S02]  /*6180*/  FMUL.FTZ R103, R103, R15 ;  /* 0x0000000f67677220 */ /* 0x000fc40000410000 */
[-C--:B------:R-:W-:Y:S02]  /*6190*/  FMUL.FTZ R128, R128, R20.reuse ;  /* 0x0000001480807220 */ /* 0x080fe40000410000 */
[----:B-----5:R-:W-:Y:S02]  /*61a0*/  FFMA.FTZ R4, R181, c[0x0][0x23c], -R2 ;  /* 0x00008f00b5047a23 */ /* 0x020fe40000010802 */
[-C--:B------:R-:W-:Y:S01]  /*61b0*/  FMUL.FTZ R129, R129, R20.reuse ;  /* 0x0000001481817220 */ /* 0x080fe20000410000 */
[----:B------:R-:W-:Y:S01]  /*61c0*/  HMMA.16816.F32.BF16 R84, R16, R40, R84 ;  /* 0x000000281054723c */ /* 0x000fe20000041854 */
[----:B------:R5:W-:Y:S01]  /*61d0*/  MUFU.EX2 R181, R4 ;  /* 0x0000000400b57308 */ /* 0x000be20000000800 */
[-C--:B------:R-:W-:Y:S02]  /*61e0*/  FMUL.FTZ R130, R130, R15.reuse ;  /* 0x0000000f82827220 */ /* 0x080fe40000410000 */
[----:B------:R-:W-:Y:S02]  /*61f0*/  FMUL.FTZ R131, R131, R15 ;  /* 0x0000000f83837220 */ /* 0x000fe40000410000 */
[----:B------:R-:W-:-:S02]  /*6200*/  FFMA.FTZ R8, R252, R20, R8 ;  /* 0x00000014fc087223 */ /* 0x000fc40000010008 */
[----:B------:R-:W-:Y:S01]  /*6210*/  HMMA.16816.F32.BF16 R100, R16, R44, R100 ;  /* 0x0000002c1064723c */ /* 0x000fe20000041864 */
[----:B------:R-:W-:-:S07]  /*6220*/  FFMA.FTZ R3, R249, R3, R239 ;  /* 0x00000003f9037223 */ /* 0x000fce00000100ef */
[----:B------:R-:W-:Y:S01]  /*6230*/  HMMA.16816.F32.BF16 R16, R16, R26, R128 ;  /* 0x0000001a1010723c */ /* 0x000fe20000041880 */
[----:B-----5:R-:W-:-:S04]  /*6240*/  FFMA.FTZ R4, R179, c[0x0][0x23c], -R2 ;  /* 0x00008f00b3047a23 */ /* 0x020fc80000010802 */
[----:B------:R5:W2:Y:S02]  /*6250*/  MUFU.EX2 R179, R4 ;  /* 0x0000000400b37308 */ /* 0x000aa40000000800 */
[----:B---3--:R-:W-:Y:S02]  /*6260*/  F2FP.BF16.PACK_AB R128, R237, R236 ;  /* 0x000000eced80723e */ /* 0x008fe400000010ff */
[----:B-1----:R-:W-:Y:S01]  /*6270*/  F2FP.BF16.PACK_AB R130, R191, R238 ;  /* 0x000000eebf82723e */ /* 0x002fe200000010ff */
[--C-:B-----5:R-:W-:Y:S01]  /*6280*/  FFMA.FTZ R4, R178, c[0x0][0x23c], -R2.reuse ;  /* 0x00008f00b2047a23 */ /* 0x120fe20000010802 */
[----:B--2---:R-:W-:Y:S01]  /*6290*/  F2FP.BF16.PACK_AB R129, R179, R181 ;  /* 0x000000b5b381723e */ /* 0x004fe200000010ff */
[----:B------:R-:W-:Y:S01]  /*62a0*/  FFMA.FTZ R2, R180, c[0x0][0x23c], -R2 ;  /* 0x00008f00b4027a23 */ /* 0x000fe20000010802 */
[----:B------:R-:W-:Y:S01]  /*62b0*/  MOV R180, R157 ;  /* 0x0000009d00b47202 */ /* 0x000fe20000000f00 */
[----:B------:R1:W-:Y:S08]  /*62c0*/  MUFU.EX2 R190, R4 ;  /* 0x0000000400be7308 */ /* 0x0003f00000000800 */
[----:B------:R2:W3:Y:S01]  /*62d0*/  MUFU.EX2 R178, R2 ;  /* 0x0000000200b27308 */ /* 0x0004e20000000800 */
[----:B-1----:R-:W1:Y:S01]  /*62e0*/  LDSM.16.MT88.4 R4, [R217+0xb800] ;  /* 0x00b80000d904783b */ /* 0x002e620000004200 */
[----:B--2---:R-:W-:Y:S01]  /*62f0*/  FFMA.FTZ R2, R182, c[0x0][0x23c], -R0 ;  /* 0x00008f00b6027a23 */ /* 0x004fe20000010800 */
[----:B------:R-:W-:-:S02]  /*6300*/  MOV R182, R158 ;  /* 0x0000009e00b67202 */ /* 0x000fc40000000f00 */
[----:B---3--:R-:W-:-:S03]  /*6310*/  F2FP.BF16.PACK_AB R131, R178, R190 ;  /* 0x000000beb283723e */ /* 0x008fc600000010ff */
[----:B------:R2:W-:Y:S04]  /*6320*/  MUFU.EX2 R177, R2 ;  /* 0x0000000200b17308 */ /* 0x0005e80000000800 */
[C---:B------:R-:W-:Y:S08]  /*6330*/  HMMA.16816.F32.BF16 R160, R128.reuse, R172, R160 ;  /* 0x000000ac80a0723c */ /* 0x040ff000000418a0 */
[----:B----4-:R-:W-:Y:S01]  /*6340*/  HMMA.16816.F32.BF16 R36, R128, R48, R36 ;  /* 0x000000308024723c */ /* 0x010fe20000041824 */
[----:B--2---:R-:W-:Y:S01]  /*6350*/  FFMA.FTZ R2, R183, c[0x0][0x23c], -R0 ;  /* 0x00008f00b7027a23 */ /* 0x004fe20000010800 */
[----:B------:R-:W-:-:S02]  /*6360*/  MOV R183, R159 ;  /* 0x0000009f00b77202 */ /* 0x000fc40000000f00 */
[----:B------:R-:W2:Y:S01]  /*6370*/  LDSM.16.MT88.4 R156, [R213+0xa800] ;  /* 0x00a80000d59c783b */ /* 0x000ea20000004200 */
[----:B------:R3:W4:Y:S03]  /*6380*/  MUFU.EX2 R176, R2 ;  /* 0x0000000200b07308 */ /* 0x0007260000000800 */
[C---:B------:R-:W-:Y:S08]  /*6390*/  HMMA.16816.F32.BF16 R52, R128.reuse, R64, R52 ;  /* 0x000000408034723c */ /* 0x040ff00000041834 */
[----:B-1----:R-:W-:Y:S01]  /*63a0*/  HMMA.16816.F32.BF16 R116, R128, R4, R116 ;  /* 0x000000048074723c */ /* 0x002fe20000041874 */
[--C-:B---3--:R-:W-:Y:S01]  /*63b0*/  FFMA.FTZ R2, R184, c[0x0][0x23c], -R0.reuse ;  /* 0x00008f00b8027a23 */ /* 0x108fe20000010800 */
[----:B------:R-:W-:Y:S01]  /*63c0*/  MOV R184, R23 ;  /* 0x0000001700b87202 */ /* 0x000fe20000000f00 */
[----:B------:R-:W-:Y:S01]  /*63d0*/  FFMA.FTZ R0, R185, c[0x0][0x23c], -R0 ;  /* 0x00008f00b9007a23 */ /* 0x000fe20000010800 */
[----:B------:R-:W-:Y:S01]  /*63e0*/  MOV R185, R21 ;  /* 0x0000001500b97202 */ /* 0x000fe20000000f00 */
[----:B------:R1:W-:Y:S01]  /*63f0*/  MUFU.EX2 R35, R2 ;  /* 0x0000000200237308 */ /* 0x0003e20000000800 */
[----:B----4-:R-:W-:-:S02]  /*6400*/  F2FP.BF16.PACK_AB R124, R176, R177 ;  /* 0x000000b1b07c723e */ /* 0x010fc400000010ff */
[C---:B------:R-:W-:Y:S05]  /*6410*/  HMMA.16816.F32.BF16 R68, R128.reuse, R80, R68 ;  /* 0x000000508044723c */ /* 0x040fea0000041844 */
[----:B------:R3:W4:Y:S03]  /*6420*/  MUFU.EX2 R34, R0 ;  /* 0x0000000000227308 */ /* 0x0007260000000800 */
[----:B------:R-:W-:Y:S01]  /*6430*/  HMMA.16816.F32.BF16 R84, R128, R96, R84 ;  /* 0x000000608054723c */ /* 0x000fe20000041854 */
[----:B-1----:R-:W-:-:S07]  /*6440*/  FFMA.FTZ R2, R188, c[0x0][0x23c], -R13 ;  /* 0x00008f00bc027a23 */ /* 0x002fce000001080d */
[----:B------:R-:W-:Y:S01]  /*6450*/  HMMA.16816.F32.BF16 R100, R128, R112, R100 ;  /* 0x000000708064723c */ /* 0x000fe20000041864 */
[----:B---3--:R-:W-:Y:S01]  /*6460*/  FFMA.FTZ R0, R186, c[0x0][0x23c], -R13 ;  /* 0x00008f00ba007a23 */ /* 0x008fe2000001080d */
[----:B----4-:R-:W-:-:S06]  /*6470*/  F2FP.BF16.PACK_AB R126, R34, R35 ;  /* 0x00000023227e723e */ /* 0x010fcc00000010ff */
[----:B--2---:R-:W-:Y:S01]  /*6480*/  HMMA.16816.F32.BF16 R148, R128, R156, R148 ;  /* 0x0000009c8094723c */ /* 0x004fe20000041894 */
[----:B------:R1:W-:Y:S02]  /*6490*/  MUFU.EX2 R23, R0 ;  /* 0x0000000000177308 */ /* 0x0003e40000000800 */
[----:B-1----:R-:W-:-:S06]  /*64a0*/  FFMA.FTZ R0, R187, c[0x0][0x23c], -R13 ;  /* 0x00008f00bb007a23 */ /* 0x002fcc000001080d */
[----:B------:R1:W2:Y:S02]  /*64b0*/  MUFU.EX2 R22, R0 ;  /* 0x0000000000167308 */ /* 0x0002a40000000800 */
[----:B-1----:R-:W-:Y:S01]  /*64c0*/  FFMA.FTZ R0, R189, c[0x0][0x23c], -R13 ;  /* 0x00008f00bd007a23 */ /* 0x002fe2000001080d */
[----:B--2---:R-:W-:-:S05]  /*64d0*/  F2FP.BF16.PACK_AB R125, R22, R23 ;  /* 0x00000017167d723e */ /* 0x004fca00000010ff */
[----:B------:R1:W-:Y:S08]  /*64e0*/  MUFU.EX2 R13, R2 ;  /* 0x00000002000d7308 */ /* 0x0003f00000000800 */
[----:B------:R-:W2:Y:S01]  /*64f0*/  MUFU.EX2 R21, R0 ;  /* 0x0000000000157308 */ /* 0x000ea20000000800 */
[----:B-1----:R-:W-:Y:S01]  /*6500*/  FFMA.FTZ R2, R251, R15, R248 ;  /* 0x0000000ffb027223 */ /* 0x002fe200000100f8 */
[----:B--2---:R-:W-:Y:S01]  /*6510*/  F2FP.BF16.PACK_AB R127, R13, R21 ;  /* 0x000000150d7f723e */ /* 0x004fe200000010ff */
[----:B------:R-:W-:-:S06]  /*6520*/  FFMA.FTZ R0, R250, R14, R244 ;  /* 0x0000000efa007223 */ /* 0x000fcc00000100f4 */
[C---:B------:R-:W-:Y:S07]  /*6530*/  HMMA.16816.F32.BF16 R120, R124.reuse, R4, R120 ;  /* 0x000000047c78723c */ /* 0x040fee0000041878 */
[----:B------:R-:W-:Y:S01]  /*6540*/  FADD.FTZ R5, R247, R2 ;  /* 0x00000002f7057221 */ /* 0x000fe20000010000 */
[----:B------:R-:W-:Y:S01]  /*6550*/  HMMA.16816.F32.BF16 R144, R124, R156, R144 ;  /* 0x0000009c7c90723c */ /* 0x000fe20000041890 */
        /* <DEDUP_REMOVED lines=51> */
[-C--:B------:R-:W-:Y:S08]  /*6890*/  HMMA.16816.F32.BF16 R124, R124, R6.reuse, R200 ;  /* 0x000000067c7c723c */ /* 0x080ff000000418c8 */
[----:B------:R-:W-:Y:S01]  /*68a0*/  HMMA.16816.F32.BF16 R128, R128, R6, R16 ;  /* 0x000000068080723c */ /* 0x000fe20000041810 */
[----:B------:R-:W-:Y:S11]  /*68b0*/  @!P0 BRA `(.L_x_934) ;  /* 0x0000873000008947 */ /* 0x000ff60003800000 */
[----:B------:R-:W2:Y:S01]  /*68c0*/  LDL.64 R182, [R1+0x30] ;  /* 0x0000300001b67983 */ /* 0x000ea20000100a00 */
[----:B------:R-:W-:Y:S01]  /*68d0*/  UIADD3 UR4, UR8, -0x2, URZ ;  /* 0xfffffffe08047890 */ /* 0x000fe2000fffe03f */
[----:B------:R-:W-:-:S04]  /*68e0*/  DEPBAR.LE SB0, 0x0 ;  /* 0x000080000000791a */ /* 0x000fc80000000000 */
[----:B------:R-:W-:Y:S01]  /*68f0*/  UMOV UR9, 0x6 ;  /* 0x0000000600097882 */ /* 0x000fe20000000000 */
[----:B------:R-:W-:Y:S01]  /*6900*/  MOV R0, UR4 ;  /* 0x0000000400007c02 */ /* 0x000fe20008000f00 */
[----:B------:R-:W-:Y:S02]  /*6910*/  ULDC.64 UR4, c[0x0][0x1a0] ;  /* 0x0000680000047ab9 */ /* 0x000fe40000000a00 */
[----:B------:R-:W-:Y:S02]  /*6920*/  USHF.L.U32 UR6, UR4, 0x6, URZ ;  /* 0x0000000604067899 */ /* 0x000fe4000800063f */
[----:B------:R-:W-:Y:S02]  /*6930*/  USHF.L.U64.HI UR9, UR4, UR9, UR5 ;  /* 0x0000000904097299 */ /* 0x000fe40008010205 */
[----:B------:R-:W-:Y:S02]  /*6940*/  UISETP.NE.AND UP0, UPT, UR8, 0x3, UPT ;  /* 0x000000030800788c */ /* 0x000fe4000bf05270 */
[----:B------:R-:W-:Y:S01]  /*6950*/  MOV R248, UR6 ;  /* 0x0000000600f87c02 */ /* 0x000fe20008000f00 */
[----:B------:R-:W-:Y:S01]  /*6960*/  BAR.SYNC.DEFER_BLOCKING 0x0 ;  /* 0x0000000000007b1d */ /* 0x000fe20000010000 */
[----:B--2---:R-:W-:-:S05]  /*6970*/  MOV R2, R182 ;  /* 0x000000b600027202 */ /* 0x004fca0000000f00 */
[----:B------:R-:W-:Y:S01]  /*6980*/  IMAD R0, R0, UR24, R2 ;  /* 0x0000001800007c24 */ /* 0x000fe2000f8e0202 */
[----:B------:R-:W-:-:S04]  /*6990*/  MOV R2, UR9 ;  /* 0x0000000900027c02 */ /* 0x000fc80008000f00 */
[----:B------:R-:W-:-:S04]  /*69a0*/  LEA R0, R0, c[0x0][0x170], 0x1 ;  /* 0x00005c0000007a11 */ /* 0x000fc800078e08ff */
[----:B------:R-:W-:Y:S02]  /*69b0*/  IADD3 R232, P2, R0, -UR6, RZ ;  /* 0x8000000600e87c10 */ /* 0x000fe4000ff5e0ff */
[----:B------:R-:W-:Y:S02]  /*69c0*/  IADD3 R234, P1, P0, -R248, UR24, R0 ;  /* 0x00000018f8ea7c10 */ /* 0x000fe4000f83e100 */
[----:B------:R-:W-:Y:S02]  /*69d0*/  IADD3.X R233, R33, ~UR9, RZ, P2, !PT ;  /* 0x8000000921e97c10 */ /* 0x000fe400097fe4ff */
        /* <DEDUP_REMOVED lines=14> */
[----:B------:R-:W5:Y:S04]  /*6ac0*/  LDSM.16.M88.4 R4, [R216+0x2000] ;  /* 0x00200000d804783b */ /* 0x000f680000000200 */
[----:B------:R-:W1:Y:S04]  /*6ad0*/  LDSM.16.M88.4 R132, [R226] ;  /* 0x00000000e284783b */ /* 0x000e680000000200 */
[----:B------:R-:W1:Y:S04]  /*6ae0*/  LDSM.16.M88.4 R24, [R216] ;  /* 0x00000000d818783b */ /* 0x000e680000000200 */
[----:B------:R-:W0:Y:S01]  /*6af0*/  LDGDEPBAR ;  /* 0x00000000000079af */ /* 0x000e220000000000 */
[C---:B--2---:R-:W-:Y:S08]  /*6b00*/  HMMA.16816.F32.BF16 R180, R16.reuse, R32, RZ ;  /* 0x0000002010b4723c */ /* 0x044ff000000418ff */
[C---:B---3--:R-:W-:Y:S08]  /*6b10*/  HMMA.16816.F32.BF16 R140, R16.reuse, R28, RZ ;  /* 0x0000001c108c723c */ /* 0x048ff000000418ff */
[C---:B------:R-:W-:Y:S08]  /*6b20*/  HMMA.16816.F32.BF16 R176, R16.reuse, R34, RZ ;  /* 0x0000002210b0723c */ /* 0x040ff000000418ff */
[----:B------:R-:W-:Y:S08]  /*6b30*/  HMMA.16816.F32.BF16 R16, R16, R30, RZ ;  /* 0x0000001e1010723c */ /* 0x000ff000000418ff */
[C---:B----4-:R-:W-:Y:S08]  /*6b40*/  HMMA.16816.F32.BF16 R188, R20.reuse, R32, RZ ;  /* 0x0000002014bc723c */ /* 0x050ff000000418ff */
[----:B------:R-:W-:Y:S01]  /*6b50*/  HMMA.16816.F32.BF16 R200, R20, R34, RZ ;  /* 0x0000002214c8723c */ /* 0x000fe200000418ff */
[----:B------:R-:W-:Y:S07]  /*6b60*/  LDSM.16.M88.4 R32, [R221+0x8800] ;  /* 0x00880000dd20783b */ /* 0x000fee0000000200 */
[----:B-----5:R-:W-:Y:S08]  /*6b70*/  HMMA.16816.F32.BF16 R196, R4, R138, R176 ;  /* 0x0000008a04c4723c */ /* 0x020ff000000418b0 */
[C---:B------:R-:W-:Y:S08]  /*6b80*/  HMMA.16816.F32.BF16 R184, R20.reuse, R28, RZ ;  /* 0x0000001c14b8723c */ /* 0x040ff000000418ff */
[----:B------:R-:W-:Y:S01]  /*6b90*/  HMMA.16816.F32.BF16 R192, R20, R30, RZ ;  /* 0x0000001e14c0723c */ /* 0x000fe200000418ff */
[----:B------:R-:W-:Y:S07]  /*6ba0*/  LDSM.16.M88.4 R20, [R221+0x8000] ;  /* 0x00800000dd14783b */ /* 0x000fee0000000200 */
[C---:B------:R-:W-:Y:S08]  /*6bb0*/  HMMA.16816.F32.BF16 R208, R4.reuse, R136, R180 ;  /* 0x0000008804d0723c */ /* 0x040ff000000418b4 */
[C---:B-1----:R-:W-:Y:S08]  /*6bc0*/  HMMA.16816.F32.BF16 R204, R4.reuse, R132, R140 ;  /* 0x0000008404cc723c */ /* 0x042ff0000004188c */
[----:B------:R-:W-:Y:S01]  /*6bd0*/  HMMA.16816.F32.BF16 R176, R4, R134, R16 ;  /* 0x0000008604b0723c */ /* 0x000fe20000041810 */
[----:B------:R-:W1:Y:S04]  /*6be0*/  LDSM.16.M88.4 R4, [R222+0x2000] ;  /* 0x00200000de04783b */ /* 0x000e680000000200 */
[----:B------:R-:W2:Y:S03]  /*6bf0*/  LDSM.16.M88.4 R16, [R222] ;  /* 0x00000000de10783b */ /* 0x000ea60000000200 */
[C---:B------:R-:W-:Y:S08]  /*6c00*/  HMMA.16816.F32.BF16 R28, R24.reuse, R136, R188 ;  /* 0x00000088181c723c */ /* 0x040ff000000418bc */
[C---:B------:R-:W-:Y:S08]  /*6c10*/  HMMA.16816.F32.BF16 R140, R24.reuse, R138, R200 ;  /* 0x0000008a188c723c */ /* 0x040ff000000418c8 */
[C---:B------:R-:W-:Y:S08]  /*6c20*/  HMMA.16816.F32.BF16 R180, R24.reuse, R132, R184 ;  /* 0x0000008418b4723c */ /* 0x040ff000000418b8 */
[----:B------:R-:W-:Y:S01]  /*6c30*/  HMMA.16816.F32.BF16 R136, R24, R134, R192 ;  /* 0x000000861888723c */ /* 0x000fe200000418c0 */
[----:B------:R-:W-:Y:S04]  /*6c40*/  LDSM.16.M88.4 R24, [R220+0x2000] ;  /* 0x00200000dc18783b */ /* 0x000fe80000000200 */
[----:B------:R-:W3:Y:S03]  /*6c50*/  LDSM.16.M88.4 R132, [R219] ;  /* 0x00000000db84783b */ /* 0x000ee60000000200 */
[----:B-1----:R-:W-:Y:S08]  /*6c60*/  HMMA.16816.F32.BF16 R196, R4, R22, R196 ;  /* 0x0000001604c4723c */ /* 0x002ff000000418c4 */
[-C--:B--2---:R-:W-:Y:S01]  /*6c70*/  HMMA.16816.F32.BF16 R192, R16, R20.reuse, R28 ;  /* 0x0000001410c0723c */ /* 0x084fe2000004181c */
[----:B------:R-:W1:Y:S07]  /*6c80*/  LDSM.16.M88.4 R28, [R219+0x800] ;  /* 0x00080000db1c783b */ /* 0x000e6e0000000200 */
[C---:B------:R-:W-:Y:S08]  /*6c90*/  HMMA.16816.F32.BF16 R188, R4.reuse, R20, R208 ;  /* 0x0000001404bc723c */ /* 0x040ff000000418d0 */
[C---:B------:R-:W-:Y:S08]  /*6ca0*/  HMMA.16816.F32.BF16 R204, R4.reuse, R32, R204 ;  /* 0x0000002004cc723c */ /* 0x040ff000000418cc */
[----:B------:R-:W-:Y:S01]  /*6cb0*/  HMMA.16816.F32.BF16 R200, R4, R34, R176 ;  /* 0x0000002204c8723c */ /* 0x000fe200000418b0 */
[----:B------:R-:W2:Y:S04]  /*6cc0*/  LDSM.16.M88.4 R4, [R220] ;  /* 0x00000000dc04783b */ /* 0x000ea80000000200 */
[----:B------:R-:W-:Y:S03]  /*6cd0*/  LDSM.16.M88.4 R176, [R212+0x9000] ;  /* 0x00900000d4b0783b */ /* 0x000fe60000000200 */
[C---:B------:R-:W-:Y:S01]  /*6ce0*/  HMMA.16816.F32.BF16 R184, R16.reuse, R22, R140 ;  /* 0x0000001610b8723c */ /* 0x040fe2000004188c */
[----:B------:R-:W4:Y:S07]  /*6cf0*/  LDSM.16.M88.4 R20, [R214+0x6000] ;  /* 0x00600000d614783b */ /* 0x000f2e0000000200 */
[C---:B------:R-:W-:Y:S08]  /*6d00*/  HMMA.16816.F32.BF16 R180, R16.reuse, R32, R180 ;  /* 0x0000002010b4723c */ /* 0x040ff000000418b4 */
[----:B------:R-:W-:Y:S01]  /*6d10*/  HMMA.16816.F32.BF16 R140, R16, R34, R136 ;  /* 0x00000022108c723c */ /* 0x000fe20000041888 */
[----:B------:R-:W5:Y:S07]  /*6d20*/  LDSM.16.M88.4 R136, [R212+0x9800] ;  /* 0x00980000d488783b */ /* 0x000f6e0000000200 */
[C---:B---3--:R-:W-:Y:S08]  /*6d30*/  HMMA.16816.F32.BF16 R16, R24.reuse, R134, R196 ;  /* 0x000000861810723c */ /* 0x048ff000000418c4 */
[C---:B------:R-:W-:Y:S08]  /*6d40*/  HMMA.16816.F32.BF16 R32, R24.reuse, R132, R188 ;  /* 0x000000841820723c */ /* 0x040ff000000418bc */
[----:B-1----:R-:W-:Y:S08]  /*6d50*/  HMMA.16816.F32.BF16 R188, R24, R28, R204 ;  /* 0x0000001c18bc723c */ /* 0x002ff000000418cc */
[C---:B--2---:R-:W-:Y:S08]  /*6d60*/  HMMA.16816.F32.BF16 R208, R4.reuse, R132, R192 ;  /* 0x0000008404d0723c */ /* 0x044ff000000418c0 */
[----:B------:R-:W-:Y:S08]  /*6d70*/  HMMA.16816.F32.BF16 R204, R4, R134, R184 ;  /* 0x0000008604cc723c */ /* 0x000ff000000418b8 */
[----:B----4-:R-:W-:Y:S01]  /*6d80*/  HMMA.16816.F32.BF16 R132, R20, R178, R16 ;  /* 0x000000b21484723c */ /* 0x010fe20000041810 */
[----:B------:R-:W1:Y:S07]  /*6d90*/  LDSM.16.M88.4 R16, [R214+0x4000] ;  /* 0x00400000d610783b */ /* 0x000e6e0000000200 */
[C---:B------:R-:W-:Y:S08]  /*6da0*/  HMMA.16816.F32.BF16 R196, R4.reuse, R28, R180 ;  /* 0x0000001c04c4723c */ /* 0x040ff000000418b4 */
[-C--:B------:R-:W-:Y:S01]  /*6db0*/  HMMA.16816.F32.BF16 R192, R4, R30.reuse, R140 ;  /* 0x0000001e04c0723c */ /* 0x080fe2000004188c */
[----:B------:R-:W-:Y:S04]  /*6dc0*/  LDSM.16.M88.4 R4, [R216+0x6000] ;  /* 0x00600000d804783b */ /* 0x000fe80000000200 */
[----:B------:R-:W2:Y:S03]  /*6dd0*/  LDSM.16.M88.4 R140, [R224] ;  /* 0x00000000e08c783b */ /* 0x000ea60000000200 */
[----:B------:R-:W-:Y:S01]  /*6de0*/  HMMA.16816.F32.BF16 R200, R24, R30, R200 ;  /* 0x0000001e18c8723c */ /* 0x000fe200000418c8 */
[----:B------:R-:W-:Y:S07]  /*6df0*/  LDSM.16.M88.4 R28, [R216+0x4000] ;  /* 0x00400000d81c783b */ /* 0x000fee0000000200 */
[C---:B------:R-:W-:Y:S01]  /*6e00*/  HMMA.16816.F32.BF16 R184, R20.reuse, R176, R32 ;  /* 0x000000b014b8723c */ /* 0x040fe20000041820 */
[----:B------:R-:W3:Y:S07]  /*6e10*/  LDSM.16.M88.4 R32, [R225] ;  /* 0x00000000e120783b */ /* 0x000eee0000000200 */
[C---:B-----5:R-:W-:Y:S08]  /*6e20*/  HMMA.16816.F32.BF16 R24, R20.reuse, R136, R188 ;  /* 0x000000881418723c */ /* 0x060ff000000418bc */
[----:B------:R-:W-:Y:S08]  /*6e30*/  HMMA.16816.F32.BF16 R20, R20, R138, R200 ;  /* 0x0000008a1414723c */ /* 0x000ff000000418c8 */
[C---:B-1----:R-:W-:Y:S08]  /*6e40*/  HMMA.16816.F32.BF16 R180, R16.reuse, R176, R208 ;  /* 0x000000b010b4723c */ /* 0x042ff000000418d0 */
[C---:B------:R-:W-:Y:S08]  /*6e50*/  HMMA.16816.F32.BF16 R188, R16.reuse, R136, R196 ;  /* 0x0000008810bc723c */ /* 0x040ff000000418c4 */
[----:B------:R-:W-:Y:S01]  /*6e60*/  HMMA.16816.F32.BF16 R192, R16, R138, R192 ;  /* 0x0000008a10c0723c */ /* 0x000fe200000418c0 */
[----:B------:R-:W-:Y:S07]  /*6e70*/  LDSM.16.M88.4 R136, [R221+0x9000] ;  /* 0x00900000dd88783b */ /* 0x000fee0000000200 */
[----:B--2---:R-:W-:Y:S01]  /*6e80*/  HMMA.16816.F32.BF16 R200, R4, R140, R24 ;  /* 0x0000008c04c8723c */ /* 0x004fe20000041818 */
[----:B------:R-:W1:Y:S07]  /*6e90*/  LDSM.16.M88.4 R24, [R222+0x4000] ;  /* 0x00400000de18783b */ /* 0x000e6e0000000200 */
[----:B------:R-:W-:Y:S01]  /*6ea0*/  HMMA.16816.F32.BF16 R176, R16, R178, R204 ;  /* 0x000000b210b0723c */ /* 0x000fe200000418cc */
[----:B------:R-:W-:Y:S07]  /*6eb0*/  LDSM.16.M88.4 R16, [R220+0x4000] ;  /* 0x00400000dc10783b */ /* 0x000fee0000000200 */
[C---:B---3--:R-:W-:Y:S08]  /*6ec0*/  HMMA.16816.F32.BF16 R184, R4.reuse, R32, R184 ;  /* 0x0000002004b8723c */ /* 0x048ff000000418b8 */
[C---:B------:R-:W-:Y:S01]  /*6ed0*/  HMMA.16816.F32.BF16 R196, R4.reuse, R34, R132 ;  /* 0x0000002204c4723c */ /* 0x040fe20000041884 */
[----:B------:R-:W-:Y:S07]  /*6ee0*/  LDSM.16.M88.4 R132, [R219+0x1000] ;  /* 0x00100000db84783b */ /* 0x000fee0000000200 */
[----:B------:R-:W-:Y:S01]  /*6ef0*/  HMMA.16816.F32.BF16 R204, R4, R142, R20 ;  /* 0x0000008e04cc723c */ /* 0x000fe20000041814 */
[----:B------:R-:W2:Y:S07]  /*6f00*/  LDSM.16.M88.4 R20, [R222+0x6000] ;  /* 0x00600000de14783b */ /* 0x000eae0000000200 */
[C---:B------:R-:W-:Y:S08]  /*6f10*/  HMMA.16816.F32.BF16 R4, R28.reuse, R32, R180 ;  /* 0x000000201c04723c */ /* 0x040ff000000418b4 */
[C---:B------:R-:W-:Y:S01]  /*6f20*/  HMMA.16816.F32.BF16 R176, R28.reuse, R34, R176 ;  /* 0x000000221cb0723c */ /* 0x040fe200000418b0 */
[----:B------:R-:W-:Y:S07]  /*6f30*/  LDSM.16.M88.4 R32, [R221+0x9800] ;  /* 0x00980000dd20783b */ /* 0x000fee0000000200 */
[C---:B------:R-:W-:Y:S08]  /*6f40*/  HMMA.16816.F32.BF16 R180, R28.reuse, R140, R188 ;  /* 0x0000008c1cb4723c */ /* 0x040ff000000418bc */
[----:B------:R-:W-:Y:S08]  /*6f50*/  HMMA.16816.F32.BF16 R192, R28, R142, R192 ;  /* 0x0000008e1cc0723c */ /* 0x000ff000000418c0 */
[-C--:B-1----:R-:W-:Y:S01]  /*6f60*/  HMMA.16816.F32.BF16 R28, R24, R136.reuse, R4 ;  /* 0x00000088181c723c */ /* 0x082fe20000041804 */
[----:B------:R-:W1:Y:S07]  /*6f70*/  LDSM.16.M88.4 R4, [R220+0x6000] ;  /* 0x00600000dc04783b */ /* 0x000e6e0000000200 */
[C---:B--2---:R-:W-:Y:S08]  /*6f80*/  HMMA.16816.F32.BF16 R140, R20.reuse, R136, R184 ;  /* 0x00000088148c723c */ /* 0x044ff000000418b8 */
[----:B------:R-:W-:Y:S08]  /*6f90*/  HMMA.16816.F32.BF16 R184, R20, R138, R196 ;  /* 0x0000008a14b8723c */ /* 0x000ff000000418c4 */
[----:B------:R-:W-:Y:S08]  /*6fa0*/  HMMA.16816.F32.BF16 R28, R16, R132, R28 ;  /* 0x00000084101c723c */ /* 0x000ff0000004181c */
[----:B------:R-:W-:Y:S08]  /*6fb0*/  HMMA.16816.F32.BF16 R136, R24, R138, R176 ;  /* 0x0000008a1888723c */ /* 0x000ff000000418b0 */
[----:B-1----:R-:W-:Y:S08]  /*6fc0*/  HMMA.16816.F32.BF16 R176, R4, R132, R140 ;  /* 0x0000008404b0723c */ /* 0x002ff0000004188c */
[----:B------:R-:W-:Y:S01]  /*6fd0*/  FMUL.FTZ R30, R30, c[0x0][0x2ec] ;  /* 0x0000bb001e1e7a20 */ /* 0x000fe20000410000 */
[----:B------:R-:W-:Y:S01]  /*6fe0*/  HMMA.16816.F32.BF16 R140, R24, R32, R180 ;  /* 0x00000020188c723c */ /* 0x000fe200000418b4 */
[----:B------:R-:W-:-:S02]  /*6ff0*/  FMUL.FTZ R31, R31, c[0x0][0x2ec] ;  /* 0x0000bb001f1f7a20 */ /* 0x000fc40000410000 */
[----:B------:R-:W-:Y:S01]  /*7000*/  FMUL.FTZ R13, R28, c[0x0][0x2ec] ;  /* 0x0000bb001c0d7a20 */ /* 0x000fe20000410000 */
[----:B------:R-:W1:Y:S01]  /*7010*/  MUFU.TANH R189, R30 ;  /* 0x0000001e00bd7308 */ /* 0x000e620000002400 */
[----:B------:R-:W-:-:S03]  /*7020*/  FMUL.FTZ R14, R29, c[0x0][0x2ec] ;  /* 0x0000bb001d0e7a20 */ /* 0x000fc60000410000 */
[-C--:B------:R-:W-:Y:S04]  /*7030*/  HMMA.16816.F32.BF16 R136, R16, R134.reuse, R136 ;  /* 0x000000861088723c */ /* 0x080fe80000041888 */
[----:B------:R2:W3:Y:S04]  /*7040*/  MUFU.TANH R188, R31 ;  /* 0x0000001f00bc7308 */ /* 0x0004e80000002400 */
[----:B------:R-:W-:Y:S01]  /*7050*/  HMMA.16816.F32.BF16 R132, R4, R134, R184 ;  /* 0x000000860484723c */ /* 0x000fe200000418b8 */
[----:B------:R-:W-:Y:S02]  /*7060*/  FMUL.FTZ R176, R176, c[0x0][0x2ec] ;  /* 0x0000bb00b0b07a20 */ /* 0x000fe40000410000 */
[----:B------:R-:W-:Y:S01]  /*7070*/  FMUL.FTZ R177, R177, c[0x0][0x2ec] ;  /* 0x0000bb00b1b17a20 */ /* 0x000fe20000410000 */
[----:B------:R-:W4:Y:S01]  /*7080*/  MUFU.TANH R13, R13 ;  /* 0x0000000d000d7308 */ /* 0x000f220000002400 */
[----:B------:R-:W-:-:S02]  /*7090*/  FMUL.FTZ R178, R178, c[0x0][0x2ec] ;  /* 0x0000bb00b2b27a20 */ /* 0x000fc40000410000 */
[----:B------:R-:W-:Y:S01]  /*70a0*/  FMUL.FTZ R179, R179, c[0x0][0x2ec] ;  /* 0x0000bb00b3b37a20 */ /* 0x000fe20000410000 */
[----:B------:R-:W-:Y:S01]  /*70b0*/  HMMA.16816.F32.BF16 R180, R20, R32, R200 ;  /* 0x0000002014b4723c */ /* 0x000fe200000418c8 */
[----:B--2---:R-:W2:Y:S03]  /*70c0*/  LDSM.16.M88.4 R28, [R219+0x1800] ;  /* 0x00180000db1c783b */ /* 0x004ea60000000200 */
[----:B------:R-:W1:Y:S01]  /*70d0*/  MUFU.TANH R185, R176 ;  /* 0x000000b000b97308 */ /* 0x000e620000002400 */
[----:B------:R-:W-:-:S04]  /*70e0*/  DEPBAR.LE SB0, 0x0 ;  /* 0x000080000000791a */ /* 0x000fc80000000000 */
[-C--:B------:R-:W-:Y:S01]  /*70f0*/  HMMA.16816.F32.BF16 R24, R24, R34.reuse, R192 ;  /* 0x000000221818723c */ /* 0x080fe200000418c0 */
[----:B------:R-:W-:Y:S02]  /*7100*/  FMUL.FTZ R137, R137, c[0x0][0x2ec] ;  /* 0x0000bb0089897a20 */ /* 0x000fe40000410000 */
[----:B------:R-:W-:Y:S01]  /*7110*/  FMUL.FTZ R138, R138, c[0x0][0x2ec] ;  /* 0x0000bb008a8a7a20 */ /* 0x000fe20000410000 */
[----:B------:R-:W1:Y:S01]  /*7120*/  MUFU.TANH R184, R177 ;  /* 0x000000b100b87308 */ /* 0x000e620000002400 */
[----:B------:R-:W-:Y:S02]  /*7130*/  FMUL.FTZ R139, R139, c[0x0][0x2ec] ;  /* 0x0000bb008b8b7a20 */ /* 0x000fe40000410000 */
[----:B------:R-:W-:Y:S01]  /*7140*/  FMUL.FTZ R132, R132, c[0x0][0x2ec] ;  /* 0x0000bb0084847a20 */ /* 0x000fe20000410000 */
[----:B------:R-:W-:Y:S01]  /*7150*/  HMMA.16816.F32.BF16 R20, R20, R34, R204 ;  /* 0x000000221414723c */ /* 0x000fe200000418cc */
[----:B------:R-:W-:Y:S02]  /*7160*/  FMUL.FTZ R133, R133, c[0x0][0x2ec] ;  /* 0x0000bb0085857a20 */ /* 0x000fe40000410000 */
[----:B------:R-:W-:Y:S01]  /*7170*/  FMUL.FTZ R134, R134, c[0x0][0x2ec] ;  /* 0x0000bb0086867a20 */ /* 0x000fe20000410000 */
[----:B------:R-:W1:Y:S01]  /*7180*/  MUFU.TANH R186, R178 ;  /* 0x000000b200ba7308 */ /* 0x000e620000002400 */
[----:B------:R-:W-:-:S02]  /*7190*/  FMUL.FTZ R135, R135, c[0x0][0x2ec] ;  /* 0x0000bb0087877a20 */ /* 0x000fc40000410000 */
[----:B------:R-:W-:-:S05]  /*71a0*/  FMUL.FTZ R8, R136, c[0x0][0x2ec] ;  /* 0x0000bb0088087a20 */ /* 0x000fca0000410000 */
[----:B------:R-:W1:Y:S08]  /*71b0*/  MUFU.TANH R176, R137 ;  /* 0x0000008900b07308 */ /* 0x000e700000002400 */
[----:B------:R-:W1:Y:S08]  /*71c0*/  MUFU.TANH R177, R138 ;  /* 0x0000008a00b17308 */ /* 0x000e700000002400 */
[----:B------:R2:W1:Y:S08]  /*71d0*/  MUFU.TANH R178, R139 ;  /* 0x0000008b00b27308 */ /* 0x0004700000002400 */
[----:B------:R-:W1:Y:S01]  /*71e0*/  MUFU.TANH R14, R14 ;  /* 0x0000000e000e7308 */ /* 0x000e620000002400 */
[C---:B--2---:R-:W-:Y:S07]  /*71f0*/  HMMA.16816.F32.BF16 R136, R16.reuse, R28, R140 ;  /* 0x0000001c1088723c */ /* 0x044fee000004188c */
[----:B------:R-:W2:Y:S01]  /*7200*/  MUFU.TANH R140, R132 ;  /* 0x00000084008c7308 */ /* 0x000ea20000002400 */
[----:B------:R-:W-:Y:S07]  /*7210*/  HMMA.16816.F32.BF16 R16, R16, R30, R24 ;  /* 0x0000001e1010723c */ /* 0x000fee0000041818 */
[----:B------:R-:W1:Y:S08]  /*7220*/  MUFU.TANH R141, R133 ;  /* 0x00000085008d7308 */ /* 0x000e700000002400 */
[----:B------:R-:W1:Y:S01]  /*7230*/  MUFU.TANH R143, R134 ;  /* 0x00000086008f7308 */ /* 0x000e620000002400 */
[----:B------:R-:W-:-:S07]  /*7240*/  FMUL.FTZ R32, R137, c[0x0][0x2ec] ;  /* 0x0000bb0089207a20 */ /* 0x000fce0000410000 */
[----:B------:R5:W1:Y:S01]  /*7250*/  MUFU.TANH R142, R135 ;  /* 0x00000087008e7308 */ /* 0x000a620000002400 */
[----:B------:R-:W-:Y:S02]  /*7260*/  FMUL.FTZ R137, R138, c[0x0][0x2ec] ;  /* 0x0000bb008a897a20 */ /* 0x000fe40000410000 */
[----:B------:R-:W-:Y:S02]  /*7270*/  FMUL.FTZ R33, R139, c[0x0][0x2ec] ;  /* 0x0000bb008b217a20 */ /* 0x000fe40000410000 */
[----:B------:R-:W-:-:S03]  /*7280*/  FMUL.FTZ R15, R17, c[0x0][0x2ec] ;  /* 0x0000bb00110f7a20 */ /* 0x000fc60000410000 */
[----:B------:R1:W1:Y:S01]  /*7290*/  MUFU.TANH R187, R179 ;  /* 0x000000b300bb7308 */ /* 0x0002620000002400 */
[----:B------:R-:W-:Y:S02]  /*72a0*/  FMUL.FTZ R19, R19, c[0x0][0x2ec] ;  /* 0x0000bb0013137a20 */ /* 0x000fe40000410000 */
[----:B------:R-:W-:Y:S02]  /*72b0*/  FMUL.FTZ R16, R16, c[0x0][0x2ec] ;  /* 0x0000bb0010107a20 */ /* 0x000fe40000410000 */
[----:B------:R-:W-:Y:S01]  /*72c0*/  FMUL.FTZ R18, R18, c[0x0][0x2ec] ;  /* 0x0000bb0012127a20 */ /* 0x000fe20000410000 */
[C---:B-----5:R-:W-:Y:S02]  /*72d0*/  HMMA.16816.F32.BF16 R132, R4.reuse, R28, R180 ;  /* 0x0000001c0484723c */ /* 0x060fe400000418b4 */
[----:B------:R-:W1:Y:S05]  /*72e0*/  MUFU.TANH R8, R8 ;  /* 0x0000000800087308 */ /* 0x000e6a0000002400 */
[----:B------:R-:W-:Y:S01]  /*72f0*/  FMUL.FTZ R28, R136, c[0x0][0x2ec] ;  /* 0x0000bb00881c7a20 */ /* 0x000fe20000410000 */
[----:B------:R-:W-:Y:S02]  /*7300*/  HMMA.16816.F32.BF16 R4, R4, R30, R20 ;  /* 0x0000001e0404723c */ /* 0x000fe40000041814 */
[----:B------:R-:W1:Y:S08]  /*7310*/  MUFU.TANH R32, R32 ;  /* 0x0000002000207308 */ /* 0x000e700000002400 */
[----:B------:R-:W1:Y:S06]  /*7320*/  MUFU.TANH R28, R28 ;  /* 0x0000001c001c7308 */ /* 0x000e6c0000002400 */
[----:B------:R-:W-:-:S02]  /*7330*/  FMUL.FTZ R27, R132, c[0x0][0x2ec] ;  /* 0x0000bb00841b7a20 */ /* 0x000fc40000410000 */
[----:B------:R-:W1:Y:S01]  /*7340*/  MUFU.TANH R137, R137 ;  /* 0x0000008900897308 */ /* 0x000e620000002400 */
[----:B------:R-:W-:Y:S02]  /*7350*/  FMUL.FTZ R34, R133, c[0x0][0x2ec] ;  /* 0x0000bb0085227a20 */ /* 0x000fe40000410000 */
[----:B------:R-:W-:Y:S02]  /*7360*/  FMUL.FTZ R35, R134, c[0x0][0x2ec] ;  /* 0x0000bb0086237a20 */ /* 0x000fe40000410000 */
[----:B------:R-:W-:Y:S02]  /*7370*/  FMUL.FTZ R132, R135, c[0x0][0x2ec] ;  /* 0x0000bb0087847a20 */ /* 0x000fe40000410000 */
[----:B------:R-:W-:Y:S01]  /*7380*/  FMUL.FTZ R4, R4, c[0x0][0x2ec] ;  /* 0x0000bb0004047a20 */ /* 0x000fe20000410000 */
[----:B------:R-:W1:Y:S01]  /*7390*/  MUFU.TANH R33, R33 ;  /* 0x0000002100217308 */ /* 0x000e620000002400 */
[----:B------:R-:W-:Y:S02]  /*73a0*/  FMUL.FTZ R5, R5, c[0x0][0x2ec] ;  /* 0x0000bb0005057a20 */ /* 0x000fe40000410000 */
[----:B------:R-:W-:-:S02]  /*73b0*/  FMUL.FTZ R6, R6, c[0x0][0x2ec] ;  /* 0x0000bb0006067a20 */ /* 0x000fc40000410000 */
[----:B------:R-:W-:-:S03]  /*73c0*/  FMUL.FTZ R7, R7, c[0x0][0x2ec] ;  /* 0x0000bb0007077a20 */ /* 0x000fc60000410000 */
[----:B------:R-:W1:Y:S08]  /*73d0*/  MUFU.TANH R27, R27 ;  /* 0x0000001b001b7308 */ /* 0x000e700000002400 */
[----:B------:R-:W1:Y:S08]  /*73e0*/  MUFU.TANH R34, R34 ;  /* 0x0000002200227308 */ /* 0x000e700000002400 */
[----:B------:R-:W1:Y:S08]  /*73f0*/  MUFU.TANH R35, R35 ;  /* 0x0000002300237308 */ /* 0x000e700000002400 */
[----:B------:R-:W1:Y:S08]  /*7400*/  MUFU.TANH R132, R132 ;  /* 0x0000008400847308 */ /* 0x000e700000002400 */
[----:B------:R1:W1:Y:S08]  /*7410*/  MUFU.TANH R20, R16 ;  /* 0x0000001000147308 */ /* 0x0002700000002400 */
[----:B------:R-:W1:Y:S08]  /*7420*/  MUFU.TANH R15, R15 ;  /* 0x0000000f000f7308 */ /* 0x000e700000002400 */
[----:B------:R1:W1:Y:S08]  /*7430*/  MUFU.TANH R25, R18 ;  /* 0x0000001200197308 */ /* 0x0002700000002400 */
[----:B------:R-:W1:Y:S08]  /*7440*/  MUFU.TANH R19, R19 ;  /* 0x0000001300137308 */ /* 0x000e700000002400 */
[----:B------:R1:W1:Y:S08]  /*7450*/  MUFU.TANH R26, R4 ;  /* 0x00000004001a7308 */ /* 0x0002700000002400 */
[----:B------:R1:W1:Y:S08]  /*7460*/  MUFU.TANH R29, R5 ;  /* 0x00000005001d7308 */ /* 0x0002700000002400 */
[----:B------:R1:W1:Y:S08]  /*7470*/  MUFU.TANH R30, R6 ;  /* 0x00000006001e7308 */ /* 0x0002700000002400 */
[----:B------:R1:W1:Y:S01]  /*7480*/  MUFU.TANH R31, R7 ;  /* 0x00000007001f7308 */ /* 0x0002620000002400 */
[----:B------:R-:W-:Y:S06]  /*7490*/  BAR.SYNC.DEFER_BLOCKING 0x0 ;  /* 0x0000000000007b1d */ /* 0x000fec0000010000 */
[----:B------:R-:W-:Y:S05]  /*74a0*/  @!P0 BRA `(.L_x_936) ;  /* 0x000001a000008947 */ /* 0x000fea0003800000 */
[----:B--234-:R-:W2:Y:S04]  /*74b0*/  LDL.64 R242, [R1+0x18] ;  /* 0x0000180001f27983 */ /* 0x01cea80000100a00 */
        /* <DEDUP_REMOVED lines=8> */
[----:B-1----:R-:W-:Y:S01]  /*7540*/  IMAD.U32 R4, RZ, RZ, UR14 ;  /* 0x0000000eff047e24 */ /* 0x002fe2000f8e00ff */
        /* <DEDUP_REMOVED lines=16> */
.L_x_936:
[----:B-1234-:R-:W1:Y:S01]  /*7650*/  S2R R2, SR_TID.X ;  /* 0x0000000000027919 */ /* 0x01ee620000002100 */
[----:B------:R-:W-:-:S02]  /*7660*/  UIADD3 UR7, UR8, -0x3, URZ ;  /* 0xfffffffd08077890 */ /* 0x000fc4000fffe03f */
[----:B------:R-:W-:-:S04]  /*7670*/  UISETP.GE.AND UP0, UPT, UR8, 0x4, UPT ;  /* 0x000000040800788c */ /* 0x000fc8000bf06270 */
[----:B------:R-:W-:Y:S02]  /*7680*/  MOV R0, UR7 ;  /* 0x0000000700007c02 */ /* 0x000fe40008000f00 */
[----:B-1----:R-:W-:-:S04]  /*7690*/  SHF.L.U32 R2, R2, 0x1, RZ ;  /* 0x0000000102027819 */ /* 0x002fc800000006ff */
[----:B------:R-:W-:-:S04]  /*76a0*/  LOP3.LUT R2, R2, 0x6, RZ, 0xc0, !PT ;  /* 0x0000000602027812 */ /* 0x000fc800078ec0ff */
[----:B------:R-:W-:-:S04]  /*76b0*/  LEA R0, R0, R2, 0x5 ;  /* 0x0000000200007211 */ /* 0x000fc800078e28ff */
[C---:B------:R-:W-:Y:S02]  /*76c0*/  IADD3 R7, R0.reuse, 0x1, RZ ;  /* 0x0000000100077810 */ /* 0x040fe40007ffe0ff */
[CC--:B------:R-:W-:Y:S02]  /*76d0*/  ISETP.GE.AND P1, PT, R0.reuse, R9.reuse, PT ;  /* 0x000000090000720c */ /* 0x0c0fe40003f26270 */
[C---:B------:R-:W-:Y:S02]  /*76e0*/  IADD3 R6, R0.reuse, 0x8, RZ ;  /* 0x0000000800067810 */ /* 0x040fe40007ffe0ff */
[----:B------:R-:W-:Y:S02]  /*76f0*/  ISETP.GE.AND P0, PT, R7, R9, PT ;  /* 0x000000090700720c */ /* 0x000fe40003f06270 */
[----:B------:R-:W-:Y:S02]  /*7700*/  FSEL R13, R13, -INF , !P1 ;  /* 0xff8000000d0d7808 */ /* 0x000fe40004800000 */
[----:B------:R-:W-:-:S02]  /*7710*/  IADD3 R5, R0, 0x9, RZ ;  /* 0x0000000900057810 */ /* 0x000fc40007ffe0ff */
[----:B------:R-:W-:Y:S02]  /*7720*/  ISETP.GE.AND P1, PT, R6, R9, PT ;  /* 0x000000090600720c */ /* 0x000fe40003f26270 */
[----:B------:R-:W-:Y:S02]  /*7730*/  FSEL R14, R14, -INF , !P0 ;  /* 0xff8000000e0e7808 */ /* 0x000fe40004000000 */
[----:B------:R-:W-:Y:S02]  /*7740*/  FMNMX.FTZ R2, R231, R13, !PT ;  /* 0x0000000de7027209 */ /* 0x000fe40007810000 */
[----:B------:R-:W-:Y:S02]  /*7750*/  ISETP.GE.AND P0, PT, R5, R9, PT ;  /* 0x000000090500720c */ /* 0x000fe40003f06270 */
[----:B------:R-:W-:Y:S02]  /*7760*/  FSEL R17, R8, -INF , !P1 ;  /* 0xff80000008117808 */ /* 0x000fe40004800000 */
[----:B------:R-:W-:-:S02]  /*7770*/  FMNMX.FTZ R2, R14, R2, !PT ;  /* 0x000000020e027209 */ /* 0x000fc40007810000 */
[C---:B------:R-:W-:Y:S02]  /*7780*/  IADD3 R4, R0.reuse, 0x10, RZ ;  /* 0x0000001000047810 */ /* 0x040fe40007ffe0ff */
[----:B------:R-:W-:Y:S02]  /*7790*/  IADD3 R3, R0, 0x11, RZ ;  /* 0x0000001100037810 */ /* 0x000fe40007ffe0ff */
[----:B------:R-:W-:Y:S02]  /*77a0*/  FSEL R16, R176, -INF , !P0 ;  /* 0xff800000b0107808 */ /* 0x000fe40004000000 */
[----:B------:R-:W-:Y:S02]  /*77b0*/  FMNMX.FTZ R8, R17, R2, !PT ;  /* 0x0000000211087209 */ /* 0x000fe40007810000 */
[----:B------:R-:W-:Y:S02]  /*77c0*/  ISETP.GE.AND P1, PT, R4, R9, PT ;  /* 0x000000090400720c */ /* 0x000fe40003f26270 */
[----:B------:R-:W-:-:S02]  /*77d0*/  IADD3 R2, R0, 0x18, RZ ;  /* 0x0000001800027810 */ /* 0x000fc40007ffe0ff */
[-C--:B------:R-:W-:Y:S02]  /*77e0*/  ISETP.GE.AND P0, PT, R3, R9.reuse, PT ;  /* 0x000000090300720c */ /* 0x080fe40003f06270 */
[----:B------:R-:W-:Y:S02]  /*77f0*/  FMNMX.FTZ R136, R16, R8, !PT ;  /* 0x0000000810887209 */ /* 0x000fe40007810000 */
[----:B------:R-:W-:Y:S02]  /*7800*/  FSEL R181, R28, -INF , !P1 ;  /* 0xff8000001cb57808 */ /* 0x000fe40004800000 */
[----:B------:R-:W-:Y:S02]  /*7810*/  IADD3 R8, R0, 0x19, RZ ;  /* 0x0000001900087810 */ /* 0x000fe40007ffe0ff */
[----:B------:R-:W-:Y:S02]  /*7820*/  ISETP.GE.AND P1, PT, R2, R9, PT ;  /* 0x000000090200720c */ /* 0x000fe40003f26270 */
[----:B------:R-:W-:-:S02]  /*7830*/  FSEL R133, R32, -INF , !P0 ;  /* 0xff80000020857808 */ /* 0x000fc40004000000 */
[----:B------:R-:W-:Y:S02]  /*7840*/  ISETP.GE.AND P0, PT, R8, R9, PT ;  /* 0x000000090800720c */ /* 0x000fe40003f06270 */
[----:B------:R-:W-:Y:S02]  /*7850*/  FSEL R180, R20, -INF , !P1 ;  /* 0xff80000014b47808 */ /* 0x000fe40004800000 */
[-C--:B------:R-:W-:Y:S02]  /*7860*/  ISETP.GE.AND P1, PT, R0, R10.reuse, PT ;  /* 0x0000000a0000720c */ /* 0x080fe40003f26270 */
[----:B------:R-:W-:Y:S02]  /*7870*/  FSEL R183, R15, -INF , !P0 ;  /* 0xff8000000fb77808 */ /* 0x000fe40004000000 */
[C---:B------:R-:W-:Y:S02]  /*7880*/  ISETP.GE.AND P0, PT, R7.reuse, R10, PT ;  /* 0x0000000a0700720c */ /* 0x040fe40003f06270 */
[----:B------:R-:W-:-:S02]  /*7890*/  ISETP.GE.AND P4, PT, R7, R11, PT ;  /* 0x0000000b0700720c */ /* 0x000fc40003f86270 */
[-C--:B------:R-:W-:Y:S02]  /*78a0*/  ISETP.GE.AND P2, PT, R7, R12.reuse, PT ;  /* 0x0000000c0700720c */ /* 0x080fe40003f46270 */
[----:B------:R-:W-:Y:S02]  /*78b0*/  FSEL R7, R189, -INF , !P1 ;  /* 0xff800000bd077808 */ /* 0x000fe40004800000 */
[C---:B------:R-:W-:Y:S02]  /*78c0*/  ISETP.GE.AND P5, PT, R0.reuse, R11, PT ;  /* 0x0000000b0000720c */ /* 0x040fe40003fa6270 */
[----:B------:R-:W-:Y:S02]  /*78d0*/  ISETP.GE.AND P3, PT, R0, R12, PT ;  /* 0x0000000c0000720c */ /* 0x000fe40003f66270 */
[----:B------:R-:W-:Y:S02]  /*78e0*/  ISETP.GE.AND P6, PT, R6, R10, PT ;  /* 0x0000000a0600720c */ /* 0x000fe40003fc6270 */
[----:B------:R-:W-:-:S02]  /*78f0*/  FSEL R22, R188, -INF , !P0 ;  /* 0xff800000bc167808 */ /* 0x000fc40004000000 */
[----:B------:R-:W-:Y:S02]  /*7900*/  FMNMX.FTZ R0, R230, R7, !PT ;  /* 0x00000007e6007209 */ /* 0x000fe40007810000 */
[----:B------:R-:W-:Y:S02]  /*7910*/  FSEL R24, R184, -INF , !P4 ;  /* 0xff800000b8187808 */ /* 0x000fe40006000000 */
[----:B------:R-:W-:Y:S02]  /*7920*/  ISETP.GE.AND P4, PT, R5, R10, PT ;  /* 0x0000000a0500720c */ /* 0x000fe40003f86270 */
[----:B------:R-:W-:Y:S02]  /*7930*/  FSEL R15, R177, -INF , !P6 ;  /* 0xff800000b10f7808 */ /* 0x000fe40007000000 */
[----:B------:R-:W-:Y:S02]  /*7940*/  FMNMX.FTZ R0, R22, R0, !PT ;  /* 0x0000000016007209 */ /* 0x000fe40007810000 */
[----:B------:R-:W-:-:S02]  /*7950*/  FMNMX.FTZ R136, R181, R136, !PT ;  /* 0x00000088b5887209 */ /* 0x000fc40007810000 */
[----:B------:R-:W-:Y:S02]  /*7960*/  ISETP.GE.AND P0, PT, R6, R11, PT ;  /* 0x0000000b0600720c */ /* 0x000fe40003f06270 */
[----:B------:R-:W-:Y:S02]  /*7970*/  ISETP.GE.AND P6, PT, R4, R10, PT ;  /* 0x0000000a0400720c */ /* 0x000fe40003fc6270 */
[----:B------:R-:W-:Y:S02]  /*7980*/  FSEL R21, R178, -INF , !P4 ;  /* 0xff800000b2157808 */ /* 0x000fe40006000000 */
[----:B------:R-:W-:Y:S02]  /*7990*/  FMNMX.FTZ R0, R15, R0, !PT ;  /* 0x000000000f007209 */ /* 0x000fe40007810000 */
[----:B------:R-:W-:Y:S02]  /*79a0*/  FMNMX.FTZ R136, R133, R136, !PT ;  /* 0x0000008885887209 */ /* 0x000fe40007810000 */
[----:B------:R-:W-:-:S02]  /*79b0*/  FSEL R23, R140, -INF , !P0 ;  /* 0xff8000008c177808 */ /* 0x000fc40004000000 */
[----:B------:R-:W-:Y:S02]  /*79c0*/  ISETP.GE.AND P0, PT, R3, R10, PT ;  /* 0x0000000a0300720c */ /* 0x000fe40003f06270 */
[----:B------:R-:W-:Y:S02]  /*79d0*/  FSEL R177, R137, -INF , !P6 ;  /* 0xff80000089b17808 */ /* 0x000fe40007000000 */
[----:B------:R-:W-:Y:S02]  /*79e0*/  FMNMX.FTZ R0, R21, R0, !PT ;  /* 0x0000000015007209 */ /* 0x000fe40007810000 */
[----:B------:R-:W-:Y:S02]  /*79f0*/  FMNMX.FTZ R136, R180, R136, !PT ;  /* 0x00000088b4887209 */ /* 0x000fe40007810000 */
[----:B------:R-:W-:Y:S02]  /*7a00*/  ISETP.GE.AND P6, PT, R2, R10, PT ;  /* 0x0000000a0200720c */ /* 0x000fe40003fc6270 */
[----:B------:R-:W-:-:S02]  /*7a10*/  FSEL R176, R33, -INF , !P0 ;  /* 0xff80000021b07808 */ /* 0x000fc40004000000 */
[----:B------:R-:W-:Y:S02]  /*7a20*/  FMNMX.FTZ R0, R177, R0, !PT ;  /* 0x00000000b1007209 */ /* 0x000fe40007810000 */
[----:B------:R-:W-:Y:S02]  /*7a30*/  FMNMX.FTZ R136, R183, R136, !PT ;  /* 0x00000088b7887209 */ /* 0x000fe40007810000 */
[----:B------:R-:W-:Y:S02]  /*7a40*/  FSEL R139, R25, -INF , !P6 ;  /* 0xff800000198b7808 */ /* 0x000fe40007000000 */
[----:B------:R-:W-:Y:S01]  /*7a50*/  ISETP.GE.AND P6, PT, R8, R10, PT ;  /* 0x0000000a0800720c */ /* 0x000fe20003fc6270 */
[----:B------:R-:W1:Y:S01]  /*7a60*/  SHFL.BFLY PT, R18, R136, 0x2, 0x1f ;  /* 0x0c401f0088127f89 */ /* 0x000e6200000e0000 */
[----:B------:R-:W-:Y:S02]  /*7a70*/  FMNMX.FTZ R135, R176, R0, !PT ;  /* 0x00000000b0877209 */ /* 0x000fe40007810000 */
[----:B------:R-:W-:-:S02]  /*7a80*/  ISETP.GE.AND P4, PT, R5, R11, PT ;  /* 0x0000000b0500720c */ /* 0x000fc40003f86270 */
[----:B------:R-:W-:Y:S02]  /*7a90*/  ISETP.GE.AND P0, PT, R5, R12, PT ;  /* 0x0000000c0500720c */ /* 0x000fe40003f06270 */
[----:B------:R-:W-:Y:S02]  /*7aa0*/  FSEL R5, R185, -INF , !P5 ;  /* 0xff800000b9057808 */ /* 0x000fe40006800000 */
[----:B------:R-:W-:Y:S02]  /*7ab0*/  FSEL R178, R19, -INF , !P6 ;  /* 0xff80000013b27808 */ /* 0x000fe40007000000 */
[----:B------:R-:W-:Y:S02]  /*7ac0*/  FMNMX.FTZ R135, R139, R135, !PT ;  /* 0x000000878b877209 */ /* 0x000fe40007810000 */
[----:B------:R-:W-:Y:S02]  /*7ad0*/  FMNMX.FTZ R0, R229, R5, !PT ;  /* 0x00000005e5007209 */ /* 0x000fe40007810000 */
[----:B------:R-:W-:-:S02]  /*7ae0*/  ISETP.GE.AND P6, PT, R4, R11, PT ;  /* 0x0000000b0400720c */ /* 0x000fc40003fc6270 */
[----:B------:R-:W-:Y:S02]  /*7af0*/  FMNMX.FTZ R135, R178, R135, !PT ;  /* 0x00000087b2877209 */ /* 0x000fe40007810000 */
[----:B------:R-:W-:Y:S02]  /*7b00*/  FMNMX.FTZ R0, R24, R0, !PT ;  /* 0x0000000018007209 */ /* 0x000fe40007810000 */
[----:B------:R-:W-:Y:S02]  /*7b10*/  FSEL R138, R27, -INF , !P6 ;  /* 0xff8000001b8a7808 */ /* 0x000fe40007000000 */
[----:B------:R-:W2:Y:S01]  /*7b20*/  SHFL.BFLY PT, R27, R135, 0x2, 0x1f ;  /* 0x0c401f00871b7f89 */ /* 0x000ea200000e0000 */
[----:B------:R-:W-:Y:S02]  /*7b30*/  FSEL R20, R141, -INF , !P4 ;  /* 0xff8000008d147808 */ /* 0x000fe40006000000 */
[----:B------:R-:W-:Y:S02]  /*7b40*/  FMNMX.FTZ R0, R23, R0, !PT ;  /* 0x0000000017007209 */ /* 0x000fe40007810000 */
[----:B------:R-:W-:-:S02]  /*7b50*/  ISETP.GE.AND P1, PT, R6, R12, PT ;  /* 0x0000000c0600720c */ /* 0x000fc40003f26270 */
[-C--:B------:R-:W-:Y:S02]  /*7b60*/  ISETP.GE.AND P5, PT, R3, R11.reuse, PT ;  /* 0x0000000b0300720c */ /* 0x080fe40003fa6270 */
[----:B------:R-:W-:Y:S02]  /*7b70*/  FMNMX.FTZ R0, R20, R0, !PT ;  /* 0x0000000014007209 */ /* 0x000fe40007810000 */
[----:B------:R-:W-:Y:S02]  /*7b80*/  FSEL R6, R186, -INF , !P3 ;  /* 0xff800000ba067808 */ /* 0x000fe40005800000 */
[----:B------:R-:W-:Y:S02]  /*7b90*/  ISETP.GE.AND P4, PT, R2, R11, PT ;  /* 0x0000000b0200720c */ /* 0x000fe40003f86270 */
[----:B------:R-:W-:Y:S02]  /*7ba0*/  FSEL R179, R34, -INF , !P5 ;  /* 0xff80000022b37808 */ /* 0x000fe40006800000 */
[----:B------:R-:W-:-:S02]  /*7bb0*/  FMNMX.FTZ R0, R138, R0, !PT ;  /* 0x000000008a007209 */ /* 0x000fc40007810000 */
[----:B------:R-:W-:Y:S02]  /*7bc0*/  FSEL R19, R187, -INF , !P2 ;  /* 0xff800000bb137808 */ /* 0x000fe40005000000 */
[----:B------:R-:W-:Y:S02]  /*7bd0*/  FMNMX.FTZ R25, R228, R6, !PT ;  /* 0x00000006e4197209 */ /* 0x000fe40007810000 */
[----:B------:R-:W-:Y:S02]  /*7be0*/  FSEL R182, R26, -INF , !P4 ;  /* 0xff8000001ab67808 */ /* 0x000fe40006000000 */
[----:B-1----:R-:W-:Y:S02]  /*7bf0*/  FMNMX.FTZ R136, R136, R18, !PT ;  /* 0x0000001288887209 */ /* 0x002fe40007810000 */
[----:B------:R-:W-:Y:S02]  /*7c00*/  FMNMX.FTZ R26, R179, R0, !PT ;  /* 0x00000000b31a7209 */ /* 0x000fe40007810000 */
[----:B------:R-:W-:Y:S01]  /*7c10*/  FSEL R18, R143, -INF , !P1 ;  /* 0xff8000008f127808 */ /* 0x000fe20004800000 */
[----:B------:R-:W1:Y:S01]  /*7c20*/  SHFL.BFLY PT, R28, R136, 0x1, 0x1f ;  /* 0x0c201f00881c7f89 */ /* 0x000e6200000e0000 */
[----:B------:R-:W-:-:S02]  /*7c30*/  FMNMX.FTZ R0, R19, R25, !PT ;  /* 0x0000001913007209 */ /* 0x000fc40007810000 */
[----:B------:R-:W-:Y:S02]  /*7c40*/  ISETP.GE.AND P2, PT, R4, R12, PT ;  /* 0x0000000c0400720c */ /* 0x000fe40003f46270 */
[----:B------:R-:W-:Y:S02]  /*7c50*/  FSEL R4, R142, -INF , !P0 ;  /* 0xff8000008e047808 */ /* 0x000fe40004000000 */
[----:B------:R-:W-:Y:S01]  /*7c60*/  FMNMX.FTZ R0, R18, R0, !PT ;  /* 0x0000000012007209 */ /* 0x000fe20007810000 */
[----:B------:R-:W-:Y:S01]  /*7c70*/  LDSM.16.MT88.4 R140, [R218+0xa000] ;  /* 0x00a00000da8c783b */ /* 0x000fe20000004200 */
[----:B------:R-:W-:Y:S02]  /*7c80*/  ISETP.GE.AND P0, PT, R3, R12, PT ;  /* 0x0000000c0300720c */ /* 0x000fe40003f06270 */
[----:B------:R-:W-:Y:S02]  /*7c90*/  FSEL R188, R35, -INF , !P2 ;  /* 0xff80000023bc7808 */ /* 0x000fe40005000000 */
[----:B------:R-:W-:-:S02]  /*7ca0*/  FMNMX.FTZ R0, R4, R0, !PT ;  /* 0x0000000004007209 */ /* 0x000fc40007810000 */
[----:B--2---:R-:W-:Y:S02]  /*7cb0*/  FMNMX.FTZ R135, R27, R135, !PT ;  /* 0x000000871b877209 */ /* 0x004fe40007810000 */
[----:B------:R-:W-:Y:S02]  /*7cc0*/  ISETP.GE.AND P1, PT, R2, R12, PT ;  /* 0x0000000c0200720c */ /* 0x000fe40003f26270 */
[----:B------:R-:W-:Y:S01]  /*7cd0*/  FSEL R190, R132, -INF , !P0 ;  /* 0xff80000084be7808 */ /* 0x000fe20004000000 */
[----:B------:R-:W2:Y:S01]  /*7ce0*/  SHFL.BFLY PT, R2, R135, 0x1, 0x1f ;  /* 0x0c201f0087027f89 */ /* 0x000ea200000e0000 */
[----:B------:R-:W-:Y:S02]  /*7cf0*/  FMNMX.FTZ R0, R188, R0, !PT ;  /* 0x00000000bc007209 */ /* 0x000fe40007810000 */
[----:B------:R-:W-:Y:S02]  /*7d00*/  ISETP.GE.AND P0, PT, R8, R12, PT ;  /* 0x0000000c0800720c */ /* 0x000fe40003f06270 */
[----:B------:R-:W-:-:S02]  /*7d10*/  FSEL R192, R30, -INF , !P1 ;  /* 0xff8000001ec07808 */ /* 0x000fc40004800000 */
[----:B------:R-:W-:Y:S02]  /*7d20*/  FMNMX.FTZ R0, R190, R0, !PT ;  /* 0x00000000be007209 */ /* 0x000fe40007810000 */
[----:B------:R-:W-:Y:S02]  /*7d30*/  ISETP.GE.AND P3, PT, R8, R11, PT ;  /* 0x0000000b0800720c */ /* 0x000fe40003f66270 */
[----:B------:R-:W-:Y:S02]  /*7d40*/  FSEL R191, R31, -INF , !P0 ;  /* 0xff8000001fbf7808 */ /* 0x000fe40004000000 */
[----:B------:R-:W-:Y:S02]  /*7d50*/  FMNMX.FTZ R0, R192, R0, !PT ;  /* 0x00000000c0007209 */ /* 0x000fe40007810000 */
[----:B------:R-:W-:Y:S02]  /*7d60*/  FSEL R189, R29, -INF , !P3 ;  /* 0xff8000001dbd7808 */ /* 0x000fe40005800000 */
[----:B------:R-:W-:-:S02]  /*7d70*/  FMNMX.FTZ R26, R182, R26, !PT ;  /* 0x0000001ab61a7209 */ /* 0x000fc40007810000 */
[----:B------:R-:W-:Y:S02]  /*7d80*/  FMNMX.FTZ R0, R191, R0, !PT ;  /* 0x00000000bf007209 */ /* 0x000fe40007810000 */
[----:B------:R-:W-:Y:S02]  /*7d90*/  FMNMX.FTZ R134, R189, R26, !PT ;  /* 0x0000001abd867209 */ /* 0x000fe40007810000 */
[----:B-1----:R-:W-:Y:S01]  /*7da0*/  FMNMX.FTZ R136, R136, R28, !PT ;  /* 0x0000001c88887209 */ /* 0x002fe20007810000 */
[----:B------:R-:W1:Y:S01]  /*7db0*/  SHFL.BFLY PT, R3, R0, 0x2, 0x1f ;  /* 0x0c401f0000037f89 */ /* 0x000e6200000e0000 */
[----:B--2---:R-:W-:Y:S02]  /*7dc0*/  FMNMX.FTZ R135, R135, R2, !PT ;  /* 0x0000000287877209 */ /* 0x004fe40007810000 */
[C---:B------:R-:W-:Y:S01]  /*7dd0*/  FSETP.NEU.FTZ.AND P3, PT, R136.reuse, -INF , PT ;  /* 0xff8000008800780b */ /* 0x040fe20003f7d000 */
[----:B------:R-:W2:Y:S01]  /*7de0*/  SHFL.BFLY PT, R25, R134, 0x2, 0x1f ;  /* 0x0c401f0086197f89 */ /* 0x000ea200000e0000 */
[----:B------:R-:W-:Y:S01]  /*7df0*/  FMUL.FTZ R8, R136, c[0x0][0x23c] ;  /* 0x00008f0088087a20 */ /* 0x000fe20000410000 */
[C---:B------:R-:W-:Y:S01]  /*7e00*/  FSETP.NEU.FTZ.AND P2, PT, R135.reuse, -INF , PT ;  /* 0xff8000008700780b */ /* 0x040fe20003f5d000 */
[----:B------:R-:W-:Y:S01]  /*7e10*/  FMUL.FTZ R2, R135, c[0x0][0x23c] ;  /* 0x00008f0087027a20 */ /* 0x000fe20000410000 */
[----:B------:R-:W-:Y:S02]  /*7e20*/  LDSM.16.MT88.4 R28, [R215+0xa000] ;  /* 0x00a00000d71c783b */ /* 0x000fe40000004200 */
[----:B------:R-:W-:-:S02]  /*7e30*/  FSEL R8, R8, RZ, P3 ;  /* 0x000000ff08087208 */ /* 0x000fc40001800000 */
[----:B------:R-:W-:-:S03]  /*7e40*/  FSEL R2, R2, RZ, P2 ;  /* 0x000000ff02027208 */ /* 0x000fc60001000000 */
[----:B------:R-:W-:Y:S02]  /*7e50*/  FFMA.FTZ R13, R13, c[0x0][0x23c], -R8 ;  /* 0x00008f000d0d7a23 */ /* 0x000fe40000010808 */
[--C-:B------:R-:W-:Y:S02]  /*7e60*/  FFMA.FTZ R7, R7, c[0x0][0x23c], -R2.reuse ;  /* 0x00008f0007077a23 */ /* 0x100fe40000010802 */
[----:B------:R3:W-:Y:S01]  /*7e70*/  MUFU.EX2 R207, R13 ;  /* 0x0000000d00cf7308 */ /* 0x0007e20000000800 */
[----:B------:R-:W-:Y:S02]  /*7e80*/  FFMA.FTZ R21, R21, c[0x0][0x23c], -R2 ;  /* 0x00008f0015157a23 */ /* 0x000fe40000010802 */
[----:B------:R-:W-:Y:S01]  /*7e90*/  FFMA.FTZ R14, R14, c[0x0][0x23c], -R8 ;  /* 0x00008f000e0e7a23 */ /* 0x000fe20000010808 */
[----:B-1----:R-:W-:Y:S01]  /*7ea0*/  FMNMX.FTZ R3, R3, R0, !PT ;  /* 0x0000000003037209 */ /* 0x002fe20007810000 */
[----:B------:R-:W-:-:S03]  /*7eb0*/  FFMA.FTZ R15, R15, c[0x0][0x23c], -R2 ;  /* 0x00008f000f0f7a23 */ /* 0x000fc60000010802 */
[----:B------:R1:W-:Y:S01]  /*7ec0*/  MUFU.EX2 R202, R7 ;  /* 0x0000000700ca7308 */ /* 0x0003e20000000800 */
[----:B--2---:R-:W-:Y:S01]  /*7ed0*/  FMNMX.FTZ R134, R25, R134, !PT ;  /* 0x0000008619867209 */ /* 0x004fe20007810000 */
[--C-:B------:R-:W-:Y:S02]  /*7ee0*/  FFMA.FTZ R17, R17, c[0x0][0x23c], -R8.reuse ;  /* 0x00008f0011117a23 */ /* 0x100fe40000010808 */
[----:B------:R-:W-:Y:S02]  /*7ef0*/  FFMA.FTZ R16, R16, c[0x0][0x23c], -R8 ;  /* 0x00008f0010107a23 */ /* 0x000fe40000010808 */
[----:B------:R-:W-:Y:S01]  /*7f00*/  FFMA.FTZ R22, R22, c[0x0][0x23c], -R2 ;  /* 0x00008f0016167a23 */ /* 0x000fe20000010802 */
[----:B---3--:R-:W2:Y:S01]  /*7f10*/  SHFL.BFLY PT, R13, R134, 0x1, 0x1f ;  /* 0x0c201f00860d7f89 */ /* 0x008ea200000e0000 */
[----:B------:R-:W-:Y:S03]  /*7f20*/  MUFU.EX2 R204, R21 ;  /* 0x0000001500cc7308 */ /* 0x000fe60000000800 */
[----:B-1----:R-:W1:Y:S05]  /*7f30*/  SHFL.BFLY PT, R7, R3, 0x1, 0x1f ;  /* 0x0c201f0003077f89 */ /* 0x002e6a00000e0000 */
[----:B------:R-:W3:Y:S08]  /*7f40*/  MUFU.EX2 R206, R14 ;  /* 0x0000000e00ce7308 */ /* 0x000ef00000000800 */
[----:B------:R-:W-:Y:S01]  /*7f50*/  MUFU.EX2 R203, R15 ;  /* 0x0000000f00cb7308 */ /* 0x000fe20000000800 */
[----:B--2---:R-:W-:-:S07]  /*7f60*/  FMNMX.FTZ R134, R134, R13, !PT ;  /* 0x0000000d86867209 */ /* 0x004fce0007810000 */
[----:B------:R-:W-:Y:S01]  /*7f70*/  MUFU.EX2 R205, R17 ;  /* 0x0000001100cd7308 */ /* 0x000fe20000000800 */
[C---:B------:R-:W-:Y:S01]  /*7f80*/  FSETP.NEU.FTZ.AND P1, PT, R134.reuse, -INF , PT ;  /* 0xff8000008600780b */ /* 0x040fe20003f3d000 */
[----:B------:R-:W-:Y:S01]  /*7f90*/  FMUL.FTZ R0, R134, c[0x0][0x23c] ;  /* 0x00008f0086007a20 */ /* 0x000fe20000410000 */
[----:B-1----:R-:W-:-:S05]  /*7fa0*/  FMNMX.FTZ R3, R3, R7, !PT ;  /* 0x0000000703037209 */ /* 0x002fca0007810000 */
[----:B------:R3:W-:Y:S01]  /*7fb0*/  MUFU.EX2 R208, R16 ;  /* 0x0000001000d07308 */ /* 0x0007e20000000800 */
[----:B------:R-:W-:Y:S02]  /*7fc0*/  FSEL R0, R0, RZ, P1 ;  /* 0x000000ff00007208 */ /* 0x000fe40000800000 */
[C---:B------:R-:W-:Y:S01]  /*7fd0*/  FSETP.NEU.FTZ.AND P0, PT, R3.reuse, -INF , PT ;  /* 0xff8000000300780b */ /* 0x040fe20003f1d000 */
[----:B------:R-:W-:Y:S02]  /*7fe0*/  FMUL.FTZ R13, R3, c[0x0][0x23c] ;  /* 0x00008f00030d7a20 */ /* 0x000fe40000410000 */
[--C-:B------:R-:W-:Y:S02]  /*7ff0*/  FFMA.FTZ R5, R5, c[0x0][0x23c], -R0.reuse ;  /* 0x00008f0005057a23 */ /* 0x100fe40000010800 */
[--C-:B------:R-:W-:Y:S01]  /*8000*/  FFMA.FTZ R20, R20, c[0x0][0x23c], -R0.reuse ;  /* 0x00008f0014147a23 */ /* 0x100fe20000010800 */
[----:B------:R-:W-:Y:S01]  /*8010*/  FSEL R13, R13, RZ, P0 ;  /* 0x000000ff0d0d7208 */ /* 0x000fe20000000000 */
[----:B------:R1:W-:Y:S01]  /*8020*/  MUFU.EX2 R198, R5 ;  /* 0x0000000500c67308 */ /* 0x0003e20000000800 */
[----:B------:R-:W-:-:S02]  /*8030*/  FFMA.FTZ R24, R24, c[0x0][0x23c], -R0 ;  /* 0x00008f0018187a23 */ /* 0x000fc40000010800 */
[----:B------:R-:W-:Y:S02]  /*8040*/  FFMA.FTZ R23, R23, c[0x0][0x23c], -R0 ;  /* 0x00008f0017177a23 */ /* 0x000fe40000010800 */
[--C-:B------:R-:W-:Y:S01]  /*8050*/  FFMA.FTZ R4, R4, c[0x0][0x23c], -R13.reuse ;  /* 0x00008f0004047a23 */ /* 0x100fe2000001080d */
[----:B---3--:R-:W-:Y:S01]  /*8060*/  F2FP.BF16.PACK_AB R16, R206, R207 ;  /* 0x000000cfce10723e */ /* 0x008fe200000010ff */
[--C-:B------:R-:W-:Y:S01]  /*8070*/  FFMA.FTZ R6, R6, c[0x0][0x23c], -R13.reuse ;  /* 0x00008f0006067a23 */ /* 0x100fe2000001080d */
[----:B------:R-:W-:Y:S01]  /*8080*/  MUFU.EX2 R200, R20 ;  /* 0x0000001400c87308 */ /* 0x000fe20000000800 */
[--C-:B------:R-:W-:Y:S02]  /*8090*/  FFMA.FTZ R19, R19, c[0x0][0x23c], -R13.reuse ;  /* 0x00008f0013137a23 */ /* 0x100fe4000001080d */
[----:B------:R-:W-:-:S05]  /*80a0*/  FFMA.FTZ R18, R18, c[0x0][0x23c], -R13 ;  /* 0x00008f0012127a23 */ /* 0x000fca000001080d */
[----:B------:R2:W-:Y:S01]  /*80b0*/  MUFU.EX2 R195, R4 ;  /* 0x0000000400c37308 */ /* 0x0005e20000000800 */
[----:B-1----:R-:W-:-:S05]  /*80c0*/  FSEL R5, R136, RZ, P3 ;  /* 0x000000ff88057208 */ /* 0x002fca0001800000 */
[----:B------:R-:W-:Y:S02]  /*80d0*/  FADD.FTZ R5, R231, -R5 ;  /* 0x80000005e7057221 */ /* 0x000fe40000010000 */
[----:B------:R1:W-:Y:S02]  /*80e0*/  MUFU.EX2 R193, R6 ;  /* 0x0000000600c17308 */ /* 0x0003e40000000800 */
[----:B------:R-:W-:Y:S01]  /*80f0*/  FMUL.FTZ R5, R5, c[0x0][0x23c] ;  /* 0x00008f0005057a20 */ /* 0x000fe20000410000 */
[----:B--2---:R-:W-:-:S05]  /*8100*/  FSEL R4, R135, RZ, P2 ;  /* 0x000000ff87047208 */ /* 0x004fca0001000000 */
[----:B------:R2:W-:Y:S01]  /*8110*/  MUFU.EX2 R197, R24 ;  /* 0x0000001800c57308 */ /* 0x0005e20000000800 */
[----:B------:R-:W-:Y:S01]  /*8120*/  FADD.FTZ R4, R230, -R4 ;  /* 0x80000004e6047221 */ /* 0x000fe20000010000 */
[----:B-1----:R-:W-:-:S03]  /*8130*/  FSEL R6, R134, RZ, P1 ;  /* 0x000000ff86067208 */ /* 0x002fc60000800000 */
[----:B------:R-:W-:Y:S01]  /*8140*/  FMUL.FTZ R20, R4, c[0x0][0x23c] ;  /* 0x00008f0004147a20 */ /* 0x000fe20000410000 */
[----:B------:R-:W-:Y:S02]  /*8150*/  FSEL R4, R3, RZ, P0 ;  /* 0x000000ff03047208 */ /* 0x000fe40000000000 */
[----:B------:R1:W3:Y:S01]  /*8160*/  MUFU.EX2 R21, R5 ;  /* 0x0000000500157308 */ /* 0x0002e20000000800 */
[----:B------:R-:W-:Y:S02]  /*8170*/  PLOP3.LUT P0, PT, PT, PT, UP0, 0x80, 0x0 ;  /* 0x000000000000781c */ /* 0x000fe40003f0f008 */
[----:B------:R-:W-:Y:S01]  /*8180*/  FADD.FTZ R4, R228, -R4 ;  /* 0x80000004e4047221 */ /* 0x000fe20000010000 */
[----:B--2---:R-:W2:Y:S03]  /*8190*/  LDSM.16.MT88.4 R24, [R213+0xa000] ;  /* 0x00a00000d518783b */ /* 0x004ea60000004200 */
[----:B------:R-:W-:Y:S01]  /*81a0*/  FMUL.FTZ R4, R4, c[0x0][0x23c] ;  /* 0x00008f0004047a20 */ /* 0x000fe20000410000 */
[----:B------:R-:W4:Y:S01]  /*81b0*/  MUFU.EX2 R199, R23 ;  /* 0x0000001700c77308 */ /* 0x000f220000000800 */
[----:B-1----:R-:W-:-:S07]  /*81c0*/  FADD.FTZ R5, R229, -R6 ;  /* 0x80000006e5057221 */ /* 0x002fce0000010000 */
[----:B------:R1:W-:Y:S01]  /*81d0*/  MUFU.EX2 R194, R19 ;  /* 0x0000001300c27308 */ /* 0x0003e20000000800 */
[-C--:B---3--:R-:W-:Y:S02]  /*81e0*/  FMUL.FTZ R148, R148, R21.reuse ;  /* 0x0000001594947220 */ /* 0x088fe40000410000 */
[----:B------:R-:W-:Y:S02]  /*81f0*/  FMUL.FTZ R5, R5, c[0x0][0x23c] ;  /* 0x00008f0005057a20 */ /* 0x000fe40000410000 */
[-C--:B------:R-:W-:Y:S02]  /*8200*/  FMUL.FTZ R149, R149, R21.reuse ;  /* 0x0000001595957220 */ /* 0x080fe40000410000 */
[----:B------:R-:W-:Y:S01]  /*8210*/  FMUL.FTZ R156, R156, R21 ;  /* 0x000000159c9c7220 */ /* 0x000fe20000410000 */
[----:B------:R-:W3:Y:S01]  /*8220*/  MUFU.EX2 R196, R18 ;  /* 0x0000001200c47308 */ /* 0x000ee20000000800 */
[----:B----4-:R-:W-:Y:S01]  /*8230*/  F2FP.BF16.PACK_AB R6, R200, R199 ;  /* 0x000000c7c806723e */ /* 0x010fe200000010ff */
[----:B------:R-:W-:-:S02]  /*8240*/  FMUL.FTZ R157, R157, R21 ;  /* 0x000000159d9d7220 */ /* 0x000fc40000410000 */
[-C--:B------:R-:W-:Y:S02]  /*8250*/  FMUL.FTZ R160, R160, R21.reuse ;  /* 0x00000015a0a07220 */ /* 0x080fe40000410000 */
[----:B------:R-:W-:Y:S02]  /*8260*/  FMUL.FTZ R161, R161, R21 ;  /* 0x00000015a1a17220 */ /* 0x000fe40000410000 */
[----:B------:R4:W5:Y:S01]  /*8270*/  MUFU.EX2 R15, R5 ;  /* 0x00000005000f7308 */ /* 0x0009620000000800 */
[----:B-1----:R-:W-:Y:S01]  /*8280*/  F2FP.BF16.PACK_AB R19, R204, R203 ;  /* 0x000000cbcc13723e */ /* 0x002fe200000010ff */
[-C--:B------:R-:W-:Y:S02]  /*8290*/  FMUL.FTZ R172, R172, R21.reuse ;  /* 0x00000015acac7220 */ /* 0x080fe40000410000 */
[-C--:B------:R-:W-:Y:S02]  /*82a0*/  FMUL.FTZ R173, R173, R21.reuse ;  /* 0x00000015adad7220 */ /* 0x080fe40000410000 */
[----:B------:R-:W-:-:S02]  /*82b0*/  FMUL.FTZ R64, R64, R21 ;  /* 0x0000001540407220 */ /* 0x000fc40000410000 */
[----:B------:R1:W1:Y:S01]  /*82c0*/  MUFU.EX2 R14, R4 ;  /* 0x00000004000e7308 */ /* 0x0002620000000800 */
[----:B---3--:R-:W-:Y:S01]  /*82d0*/  F2FP.BF16.PACK_AB R7, R195, R196 ;  /* 0x000000c4c307723e */ /* 0x008fe200000010ff */
[----:B------:R-:W-:Y:S01]  /*82e0*/  FMUL.FTZ R65, R65, R21 ;  /* 0x0000001541417220 */ /* 0x000fe20000410000 */
[----:B------:R-:W-:Y:S01]  /*82f0*/  F2FP.BF16.PACK_AB R18, R208, R205 ;  /* 0x000000cdd012723e */ /* 0x000fe200000010ff */
[-C--:B------:R-:W-:Y:S02]  /*8300*/  FMUL.FTZ R52, R52, R21.reuse ;  /* 0x0000001534347220 */ /* 0x080fe40000410000 */
[----:B------:R-:W-:Y:S02]  /*8310*/  FMUL.FTZ R53, R53, R21 ;  /* 0x0000001535357220 */ /* 0x000fe40000410000 */
[----:B------:R-:W3:Y:S01]  /*8320*/  MUFU.EX2 R201, R22 ;  /* 0x0000001600c97308 */ /* 0x000ee20000000800 */
[----:B----4-:R-:W-:Y:S01]  /*8330*/  F2FP.BF16.PACK_AB R5, R194, R193 ;  /* 0x000000c1c205723e */ /* 0x010fe200000010ff */
[----:B-----5:R-:W-:-:S02]  /*8340*/  FMUL.FTZ R40, R40, R15 ;  /* 0x0000000f28287220 */ /* 0x020fc40000410000 */
[-C--:B------:R-:W-:Y:S02]  /*8350*/  FMUL.FTZ R41, R41, R15.reuse ;  /* 0x0000000f29297220 */ /* 0x080fe40000410000 */
[-C--:B------:R-:W-:Y:S02]  /*8360*/  FMUL.FTZ R144, R144, R15.reuse ;  /* 0x0000000f90907220 */ /* 0x080fe40000410000 */
[----:B------:R-:W4:Y:S01]  /*8370*/  MUFU.EX2 R20, R20 ;  /* 0x0000001400147308 */ /* 0x000f220000000800 */
[----:B-1----:R-:W-:Y:S01]  /*8380*/  F2FP.BF16.PACK_AB R4, R197, R198 ;  /* 0x000000c6c504723e */ /* 0x002fe200000010ff */
[-C--:B------:R-:W-:Y:S02]  /*8390*/  FMUL.FTZ R42, R42, R14.reuse ;  /* 0x0000000e2a2a7220 */ /* 0x080fe40000410000 */
[----:B------:R-:W-:Y:S02]  /*83a0*/  FMUL.FTZ R43, R43, R14 ;  /* 0x0000000e2b2b7220 */ /* 0x000fe40000410000 */
[----:B------:R-:W-:Y:S01]  /*83b0*/  FMUL.FTZ R145, R145, R15 ;  /* 0x0000000f91917220 */ /* 0x000fe20000410000 */
[----:B---3--:R-:W-:Y:S01]  /*83c0*/  F2FP.BF16.PACK_AB R17, R201, R202 ;  /* 0x000000cac911723e */ /* 0x008fe200000010ff */
[----:B------:R-:W-:-:S03]  /*83d0*/  FMUL.FTZ R146, R146, R14 ;  /* 0x0000000e92927220 */ /* 0x000fc60000410000 */
[C---:B------:R-:W-:Y:S01]  /*83e0*/  HMMA.16816.F32.BF16 R32, R4.reuse, R140, R40 ;  /* 0x0000008c0420723c */ /* 0x040fe20000041828 */
[----:B------:R-:W-:Y:S01]  /*83f0*/  FMUL.FTZ R147, R147, R14 ;  /* 0x0000000e93937220 */ /* 0x000fe20000410000 */
[----:B------:R-:W-:Y:S01]  /*8400*/  LDSM.16.MT88.4 R40, [R213+0xb000] ;  /* 0x00b00000d528783b */ /* 0x000fe20000004200 */
[-C--:B------:R-:W-:Y:S02]  /*8410*/  FMUL.FTZ R152, R152, R15.reuse ;  /* 0x0000000f98987220 */ /* 0x080fe40000410000 */
[-C--:B----4-:R-:W-:Y:S02]  /*8420*/  FMUL.FTZ R150, R150, R20.reuse ;  /* 0x0000001496967220 */ /* 0x090fe40000410000 */
[----:B------:R-:W-:Y:S01]  /*8430*/  FMUL.FTZ R151, R151, R20 ;  /* 0x0000001497977220 */ /* 0x000fe20000410000 */
[----:B--2---:R-:W-:Y:S01]  /*8440*/  HMMA.16816.F32.BF16 R144, R4, R24, R144 ;  /* 0x000000180490723c */ /* 0x004fe20000041890 */
[----:B------:R-:W-:Y:S02]  /*8450*/  FMUL.FTZ R153, R153, R15 ;  /* 0x0000000f99997220 */ /* 0x000fe40000410000 */
[----:B------:R-:W-:-:S02]  /*8460*/  FMUL.FTZ R154, R154, R14 ;  /* 0x0000000e9a9a7220 */ /* 0x000fc40000410000 */
[----:B------:R-:W-:Y:S02]  /*8470*/  FMUL.FTZ R155, R155, R14 ;  /* 0x0000000e9b9b7220 */ /* 0x000fe40000410000 */
[-C--:B------:R-:W-:Y:S01]  /*8480*/  FMUL.FTZ R158, R158, R20.reuse ;  /* 0x000000149e9e7220 */ /* 0x080fe20000410000 */
[----:B------:R-:W-:Y:S01]  /*8490*/  HMMA.16816.F32.BF16 R148, R16, R24, R148 ;  /* 0x000000181094723c */ /* 0x000fe20000041894 */
[----:B------:R-:W-:Y:S02]  /*84a0*/  FMUL.FTZ R159, R159, R20 ;  /* 0x000000149f9f7220 */ /* 0x000fe40000410000 */
[-C--:B------:R-:W-:Y:S02]  /*84b0*/  FMUL.FTZ R44, R44, R15.reuse ;  /* 0x0000000f2c2c7220 */ /* 0x080fe40000410000 */
[-C--:B------:R-:W-:Y:S02]  /*84c0*/  FMUL.FTZ R45, R45, R15.reuse ;  /* 0x0000000f2d2d7220 */ /* 0x080fe40000410000 */
[-C--:B------:R-:W-:Y:S01]  /*84d0*/  FMUL.FTZ R46, R46, R14.reuse ;  /* 0x0000000e2e2e7220 */ /* 0x080fe20000410000 */
[----:B------:R-:W-:Y:S01]  /*84e0*/  HMMA.16816.F32.BF16 R152, R4, R26, R152 ;  /* 0x0000001a0498723c */ /* 0x000fe20000041898 */
[----:B------:R-:W-:Y:S01]  /*84f0*/  FMUL.FTZ R47, R47, R14 ;  /* 0x0000000e2f2f7220 */ /* 0x000fe20000410000 */
[----:B------:R-:W-:Y:S01]  /*8500*/  MOV R210, R32 ;  /* 0x0000002000d27202 */ /* 0x000fe20000000f00 */
[----:B------:R-:W-:Y:S01]  /*8510*/  FMUL.FTZ R56, R56, R15 ;  /* 0x0000000f38387220 */ /* 0x000fe20000410000 */
[----:B------:R-:W-:Y:S01]  /*8520*/  MOV R209, R33 ;  /* 0x0000002100d17202 */ /* 0x000fe20000000f00 */
[----:B------:R-:W-:-:S02]  /*8530*/  FMUL.FTZ R57, R57, R15 ;  /* 0x0000000f39397220 */ /* 0x000fc40000410000 */
[-C--:B------:R-:W-:Y:S01]  /*8540*/  FMUL.FTZ R58, R58, R14.reuse ;  /* 0x0000000e3a3a7220 */ /* 0x080fe20000410000 */
[----:B------:R-:W-:Y:S01]  /*8550*/  HMMA.16816.F32.BF16 R236, R16, R26, R156 ;  /* 0x0000001a10ec723c */ /* 0x000fe2000004189c */
[----:B------:R-:W1:Y:S01]  /*8560*/  LDSM.16.MT88.4 R24, [R217+0xa000] ;  /* 0x00a00000d918783b */ /* 0x000e620000004200 */
[----:B------:R-:W-:Y:S02]  /*8570*/  FMUL.FTZ R59, R59, R14 ;  /* 0x0000000e3b3b7220 */ /* 0x000fe40000410000 */
[-C--:B------:R-:W-:Y:S02]  /*8580*/  FMUL.FTZ R162, R162, R20.reuse ;  /* 0x00000014a2a27220 */ /* 0x080fe40000410000 */
[----:B------:R-:W-:Y:S01]  /*8590*/  FMUL.FTZ R163, R163, R20 ;  /* 0x00000014a3a37220 */ /* 0x000fe20000410000 */
[----:B------:R-:W-:Y:S01]  /*85a0*/  MOV R159, R34 ;  /* 0x00000022009f7202 */ /* 0x000fe20000000f00 */
[----:B------:R-:W-:Y:S01]  /*85b0*/  FMUL.FTZ R164, R164, R15 ;  /* 0x0000000fa4a47220 */ /* 0x000fe20000410000 */
[----:B------:R-:W-:Y:S01]  /*85c0*/  MOV R158, R35 ;  /* 0x00000023009e7202 */ /* 0x000fe20000000f00 */
[----:B------:R-:W-:Y:S01]  /*85d0*/  FMUL.FTZ R165, R165, R15 ;  /* 0x0000000fa5a57220 */ /* 0x000fe20000410000 */
[----:B------:R-:W-:Y:S01]  /*85e0*/  HMMA.16816.F32.BF16 R32, R4, R142, R44 ;  /* 0x0000008e0420723c */ /* 0x000fe2000004182c */
[-C--:B------:R-:W-:Y:S01]  /*85f0*/  FMUL.FTZ R166, R166, R14.reuse ;  /* 0x0000000ea6a67220 */ /* 0x080fe20000410000 */
[----:B------:R-:W2:Y:S01]  /*8600*/  LDSM.16.MT88.4 R44, [R215+0xb000] ;  /* 0x00b00000d72c783b */ /* 0x000ea20000004200 */
[----:B------:R-:W-:-:S02]  /*8610*/  FMUL.FTZ R167, R167, R14 ;  /* 0x0000000ea7a77220 */ /* 0x000fc40000410000 */
[-C--:B------:R-:W-:Y:S02]  /*8620*/  FMUL.FTZ R168, R168, R15.reuse ;  /* 0x0000000fa8a87220 */ /* 0x080fe40000410000 */
[-C--:B------:R-:W-:Y:S01]  /*8630*/  FMUL.FTZ R169, R169, R15.reuse ;  /* 0x0000000fa9a97220 */ /* 0x080fe20000410000 */
[-C--:B------:R-:W-:Y:S01]  /*8640*/  HMMA.16816.F32.BF16 R160, R16, R28.reuse, R160 ;  /* 0x0000001c10a0723c */ /* 0x080fe200000418a0 */
[-C--:B------:R-:W-:Y:S02]  /*8650*/  FMUL.FTZ R170, R170, R14.reuse ;  /* 0x0000000eaaaa7220 */ /* 0x080fe40000410000 */
[----:B------:R-:W-:Y:S02]  /*8660*/  FMUL.FTZ R171, R171, R14 ;  /* 0x0000000eabab7220 */ /* 0x000fe40000410000 */
[-C--:B------:R-:W-:Y:S01]  /*8670*/  FMUL.FTZ R60, R60, R15.reuse ;  /* 0x0000000f3c3c7220 */ /* 0x080fe20000410000 */
[----:B------:R-:W-:Y:S01]  /*8680*/  MOV R157, R236 ;  /* 0x000000ec009d7202 */ /* 0x000fe20000000f00 */
        /* <DEDUP_REMOVED lines=15> */
[----:B------:R-:W-:Y:S01]  /*8780*/  MOV R211, R35 ;  /* 0x0000002300d37202 */ /* 0x000fe20000000f00 */
[-C--:B------:R-:W-:Y:S01]  /*8790*/  FMUL.FTZ R75, R75, R14.reuse ;  /* 0x0000000e4b4b7220 */ /* 0x080fe20000410000 */
[----:B-1----:R-:W-:Y:S01]  /*87a0*/  HMMA.16816.F32.BF16 R32, R4, R24, R56 ;  /* 0x000000180420723c */ /* 0x002fe20000041838 */
[----:B------:R-:W1:Y:S01]  /*87b0*/  LDSM.16.MT88.4 R56, [R218+0xb000] ;  /* 0x00b00000da38783b */ /* 0x000e620000004200 */
        /* <DEDUP_REMOVED lines=11> */
[----:B------:R-:W-:Y:S02]  /*8870*/  FMUL.FTZ R95, R95, R14 ;  /* 0x0000000e5f5f7220 */ /* 0x000fe40000410000 */
[----:B------:R-:W-:Y:S02]  /*8880*/  FMUL.FTZ R104, R104, R15 ;  /* 0x0000000f68687220 */ /* 0x000fe40000410000 */
        /* <DEDUP_REMOVED lines=8> */
[----:B------:R-:W3:Y:S01]  /*8910*/  LDSM.16.MT88.4 R32, [R217+0xb000] ;  /* 0x00b00000d920783b */ /* 0x000ee20000004200 */
        /* <DEDUP_REMOVED lines=13> */
[----:B------:R-:W-:Y:S02]  /*89f0*/  FMUL.FTZ R127, R127, R14 ;  /* 0x0000000e7f7f7220 */ /* 0x000fe40000410000 */
[-C--:B------:R-:W-:Y:S02]  /*8a00*/  FMUL.FTZ R174, R174, R20.reuse ;  /* 0x00000014aeae7220 */ /* 0x080fe40000410000 */
[-C--:B------:R-:W-:Y:S01]  /*8a10*/  FMUL.FTZ R175, R175, R20.reuse ;  /* 0x00000014afaf7220 */ /* 0x080fe20000410000 */
[----:B------:R-:W-:Y:S01]  /*8a20*/  HMMA.16816.F32.BF16 R92, R4, R46, R92 ;  /* 0x0000002e045c723c */ /* 0x000fe2000004185c */
[----:B------:R-:W-:-:S02]  /*8a30*/  FMUL.FTZ R66, R66, R20 ;  /* 0x0000001442427220 */ /* 0x000fc40000410000 */
[-C--:B------:R-:W-:Y:S02]  /*8a40*/  FMUL.FTZ R67, R67, R20.reuse ;  /* 0x0000001443437220 */ /* 0x080fe40000410000 */
[-C--:B------:R-:W-:Y:S02]  /*8a50*/  FMUL.FTZ R54, R54, R20.reuse ;  /* 0x0000001436367220 */ /* 0x080fe40000410000 */
[-C--:B------:R-:W-:Y:S01]  /*8a60*/  FMUL.FTZ R55, R55, R20.reuse ;  /* 0x0000001437377220 */ /* 0x080fe20000410000 */
[----:B-1----:R-:W-:Y:S01]  /*8a70*/  HMMA.16816.F32.BF16 R104, R4, R56, R104 ;  /* 0x000000380468723c */ /* 0x002fe20000041868 */
        /* <DEDUP_REMOVED lines=9> */
[----:B---3--:R-:W-:Y:S01]  /*8b10*/  HMMA.16816.F32.BF16 R120, R4, R32, R120 ;  /* 0x000000200478723c */ /* 0x008fe20000041878 */
        /* <DEDUP_REMOVED lines=8> */
[--C-:B------:R-:W-:Y:S01]  /*8ba0*/  FFMA.FTZ R4, R181, c[0x0][0x23c], -R8.reuse ;  /* 0x00008f00b5047a23 */ /* 0x100fe20000010808 */
[C---:B------:R-:W-:Y:S01]  /*8bb0*/  HMMA.16816.F32.BF16 R240, R16.reuse, R30, R172 ;  /* 0x0000001e10f0723c */ /* 0x040fe200000418ac */
[----:B------:R-:W-:Y:S01]  /*8bc0*/  MOV R6, R137 ;  /* 0x0000008900067202 */ /* 0x000fe20000000f00 */
[----:B------:R-:W-:Y:S01]  /*8bd0*/  FMUL.FTZ R99, R99, R20 ;  /* 0x0000001463637220 */ /* 0x000fe20000410000 */
[----:B------:R1:W-:Y:S01]  /*8be0*/  MUFU.EX2 R31, R4 ;  /* 0x00000004001f7308 */ /* 0x0003e20000000800 */
[----:B------:R-:W-:Y:S01]  /*8bf0*/  MOV R7, R132 ;  /* 0x0000008400077202 */ /* 0x000fe20000000f00 */
[----:B------:R-:W-:Y:S01]  /*8c00*/  FMUL.FTZ R116, R116, R21 ;  /* 0x0000001574747220 */ /* 0x000fe20000410000 */
[----:B------:R-:W-:Y:S01]  /*8c10*/  MOV R124, R29 ;  /* 0x0000001d007c7202 */ /* 0x000fe20000000f00 */
[----:B------:R-:W-:Y:S01]  /*8c20*/  FMUL.FTZ R117, R117, R21 ;  /* 0x0000001575757220 */ /* 0x000fe20000410000 */
[C---:B------:R-:W-:Y:S01]  /*8c30*/  HMMA.16816.F32.BF16 R228, R16.reuse, R26, R64 ;  /* 0x0000001a10e4723c */ /* 0x040fe20000041840 */
[----:B------:R-:W-:Y:S01]  /*8c40*/  MOV R5, R28 ;  /* 0x0000001c00057202 */ /* 0x000fe20000000f00 */
[----:B------:R-:W-:Y:S01]  /*8c50*/  FMUL.FTZ R118, R118, R20 ;  /* 0x0000001476767220 */ /* 0x000fe20000410000 */
[----:B------:R-:W-:Y:S01]  /*8c60*/  MOV R126, R186 ;  /* 0x000000ba007e7202 */ /* 0x000fe20000000f00 */
[----:B------:R-:W-:Y:S01]  /*8c70*/  FMUL.FTZ R119, R119, R20 ;  /* 0x0000001477777220 */ /* 0x000fe20000410000 */
[----:B------:R-:W-:Y:S01]  /*8c80*/  MOV R127, R185 ;  /* 0x000000b9007f7202 */ /* 0x000fe20000000f00 */
[-C--:B------:R-:W-:Y:S01]  /*8c90*/  FMUL.FTZ R128, R128, R21.reuse ;  /* 0x0000001580807220 */ /* 0x080fe20000410000 */
[----:B------:R-:W-:Y:S01]  /*8ca0*/  MOV R125, R184 ;  /* 0x000000b8007d7202 */ /* 0x000fe20000000f00 */
[----:B------:R-:W-:Y:S01]  /*8cb0*/  HMMA.16816.F32.BF16 R52, R16, R24, R52 ;  /* 0x000000181034723c */ /* 0x000fe20000041834 */
[----:B------:R-:W-:Y:S01]  /*8cc0*/  FMUL.FTZ R129, R129, R21 ;  /* 0x0000001581817220 */ /* 0x000fe20000410000 */
[----:B------:R-:W-:Y:S01]  /*8cd0*/  MOV R181, R6 ;  /* 0x0000000600b57202 */ /* 0x000fe20000000f00 */
[----:B-1----:R-:W-:Y:S01]  /*8ce0*/  FFMA.FTZ R4, R133, c[0x0][0x23c], -R8 ;  /* 0x00008f0085047a23 */ /* 0x002fe20000010808 */
[----:B------:R-:W-:Y:S01]  /*8cf0*/  LDSM.16.MT88.4 R172, [R215+0xa800] ;  /* 0x00a80000d7ac783b */ /* 0x000fe20000004200 */
[----:B------:R-:W-:-:S02]  /*8d00*/  FMUL.FTZ R130, R130, R20 ;  /* 0x0000001482827220 */ /* 0x000fc40000410000 */
[----:B------:R1:W2:Y:S01]  /*8d10*/  MUFU.EX2 R133, R4 ;  /* 0x0000000400857308 */ /* 0x0002a20000000800 */
[C---:B------:R-:W-:Y:S01]  /*8d20*/  HMMA.16816.F32.BF16 R236, R16.reuse, R142, R48 ;  /* 0x0000008e10ec723c */ /* 0x040fe20000041830 */
[----:B------:R-:W-:Y:S01]  /*8d30*/  FMUL.FTZ R131, R131, R20 ;  /* 0x0000001483837220 */ /* 0x000fe20000410000 */
[----:B------:R-:W-:Y:S01]  /*8d40*/  LDSM.16.MT88.4 R64, [R217+0xa800] ;  /* 0x00a80000d940783b */ /* 0x000fe20000004200 */
[-C--:B------:R-:W-:Y:S02]  /*8d50*/  FMUL.FTZ R36, R36, R21.reuse ;  /* 0x0000001524247220 */ /* 0x080fe40000410000 */
[----:B------:R-:W-:Y:S02]  /*8d60*/  FMUL.FTZ R37, R37, R21 ;  /* 0x0000001525257220 */ /* 0x000fe40000410000 */
        /* <DEDUP_REMOVED lines=9> */
[----:B-1----:R-:W-:Y:S01]  /*8e00*/  FFMA.FTZ R4, R180, c[0x0][0x23c], -R8 ;  /* 0x00008f00b4047a23 */ /* 0x002fe20000010808 */
[----:B------:R-:W-:Y:S01]  /*8e10*/  MOV R43, R158 ;  /* 0x0000009e002b7202 */ /* 0x000fe20000000f00 */
[C---:B------:R-:W-:Y:S01]  /*8e20*/  HMMA.16816.F32.BF16 R84, R16.reuse, R44, R84 ;  /* 0x0000002c1054723c */ /* 0x040fe20000041854 */
[----:B------:R-:W1:Y:S01]  /*8e30*/  LDSM.16.MT88.4 R156, [R213+0xa800] ;  /* 0x00a80000d59c783b */ /* 0x000e620000004200 */
[----:B------:R3:W-:Y:S01]  /*8e40*/  MUFU.EX2 R137, R4 ;  /* 0x0000000400897308 */ /* 0x0007e20000000800 */
[----:B------:R-:W-:Y:S01]  /*8e50*/  FMUL.FTZ R113, R113, R21 ;  /* 0x0000001571717220 */ /* 0x000fe20000410000 */
[----:B------:R-:W-:Y:S01]  /*8e60*/  MOV R180, R5 ;  /* 0x0000000500b47202 */ /* 0x000fe20000000f00 */
[----:B------:R-:W-:Y:S01]  /*8e70*/  FMUL.FTZ R114, R114, R20 ;  /* 0x0000001472727220 */ /* 0x000fe20000410000 */
[----:B------:R-:W4:Y:S01]  /*8e80*/  LDSM.16.MT88.4 R80, [R213+0xb800] ;  /* 0x00b80000d550783b */ /* 0x000f220000004200 */
[----:B------:R-:W-:Y:S01]  /*8e90*/  MOV R44, R125 ;  /* 0x0000007d002c7202 */ /* 0x000fe20000000f00 */
[----:B------:R-:W-:Y:S01]  /*8ea0*/  HMMA.16816.F32.BF16 R116, R16, R32, R116 ;  /* 0x000000201074723c */ /* 0x000fe20000041874 */
[----:B------:R-:W-:Y:S01]  /*8eb0*/  MOV R45, R126 ;  /* 0x0000007e002d7202 */ /* 0x000fe20000000f00 */
[----:B------:R-:W-:-:S02]  /*8ec0*/  FMUL.FTZ R115, R115, R20 ;  /* 0x0000001473737220 */ /* 0x000fc40000410000 */
[-C--:B------:R-:W-:Y:S02]  /*8ed0*/  FMUL.FTZ R68, R68, R21.reuse ;  /* 0x0000001544447220 */ /* 0x080fe40000410000 */
[----:B------:R-:W-:Y:S02]  /*8ee0*/  FMUL.FTZ R69, R69, R21 ;  /* 0x0000001545457220 */ /* 0x000fe40000410000 */
[C---:B------:R-:W-:Y:S01]  /*8ef0*/  HMMA.16816.F32.BF16 R32, R16.reuse, R34, R128 ;  /* 0x000000221020723c */ /* 0x040fe20000041880 */
[----:B------:R-:W-:Y:S02]  /*8f00*/  FMUL.FTZ R70, R70, R20 ;  /* 0x0000001446467220 */ /* 0x000fe40000410000 */
[----:B---3--:R-:W-:Y:S01]  /*8f10*/  FFMA.FTZ R4, R183, c[0x0][0x23c], -R8 ;  /* 0x00008f00b7047a23 */ /* 0x008fe20000010808 */
[----:B------:R-:W-:Y:S01]  /*8f20*/  MOV R183, R124 ;  /* 0x0000007c00b77202 */ /* 0x000fe20000000f00 */
[----:B------:R-:W-:Y:S02]  /*8f30*/  FMUL.FTZ R71, R71, R20 ;  /* 0x0000001447477220 */ /* 0x000fe40000410000 */
[----:B------:R3:W5:Y:S01]  /*8f40*/  MUFU.EX2 R132, R4 ;  /* 0x0000000400847308 */ /* 0x0007620000000800 */
[----:B--2---:R-:W-:Y:S01]  /*8f50*/  F2FP.BF16.PACK_AB R128, R133, R31 ;  /* 0x0000001f8580723e */ /* 0x004fe200000010ff */
[----:B------:R-:W-:Y:S01]  /*8f60*/  HMMA.16816.F32.BF16 R36, R16, R140, R36 ;  /* 0x0000008c1024723c */ /* 0x000fe20000041824 */
[----:B------:R-:W-:-:S02]  /*8f70*/  FMUL.FTZ R100, R100, R21 ;  /* 0x0000001564647220 */ /* 0x000fc40000410000 */
[----:B------:R-:W-:Y:S02]  /*8f80*/  FMUL.FTZ R101, R101, R21 ;  /* 0x0000001565657220 */ /* 0x000fe40000410000 */
[-C--:B------:R-:W-:Y:S02]  /*8f90*/  FMUL.FTZ R102, R102, R20.reuse ;  /* 0x0000001466667220 */ /* 0x080fe40000410000 */
[----:B------:R-:W-:Y:S01]  /*8fa0*/  FMUL.FTZ R103, R103, R20 ;  /* 0x0000001467677220 */ /* 0x000fe20000410000 */
[----:B------:R-:W-:Y:S01]  /*8fb0*/  HMMA.16816.F32.BF16 R140, R16, R58, R112 ;  /* 0x0000003a108c723c */ /* 0x000fe20000041870 */
[----:B------:R-:W2:Y:S01]  /*8fc0*/  LDSM.16.MT88.4 R112, [R218+0xb800] ;  /* 0x00b80000da70783b */ /* 0x000ea20000004200 */
[----:B---3--:R-:W-:Y:S01]  /*8fd0*/  FFMA.FTZ R4, R177, c[0x0][0x23c], -R2 ;  /* 0x00008f00b1047a23 */ /* 0x008fe20000010802 */
[----:B-----5:R-:W-:-:S05]  /*8fe0*/  F2FP.BF16.PACK_AB R130, R132, R137 ;  /* 0x000000898482723e */ /* 0x020fca00000010ff */
[C---:B------:R-:W-:Y:S01]  /*8ff0*/  HMMA.16816.F32.BF16 R68, R16.reuse, R40, R68 ;  /* 0x000000281044723c */ /* 0x040fe20000041844 */
[----:B------:R3:W-:Y:S06]  /*9000*/  MUFU.EX2 R27, R4 ;  /* 0x00000004001b7308 */ /* 0x0007ec0000000800 */
[----:B------:R-:W-:Y:S01]  /*9010*/  MOV R40, R210 ;  /* 0x000000d200287202 */ /* 0x000fe20000000f00 */
[----:B------:R-:W-:Y:S01]  /*9020*/  HMMA.16816.F32.BF16 R100, R16, R56, R100 ;  /* 0x000000381064723c */ /* 0x000fe20000041864 */
[----:B------:R-:W-:Y:S01]  /*9030*/  MOV R41, R209 ;  /* 0x000000d100297202 */ /* 0x000fe20000000f00 */
[----:B---3--:R-:W-:-:S04]  /*9040*/  FFMA.FTZ R4, R176, c[0x0][0x23c], -R2 ;  /* 0x00008f00b0047a23 */ /* 0x008fc80000010802 */
[----:B------:R3:W5:Y:S02]  /*9050*/  MUFU.EX2 R29, R4 ;  /* 0x00000004001d7308 */ /* 0x0007640000000800 */
[--C-:B---3--:R-:W-:Y:S01]  /*9060*/  FFMA.FTZ R4, R139, c[0x0][0x23c], -R2.reuse ;  /* 0x00008f008b047a23 */ /* 0x108fe20000010802 */
[----:B-----5:R-:W-:Y:S01]  /*9070*/  F2FP.BF16.PACK_AB R129, R29, R27 ;  /* 0x0000001b1d81723e */ /* 0x020fe200000010ff */
[----:B------:R-:W-:-:S04]  /*9080*/  FFMA.FTZ R2, R178, c[0x0][0x23c], -R2 ;  /* 0x00008f00b2027a23 */ /* 0x000fc80000010802 */
[----:B------:R-:W-:Y:S08]  /*9090*/  MUFU.EX2 R30, R4 ;  /* 0x00000004001e7308 */ /* 0x000ff00000000800 */
[----:B------:R3:W5:Y:S02]  /*90a0*/  MUFU.EX2 R28, R2 ;  /* 0x00000002001c7308 */ /* 0x0007640000000800 */
[----:B---3--:R-:W-:Y:S01]  /*90b0*/  FFMA.FTZ R2, R138, c[0x0][0x23c], -R0 ;  /* 0x00008f008a027a23 */ /* 0x008fe20000010800 */
[----:B-----5:R-:W-:-:S05]  /*90c0*/  F2FP.BF16.PACK_AB R131, R28, R30 ;  /* 0x0000001e1c83723e */ /* 0x020fca00000010ff */
[----:B------:R3:W-:Y:S02]  /*90d0*/  MUFU.EX2 R26, R2 ;  /* 0x00000002001a7308 */ /* 0x0007e40000000800 */
[C---:B-1----:R-:W-:Y:S08]  /*90e0*/  HMMA.16816.F32.BF16 R148, R128.reuse, R156, R148 ;  /* 0x0000009c8094723c */ /* 0x042ff00000041894 */
[----:B------:R-:W-:Y:S01]  /*90f0*/  HMMA.16816.F32.BF16 R160, R128, R172, R160 ;  /* 0x000000ac80a0723c */ /* 0x000fe200000418a0 */
[----:B---3--:R-:W-:-:S04]  /*9100*/  FFMA.FTZ R2, R179, c[0x0][0x23c], -R0 ;  /* 0x00008f00b3027a23 */ /* 0x008fc80000010800 */
[----:B------:R1:W3:Y:S03]  /*9110*/  MUFU.EX2 R25, R2 ;  /* 0x0000000200197308 */ /* 0x0002e60000000800 */
[----:B------:R-:W-:Y:S01]  /*9120*/  HMMA.16816.F32.BF16 R176, R16, R46, R96 ;  /* 0x0000002e10b0723c */ /* 0x000fe20000041860 */
[----:B------:R-:W5:Y:S06]  /*9130*/  LDSM.16.MT88.4 R96, [R215+0xb800] ;  /* 0x00b80000d760783b */ /* 0x000f6c0000004200 */
[----:B------:R-:W-:Y:S01]  /*9140*/  MOV R46, R127 ;  /* 0x0000007f002e7202 */ /* 0x000fe20000000f00 */
[----:B------:R-:W-:Y:S01]  /*9150*/  FFMA.FTZ R16, R252, R21, R207 ;  /* 0x00000015fc107223 */ /* 0x000fe200000100cf */
[----:B------:R-:W-:Y:S01]  /*9160*/  MOV R47, R211 ;  /* 0x000000d3002f7202 */ /* 0x000fe20000000f00 */
[----:B------:R-:W-:Y:S02]  /*9170*/  HMMA.16816.F32.BF16 R52, R128, R64, R52 ;  /* 0x000000408034723c */ /* 0x000fe40000041834 */
[----:B------:R-:W-:-:S02]  /*9180*/  FADD.FTZ R16, R206, R16 ;  /* 0x00000010ce107221 */ /* 0x000fc40000010000 */
[--C-:B-1----:R-:W-:Y:S01]  /*9190*/  FFMA.FTZ R2, R182, c[0x0][0x23c], -R0.reuse ;  /* 0x00008f00b6027a23 */ /* 0x102fe20000010800 */
[----:B---3--:R-:W-:Y:S01]  /*91a0*/  F2FP.BF16.PACK_AB R124, R25, R26 ;  /* 0x0000001a197c723e */ /* 0x008fe200000010ff */
[----:B------:R-:W-:Y:S01]  /*91b0*/  FFMA.FTZ R0, R189, c[0x0][0x23c], -R0 ;  /* 0x00008f00bd007a23 */ /* 0x000fe20000010800 */
[----:B------:R-:W-:Y:S01]  /*91c0*/  MOV R182, R7 ;  /* 0x0000000700b67202 */ /* 0x000fe20000000f00 */
[----:B------:R1:W-:Y:S01]  /*91d0*/  MUFU.EX2 R24, R2 ;  /* 0x0000000200187308 */ /* 0x0003e20000000800 */
[----:B------:R-:W3:Y:S01]  /*91e0*/  LDSM.16.MT88.4 R4, [R217+0xb800] ;  /* 0x00b80000d904783b */ /* 0x000ee20000004200 */
[C---:B----4-:R-:W-:Y:S06]  /*91f0*/  HMMA.16816.F32.BF16 R68, R128.reuse, R80, R68 ;  /* 0x000000508044723c */ /* 0x050fec0000041844 */
[----:B------:R4:W4:Y:S02]  /*9200*/  MUFU.EX2 R23, R0 ;  /* 0x0000000000177308 */ /* 0x0009240000000800 */
[----:B--2---:R-:W-:Y:S01]  /*9210*/  HMMA.16816.F32.BF16 R100, R128, R112, R100 ;  /* 0x000000708064723c */ /* 0x004fe20000041864 */
[----:B-1----:R-:W-:-:S06]  /*9220*/  FFMA.FTZ R2, R191, c[0x0][0x23c], -R13 ;  /* 0x00008f00bf027a23 */ /* 0x002fcc000001080d */
[----:B------:R-:W-:Y:S01]  /*9230*/  MUFU.EX2 R2, R2 ;  /* 0x0000000200027308 */ /* 0x000fe20000000800 */
[----:B-----5:R-:W-:Y:S01]  /*9240*/  HMMA.16816.F32.BF16 R84, R128, R96, R84 ;  /* 0x000000608054723c */ /* 0x020fe20000041854 */
[----:B----4-:R-:W-:Y:S01]  /*9250*/  FFMA.FTZ R0, R188, c[0x0][0x23c], -R13 ;  /* 0x00008f00bc007a23 */ /* 0x010fe2000001080d */
[----:B------:R-:W-:-:S05]  /*9260*/  F2FP.BF16.PACK_AB R126, R23, R24 ;  /* 0x00000018177e723e */ /* 0x000fca00000010ff */
[----:B------:R1:W-:Y:S01]  /*9270*/  MUFU.EX2 R22, R0 ;  /* 0x0000000000167308 */ /* 0x0003e20000000800 */
[----:B---3--:R-:W-:Y:S01]  /*9280*/  HMMA.16816.F32.BF16 R116, R128, R4, R116 ;  /* 0x000000048074723c */ /* 0x008fe20000041874 */
[----:B-1----:R-:W-:-:S06]  /*9290*/  FFMA.FTZ R0, R190, c[0x0][0x23c], -R13 ;  /* 0x00008f00be007a23 */ /* 0x002fcc000001080d */
[----:B------:R1:W2:Y:S02]  /*92a0*/  MUFU.EX2 R8, R0 ;  /* 0x0000000000087308 */ /* 0x0002a40000000800 */
[----:B-1----:R-:W-:Y:S01]  /*92b0*/  FFMA.FTZ R0, R192, c[0x0][0x23c], -R13 ;  /* 0x00008f00c0007a23 */ /* 0x002fe2000001080d */
[----:B--2---:R-:W-:Y:S01]  /*92c0*/  F2FP.BF16.PACK_AB R125, R8, R22 ;  /* 0x00000016087d723e */ /* 0x004fe200000010ff */
[----:B------:R-:W-:-:S04]  /*92d0*/  FFMA.FTZ R13, R251, R20, R202 ;  /* 0x00000014fb0d7223 */ /* 0x000fc800000100ca */
[----:B------:R-:W1:Y:S02]  /*92e0*/  MUFU.EX2 R0, R0 ;  /* 0x0000000000007308 */ /* 0x000e640000000800 */
[----:B-1----:R-:W-:-:S07]  /*92f0*/  F2FP.BF16.PACK_AB R127, R2, R0 ;  /* 0x00000000027f723e */ /* 0x002fce00000010ff */
[C---:B------:R-:W-:Y:S08]  /*9300*/  HMMA.16816.F32.BF16 R144, R124.reuse, R156, R144 ;  /* 0x0000009c7c90723c */ /* 0x040ff00000041890 */
[-C--:B------:R-:W-:Y:S08]  /*9310*/  HMMA.16816.F32.BF16 R152, R124, R158.reuse, R152 ;  /* 0x0000009e7c98723c */ /* 0x080ff00000041898 */
[----:B------:R-:W-:Y:S01]  /*9320*/  HMMA.16816.F32.BF16 R156, R128, R158, R48 ;  /* 0x0000009e809c723c */ /* 0x000fe20000041830 */
[----:B------:R-:W1:Y:S07]  /*9330*/  LDSM.16.MT88.4 R48, [R218+0xa800] ;  /* 0x00a80000da30783b */ /* 0x000e6e0000004200 */
[C---:B------:R-:W-:Y:S07]  /*9340*/  HMMA.16816.F32.BF16 R120, R124.reuse, R4, R120 ;  /* 0x000000047c78723c */ /* 0x040fee0000041878 */
[----:B------:R-:W-:Y:S01]  /*9350*/  FFMA.FTZ R5, R250, R15, R198 ;  /* 0x0000000ffa057223 */ /* 0x000fe200000100c6 */
[----:B------:R-:W-:Y:S01]  /*9360*/  HMMA.16816.F32.BF16 R164, R124, R172, R164 ;  /* 0x000000ac7ca4723c */ /* 0x000fe200000418a4 */
[----:B------:R-:W-:-:S02]  /*9370*/  FFMA.FTZ R4, R249, R14, R193 ;  /* 0x0000000ef9047223 */ /* 0x000fc400000100c1 */
[----:B------:R-:W-:Y:S02]  /*9380*/  FADD.FTZ R15, R201, R13 ;  /* 0x0000000dc90f7221 */ /* 0x000fe40000010000 */
[----:B------:R-:W-:Y:S02]  /*9390*/  FADD.FTZ R14, R197, R5 ;  /* 0x00000005c50e7221 */ /* 0x000fe40000010000 */
[----:B------:R-:W-:Y:S01]  /*93a0*/  FADD.FTZ R13, R194, R4 ;  /* 0x00000004c20d7221 */ /* 0x000fe20000010000 */
[----:B------:R-:W-:Y:S01]  /*93b0*/  HMMA.16816.F32.BF16 R168, R124, R174, R168 ;  /* 0x000000ae7ca8723c */ /* 0x000fe200000418a8 */
[----:B------:R-:W-:Y:S02]  /*93c0*/  FADD.FTZ R5, R203, R15 ;  /* 0x0000000fcb057221 */ /* 0x000fe40000010000 */
[----:B------:R-:W-:-:S05]  /*93d0*/  FADD.FTZ R4, R199, R14 ;  /* 0x0000000ec7047221 */ /* 0x000fca0000010000 */
[C---:B------:R-:W-:Y:S08]  /*93e0*/  HMMA.16816.F32.BF16 R56, R124.reuse, R64, R180 ;  /* 0x000000407c38723c */ /* 0x040ff000000418b4 */
[C---:B------:R-:W-:Y:S08]  /*93f0*/  HMMA.16816.F32.BF16 R60, R124.reuse, R66, R60 ;  /* 0x000000427c3c723c */ /* 0x040ff0000004183c */
        /* <DEDUP_REMOVED lines=39> */
[----:B------:R-:W-:Y:S05]  /*9670*/  @!P0 BRA `(.L_x_934) ;  /* 0x0000597000008947 */ /* 0x000fea0003800000 */
[----:B------:R-:W2:Y:S01]  /*9680*/  LDL.64 R210, [R1+0x30] ;  /* 0x0000300001d27983 */ /* 0x000ea20000100a00 */
[----:B------:R-:W-:Y:S01]  /*9690*/  UIADD3 UR4, UR8, -0x2, URZ ;  /* 0xfffffffe08047890 */ /* 0x000fe2000fffe03f */
[----:B------:R-:W-:-:S04]  /*96a0*/  DEPBAR.LE SB0, 0x0 ;  /* 0x000080000000791a */ /* 0x000fc80000000000 */
[----:B------:R-:W-:Y:S01]  /*96b0*/  UIADD3 UR5, UP0, -UR6, 0x80, URZ ;  /* 0x0000008006057890 */ /* 0x000fe2000ff1e13f */
[----:B------:R-:W-:-:S03]  /*96c0*/  MOV R0, UR4 ;  /* 0x0000000400007c02 */ /* 0x000fc60008000f00 */
[----:B------:R-:W-:Y:S02]  /*96d0*/  UIADD3.X UR4, URZ, ~UR9, URZ, UP0, !UPT ;  /* 0x800000093f047290 */ /* 0x000fe400087fe43f */
[----:B------:R-:W-:Y:S01]  /*96e0*/  UISETP.NE.AND UP0, UPT, UR8, 0x4, UPT ;  /* 0x000000040800788c */ /* 0x000fe2000bf05270 */
[----:B------:R-:W-:Y:S01]  /*96f0*/  BAR.SYNC.DEFER_BLOCKING 0x0 ;  /* 0x0000000000007b1d */ /* 0x000fe20000010000 */
[----:B--2---:R-:W-:-:S05]  /*9700*/  MOV R2, R210 ;  /* 0x000000d200027202 */ /* 0x004fca0000000f00 */
[----:B------:R-:W-:-:S05]  /*9710*/  IMAD R0, R0, UR24, R2 ;  /* 0x0000001800007c24 */ /* 0x000fca000f8e0202 */
[----:B------:R-:W-:-:S04]  /*9720*/  LEA R0, R0, c[0x0][0x170], 0x1 ;  /* 0x00005c0000007a11 */ /* 0x000fc800078e08ff */
[----:B------:R-:W-:Y:S02]  /*9730*/  IADD3 R4, -R248, UR24, R0 ;  /* 0x00000018f8047c10 */ /* 0x000fe4000fffe100 */
[----:B------:R-:W-:Y:S02]  /*9740*/  IADD3 R0, R0, -UR6, RZ ;  /* 0x8000000600007c10 */ /* 0x000fe4000fffe0ff */
[----:B------:R-:W-:Y:S02]  /*9750*/  IADD3 R236, P1, R4, -UR6, RZ ;  /* 0x8000000604ec7c10 */ /* 0x000fe4000ff3e0ff */
[C---:B------:R-:W-:Y:S02]  /*9760*/  IADD3 R238, P3, R0.reuse, -UR6, RZ ;  /* 0x8000000600ee7c10 */ /* 0x040fe4000ff7e0ff */
[----:B------:R-:W-:Y:S02]  /*9770*/  IADD3 R6, P2, R0, UR5, RZ ;  /* 0x0000000500067c10 */ /* 0x000fe4000ff5e0ff */
[----:B------:R-:W-:-:S02]  /*9780*/  IADD3 R4, P0, R4, UR5, RZ ;  /* 0x0000000504047c10 */ /* 0x000fc4000ff1e0ff */
[C---:B------:R-:W-:Y:S02]  /*9790*/  IADD3.X R239, R233.reuse, ~UR9, RZ, P3, !PT ;  /* 0x80000009e9ef7c10 */ /* 0x040fe40009ffe4ff */
[----:B------:R-:W-:Y:S02]  /*97a0*/  IADD3.X R7, R233, UR4, RZ, P2, !PT ;  /* 0x00000004e9077c10 */ /* 0x000fe400097fe4ff */
[C---:B------:R-:W-:Y:S01]  /*97b0*/  IADD3.X R237, R235.reuse, ~UR9, RZ, P1, !PT ;  /* 0x80000009ebed7c10 */ /* 0x040fe20008ffe4ff */
[----:B------:R-:W-:Y:S01]  /*97c0*/  @!PT LDS RZ, [RZ] ;  /* 0x00000000fffff984 */ /* 0x000fe20000000800 */
[----:B------:R-:W-:Y:S01]  /*97d0*/  @!PT LDS RZ, [RZ] ;  /* 0x00000000fffff984 */ /* 0x000fe20000000800 */
[----:B------:R-:W-:Y:S01]  /*97e0*/  @!PT LDS RZ, [RZ] ;  /* 0x00000000fffff984 */ /* 0x000fe20000000800 */
[----:B------:R1:W-:Y:S01]  /*97f0*/  LDGSTS.E.BYPASS.LTC128B.128 [R227+0xa000], [R238.64] ;  /* 0x0a000000eee37fae */ /* 0x0003e2000b901d52 */
[----:B------:R-:W-:Y:S02]  /*9800*/  IADD3.X R5, R235, UR4, RZ, P0, !PT ;  /* 0x00000004eb057c10 */ /* 0x000fe400087fe4ff */
[----:B------:R-:W-:Y:S01]  /*9810*/  PLOP3.LUT P0, PT, PT, PT, UP0, 0x80, 0x0 ;  /* 0x000000000000781c */ /* 0x000fe20003f0f008 */
[----:B------:R2:W-:Y:S04]  /*9820*/  LDGSTS.E.BYPASS.LTC128B.128 [R227+0xb000], [R6.64] ;  /* 0x0b00000006e37fae */ /* 0x0005e8000b901d52 */
[----:B------:R1:W-:Y:S04]  /*9830*/  LDGSTS.E.BYPASS.LTC128B.128 [R227+0xa800], [R236.64] ;  /* 0x0a800000ece37fae */ /* 0x0003e8000b901d52 */
[----:B------:R2:W-:Y:S04]  /*9840*/  LDGSTS.E.BYPASS.LTC128B.128 [R227+0xb800], [R4.64] ;  /* 0x0b80000004e37fae */ /* 0x0005e8000b901d52 */
[----:B------:R-:W-:Y:S04]  /*9850*/  LDSM.16.M88.4 R32, [R212+0x8000] ;  /* 0x00800000d420783b */ /* 0x000fe80000000200 */
[----:B------:R-:W3:Y:S04]  /*9860*/  LDSM.16.M88.4 R16, [R214+0x2000] ;  /* 0x00200000d610783b */ /* 0x000ee80000000200 */
[----:B------:R-:W4:Y:S04]  /*9870*/  LDSM.16.M88.4 R28, [R212+0x8800] ;  /* 0x00880000d41c783b */ /* 0x000f280000000200 */
[----:B------:R-:W5:Y:S04]  /*9880*/  LDSM.16.M88.4 R20, [R214] ;  /* 0x00000000d614783b */ /* 0x000f680000000200 */
[----:B------:R-:W-:Y:S04]  /*9890*/  LDSM.16.M88.4 R176, [R223] ;  /* 0x00000000dfb0783b */ /* 0x000fe80000000200 */
[----:B------:R-:W-:Y:S04]  /*98a0*/  LDSM.16.M88.4 R140, [R226] ;  /* 0x00000000e28c783b */ /* 0x000fe80000000200 */
[----:B--2---:R-:W2:Y:S04]  /*98b0*/  LDSM.16.M88.4 R4, [R216+0x2000] ;  /* 0x00200000d804783b */ /* 0x004ea80000000200 */
[----:B------:R-:W1:Y:S04]  /*98c0*/  LDSM.16.M88.4 R24, [R216] ;  /* 0x00000000d818783b */ /* 0x000e680000000200 */
[----:B------:R-:W0:Y:S01]  /*98d0*/  LDGDEPBAR ;  /* 0x00000000000079af */ /* 0x000e220000000000 */
[C---:B---3--:R-:W-:Y:S08]  /*98e0*/  HMMA.16816.F32.BF16 R188, R16.reuse, R32, RZ ;  /* 0x0000002010bc723c */ /* 0x048ff000000418ff */
[C---:B----4-:R-:W-:Y:S08]  /*98f0*/  HMMA.16816.F32.BF16 R180, R16.reuse, R28, RZ ;  /* 0x0000001c10b4723c */ /* 0x050ff000000418ff */
[C---:B------:R-:W-:Y:S08]  /*9900*/  HMMA.16816.F32.BF16 R184, R16.reuse, R34, RZ ;  /* 0x0000002210b8723c */ /* 0x040ff000000418ff */
[----:B------:R-:W-:Y:S08]  /*9910*/  HMMA.16816.F32.BF16 R16, R16, R30, RZ ;  /* 0x0000001e1010723c */ /* 0x000ff000000418ff */
[C---:B-----5:R-:W-:Y:S08]  /*9920*/  HMMA.16816.F32.BF16 R196, R20.reuse, R32, RZ ;  /* 0x0000002014c4723c */ /* 0x060ff000000418ff */
[----:B------:R-:W-:Y:S01]  /*9930*/  HMMA.16816.F32.BF16 R208, R20, R34, RZ ;  /* 0x0000002214d0723c */ /* 0x000fe200000418ff */
[----:B------:R-:W-:Y:S07]  /*9940*/  LDSM.16.M88.4 R32, [R221+0x8800] ;  /* 0x00880000dd20783b */ /* 0x000fee0000000200 */
[----:B--2---:R-:W-:Y:S08]  /*9950*/  HMMA.16816.F32.BF16 R204, R4, R178, R184 ;  /* 0x000000b204cc723c */ /* 0x004ff000000418b8 */
[C---:B------:R-:W-:Y:S08]  /*9960*/  HMMA.16816.F32.BF16 R192, R20.reuse, R28, RZ ;  /* 0x0000001c14c0723c */ /* 0x040ff000000418ff */
[----:B------:R-:W-:Y:S01]  /*9970*/  HMMA.16816.F32.BF16 R200, R20, R30, RZ ;  /* 0x0000001e14c8723c */ /* 0x000fe200000418ff */
[----:B------:R-:W-:Y:S07]  /*9980*/  LDSM.16.M88.4 R20, [R221+0x8000] ;  /* 0x00800000dd14783b */ /* 0x000fee0000000200 */
[C---:B------:R-:W-:Y:S08]  /*9990*/  HMMA.16816.F32.BF16 R232, R4.reuse, R176, R188 ;  /* 0x000000b004e8723c */ /* 0x040ff000000418bc */
[C---:B------:R-:W-:Y:S08]  /*99a0*/  HMMA.16816.F32.BF16 R228, R4.reuse, R140, R180 ;  /* 0x0000008c04e4723c */ /* 0x040ff000000418b4 */
[----:B------:R-:W-:Y:S01]  /*99b0*/  HMMA.16816.F32.BF16 R184, R4, R142, R16 ;  /* 0x0000008e04b8723c */ /* 0x000fe20000041810 */
[----:B------:R-:W2:Y:S04]  /*99c0*/  LDSM.16.M88.4 R4, [R222+0x2000] ;  /* 0x00200000de04783b */ /* 0x000ea80000000200 */
[----:B------:R-:W3:Y:S03]  /*99d0*/  LDSM.16.M88.4 R16, [R222] ;  /* 0x00000000de10783b */ /* 0x000ee60000000200 */
[C---:B-1----:R-:W-:Y:S08]  /*99e0*/  HMMA.16816.F32.BF16 R28, R24.reuse, R176, R196 ;  /* 0x000000b0181c723c */ /* 0x042ff000000418c4 */
[C---:B------:R-:W-:Y:S08]  /*99f0*/  HMMA.16816.F32.BF16 R180, R24.reuse, R178, R208 ;  /* 0x000000b218b4723c */ /* 0x040ff000000418d0 */
[C---:B------:R-:W-:Y:S08]  /*9a00*/  HMMA.16816.F32.BF16 R188, R24.reuse, R140, R192 ;  /* 0x0000008c18bc723c */ /* 0x040ff000000418c0 */
[----:B------:R-:W-:Y:S01]  /*9a10*/  HMMA.16816.F32.BF16 R176, R24, R142, R200 ;  /* 0x0000008e18b0723c */ /* 0x000fe200000418c8 */
[----:B------:R-:W-:Y:S04]  /*9a20*/  LDSM.16.M88.4 R24, [R220+0x2000] ;  /* 0x00200000dc18783b */ /* 0x000fe80000000200 */
[----:B------:R-:W1:Y:S03]  /*9a30*/  LDSM.16.M88.4 R140, [R219] ;  /* 0x00000000db8c783b */ /* 0x000e660000000200 */
[----:B--2---:R-:W-:Y:S08]  /*9a40*/  HMMA.16816.F32.BF16 R204, R4, R22, R204 ;  /* 0x0000001604cc723c */ /* 0x004ff000000418cc */
[-C--:B---3--:R-:W-:Y:S01]  /*9a50*/  HMMA.16816.F32.BF16 R200, R16, R20.reuse, R28 ;  /* 0x0000001410c8723c */ /* 0x088fe2000004181c */
[----:B------:R-:W2:Y:S07]  /*9a60*/  LDSM.16.M88.4 R28, [R219+0x800] ;  /* 0x00080000db1c783b */ /* 0x000eae0000000200 */
[C---:B------:R-:W-:Y:S08]  /*9a70*/  HMMA.16816.F32.BF16 R196, R4.reuse, R20, R232 ;  /* 0x0000001404c4723c */ /* 0x040ff000000418e8 */
[C---:B------:R-:W-:Y:S08]  /*9a80*/  HMMA.16816.F32.BF16 R228, R4.reuse, R32, R228 ;  /* 0x0000002004e4723c */ /* 0x040ff000000418e4 */
[----:B------:R-:W-:Y:S01]  /*9a90*/  HMMA.16816.F32.BF16 R208, R4, R34, R184 ;  /* 0x0000002204d0723c */ /* 0x000fe200000418b8 */
[----:B------:R-:W3:Y:S04]  /*9aa0*/  LDSM.16.M88.4 R4, [R220] ;  /* 0x00000000dc04783b */ /* 0x000ee80000000200 */
[----:B------:R-:W-:Y:S03]  /*9ab0*/  LDSM.16.M88.4 R184, [R212+0x9000] ;  /* 0x00900000d4b8783b */ /* 0x000fe60000000200 */
[C---:B------:R-:W-:Y:S01]  /*9ac0*/  HMMA.16816.F32.BF16 R192, R16.reuse, R22, R180 ;  /* 0x0000001610c0723c */ /* 0x040fe200000418b4 */
[----:B------:R-:W4:Y:S07]  /*9ad0*/  LDSM.16.M88.4 R20, [R214+0x6000] ;  /* 0x00600000d614783b */ /* 0x000f2e0000000200 */
[C---:B------:R-:W-:Y:S08]  /*9ae0*/  HMMA.16816.F32.BF16 R188, R16.reuse, R32, R188 ;  /* 0x0000002010bc723c */ /* 0x040ff000000418bc */
[----:B------:R-:W-:Y:S01]  /*9af0*/  HMMA.16816.F32.BF16 R180, R16, R34, R176 ;  /* 0x0000002210b4723c */ /* 0x000fe200000418b0 */
[----:B------:R-:W5:Y:S07]  /*9b00*/  LDSM.16.M88.4 R176, [R212+0x9800] ;  /* 0x00980000d4b0783b */ /* 0x000f6e0000000200 */
[C---:B-1----:R-:W-:Y:S08]  /*9b10*/  HMMA.16816.F32.BF16 R16, R24.reuse, R142, R204 ;  /* 0x0000008e1810723c */ /* 0x042ff000000418cc */
[C---:B------:R-:W-:Y:S08]  /*9b20*/  HMMA.16816.F32.BF16 R32, R24.reuse, R140, R196 ;  /* 0x0000008c1820723c */ /* 0x040ff000000418c4 */
[----:B--2---:R-:W-:Y:S08]  /*9b30*/  HMMA.16816.F32.BF16 R196, R24, R28, R228 ;  /* 0x0000001c18c4723c */ /* 0x004ff000000418e4 */
[C---:B---3--:R-:W-:Y:S08]  /*9b40*/  HMMA.16816.F32.BF16 R232, R4.reuse, R140, R200 ;  /* 0x0000008c04e8723c */ /* 0x048ff000000418c8 */
        /* <DEDUP_REMOVED lines=44> */
[----:B------:R-:W-:Y:S04]  /*9e10*/  HMMA.16816.F32.BF16 R176, R16, R142, R176 ;  /* 0x0000008e10b0723c */ /* 0x000fe800000418b0 */
[----:B------:R-:W2:Y:S04]  /*9e20*/  MUFU.TANH R198, R30 ;  /* 0x0000001e00c67308 */ /* 0x000ea80000002400 */
[----:B------:R-:W-:Y:S01]  /*9e30*/  HMMA.16816.F32.BF16 R24, R24, R34, R200 ;  /* 0x000000221818723c */ /* 0x000fe200000418c8 */
[----:B------:R-:W-:Y:S02]  /*9e40*/  FMUL.FTZ R184, R184, c[0x0][0x2ec] ;  /* 0x0000bb00b8b87a20 */ /* 0x000fe40000410000 */
[----:B------:R-:W-:Y:S01]  /*9e50*/  FMUL.FTZ R185, R185, c[0x0][0x2ec] ;  /* 0x0000bb00b9b97a20 */ /* 0x000fe20000410000 */
[----:B------:R3:W4:Y:S01]  /*9e60*/  MUFU.TANH R197, R31 ;  /* 0x0000001f00c57308 */ /* 0x0007220000002400 */
[----:B------:R-:W-:-:S02]  /*9e70*/  FMUL.FTZ R186, R186, c[0x0][0x2ec] ;  /* 0x0000bb00baba7a20 */ /* 0x000fc40000410000 */
[----:B------:R-:W-:Y:S01]  /*9e80*/  FMUL.FTZ R187, R187, c[0x0][0x2ec] ;  /* 0x0000bb00bbbb7a20 */ /* 0x000fe20000410000 */
[----:B------:R-:W-:Y:S04]  /*9e90*/  HMMA.16816.F32.BF16 R140, R4, R142, R192 ;  /* 0x0000008e048c723c */ /* 0x000fe800000418c0 */
[----:B------:R-:W1:Y:S04]  /*9ea0*/  MUFU.TANH R193, R184 ;  /* 0x000000b800c17308 */ /* 0x000e680000002400 */
[----:B------:R-:W-:Y:S01]  /*9eb0*/  HMMA.16816.F32.BF16 R188, R20, R32, R208 ;  /* 0x0000002014bc723c */ /* 0x000fe200000418d0 */
[----:B------:R-:W-:-:S02]  /*9ec0*/  FMUL.FTZ R177, R177, c[0x0][0x2ec] ;  /* 0x0000bb00b1b17a20 */ /* 0x000fc40000410000 */
[----:B------:R-:W-:Y:S01]  /*9ed0*/  FMUL.FTZ R178, R178, c[0x0][0x2ec] ;  /* 0x0000bb00b2b27a20 */ /* 0x000fe20000410000 */
[----:B---3--:R-:W3:Y:S01]  /*9ee0*/  LDSM.16.M88.4 R28, [R219+0x1800] ;  /* 0x00180000db1c783b */ /* 0x008ee20000000200 */
[----:B------:R-:W-:Y:S01]  /*9ef0*/  FMUL.FTZ R179, R179, c[0x0][0x2ec] ;  /* 0x0000bb00b3b37a20 */ /* 0x000fe20000410000 */
[----:B------:R-:W1:Y:S01]  /*9f00*/  MUFU.TANH R192, R185 ;  /* 0x000000b900c07308 */ /* 0x000e620000002400 */
[----:B------:R-:W-:Y:S01]  /*9f10*/  FMUL.FTZ R139, R176, c[0x0][0x2ec] ;  /* 0x0000bb00b08b7a20 */ /* 0x000fe20000410000 */
[----:B------:R-:W-:Y:S01]  /*9f20*/  HMMA.16816.F32.BF16 R20, R20, R34, R228 ;  /* 0x000000221414723c */ /* 0x000fe200000418e4 */
[----:B------:R-:W-:-:S05]  /*9f30*/  DEPBAR.LE SB0, 0x0 ;  /* 0x000080000000791a */ /* 0x000fca0000000000 */
[----:B------:R-:W1:Y:S02]  /*9f40*/  MUFU.TANH R194, R186 ;  /* 0x000000ba00c27308 */ /* 0x000e640000002400 */
[----:B------:R-:W-:Y:S02]  /*9f50*/  FMUL.FTZ R140, R140, c[0x0][0x2ec] ;  /* 0x0000bb008c8c7a20 */ /* 0x000fe40000410000 */
[----:B------:R-:W-:Y:S02]  /*9f60*/  FMUL.FTZ R141, R141, c[0x0][0x2ec] ;  /* 0x0000bb008d8d7a20 */ /* 0x000fe40000410000 */
[----:B------:R-:W-:Y:S02]  /*9f70*/  FMUL.FTZ R142, R142, c[0x0][0x2ec] ;  /* 0x0000bb008e8e7a20 */ /* 0x000fe40000410000 */
[----:B------:R-:W1:Y:S01]  /*9f80*/  MUFU.TANH R184, R177 ;  /* 0x000000b100b87308 */ /* 0x000e620000002400 */
[----:B------:R-:W-:-:S07]  /*9f90*/  FMUL.FTZ R143, R143, c[0x0][0x2ec] ;  /* 0x0000bb008f8f7a20 */ /* 0x000fce0000410000 */
[----:B------:R-:W1:Y:S08]  /*9fa0*/  MUFU.TANH R185, R178 ;  /* 0x000000b200b97308 */ /* 0x000e700000002400 */
[----:B------:R3:W1:Y:S08]  /*9fb0*/  MUFU.TANH R186, R179 ;  /* 0x000000b300ba7308 */ /* 0x0006700000002400 */
[----:B------:R-:W1:Y:S01]  /*9fc0*/  MUFU.TANH R195, R187 ;  /* 0x000000bb00c37308 */ /* 0x000e620000002400 */
[C---:B---3--:R-:W-:Y:S07]  /*9fd0*/  HMMA.16816.F32.BF16 R176, R16.reuse, R28, R180 ;  /* 0x0000001c10b0723c */ /* 0x048fee00000418b4 */
[----:B------:R-:W3:Y:S01]  /*9fe0*/  MUFU.TANH R180, R140 ;  /* 0x0000008c00b47308 */ /* 0x000ee20000002400 */
[----:B------:R-:W-:Y:S07]  /*9ff0*/  HMMA.16816.F32.BF16 R16, R16, R30, R24 ;  /* 0x0000001e1010723c */ /* 0x000fee0000041818 */
[----:B------:R-:W1:Y:S08]  /*a000*/  MUFU.TANH R182, R141 ;  /* 0x0000008d00b67308 */ /* 0x000e700000002400 */
[----:B------:R-:W1:Y:S01]  /*a010*/  MUFU.TANH R183, R142 ;  /* 0x0000008e00b77308 */ /* 0x000e620000002400 */
[----:B------:R-:W-:-:S07]  /*a020*/  FMUL.FTZ R14, R176, c[0x0][0x2ec] ;  /* 0x0000bb00b00e7a20 */ /* 0x000fce0000410000 */
[----:B------:R5:W1:Y:S01]  /*a030*/  MUFU.TANH R187, R143 ;  /* 0x0000008f00bb7308 */ /* 0x000a620000002400 */
[----:B------:R-:W-:Y:S02]  /*a040*/  FMUL.FTZ R33, R177, c[0x0][0x2ec] ;  /* 0x0000bb00b1217a20 */ /* 0x000fe40000410000 */
[----:B------:R-:W-:Y:S02]  /*a050*/  FMUL.FTZ R138, R178, c[0x0][0x2ec] ;  /* 0x0000bb00b28a7a20 */ /* 0x000fe40000410000 */
[----:B------:R-:W-:Y:S02]  /*a060*/  FMUL.FTZ R35, R179, c[0x0][0x2ec] ;  /* 0x0000bb00b3237a20 */ /* 0x000fe40000410000 */
[----:B------:R-:W-:Y:S01]  /*a070*/  FMUL.FTZ R16, R16, c[0x0][0x2ec] ;  /* 0x0000bb0010107a20 */ /* 0x000fe20000410000 */
[----:B------:R-:W1:Y:S01]  /*a080*/  MUFU.TANH R15, R15 ;  /* 0x0000000f000f7308 */ /* 0x000e620000002400 */
[C---:B-----5:R-:W-:Y:S07]  /*a090*/  HMMA.16816.F32.BF16 R140, R4.reuse, R28, R188 ;  /* 0x0000001c048c723c */ /* 0x060fee00000418bc */
[----:B------:R-:W1:Y:S01]  /*a0a0*/  MUFU.TANH R139, R139 ;  /* 0x0000008b008b7308 */ /* 0x000e620000002400 */
[----:B------:R-:W-:Y:S07]  /*a0b0*/  HMMA.16816.F32.BF16 R4, R4, R30, R20 ;  /* 0x0000001e0404723c */ /* 0x000fee0000041814 */
[----:B------:R5:W1:Y:S08]  /*a0c0*/  MUFU.TANH R20, R16 ;  /* 0x0000001000147308 */ /* 0x000a700000002400 */
[----:B------:R-:W1:Y:S01]  /*a0d0*/  MUFU.TANH R14, R14 ;  /* 0x0000000e000e7308 */ /* 0x000e620000002400 */
[----:B------:R-:W-:-:S07]  /*a0e0*/  FMUL.FTZ R133, R140, c[0x0][0x2ec] ;  /* 0x0000bb008c857a20 */ /* 0x000fce0000410000 */
[----:B------:R-:W1:Y:S01]  /*a0f0*/  MUFU.TANH R33, R33 ;  /* 0x0000002100217308 */ /* 0x000e620000002400 */
[----:B-----5:R-:W-:Y:S02]  /*a100*/  FMUL.FTZ R16, R17, c[0x0][0x2ec] ;  /* 0x0000bb0011107a20 */ /* 0x020fe40000410000 */
[----:B------:R-:W-:Y:S02]  /*a110*/  FMUL.FTZ R137, R141, c[0x0][0x2ec] ;  /* 0x0000bb008d897a20 */ /* 0x000fe40000410000 */
[----:B------:R-:W-:Y:S02]  /*a120*/  FMUL.FTZ R17, R18, c[0x0][0x2ec] ;  /* 0x0000bb0012117a20 */ /* 0x000fe40000410000 */
[----:B------:R-:W-:Y:S01]  /*a130*/  FMUL.FTZ R140, R142, c[0x0][0x2ec] ;  /* 0x0000bb008e8c7a20 */ /* 0x000fe20000410000 */
[----:B------:R-:W1:Y:S01]  /*a140*/  MUFU.TANH R138, R138 ;  /* 0x0000008a008a7308 */ /* 0x000e620000002400 */
[----:B------:R-:W-:Y:S02]  /*a150*/  FMUL.FTZ R141, R143, c[0x0][0x2ec] ;  /* 0x0000bb008f8d7a20 */ /* 0x000fe40000410000 */
[----:B------:R-:W-:-:S02]  /*a160*/  FMUL.FTZ R18, R19, c[0x0][0x2ec] ;  /* 0x0000bb0013127a20 */ /* 0x000fc40000410000 */
[----:B------:R-:W-:Y:S02]  /*a170*/  FMUL.FTZ R4, R4, c[0x0][0x2ec] ;  /* 0x0000bb0004047a20 */ /* 0x000fe40000410000 */
[----:B------:R-:W-:Y:S01]  /*a180*/  FMUL.FTZ R5, R5, c[0x0][0x2ec] ;  /* 0x0000bb0005057a20 */ /* 0x000fe20000410000 */
[----:B------:R-:W1:Y:S01]  /*a190*/  MUFU.TANH R35, R35 ;  /* 0x0000002300237308 */ /* 0x000e620000002400 */
[----:B------:R-:W-:Y:S02]  /*a1a0*/  FMUL.FTZ R6, R6, c[0x0][0x2ec] ;  /* 0x0000bb0006067a20 */ /* 0x000fe40000410000 */
[----:B------:R-:W-:-:S05]  /*a1b0*/  FMUL.FTZ R7, R7, c[0x0][0x2ec] ;  /* 0x0000bb0007077a20 */ /* 0x000fca0000410000 */
[----:B------:R-:W1:Y:S08]  /*a1c0*/  MUFU.TANH R133, R133 ;  /* 0x0000008500857308 */ /* 0x000e700000002400 */
[----:B------:R-:W1:Y:S08]  /*a1d0*/  MUFU.TANH R137, R137 ;  /* 0x0000008900897308 */ /* 0x000e700000002400 */
[----:B------:R-:W1:Y:S08]  /*a1e0*/  MUFU.TANH R140, R140 ;  /* 0x0000008c008c7308 */ /* 0x000e700000002400 */
[----:B------:R-:W1:Y:S08]  /*a1f0*/  MUFU.TANH R141, R141 ;  /* 0x0000008d008d7308 */ /* 0x000e700000002400 */
[----:B------:R-:W1:Y:S08]  /*a200*/  MUFU.TANH R16, R16 ;  /* 0x0000001000107308 */ /* 0x000e700000002400 */
[----:B------:R-:W1:Y:S08]  /*a210*/  MUFU.TANH R17, R17 ;  /* 0x0000001100117308 */ /* 0x000e700000002400 */
        /* <DEDUP_REMOVED lines=33> */
.L_x_937:
[----:B--234-:R-:W2:Y:S01]  /*a430*/  S2R R248, SR_TID.X ;  /* 0x0000000000f87919 */ /* 0x01cea20000002100 */
[----:B------:R-:W-:-:S02]  /*a440*/  UIADD3 UR7, UR8, -0x4, URZ ;  /* 0xfffffffc08077890 */ /* 0x000fc4000fffe03f */
[----:B------:R-:W-:-:S04]  /*a450*/  UISETP.GE.AND UP0, UPT, UR8, 0x5, UPT ;  /* 0x000000050800788c */ /* 0x000fc8000bf06270 */
[----:B------:R-:W-:Y:S02]  /*a460*/  MOV R0, UR7 ;  /* 0x0000000700007c02 */ /* 0x000fe40008000f00 */
[----:B--2---:R-:W-:-:S04]  /*a470*/  SHF.L.U32 R248, R248, 0x1, RZ ;  /* 0x00000001f8f87819 */ /* 0x004fc800000006ff */
[----:B------:R-:W-:-:S04]  /*a480*/  LOP3.LUT R248, R248, 0x6, RZ, 0xc0, !PT ;  /* 0x00000006f8f87812 */ /* 0x000fc800078ec0ff */
[----:B------:R-:W-:-:S04]  /*a490*/  LEA R0, R0, R248, 0x5 ;  /* 0x000000f800007211 */ /* 0x000fc800078e28ff */
[C---:B------:R-:W-:Y:S02]  /*a4a0*/  IADD3 R13, R0.reuse, 0x1, RZ ;  /* 0x00000001000d7810 */ /* 0x040fe40007ffe0ff */
[CC--:B------:R-:W-:Y:S02]  /*a4b0*/  ISETP.GE.AND P1, PT, R0.reuse, R9.reuse, PT ;  /* 0x000000090000720c */ /* 0x0c0fe40003f26270 */
[C---:B------:R-:W-:Y:S02]  /*a4c0*/  IADD3 R8, R0.reuse, 0x8, RZ ;  /* 0x0000000800087810 */ /* 0x040fe40007ffe0ff */
[----:B------:R-:W-:Y:S02]  /*a4d0*/  ISETP.GE.AND P0, PT, R13, R9, PT ;  /* 0x000000090d00720c */ /* 0x000fe40003f06270 */
[----:B-1----:R-:W-:Y:S02]  /*a4e0*/  FSEL R15, R15, -INF , !P1 ;  /* 0xff8000000f0f7808 */ /* 0x002fe40004800000 */
        /* <DEDUP_REMOVED lines=8> */
[----:B------:R-:W-:Y:S02]  /*a570*/  ISETP.GE.AND P1, PT, R6, R9, PT ;  /* 0x000000090600720c */ /* 0x000fe40003f26270 */
[----:B------:R-:W-:Y:S02]  /*a580*/  IADD3 R5, R0, 0x11, RZ ;  /* 0x0000001100057810 */ /* 0x000fe40007ffe0ff */
[----:B------:R-:W-:Y:S02]  /*a590*/  FSEL R26, R184, -INF , !P0 ;  /* 0xff800000b81a7808 */ /* 0x000fe40004000000 */
[----:B------:R-:W-:Y:S02]  /*a5a0*/  FMNMX.FTZ R2, R27, R2, !PT ;  /* 0x000000021b027209 */ /* 0x000fe40007810000 */
[----:B------:R-:W-:-:S02]  /*a5b0*/  FSEL R179, R14, -INF , !P1 ;  /* 0xff8000000eb37808 */ /* 0x000fc40004800000 */
[----:B------:R-:W-:Y:S02]  /*a5c0*/  IADD3 R4, R0, 0x18, RZ ;  /* 0x0000001800047810 */ /* 0x000fe40007ffe0ff */
[-C--:B------:R-:W-:Y:S02]  /*a5d0*/  ISETP.GE.AND P0, PT, R5, R9.reuse, PT ;  /* 0x000000090500720c */ /* 0x080fe40003f06270 */
        /* <DEDUP_REMOVED lines=10> */
[C---:B------:R-:W-:Y:S02]  /*a680*/  ISETP.GE.AND P1, PT, R0.reuse, R10, PT ;  /* 0x0000000a0000720c */ /* 0x040fe40003f26270 */
[C---:B------:R-:W-:Y:S02]  /*a690*/  ISETP.GE.AND P5, PT, R0.reuse, R11, PT ;  /* 0x0000000b0000720c */ /* 0x040fe40003fa6270 */
[----:B------:R-:W-:Y:S02]  /*a6a0*/  ISETP.GE.AND P3, PT, R0, R12, PT ;  /* 0x0000000c0000720c */ /* 0x000fe40003f66270 */
[----:B------:R-:W-:Y:S02]  /*a6b0*/  FMNMX.FTZ R0, R181, R14, !PT ;  /* 0x0000000eb5007209 */ /* 0x000fe40007810000 */
[----:B------:R-:W-:Y:S02]  /*a6c0*/  ISETP.GE.AND P0, PT, R13, R10, PT ;  /* 0x0000000a0d00720c */ /* 0x000fe40003f06270 */
[----:B------:R-:W-:Y:S01]  /*a6d0*/  FSEL R16, R198, -INF , !P1 ;  /* 0xff800000c6107808 */ /* 0x000fe20004800000 */
[----:B------:R-:W1:Y:S01]  /*a6e0*/  SHFL.BFLY PT, R14, R0, 0x2, 0x1f ;  /* 0x0c401f00000e7f89 */ /* 0x000e6200000e0000 */
[----:B------:R-:W-:-:S02]  /*a6f0*/  FSEL R25, R197, -INF , !P0 ;  /* 0xff800000c5197808 */ /* 0x000fc40004000000 */
[-C--:B------:R-:W-:Y:S02]  /*a700*/  ISETP.GE.AND P4, PT, R13, R11.reuse, PT ;  /* 0x0000000b0d00720c */ /* 0x080fe40003f86270 */
[C---:B------:R-:W-:Y:S02]  /*a710*/  ISETP.GE.AND P6, PT, R8.reuse, R10, PT ;  /* 0x0000000a0800720c */ /* 0x040fe40003fc6270 */
[C---:B------:R-:W-:Y:S02]  /*a720*/  ISETP.GE.AND P0, PT, R8.reuse, R11, PT ;  /* 0x0000000b0800720c */ /* 0x040fe40003f06270 */
[----:B------:R-:W-:Y:S02]  /*a730*/  ISETP.GE.AND P1, PT, R8, R12, PT ;  /* 0x0000000c0800720c */ /* 0x000fe40003f26270 */
[----:B------:R-:W-:Y:S02]  /*a740*/  FMNMX.FTZ R8, R135, R16, !PT ;  /* 0x0000001087087209 */ /* 0x000fe40007810000 */
[----:B------:R-:W-:-:S02]  /*a750*/  FSEL R23, R192, -INF , !P4 ;  /* 0xff800000c0177808 */ /* 0x000fc40006000000 */
[----:B------:R-:W-:Y:S02]  /*a760*/  ISETP.GE.AND P4, PT, R7, R10, PT ;  /* 0x0000000a0700720c */ /* 0x000fe40003f86270 */
[----:B------:R-:W-:Y:S02]  /*a770*/  FSEL R21, R185, -INF , !P6 ;  /* 0xff800000b9157808 */ /* 0x000fe40007000000 */
[----:B------:R-:W-:Y:S02]  /*a780*/  FMNMX.FTZ R8, R25, R8, !PT ;  /* 0x0000000819087209 */ /* 0x000fe40007810000 */
[----:B------:R-:W-:Y:S02]  /*a790*/  ISETP.GE.AND P6, PT, R6, R10, PT ;  /* 0x0000000a0600720c */ /* 0x000fe40003fc6270 */
[----:B------:R-:W-:Y:S02]  /*a7a0*/  FSEL R24, R186, -INF , !P4 ;  /* 0xff800000ba187808 */ /* 0x000fe40006000000 */
[----:B------:R-:W-:-:S02]  /*a7b0*/  FMNMX.FTZ R8, R21, R8, !PT ;  /* 0x0000000815087209 */ /* 0x000fc40007810000 */
[----:B------:R-:W-:Y:S02]  /*a7c0*/  FSEL R22, R180, -INF , !P0 ;  /* 0xff800000b4167808 */ /* 0x000fe40004000000 */
[----:B------:R-:W-:Y:S02]  /*a7d0*/  ISETP.GE.AND P0, PT, R5, R10, PT ;  /* 0x0000000a0500720c */ /* 0x000fe40003f06270 */
[----:B------:R-:W-:Y:S02]  /*a7e0*/  FSEL R143, R138, -INF , !P6 ;  /* 0xff8000008a8f7808 */ /* 0x000fe40007000000 */
[----:B------:R-:W-:Y:S02]  /*a7f0*/  FMNMX.FTZ R8, R24, R8, !PT ;  /* 0x0000000818087209 */ /* 0x000fe40007810000 */
[----:B------:R-:W-:Y:S02]  /*a800*/  FSEL R142, R35, -INF , !P0 ;  /* 0xff800000238e7808 */ /* 0x000fe40004000000 */
[----:B------:R-:W-:-:S02]  /*a810*/  ISETP.GE.AND P4, PT, R7, R11, PT ;  /* 0x0000000b0700720c */ /* 0x000fc40003f86270 */
[----:B------:R-:W-:Y:S02]  /*a820*/  ISETP.GE.AND P0, PT, R7, R12, PT ;  /* 0x0000000c0700720c */ /* 0x000fe40003f06270 */
[----:B------:R-:W-:Y:S02]  /*a830*/  ISETP.GE.AND P6, PT, R4, R10, PT ;  /* 0x0000000a0400720c */ /* 0x000fe40003fc6270 */
[----:B------:R-:W-:Y:S02]  /*a840*/  FMNMX.FTZ R7, R143, R8, !PT ;  /* 0x000000088f077209 */ /* 0x000fe40007810000 */
[----:B------:R-:W-:Y:S02]  /*a850*/  ISETP.GE.AND P2, PT, R13, R12, PT ;  /* 0x0000000c0d00720c */ /* 0x000fe40003f46270 */
[----:B------:R-:W-:Y:S02]  /*a860*/  FSEL R13, R193, -INF , !P5 ;  /* 0xff800000c10d7808 */ /* 0x000fe40006800000 */
[----:B------:R-:W-:-:S02]  /*a870*/  FSEL R139, R17, -INF , !P6 ;  /* 0xff800000118b7808 */ /* 0x000fc40007000000 */
[----:B------:R-:W-:Y:S02]  /*a880*/  FMNMX.FTZ R8, R142, R7, !PT ;  /* 0x000000078e087209 */ /* 0x000fe40007810000 */
[----:B------:R-:W-:Y:S02]  /*a890*/  ISETP.GE.AND P6, PT, R2, R10, PT ;  /* 0x0000000a0200720c */ /* 0x000fe40003fc6270 */
[----:B-1----:R-:W-:Y:S02]  /*a8a0*/  FMNMX.FTZ R7, R0, R14, !PT ;  /* 0x0000000e00077209 */ /* 0x002fe40007810000 */
[----:B------:R-:W-:Y:S02]  /*a8b0*/  FMNMX.FTZ R0, R134, R13, !PT ;  /* 0x0000000d86007209 */ /* 0x000fe40007810000 */
[----:B------:R-:W-:Y:S01]  /*a8c0*/  FSEL R176, R18, -INF , !P6 ;  /* 0xff80000012b07808 */ /* 0x000fe20007000000 */
[----:B------:R-:W1:Y:S01]  /*a8d0*/  SHFL.BFLY PT, R31, R7, 0x1, 0x1f ;  /* 0x0c201f00071f7f89 */ /* 0x000e6200000e0000 */
[----:B------:R-:W-:-:S02]  /*a8e0*/  FMNMX.FTZ R8, R139, R8, !PT ;  /* 0x000000088b087209 */ /* 0x000fc40007810000 */
[----:B------:R-:W-:Y:S02]  /*a8f0*/  FMNMX.FTZ R14, R23, R0, !PT ;  /* 0x00000000170e7209 */ /* 0x000fe40007810000 */
[----:B------:R-:W-:Y:S02]  /*a900*/  FMNMX.FTZ R0, R176, R8, !PT ;  /* 0x00000008b0007209 */ /* 0x000fe40007810000 */
[-C--:B------:R-:W-:Y:S02]  /*a910*/  ISETP.GE.AND P6, PT, R6, R11.reuse, PT ;  /* 0x0000000b0600720c */ /* 0x080fe40003fc6270 */
[----:B------:R-:W-:Y:S01]  /*a920*/  FSEL R20, R182, -INF , !P4 ;  /* 0xff800000b6147808 */ /* 0x000fe20006000000 */
[----:B------:R-:W2:Y:S01]  /*a930*/  SHFL.BFLY PT, R30, R0, 0x2, 0x1f ;  /* 0x0c401f00001e7f89 */ /* 0x000ea200000e0000 */
[----:B------:R-:W-:Y:S02]  /*a940*/  FMNMX.FTZ R8, R22, R14, !PT ;  /* 0x0000000e16087209 */ /* 0x000fe40007810000 */
[----:B------:R-:W-:-:S02]  /*a950*/  ISETP.GE.AND P5, PT, R5, R11, PT ;  /* 0x0000000b0500720c */ /* 0x000fc40003fa6270 */
[----:B------:R-:W-:Y:S02]  /*a960*/  FSEL R138, R133, -INF , !P6 ;  /* 0xff800000858a7808 */ /* 0x000fe40007000000 */
        /* <DEDUP_REMOVED lines=8> */
[----:B------:R-:W-:Y:S02]  /*a9f0*/  FMNMX.FTZ R29, R137, R8, !PT ;  /* 0x00000008891d7209 */ /* 0x000fe40007810000 */
        /* <DEDUP_REMOVED lines=14> */
[----:B------:R-:W-:Y:S02]  /*aae0*/  ISETP.GE.AND P0, PT, R2, R12, PT ;  /* 0x0000000c0200720c */ /* 0x000fe40003f06270 */
[----:B------:R-:W-:Y:S02]  /*aaf0*/  FSEL R186, R34, -INF , !P1 ;  /* 0xff80000022ba7808 */ /* 0x000fe40004800000 */
[----:B------:R-:W-:Y:S01]  /*ab00*/  FMNMX.FTZ R2, R184, R4, !PT ;  /* 0x00000004b8027209 */ /* 0x000fe20007810000 */
[----:B------:R-:W-:Y:S01]  /*ab10*/  LDSM.16.MT88.4 R32, [R217+0xa000] ;  /* 0x00a00000d920783b */ /* 0x000fe20000004200 */
[----:B------:R-:W-:Y:S02]  /*ab20*/  FMNMX.FTZ R6, R183, R29, !PT ;  /* 0x0000001db7067209 */ /* 0x000fe40007810000 */
[----:B------:R-:W-:Y:S02]  /*ab30*/  FSEL R185, R132, -INF , !P0 ;  /* 0xff80000084b97808 */ /* 0x000fe40004000000 */
[----:B------:R-:W-:Y:S01]  /*ab40*/  FMNMX.FTZ R2, R186, R2, !PT ;  /* 0x00000002ba027209 */ /* 0x000fe20007810000 */
[----:B------:R-:W3:Y:S01]  /*ab50*/  SHFL.BFLY PT, R5, R6, 0x2, 0x1f ;  /* 0x0c401f0006057f89 */ /* 0x000ee200000e0000 */
[----:B-1----:R-:W-:-:S02]  /*ab60*/  FMNMX.FTZ R235, R7, R31, !PT ;  /* 0x0000001f07eb7209 */ /* 0x002fc40007810000 */
[----:B------:R-:W-:Y:S02]  /*ab70*/  FMNMX.FTZ R4, R185, R2, !PT ;  /* 0x00000002b9047209 */ /* 0x000fe40007810000 */
[C---:B------:R-:W-:Y:S01]  /*ab80*/  FSETP.NEU.FTZ.AND P3, PT, R235.reuse, -INF , PT ;  /* 0xff800000eb00780b */ /* 0x040fe20003f7d000 */
[----:B------:R-:W-:Y:S01]  /*ab90*/  FMUL.FTZ R8, R235, c[0x0][0x23c] ;  /* 0x00008f00eb087a20 */ /* 0x000fe20000410000 */
[----:B--2---:R-:W-:Y:S01]  /*aba0*/  FMNMX.FTZ R0, R0, R30, !PT ;  /* 0x0000001e00007209 */ /* 0x004fe20007810000 */
[----:B------:R-:W1:Y:S03]  /*abb0*/  SHFL.BFLY PT, R7, R4, 0x2, 0x1f ;  /* 0x0c401f0004077f89 */ /* 0x000e6600000e0000 */
[----:B------:R-:W-:Y:S01]  /*abc0*/  FSEL R8, R8, RZ, P3 ;  /* 0x000000ff08087208 */ /* 0x000fe20001800000 */
[----:B------:R-:W2:Y:S04]  /*abd0*/  SHFL.BFLY PT, R29, R0, 0x1, 0x1f ;  /* 0x0c201f00001d7f89 */ /* 0x000ea800000e0000 */
[----:B------:R-:W-:-:S02]  /*abe0*/  FFMA.FTZ R15, R15, c[0x0][0x23c], -R8 ;  /* 0x00008f000f0f7a23 */ /* 0x000fc40000010808 */
[--C-:B------:R-:W-:Y:S02]  /*abf0*/  FFMA.FTZ R27, R27, c[0x0][0x23c], -R8.reuse ;  /* 0x00008f001b1b7a23 */ /* 0x100fe40000010808 */
[----:B------:R4:W-:Y:S01]  /*ac00*/  MUFU.EX2 R201, R15 ;  /* 0x0000000f00c97308 */ /* 0x0009e20000000800 */
[--C-:B------:R-:W-:Y:S02]  /*ac10*/  FFMA.FTZ R26, R26, c[0x0][0x23c], -R8.reuse ;  /* 0x00008f001a1a7a23 */ /* 0x100fe40000010808 */
[----:B------:R-:W-:Y:S01]  /*ac20*/  FFMA.FTZ R28, R28, c[0x0][0x23c], -R8 ;  /* 0x00008f001c1c7a23 */ /* 0x000fe20000010808 */
[----:B---3--:R-:W-:-:S04]  /*ac30*/  FMNMX.FTZ R5, R6, R5, !PT ;  /* 0x0000000506057209 */ /* 0x008fc80007810000 */
[----:B------:R-:W-:Y:S01]  /*ac40*/  MUFU.EX2 R199, R27 ;  /* 0x0000001b00c77308 */ /* 0x000fe20000000800 */
[----:B-1----:R-:W-:Y:S01]  /*ac50*/  FMNMX.FTZ R4, R4, R7, !PT ;  /* 0x0000000704047209 */ /* 0x002fe20007810000 */
[----:B----4-:R-:W1:Y:S01]  /*ac60*/  SHFL.BFLY PT, R15, R5, 0x1, 0x1f ;  /* 0x0c201f00050f7f89 */ /* 0x010e6200000e0000 */
[----:B--2---:R-:W-:-:S05]  /*ac70*/  FMNMX.FTZ R234, R0, R29, !PT ;  /* 0x0000001d00ea7209 */ /* 0x004fca0007810000 */
[----:B------:R-:W-:Y:S01]  /*ac80*/  MUFU.EX2 R202, R26 ;  /* 0x0000001a00ca7308 */ /* 0x000fe20000000800 */
[----:B------:R-:W2:Y:S01]  /*ac90*/  SHFL.BFLY PT, R6, R4, 0x1, 0x1f ;  /* 0x0c201f0004067f89 */ /* 0x000ea200000e0000 */
[C---:B------:R-:W-:Y:S01]  /*aca0*/  FSETP.NEU.FTZ.AND P2, PT, R234.reuse, -INF , PT ;  /* 0xff800000ea00780b */ /* 0x040fe20003f5d000 */
[----:B------:R-:W-:-:S05]  /*acb0*/  FMUL.FTZ R2, R234, c[0x0][0x23c] ;  /* 0x00008f00ea027a20 */ /* 0x000fca0000410000 */
[----:B------:R3:W4:Y:S01]  /*acc0*/  MUFU.EX2 R200, R28 ;  /* 0x0000001c00c87308 */ /* 0x0007220000000800 */
[----:B------:R-:W-:-:S05]  /*acd0*/  FSEL R2, R2, RZ, P2 ;  /* 0x000000ff02027208 */ /* 0x000fca0001000000 */
[--C-:B------:R-:W-:Y:S02]  /*ace0*/  FFMA.FTZ R25, R25, c[0x0][0x23c], -R2.reuse ;  /* 0x00008f0019197a23 */ /* 0x100fe40000010802 */
[--C-:B------:R-:W-:Y:S02]  /*acf0*/  FFMA.FTZ R24, R24, c[0x0][0x23c], -R2.reuse ;  /* 0x00008f0018187a23 */ /* 0x100fe40000010802 */
[----:B------:R-:W-:Y:S01]  /*ad00*/  MUFU.EX2 R195, R25 ;  /* 0x0000001900c37308 */ /* 0x000fe20000000800 */
[--C-:B------:R-:W-:Y:S02]  /*ad10*/  FFMA.FTZ R16, R16, c[0x0][0x23c], -R2.reuse ;  /* 0x00008f0010107a23 */ /* 0x100fe40000010802 */
[----:B------:R-:W-:Y:S01]  /*ad20*/  FFMA.FTZ R21, R21, c[0x0][0x23c], -R2 ;  /* 0x00008f0015157a23 */ /* 0x000fe20000010802 */
[----:B-1----:R-:W-:Y:S01]  /*ad30*/  FMNMX.FTZ R233, R5, R15, !PT ;  /* 0x0000000f05e97209 */ /* 0x002fe20007810000 */
[----:B---3--:R-:W-:Y:S03]  /*ad40*/  LDSM.16.MT88.4 R28, [R215+0xa000] ;  /* 0x00a00000d71c783b */ /* 0x008fe60000004200 */
[C---:B------:R-:W-:Y:S01]  /*ad50*/  FSETP.NEU.FTZ.AND P1, PT, R233.reuse, -INF , PT ;  /* 0xff800000e900780b */ /* 0x040fe20003f3d000 */
[----:B------:R-:W-:Y:S01]  /*ad60*/  FMUL.FTZ R0, R233, c[0x0][0x23c] ;  /* 0x00008f00e9007a20 */ /* 0x000fe20000410000 */
[----:B--2---:R-:W-:Y:S01]  /*ad70*/  FMNMX.FTZ R232, R4, R6, !PT ;  /* 0x0000000604e87209 */ /* 0x004fe20007810000 */
[----:B------:R1:W-:Y:S01]  /*ad80*/  MUFU.EX2 R198, R24 ;  /* 0x0000001800c67308 */ /* 0x0003e20000000800 */
[----:B------:R-:W-:-:S02]  /*ad90*/  FSEL R4, R235, RZ, P3 ;  /* 0x000000ffeb047208 */ /* 0x000fc40001800000 */
[----:B------:R-:W-:Y:S02]  /*ada0*/  FSEL R0, R0, RZ, P1 ;  /* 0x000000ff00007208 */ /* 0x000fe40000800000 */
[----:B------:R-:W-:Y:S01]  /*adb0*/  FSEL R6, R233, RZ, P1 ;  /* 0x000000ffe9067208 */ /* 0x000fe20000800000 */
[----:B------:R-:W-:Y:S01]  /*adc0*/  FADD.FTZ R5, R136, -R4 ;  /* 0x8000000488057221 */ /* 0x000fe20000010000 */
[----:B------:R-:W-:Y:S01]  /*add0*/  FSEL R4, R234, RZ, P2 ;  /* 0x000000ffea047208 */ /* 0x000fe20001000000 */
[--C-:B------:R-:W-:Y:S01]  /*ade0*/  FFMA.FTZ R20, R20, c[0x0][0x23c], -R0.reuse ;  /* 0x00008f0014147a23 */ /* 0x100fe20000010800 */
[----:B------:R-:W-:Y:S01]  /*adf0*/  FSETP.NEU.FTZ.AND P0, PT, R232, -INF , PT ;  /* 0xff800000e800780b */ /* 0x000fe20003f1d000 */
[----:B------:R-:W-:Y:S01]  /*ae00*/  FMUL.FTZ R5, R5, c[0x0][0x23c] ;  /* 0x00008f0005057a20 */ /* 0x000fe20000410000 */
[----:B------:R4:W-:Y:S01]  /*ae10*/  MUFU.EX2 R196, R16 ;  /* 0x0000001000c47308 */ /* 0x0009e20000000800 */
[----:B------:R-:W-:Y:S02]  /*ae20*/  FFMA.FTZ R13, R13, c[0x0][0x23c], -R0 ;  /* 0x00008f000d0d7a23 */ /* 0x000fe40000010800 */
[----:B------:R-:W-:Y:S01]  /*ae30*/  FADD.FTZ R4, R135, -R4 ;  /* 0x8000000487047221 */ /* 0x000fe20000010000 */
[----:B-1----:R-:W1:Y:S01]  /*ae40*/  LDSM.16.MT88.4 R24, [R213+0xa000] ;  /* 0x00a00000d518783b */ /* 0x002e620000004200 */
[----:B------:R-:W-:-:S03]  /*ae50*/  FFMA.FTZ R23, R23, c[0x0][0x23c], -R0 ;  /* 0x00008f0017177a23 */ /* 0x000fc60000010800 */
[----:B------:R-:W-:Y:S01]  /*ae60*/  MUFU.EX2 R194, R20 ;  /* 0x0000001400c27308 */ /* 0x000fe20000000800 */
[----:B------:R-:W-:Y:S01]  /*ae70*/  FMUL.FTZ R15, R4, c[0x0][0x23c] ;  /* 0x00008f00040f7a20 */ /* 0x000fe20000410000 */
[----:B------:R-:W-:Y:S01]  /*ae80*/  FSEL R4, R232, RZ, P0 ;  /* 0x000000ffe8047208 */ /* 0x000fe20000000000 */
[----:B------:R-:W-:-:S04]  /*ae90*/  FFMA.FTZ R22, R22, c[0x0][0x23c], -R0 ;  /* 0x00008f0016167a23 */ /* 0x000fc80000010800 */
[----:B------:R-:W-:Y:S01]  /*aea0*/  FADD.FTZ R3, R3, -R4 ;  /* 0x8000000403037221 */ /* 0x000fe20000010000 */
[----:B------:R2:W3:Y:S01]  /*aeb0*/  MUFU.EX2 R20, R5 ;  /* 0x0000000500147308 */ /* 0x0004e20000000800 */
[----:B----4-:R-:W-:Y:S02]  /*aec0*/  F2FP.BF16.PACK_AB R16, R200, R201 ;  /* 0x000000c9c810723e */ /* 0x010fe400000010ff */
[----:B------:R-:W-:-:S05]  /*aed0*/  FMUL.FTZ R3, R3, c[0x0][0x23c] ;  /* 0x00008f0003037a20 */ /* 0x000fca0000410000 */
[----:B------:R4:W-:Y:S01]  /*aee0*/  MUFU.EX2 R192, R13 ;  /* 0x0000000d00c07308 */ /* 0x0009e20000000800 */
[----:B--2---:R-:W-:-:S07]  /*aef0*/  FADD.FTZ R5, R134, -R6 ;  /* 0x8000000686057221 */ /* 0x004fce0000010000 */
[----:B------:R-:W-:Y:S01]  /*af00*/  MUFU.EX2 R197, R21 ;  /* 0x0000001500c57308 */ /* 0x000fe20000000800 */
[----:B------:R-:W2:Y:S01]  /*af10*/  LDSM.16.MT88.4 R132, [R218+0xa000] ;  /* 0x00a00000da84783b */ /* 0x000ea20000004200 */
[-C--:B---3--:R-:W-:Y:S02]  /*af20*/  FMUL.FTZ R148, R148, R20.reuse ;  /* 0x0000001494947220 */ /* 0x088fe40000410000 */
[----:B------:R-:W-:Y:S02]  /*af30*/  FMUL.FTZ R5, R5, c[0x0][0x23c] ;  /* 0x00008f0005057a20 */ /* 0x000fe40000410000 */
[-C--:B------:R-:W-:Y:S02]  /*af40*/  FMUL.FTZ R149, R149, R20.reuse ;  /* 0x0000001495957220 */ /* 0x080fe40000410000 */
[----:B----4-:R-:W-:Y:S01]  /*af50*/  FMUL.FTZ R13, R232, c[0x0][0x23c] ;  /* 0x00008f00e80d7a20 */ /* 0x010fe20000410000 */
[----:B------:R-:W3:Y:S01]  /*af60*/  MUFU.EX2 R191, R23 ;  /* 0x0000001700bf7308 */ /* 0x000ee20000000800 */
[----:B------:R-:W-:-:S02]  /*af70*/  FMUL.FTZ R156, R156, R20 ;  /* 0x000000149c9c7220 */ /* 0x000fc40000410000 */
[-C--:B------:R-:W-:Y:S01]  /*af80*/  FMUL.FTZ R157, R157, R20.reuse ;  /* 0x000000149d9d7220 */ /* 0x080fe20000410000 */
[----:B------:R-:W-:Y:S01]  /*af90*/  FSEL R13, R13, RZ, P0 ;  /* 0x000000ff0d0d7208 */ /* 0x000fe20000000000 */
[-C--:B------:R-:W-:Y:S01]  /*afa0*/  FMUL.FTZ R160, R160, R20.reuse ;  /* 0x00000014a0a07220 */ /* 0x080fe20000410000 */
[----:B------:R-:W-:Y:S01]  /*afb0*/  PLOP3.LUT P0, PT, PT, PT, UP0, 0x80, 0x0 ;  /* 0x000000000000781c */ /* 0x000fe20003f0f008 */
[----:B------:R-:W-:Y:S01]  /*afc0*/  FMUL.FTZ R161, R161, R20 ;  /* 0x00000014a1a17220 */ /* 0x000fe20000410000 */
[----:B------:R-:W4:Y:S01]  /*afd0*/  MUFU.EX2 R193, R22 ;  /* 0x0000001600c17308 */ /* 0x000f220000000800 */
[--C-:B------:R-:W-:Y:S02]  /*afe0*/  FFMA.FTZ R14, R14, c[0x0][0x23c], -R13.reuse ;  /* 0x00008f000e0e7a23 */ /* 0x100fe4000001080d */
[--C-:B------:R-:W-:Y:S02]  /*aff0*/  FFMA.FTZ R19, R19, c[0x0][0x23c], -R13.reuse ;  /* 0x00008f0013137a23 */ /* 0x100fe4000001080d */
[----:B------:R-:W-:-:S02]  /*b000*/  FFMA.FTZ R18, R18, c[0x0][0x23c], -R13 ;  /* 0x00008f0012127a23 */ /* 0x000fc4000001080d */
[----:B------:R-:W-:Y:S01]  /*b010*/  FFMA.FTZ R17, R17, c[0x0][0x23c], -R13 ;  /* 0x00008f0011117a23 */ /* 0x000fe2000001080d */
[----:B------:R-:W-:Y:S01]  /*b020*/  MUFU.EX2 R187, R14 ;  /* 0x0000000e00bb7308 */ /* 0x000fe20000000800 */
[----:B---3--:R-:W-:Y:S01]  /*b030*/  F2FP.BF16.PACK_AB R4, R191, R192 ;  /* 0x000000c0bf04723e */ /* 0x008fe200000010ff */
[-C--:B------:R-:W-:Y:S02]  /*b040*/  FMUL.FTZ R64, R64, R20.reuse ;  /* 0x0000001440407220 */ /* 0x080fe40000410000 */
[-C--:B------:R-:W-:Y:S02]  /*b050*/  FMUL.FTZ R65, R65, R20.reuse ;  /* 0x0000001441417220 */ /* 0x080fe40000410000 */
[-C--:B------:R-:W-:Y:S02]  /*b060*/  FMUL.FTZ R36, R36, R20.reuse ;  /* 0x0000001424247220 */ /* 0x080fe40000410000 */
[----:B------:R3:W-:Y:S01]  /*b070*/  MUFU.EX2 R188, R19 ;  /* 0x0000001300bc7308 */ /* 0x0007e20000000800 */
[----:B----4-:R-:W-:Y:S01]  /*b080*/  F2FP.BF16.PACK_AB R6, R194, R193 ;  /* 0x000000c1c206723e */ /* 0x010fe200000010ff */
[----:B------:R-:W-:-:S02]  /*b090*/  FMUL.FTZ R37, R37, R20 ;  /* 0x0000001425257220 */ /* 0x000fc40000410000 */
[-C--:B------:R-:W-:Y:S02]  /*b0a0*/  FMUL.FTZ R172, R172, R20.reuse ;  /* 0x00000014acac7220 */ /* 0x080fe40000410000 */
[-C--:B------:R-:W-:Y:S02]  /*b0b0*/  FMUL.FTZ R173, R173, R20.reuse ;  /* 0x00000014adad7220 */ /* 0x080fe40000410000 */
[----:B------:R4:W-:Y:S01]  /*b0c0*/  MUFU.EX2 R190, R18 ;  /* 0x0000001200be7308 */ /* 0x0009e20000000800 */
[-C--:B------:R-:W-:Y:S02]  /*b0d0*/  FMUL.FTZ R52, R52, R20.reuse ;  /* 0x0000001434347220 */ /* 0x080fe40000410000 */
[-C--:B------:R-:W-:Y:S02]  /*b0e0*/  FMUL.FTZ R53, R53, R20.reuse ;  /* 0x0000001435357220 */ /* 0x080fe40000410000 */
[-C--:B------:R-:W-:Y:S02]  /*b0f0*/  FMUL.FTZ R68, R68, R20.reuse ;  /* 0x0000001444447220 */ /* 0x080fe40000410000 */
[-C--:B------:R-:W-:Y:S01]  /*b100*/  FMUL.FTZ R69, R69, R20.reuse ;  /* 0x0000001445457220 */ /* 0x080fe20000410000 */
[----:B------:R5:W1:Y:S01]  /*b110*/  MUFU.EX2 R189, R17 ;  /* 0x0000001100bd7308 */ /* 0x000a620000000800 */
[----:B---3--:R-:W-:Y:S01]  /*b120*/  F2FP.BF16.PACK_AB R19, R198, R197 ;  /* 0x000000c5c613723e */ /* 0x008fe200000010ff */
[----:B------:R-:W-:-:S02]  /*b130*/  FMUL.FTZ R80, R80, R20 ;  /* 0x0000001450507220 */ /* 0x000fc40000410000 */
[-C--:B------:R-:W-:Y:S02]  /*b140*/  FMUL.FTZ R81, R81, R20.reuse ;  /* 0x0000001451517220 */ /* 0x080fe40000410000 */
[-C--:B------:R-:W-:Y:S02]  /*b150*/  FMUL.FTZ R48, R48, R20.reuse ;  /* 0x0000001430307220 */ /* 0x080fe40000410000 */
[----:B------:R-:W3:Y:S01]  /*b160*/  MUFU.EX2 R15, R15 ;  /* 0x0000000f000f7308 */ /* 0x000ee20000000800 */
[----:B----4-:R-:W-:Y:S01]  /*b170*/  F2FP.BF16.PACK_AB R18, R202, R199 ;  /* 0x000000c7ca12723e */ /* 0x010fe200000010ff */
[-C--:B------:R-:W-:Y:S02]  /*b180*/  FMUL.FTZ R49, R49, R20.reuse ;  /* 0x0000001431317220 */ /* 0x080fe40000410000 */
[-C--:B------:R-:W-:Y:S02]  /*b190*/  FMUL.FTZ R84, R84, R20.reuse ;  /* 0x0000001454547220 */ /* 0x080fe40000410000 */
[----:B------:R-:W-:-:S02]  /*b1a0*/  FMUL.FTZ R85, R85, R20 ;  /* 0x0000001455557220 */ /* 0x000fc40000410000 */
[----:B------:R4:W2:Y:S01]  /*b1b0*/  MUFU.EX2 R14, R5 ;  /* 0x00000005000e7308 */ /* 0x0008a20000000800 */
[----:B-----5:R-:W-:Y:S01]  /*b1c0*/  F2FP.BF16.PACK_AB R17, R195, R196 ;  /* 0x000000c4c311723e */ /* 0x020fe200000010ff */
[----:B------:R-:W-:Y:S01]  /*b1d0*/  FMUL.FTZ R96, R96, R20 ;  /* 0x0000001460607220 */ /* 0x000fe20000410000 */
[----:B-1----:R-:W-:Y:S01]  /*b1e0*/  F2FP.BF16.PACK_AB R7, R189, R190 ;  /* 0x000000bebd07723e */ /* 0x002fe200000010ff */
[-C--:B------:R-:W-:Y:S02]  /*b1f0*/  FMUL.FTZ R97, R97, R20.reuse ;  /* 0x0000001461617220 */ /* 0x080fe40000410000 */
[----:B------:R-:W-:Y:S02]  /*b200*/  FMUL.FTZ R116, R116, R20 ;  /* 0x0000001474747220 */ /* 0x000fe40000410000 */
[----:B------:R-:W1:Y:S01]  /*b210*/  MUFU.EX2 R3, R3 ;  /* 0x0000000300037308 */ /* 0x000e620000000800 */
[-C--:B---3--:R-:W-:Y:S02]  /*b220*/  FMUL.FTZ R150, R150, R15.reuse ;  /* 0x0000000f96967220 */ /* 0x088fe40000410000 */
[----:B------:R-:W-:-:S02]  /*b230*/  FMUL.FTZ R151, R151, R15 ;  /* 0x0000000f97977220 */ /* 0x000fc40000410000 */
[-C--:B------:R-:W-:Y:S02]  /*b240*/  FMUL.FTZ R158, R158, R15.reuse ;  /* 0x0000000f9e9e7220 */ /* 0x080fe40000410000 */
[----:B------:R-:W-:Y:S01]  /*b250*/  FMUL.FTZ R159, R159, R15 ;  /* 0x0000000f9f9f7220 */ /* 0x000fe20000410000 */
[----:B----4-:R-:W-:Y:S01]  /*b260*/  F2FP.BF16.PACK_AB R5, R188, R187 ;  /* 0x000000bbbc05723e */ /* 0x010fe200000010ff */
[-C--:B--2---:R-:W-:Y:S01]  /*b270*/  FMUL.FTZ R144, R144, R14.reuse ;  /* 0x0000000e90907220 */ /* 0x084fe20000410000 */
[----:B------:R-:W-:Y:S01]  /*b280*/  HMMA.16816.F32.BF16 R148, R16, R24, R148 ;  /* 0x000000181094723c */ /* 0x000fe20000041894 */
[-C--:B------:R-:W-:Y:S02]  /*b290*/  FMUL.FTZ R145, R145, R14.reuse ;  /* 0x0000000e91917220 */ /* 0x080fe40000410000 */
[-C--:B------:R-:W-:Y:S02]  /*b2a0*/  FMUL.FTZ R152, R152, R14.reuse ;  /* 0x0000000e98987220 */ /* 0x080fe40000410000 */
[----:B------:R-:W-:-:S02]  /*b2b0*/  FMUL.FTZ R153, R153, R14 ;  /* 0x0000000e99997220 */ /* 0x000fc40000410000 */
        /* <DEDUP_REMOVED lines=18> */
[----:B------:R-:W1:Y:S01]  /*b3e0*/  LDSM.16.MT88.4 R40, [R213+0xb000] ;  /* 0x00b00000d528783b */ /* 0x000e620000004200 */
[----:B------:R-:W-:Y:S01]  /*b3f0*/  FMUL.FTZ R164, R164, R14 ;  /* 0x0000000ea4a47220 */ /* 0x000fe20000410000 */
[----:B------:R-:W-:Y:S01]  /*b400*/  MOV R136, R204 ;  /* 0x000000cc00887202 */ /* 0x000fe20000000f00 */
[----:B------:R-:W-:Y:S01]  /*b410*/  FMUL.FTZ R165, R165, R14 ;  /* 0x0000000ea5a57220 */ /* 0x000fe20000410000 */
[----:B------:R-:W-:Y:S01]  /*b420*/  MOV R23, R205 ;  /* 0x000000cd00177202 */ /* 0x000fe20000000f00 */
[-C--:B------:R-:W-:Y:S01]  /*b430*/  FMUL.FTZ R166, R166, R3.reuse ;  /* 0x00000003a6a67220 */ /* 0x080fe20000410000 */
[----:B------:R-:W-:Y:S01]  /*b440*/  HMMA.16816.F32.BF16 R160, R16, R28, R160 ;  /* 0x0000001c10a0723c */ /* 0x000fe200000418a0 */
[----:B------:R-:W-:Y:S01]  /*b450*/  FMUL.FTZ R167, R167, R3 ;  /* 0x00000003a7a77220 */ /* 0x000fe20000410000 */
[----:B------:R-:W-:Y:S01]  /*b460*/  MOV R22, R206 ;  /* 0x000000ce00167202 */ /* 0x000fe20000000f00 */
[-C--:B------:R-:W-:Y:S01]  /*b470*/  FMUL.FTZ R56, R56, R14.reuse ;  /* 0x0000000e38387220 */ /* 0x080fe20000410000 */
[----:B------:R-:W-:Y:S01]  /*b480*/  MOV R21, R207 ;  /* 0x000000cf00157202 */ /* 0x000fe20000000f00 */
[----:B------:R-:W-:-:S02]  /*b490*/  FMUL.FTZ R57, R57, R14 ;  /* 0x0000000e39397220 */ /* 0x000fc40000410000 */
[-C--:B------:R-:W-:Y:S01]  /*b4a0*/  FMUL.FTZ R58, R58, R3.reuse ;  /* 0x000000033a3a7220 */ /* 0x080fe20000410000 */
[C---:B------:R-:W-:Y:S01]  /*b4b0*/  HMMA.16816.F32.BF16 R164, R4.reuse, R28, R164 ;  /* 0x0000001c04a4723c */ /* 0x040fe200000418a4 */
[-C--:B------:R-:W-:Y:S02]  /*b4c0*/  FMUL.FTZ R59, R59, R3.reuse ;  /* 0x000000033b3b7220 */ /* 0x080fe40000410000 */
[-C--:B------:R-:W-:Y:S02]  /*b4d0*/  FMUL.FTZ R168, R168, R14.reuse ;  /* 0x0000000ea8a87220 */ /* 0x080fe40000410000 */
[----:B------:R-:W-:Y:S02]  /*b4e0*/  FMUL.FTZ R169, R169, R14 ;  /* 0x0000000ea9a97220 */ /* 0x000fe40000410000 */
[----:B------:R-:W-:Y:S01]  /*b4f0*/  FMUL.FTZ R170, R170, R3 ;  /* 0x00000003aaaa7220 */ /* 0x000fe20000410000 */
[----:B------:R-:W-:Y:S01]  /*b500*/  MOV R159, R24 ;  /* 0x00000018009f7202 */ /* 0x000fe20000000f00 */
[----:B------:R-:W-:Y:S01]  /*b510*/  HMMA.16816.F32.BF16 R244, R4, R32, R56 ;  /* 0x0000002004f4723c */ /* 0x000fe20000041838 */
[----:B------:R-:W-:Y:S01]  /*b520*/  MOV R158, R25 ;  /* 0x00000019009e7202 */ /* 0x000fe20000000f00 */
[----:B------:R-:W-:Y:S01]  /*b530*/  LDSM.16.MT88.4 R56, [R218+0xb000] ;  /* 0x00b00000da38783b */ /* 0x000fe20000004200 */
[----:B------:R-:W-:Y:S01]  /*b540*/  MOV R157, R26 ;  /* 0x0000001a009d7202 */ /* 0x000fe20000000f00 */
[----:B------:R-:W-:Y:S01]  /*b550*/  FMUL.FTZ R171, R171, R3 ;  /* 0x00000003abab7220 */ /* 0x000fe20000410000 */
[----:B------:R-:W-:Y:S01]  /*b560*/  MOV R156, R27 ;  /* 0x0000001b009c7202 */ /* 0x000fe20000000f00 */
[----:B------:R-:W-:-:S02]  /*b570*/  FMUL.FTZ R60, R60, R14 ;  /* 0x0000000e3c3c7220 */ /* 0x000fc40000410000 */
[C---:B------:R-:W-:Y:S01]  /*b580*/  HMMA.16816.F32.BF16 R24, R4.reuse, R134, R44 ;  /* 0x000000860418723c */ /* 0x040fe2000004182c */
[----:B------:R-:W2:Y:S01]  /*b590*/  LDSM.16.MT88.4 R44, [R215+0xb000] ;  /* 0x00b00000d72c783b */ /* 0x000ea20000004200 */
[-C--:B------:R-:W-:Y:S02]  /*b5a0*/  FMUL.FTZ R61, R61, R14.reuse ;  /* 0x0000000e3d3d7220 */ /* 0x080fe40000410000 */
[-C--:B------:R-:W-:Y:S02]  /*b5b0*/  FMUL.FTZ R72, R72, R14.reuse ;  /* 0x0000000e48487220 */ /* 0x080fe40000410000 */
        /* <DEDUP_REMOVED lines=12> */
[----:B------:R-:W-:Y:S01]  /*b680*/  FMUL.FTZ R88, R88, R14 ;  /* 0x0000000e58587220 */ /* 0x000fe20000410000 */
[----:B------:R-:W-:Y:S01]  /*b690*/  MOV R29, R26 ;  /* 0x0000001a001d7202 */ /* 0x000fe20000000f00 */
[----:B------:R-:W-:Y:S01]  /*b6a0*/  FMUL.FTZ R89, R89, R14 ;  /* 0x0000000e59597220 */ /* 0x000fe20000410000 */
[----:B------:R-:W-:Y:S01]  /*b6b0*/  MOV R28, R24 ;  /* 0x00000018001c7202 */ /* 0x000fe20000000f00 */
[----:B------:R-:W-:Y:S01]  /*b6c0*/  FMUL.FTZ R90, R90, R3 ;  /* 0x000000035a5a7220 */ /* 0x000fe20000410000 */
[----:B------:R-:W-:Y:S01]  /*b6d0*/  MOV R203, R27 ;  /* 0x0000001b00cb7202 */ /* 0x000fe20000000f00 */
[----:B------:R-:W-:Y:S01]  /*b6e0*/  FMUL.FTZ R91, R91, R3 ;  /* 0x000000035b5b7220 */ /* 0x000fe20000410000 */
[----:B------:R-:W3:Y:S01]  /*b6f0*/  LDSM.16.MT88.4 R24, [R217+0xb000] ;  /* 0x00b00000d918783b */ /* 0x000ee20000004200 */
        /* <DEDUP_REMOVED lines=30> */
[-C--:B------:R-:W-:Y:S01]  /*b8e0*/  FMUL.FTZ R174, R174, R15.reuse ;  /* 0x0000000faeae7220 */ /* 0x080fe20000410000 */
[----:B---3--:R-:W-:Y:S01]  /*b8f0*/  HMMA.16816.F32.BF16 R120, R4, R24, R120 ;  /* 0x000000180478723c */ /* 0x008fe20000041878 */
        /* <DEDUP_REMOVED lines=8> */
[----:B------:R-:W-:Y:S01]  /*b980*/  FFMA.FTZ R4, R179, c[0x0][0x23c], -R8 ;  /* 0x00008f00b3047a23 */ /* 0x000fe20000010808 */
[C---:B------:R-:W-:Y:S01]  /*b990*/  HMMA.16816.F32.BF16 R204, R16.reuse, R34, R64 ;  /* 0x0000002210cc723c */ /* 0x040fe20000041840 */
[----:B------:R-:W-:Y:S01]  /*b9a0*/  MOV R127, R29 ;  /* 0x0000001d007f7202 */ /* 0x000fe20000000f00 */
[-C--:B------:R-:W-:Y:S01]  /*b9b0*/  FMUL.FTZ R50, R50, R15.reuse ;  /* 0x0000000f32327220 */ /* 0x080fe20000410000 */
[----:B------:R1:W-:Y:S01]  /*b9c0*/  MUFU.EX2 R34, R4 ;  /* 0x0000000400227308 */ /* 0x0003e20000000800 */
[-C--:B------:R-:W-:Y:S01]  /*b9d0*/  FMUL.FTZ R51, R51, R15.reuse ;  /* 0x0000000f33337220 */ /* 0x080fe20000410000 */
[----:B------:R-:W-:Y:S01]  /*b9e0*/  MOV R125, R28 ;  /* 0x0000001c007d7202 */ /* 0x000fe20000000f00 */
[-C--:B------:R-:W-:Y:S01]  /*b9f0*/  FMUL.FTZ R86, R86, R15.reuse ;  /* 0x0000000f56567220 */ /* 0x080fe20000410000 */
[----:B------:R-:W-:Y:S01]  /*ba00*/  MOV R126, R140 ;  /* 0x0000008c007e7202 */ /* 0x000fe20000000f00 */
[----:B------:R-:W-:Y:S01]  /*ba10*/  HMMA.16816.F32.BF16 R36, R16, R132, R36 ;  /* 0x000000841024723c */ /* 0x000fe20000041824 */
[-C--:B------:R-:W-:Y:S01]  /*ba20*/  FMUL.FTZ R87, R87, R15.reuse ;  /* 0x0000000f57577220 */ /* 0x080fe20000410000 */
[----:B------:R-:W-:Y:S01]  /*ba30*/  LDSM.16.MT88.4 R64, [R217+0xa800] ;  /* 0x00a80000d940783b */ /* 0x000fe20000004200 */
[----:B------:R-:W-:-:S02]  /*ba40*/  FMUL.FTZ R98, R98, R15 ;  /* 0x0000000f62627220 */ /* 0x000fc40000410000 */
[-C--:B------:R-:W-:Y:S02]  /*ba50*/  FMUL.FTZ R99, R99, R15.reuse ;  /* 0x0000000f63637220 */ /* 0x080fe40000410000 */
[-C--:B------:R-:W-:Y:S01]  /*ba60*/  FMUL.FTZ R117, R117, R20.reuse ;  /* 0x0000001475757220 */ /* 0x080fe20000410000 */
[C---:B------:R-:W-:Y:S01]  /*ba70*/  HMMA.16816.F32.BF16 R228, R16.reuse, R30, R172 ;  /* 0x0000001e10e4723c */ /* 0x040fe200000418ac */
[-C--:B------:R-:W-:Y:S01]  /*ba80*/  FMUL.FTZ R118, R118, R15.reuse ;  /* 0x0000000f76767220 */ /* 0x080fe20000410000 */
[----:B------:R-:W2:Y:S01]  /*ba90*/  LDSM.16.MT88.4 R172, [R215+0xa800] ;  /* 0x00a80000d7ac783b */ /* 0x000ea20000004200 */
[----:B-1----:R-:W-:Y:S02]  /*baa0*/  FFMA.FTZ R4, R178, c[0x0][0x23c], -R8 ;  /* 0x00008f00b2047a23 */ /* 0x002fe40000010808 */
[----:B------:R-:W-:Y:S02]  /*bab0*/  FMUL.FTZ R119, R119, R15 ;  /* 0x0000000f77777220 */ /* 0x000fe40000410000 */
[----:B------:R1:W3:Y:S01]  /*bac0*/  MUFU.EX2 R132, R4 ;  /* 0x0000000400847308 */ /* 0x0002e20000000800 */
        /* <DEDUP_REMOVED lines=9> */
[--C-:B-1----:R-:W-:Y:S01]  /*bb60*/  FFMA.FTZ R4, R177, c[0x0][0x23c], -R8.reuse ;  /* 0x00008f00b1047a23 */ /* 0x102fe20000010808 */
[----:B------:R-:W-:Y:S01]  /*bb70*/  MOV R40, R159 ;  /* 0x0000009f00287202 */ /* 0x000fe20000000f00 */
[C---:B------:R-:W-:Y:S01]  /*bb80*/  HMMA.16816.F32.BF16 R208, R16.reuse, R134, R48 ;  /* 0x0000008610d0723c */ /* 0x040fe20000041830 */
[----:B------:R-:W-:Y:S01]  /*bb90*/  MOV R41, R158 ;  /* 0x0000009e00297202 */ /* 0x000fe20000000f00 */
[----:B------:R1:W-:Y:S01]  /*bba0*/  MUFU.EX2 R133, R4 ;  /* 0x0000000400857308 */ /* 0x0003e20000000800 */
[----:B------:R-:W-:Y:S02]  /*bbb0*/  FMUL.FTZ R115, R115, R15 ;  /* 0x0000000f73737220 */ /* 0x000fe40000410000 */
[----:B------:R-:W-:Y:S02]  /*bbc0*/  FMUL.FTZ R100, R100, R20 ;  /* 0x0000001464647220 */ /* 0x000fe40000410000 */
        /* <DEDUP_REMOVED lines=9> */
[C---:B------:R-:W-:Y:S01]  /*bc60*/  HMMA.16816.F32.BF16 R116, R16.reuse, R24, R116 ;  /* 0x000000181074723c */ /* 0x040fe20000041874 */
[----:B------:R-:W-:Y:S01]  /*bc70*/  MOV R45, R126 ;  /* 0x0000007e002d7202 */ /* 0x000fe20000000f00 */
[----:B-1----:R-:W-:Y:S01]  /*bc80*/  FFMA.FTZ R4, R181, c[0x0][0x23c], -R8 ;  /* 0x00008f00b5047a23 */ /* 0x002fe20000010808 */
[----:B------:R-:W-:Y:S01]  /*bc90*/  MOV R135, R234 ;  /* 0x000000ea00877202 */ /* 0x000fe20000000f00 */
[----:B------:R-:W-:Y:S01]  /*bca0*/  FFMA.FTZ R3, R249, R3, R187 ;  /* 0x00000003f9037223 */ /* 0x000fe200000100bb */
[----:B------:R-:W-:Y:S01]  /*bcb0*/  MOV R134, R233 ;  /* 0x000000e900867202 */ /* 0x000fe20000000f00 */
[----:B------:R1:W4:Y:S02]  /*bcc0*/  MUFU.EX2 R35, R4 ;  /* 0x0000000400237308 */ /* 0x0003240000000800 */
[C---:B------:R-:W-:Y:S07]  /*bcd0*/  HMMA.16816.F32.BF16 R24, R16.reuse, R26, R128 ;  /* 0x0000001a1018723c */ /* 0x040fee0000041880 */
[----:B---3--:R-:W-:Y:S01]  /*bce0*/  F2FP.BF16.PACK_AB R128, R132, R34 ;  /* 0x000000228480723e */ /* 0x008fe200000010ff */
[----:B------:R-:W-:Y:S01]  /*bcf0*/  HMMA.16816.F32.BF16 R100, R16, R56, R100 ;  /* 0x000000381064723c */ /* 0x000fe20000041864 */
[----:B-1----:R-:W-:Y:S01]  /*bd00*/  FFMA.FTZ R4, R143, c[0x0][0x23c], -R2 ;  /* 0x00008f008f047a23 */ /* 0x002fe20000010802 */
[----:B----4-:R-:W-:-:S03]  /*bd10*/  F2FP.BF16.PACK_AB R130, R35, R133 ;  /* 0x000000852382723e */ /* 0x010fc600000010ff */
[----:B------:R1:W-:Y:S02]  /*bd20*/  MUFU.EX2 R30, R4 ;  /* 0x00000004001e7308 */ /* 0x0003e40000000800 */
[----:B-1----:R-:W-:Y:S02]  /*bd30*/  FFMA.FTZ R4, R142, c[0x0][0x23c], -R2 ;  /* 0x00008f008e047a23 */ /* 0x002fe40000010802 */
[----:B------:R-:W-:Y:S01]  /*bd40*/  HMMA.16816.F32.BF16 R140, R16, R46, R96 ;  /* 0x0000002e108c723c */ /* 0x000fe20000041860 */
[----:B------:R-:W-:Y:S03]  /*bd50*/  LDSM.16.MT88.4 R96, [R215+0xb800] ;  /* 0x00b80000d760783b */ /* 0x000fe60000004200 */
[----:B------:R1:W3:Y:S03]  /*bd60*/  MUFU.EX2 R32, R4 ;  /* 0x0000000400207308 */ /* 0x0002e60000000800 */
[----:B------:R-:W-:-:S02]  /*bd70*/  MOV R46, R127 ;  /* 0x0000007f002e7202 */ /* 0x000fc40000000f00 */
[----:B------:R-:W-:Y:S01]  /*bd80*/  MOV R47, R203 ;  /* 0x000000cb002f7202 */ /* 0x000fe20000000f00 */
[--C-:B-1----:R-:W-:Y:S01]  /*bd90*/  FFMA.FTZ R4, R139, c[0x0][0x23c], -R2.reuse ;  /* 0x00008f008b047a23 */ /* 0x102fe20000010802 */
[----:B---3--:R-:W-:Y:S01]  /*bda0*/  F2FP.BF16.PACK_AB R129, R32, R30 ;  /* 0x0000001e2081723e */ /* 0x008fe200000010ff */
[----:B------:R-:W-:Y:S02]  /*bdb0*/  FFMA.FTZ R2, R176, c[0x0][0x23c], -R2 ;  /* 0x00008f00b0027a23 */ /* 0x000fe40000010802 */
[----:B------:R-:W-:Y:S01]  /*bdc0*/  HMMA.16816.F32.BF16 R176, R16, R42, R80 ;  /* 0x0000002a10b0723c */ /* 0x000fe20000041850 */
[----:B------:R1:W-:Y:S01]  /*bdd0*/  MUFU.EX2 R33, R4 ;  /* 0x0000000400217308 */ /* 0x0003e20000000800 */
[----:B------:R-:W-:Y:S05]  /*bde0*/  LDSM.16.MT88.4 R80, [R213+0xb800] ;  /* 0x00b80000d550783b */ /* 0x000fea0000004200 */
[----:B------:R-:W-:-:S02]  /*bdf0*/  MOV R42, R157 ;  /* 0x0000009d002a7202 */ /* 0x000fc40000000f00 */
[----:B------:R3:W4:Y:S01]  /*be00*/  MUFU.EX2 R31, R2 ;  /* 0x00000002001f7308 */ /* 0x0007220000000800 */
[----:B------:R-:W-:Y:S02]  /*be10*/  MOV R43, R156 ;  /* 0x0000009c002b7202 */ /* 0x000fe40000000f00 */
[----:B------:R-:W5:Y:S04]  /*be20*/  LDSM.16.MT88.4 R156, [R213+0xa800] ;  /* 0x00a80000d59c783b */ /* 0x000f680000004200 */
[----:B-1----:R-:W1:Y:S01]  /*be30*/  LDSM.16.MT88.4 R4, [R217+0xb800] ;  /* 0x00b80000d904783b */ /* 0x002e620000004200 */
[----:B---3--:R-:W-:Y:S01]  /*be40*/  FFMA.FTZ R2, R138, c[0x0][0x23c], -R0 ;  /* 0x00008f008a027a23 */ /* 0x008fe20000010800 */
[----:B----4-:R-:W-:-:S03]  /*be50*/  F2FP.BF16.PACK_AB R131, R31, R33 ;  /* 0x000000211f83723e */ /* 0x010fc600000010ff */
[----:B------:R3:W-:Y:S04]  /*be60*/  MUFU.EX2 R29, R2 ;  /* 0x00000002001d7308 */ /* 0x0007e80000000800 */
[C---:B--2---:R-:W-:Y:S08]  /*be70*/  HMMA.16816.F32.BF16 R160, R128.reuse, R172, R160 ;  /* 0x000000ac80a0723c */ /* 0x044ff000000418a0 */
[----:B------:R-:W-:Y:S01]  /*be80*/  HMMA.16816.F32.BF16 R52, R128, R64, R52 ;  /* 0x000000408034723c */ /* 0x000fe20000041834 */
[----:B---3--:R-:W-:-:S04]  /*be90*/  FFMA.FTZ R2, R137, c[0x0][0x23c], -R0 ;  /* 0x00008f0089027a23 */ /* 0x008fc80000010800 */
[----:B------:R2:W3:Y:S03]  /*bea0*/  MUFU.EX2 R28, R2 ;  /* 0x00000002001c7308 */ /* 0x0004e60000000800 */
[----:B------:R-:W-:Y:S01]  /*beb0*/  HMMA.16816.F32.BF16 R136, R16, R58, R112 ;  /* 0x0000003a1088723c */ /* 0x000fe20000041870 */
[----:B------:R-:W4:Y:S06]  /*bec0*/  LDSM.16.MT88.4 R112, [R218+0xb800] ;  /* 0x00b80000da70783b */ /* 0x000f2c0000004200 */
[----:B------:R-:W-:Y:S01]  /*bed0*/  FFMA.FTZ R16, R252, R20, R201 ;  /* 0x00000014fc107223 */ /* 0x000fe200000100c9 */
[----:B-----5:R-:W-:Y:S01]  /*bee0*/  HMMA.16816.F32.BF16 R148, R128, R156, R148 ;  /* 0x0000009c8094723c */ /* 0x020fe20000041894 */
[--C-:B--2---:R-:W-:Y:S01]  /*bef0*/  FFMA.FTZ R2, R180, c[0x0][0x23c], -R0.reuse ;  /* 0x00008f00b4027a23 */ /* 0x104fe20000010800 */
[----:B---3--:R-:W-:Y:S01]  /*bf00*/  F2FP.BF16.PACK_AB R124, R28, R29 ;  /* 0x0000001d1c7c723e */ /* 0x008fe200000010ff */
[----:B------:R-:W-:-:S05]  /*bf10*/  FFMA.FTZ R0, R183, c[0x0][0x23c], -R0 ;  /* 0x00008f00b7007a23 */ /* 0x000fca0000010800 */
[C---:B-1----:R-:W-:Y:S01]  /*bf20*/  HMMA.16816.F32.BF16 R116, R128.reuse, R4, R116 ;  /* 0x000000048074723c */ /* 0x042fe20000041874 */
[----:B------:R1:W-:Y:S07]  /*bf30*/  MUFU.EX2 R23, R2 ;  /* 0x0000000200177308 */ /* 0x0003ee0000000800 */
[C---:B------:R-:W-:Y:S01]  /*bf40*/  HMMA.16816.F32.BF16 R68, R128.reuse, R80, R68 ;  /* 0x000000508044723c */ /* 0x040fe20000041844 */
[----:B------:R2:W3:Y:S07]  /*bf50*/  MUFU.EX2 R22, R0 ;  /* 0x0000000000167308 */ /* 0x0004ee0000000800 */
[----:B------:R-:W-:Y:S01]  /*bf60*/  HMMA.16816.F32.BF16 R84, R128, R96, R84 ;  /* 0x000000608054723c */ /* 0x000fe20000041854 */
[----:B-1----:R-:W-:-:S06]  /*bf70*/  FFMA.FTZ R2, R185, c[0x0][0x23c], -R13 ;  /* 0x00008f00b9027a23 */ /* 0x002fcc000001080d */
[----:B------:R-:W-:Y:S01]  /*bf80*/  MUFU.EX2 R2, R2 ;  /* 0x0000000200027308 */ /* 0x000fe20000000800 */
[----:B----4-:R-:W-:Y:S01]  /*bf90*/  HMMA.16816.F32.BF16 R100, R128, R112, R100 ;  /* 0x000000708064723c */ /* 0x010fe20000041864 */
[----:B--2---:R-:W-:Y:S01]  /*bfa0*/  FFMA.FTZ R0, R182, c[0x0][0x23c], -R13 ;  /* 0x00008f00b6007a23 */ /* 0x004fe2000001080d */
[----:B---3--:R-:W-:-:S05]  /*bfb0*/  F2FP.BF16.PACK_AB R126, R22, R23 ;  /* 0x00000017167e723e */ /* 0x008fca00000010ff */
[----:B------:R1:W-:Y:S02]  /*bfc0*/  MUFU.EX2 R21, R0 ;  /* 0x0000000000157308 */ /* 0x0003e40000000800 */
[----:B-1----:R-:W-:-:S06]  /*bfd0*/  FFMA.FTZ R0, R184, c[0x0][0x23c], -R13 ;  /* 0x00008f00b8007a23 */ /* 0x002fcc000001080d */
[----:B------:R1:W2:Y:S02]  /*bfe0*/  MUFU.EX2 R8, R0 ;  /* 0x0000000000087308 */ /* 0x0002a40000000800 */
[----:B-1----:R-:W-:Y:S01]  /*bff0*/  FFMA.FTZ R0, R186, c[0x0][0x23c], -R13 ;  /* 0x00008f00ba007a23 */ /* 0x002fe2000001080d */
[----:B--2---:R-:W-:-:S05]  /*c000*/  F2FP.BF16.PACK_AB R125, R8, R21 ;  /* 0x00000015087d723e */ /* 0x004fca00000010ff */
[----:B------:R-:W1:Y:S02]  /*c010*/  MUFU.EX2 R13, R0 ;  /* 0x00000000000d7308 */ /* 0x000e640000000800 */
[----:B-1----:R-:W-:Y:S01]  /*c020*/  F2FP.BF16.PACK_AB R127, R2, R13 ;  /* 0x0000000d027f723e */ /* 0x002fe200000010ff */
[----:B------:R-:W-:-:S04]  /*c030*/  FFMA.FTZ R0, R250, R14, R192 ;  /* 0x0000000efa007223 */ /* 0x000fc800000100c0 */
[----:B------:R-:W-:Y:S02]  /*c040*/  FADD.FTZ R0, R191, R0 ;  /* 0x00000000bf007221 */ /* 0x000fe40000010000 */
[----:B------:R-:W-:Y:S02]  /*c050*/  HMMA.16816.F32.BF16 R144, R124, R156, R144 ;  /* 0x0000009c7c90723c */ /* 0x000fe40000041890 */
[----:B------:R-:W-:-:S06]  /*c060*/  FADD.FTZ R0, R193, R0 ;  /* 0x00000000c1007221 */ /* 0x000fcc0000010000 */
[-C--:B------:R-:W-:Y:S08]  /*c070*/  HMMA.16816.F32.BF16 R152, R124, R158.reuse, R152 ;  /* 0x0000009e7c98723c */ /* 0x080ff00000041898 */
[----:B------:R-:W-:Y:S01]  /*c080*/  HMMA.16816.F32.BF16 R156, R128, R158, R48 ;  /* 0x0000009e809c723c */ /* 0x000fe20000041830 */
[----:B------:R-:W1:Y:S07]  /*c090*/  LDSM.16.MT88.4 R48, [R218+0xa800] ;  /* 0x00a80000da30783b */ /* 0x000e6e0000004200 */
[C---:B------:R-:W-:Y:S07]  /*c0a0*/  HMMA.16816.F32.BF16 R120, R124.reuse, R4, R120 ;  /* 0x000000047c78723c */ /* 0x040fee0000041878 */
[----:B------:R-:W-:Y:S01]  /*c0b0*/  FFMA.FTZ R4, R251, R15, R196 ;  /* 0x0000000ffb047223 */ /* 0x000fe200000100c4 */
        /* <DEDUP_REMOVED lines=28> */
[----:B------:R-:W-:Y:S01]  /*c280*/  FADD.FTZ R250, R22, R3 ;  /* 0x0000000316fa7221 */ /* 0x000fe20000010000 */
[----:B------:R-:W-:Y:S01]  /*c290*/  MOV R3, R232 ;  /* 0x000000e800037202 */ /* 0x000fe20000000f00 */
        /* <DEDUP_REMOVED lines=16> */
[----:B------:R-:W-:Y:S01]  /*c3a0*/  MOV R136, R235 ;  /* 0x000000eb00887202 */ /* 0x000fe20000000f00 */
[-C--:B------:R-:W-:Y:S08]  /*c3b0*/  HMMA.16816.F32.BF16 R124, R124, R6.reuse, R240 ;  /* 0x000000067c7c723c */ /* 0x080ff000000418f0 */
[----:B------:R-:W-:Y:S01]  /*c3c0*/  HMMA.16816.F32.BF16 R128, R128, R6, R24 ;  /* 0x000000068080723c */ /* 0x000fe20000041818 */
[----:B------:R-:W-:Y:S11]  /*c3d0*/  @!P0 BRA `(.L_x_934) ;  /* 0x00002c1000008947 */ /* 0x000ff60003800000 */
[----:B------:R-:W2:Y:S01]  /*c3e0*/  LDL.64 R180, [R1+0x30] ;  /* 0x0000300001b47983 */ /* 0x000ea20000100a00 */
[----:B------:R-:W-:Y:S01]  /*c3f0*/  UIADD3 UR4, UR8, -0x2, URZ ;  /* 0xfffffffe08047890 */ /* 0x000fe2000fffe03f */
[----:B------:R-:W-:-:S04]  /*c400*/  DEPBAR.LE SB0, 0x0 ;  /* 0x000080000000791a */ /* 0x000fc80000000000 */
[----:B------:R-:W-:Y:S01]  /*c410*/  UMOV UR13, 0x6 ;  /* 0x00000006000d7882 */ /* 0x000fe20000000000 */
[----:B------:R-:W-:Y:S01]  /*c420*/  IMAD.U32 R0, RZ, RZ, UR4 ;  /* 0x00000004ff007e24 */ /* 0x000fe2000f8e00ff */
[----:B------:R-:W-:Y:S01]  /*c430*/  ULDC.64 UR4, c[0x0][0x1a0] ;  /* 0x0000680000047ab9 */ /* 0x000fe20000000a00 */
[----:B------:R-:W-:Y:S01]  /*c440*/  BAR.SYNC.DEFER_BLOCKING 0x0 ;  /* 0x0000000000007b1d */ /* 0x000fe20000010000 */
[----:B------:R-:W-:Y:S01]  /*c450*/  USHF.L.U32 UR7, UR4, 0x6, URZ ;  /* 0x0000000604077899 */ /* 0x000fe2000800063f */
[----:B------:R-:W-:Y:S01]  /*c460*/  IADD3 R4, P1, R236, -UR6, RZ ;  /* 0x80000006ec047c10 */ /* 0x000fe2000ff3e0ff */
[----:B------:R-:W-:Y:S02]  /*c470*/  USHF.L.U64.HI UR5, UR4, UR13, UR5 ;  /* 0x0000000d04057299 */ /* 0x000fe40008010205 */
[----:B------:R-:W-:Y:S01]  /*c480*/  UIADD3 UR7, UP0, -UR7, 0x80, URZ ;  /* 0x0000008007077890 */ /* 0x000fe2000ff1e13f */
[----:B------:R-:W-:-:S03]  /*c490*/  IADD3.X R5, R237, ~UR9, RZ, P1, !PT ;  /* 0x80000009ed057c10 */ /* 0x000fc60008ffe4ff */
[----:B------:R-:W-:Y:S02]  /*c4a0*/  UIADD3.X UR5, URZ, ~UR5, URZ, UP0, !UPT ;  /* 0x800000053f057290 */ /* 0x000fe400087fe43f */
[----:B------:R-:W-:Y:S01]  /*c4b0*/  UISETP.NE.AND UP0, UPT, UR8, 0x5, UPT ;  /* 0x000000050800788c */ /* 0x000fe2000bf05270 */
[----:B--2---:R-:W-:-:S04]  /*c4c0*/  IMAD.MOV.U32 R2, RZ, RZ, R180 ;  /* 0x000000ffff027224 */ /* 0x004fc800078e00b4 */
[----:B------:R-:W-:Y:S01]  /*c4d0*/  IMAD R0, R0, UR24, R2 ;  /* 0x0000001800007c24 */ /* 0x000fe2000f8e0202 */
[----:B------:R-:W-:-:S04]  /*c4e0*/  IADD3 R2, P0, R236, UR7, RZ ;  /* 0x00000007ec027c10 */ /* 0x000fc8000ff1e0ff */
[----:B------:R-:W-:Y:S02]  /*c4f0*/  LEA R6, R0, c[0x0][0x170], 0x1 ;  /* 0x00005c0000067a11 */ /* 0x000fe400078e08ff */
[----:B------:R-:W-:Y:S02]  /*c500*/  IADD3.X R3, R237, UR5, RZ, P0, !PT ;  /* 0x00000005ed037c10 */ /* 0x000fe400087fe4ff */
[----:B------:R-:W-:-:S04]  /*c510*/  IADD3 R6, R6, -UR6, RZ ;  /* 0x8000000606067c10 */ /* 0x000fc8000fffe0ff */
[----:B------:R-:W-:-:S04]  /*c520*/  IADD3 R6, R6, -UR6, RZ ;  /* 0x8000000606067c10 */ /* 0x000fc8000fffe0ff */
[C---:B------:R-:W-:Y:S02]  /*c530*/  IADD3 R14, P3, R6.reuse, -UR6, RZ ;  /* 0x80000006060e7c10 */ /* 0x040fe4000ff7e0ff */
[----:B------:R-:W-:Y:S01]  /*c540*/  IADD3 R6, P2, R6, UR7, RZ ;  /* 0x0000000706067c10 */ /* 0x000fe2000ff5e0ff */
[----:B------:R-:W-:Y:S01]  /*c550*/  UIADD3 UR7, UR8, -0x5, URZ ;  /* 0xfffffffb08077890 */ /* 0x000fe2000fffe03f */
[C---:B------:R-:W-:Y:S02]  /*c560*/  IADD3.X R15, R239.reuse, ~UR9, RZ, P3, !PT ;  /* 0x80000009ef0f7c10 */ /* 0x040fe40009ffe4ff */
[----:B------:R-:W-:-:S03]  /*c570*/  IADD3.X R7, R239, UR5, RZ, P2, !PT ;  /* 0x00000005ef077c10 */ /* 0x000fc600097fe4ff */
        /* <DEDUP_REMOVED lines=8> */
[----:B------:R-:W4:Y:S04]  /*c600*/  LDSM.16.M88.4 R24, [R214+0x2000] ;  /* 0x00200000d618783b */ /* 0x000f280000000200 */
[----:B------:R-:W5:Y:S04]  /*c610*/  LDSM.16.M88.4 R16, [R214] ;  /* 0x00000000d610783b */ /* 0x000f680000000200 */
[----:B------:R-:W1:Y:S04]  /*c620*/  LDSM.16.M88.4 R180, [R212+0x8800] ;  /* 0x00880000d4b4783b */ /* 0x000e680000000200 */
[----:B------:R-:W-:Y:S04]  /*c630*/  LDSM.16.M88.4 R132, [R223] ;  /* 0x00000000df84783b */ /* 0x000fe80000000200 */
[----:B------:R-:W1:Y:S04]  /*c640*/  LDSM.16.M88.4 R28, [R216+0x2000] ;  /* 0x00200000d81c783b */ /* 0x000e680000000200 */
[----:B--2---:R-:W2:Y:S04]  /*c650*/  LDSM.16.M88.4 R4, [R216] ;  /* 0x00000000d804783b */ /* 0x004ea80000000200 */
[----:B------:R-:W2:Y:S04]  /*c660*/  LDSM.16.M88.4 R188, [R226] ;  /* 0x00000000e2bc783b */ /* 0x000ea80000000200 */
[----:B------:R-:W-:Y:S04]  /*c670*/  LDSM.16.M88.4 R176, [R221+0x8000] ;  /* 0x00800000ddb0783b */ /* 0x000fe80000000200 */
[----:B------:R-:W2:Y:S04]  /*c680*/  LDSM.16.M88.4 R20, [R222] ;  /* 0x00000000de14783b */ /* 0x000ea80000000200 */
[----:B------:R-:W2:Y:S01]  /*c690*/  LDSM.16.M88.4 R136, [R222+0x2000] ;  /* 0x00200000de88783b */ /* 0x000ea20000000200 */
[-C--:B----4-:R-:W-:Y:S03]  /*c6a0*/  HMMA.16816.F32.BF16 R140, R24, R32.reuse, RZ ;  /* 0x00000020188c723c */ /* 0x090fe600000418ff */
[----:B------:R-:W0:Y:S05]  /*c6b0*/  LDGDEPBAR ;  /* 0x00000000000079af */ /* 0x000e2a0000000000 */
[C---:B-----5:R-:W-:Y:S08]  /*c6c0*/  HMMA.16816.F32.BF16 R192, R16.reuse, R32, RZ ;  /* 0x0000002010c0723c */ /* 0x060ff000000418ff */
[C---:B-1----:R-:W-:Y:S08]  /*c6d0*/  HMMA.16816.F32.BF16 R196, R16.reuse, R180, RZ ;  /* 0x000000b410c4723c */ /* 0x042ff000000418ff */
[C---:B------:R-:W-:Y:S08]  /*c6e0*/  HMMA.16816.F32.BF16 R200, R16.reuse, R34, RZ ;  /* 0x0000002210c8723c */ /* 0x040ff000000418ff */
[----:B------:R-:W-:Y:S08]  /*c6f0*/  HMMA.16816.F32.BF16 R184, R16, R182, RZ ;  /* 0x000000b610b8723c */ /* 0x000ff000000418ff */
[----:B------:R-:W-:Y:S08]  /*c700*/  HMMA.16816.F32.BF16 R16, R28, R132, R140 ;  /* 0x000000841c10723c */ /* 0x000ff0000004188c */
[----:B------:R-:W-:Y:S08]  /*c710*/  HMMA.16816.F32.BF16 R32, R24, R34, RZ ;  /* 0x000000221820723c */ /* 0x000ff000000418ff */
[C---:B--2---:R-:W-:Y:S08]  /*c720*/  HMMA.16816.F32.BF16 R140, R4.reuse, R132, R192 ;  /* 0x00000084048c723c */ /* 0x044ff000000418c0 */
[C---:B------:R-:W-:Y:S08]  /*c730*/  HMMA.16816.F32.BF16 R204, R4.reuse, R134, R200 ;  /* 0x0000008604cc723c */ /* 0x040ff000000418c8 */
[----:B------:R-:W-:Y:S01]  /*c740*/  HMMA.16816.F32.BF16 R192, R4, R190, R184 ;  /* 0x000000be04c0723c */ /* 0x000fe200000418b8 */
[----:B------:R-:W1:Y:S07]  /*c750*/  LDSM.16.M88.4 R184, [R221+0x8800] ;  /* 0x00880000ddb8783b */ /* 0x000e6e0000000200 */
[----:B------:R-:W-:Y:S01]  /*c760*/  HMMA.16816.F32.BF16 R200, R28, R134, R32 ;  /* 0x000000861cc8723c */ /* 0x000fe20000041820 */
[----:B------:R-:W-:Y:S07]  /*c770*/  LDSM.16.M88.4 R132, [R220+0x2000] ;  /* 0x00200000dc84783b */ /* 0x000fee0000000200 */
[----:B------:R-:W-:Y:S01]  /*c780*/  HMMA.16816.F32.BF16 R208, R4, R188, R196 ;  /* 0x000000bc04d0723c */ /* 0x000fe200000418c4 */
[----:B------:R-:W-:Y:S07]  /*c790*/  LDSM.16.M88.4 R4, [R220] ;  /* 0x00000000dc04783b */ /* 0x000fee0000000200 */
[-C--:B------:R-:W-:Y:S01]  /*c7a0*/  HMMA.16816.F32.BF16 R32, R20, R176.reuse, R140 ;  /* 0x000000b01420723c */ /* 0x080fe2000004188c */
[----:B------:R-:W2:Y:S07]  /*c7b0*/  LDSM.16.M88.4 R140, [R219] ;  /* 0x00000000db8c783b */ /* 0x000eae0000000200 */
[----:B------:R-:W-:Y:S08]  /*c7c0*/  HMMA.16816.F32.BF16 R196, R136, R176, R16 ;  /* 0x000000b088c4723c */ /* 0x000ff00000041810 */
[----:B------:R-:W-:Y:S08]  /*c7d0*/  HMMA.16816.F32.BF16 R16, R24, R180, RZ ;  /* 0x000000b41810723c */ /* 0x000ff000000418ff */
[----:B------:R-:W-:Y:S08]  /*c7e0*/  HMMA.16816.F32.BF16 R236, R20, R178, R204 ;  /* 0x000000b214ec723c */ /* 0x000ff000000418cc */
[----:B------:R-:W-:Y:S01]  /*c7f0*/  HMMA.16816.F32.BF16 R204, R24, R182, RZ ;  /* 0x000000b618cc723c */ /* 0x000fe200000418ff */
[----:B------:R-:W4:Y:S07]  /*c800*/  LDSM.16.M88.4 R180, [R219+0x800] ;  /* 0x00080000dbb4783b */ /* 0x000f2e0000000200 */
[----:B-1----:R-:W-:Y:S08]  /*c810*/  HMMA.16816.F32.BF16 R228, R20, R186, R192 ;  /* 0x000000ba14e4723c */ /* 0x002ff000000418c0 */
[----:B------:R-:W-:Y:S01]  /*c820*/  HMMA.16816.F32.BF16 R192, R28, R188, R16 ;  /* 0x000000bc1cc0723c */ /* 0x000fe20000041810 */
[----:B------:R-:W-:Y:S07]  /*c830*/  LDSM.16.M88.4 R16, [R214+0x4000] ;  /* 0x00400000d610783b */ /* 0x000fee0000000200 */
[----:B------:R-:W-:Y:S01]  /*c840*/  HMMA.16816.F32.BF16 R240, R20, R184, R208 ;  /* 0x000000b814f0723c */ /* 0x000fe200000418d0 */
[----:B------:R-:W-:Y:S07]  /*c850*/  LDSM.16.M88.4 R20, [R212+0x9000] ;  /* 0x00900000d414783b */ /* 0x000fee0000000200 */
[----:B------:R-:W-:Y:S08]  /*c860*/  HMMA.16816.F32.BF16 R176, R136, R178, R200 ;  /* 0x000000b288b0723c */ /* 0x000ff000000418c8 */
[-C--:B--2---:R-:W-:Y:S01]  /*c870*/  HMMA.16816.F32.BF16 R24, R4, R140.reuse, R32 ;  /* 0x0000008c0418723c */ /* 0x084fe20000041820 */
[----:B------:R-:W1:Y:S07]  /*c880*/  LDSM.16.M88.4 R32, [R214+0x6000] ;  /* 0x00600000d620783b */ /* 0x000e6e0000000200 */
[----:B------:R-:W-:Y:S08]  /*c890*/  HMMA.16816.F32.BF16 R196, R132, R140, R196 ;  /* 0x0000008c84c4723c */ /* 0x000ff000000418c4 */
[----:B------:R-:W-:Y:S01]  /*c8a0*/  HMMA.16816.F32.BF16 R208, R28, R190, R204 ;  /* 0x000000be1cd0723c */ /* 0x000fe200000418cc */
[----:B------:R-:W-:Y:S04]  /*c8b0*/  LDSM.16.M88.4 R28, [R216+0x6000] ;  /* 0x00600000d81c783b */ /* 0x000fe80000000200 */
[----:B------:R-:W-:Y:S03]  /*c8c0*/  LDSM.16.M88.4 R188, [R212+0x9800] ;  /* 0x00980000d4bc783b */ /* 0x000fe60000000200 */
[----:B------:R-:W-:Y:S08]  /*c8d0*/  HMMA.16816.F32.BF16 R200, R136, R184, R192 ;  /* 0x000000b888c8723c */ /* 0x000ff000000418c0 */
[-C--:B------:R-:W-:Y:S08]  /*c8e0*/  HMMA.16816.F32.BF16 R204, R4, R142.reuse, R236 ;  /* 0x0000008e04cc723c */ /* 0x080ff000000418ec */
[----:B------:R-:W-:Y:S01]  /*c8f0*/  HMMA.16816.F32.BF16 R192, R132, R142, R176 ;  /* 0x0000008e84c0723c */ /* 0x000fe200000418b0 */
[----:B------:R-:W2:Y:S07]  /*c900*/  LDSM.16.M88.4 R140, [R225] ;  /* 0x00000000e18c783b */ /* 0x000eae0000000200 */
[C---:B----4-:R-:W-:Y:S08]  /*c910*/  HMMA.16816.F32.BF16 R240, R4.reuse, R180, R240 ;  /* 0x000000b404f0723c */ /* 0x050ff000000418f0 */
[----:B------:R-:W-:Y:S01]  /*c920*/  HMMA.16816.F32.BF16 R228, R4, R182, R228 ;  /* 0x000000b604e4723c */ /* 0x000fe200000418e4 */
[----:B------:R-:W4:Y:S07]  /*c930*/  LDSM.16.M88.4 R4, [R216+0x4000] ;  /* 0x00400000d804783b */ /* 0x000f2e0000000200 */
[-C--:B-1----:R-:W-:Y:S08]  /*c940*/  HMMA.16816.F32.BF16 R176, R32, R20.reuse, R196 ;  /* 0x0000001420b0723c */ /* 0x082ff000000418c4 */
[----:B------:R-:W-:Y:S08]  /*c950*/  HMMA.16816.F32.BF16 R24, R16, R20, R24 ;  /* 0x000000141018723c */ /* 0x000ff00000041818 */
[----:B------:R-:W-:Y:S08]  /*c960*/  HMMA.16816.F32.BF16 R196, R32, R22, R192 ;  /* 0x0000001620c4723c */ /* 0x000ff000000418c0 */
[----:B--2---:R-:W-:Y:S01]  /*c970*/  HMMA.16816.F32.BF16 R192, R28, R140, R176 ;  /* 0x0000008c1cc0723c */ /* 0x004fe200000418b0 */
[----:B------:R-:W1:Y:S07]  /*c980*/  LDSM.16.M88.4 R176, [R224] ;  /* 0x00000000e0b0783b */ /* 0x000e6e0000000200 */
[----:B------:R-:W-:Y:S08]  /*c990*/  HMMA.16816.F32.BF16 R236, R136, R186, R208 ;  /* 0x000000ba88ec723c */ /* 0x000ff000000418d0 */
[C---:B------:R-:W-:Y:S01]  /*c9a0*/  HMMA.16816.F32.BF16 R184, R16.reuse, R22, R204 ;  /* 0x0000001610b8723c */ /* 0x040fe200000418cc */
[----:B------:R-:W-:Y:S07]  /*c9b0*/  LDSM.16.M88.4 R20, [R222+0x6000] ;  /* 0x00600000de14783b */ /* 0x000fee0000000200 */
[C---:B------:R-:W-:Y:S08]  /*c9c0*/  HMMA.16816.F32.BF16 R208, R16.reuse, R188, R240 ;  /* 0x000000bc10d0723c */ /* 0x040ff000000418f0 */
[----:B------:R-:W-:Y:S01]  /*c9d0*/  HMMA.16816.F32.BF16 R204, R16, R190, R228 ;  /* 0x000000be10cc723c */ /* 0x000fe200000418e4 */
[----:B------:R-:W-:Y:S07]  /*c9e0*/  LDSM.16.M88.4 R16, [R221+0x9000] ;  /* 0x00900000dd10783b */ /* 0x000fee0000000200 */
[----:B----4-:R-:W-:Y:S01]  /*c9f0*/  HMMA.16816.F32.BF16 R136, R4, R140, R24 ;  /* 0x0000008c0488723c */ /* 0x010fe20000041818 */
[----:B------:R-:W2:Y:S07]  /*ca00*/  LDSM.16.M88.4 R24, [R222+0x4000] ;  /* 0x00400000de18783b */ /* 0x000eae0000000200 */
[----:B------:R-:W-:Y:S08]  /*ca10*/  HMMA.16816.F32.BF16 R244, R132, R180, R200 ;  /* 0x000000b484f4723c */ /* 0x000ff000000418c8 */
[-C--:B------:R-:W-:Y:S08]  /*ca20*/  HMMA.16816.F32.BF16 R184, R4, R142.reuse, R184 ;  /* 0x0000008e04b8723c */ /* 0x080ff000000418b8 */
[----:B------:R-:W-:Y:S08]  /*ca30*/  HMMA.16816.F32.BF16 R140, R28, R142, R196 ;  /* 0x0000008e1c8c723c */ /* 0x000ff000000418c4 */
[----:B------:R-:W-:Y:S01]  /*ca40*/  IMAD.MOV.U32 R8, RZ, RZ, R244 ;  /* 0x000000ffff087224 */ /* 0x000fe200078e00f4 */
[----:B-1----:R-:W-:Y:S01]  /*ca50*/  HMMA.16816.F32.BF16 R240, R4, R176, R208 ;  /* 0x000000b004f0723c */ /* 0x002fe200000418d0 */
[----:B---3--:R-:W-:-:S02]  /*ca60*/  IMAD.MOV.U32 R3, RZ, RZ, R245 ;  /* 0x000000ffff037224 */ /* 0x008fc400078e00f5 */
[----:B------:R-:W-:Y:S02]  /*ca70*/  IMAD.MOV.U32 R2, RZ, RZ, R246 ;  /* 0x000000ffff027224 */ /* 0x000fe400078e00f6 */
[----:B------:R-:W-:Y:S02]  /*ca80*/  IMAD.MOV.U32 R0, RZ, RZ, R247 ;  /* 0x000000ffff007224 */ /* 0x000fe400078e00f7 */
[----:B------:R-:W-:Y:S01]  /*ca90*/  IMAD.MOV.U32 R208, RZ, RZ, R8 ;  /* 0x000000ffffd07224 */ /* 0x000fe200078e0008 */
[----:B------:R-:W-:Y:S01]  /*caa0*/  HMMA.16816.F32.BF16 R244, R132, R182, R236 ;  /* 0x000000b684f4723c */ /* 0x000fe200000418ec */
[----:B------:R-:W-:Y:S01]  /*cab0*/  LDSM.16.M88.4 R132, [R219+0x1000] ;  /* 0x00100000db84783b */ /* 0x000fe20000000200 */
[----:B------:R-:W-:Y:S02]  /*cac0*/  IMAD.MOV.U32 R209, RZ, RZ, R3 ;  /* 0x000000ffffd17224 */ /* 0x000fe400078e0003 */
[----:B------:R-:W-:Y:S02]  /*cad0*/  IMAD.MOV.U32 R210, RZ, RZ, R2 ;  /* 0x000000ffffd27224 */ /* 0x000fe400078e0002 */
[----:B------:R-:W-:-:S02]  /*cae0*/  IMAD.MOV.U32 R211, RZ, RZ, R0 ;  /* 0x000000ffffd37224 */ /* 0x000fc400078e0000 */
[----:B------:R-:W-:Y:S01]  /*caf0*/  HMMA.16816.F32.BF16 R236, R4, R178, R204 ;  /* 0x000000b204ec723c */ /* 0x000fe200000418cc */
[----:B------:R-:W1:Y:S01]  /*cb00*/  LDSM.16.M88.4 R4, [R220+0x4000] ;  /* 0x00400000dc04783b */ /* 0x000e620000000200 */
[----:B------:R-:W-:-:S04]  /*cb10*/  IMAD.U32 R0, RZ, RZ, UR7 ;  /* 0x00000007ff007e24 */ /* 0x000fc8000f8e00ff */
[----:B------:R-:W-:Y:S02]  /*cb20*/  IMAD R0, R0, 0x20, R248 ;  /* 0x0000002000007824 */ /* 0x000fe400078e02f8 */
[-C--:B--2---:R-:W-:Y:S01]  /*cb30*/  HMMA.16816.F32.BF16 R180, R24, R16.reuse, R136 ;  /* 0x0000001018b4723c */ /* 0x084fe20000041888 */
[----:B------:R-:W2:Y:S02]  /*cb40*/  LDSM.16.M88.4 R136, [R221+0x9800] ;  /* 0x00980000dd88783b */ /* 0x000ea40000000200 */
[C---:B------:R-:W-:Y:S02]  /*cb50*/  IADD3 R2, R0.reuse, 0x1, RZ ;  /* 0x0000000100027810 */ /* 0x040fe40007ffe0ff */
[-C--:B------:R-:W-:Y:S02]  /*cb60*/  ISETP.GE.AND P6, PT, R0, R9.reuse, PT ;  /* 0x000000090000720c */ /* 0x080fe40003fc6270 */
[C---:B------:R-:W-:Y:S01]  /*cb70*/  ISETP.GE.AND P4, PT, R2.reuse, R9, PT ;  /* 0x000000090200720c */ /* 0x040fe20003f86270 */
[----:B------:R-:W-:Y:S01]  /*cb80*/  HMMA.16816.F32.BF16 R204, R20, R16, R192 ;  /* 0x0000001014cc723c */ /* 0x000fe200000418c0 */
[----:B------:R-:W-:-:S02]  /*cb90*/  ISETP.GE.AND P5, PT, R2, R10, PT ;  /* 0x0000000a0200720c */ /* 0x000fc40003fa6270 */
[C---:B------:R-:W-:Y:S02]  /*cba0*/  ISETP.GE.AND P2, PT, R2.reuse, R11, PT ;  /* 0x0000000b0200720c */ /* 0x040fe40003f46270 */
[----:B------:R-:W-:Y:S02]  /*cbb0*/  ISETP.GE.AND P3, PT, R2, R12, PT ;  /* 0x0000000c0200720c */ /* 0x000fe40003f66270 */
[C---:B------:R-:W-:Y:S01]  /*cbc0*/  IADD3 R3, R0.reuse, 0x8, RZ ;  /* 0x0000000800037810 */ /* 0x040fe20007ffe0ff */
[----:B------:R-:W-:Y:S01]  /*cbd0*/  HMMA.16816.F32.BF16 R228, R20, R18, R140 ;  /* 0x0000001214e4723c */ /* 0x000fe2000004188c */
[C---:B------:R-:W-:Y:S02]  /*cbe0*/  IADD3 R2, R0.reuse, 0x9, RZ ;  /* 0x0000000900027810 */ /* 0x040fe40007ffe0ff */
[----:B------:R-:W-:Y:S02]  /*cbf0*/  ISETP.GE.AND P0, PT, R0, R10, PT ;  /* 0x0000000a0000720c */ /* 0x000fe40003f06270 */
[----:B------:R-:W-:-:S03]  /*cc00*/  ISETP.GE.AND P1, PT, R3, R9, PT ;  /* 0x000000090300720c */ /* 0x000fc60003f26270 */
[----:B------:R-:W-:Y:S01]  /*cc10*/  HMMA.16816.F32.BF16 R200, R24, R18, R184 ;  /* 0x0000001218c8723c */ /* 0x000fe200000418b8 */
[----:B------:R-:W3:Y:S07]  /*cc20*/  LDSM.16.M88.4 R16, [R220+0x6000] ;  /* 0x00600000dc10783b */ /* 0x000eee0000000200 */
[----:B-1----:R-:W-:Y:S08]  /*cc30*/  HMMA.16816.F32.BF16 R184, R4, R132, R180 ;  /* 0x0000008404b8723c */ /* 0x002ff000000418b4 */
[----:B------:R-:W-:Y:S08]  /*cc40*/  HMMA.16816.F32.BF16 R180, R32, R188, R208 ;  /* 0x000000bc20b4723c */ /* 0x000ff000000418d0 */
[C---:B--2---:R-:W-:Y:S08]  /*cc50*/  HMMA.16816.F32.BF16 R196, R24.reuse, R136, R240 ;  /* 0x0000008818c4723c */ /* 0x044ff000000418f0 */
[----:B------:R-:W-:Y:S01]  /*cc60*/  HMMA.16816.F32.BF16 R192, R24, R138, R236 ;  /* 0x0000008a18c0723c */ /* 0x000fe200000418ec */
[----:B------:R-:W1:Y:S01]  /*cc70*/  LDSM.16.M88.4 R24, [R219+0x1800] ;  /* 0x00180000db18783b */ /* 0x000e620000000200 */
[----:B------:R-:W-:Y:S01]  /*cc80*/  FMUL.FTZ R184, R184, c[0x0][0x2ec] ;  /* 0x0000bb00b8b87a20 */ /* 0x000fe20000410000 */
[----:B------:R-:W-:-:S04]  /*cc90*/  DEPBAR.LE SB0, 0x0 ;  /* 0x000080000000791a */ /* 0x000fc80000000000 */
[----:B------:R-:W-:Y:S01]  /*cca0*/  FMUL.FTZ R185, R185, c[0x0][0x2ec] ;  /* 0x0000bb00b9b97a20 */ /* 0x000fe20000410000 */
[----:B------:R-:W-:Y:S01]  /*ccb0*/  HMMA.16816.F32.BF16 R208, R32, R190, R244 ;  /* 0x000000be20d0723c */ /* 0x000fe200000418f4 */
[----:B------:R-:W-:Y:S02]  /*ccc0*/  FMUL.FTZ R187, R187, c[0x0][0x2ec] ;  /* 0x0000bb00bbbb7a20 */ /* 0x000fe40000410000 */
[----:B------:R-:W-:Y:S02]  /*ccd0*/  FMUL.FTZ R186, R186, c[0x0][0x2ec] ;  /* 0x0000bb00baba7a20 */ /* 0x000fe40000410000 */
[----:B------:R-:W-:Y:S03]  /*cce0*/  MUFU.TANH R185, R185 ;  /* 0x000000b900b97308 */ /* 0x000fe60000002400 */
[----:B---3--:R-:W-:Y:S05]  /*ccf0*/  HMMA.16816.F32.BF16 R140, R16, R132, R204 ;  /* 0x00000084108c723c */ /* 0x008fea00000418cc */
[----:B------:R-:W-:Y:S03]  /*cd00*/  MUFU.TANH R204, R184 ;  /* 0x000000b800cc7308 */ /* 0x000fe60000002400 */
[----:B------:R-:W-:Y:S05]  /*cd10*/  HMMA.16816.F32.BF16 R32, R4, R134, R200 ;  /* 0x000000860420723c */ /* 0x000fea00000418c8 */
[----:B------:R-:W-:Y:S03]  /*cd20*/  MUFU.TANH R187, R187 ;  /* 0x000000bb00bb7308 */ /* 0x000fe60000002400 */
[C---:B------:R-:W-:Y:S05]  /*cd30*/  HMMA.16816.F32.BF16 R188, R28.reuse, R176, R180 ;  /* 0x000000b01cbc723c */ /* 0x040fea00000418b4 */
[----:B------:R-:W-:Y:S03]  /*cd40*/  MUFU.TANH R186, R186 ;  /* 0x000000ba00ba7308 */ /* 0x000fe60000002400 */
[----:B------:R-:W-:Y:S01]  /*cd50*/  HMMA.16816.F32.BF16 R28, R28, R178, R208 ;  /* 0x000000b21c1c723c */ /* 0x000fe200000418d0 */
[----:B------:R-:W-:-:S02]  /*cd60*/  FMUL.FTZ R140, R140, c[0x0][0x2ec] ;  /* 0x0000bb008c8c7a20 */ /* 0x000fc40000410000 */
[----:B------:R-:W-:Y:S02]  /*cd70*/  FMUL.FTZ R141, R141, c[0x0][0x2ec] ;  /* 0x0000bb008d8d7a20 */ /* 0x000fe40000410000 */
[----:B------:R-:W-:Y:S01]  /*cd80*/  MUFU.TANH R177, R140 ;  /* 0x0000008c00b17308 */ /* 0x000fe20000002400 */
[----:B------:R-:W-:Y:S02]  /*cd90*/  FMUL.FTZ R143, R143, c[0x0][0x2ec] ;  /* 0x0000bb008f8f7a20 */ /* 0x000fe40000410000 */
[----:B------:R-:W-:Y:S01]  /*cda0*/  FMUL.FTZ R32, R32, c[0x0][0x2ec] ;  /* 0x0000bb0020207a20 */ /* 0x000fe20000410000 */
[----:B-1----:R-:W-:Y:S01]  /*cdb0*/  HMMA.16816.F32.BF16 R180, R4, R24, R196 ;  /* 0x0000001804b4723c */ /* 0x002fe200000418c4 */
[----:B------:R-:W-:Y:S02]  /*cdc0*/  FMUL.FTZ R33, R33, c[0x0][0x2ec] ;  /* 0x0000bb0021217a20 */ /* 0x000fe40000410000 */
[----:B------:R-:W-:Y:S01]  /*cdd0*/  FMUL.FTZ R34, R34, c[0x0][0x2ec] ;  /* 0x0000bb0022227a20 */ /* 0x000fe20000410000 */
[----:B------:R-:W-:Y:S01]  /*cde0*/  MUFU.TANH R184, R141 ;  /* 0x0000008d00b87308 */ /* 0x000fe20000002400 */
[----:B------:R-:W-:-:S02]  /*cdf0*/  FMUL.FTZ R35, R35, c[0x0][0x2ec] ;  /* 0x0000bb0023237a20 */ /* 0x000fc40000410000 */
[----:B------:R-:W-:Y:S01]  /*ce00*/  FMUL.FTZ R142, R142, c[0x0][0x2ec] ;  /* 0x0000bb008e8e7a20 */ /* 0x000fe20000410000 */
[----:B------:R-:W-:Y:S04]  /*ce10*/  HMMA.16816.F32.BF16 R132, R16, R134, R228 ;  /* 0x000000861084723c */ /* 0x000fe800000418e4 */
[----:B------:R-:W1:Y:S08]  /*ce20*/  MUFU.TANH R15, R32 ;  /* 0x00000020000f7308 */ /* 0x000e700000002400 */
[----:B------:R-:W-:Y:S04]  /*ce30*/  MUFU.TANH R8, R33 ;  /* 0x0000002100087308 */ /* 0x000fe80000002400 */
[----:B------:R-:W-:-:S02]  /*ce40*/  FMUL.FTZ R182, R182, c[0x0][0x2ec] ;  /* 0x0000bb00b6b67a20 */ /* 0x000fc40000410000 */
[----:B------:R-:W-:Y:S02]  /*ce50*/  FMUL.FTZ R180, R180, c[0x0][0x2ec] ;  /* 0x0000bb00b4b47a20 */ /* 0x000fe40000410000 */
[----:B------:R-:W-:Y:S01]  /*ce60*/  MUFU.TANH R141, R34 ;  /* 0x00000022008d7308 */ /* 0x000fe20000002400 */
[----:B------:R-:W-:Y:S02]  /*ce70*/  FMUL.FTZ R181, R181, c[0x0][0x2ec] ;  /* 0x0000bb00b5b57a20 */ /* 0x000fe40000410000 */
[----:B------:R-:W-:Y:S02]  /*ce80*/  FMUL.FTZ R183, R183, c[0x0][0x2ec] ;  /* 0x0000bb00b7b77a20 */ /* 0x000fe40000410000 */
[----:B------:R-:W-:Y:S02]  /*ce90*/  FMUL.FTZ R132, R132, c[0x0][0x2ec] ;  /* 0x0000bb0084847a20 */ /* 0x000fe40000410000 */
[----:B------:R-:W-:Y:S01]  /*cea0*/  FMUL.FTZ R133, R133, c[0x0][0x2ec] ;  /* 0x0000bb0085857a20 */ /* 0x000fe20000410000 */
[----:B------:R2:W-:Y:S01]  /*ceb0*/  MUFU.TANH R140, R35 ;  /* 0x00000023008c7308 */ /* 0x0005e20000002400 */
[----:B------:R-:W-:-:S02]  /*cec0*/  FMUL.FTZ R134, R134, c[0x0][0x2ec] ;  /* 0x0000bb0086867a20 */ /* 0x000fc40000410000 */
[----:B------:R-:W-:-:S05]  /*ced0*/  FMUL.FTZ R135, R135, c[0x0][0x2ec] ;  /* 0x0000bb0087877a20 */ /* 0x000fca0000410000 */
[----:B------:R-:W-:Y:S01]  /*cee0*/  MUFU.TANH R200, R142 ;  /* 0x0000008e00c87308 */ /* 0x000fe20000002400 */
[----:B--2---:R-:W-:Y:S07]  /*cef0*/  HMMA.16816.F32.BF16 R32, R4, R26, R192 ;  /* 0x0000001a0420723c */ /* 0x004fee00000418c0 */
[----:B------:R-:W2:Y:S01]  /*cf00*/  MUFU.TANH R143, R143 ;  /* 0x0000008f008f7308 */ /* 0x000ea20000002400 */
[C---:B------:R-:W-:Y:S07]  /*cf10*/  HMMA.16816.F32.BF16 R4, R20.reuse, R136, R188 ;  /* 0x000000881404723c */ /* 0x040fee00000418bc */
[----:B------:R3:W-:Y:S01]  /*cf20*/  MUFU.TANH R176, R132 ;  /* 0x0000008400b07308 */ /* 0x0007e20000002400 */
[----:B-1----:R-:W-:Y:S01]  /*cf30*/  FSEL R137, R15, -INF , !P1 ;  /* 0xff8000000f897808 */ /* 0x002fe20004800000 */
[----:B------:R-:W-:Y:S06]  /*cf40*/  HMMA.16816.F32.BF16 R20, R20, R138, R28 ;  /* 0x0000008a1414723c */ /* 0x000fec000004181c */
[----:B------:R1:W-:Y:S01]  /*cf50*/  MUFU.TANH R142, R133 ;  /* 0x00000085008e7308 */ /* 0x0003e20000002400 */
[----:B------:R-:W-:-:S02]  /*cf60*/  ISETP.GE.AND P1, PT, R3, R11, PT ;  /* 0x0000000b0300720c */ /* 0x000fc40003f26270 */
[----:B--2---:R-:W-:Y:S02]  /*cf70*/  FSEL R15, R143, -INF , !P3 ;  /* 0xff8000008f0f7808 */ /* 0x004fe40005800000 */
[----:B------:R-:W-:Y:S01]  /*cf80*/  FSEL R138, R185, -INF , !P4 ;  /* 0xff800000b98a7808 */ /* 0x000fe20006000000 */
[----:B------:R-:W-:Y:S02]  /*cf90*/  FMUL.FTZ R33, R33, c[0x0][0x2ec] ;  /* 0x0000bb0021217a20 */ /* 0x000fe40000410000 */
[----:B------:R-:W-:Y:S01]  /*cfa0*/  MUFU.TANH R14, R134 ;  /* 0x00000086000e7308 */ /* 0x000fe20000002400 */
[----:B------:R-:W-:Y:S01]  /*cfb0*/  FMUL.FTZ R32, R32, c[0x0][0x2ec] ;  /* 0x0000bb0020207a20 */ /* 0x000fe20000410000 */
[----:B---3--:R-:W-:Y:S01]  /*cfc0*/  FSEL R132, R204, -INF , !P6 ;  /* 0xff800000cc847808 */ /* 0x008fe20007000000 */
[----:B------:R-:W-:Y:S01]  /*cfd0*/  FMUL.FTZ R34, R34, c[0x0][0x2ec] ;  /* 0x0000bb0022227a20 */ /* 0x000fe20000410000 */
[----:B------:R-:W-:Y:S01]  /*cfe0*/  FSEL R139, R187, -INF , !P5 ;  /* 0xff800000bb8b7808 */ /* 0x000fe20006800000 */
[----:B------:R-:W-:Y:S01]  /*cff0*/  FMUL.FTZ R35, R35, c[0x0][0x2ec] ;  /* 0x0000bb0023237a20 */ /* 0x000fe20000410000 */
[----:B------:R-:W-:Y:S01]  /*d000*/  ISETP.GE.AND P6, PT, R2, R9, PT ;  /* 0x000000090200720c */ /* 0x000fe20003fc6270 */
[----:B------:R-:W-:Y:S01]  /*d010*/  HMMA.16816.F32.BF16 R28, R16, R24, R4 ;  /* 0x00000018101c723c */ /* 0x000fe20000041804 */
[----:B------:R-:W-:Y:S01]  /*d020*/  MUFU.TANH R33, R33 ;  /* 0x0000002100217308 */ /* 0x000fe20000002400 */
[----:B------:R-:W-:-:S02]  /*d030*/  ISETP.GE.AND P4, PT, R3, R10, PT ;  /* 0x0000000a0300720c */ /* 0x000fc40003f86270 */
[----:B-1----:R-:W-:Y:S02]  /*d040*/  FSEL R133, R186, -INF , !P0 ;  /* 0xff800000ba857808 */ /* 0x002fe40004000000 */
[----:B------:R-:W-:Y:S02]  /*d050*/  ISETP.GE.AND P5, PT, R2, R10, PT ;  /* 0x0000000a0200720c */ /* 0x000fe40003fa6270 */
[----:B------:R-:W-:Y:S01]  /*d060*/  HMMA.16816.F32.BF16 R16, R16, R26, R20 ;  /* 0x0000001a1010723c */ /* 0x000fe20000041814 */
[----:B------:R1:W2:Y:S01]  /*d070*/  MUFU.TANH R202, R182 ;  /* 0x000000b600ca7308 */ /* 0x0002a20000002400 */
[C---:B------:R-:W-:Y:S02]  /*d080*/  ISETP.GE.AND P0, PT, R0.reuse, R11, PT ;  /* 0x0000000b0000720c */ /* 0x040fe40003f06270 */
[----:B------:R-:W-:Y:S02]  /*d090*/  IADD3 R4, R0, 0x10, RZ ;  /* 0x0000001000047810 */ /* 0x000fe40007ffe0ff */
[----:B------:R-:W-:-:S02]  /*d0a0*/  FSEL R6, R177, -INF , !P0 ;  /* 0xff800000b1067808 */ /* 0x000fc40004000000 */
[----:B------:R-:W-:Y:S01]  /*d0b0*/  ISETP.GE.AND P0, PT, R0, R12, PT ;  /* 0x0000000c0000720c */ /* 0x000fe20003f06270 */
[----:B------:R3:W-:Y:S01]  /*d0c0*/  MUFU.TANH R134, R180 ;  /* 0x000000b400867308 */ /* 0x0007e20000002400 */
[----:B------:R-:W-:Y:S02]  /*d0d0*/  ISETP.GE.AND P3, PT, R4, R10, PT ;  /* 0x0000000a0400720c */ /* 0x000fe40003f66270 */
[----:B------:R-:W-:-:S04]  /*d0e0*/  FSEL R7, R200, -INF , !P0 ;  /* 0xff800000c8077808 */ /* 0x000fc80004000000 */
[----:B------:R-:W-:Y:S01]  /*d0f0*/  FMUL.FTZ R29, R29, c[0x0][0x2ec] ;  /* 0x0000bb001d1d7a20 */ /* 0x000fe20000410000 */
[----:B------:R4:W5:Y:S01]  /*d100*/  MUFU.TANH R192, R181 ;  /* 0x000000b500c07308 */ /* 0x0009620000002400 */
[----:B-1----:R-:W-:Y:S01]  /*d110*/  FSEL R182, R140, -INF , !P5 ;  /* 0xff8000008cb67808 */ /* 0x002fe20006800000 */
[----:B------:R-:W-:Y:S01]  /*d120*/  FMUL.FTZ R28, R28, c[0x0][0x2ec] ;  /* 0x0000bb001c1c7a20 */ /* 0x000fe20000410000 */
[-C--:B------:R-:W-:Y:S01]  /*d130*/  ISETP.GE.AND P5, PT, R2, R12.reuse, PT ;  /* 0x0000000c0200720c */ /* 0x080fe20003fa6270 */
[----:B------:R-:W-:Y:S01]  /*d140*/  FMUL.FTZ R30, R30, c[0x0][0x2ec] ;  /* 0x0000bb001e1e7a20 */ /* 0x000fe20000410000 */
[----:B--2---:R-:W-:Y:S01]  /*d150*/  FSEL R202, R202, -INF , !P3 ;  /* 0xff800000caca7808 */ /* 0x004fe20005800000 */
[----:B------:R-:W-:Y:S01]  /*d160*/  FMUL.FTZ R31, R31, c[0x0][0x2ec] ;  /* 0x0000bb001f1f7a20 */ /* 0x000fe20000410000 */
[----:B---3--:R-:W-:Y:S01]  /*d170*/  FSEL R180, R8, -INF , !P6 ;  /* 0xff80000008b47808 */ /* 0x008fe20007000000 */
[----:B------:R-:W-:Y:S01]  /*d180*/  MUFU.TANH R32, R32 ;  /* 0x0000002000207308 */ /* 0x000fe20000002400 */
[----:B------:R-:W-:Y:S01]  /*d190*/  ISETP.GE.AND P6, PT, R3, R12, PT ;  /* 0x0000000c0300720c */ /* 0x000fe20003fc6270 */
[----:B------:R-:W-:Y:S01]  /*d1a0*/  FMUL.FTZ R17, R17, c[0x0][0x2ec] ;  /* 0x0000bb0011117a20 */ /* 0x000fe20000410000 */
[----:B------:R-:W-:Y:S01]  /*d1b0*/  IADD3 R3, R0, 0x11, RZ ;  /* 0x0000001100037810 */ /* 0x000fe20007ffe0ff */
[----:B------:R-:W-:Y:S01]  /*d1c0*/  FMUL.FTZ R16, R16, c[0x0][0x2ec] ;  /* 0x0000bb0010107a20 */ /* 0x000fe20000410000 */
[----:B------:R-:W-:Y:S01]  /*d1d0*/  FSEL R8, R176, -INF , !P1 ;  /* 0xff800000b0087808 */ /* 0x000fe20004800000 */
[----:B------:R-:W-:Y:S01]  /*d1e0*/  FMUL.FTZ R18, R18, c[0x0][0x2ec] ;  /* 0x0000bb0012127a20 */ /* 0x000fe20000410000 */
[----:B----4-:R-:W-:Y:S01]  /*d1f0*/  FSEL R181, R141, -INF , !P4 ;  /* 0xff8000008db57808 */ /* 0x010fe20006000000 */
[----:B------:R-:W-:Y:S01]  /*d200*/  MUFU.TANH R29, R29 ;  /* 0x0000001d001d7308 */ /* 0x000fe20000002400 */
[----:B------:R-:W-:-:S02]  /*d210*/  ISETP.GE.AND P4, PT, R2, R11, PT ;  /* 0x0000000b0200720c */ /* 0x000fc40003f86270 */
[C---:B------:R-:W-:Y:S02]  /*d220*/  IADD3 R2, R0.reuse, 0x18, RZ ;  /* 0x0000001800027810 */ /* 0x040fe40007ffe0ff */
[----:B------:R-:W-:Y:S02]  /*d230*/  IADD3 R0, R0, 0x19, RZ ;  /* 0x0000001900007810 */ /* 0x000fe40007ffe0ff */
[----:B------:R-:W-:Y:S01]  /*d240*/  FSEL R14, R14, -INF , !P6 ;  /* 0xff8000000e0e7808 */ /* 0x000fe20007000000 */
[----:B------:R-:W1:Y:S01]  /*d250*/  MUFU.TANH R13, R135 ;  /* 0x00000087000d7308 */ /* 0x000e620000002400 */
[-C--:B------:R-:W-:Y:S02]  /*d260*/  ISETP.GE.AND P0, PT, R0, R9.reuse, PT ;  /* 0x000000090000720c */ /* 0x080fe40003f06270 */
[----:B------:R-:W-:Y:S02]  /*d270*/  ISETP.GE.AND P1, PT, R3, R9, PT ;  /* 0x000000090300720c */ /* 0x000fe40003f26270 */
[----:B------:R-:W-:-:S02]  /*d280*/  FSEL R193, R33, -INF , !P0 ;  /* 0xff80000021c17808 */ /* 0x000fc40004000000 */
[C---:B------:R-:W-:Y:S01]  /*d290*/  ISETP.GE.AND P6, PT, R3.reuse, R10, PT ;  /* 0x0000000a0300720c */ /* 0x040fe20003fc6270 */
[----:B------:R2:W-:Y:S01]  /*d2a0*/  MUFU.TANH R186, R17 ;  /* 0x0000001100ba7308 */ /* 0x0005e20000002400 */
[CC--:B------:R-:W-:Y:S02]  /*d2b0*/  ISETP.GE.AND P0, PT, R3.reuse, R11.reuse, PT ;  /* 0x0000000b0300720c */ /* 0x0c0fe40003f06270 */
[----:B------:R-:W-:Y:S01]  /*d2c0*/  ISETP.GE.AND P3, PT, R3, R12, PT ;  /* 0x0000000c0300720c */ /* 0x000fe20003f66270 */
[----:B------:R-:W-:Y:S01]  /*d2d0*/  FMUL.FTZ R3, R19, c[0x0][0x2ec] ;  /* 0x0000bb0013037a20 */ /* 0x000fe20000410000 */
[----:B-----5:R-:W-:Y:S02]  /*d2e0*/  FSEL R192, R192, -INF , !P1 ;  /* 0xff800000c0c07808 */ /* 0x020fe40004800000 */
[----:B------:R-:W-:Y:S01]  /*d2f0*/  ISETP.GE.AND P1, PT, R4, R11, PT ;  /* 0x0000000b0400720c */ /* 0x000fe20003f26270 */
[----:B------:R-:W3:Y:S01]  /*d300*/  MUFU.TANH R183, R183 ;  /* 0x000000b700b77308 */ /* 0x000ee20000002400 */
[----:B-1----:R-:W-:-:S02]  /*d310*/  FSEL R13, R13, -INF , !P5 ;  /* 0xff8000000d0d7808 */ /* 0x002fc40006800000 */
[----:B------:R-:W-:Y:S02]  /*d320*/  ISETP.GE.AND P5, PT, R2, R10, PT ;  /* 0x0000000a0200720c */ /* 0x000fe40003fa6270 */
[----:B--2---:R-:W-:-:S03]  /*d330*/  FSEL R17, R142, -INF , !P4 ;  /* 0xff8000008e117808 */ /* 0x004fc60006000000 */
[----:B------:R-:W1:Y:S01]  /*d340*/  MUFU.TANH R34, R34 ;  /* 0x0000002200227308 */ /* 0x000e620000002400 */
[----:B------:R-:W-:-:S04]  /*d350*/  ISETP.GE.AND P4, PT, R2, R9, PT ;  /* 0x000000090200720c */ /* 0x000fc80003f86270 */
[----:B------:R-:W-:Y:S02]  /*d360*/  FSEL R194, R32, -INF , !P4 ;  /* 0xff80000020c27808 */ /* 0x000fe40006000000 */
[----:B------:R-:W-:Y:S01]  /*d370*/  ISETP.GE.AND P4, PT, R4, R12, PT ;  /* 0x0000000c0400720c */ /* 0x000fe20003f86270 */
[----:B------:R-:W-:Y:S01]  /*d380*/  MUFU.TANH R35, R35 ;  /* 0x0000002300237308 */ /* 0x000fe20000002400 */
[----:B---3--:R-:W-:Y:S01]  /*d390*/  FSEL R201, R183, -INF , !P6 ;  /* 0xff800000b7c97808 */ /* 0x008fe20007000000 */
[----:B------:R-:W-:Y:S01]  /*d3a0*/  BAR.SYNC.DEFER_BLOCKING 0x0 ;  /* 0x0000000000007b1d */ /* 0x000fe20000010000 */
[----:B------:R-:W-:-:S05]  /*d3b0*/  ISETP.GE.AND P6, PT, R2, R11, PT ;  /* 0x0000000b0200720c */ /* 0x000fca0003fc6270 */
[----:B------:R-:W2:Y:S01]  /*d3c0*/  MUFU.TANH R28, R28 ;  /* 0x0000001c001c7308 */ /* 0x000ea20000002400 */
[----:B-1----:R-:W-:Y:S02]  /*d3d0*/  FSEL R200, R34, -INF , !P5 ;  /* 0xff80000022c87808 */ /* 0x002fe40006800000 */
[----:B------:R-:W-:-:S04]  /*d3e0*/  ISETP.GE.AND P5, PT, R0, R11, PT ;  /* 0x0000000b0000720c */ /* 0x000fc80003fa6270 */
[----:B------:R-:W-:Y:S01]  /*d3f0*/  FSEL R186, R186, -INF , !P5 ;  /* 0xff800000baba7808 */ /* 0x000fe20006800000 */
[----:B------:R1:W3:Y:S08]  /*d400*/  MUFU.TANH R185, R16 ;  /* 0x0000001000b97308 */ /* 0x0002f00000002400 */
[----:B------:R-:W4:Y:S01]  /*d410*/  MUFU.TANH R187, R30 ;  /* 0x0000001e00bb7308 */ /* 0x000f220000002400 */
[----:B--2---:R-:W-:-:S02]  /*d420*/  FSEL R183, R28, -INF , !P1 ;  /* 0xff8000001cb77808 */ /* 0x004fc40004800000 */
[----:B------:R-:W-:Y:S02]  /*d430*/  ISETP.GE.AND P1, PT, R0, R12, PT ;  /* 0x0000000c0000720c */ /* 0x000fe40003f26270 */
[----:B-1----:R-:W-:-:S03]  /*d440*/  FSEL R16, R184, -INF , !P2 ;  /* 0xff800000b8107808 */ /* 0x002fc60005000000 */
[----:B------:R-:W1:Y:S01]  /*d450*/  MUFU.TANH R188, R31 ;  /* 0x0000001f00bc7308 */ /* 0x000e620000002400 */
[----:B------:R-:W-:Y:S02]  /*d460*/  ISETP.GE.AND P2, PT, R4, R9, PT ;  /* 0x000000090400720c */ /* 0x000fe40003f46270 */
[----:B------:R-:W-:Y:S02]  /*d470*/  FSEL R184, R29, -INF , !P0 ;  /* 0xff8000001db87808 */ /* 0x000fe40004000000 */
[----:B------:R-:W-:Y:S02]  /*d480*/  PLOP3.LUT P0, PT, PT, PT, UP0, 0x80, 0x0 ;  /* 0x000000000000781c */ /* 0x000fe40003f0f008 */
[----:B------:R-:W-:Y:S01]  /*d490*/  FSEL R191, R134, -INF , !P2 ;  /* 0xff80000086bf7808 */ /* 0x000fe20005000000 */
[----:B------:R-:W2:Y:S01]  /*d4a0*/  MUFU.TANH R4, R18 ;  /* 0x0000001200047308 */ /* 0x000ea20000002400 */
[----:B------:R-:W-:Y:S02]  /*d4b0*/  ISETP.GE.AND P2, PT, R0, R10, PT ;  /* 0x0000000a0000720c */ /* 0x000fe40003f46270 */
[----:B---3--:R-:W-:-:S02]  /*d4c0*/  FSEL R185, R185, -INF , !P6 ;  /* 0xff800000b9b97808 */ /* 0x008fc40007000000 */
[----:B------:R-:W-:Y:S02]  /*d4d0*/  FSEL R195, R35, -INF , !P2 ;  /* 0xff80000023c37808 */ /* 0x000fe40005000000 */
[----:B------:R-:W-:Y:S01]  /*d4e0*/  ISETP.GE.AND P2, PT, R2, R12, PT ;  /* 0x0000000c0200720c */ /* 0x000fe20003f46270 */
[----:B------:R-:W3:Y:S01]  /*d4f0*/  MUFU.TANH R3, R3 ;  /* 0x0000000300037308 */ /* 0x000ee20000002400 */
[----:B----4-:R-:W-:Y:S02]  /*d500*/  FSEL R187, R187, -INF , !P4 ;  /* 0xff800000bbbb7808 */ /* 0x010fe40006000000 */
        /* <DEDUP_REMOVED lines=30> */
.L_x_938:
[----:B------:R-:W-:Y:S01]  /*d6f0*/  FMNMX.FTZ R0, R233, R6, !PT ;  /* 0x00000006e9007209 */ /* 0x000fe20007810000 */
[----:B------:R-:W-:Y:S01]  /*d700*/  LDSM.16.MT88.4 R32, [R213+0xa000] ;  /* 0x00a00000d520783b */ /* 0x000fe20000004200 */
[----:B------:R-:W-:-:S02]  /*d710*/  UISETP.GE.AND UP0, UPT, UR8, 0x6, UPT ;  /* 0x000000060800788c */ /* 0x000fc4000bf06270 */
[----:B------:R-:W-:Y:S01]  /*d720*/  FMNMX.FTZ R0, R16, R0, !PT ;  /* 0x0000000010007209 */ /* 0x000fe20007810000 */
[----:B------:R-:W-:Y:S03]  /*d730*/  LDSM.16.MT88.4 R140, [R215+0xa000] ;  /* 0x00a00000d78c783b */ /* 0x000fe60000004200 */
[----:B------:R-:W-:Y:S01]  /*d740*/  FMNMX.FTZ R0, R8, R0, !PT ;  /* 0x0000000008007209 */ /* 0x000fe20007810000 */
[----:B------:R-:W-:Y:S03]  /*d750*/  LDSM.16.MT88.4 R176, [R218+0xa000] ;  /* 0x00a00000dab0783b */ /* 0x000fe60000004200 */
[----:B------:R-:W-:Y:S01]  /*d760*/  FMNMX.FTZ R0, R17, R0, !PT ;  /* 0x0000000011007209 */ /* 0x000fe20007810000 */
[----:B------:R-:W-:Y:S01]  /*d770*/  LDSM.16.MT88.4 R28, [R213+0xb000] ;  /* 0x00b00000d51c783b */ /* 0x000fe20000004200 */
[----:B------:R-:W-:-:S02]  /*d780*/  @UP0 UIADD3 UR8, UR8, -0x6, URZ ;  /* 0xfffffffa08080890 */ /* 0x000fc4000fffe03f */
[----:B-1----:R-:W-:Y:S01]  /*d790*/  FMNMX.FTZ R2, R183, R0, !PT ;  /* 0x00000000b7027209 */ /* 0x002fe20007810000 */
        /* <DEDUP_REMOVED lines=27> */
[--C-:B------:R-:W-:Y:S02]  /*d950*/  FFMA.FTZ R16, R16, c[0x0][0x23c], -R9.reuse ;  /* 0x00008f0010107a23 */ /* 0x100fe40000010809 */
[C---:B------:R-:W-:Y:S01]  /*d960*/  FSETP.NEU.FTZ.AND P0, PT, R3.reuse, -INF , PT ;  /* 0xff8000000300780b */ /* 0x040fe20003f1d000 */
[----:B------:R-:W-:Y:S02]  /*d970*/  FMUL.FTZ R0, R3, c[0x0][0x23c] ;  /* 0x00008f0003007a20 */ /* 0x000fe40000410000 */
[----:B------:R-:W-:Y:S01]  /*d980*/  FFMA.FTZ R17, R17, c[0x0][0x23c], -R9 ;  /* 0x00008f0011117a23 */ /* 0x000fe20000010809 */
[----:B------:R-:W-:Y:S01]  /*d990*/  FSEL R2, R3, RZ, P0 ;  /* 0x000000ff03027208 */ /* 0x000fe20000000000 */
[----:B------:R-:W-:Y:S01]  /*d9a0*/  MUFU.EX2 R244, R6 ;  /* 0x0000000600f47308 */ /* 0x000fe20000000800 */
[----:B-1----:R-:W-:-:S07]  /*d9b0*/  FSEL R8, R0, RZ, P0 ;  /* 0x000000ff00087208 */ /* 0x002fce0000000000 */
[----:B------:R-:W-:Y:S01]  /*d9c0*/  MUFU.EX2 R243, R16 ;  /* 0x0000001000f37308 */ /* 0x000fe20000000800 */
[----:B------:R-:W-:Y:S01]  /*d9d0*/  FSEL R0, R134, RZ, P1 ;  /* 0x000000ff86007208 */ /* 0x000fe20000800000 */
[----:B------:R-:W-:-:S04]  /*d9e0*/  FFMA.FTZ R7, R7, c[0x0][0x23c], -R8 ;  /* 0x00008f0007077a23 */ /* 0x000fc80000010808 */
[----:B------:R-:W-:Y:S02]  /*d9f0*/  FADD.FTZ R4, R233, -R0 ;  /* 0x80000000e9047221 */ /* 0x000fe40000010000 */
[--C-:B------:R-:W-:Y:S01]  /*da00*/  FFMA.FTZ R0, R13, c[0x0][0x23c], -R8.reuse ;  /* 0x00008f000d007a23 */ /* 0x100fe20000010808 */
[----:B------:R-:W1:Y:S01]  /*da10*/  MUFU.EX2 R246, R17 ;  /* 0x0000001100f67308 */ /* 0x000e620000000800 */
[--C-:B------:R-:W-:Y:S02]  /*da20*/  FFMA.FTZ R15, R15, c[0x0][0x23c], -R8.reuse ;  /* 0x00008f000f0f7a23 */ /* 0x100fe40000010808 */
[----:B------:R-:W-:Y:S02]  /*da30*/  FFMA.FTZ R14, R14, c[0x0][0x23c], -R8 ;  /* 0x00008f000e0e7a23 */ /* 0x000fe40000010808 */
[----:B------:R-:W-:-:S03]  /*da40*/  FMUL.FTZ R4, R4, c[0x0][0x23c] ;  /* 0x00008f0004047a20 */ /* 0x000fc60000410000 */
[----:B------:R2:W-:Y:S08]  /*da50*/  MUFU.EX2 R241, R0 ;  /* 0x0000000000f17308 */ /* 0x0005f00000000800 */
[----:B------:R-:W-:Y:S01]  /*da60*/  MUFU.EX2 R239, R7 ;  /* 0x0000000700ef7308 */ /* 0x000fe20000000800 */
[----:B-1----:R-:W-:Y:S01]  /*da70*/  F2FP.BF16.PACK_AB R6, R246, R245 ;  /* 0x000000f5f606723e */ /* 0x002fe200000010ff */
[----:B------:R-:W-:Y:S01]  /*da80*/  LDSM.16.MT88.4 R16, [R215+0xb000] ;  /* 0x00b00000d710783b */ /* 0x000fe20000004200 */
[----:B--2---:R-:W-:Y:S01]  /*da90*/  FADD.FTZ R0, R232, -R2 ;  /* 0x80000002e8007221 */ /* 0x004fe20000010000 */
[----:B------:R-:W-:-:S04]  /*daa0*/  FMNMX.FTZ R2, R235, R132, !PT ;  /* 0x00000084eb027209 */ /* 0x000fc80007810000 */
[----:B------:R-:W1:Y:S01]  /*dab0*/  MUFU.EX2 R240, R15 ;  /* 0x0000000f00f07308 */ /* 0x000e620000000800 */
[----:B------:R-:W-:Y:S01]  /*dac0*/  FMUL.FTZ R0, R0, c[0x0][0x23c] ;  /* 0x00008f0000007a20 */ /* 0x000fe20000410000 */
[----:B------:R-:W-:-:S04]  /*dad0*/  FMNMX.FTZ R2, R138, R2, !PT ;  /* 0x000000028a027209 */ /* 0x000fc80007810000 */
[----:B------:R-:W-:Y:S02]  /*dae0*/  FMNMX.FTZ R2, R137, R2, !PT ;  /* 0x0000000289027209 */ /* 0x000fe40007810000 */
[----:B------:R2:W3:Y:S02]  /*daf0*/  MUFU.EX2 R12, R0 ;  /* 0x00000000000c7308 */ /* 0x0004e40000000800 */
[----:B------:R-:W-:-:S04]  /*db00*/  FMNMX.FTZ R2, R180, R2, !PT ;  /* 0x00000002b4027209 */ /* 0x000fc80007810000 */
[----:B------:R-:W-:Y:S02]  /*db10*/  FMNMX.FTZ R2, R191, R2, !PT ;  /* 0x00000002bf027209 */ /* 0x000fe40007810000 */
[----:B------:R-:W4:Y:S01]  /*db20*/  MUFU.EX2 R242, R14 ;  /* 0x0000000e00f27308 */ /* 0x000f220000000800 */
[----:B-1----:R-:W-:Y:S02]  /*db30*/  F2FP.BF16.PACK_AB R5, R240, R239 ;  /* 0x000000eff005723e */ /* 0x002fe400000010ff */
[----:B------:R-:W-:-:S04]  /*db40*/  FMNMX.FTZ R2, R192, R2, !PT ;  /* 0x00000002c0027209 */ /* 0x000fc80007810000 */
[----:B------:R-:W-:Y:S01]  /*db50*/  FMNMX.FTZ R2, R194, R2, !PT ;  /* 0x00000002c2027209 */ /* 0x000fe20007810000 */
[----:B------:R1:W5:Y:S01]  /*db60*/  MUFU.EX2 R13, R4 ;  /* 0x00000004000d7308 */ /* 0x0003620000000800 */
[----:B--2---:R-:W-:Y:S01]  /*db70*/  FMNMX.FTZ R0, R234, R133, !PT ;  /* 0x00000085ea007209 */ /* 0x004fe20007810000 */
[-C--:B---3--:R-:W-:Y:S02]  /*db80*/  FMUL.FTZ R146, R146, R12.reuse ;  /* 0x0000000c92927220 */ /* 0x088fe40000410000 */
[----:B------:R-:W-:Y:S01]  /*db90*/  FMUL.FTZ R147, R147, R12 ;  /* 0x0000000c93937220 */ /* 0x000fe20000410000 */
[----:B------:R-:W-:Y:S01]  /*dba0*/  FMNMX.FTZ R0, R139, R0, !PT ;  /* 0x000000008b007209 */ /* 0x000fe20007810000 */
[----:B------:R-:W-:Y:S01]  /*dbb0*/  FMUL.FTZ R154, R154, R12 ;  /* 0x0000000c9a9a7220 */ /* 0x000fe20000410000 */
[----:B----4-:R-:W-:Y:S01]  /*dbc0*/  F2FP.BF16.PACK_AB R7, R241, R242 ;  /* 0x000000f2f107723e */ /* 0x010fe200000010ff */
[----:B------:R-:W-:Y:S01]  /*dbd0*/  FMUL.FTZ R155, R155, R12 ;  /* 0x0000000c9b9b7220 */ /* 0x000fe20000410000 */
[----:B------:R-:W-:Y:S01]  /*dbe0*/  FMNMX.FTZ R0, R181, R0, !PT ;  /* 0x00000000b5007209 */ /* 0x000fe20007810000 */
[----:B------:R-:W-:-:S02]  /*dbf0*/  FMUL.FTZ R166, R166, R12 ;  /* 0x0000000ca6a67220 */ /* 0x000fc40000410000 */
[----:B------:R-:W-:Y:S01]  /*dc00*/  FMUL.FTZ R167, R167, R12 ;  /* 0x0000000ca7a77220 */ /* 0x000fe20000410000 */
[----:B------:R-:W-:Y:S01]  /*dc10*/  FMNMX.FTZ R0, R182, R0, !PT ;  /* 0x00000000b6007209 */ /* 0x000fe20007810000 */
[----:B------:R-:W-:Y:S01]  /*dc20*/  FMUL.FTZ R170, R170, R12 ;  /* 0x0000000caaaa7220 */ /* 0x000fe20000410000 */
[----:B-1----:R-:W-:Y:S01]  /*dc30*/  F2FP.BF16.PACK_AB R4, R243, R244 ;  /* 0x000000f4f304723e */ /* 0x002fe200000010ff */
[-C--:B-----5:R-:W-:Y:S01]  /*dc40*/  FMUL.FTZ R144, R144, R13.reuse ;  /* 0x0000000d90907220 */ /* 0x0a0fe20000410000 */
[----:B------:R-:W-:Y:S01]  /*dc50*/  FMNMX.FTZ R0, R202, R0, !PT ;  /* 0x00000000ca007209 */ /* 0x000fe20007810000 */
[-C--:B------:R-:W-:Y:S02]  /*dc60*/  FMUL.FTZ R145, R145, R13.reuse ;  /* 0x0000000d91917220 */ /* 0x080fe40000410000 */
[-C--:B------:R-:W-:Y:S01]  /*dc70*/  FMUL.FTZ R152, R152, R13.reuse ;  /* 0x0000000d98987220 */ /* 0x080fe20000410000 */
[----:B------:R-:W-:Y:S01]  /*dc80*/  FMNMX.FTZ R10, R201, R0, !PT ;  /* 0x00000000c90a7209 */ /* 0x000fe20007810000 */
[-C--:B------:R-:W-:Y:S01]  /*dc90*/  FMUL.FTZ R153, R153, R13.reuse ;  /* 0x0000000d99997220 */ /* 0x080fe20000410000 */
[----:B------:R-:W-:Y:S01]  /*dca0*/  FMNMX.FTZ R0, R193, R2, !PT ;  /* 0x00000002c1007209 */ /* 0x000fe20007810000 */
[-C--:B------:R-:W-:Y:S01]  /*dcb0*/  FMUL.FTZ R164, R164, R13.reuse ;  /* 0x0000000da4a47220 */ /* 0x080fe20000410000 */
[----:B------:R-:W-:Y:S01]  /*dcc0*/  HMMA.16816.F32.BF16 R208, R4, R32, R144 ;  /* 0x0000002004d0723c */ /* 0x000fe20000041890 */
[----:B------:R-:W-:Y:S01]  /*dcd0*/  LDSM.16.MT88.4 R144, [R217+0xa000] ;  /* 0x00a00000d990783b */ /* 0x000fe20000004200 */
[----:B------:R-:W-:-:S02]  /*dce0*/  FMUL.FTZ R165, R165, R13 ;  /* 0x0000000da5a57220 */ /* 0x000fc40000410000 */
[-C--:B------:R-:W-:Y:S01]  /*dcf0*/  FMUL.FTZ R168, R168, R13.reuse ;  /* 0x0000000da8a87220 */ /* 0x080fe20000410000 */
[----:B------:R-:W1:Y:S01]  /*dd00*/  SHFL.BFLY PT, R2, R0, 0x2, 0x1f ;  /* 0x0c401f0000027f89 */ /* 0x000e6200000e0000 */
        /* <DEDUP_REMOVED lines=14> */
[-C--:B------:R-:W-:Y:S01]  /*ddf0*/  FMUL.FTZ R57, R57, R13.reuse ;  /* 0x0000000d39397220 */ /* 0x080fe20000410000 */
[----:B-1----:R-:W-:Y:S01]  /*de00*/  FMNMX.FTZ R0, R0, R2, !PT ;  /* 0x0000000200007209 */ /* 0x002fe20007810000 */
[----:B------:R-:W-:Y:S01]  /*de10*/  FMUL.FTZ R58, R58, R12 ;  /* 0x0000000c3a3a7220 */ /* 0x000fe20000410000 */
[----:B------:R-:W-:Y:S01]  /*de20*/  FMNMX.FTZ R2, R200, R10, !PT ;  /* 0x0000000ac8027209 */ /* 0x000fe20007810000 */
[----:B------:R-:W-:Y:S01]  /*de30*/  FMUL.FTZ R59, R59, R12 ;  /* 0x0000000c3b3b7220 */ /* 0x000fe20000410000 */
[----:B------:R-:W-:Y:S01]  /*de40*/  HMMA.16816.F32.BF16 R40, R4, R176, R40 ;  /* 0x000000b00428723c */ /* 0x000fe20000041828 */
[----:B------:R-:W1:Y:S01]  /*de50*/  SHFL.BFLY PT, R10, R0, 0x1, 0x1f ;  /* 0x0c201f00000a7f89 */ /* 0x000e6200000e0000 */
[----:B------:R-:W-:Y:S01]  /*de60*/  FMNMX.FTZ R2, R195, R2, !PT ;  /* 0x00000002c3027209 */ /* 0x000fe20007810000 */
[-C--:B------:R-:W-:Y:S02]  /*de70*/  FMUL.FTZ R60, R60, R13.reuse ;  /* 0x0000000d3c3c7220 */ /* 0x080fe40000410000 */
[----:B------:R-:W-:-:S02]  /*de80*/  FMUL.FTZ R61, R61, R13 ;  /* 0x0000000d3d3d7220 */ /* 0x000fc40000410000 */
[----:B------:R-:W2:Y:S01]  /*de90*/  SHFL.BFLY PT, R11, R2, 0x2, 0x1f ;  /* 0x0c401f00020b7f89 */ /* 0x000ea200000e0000 */
        /* <DEDUP_REMOVED lines=11> */
[C---:B------:R-:W-:Y:S01]  /*df50*/  HMMA.16816.F32.BF16 R60, R4.reuse, R146, R60 ;  /* 0x00000092043c723c */ /* 0x040fe2000004183c */
[----:B------:R-:W-:Y:S01]  /*df60*/  FMUL.FTZ R78, R78, R12 ;  /* 0x0000000c4e4e7220 */ /* 0x000fe20000410000 */
[----:B-1----:R-:W-:Y:S01]  /*df70*/  FMNMX.FTZ R136, R0, R10, !PT ;  /* 0x0000000a00887209 */ /* 0x002fe20007810000 */
[----:B------:R-:W-:Y:S02]  /*df80*/  FMUL.FTZ R79, R79, R12 ;  /* 0x0000000c4f4f7220 */ /* 0x000fe40000410000 */
[-C--:B------:R-:W-:Y:S01]  /*df90*/  FMUL.FTZ R89, R89, R13.reuse ;  /* 0x0000000d59597220 */ /* 0x080fe20000410000 */
[----:B--2---:R-:W-:Y:S01]  /*dfa0*/  FMNMX.FTZ R2, R11, R2, !PT ;  /* 0x000000020b027209 */ /* 0x004fe20007810000 */
        /* <DEDUP_REMOVED lines=29> */
[----:B------:R-:W-:Y:S02]  /*e180*/  FMUL.FTZ R0, R136, c[0x0][0x23c] ;  /* 0x00008f0088007a20 */ /* 0x000fe40000410000 */
[----:B------:R-:W-:-:S03]  /*e190*/  FFMA.FTZ R14, R183, c[0x0][0x23c], -R9 ;  /* 0x00008f00b70e7a23 */ /* 0x000fc60000010809 */
[C---:B------:R-:W-:Y:S01]  /*e1a0*/  HMMA.16816.F32.BF16 R120, R4.reuse, R24, R120 ;  /* 0x000000180478723c */ /* 0x040fe20000041878 */
[----:B------:R-:W-:Y:S01]  /*e1b0*/  FSEL R0, R0, RZ, P1 ;  /* 0x000000ff00007208 */ /* 0x000fe20000800000 */
[----:B------:R1:W-:Y:S06]  /*e1c0*/  MUFU.EX2 R228, R14 ;  /* 0x0000000e00e47308 */ /* 0x0003ec0000000800 */
[----:B------:R-:W-:Y:S01]  /*e1d0*/  HMMA.16816.F32.BF16 R204, R4, R26, R124 ;  /* 0x0000001a04cc723c */ /* 0x000fe2000004187c */
[----:B------:R-:W2:Y:S06]  /*e1e0*/  SHFL.BFLY PT, R5, R2, 0x1, 0x1f ;  /* 0x0c201f0002057f89 */ /* 0x000eac00000e0000 */
[----:B------:R-:W-:-:S02]  /*e1f0*/  FFMA.FTZ R4, R132, c[0x0][0x23c], -R0 ;  /* 0x00008f0084047a23 */ /* 0x000fc40000010800 */
[----:B-1----:R-:W-:Y:S02]  /*e200*/  FFMA.FTZ R14, R184, c[0x0][0x23c], -R9 ;  /* 0x00008f00b80e7a23 */ /* 0x002fe40000010809 */
[----:B------:R1:W-:Y:S08]  /*e210*/  MUFU.EX2 R236, R4 ;  /* 0x0000000400ec7308 */ /* 0x0003f00000000800 */
[----:B------:R3:W4:Y:S01]  /*e220*/  MUFU.EX2 R203, R14 ;  /* 0x0000000e00cb7308 */ /* 0x0007220000000800 */
[----:B--2---:R-:W-:Y:S01]  /*e230*/  FMNMX.FTZ R135, R2, R5, !PT ;  /* 0x0000000502877209 */ /* 0x004fe20007810000 */
[--C-:B------:R-:W-:Y:S01]  /*e240*/  FFMA.FTZ R2, R138, c[0x0][0x23c], -R0.reuse ;  /* 0x00008f008a027a23 */ /* 0x100fe20000010800 */
[----:B------:R-:W-:Y:S01]  /*e250*/  FSEL R5, R136, RZ, P1 ;  /* 0x000000ff88057208 */ /* 0x000fe20000800000 */
[----:B-1----:R-:W-:Y:S01]  /*e260*/  FFMA.FTZ R4, R137, c[0x0][0x23c], -R0 ;  /* 0x00008f0089047a23 */ /* 0x002fe20000010800 */
[----:B------:R-:W-:-:S03]  /*e270*/  FSETP.NEU.FTZ.AND P0, PT, R135, -INF , PT ;  /* 0xff8000008700780b */ /* 0x000fc60003f1d000 */
[----:B------:R1:W-:Y:S01]  /*e280*/  MUFU.EX2 R233, R2 ;  /* 0x0000000200e97308 */ /* 0x0003e20000000800 */
[----:B------:R-:W-:Y:S01]  /*e290*/  FADD.FTZ R6, R235, -R5 ;  /* 0x80000005eb067221 */ /* 0x000fe20000010000 */
[----:B------:R-:W-:Y:S01]  /*e2a0*/  FSEL R5, R135, RZ, P0 ;  /* 0x000000ff87057208 */ /* 0x000fe20000000000 */
[----:B---3--:R-:W-:Y:S01]  /*e2b0*/  FFMA.FTZ R14, R185, c[0x0][0x23c], -R9 ;  /* 0x00008f00b90e7a23 */ /* 0x008fe20000010809 */
[----:B----4-:R-:W-:Y:S01]  /*e2c0*/  F2FP.BF16.PACK_AB R124, R203, R228 ;  /* 0x000000e4cb7c723e */ /* 0x010fe200000010ff */
[----:B------:R-:W-:-:S03]  /*e2d0*/  FMUL.FTZ R6, R6, c[0x0][0x23c] ;  /* 0x00008f0006067a20 */ /* 0x000fc60000410000 */
[----:B------:R2:W-:Y:S01]  /*e2e0*/  MUFU.EX2 R237, R4 ;  /* 0x0000000400ed7308 */ /* 0x0005e20000000800 */
[----:B------:R-:W-:Y:S02]  /*e2f0*/  FFMA.FTZ R9, R186, c[0x0][0x23c], -R9 ;  /* 0x00008f00ba097a23 */ /* 0x000fe40000010809 */
[----:B-1----:R-:W-:-:S05]  /*e300*/  FMUL.FTZ R2, R135, c[0x0][0x23c] ;  /* 0x00008f0087027a20 */ /* 0x002fca0000410000 */
[----:B------:R-:W1:Y:S01]  /*e310*/  MUFU.EX2 R11, R6 ;  /* 0x00000006000b7308 */ /* 0x000e620000000800 */
[----:B------:R-:W-:Y:S02]  /*e320*/  FSEL R2, R2, RZ, P0 ;  /* 0x000000ff02027208 */ /* 0x000fe40000000000 */
[----:B------:R-:W-:Y:S01]  /*e330*/  PLOP3.LUT P0, PT, PT, PT, UP0, 0x80, 0x0 ;  /* 0x000000000000781c */ /* 0x000fe20003f0f008 */
[----:B--2---:R-:W-:-:S04]  /*e340*/  FFMA.FTZ R4, R180, c[0x0][0x23c], -R0 ;  /* 0x00008f00b4047a23 */ /* 0x004fc80000010800 */
[----:B------:R-:W-:Y:S08]  /*e350*/  MUFU.EX2 R183, R9 ;  /* 0x0000000900b77308 */ /* 0x000ff00000000800 */
[----:B------:R-:W2:Y:S01]  /*e360*/  MUFU.EX2 R238, R4 ;  /* 0x0000000400ee7308 */ /* 0x000ea20000000800 */
[-C--:B-1----:R-:W-:Y:S02]  /*e370*/  FMUL.FTZ R148, R148, R11.reuse ;  /* 0x0000000b94947220 */ /* 0x082fe40000410000 */
[----:B------:R-:W-:-:S02]  /*e380*/  FMUL.FTZ R149, R149, R11 ;  /* 0x0000000b95957220 */ /* 0x000fc40000410000 */
[-C--:B------:R-:W-:Y:S02]  /*e390*/  FMUL.FTZ R156, R156, R11.reuse ;  /* 0x0000000b9c9c7220 */ /* 0x080fe40000410000 */
[-C--:B------:R-:W-:Y:S01]  /*e3a0*/  FMUL.FTZ R157, R157, R11.reuse ;  /* 0x0000000b9d9d7220 */ /* 0x080fe20000410000 */
[----:B------:R-:W1:Y:S01]  /*e3b0*/  MUFU.EX2 R184, R14 ;  /* 0x0000000e00b87308 */ /* 0x000e620000000800 */
[-C--:B------:R-:W-:Y:S02]  /*e3c0*/  FMUL.FTZ R160, R160, R11.reuse ;  /* 0x0000000ba0a07220 */ /* 0x080fe40000410000 */
[-C--:B------:R-:W-:Y:S02]  /*e3d0*/  FMUL.FTZ R161, R161, R11.reuse ;  /* 0x0000000ba1a17220 */ /* 0x080fe40000410000 */
[-C--:B------:R-:W-:Y:S02]  /*e3e0*/  FMUL.FTZ R36, R36, R11.reuse ;  /* 0x0000000b24247220 */ /* 0x080fe40000410000 */
[----:B------:R-:W-:Y:S01]  /*e3f0*/  FMUL.FTZ R37, R37, R11 ;  /* 0x0000000b25257220 */ /* 0x000fe20000410000 */
[----:B--2---:R-:W-:Y:S01]  /*e400*/  F2FP.BF16.PACK_AB R6, R238, R237 ;  /* 0x000000edee06723e */ /* 0x004fe200000010ff */
[----:B------:R-:W-:-:S02]  /*e410*/  FFMA.FTZ R4, R133, c[0x0][0x23c], -R2 ;  /* 0x00008f0085047a23 */ /* 0x000fc40000010802 */
[-C--:B------:R-:W-:Y:S02]  /*e420*/  FMUL.FTZ R68, R68, R11.reuse ;  /* 0x0000000b44447220 */ /* 0x080fe40000410000 */
[----:B------:R2:W-:Y:S01]  /*e430*/  MUFU.EX2 R230, R4 ;  /* 0x0000000400e67308 */ /* 0x0005e20000000800 */
[-C--:B------:R-:W-:Y:S02]  /*e440*/  FMUL.FTZ R69, R69, R11.reuse ;  /* 0x0000000b45457220 */ /* 0x080fe40000410000 */
[-C--:B------:R-:W-:Y:S01]  /*e450*/  FMUL.FTZ R84, R84, R11.reuse ;  /* 0x0000000b54547220 */ /* 0x080fe20000410000 */
[----:B-1----:R-:W-:Y:S01]  /*e460*/  F2FP.BF16.PACK_AB R126, R183, R184 ;  /* 0x000000b8b77e723e */ /* 0x002fe200000010ff */
[-C--:B------:R-:W-:Y:S02]  /*e470*/  FMUL.FTZ R85, R85, R11.reuse ;  /* 0x0000000b55557220 */ /* 0x080fe40000410000 */
[-C--:B------:R-:W-:Y:S02]  /*e480*/  FMUL.FTZ R100, R100, R11.reuse ;  /* 0x0000000b64647220 */ /* 0x080fe40000410000 */
[----:B------:R-:W-:-:S02]  /*e490*/  FMUL.FTZ R101, R101, R11 ;  /* 0x0000000b65657220 */ /* 0x000fc40000410000 */
[-C--:B------:R-:W-:Y:S02]  /*e4a0*/  FMUL.FTZ R116, R116, R11.reuse ;  /* 0x0000000b74747220 */ /* 0x080fe40000410000 */
[-C--:B------:R-:W-:Y:S02]  /*e4b0*/  FMUL.FTZ R117, R117, R11.reuse ;  /* 0x0000000b75757220 */ /* 0x080fe40000410000 */
[-C--:B------:R-:W-:Y:S02]  /*e4c0*/  FMUL.FTZ R172, R172, R11.reuse ;  /* 0x0000000bacac7220 */ /* 0x080fe40000410000 */
[----:B--2---:R-:W-:Y:S02]  /*e4d0*/  FFMA.FTZ R4, R139, c[0x0][0x23c], -R2 ;  /* 0x00008f008b047a23 */ /* 0x004fe40000010802 */
[-C--:B------:R-:W-:Y:S02]  /*e4e0*/  FMUL.FTZ R173, R173, R11.reuse ;  /* 0x0000000badad7220 */ /* 0x080fe40000410000 */
        /* <DEDUP_REMOVED lines=17> */
[----:B------:R-:W-:Y:S02]  /*e600*/  FFMA.FTZ R9, R187, c[0x0][0x23c], -R8 ;  /* 0x00008f00bb097a23 */ /* 0x000fe40000010808 */
[----:B------:R-:W-:Y:S02]  /*e610*/  FFMA.FTZ R11, R252, R11, R236 ;  /* 0x0000000bfc0b7223 */ /* 0x000fe400000100ec */
[----:B------:R3:W-:Y:S01]  /*e620*/  MUFU.EX2 R181, R9 ;  /* 0x0000000900b57308 */ /* 0x0007e20000000800 */
[----:B-1----:R-:W-:Y:S01]  /*e630*/  FADD.FTZ R4, R234, -R5 ;  /* 0x80000005ea047221 */ /* 0x002fe20000010000 */
[----:B--2---:R-:W-:-:S03]  /*e640*/  F2FP.BF16.PACK_AB R5, R232, R230 ;  /* 0x000000e6e805723e */ /* 0x004fc600000010ff */
[----:B------:R-:W-:-:S04]  /*e650*/  FMUL.FTZ R4, R4, c[0x0][0x23c] ;  /* 0x00008f0004047a20 */ /* 0x000fc80000410000 */
[----:B------:R1:W2:Y:S01]  /*e660*/  MUFU.EX2 R10, R4 ;  /* 0x00000004000a7308 */ /* 0x0002a20000000800 */
[----:B---3--:R-:W-:Y:S02]  /*e670*/  FFMA.FTZ R9, R188, c[0x0][0x23c], -R8 ;  /* 0x00008f00bc097a23 */ /* 0x008fe40000010808 */
[----:B-1----:R-:W-:Y:S02]  /*e680*/  FFMA.FTZ R4, R182, c[0x0][0x23c], -R2 ;  /* 0x00008f00b6047a23 */ /* 0x002fe40000010802 */
[----:B--2---:R-:W-:-:S03]  /*e690*/  FMUL.FTZ R150, R150, R10 ;  /* 0x0000000a96967220 */ /* 0x004fc60000410000 */
[----:B------:R-:W1:Y:S01]  /*e6a0*/  MUFU.EX2 R182, R9 ;  /* 0x0000000900b67308 */ /* 0x000e620000000800 */
[-C--:B------:R-:W-:Y:S02]  /*e6b0*/  FMUL.FTZ R151, R151, R10.reuse ;  /* 0x0000000a97977220 */ /* 0x080fe40000410000 */
[-C--:B------:R-:W-:Y:S02]  /*e6c0*/  FMUL.FTZ R158, R158, R10.reuse ;  /* 0x0000000a9e9e7220 */ /* 0x080fe40000410000 */
[-C--:B------:R-:W-:Y:S02]  /*e6d0*/  FMUL.FTZ R159, R159, R10.reuse ;  /* 0x0000000a9f9f7220 */ /* 0x080fe40000410000 */
[-C--:B------:R-:W-:Y:S01]  /*e6e0*/  FMUL.FTZ R162, R162, R10.reuse ;  /* 0x0000000aa2a27220 */ /* 0x080fe20000410000 */
[----:B------:R2:W3:Y:S01]  /*e6f0*/  MUFU.EX2 R229, R4 ;  /* 0x0000000400e57308 */ /* 0x0004e20000000800 */
[-C--:B------:R-:W-:Y:S02]  /*e700*/  FMUL.FTZ R163, R163, R10.reuse ;  /* 0x0000000aa3a37220 */ /* 0x080fe40000410000 */
[----:B------:R-:W-:-:S02]  /*e710*/  FMUL.FTZ R38, R38, R10 ;  /* 0x0000000a26267220 */ /* 0x000fc40000410000 */
[-C--:B------:R-:W-:Y:S02]  /*e720*/  FMUL.FTZ R39, R39, R10.reuse ;  /* 0x0000000a27277220 */ /* 0x080fe40000410000 */
[-C--:B------:R-:W-:Y:S01]  /*e730*/  FMUL.FTZ R70, R70, R10.reuse ;  /* 0x0000000a46467220 */ /* 0x080fe20000410000 */
[----:B-1----:R-:W-:Y:S01]  /*e740*/  F2FP.BF16.PACK_AB R125, R182, R181 ;  /* 0x000000b5b67d723e */ /* 0x002fe200000010ff */
[-C--:B------:R-:W-:Y:S02]  /*e750*/  FMUL.FTZ R71, R71, R10.reuse ;  /* 0x0000000a47477220 */ /* 0x080fe40000410000 */
[-C--:B------:R-:W-:Y:S02]  /*e760*/  FMUL.FTZ R86, R86, R10.reuse ;  /* 0x0000000a56567220 */ /* 0x080fe40000410000 */
[-C--:B------:R-:W-:Y:S02]  /*e770*/  FMUL.FTZ R87, R87, R10.reuse ;  /* 0x0000000a57577220 */ /* 0x080fe40000410000 */
[----:B------:R-:W-:Y:S01]  /*e780*/  FMUL.FTZ R102, R102, R10 ;  /* 0x0000000a66667220 */ /* 0x000fe20000410000 */
[----:B--2---:R-:W-:Y:S01]  /*e790*/  F2FP.BF16.PACK_AB R4, R233, R236 ;  /* 0x000000ece904723e */ /* 0x004fe200000010ff */
[-C--:B------:R-:W-:Y:S01]  /*e7a0*/  FMUL.FTZ R103, R103, R10.reuse ;  /* 0x0000000a67677220 */ /* 0x080fe20000410000 */
[----:B---3--:R-:W-:Y:S01]  /*e7b0*/  F2FP.BF16.PACK_AB R7, R229, R231 ;  /* 0x000000e7e507723e */ /* 0x008fe200000010ff */
        /* <DEDUP_REMOVED lines=10> */
[-C--:B------:R-:W-:Y:S01]  /*e860*/  FMUL.FTZ R66, R66, R10.reuse ;  /* 0x0000000a42427220 */ /* 0x080fe20000410000 */
[----:B------:R-:W1:Y:S01]  /*e870*/  LDSM.16.MT88.4 R156, [R213+0xa800] ;  /* 0x00a80000d59c783b */ /* 0x000e620000004200 */
        /* <DEDUP_REMOVED lines=11> */
[----:B------:R-:W-:-:S02]  /*e930*/  FFMA.FTZ R9, R189, c[0x0][0x23c], -R8 ;  /* 0x00008f00bd097a23 */ /* 0x000fc40000010808 */
[----:B------:R-:W-:Y:S01]  /*e940*/  FFMA.FTZ R8, R190, c[0x0][0x23c], -R8 ;  /* 0x00008f00be087a23 */ /* 0x000fe20000010808 */
[C---:B------:R-:W-:Y:S01]  /*e950*/  HMMA.16816.F32.BF16 R68, R4.reuse, R28, R68 ;  /* 0x0000001c0444723c */ /* 0x040fe20000041844 */
[----:B------:R-:W-:Y:S07]  /*e960*/  MUFU.EX2 R180, R9 ;  /* 0x0000000900b47308 */ /* 0x000fee0000000800 */
[C---:B------:R-:W-:Y:S01]  /*e970*/  HMMA.16816.F32.BF16 R84, R4.reuse, R16, R84 ;  /* 0x000000100454723c */ /* 0x040fe20000041854 */
[----:B------:R-:W2:Y:S07]  /*e980*/  MUFU.EX2 R139, R8 ;  /* 0x00000008008b7308 */ /* 0x000eae0000000800 */
[C---:B------:R-:W-:Y:S08]  /*e990*/  HMMA.16816.F32.BF16 R100, R4.reuse, R20, R100 ;  /* 0x000000140464723c */ /* 0x040ff00000041864 */
[----:B------:R-:W-:Y:S01]  /*e9a0*/  HMMA.16816.F32.BF16 R116, R4, R24, R116 ;  /* 0x000000180474723c */ /* 0x000fe20000041874 */
[----:B--2---:R-:W-:-:S07]  /*e9b0*/  F2FP.BF16.PACK_AB R127, R139, R180 ;  /* 0x000000b48b7f723e */ /* 0x004fce00000010ff */
[C---:B------:R-:W-:Y:S01]  /*e9c0*/  HMMA.16816.F32.BF16 R140, R4.reuse, R142, R172 ;  /* 0x0000008e048c723c */ /* 0x040fe200000418ac */
[----:B------:R-:W2:Y:S07]  /*e9d0*/  LDSM.16.MT88.4 R172, [R215+0xa800] ;  /* 0x00a80000d7ac783b */ /* 0x000eae0000004200 */
[C---:B------:R-:W-:Y:S01]  /*e9e0*/  HMMA.16816.F32.BF16 R176, R4.reuse, R178, R48 ;  /* 0x000000b204b0723c */ /* 0x040fe20000041830 */
[----:B------:R-:W3:Y:S07]  /*e9f0*/  LDSM.16.MT88.4 R48, [R218+0xa800] ;  /* 0x00a80000da30783b */ /* 0x000eee0000004200 */
[C---:B------:R-:W-:Y:S08]  /*ea00*/  HMMA.16816.F32.BF16 R52, R4.reuse, R144, R52 ;  /* 0x000000900434723c */ /* 0x040ff00000041834 */
[C---:B------:R-:W-:Y:S01]  /*ea10*/  HMMA.16816.F32.BF16 R32, R4.reuse, R146, R64 ;  /* 0x000000920420723c */ /* 0x040fe20000041840 */
[----:B------:R-:W4:Y:S07]  /*ea20*/  LDSM.16.MT88.4 R64, [R217+0xa800] ;  /* 0x00a80000d940783b */ /* 0x000f2e0000004200 */
[C---:B------:R-:W-:Y:S01]  /*ea30*/  HMMA.16816.F32.BF16 R28, R4.reuse, R30, R80 ;  /* 0x0000001e041c723c */ /* 0x040fe20000041850 */
[----:B------:R-:W5:Y:S07]  /*ea40*/  LDSM.16.MT88.4 R80, [R213+0xb800] ;  /* 0x00b80000d550783b */ /* 0x000f6e0000004200 */
[C---:B------:R-:W-:Y:S01]  /*ea50*/  HMMA.16816.F32.BF16 R16, R4.reuse, R18, R96 ;  /* 0x000000120410723c */ /* 0x040fe20000041860 */
[----:B------:R-:W3:Y:S07]  /*ea60*/  LDSM.16.MT88.4 R96, [R215+0xb800] ;  /* 0x00b80000d760783b */ /* 0x000eee0000004200 */
[C---:B------:R-:W-:Y:S01]  /*ea70*/  HMMA.16816.F32.BF16 R20, R4.reuse, R22, R112 ;  /* 0x000000160414723c */ /* 0x040fe20000041870 */
[----:B------:R-:W3:Y:S07]  /*ea80*/  LDSM.16.MT88.4 R112, [R218+0xb800] ;  /* 0x00b80000da70783b */ /* 0x000eee0000004200 */
[----:B------:R-:W-:Y:S07]  /*ea90*/  HMMA.16816.F32.BF16 R24, R4, R26, R128 ;  /* 0x0000001a0418723c */ /* 0x000fee0000041880 */
[--C-:B------:R-:W-:Y:S01]  /*eaa0*/  FFMA.FTZ R4, R191, c[0x0][0x23c], -R0.reuse ;  /* 0x00008f00bf047a23 */ /* 0x100fe20000010800 */
[C---:B-1----:R-:W-:Y:S03]  /*eab0*/  HMMA.16816.F32.BF16 R144, R124.reuse, R156, R208 ;  /* 0x0000009c7c90723c */ /* 0x042fe600000418d0 */
[----:B------:R1:W-:Y:S05]  /*eac0*/  MUFU.EX2 R138, R4 ;  /* 0x00000004008a7308 */ /* 0x0003ea0000000800 */
[C---:B------:R-:W-:Y:S08]  /*ead0*/  HMMA.16816.F32.BF16 R152, R124.reuse, R158, R152 ;  /* 0x0000009e7c98723c */ /* 0x040ff00000041898 */
[----:B--2---:R-:W-:Y:S01]  /*eae0*/  HMMA.16816.F32.BF16 R164, R124, R172, R164 ;  /* 0x000000ac7ca4723c */ /* 0x004fe200000418a4 */
[----:B-1----:R-:W-:-:S04]  /*eaf0*/  FFMA.FTZ R4, R192, c[0x0][0x23c], -R0 ;  /* 0x00008f00c0047a23 */ /* 0x002fc80000010800 */
[----:B------:R1:W2:Y:S03]  /*eb00*/  MUFU.EX2 R137, R4 ;  /* 0x0000000400897308 */ /* 0x0002a60000000800 */
[C---:B------:R-:W-:Y:S08]  /*eb10*/  HMMA.16816.F32.BF16 R168, R124.reuse, R174, R168 ;  /* 0x000000ae7ca8723c */ /* 0x040ff000000418a8 */
[----:B---3--:R-:W-:Y:S01]  /*eb20*/  HMMA.16816.F32.BF16 R40, R124, R48, R40 ;  /* 0x000000307c28723c */ /* 0x008fe20000041828 */
[--C-:B-1----:R-:W-:Y:S01]  /*eb30*/  FFMA.FTZ R4, R194, c[0x0][0x23c], -R0.reuse ;  /* 0x00008f00c2047a23 */ /* 0x102fe20000010800 */
[----:B--2---:R-:W-:Y:S01]  /*eb40*/  F2FP.BF16.PACK_AB R128, R137, R138 ;  /* 0x0000008a8980723e */ /* 0x004fe200000010ff */
        /* <DEDUP_REMOVED lines=18> */
[--C-:B--2---:R-:W-:Y:S01]  /*ec70*/  FFMA.FTZ R0, R200, c[0x0][0x23c], -R2.reuse ;  /* 0x00008f00c8007a23 */ /* 0x104fe20000010802 */
[----:B---3--:R-:W-:Y:S01]  /*ec80*/  F2FP.BF16.PACK_AB R129, R14, R15 ;  /* 0x0000000f0e81723e */ /* 0x008fe200000010ff */
[----:B------:R-:W-:-:S02]  /*ec90*/  FFMA.FTZ R2, R195, c[0x0][0x23c], -R2 ;  /* 0x00008f00c3027a23 */ /* 0x000fc40000010802 */
[----:B------:R1:W-:Y:S03]  /*eca0*/  MUFU.EX2 R9, R0 ;  /* 0x0000000000097308 */ /* 0x0003e60000000800 */
[C---:B------:R-:W-:Y:S05]  /*ecb0*/  HMMA.16816.F32.BF16 R108, R124.reuse, R114, R108 ;  /* 0x000000727c6c723c */ /* 0x040fea000004186c */
[----:B------:R-:W2:Y:S03]  /*ecc0*/  MUFU.EX2 R8, R2 ;  /* 0x0000000200087308 */ /* 0x000ea60000000800 */
[----:B------:R-:W-:Y:S01]  /*ecd0*/  HMMA.16816.F32.BF16 R124, R124, R6, R204 ;  /* 0x000000067c7c723c */ /* 0x000fe200000418cc */
[----:B-1----:R-:W-:-:S04]  /*ece0*/  FFMA.FTZ R0, R249, R12, R239 ;  /* 0x0000000cf9007223 */ /* 0x002fc800000100ef */
[----:B------:R-:W-:Y:S01]  /*ecf0*/  FADD.FTZ R0, R240, R0 ;  /* 0x00000000f0007221 */ /* 0x000fe20000010000 */
[----:B--2---:R-:W-:Y:S01]  /*ed00*/  F2FP.BF16.PACK_AB R131, R8, R9 ;  /* 0x000000090883723e */ /* 0x004fe200000010ff */
[----:B------:R-:W-:Y:S02]  /*ed10*/  FFMA.FTZ R2, R250, R13, R244 ;  /* 0x0000000dfa027223 */ /* 0x000fe400000100f4 */
[----:B------:R-:W-:Y:S02]  /*ed20*/  FADD.FTZ R0, R242, R0 ;  /* 0x00000000f2007221 */ /* 0x000fe40000010000 */
[----:B------:R-:W-:Y:S02]  /*ed30*/  FADD.FTZ R2, R243, R2 ;  /* 0x00000002f3027221 */ /* 0x000fe40000010000 */
        /* <DEDUP_REMOVED lines=43> */
.L_x_934:
[----:B------:R-:W-:-:S12]  /*eff0*/  UIADD3 UR8, UR7, -0x1, URZ ;  /* 0xffffffff07087890 */ /* 0x000fd8000fffe03f */
.L_x_939:
[----:B------:R-:W-:-:S13]  /*f000*/  ISETP.LE.AND P0, PT, RZ, UR8, PT ;  /* 0x00000008ff007c0c */ /* 0x000fda000bf03270 */
[----:B------:R-:W-:Y:S05]  /*f010*/  @!P0 BRA `(.L_x_940) ;  /* 0x0000272000008947 */ /* 0x000fea0003800000 */
[----:B------:R-:W2:Y:S01]  /*f020*/  LDL.LU.64 R6, [R1+0x38] ;  /* 0x0000380001067983 */ /* 0x000ea20000300a00 */
[----:B------:R-:W-:Y:S01]  /*f030*/  MOV R139, R3 ;  /* 0x00000003008b7202 */ /* 0x000fe20000000f00 */
[----:B------:R-:W-:Y:S01]  /*f040*/  UMOV UR6, 0x4 ;  /* 0x0000000400067882 */ /* 0x000fe20000000000 */
[----:B------:R-:W-:Y:S01]  /*f050*/  IMAD.MOV.U32 R137, RZ, RZ, R135 ;  /* 0x000000ffff897224 */ /* 0x000fe200078e0087 */
[----:B------:R-:W3:Y:S01]  /*f060*/  LDL.LU.64 R4, [R1+0x30] ;  /* 0x0000300001047983 */ /* 0x000ee20000300a00 */
[----:B------:R-:W-:Y:S01]  /*f070*/  ULDC.64 UR4, c[0x0][0x1a0] ;  /* 0x0000680000047ab9 */ /* 0x000fe20000000a00 */
[----:B------:R-:W-:Y:S01]  /*f080*/  IMAD.MOV.U32 R132, RZ, RZ, R136 ;  /* 0x000000ffff847224 */ /* 0x000fe200078e0088 */
[----:B------:R-:W-:Y:S01]  /*f090*/  USHF.L.U64.HI UR5, UR4, UR6, UR5 ;  /* 0x0000000604057299 */ /* 0x000fe20008010205 */
[----:B------:R-:W-:Y:S01]  /*f0a0*/  IMAD.MOV.U32 R138, RZ, RZ, R134 ;  /* 0x000000ffff8a7224 */ /* 0x000fe200078e0086 */
[----:B------:R-:W-:-:S04]  /*f0b0*/  USHF.L.U32 UR4, UR4, 0x4, URZ ;  /* 0x0000000404047899 */ /* 0x000fc8000800063f */
[----:B------:R-:W-:Y:S02]  /*f0c0*/  USHF.L.U64.HI UR7, UR4, 0x1, UR5 ;  /* 0x0000000104077899 */ /* 0x000fe40008010205 */
[----:B------:R-:W-:Y:S01]  /*f0d0*/  USHF.L.U32 UR9, UR4, 0x1, URZ ;  /* 0x0000000104097899 */ /* 0x000fe2000800063f */
[----:B--2---:R-:W-:Y:S02]  /*f0e0*/  MOV R3, R7 ;  /* 0x0000000700037202 */ /* 0x004fe40000000f00 */
[----:B---3--:R-:W-:-:S05]  /*f0f0*/  MOV R2, R4 ;  /* 0x0000000400027202 */ /* 0x008fca0000000f00 */
[----:B------:R1:W-:Y:S01]  /*f100*/  STL.64 [R1], R2 ;  /* 0x0000000201007387 */ /* 0x0003e20000100a00 */
[----:B------:R-:W-:Y:S05]  /*f110*/  BRA `(.L_x_941) ;  /* 0x000001b000007947 */ /* 0x000fea0003800000 */
.L_x_943:
        /* <DEDUP_REMOVED lines=27> */
.L_x_941:
[----:B-1----:R-:W2:Y:S01]  /*f2d0*/  LDL.64 R2, [R1] ;  /* 0x0000000001027983 */ /* 0x002ea20000100a00 */
[----:B------:R-:W-:Y:S04]  /*f2e0*/  DEPBAR.LE SB0, 0x0 ;  /* 0x000080000000791a */ /* 0x000fe80000000000 */
[----:B------:R-:W-:Y:S01]  /*f2f0*/  MOV R4, UR8 ;  /* 0x0000000800047c02 */ /* 0x000fe20008000f00 */
        /* <DEDUP_REMOVED lines=14> */
[----:B------:R-:W-:Y:S05]  /*f3e0*/  ISETP.LT.AND P0, PT, RZ, UR8, PT ;  /* 0x00000008ff007c0c */ /* 0x000fea000bf01270 */
[----:B------:R1:W-:Y:S08]  /*f3f0*/  LDGSTS.E.BYPASS.LTC128B.128 [R227+0xb000], [R2.64+0x80] ;  /* 0x0b00008002e37fae */ /* 0x0003f0000b901d52 */
[----:B------:R2:W-:Y:S08]  /*f400*/  LDGSTS.E.BYPASS.LTC128B.128 [R227+0xa800], [R4.64] ;  /* 0x0a80000004e37fae */ /* 0x0005f0000b901d52 */
[----:B------:R2:W-:Y:S08]  /*f410*/  LDGSTS.E.BYPASS.LTC128B.128 [R227+0xb800], [R4.64+0x80] ;  /* 0x0b80008004e37fae */ /* 0x0005f0000b901d52 */
[----:B------:R-:W-:Y:S08]  /*f420*/  LDSM.16.M88.4 R32, [R214] ;  /* 0x00000000d620783b */ /* 0x000ff00000000200 */
[----:B------:R-:W2:Y:S08]  /*f430*/  LDSM.16.M88.4 R16, [R212+0x8000] ;  /* 0x00800000d410783b */ /* 0x000eb00000000200 */
        /* <DEDUP_REMOVED lines=13> */
[----:B------:R-:W4:Y:S01]  /*f510*/  LDSM.16.M88.4 R196, [R221+0x8000] ;  /* 0x00800000ddc4783b */ /* 0x000f220000000200 */
        /* <DEDUP_REMOVED lines=148> */
.L_x_942:
[----:B------:R-:W-:Y:S01]  /*fe60*/  FMNMX.FTZ R0, R142, R132, !PT ;  /* 0x000000848e007209 */ /* 0x000fe20007810000 */
[----:B------:R-:W-:Y:S01]  /*fe70*/  LDSM.16.MT88.4 R20, [R213+0xa000] ;  /* 0x00a00000d514783b */ /* 0x000fe20000004200 */
[----:B------:R-:W-:Y:S02]  /*fe80*/  UIADD3 UR8, UR8, -0x1, URZ ;  /* 0xffffffff08087890 */ /* 0x000fe4000fffe03f */
        /* <DEDUP_REMOVED lines=86> */
[----:B------:R-:W-:Y:S01]  /*103f0*/  LDSM.16.MT88.4 R156, [R217+0xa000] ;  /* 0x00a00000d99c783b */ /* 0x000fe20000004200 */
[C---:B------:R-:W-:Y:S02]  /*10400*/  FMUL.FTZ R34, R132.reuse, R174 ;  /* 0x000000ae84227220 */ /* 0x040fe40000410000 */
[C---:B------:R-:W-:Y:S02]  /*10410*/  FMUL.FTZ R35, R132.reuse, R175 ;  /* 0x000000af84237220 */ /* 0x040fe40000410000 */
[----:B------:R4:W-:Y:S01]  /*10420*/  MUFU.EX2 R232, R143 ;  /* 0x0000008f00e87308 */ /* 0x0009e20000000800 */
[----:B------:R-:W-:Y:S02]  /*10430*/  FMUL.FTZ R38, R132, R38 ;  /* 0x0000002684267220 */ /* 0x000fe40000410000 */
[----:B------:R-:W-:Y:S01]  /*10440*/  LDSM.16.MT88.4 R172, [R215+0xa800] ;  /* 0x00a80000d7ac783b */ /* 0x000fe20000004200 */
[----:B-1----:R-:W-:Y:S02]  /*10450*/  FADD.FTZ R0, -R3, R139 ;  /* 0x0000008b03007221 */ /* 0x002fe40000010100 */
[----:B------:R-:W-:Y:S02]  /*10460*/  FMUL.FTZ R139, R134, c[0x0][0x23c] ;  /* 0x00008f00868b7a20 */ /* 0x000fe40000410000 */
[----:B------:R-:W-:Y:S02]  /*10470*/  FMUL.FTZ R0, R0, c[0x0][0x23c] ;  /* 0x00008f0000007a20 */ /* 0x000fe40000410000 */
[----:B------:R1:W-:Y:S01]  /*10480*/  MUFU.EX2 R243, R5 ;  /* 0x0000000500f37308 */ /* 0x0003e20000000800 */
[----:B------:R-:W-:Y:S01]  /*10490*/  FSEL R139, R139, RZ, P1 ;  /* 0x000000ff8b8b7208 */ /* 0x000fe20000800000 */
[----:B------:R-:W-:Y:S01]  /*104a0*/  FMUL.FTZ R39, R132, R39 ;  /* 0x0000002784277220 */ /* 0x000fe20000410000 */
[----:B------:R-:W-:Y:S01]  /*104b0*/  FSETP.NEU.FTZ.AND P1, PT, R3, -INF , PT ;  /* 0xff8000000300780b */ /* 0x000fe20003f3d000 */
[--C-:B---3--:R-:W-:Y:S02]  /*104c0*/  FFMA.FTZ R4, R183, c[0x0][0x23c], -R138.reuse ;  /* 0x00008f00b7047a23 */ /* 0x108fe4000001088a */
[----:B--2---:R-:W-:Y:S01]  /*104d0*/  FMUL.FTZ R40, R2, R40 ;  /* 0x0000002802287220 */ /* 0x004fe20000410000 */
[----:B------:R-:W-:Y:S01]  /*104e0*/  FSEL R142, R142, RZ, P1 ;  /* 0x000000ff8e8e7208 */ /* 0x000fe20000800000 */
[C---:B------:R-:W-:Y:S02]  /*104f0*/  FMUL.FTZ R41, R2.reuse, R41 ;  /* 0x0000002902297220 */ /* 0x040fe40000410000 */
[----:B------:R-:W2:Y:S01]  /*10500*/  MUFU.EX2 R244, R4 ;  /* 0x0000000400f47308 */ /* 0x000ea20000000800 */
[C---:B------:R-:W-:Y:S02]  /*10510*/  FMUL.FTZ R44, R2.reuse, R44 ;  /* 0x0000002c022c7220 */ /* 0x040fe40000410000 */
[----:B------:R-:W-:Y:S02]  /*10520*/  FMUL.FTZ R45, R2, R45 ;  /* 0x0000002d022d7220 */ /* 0x000fe40000410000 */
[--C-:B----4-:R-:W-:Y:S02]  /*10530*/  FFMA.FTZ R143, R193, c[0x0][0x23c], -R137.reuse ;  /* 0x00008f00c18f7a23 */ /* 0x110fe40000010889 */
[C---:B------:R-:W-:Y:S02]  /*10540*/  FMUL.FTZ R50, R132.reuse, R50 ;  /* 0x0000003284327220 */ /* 0x040fe40000410000 */
[C---:B------:R-:W-:Y:S01]  /*10550*/  FMUL.FTZ R51, R132.reuse, R51 ;  /* 0x0000003384337220 */ /* 0x040fe20000410000 */
[----:B------:R-:W3:Y:S01]  /*10560*/  MUFU.EX2 R0, R0 ;  /* 0x0000000000007308 */ /* 0x000ee20000000800 */
[C---:B------:R-:W-:Y:S02]  /*10570*/  FMUL.FTZ R53, R133.reuse, R53 ;  /* 0x0000003585357220 */ /* 0x040fe40000410000 */
[C---:B------:R-:W-:Y:S02]  /*10580*/  FMUL.FTZ R54, R132.reuse, R54 ;  /* 0x0000003684367220 */ /* 0x040fe40000410000 */
[C---:B-1----:R-:W-:Y:S02]  /*10590*/  FMUL.FTZ R5, R133.reuse, R149 ;  /* 0x0000009585057220 */ /* 0x042fe40000410000 */
[----:B------:R-:W-:Y:S02]  /*105a0*/  FMUL.FTZ R55, R132, R55 ;  /* 0x0000003784377220 */ /* 0x000fe40000410000 */
[C---:B------:R-:W-:Y:S01]  /*105b0*/  FMUL.FTZ R56, R2.reuse, R56 ;  /* 0x0000003802387220 */ /* 0x040fe20000410000 */
[----:B------:R1:W-:Y:S01]  /*105c0*/  MUFU.EX2 R231, R143 ;  /* 0x0000008f00e77308 */ /* 0x0003e20000000800 */
[C---:B------:R-:W-:Y:S02]  /*105d0*/  FMUL.FTZ R57, R2.reuse, R57 ;  /* 0x0000003902397220 */ /* 0x040fe40000410000 */
[----:B------:R-:W-:Y:S01]  /*105e0*/  FMUL.FTZ R60, R2, R60 ;  /* 0x0000003c023c7220 */ /* 0x000fe20000410000 */
[----:B--2---:R-:W-:Y:S01]  /*105f0*/  F2FP.BF16.PACK_AB R149, R244, R242 ;  /* 0x000000f2f495723e */ /* 0x004fe200000010ff */
[--C-:B------:R-:W-:Y:S02]  /*10600*/  FFMA.FTZ R4, R10, c[0x0][0x23c], -R137.reuse ;  /* 0x00008f000a047a23 */ /* 0x100fe40000010889 */
[----:B------:R-:W-:Y:S02]  /*10610*/  FMUL.FTZ R61, R2, R61 ;  /* 0x0000003d023d7220 */ /* 0x000fe40000410000 */
[C---:B------:R-:W-:Y:S01]  /*10620*/  FMUL.FTZ R64, R133.reuse, R64 ;  /* 0x0000004085407220 */ /* 0x040fe20000410000 */
[----:B------:R2:W-:Y:S01]  /*10630*/  MUFU.EX2 R245, R4 ;  /* 0x0000000400f57308 */ /* 0x0005e20000000800 */
[----:B------:R-:W-:Y:S02]  /*10640*/  FMUL.FTZ R65, R133, R65 ;  /* 0x0000004185417220 */ /* 0x000fe40000410000 */
        /* <DEDUP_REMOVED lines=17> */
[----:B------:R-:W-:Y:S02]  /*10760*/  FMUL.FTZ R63, R0, R63 ;  /* 0x0000003f003f7220 */ /* 0x000fe40000410000 */
[C---:B------:R-:W-:Y:S02]  /*10770*/  FMUL.FTZ R67, R132.reuse, R67 ;  /* 0x0000004384437220 */ /* 0x040fe40000410000 */
[C---:B------:R-:W-:Y:S01]  /*10780*/  FMUL.FTZ R68, R133.reuse, R68 ;  /* 0x0000004485447220 */ /* 0x040fe20000410000 */
[----:B------:R3:W-:Y:S01]  /*10790*/  MUFU.EX2 R239, R9 ;  /* 0x0000000900ef7308 */ /* 0x0007e20000000800 */
[----:B------:R-:W-:Y:S02]  /*107a0*/  FMUL.FTZ R69, R133, R69 ;  /* 0x0000004585457220 */ /* 0x000fe40000410000 */
[C---:B------:R-:W-:Y:S02]  /*107b0*/  FMUL.FTZ R70, R132.reuse, R70 ;  /* 0x0000004684467220 */ /* 0x040fe40000410000 */
[--C-:B-1----:R-:W-:Y:S02]  /*107c0*/  FFMA.FTZ R143, R195, c[0x0][0x23c], -R138.reuse ;  /* 0x00008f00c38f7a23 */ /* 0x102fe4000001088a */
[----:B------:R-:W-:Y:S01]  /*107d0*/  LDSM.16.MT88.4 R192, [R215+0xb800] ;  /* 0x00b80000d7c0783b */ /* 0x000fe20000004200 */
[----:B------:R-:W-:Y:S02]  /*107e0*/  FMUL.FTZ R71, R132, R71 ;  /* 0x0000004784477220 */ /* 0x000fe40000410000 */
[----:B------:R1:W-:Y:S01]  /*107f0*/  MUFU.EX2 R229, R143 ;  /* 0x0000008f00e57308 */ /* 0x0003e20000000800 */
[C---:B------:R-:W-:Y:S02]  /*10800*/  FMUL.FTZ R72, R2.reuse, R72 ;  /* 0x0000004802487220 */ /* 0x040fe40000410000 */
[----:B------:R-:W-:Y:S01]  /*10810*/  FMUL.FTZ R73, R2, R73 ;  /* 0x0000004902497220 */ /* 0x000fe20000410000 */
[----:B--2---:R-:W-:Y:S01]  /*10820*/  F2FP.BF16.PACK_AB R150, R247, R245 ;  /* 0x000000f5f796723e */ /* 0x004fe200000010ff */
[--C-:B------:R-:W-:Y:S02]  /*10830*/  FFMA.FTZ R4, R8, c[0x0][0x23c], -R138.reuse ;  /* 0x00008f0008047a23 */ /* 0x100fe4000001088a */
[----:B------:R-:W-:Y:S02]  /*10840*/  FMUL.FTZ R8, R2, R144 ;  /* 0x0000009002087220 */ /* 0x000fe40000410000 */
[C---:B------:R-:W-:Y:S01]  /*10850*/  FMUL.FTZ R74, R0.reuse, R74 ;  /* 0x0000004a004a7220 */ /* 0x040fe20000410000 */
[----:B------:R-:W2:Y:S01]  /*10860*/  MUFU.EX2 R241, R4 ;  /* 0x0000000400f17308 */ /* 0x000ea20000000800 */
[----:B------:R-:W-:Y:S02]  /*10870*/  FMUL.FTZ R75, R0, R75 ;  /* 0x0000004b004b7220 */ /* 0x000fe40000410000 */
[C---:B------:R-:W-:Y:S02]  /*10880*/  FMUL.FTZ R76, R2.reuse, R76 ;  /* 0x0000004c024c7220 */ /* 0x040fe40000410000 */
[C---:B---3--:R-:W-:Y:S02]  /*10890*/  FMUL.FTZ R9, R2.reuse, R145 ;  /* 0x0000009102097220 */ /* 0x048fe40000410000 */
[----:B------:R-:W-:Y:S02]  /*108a0*/  FMUL.FTZ R77, R2, R77 ;  /* 0x0000004d024d7220 */ /* 0x000fe40000410000 */
[C---:B------:R-:W-:Y:S02]  /*108b0*/  FMUL.FTZ R78, R0.reuse, R78 ;  /* 0x0000004e004e7220 */ /* 0x040fe40000410000 */
[----:B------:R-:W-:Y:S02]  /*108c0*/  FMUL.FTZ R79, R0, R79 ;  /* 0x0000004f004f7220 */ /* 0x000fe40000410000 */
[----:B------:R-:W-:Y:S02]  /*108d0*/  FMUL.FTZ R80, R133, R80 ;  /* 0x0000005085507220 */ /* 0x000fe40000410000 */
[--C-:B-1----:R-:W-:Y:S02]  /*108e0*/  FFMA.FTZ R143, R188, c[0x0][0x23c], -R137.reuse ;  /* 0x00008f00bc8f7a23 */ /* 0x102fe40000010889 */
[----:B------:R-:W-:Y:S02]  /*108f0*/  FFMA.FTZ R137, R189, c[0x0][0x23c], -R137 ;  /* 0x00008f00bd897a23 */ /* 0x000fe40000010889 */
[----:B------:R-:W-:Y:S01]  /*10900*/  FMUL.FTZ R81, R133, R81 ;  /* 0x0000005185517220 */ /* 0x000fe20000410000 */
[----:B------:R-:W-:Y:S01]  /*10910*/  MUFU.EX2 R228, R143 ;  /* 0x0000008f00e47308 */ /* 0x000fe20000000800 */
[C---:B------:R-:W-:Y:S02]  /*10920*/  FMUL.FTZ R82, R132.reuse, R82 ;  /* 0x0000005284527220 */ /* 0x040fe40000410000 */
[----:B------:R-:W-:Y:S01]  /*10930*/  FMUL.FTZ R83, R132, R83 ;  /* 0x0000005384537220 */ /* 0x000fe20000410000 */
[----:B--2---:R-:W-:Y:S01]  /*10940*/  F2FP.BF16.PACK_AB R151, R243, R241 ;  /* 0x000000f1f397723e */ /* 0x004fe200000010ff */
[--C-:B------:R-:W-:Y:S02]  /*10950*/  FFMA.FTZ R4, R182, c[0x0][0x23c], -R139.reuse ;  /* 0x00008f00b6047a23 */ /* 0x100fe4000001088b */
[C---:B------:R-:W-:Y:S02]  /*10960*/  FMUL.FTZ R84, R133.reuse, R84 ;  /* 0x0000005485547220 */ /* 0x040fe40000410000 */
[C---:B------:R-:W-:Y:S01]  /*10970*/  FMUL.FTZ R85, R133.reuse, R85 ;  /* 0x0000005585557220 */ /* 0x040fe20000410000 */
        /* <DEDUP_REMOVED lines=14> */
[--C-:B-1----:R-:W-:Y:S02]  /*10a60*/  FFMA.FTZ R4, R185, c[0x0][0x23c], -R139.reuse ;  /* 0x00008f00b9047a23 */ /* 0x102fe4000001088b */
[C---:B------:R-:W-:Y:S02]  /*10a70*/  FMUL.FTZ R98, R132.reuse, R98 ;  /* 0x0000006284627220 */ /* 0x040fe40000410000 */
[----:B------:R-:W1:Y:S01]  /*10a80*/  MUFU.EX2 R240, R4 ;  /* 0x0000000400f07308 */ /* 0x000e620000000800 */
[----:B------:R-:W-:Y:S02]  /*10a90*/  FMUL.FTZ R99, R132, R99 ;  /* 0x0000006384637220 */ /* 0x000fe40000410000 */
[----:B------:R-:W-:Y:S02]  /*10aa0*/  FMUL.FTZ R28, R2, R168 ;  /* 0x000000a8021c7220 */ /* 0x000fe40000410000 */
[--C-:B--2---:R-:W-:Y:S02]  /*10ab0*/  FFMA.FTZ R137, R190, c[0x0][0x23c], -R138.reuse ;  /* 0x00008f00be897a23 */ /* 0x104fe4000001088a */
[----:B------:R-:W-:Y:S02]  /*10ac0*/  FFMA.FTZ R138, R191, c[0x0][0x23c], -R138 ;  /* 0x00008f00bf8a7a23 */ /* 0x000fe4000001088a */
[----:B------:R-:W-:Y:S01]  /*10ad0*/  LDSM.16.MT88.4 R188, [R213+0xb800] ;  /* 0x00b80000d5bc783b */ /* 0x000fe20000004200 */
[----:B------:R2:W-:Y:S01]  /*10ae0*/  MUFU.EX2 R210, R137 ;  /* 0x0000008900d27308 */ /* 0x0005e20000000800 */
        /* <DEDUP_REMOVED lines=8> */
[----:B-1----:R-:W-:Y:S01]  /*10b70*/  F2FP.BF16.PACK_AB R144, R240, R238 ;  /* 0x000000eef090723e */ /* 0x002fe200000010ff */
[--C-:B------:R-:W-:Y:S02]  /*10b80*/  FFMA.FTZ R4, R180, c[0x0][0x23c], -R142.reuse ;  /* 0x00008f00b4047a23 */ /* 0x100fe4000001088e */
[----:B------:R-:W-:Y:S01]  /*10b90*/  LDSM.16.MT88.4 R180, [R218+0xa800] ;  /* 0x00a80000dab4783b */ /* 0x000fe20000004200 */
[C---:B------:R-:W-:Y:S02]  /*10ba0*/  FMUL.FTZ R100, R133.reuse, R100 ;  /* 0x0000006485647220 */ /* 0x040fe40000410000 */
[----:B------:R1:W-:Y:S01]  /*10bb0*/  MUFU.EX2 R234, R4 ;  /* 0x0000000400ea7308 */ /* 0x0003e20000000800 */
[----:B------:R-:W-:Y:S02]  /*10bc0*/  FMUL.FTZ R101, R133, R101 ;  /* 0x0000006585657220 */ /* 0x000fe40000410000 */
[----:B------:R-:W-:Y:S02]  /*10bd0*/  FMUL.FTZ R102, R132, R102 ;  /* 0x0000006684667220 */ /* 0x000fe40000410000 */
[--C-:B--2---:R-:W-:Y:S02]  /*10be0*/  FFMA.FTZ R137, R196, c[0x0][0x23c], -R139.reuse ;  /* 0x00008f00c4897a23 */ /* 0x104fe4000001088b */
[----:B------:R-:W-:Y:S02]  /*10bf0*/  FMUL.FTZ R103, R132, R103 ;  /* 0x0000006784677220 */ /* 0x000fe40000410000 */
[C---:B------:R-:W-:Y:S01]  /*10c00*/  FMUL.FTZ R104, R2.reuse, R104 ;  /* 0x0000006802687220 */ /* 0x040fe20000410000 */
[----:B------:R2:W-:Y:S01]  /*10c10*/  MUFU.EX2 R208, R137 ;  /* 0x0000008900d07308 */ /* 0x0005e20000000800 */
[----:B------:R-:W-:Y:S02]  /*10c20*/  FMUL.FTZ R105, R2, R105 ;  /* 0x0000006902697220 */ /* 0x000fe40000410000 */
[C---:B------:R-:W-:Y:S01]  /*10c30*/  FMUL.FTZ R106, R0.reuse, R106 ;  /* 0x0000006a006a7220 */ /* 0x040fe20000410000 */
[----:B---3--:R-:W-:Y:S01]  /*10c40*/  F2FP.BF16.PACK_AB R143, R209, R210 ;  /* 0x000000d2d18f723e */ /* 0x008fe200000010ff */
[----:B------:R-:W-:Y:S02]  /*10c50*/  FMUL.FTZ R107, R0, R107 ;  /* 0x0000006b006b7220 */ /* 0x000fe40000410000 */
[C---:B------:R-:W-:Y:S02]  /*10c60*/  FMUL.FTZ R108, R2.reuse, R108 ;  /* 0x0000006c026c7220 */ /* 0x040fe40000410000 */
[----:B------:R-:W-:Y:S02]  /*10c70*/  FMUL.FTZ R109, R2, R109 ;  /* 0x0000006d026d7220 */ /* 0x000fe40000410000 */
[C---:B------:R-:W-:Y:S02]  /*10c80*/  FMUL.FTZ R110, R0.reuse, R110 ;  /* 0x0000006e006e7220 */ /* 0x040fe40000410000 */
[----:B------:R-:W-:Y:S02]  /*10c90*/  FMUL.FTZ R111, R0, R111 ;  /* 0x0000006f006f7220 */ /* 0x000fe40000410000 */
[--C-:B-1----:R-:W-:Y:S02]  /*10ca0*/  FFMA.FTZ R4, R187, c[0x0][0x23c], -R142.reuse ;  /* 0x00008f00bb047a23 */ /* 0x102fe4000001088e */
[C---:B------:R-:W-:Y:S02]  /*10cb0*/  FMUL.FTZ R112, R133.reuse, R112 ;  /* 0x0000007085707220 */ /* 0x040fe40000410000 */
[----:B------:R1:W3:Y:S01]  /*10cc0*/  MUFU.EX2 R236, R4 ;  /* 0x0000000400ec7308 */ /* 0x0002e20000000800 */
[----:B------:R-:W-:Y:S02]  /*10cd0*/  FMUL.FTZ R113, R133, R113 ;  /* 0x0000007185717220 */ /* 0x000fe40000410000 */
[C---:B------:R-:W-:Y:S02]  /*10ce0*/  FMUL.FTZ R114, R132.reuse, R114 ;  /* 0x0000007284727220 */ /* 0x040fe40000410000 */
[--C-:B--2---:R-:W-:Y:S02]  /*10cf0*/  FFMA.FTZ R137, R197, c[0x0][0x23c], -R139.reuse ;  /* 0x00008f00c5897a23 */ /* 0x104fe4000001088b */
[C---:B------:R-:W-:Y:S02]  /*10d00*/  FMUL.FTZ R115, R132.reuse, R115 ;  /* 0x0000007384737220 */ /* 0x040fe40000410000 */
[C---:B------:R-:W-:Y:S01]  /*10d10*/  FMUL.FTZ R116, R133.reuse, R116 ;  /* 0x0000007485747220 */ /* 0x040fe20000410000 */
[----:B------:R2:W-:Y:S01]  /*10d20*/  MUFU.EX2 R207, R137 ;  /* 0x0000008900cf7308 */ /* 0x0005e20000000800 */
[C---:B------:R-:W-:Y:S02]  /*10d30*/  FMUL.FTZ R117, R133.reuse, R117 ;  /* 0x0000007585757220 */ /* 0x040fe40000410000 */
[C---:B------:R-:W-:Y:S02]  /*10d40*/  FMUL.FTZ R118, R132.reuse, R118 ;  /* 0x0000007684767220 */ /* 0x040fe40000410000 */
[----:B------:R-:W-:Y:S02]  /*10d50*/  FMUL.FTZ R119, R132, R119 ;  /* 0x0000007784777220 */ /* 0x000fe40000410000 */
[--C-:B------:R-:W-:Y:S02]  /*10d60*/  FFMA.FTZ R140, R140, c[0x0][0x23c], -R142.reuse ;  /* 0x00008f008c8c7a23 */ /* 0x100fe4000001088e */
[C---:B------:R-:W-:Y:S02]  /*10d70*/  FMUL.FTZ R120, R2.reuse, R120 ;  /* 0x0000007802787220 */ /* 0x040fe40000410000 */
[----:B------:R4:W-:Y:S01]  /*10d80*/  MUFU.EX2 R138, R140 ;  /* 0x0000008c008a7308 */ /* 0x0009e20000000800 */
[----:B------:R-:W-:Y:S02]  /*10d90*/  FMUL.FTZ R121, R2, R121 ;  /* 0x0000007902797220 */ /* 0x000fe40000410000 */
[--C-:B-1----:R-:W-:Y:S01]  /*10da0*/  FFMA.FTZ R4, R186, c[0x0][0x23c], -R139.reuse ;  /* 0x00008f00ba047a23 */ /* 0x102fe2000001088b */
[----:B---3--:R-:W-:Y:S01]  /*10db0*/  F2FP.BF16.PACK_AB R145, R236, R234 ;  /* 0x000000eaec91723e */ /* 0x008fe200000010ff */
[----:B------:R-:W-:Y:S01]  /*10dc0*/  LDSM.16.MT88.4 R184, [R217+0xa800] ;  /* 0x00a80000d9b8783b */ /* 0x000fe20000004200 */
[C---:B------:R-:W-:Y:S02]  /*10dd0*/  FMUL.FTZ R122, R0.reuse, R122 ;  /* 0x0000007a007a7220 */ /* 0x040fe40000410000 */
[----:B------:R-:W-:Y:S02]  /*10de0*/  FMUL.FTZ R123, R0, R123 ;  /* 0x0000007b007b7220 */ /* 0x000fe40000410000 */
[----:B------:R-:W1:Y:S01]  /*10df0*/  MUFU.EX2 R237, R4 ;  /* 0x0000000400ed7308 */ /* 0x000e620000000800 */
[----:B------:R-:W-:Y:S02]  /*10e00*/  FMUL.FTZ R124, R2, R124 ;  /* 0x0000007c027c7220 */ /* 0x000fe40000410000 */
[----:B--2---:R-:W-:Y:S02]  /*10e10*/  FFMA.FTZ R137, R198, c[0x0][0x23c], -R142 ;  /* 0x00008f00c6897a23 */ /* 0x004fe4000001088e */
[----:B------:R-:W-:Y:S02]  /*10e20*/  FMUL.FTZ R125, R2, R125 ;  /* 0x0000007d027d7220 */ /* 0x000fe40000410000 */
[C---:B------:R-:W-:Y:S02]  /*10e30*/  FMUL.FTZ R126, R0.reuse, R126 ;  /* 0x0000007e007e7220 */ /* 0x040fe40000410000 */
[----:B------:R-:W-:Y:S01]  /*10e40*/  FMUL.FTZ R127, R0, R127 ;  /* 0x0000007f007f7220 */ /* 0x000fe20000410000 */
[----:B------:R2:W-:Y:S01]  /*10e50*/  MUFU.EX2 R206, R137 ;  /* 0x0000008900ce7308 */ /* 0x0005e20000000800 */
[C---:B------:R-:W-:Y:S02]  /*10e60*/  FMUL.FTZ R128, R133.reuse, R128 ;  /* 0x0000008085807220 */ /* 0x040fe40000410000 */
[----:B------:R-:W-:Y:S01]  /*10e70*/  FMUL.FTZ R129, R133, R129 ;  /* 0x0000008185817220 */ /* 0x000fe20000410000 */
[----:B----4-:R-:W-:Y:S01]  /*10e80*/  F2FP.BF16.PACK_AB R140, R231, R232 ;  /* 0x000000e8e78c723e */ /* 0x010fe200000010ff */
[C---:B------:R-:W-:Y:S02]  /*10e90*/  FMUL.FTZ R130, R132.reuse, R130 ;  /* 0x0000008284827220 */ /* 0x040fe40000410000 */
[----:B------:R-:W-:Y:S02]  /*10ea0*/  FMUL.FTZ R131, R132, R131 ;  /* 0x0000008384837220 */ /* 0x000fe40000410000 */
[----:B------:R-:W-:Y:S04]  /*10eb0*/  FFMA.FTZ R0, R0, R249, R234 ;  /* 0x000000f900007223 */ /* 0x000fe800000100ea */
[----:B------:R-:W-:Y:S01]  /*10ec0*/  FADD.FTZ R0, R236, R0 ;  /* 0x00000000ec007221 */ /* 0x000fe20000010000 */
[----:B-1----:R-:W-:Y:S01]  /*10ed0*/  F2FP.BF16.PACK_AB R146, R239, R237 ;  /* 0x000000edef92723e */ /* 0x002fe200000010ff */
[--C-:B------:R-:W-:Y:S02]  /*10ee0*/  FFMA.FTZ R4, R13, c[0x0][0x23c], -R142.reuse ;  /* 0x00008f000d047a23 */ /* 0x100fe4000001088e */
[----:B------:R-:W-:Y:S02]  /*10ef0*/  FMUL.FTZ R13, R2, R153 ;  /* 0x00000099020d7220 */ /* 0x000fe40000410000 */
[----:B------:R1:W3:Y:S01]  /*10f00*/  MUFU.EX2 R233, R4 ;  /* 0x0000000400e97308 */ /* 0x0002e20000000800 */
[--C-:B--2---:R-:W-:Y:S02]  /*10f10*/  FFMA.FTZ R137, R199, c[0x0][0x23c], -R142.reuse ;  /* 0x00008f00c7897a23 */ /* 0x104fe4000001088e */
[----:B------:R-:W-:Y:S07]  /*10f20*/  LDSM.16.MT88.4 R196, [R218+0xb800] ;  /* 0x00b80000dac4783b */ /* 0x000fee0000004200 */
[----:B------:R2:W-:Y:S01]  /*10f30*/  MUFU.EX2 R205, R137 ;  /* 0x0000008900cd7308 */ /* 0x0005e20000000800 */
[--C-:B-1----:R-:W-:Y:S02]  /*10f40*/  FFMA.FTZ R4, R12, c[0x0][0x23c], -R142.reuse ;  /* 0x00008f000c047a23 */ /* 0x102fe4000001088e */
[C---:B------:R-:W-:Y:S07]  /*10f50*/  FMUL.FTZ R12, R2.reuse, R152 ;  /* 0x00000098020c7220 */ /* 0x040fee0000410000 */
[----:B------:R1:W4:Y:S01]  /*10f60*/  MUFU.EX2 R235, R4 ;  /* 0x0000000400eb7308 */ /* 0x0003220000000800 */
[----:B------:R-:W5:Y:S01]  /*10f70*/  LDSM.16.MT88.4 R152, [R218+0xa000] ;  /* 0x00a00000da98783b */ /* 0x000f620000004200 */
[----:B------:R-:W-:Y:S01]  /*10f80*/  FFMA.FTZ R142, R141, c[0x0][0x23c], -R142 ;  /* 0x00008f008d8e7a23 */ /* 0x000fe2000001088e */
[----:B------:R-:W-:Y:S01]  /*10f90*/  F2FP.BF16.PACK_AB R141, R229, R230 ;  /* 0x000000e6e58d723e */ /* 0x000fe200000010ff */
[----:B------:R-:W-:Y:S02]  /*10fa0*/  FFMA.FTZ R2, R2, R250, R238 ;  /* 0x000000fa02027223 */ /* 0x000fe400000100ee */
[--C-:B--2---:R-:W-:Y:S02]  /*10fb0*/  FFMA.FTZ R137, R200, c[0x0][0x23c], -R139.reuse ;  /* 0x00008f00c8897a23 */ /* 0x104fe4000001088b */
[----:B------:R-:W-:Y:S02]  /*10fc0*/  FFMA.FTZ R139, R201, c[0x0][0x23c], -R139 ;  /* 0x00008f00c98b7a23 */ /* 0x000fe4000001088b */
[----:B------:R-:W-:Y:S01]  /*10fd0*/  LDSM.16.MT88.4 R200, [R217+0xb800] ;  /* 0x00b80000d9c8783b */ /* 0x000fe20000004200 */
[----:B------:R-:W-:Y:S01]  /*10fe0*/  MUFU.EX2 R204, R137 ;  /* 0x0000008900cc7308 */ /* 0x000fe20000000800 */
[----:B---3--:R-:W-:Y:S09]  /*10ff0*/  FADD.FTZ R0, R233, R0 ;  /* 0x00000000e9007221 */ /* 0x008ff20000010000 */
[----:B------:R2:W-:Y:S01]  /*11000*/  MUFU.EX2 R137, R142 ;  /* 0x0000008e00897308 */ /* 0x0005e20000000800 */
[----:B-1----:R-:W-:Y:S01]  /*11010*/  FMUL.FTZ R4, R133, R148 ;  /* 0x0000009485047220 */ /* 0x002fe20000410000 */
[C---:B------:R-:W-:Y:S01]  /*11020*/  F2FP.BF16.PACK_AB R148, R248.reuse, R246 ;  /* 0x000000f6f894723e */ /* 0x040fe200000010ff */
        /* <DEDUP_REMOVED lines=8> */
[C---:B------:R-:W-:Y:S02]  /*110b0*/  FMUL.FTZ R21, R133.reuse, R161 ;  /* 0x000000a185157220 */ /* 0x040fe40000410000 */
[----:B------:R-:W-:Y:S02]  /*110c0*/  FFMA.FTZ R133, R133, R252, R246 ;  /* 0x000000fc85857223 */ /* 0x000fe400000100f6 */
[C---:B------:R-:W-:Y:S04]  /*110d0*/  HMMA.16816.F32.BF16 R16, R148.reuse, R22, R16 ;  /* 0x000000169410723c */ /* 0x040fe80000041810 */
[----:B------:R-:W-:Y:S03]  /*110e0*/  FADD.FTZ R133, R248, R133 ;  /* 0x00000085f8857221 */ /* 0x000fe60000010000 */
        /* <DEDUP_REMOVED lines=40> */
[-C--:B------:R-:W-:Y:S07]  /*11370*/  HMMA.16816.F32.BF16 R148, R140, R160.reuse, R4 ;  /* 0x000000a08c94723c */ /* 0x080fee0000041804 */
        /* <DEDUP_REMOVED lines=30> */
[----:B------:R-:W-:Y:S01]  /*11560*/  FADD.FTZ R0, R138, R4 ;  /* 0x000000048a007221 */ /* 0x000fe20000010000 */
[----:B------:R-:W-:Y:S01]  /*11570*/  MOV R138, R134 ;  /* 0x00000086008a7202 */ /* 0x000fe20000000f00 */
[----:B------:R-:W-:Y:S02]  /*11580*/  FADD.FTZ R252, R211, R6 ;  /* 0x00000006d3fc7221 */ /* 0x000fe40000010000 */
[C---:B------:R-:W-:Y:S04]  /*11590*/  HMMA.16816.F32.BF16 R48, R140.reuse, R182, R48 ;  /* 0x000000b68c30723c */ /* 0x040fe80000041830 */
[----:B------:R-:W-:Y:S02]  /*115a0*/  FADD.FTZ R251, R209, R5 ;  /* 0x00000005d1fb7221 */ /* 0x000fe40000010000 */
[----:B------:R-:W-:Y:S01]  /*115b0*/  FADD.FTZ R250, R139, R2 ;  /* 0x000000028bfa7221 */ /* 0x000fe20000010000 */
[----:B------:R-:W-:Y:S01]  /*115c0*/  MOV R139, R3 ;  /* 0x00000003008b7202 */ /* 0x000fe20000000f00 */
[-C--:B------:R-:W-:Y:S04]  /*115d0*/  HMMA.16816.F32.BF16 R52, R140, R184.reuse, R52 ;  /* 0x000000b88c34723c */ /* 0x080fe80000041834 */
[----:B------:R-:W-:Y:S01]  /*115e0*/  FADD.FTZ R249, R137, R0 ;  /* 0x0000000089f97221 */ /* 0x000fe20000010000 */
[----:B------:R-:W-:Y:S03]  /*115f0*/  MOV R137, R135 ;  /* 0x0000008700897202 */ /* 0x000fe60000000f00 */
        /* <DEDUP_REMOVED lines=18> */
[----:B------:R-:W-:Y:S01]  /*11720*/  HMMA.16816.F32.BF16 R128, R140, R202, R128 ;  /* 0x000000ca8c80723c */ /* 0x000fe20000041880 */
[----:B------:R-:W-:-:S07]  /*11730*/  @P0 BRA `(.L_x_941) ;  /* 0xffffdb9000000947 */ /* 0x000fce000383ffff */
.L_x_940:
[----:B------:R-:W1:Y:S01]  /*11740*/  SHFL.BFLY PT, R0, R252, 0x2, 0x1f ;  /* 0x0c401f00fc007f89 */ /* 0x000e6200000e0000 */
[----:B------:R-:W2:Y:S01]  /*11750*/  S2UR UR6, SR_CTAID.Y ;  /* 0x00000000000679c3 */ /* 0x000ea20000002600 */
[----:B------:R-:W-:Y:S01]  /*11760*/  UISETP.NE.AND UP0, UPT, UR10, -0x1, UPT ;  /* 0xffffffff0a00788c */ /* 0x000fe2000bf05270 */
[----:B------:R-:W-:Y:S01]  /*11770*/  BSSY B0, `(.L_x_944) ;  /* 0x00001b1000007945 */ /* 0x000fe20003800000 */
[----:B------:R-:W3:Y:S01]  /*11780*/  SHFL.BFLY PT, R4, R251, 0x2, 0x1f ;  /* 0x0c401f00fb047f89 */ /* 0x000ee200000e0000 */
[----:B------:R-:W-:-:S02]  /*11790*/  ULDC.64 UR4, c[0x0][0x1e8] ;  /* 0x00007a0000047ab9 */ /* 0x000fc40000000a00 */
[----:B------:R-:W-:Y:S01]  /*117a0*/  ULDC UR8, c[0x0][0x214] ;  /* 0x0000850000087ab9 */ /* 0x000fe20000000800 */
[----:B------:R-:W4:Y:S01]  /*117b0*/  SHFL.BFLY PT, R2, R250, 0x2, 0x1f ;  /* 0x0c401f00fa027f89 */ /* 0x000f2200000e0000 */
[----:B------:R-:W5:Y:S01]  /*117c0*/  S2UR UR9, SR_CTAID.X ;  /* 0x00000000000979c3 */ /* 0x000f620000002500 */
[----:B------:R-:W-:Y:S02]  /*117d0*/  UMOV UR24, URZ ;  /* 0x0000003f00187c82 */ /* 0x000fe40008000000 */
[----:B------:R-:W5:Y:S01]  /*117e0*/  SHFL.BFLY PT, R5, R249, 0x2, 0x1f ;  /* 0x0c401f00f9057f89 */ /* 0x000f6200000e0000 */
[----:B------:R-:W-:Y:S02]  /*117f0*/  @UP0 UIMAD.WIDE.U32 UR14, UR10, UR4, URZ ;  /* 0x000000040a0e02a5 */ /* 0x000fe4000f8e003f */
[----:B------:R-:W-:Y:S02]  /*11800*/  UMOV UR25, URZ ;  /* 0x0000003f00197c82 */ /* 0x000fe40008000000 */
[----:B------:R-:W-:Y:S01]  /*11810*/  @UP0 UIMAD UR7, UR10, UR5, UR15 ;  /* 0x000000050a0702a4 */ /* 0x000fe2000f8e020f */
[----:B------:R-:W5:Y:S02]  /*11820*/  S2UR UR12, SR_CTAID.Z ;  /* 0x00000000000c79c3 */ /* 0x000f640000002700 */
[----:B------:R-:W-:Y:S01]  /*11830*/  ULDC.64 UR4, c[0x0][0x1e0] ;  /* 0x0000780000047ab9 */ /* 0x000fe20000000a00 */
[----:B-1----:R-:W-:Y:S01]  /*11840*/  FADD.FTZ R252, R0, R252 ;  /* 0x000000fc00fc7221 */ /* 0x002fe20000010000 */
[----:B--2---:R-:W-:-:S02]  /*11850*/  @!UP0 USHF.R.S32.HI UR13, URZ, 0x1f, UR6 ;  /* 0x0000001f3f0d8899 */ /* 0x004fc40008011406 */
[----:B------:R-:W-:Y:S01]  /*11860*/  @!UP0 UIMAD.WIDE.U32 UR22, UR6, UR4, URZ ;  /* 0x00000004061682a5 */ /* 0x000fe2000f8e003f */
[----:B---3--:R-:W-:Y:S01]  /*11870*/  FADD.FTZ R251, R4, R251 ;  /* 0x000000fb04fb7221 */ /* 0x008fe20000010000 */
[----:B------:R-:W1:Y:S01]  /*11880*/  SHFL.BFLY PT, R0, R252, 0x1, 0x1f ;  /* 0x0c201f00fc007f89 */ /* 0x000e6200000e0000 */
[----:B------:R-:W-:Y:S01]  /*11890*/  @!UP0 UIMAD UR13, UR13, UR4, URZ ;  /* 0x000000040d0d82a4 */ /* 0x000fe2000f8e023f */
[----:B----4-:R-:W-:Y:S02]  /*118a0*/  FADD.FTZ R250, R2, R250 ;  /* 0x000000fa02fa7221 */ /* 0x010fe40000010000 */
[----:B------:R-:W2:Y:S01]  /*118b0*/  SHFL.BFLY PT, R4, R251, 0x1, 0x1f ;  /* 0x0c201f00fb047f89 */ /* 0x000ea200000e0000 */
[----:B------:R-:W-:Y:S01]  /*118c0*/  ULDC.U8 UR4, c[0x0][0x329] ;  /* 0x0000ca4000047ab9 */ /* 0x000fe20000000000 */
[----:B-----5:R-:W-:Y:S01]  /*118d0*/  FADD.FTZ R249, R5, R249 ;  /* 0x000000f905f97221 */ /* 0x020fe20000010000 */
[----:B------:R-:W-:Y:S01]  /*118e0*/  UISETP.NE.AND UP1, UPT, UR4, URZ, UPT ;  /* 0x0000003f0400728c */ /* 0x000fe2000bf25270 */
[----:B------:R-:W3:Y:S01]  /*118f0*/  SHFL.BFLY PT, R5, R250, 0x1, 0x1f ;  /* 0x0c201f00fa057f89 */ /* 0x000ee200000e0000 */
[----:B------:R-:W-:-:S02]  /*11900*/  @!UP0 UIMAD UR13, UR6, UR5, UR13 ;  /* 0x00000005060d82a4 */ /* 0x000fc4000f8e020d */
[----:B------:R-:W-:Y:S01]  /*11910*/  @!UP0 UMOV UR14, UR22 ;  /* 0x00000016000e8c82 */ /* 0x000fe20008000000 */
[----:B------:R-:W4:Y:S01]  /*11920*/  SHFL.BFLY PT, R2, R249, 0x1, 0x1f ;  /* 0x0c201f00f9027f89 */ /* 0x000f2200000e0000 */
[----:B------:R-:W-:Y:S02]  /*11930*/  ULDC.U8 UR5, c[0x0][0x328] ;  /* 0x0000ca0000057ab9 */ /* 0x000fe40000000000 */
[----:B------:R-:W-:Y:S02]  /*11940*/  UISETP.NE.AND UP2, UPT, UR5, URZ, UPT ;  /* 0x0000003f0500728c */ /* 0x000fe4000bf45270 */
[----:B------:R-:W-:Y:S02]  /*11950*/  @!UP0 UIADD3 UR7, UR23, UR13, URZ ;  /* 0x0000000d17078290 */ /* 0x000fe4000fffe03f */
[----:B------:R-:W-:Y:S02]  /*11960*/  UISETP.NE.OR UP3, UPT, UR4, URZ, !UP2 ;  /* 0x0000003f0400728c */ /* 0x000fe4000d765670 */
[----:B------:R-:W-:Y:S01]  /*11970*/  @UP1 ULDC UR15, c[0x0][0x210] ;  /* 0x00008400000f1ab9 */ /* 0x000fe20000000800 */
[----:B-1----:R-:W-:Y:S01]  /*11980*/  FADD.FTZ R252, R252, R0 ;  /* 0x00000000fcfc7221 */ /* 0x002fe20000010000 */
[----:B------:R-:W-:Y:S01]  /*11990*/  MOV R0, 0x3f800000 ;  /* 0x3f80000000007802 */ /* 0x000fe20000000f00 */
[----:B------:R-:W-:Y:S01]  /*119a0*/  ULDC UR5, c[0x0][0x234] ;  /* 0x00008d0000057ab9 */ /* 0x000fe20000000800 */
[----:B--2---:R-:W-:-:S02]  /*119b0*/  FADD.FTZ R251, R251, R4 ;  /* 0x00000004fbfb7221 */ /* 0x004fc40000010000 */
[----:B------:R-:W-:Y:S01]  /*119c0*/  FSETP.NE.FTZ.AND P5, PT, R252, RZ, PT ;  /* 0x000000fffc00720b */ /* 0x000fe20003fb5000 */
[----:B------:R-:W-:Y:S01]  /*119d0*/  @UP1 UIMAD UR15, UR15, UR8, URZ ;  /* 0x000000080f0f12a4 */ /* 0x000fe2000f8e023f */
[----:B------:R-:W-:Y:S01]  /*119e0*/  MOV R4, 0x3f800000 ;  /* 0x3f80000000047802 */ /* 0x000fe20000000f00 */
[----:B------:R-:W-:Y:S01]  /*119f0*/  @!UP1 USEL UR15, UR8, UR5, !UP2 ;  /* 0x00000005080f9287 */ /* 0x000fe2000d000000 */
[----:B------:R-:W-:Y:S01]  /*11a00*/  FSETP.NE.FTZ.AND P4, PT, R251, RZ, PT ;  /* 0x000000fffb00720b */ /* 0x000fe20003f95000 */
[----:B---3--:R-:W-:Y:S01]  /*11a10*/  FADD.FTZ R250, R250, R5 ;  /* 0x00000005fafa7221 */ /* 0x008fe20000010000 */
[----:B------:R-:W-:Y:S01]  /*11a20*/  ULDC UR4, c[0x0][0x1c0] ;  /* 0x0000700000047ab9 */ /* 0x000fe20000000800 */
[----:B----4-:R-:W-:Y:S01]  /*11a30*/  FADD.FTZ R249, R249, R2 ;  /* 0x00000002f9f97221 */ /* 0x010fe20000010000 */
[----:B------:R-:W-:Y:S01]  /*11a40*/  MOV R2, 0x3f800000 ;  /* 0x3f80000000027802 */ /* 0x000fe20000000f00 */
[----:B------:R-:W-:Y:S01]  /*11a50*/  @UP1 UMOV UR16, 0x1 ;  /* 0x0000000100101882 */ /* 0x000fe20000000000 */
[----:B------:R-:W-:Y:S01]  /*11a60*/  FSETP.NE.FTZ.AND P3, PT, R250, RZ, PT ;  /* 0x000000fffa00720b */ /* 0x000fe20003f75000 */
[----:B------:R-:W-:-:S02]  /*11a70*/  @!UP1 UIMAD UR16, UR15, UR4, URZ ;  /* 0x000000040f1092a4 */ /* 0x000fc4000f8e023f */
[----:B------:R-:W1:Y:S01]  /*11a80*/  @P5 MUFU.RCP R0, R252 ;  /* 0x000000fc00005308 */ /* 0x000e620000001000 */
[----:B------:R-:W-:Y:S01]  /*11a90*/  FSETP.NE.FTZ.AND P0, PT, R249, RZ, PT ;  /* 0x000000fff900720b */ /* 0x000fe20003f15000 */
[----:B------:R-:W-:Y:S02]  /*11aa0*/  @!UP3 UIMAD UR20, UR6, UR8, URZ ;  /* 0x000000080614b2a4 */ /* 0x000fe4000f8e023f */
[----:B------:R-:W-:Y:S02]  /*11ab0*/  @UP1 ULDC UR17, c[0x0][0x210] ;  /* 0x0000840000111ab9 */ /* 0x000fe40000000800 */
[----:B------:R-:W-:Y:S02]  /*11ac0*/  UIMAD UR4, UR6, UR16, URZ ;  /* 0x00000010060472a4 */ /* 0x000fe4000f8e023f */
[----:B------:R-:W2:Y:S01]  /*11ad0*/  @P4 MUFU.RCP R4, R251 ;  /* 0x000000fb00044308 */ /* 0x000ea20000001000 */
[----:B------:R-:W-:Y:S02]  /*11ae0*/  @!UP1 UMOV UR17, 0x1 ;  /* 0x0000000100119882 */ /* 0x000fe40000000000 */
[----:B------:R-:W-:-:S02]  /*11af0*/  @!UP3 USEL UR20, UR20, UR10, !UP0 ;  /* 0x0000000a1414b287 */ /* 0x000fc4000c000000 */
[----:B------:R-:W-:Y:S02]  /*11b00*/  UIMAD UR9, UR9, UR17, URZ ;  /* 0x00000011090972a4 */ /* 0x000fe4000f8e023f */
[----:B------:R-:W-:Y:S01]  /*11b10*/  USEL UR4, UR4, URZ, UP3 ;  /* 0x0000003f04047287 */ /* 0x000fe20009800000 */
[C---:B-1----:R-:W-:Y:S01]  /*11b20*/  FMUL.FTZ R132, R0.reuse, R49 ;  /* 0x0000003100847220 */ /* 0x042fe20000410000 */
[----:B------:R-:W1:Y:S01]  /*11b30*/  @P3 MUFU.RCP R2, R250 ;  /* 0x000000fa00023308 */ /* 0x000e620000001000 */
[C---:B------:R-:W-:Y:S01]  /*11b40*/  FMUL.FTZ R148, R0.reuse, R148 ;  /* 0x0000009400947220 */ /* 0x040fe20000410000 */
[----:B------:R-:W-:Y:S01]  /*11b50*/  USHF.L.U32 UR9, UR9, 0x7, URZ ;  /* 0x0000000709097899 */ /* 0x000fe2000800063f */
[C---:B------:R-:W-:Y:S01]  /*11b60*/  FMUL.FTZ R7, R0.reuse, R149 ;  /* 0x0000009500077220 */ /* 0x040fe20000410000 */
[----:B------:R-:W-:Y:S01]  /*11b70*/  UIMAD UR15, UR12, UR15, UR4 ;  /* 0x0000000f0c0f72a4 */ /* 0x000fe2000f8e0204 */
[----:B------:R-:W-:Y:S01]  /*11b80*/  FMUL.FTZ R156, R0, R156 ;  /* 0x0000009c009c7220 */ /* 0x000fe20000410000 */
[----:B------:R-:W-:Y:S01]  /*11b90*/  @!UP3 UMOV UR24, UR20 ;  /* 0x000000140018bc82 */ /* 0x000fe20008000000 */
[----:B--2---:R-:W-:Y:S01]  /*11ba0*/  FMUL.FTZ R49, R4, R87 ;  /* 0x0000005704317220 */ /* 0x004fe20000410000 */
[----:B------:R-:W-:Y:S01]  /*11bb0*/  F2FP.BF16.PACK_AB R7, R7, R148 ;  /* 0x000000940707723e */ /* 0x000fe200000010ff */
[----:B------:R-:W2:Y:S01]  /*11bc0*/  S2R R87, SR_TID.X ;  /* 0x0000000000577919 */ /* 0x000ea20000002100 */
[C---:B------:R-:W-:Y:S01]  /*11bd0*/  FMUL.FTZ R5, R0.reuse, R157 ;  /* 0x0000009d00057220 */ /* 0x040fe20000410000 */
[----:B------:R-:W-:Y:S01]  /*11be0*/  USHF.R.S32.HI UR4, URZ, 0x1f, UR9 ;  /* 0x0000001f3f047899 */ /* 0x000fe20008011409 */
[C---:B------:R-:W-:Y:S01]  /*11bf0*/  FMUL.FTZ R160, R0.reuse, R160 ;  /* 0x000000a000a07220 */ /* 0x040fe20000410000 */
[----:B------:R-:W-:Y:S01]  /*11c00*/  @!UP3 USHF.R.S32.HI UR25, URZ, 0x1f, UR20 ;  /* 0x0000001f3f19b899 */ /* 0x000fe20008011414 */
[C---:B------:R-:W-:Y:S01]  /*11c10*/  FMUL.FTZ R13, R0.reuse, R161 ;  /* 0x000000a1000d7220 */ /* 0x040fe20000410000 */
[----:B------:R-:W-:Y:S01]  /*11c20*/  F2FP.BF16.PACK_AB R5, R5, R156 ;  /* 0x0000009c0505723e */ /* 0x000fe200000010ff */
[C---:B------:R-:W-:Y:S01]  /*11c30*/  FMUL.FTZ R172, R0.reuse, R172 ;  /* 0x000000ac00ac7220 */ /* 0x040fe20000410000 */
[----:B------:R-:W-:Y:S01]  /*11c40*/  USHF.R.S32.HI UR5, URZ, 0x1f, UR15 ;  /* 0x0000001f3f057899 */ /* 0x000fe2000801140f */
[C---:B------:R-:W-:Y:S01]  /*11c50*/  FMUL.FTZ R16, R0.reuse, R173 ;  /* 0x000000ad00107220 */ /* 0x040fe20000410000 */
[----:B------:R-:W-:Y:S01]  /*11c60*/  F2FP.BF16.PACK_AB R13, R13, R160 ;  /* 0x000000a00d0d723e */ /* 0x000fe200000010ff */
[C---:B------:R-:W-:Y:S01]  /*11c70*/  FMUL.FTZ R20, R0.reuse, R36 ;  /* 0x0000002400147220 */ /* 0x040fe20000410000 */
[----:B------:R-:W-:Y:S01]  /*11c80*/  UIADD3 UR9, UP2, UP1, UR9, UR24, UR15 ;  /* 0x0000001809097290 */ /* 0x000fe2000f95e00f */
[----:B------:R-:W-:Y:S01]  /*11c90*/  FMUL.FTZ R23, R0, R37 ;  /* 0x0000002500177220 */ /* 0x000fe20000410000 */
[----:B------:R-:W-:Y:S01]  /*11ca0*/  F2FP.BF16.PACK_AB R16, R16, R172 ;  /* 0x000000ac1010723e */ /* 0x000fe200000010ff */
[C---:B------:R-:W-:Y:S01]  /*11cb0*/  FMUL.FTZ R133, R0.reuse, R48 ;  /* 0x0000003000857220 */ /* 0x040fe20000410000 */
[----:B------:R-:W-:Y:S01]  /*11cc0*/  UIADD3.X UR4, UR4, UR25, UR5, UP2, UP1 ;  /* 0x0000001904047290 */ /* 0x000fe200097e2405 */
[C---:B------:R-:W-:Y:S01]  /*11cd0*/  FMUL.FTZ R138, R0.reuse, R52 ;  /* 0x00000034008a7220 */ /* 0x040fe20000410000 */
[----:B------:R-:W-:Y:S01]  /*11ce0*/  F2FP.BF16.PACK_AB R23, R23, R20 ;  /* 0x000000141717723e */ /* 0x000fe200000010ff */
[----:B------:R-:W-:Y:S01]  /*11cf0*/  FMUL.FTZ R137, R0, R53 ;  /* 0x0000003500897220 */ /* 0x000fe20000410000 */
[----:B------:R-:W-:Y:S01]  /*11d00*/  F2FP.BF16.PACK_AB R20, R132, R133 ;  /* 0x000000858414723e */ /* 0x000fe200000010ff */
        /* <DEDUP_REMOVED lines=17> */
[----:B------:R-:W-:Y:S01]  /*11e20*/  FMUL.FTZ R129, R0, R129 ;  /* 0x0000008100817220 */ /* 0x000fe20000410000 */
[----:B------:R-:W-:Y:S01]  /*11e30*/  MOV R0, 0x3f800000 ;  /* 0x3f80000000007802 */ /* 0x000fe20000000f00 */
[C---:B-1----:R-:W-:Y:S01]  /*11e40*/  FMUL.FTZ R52, R2.reuse, R77 ;  /* 0x0000004d02347220 */ /* 0x042fe20000410000 */
[----:B--2---:R-:W-:Y:S01]  /*11e50*/  SHF.R.S32.HI R77, RZ, 0x1f, R87 ;  /* 0x0000001fff4d7819 */ /* 0x004fe20000011457 */
[----:B------:R-:W-:-:S02]  /*11e60*/  FMUL.FTZ R29, R2, R60 ;  /* 0x0000003c021d7220 */ /* 0x000fc40000410000 */
[C---:B------:R-:W-:Y:S01]  /*11e70*/  FMUL.FTZ R150, R4.reuse, R150 ;  /* 0x0000009604967220 */ /* 0x040fe20000410000 */
[----:B------:R-:W1:Y:S01]  /*11e80*/  @P0 MUFU.RCP R0, R249 ;  /* 0x000000f900000308 */ /* 0x000e620000001000 */
[----:B------:R-:W-:Y:S01]  /*11e90*/  LEA.HI R30, R77, R87, RZ, 0x2 ;  /* 0x000000574d1e7211 */ /* 0x000fe200078f10ff */
        /* <DEDUP_REMOVED lines=23> */
[----:B------:R-:W-:Y:S01]  /*12010*/  LEA.HI R84, R77, R87, RZ, 0x5 ;  /* 0x000000574d547211 */ /* 0x000fe200078f28ff */
[C---:B------:R-:W-:Y:S01]  /*12020*/  FMUL.FTZ R70, R4.reuse, R70 ;  /* 0x0000004604467220 */ /* 0x040fe20000410000 */
[----:B------:R-:W-:Y:S01]  /*12030*/  F2FP.BF16.PACK_AB R66, R137, R138 ;  /* 0x0000008a8942723e */ /* 0x000fe200000010ff */
[C---:B------:R-:W-:Y:S01]  /*12040*/  FMUL.FTZ R71, R4.reuse, R71 ;  /* 0x0000004704477220 */ /* 0x040fe20000410000 */
[----:B------:R-:W-:Y:S01]  /*12050*/  F2FP.BF16.PACK_AB R65, R65, R54 ;  /* 0x000000364141723e */ /* 0x000fe200000010ff */
[C---:B------:R-:W-:Y:S01]  /*12060*/  FMUL.FTZ R82, R4.reuse, R82 ;  /* 0x0000005204527220 */ /* 0x040fe20000410000 */
[----:B------:R-:W-:Y:S01]  /*12070*/  F2FP.BF16.PACK_AB R54, R81, R80 ;  /* 0x000000505136723e */ /* 0x000fe200000010ff */
[----:B------:R-:W-:-:S02]  /*12080*/  FMUL.FTZ R53, R4, R83 ;  /* 0x0000005304357220 */ /* 0x000fc40000410000 */
[C---:B------:R-:W-:Y:S02]  /*12090*/  FMUL.FTZ R86, R4.reuse, R86 ;  /* 0x0000005604567220 */ /* 0x040fe40000410000 */
[C---:B------:R-:W-:Y:S01]  /*120a0*/  FMUL.FTZ R98, R4.reuse, R98 ;  /* 0x0000006204627220 */ /* 0x040fe20000410000 */
[----:B------:R-:W-:Y:S01]  /*120b0*/  F2FP.BF16.PACK_AB R53, R53, R82 ;  /* 0x000000523535723e */ /* 0x000fe200000010ff */
[C---:B------:R-:W-:Y:S01]  /*120c0*/  FMUL.FTZ R99, R4.reuse, R99 ;  /* 0x0000006304637220 */ /* 0x040fe20000410000 */
[----:B------:R-:W-:Y:S01]  /*120d0*/  F2FP.BF16.PACK_AB R49, R49, R86 ;  /* 0x000000563131723e */ /* 0x000fe200000010ff */
[C---:B------:R-:W-:Y:S02]  /*120e0*/  FMUL.FTZ R102, R4.reuse, R102 ;  /* 0x0000006604667220 */ /* 0x040fe40000410000 */
[C---:B------:R-:W-:Y:S02]  /*120f0*/  FMUL.FTZ R103, R4.reuse, R103 ;  /* 0x0000006704677220 */ /* 0x040fe40000410000 */
[----:B------:R-:W-:-:S02]  /*12100*/  FMUL.FTZ R114, R4, R114 ;  /* 0x0000007204727220 */ /* 0x000fc40000410000 */
[C---:B------:R-:W-:Y:S02]  /*12110*/  FMUL.FTZ R37, R4.reuse, R115 ;  /* 0x0000007304257220 */ /* 0x040fe40000410000 */
[C---:B------:R-:W-:Y:S02]  /*12120*/  FMUL.FTZ R118, R4.reuse, R118 ;  /* 0x0000007604767220 */ /* 0x040fe40000410000 */
[C---:B------:R-:W-:Y:S01]  /*12130*/  FMUL.FTZ R119, R4.reuse, R119 ;  /* 0x0000007704777220 */ /* 0x040fe20000410000 */
[----:B------:R-:W-:Y:S01]  /*12140*/  F2FP.BF16.PACK_AB R37, R37, R114 ;  /* 0x000000722525723e */ /* 0x000fe200000010ff */
[C---:B------:R-:W-:Y:S02]  /*12150*/  FMUL.FTZ R130, R4.reuse, R130 ;  /* 0x0000008204827220 */ /* 0x040fe40000410000 */
[----:B------:R-:W-:Y:S01]  /*12160*/  FMUL.FTZ R131, R4, R131 ;  /* 0x0000008304837220 */ /* 0x000fe20000410000 */
[----:B------:R-:W-:Y:S01]  /*12170*/  SHF.R.S32.HI R4, RZ, 0x1f, R30 ;  /* 0x0000001fff047819 */ /* 0x000fe2000001141e */
[----:B------:R-:W-:-:S02]  /*12180*/  FMUL.FTZ R144, R2, R144 ;  /* 0x0000009002907220 */ /* 0x000fc40000410000 */
[C---:B------:R-:W-:Y:S02]  /*12190*/  FMUL.FTZ R10, R2.reuse, R145 ;  /* 0x00000091020a7220 */ /* 0x040fe40000410000 */
        /* <DEDUP_REMOVED lines=61> */
[----:B------:R-:W-:Y:S01]  /*12570*/  FMUL.FTZ R155, R0, R155 ;  /* 0x0000009b009b7220 */ /* 0x000fe20000410000 */
[----:B------:R-:W-:Y:S01]  /*12580*/  F2FP.BF16.PACK_AB R59, R28, R26 ;  /* 0x0000001a1c3b723e */ /* 0x000fe200000010ff */
[----:B------:R-:W-:Y:S01]  /*12590*/  FMUL.FTZ R14, R0, R154 ;  /* 0x0000009a000e7220 */ /* 0x000fe20000410000 */
[----:B------:R-:W-:Y:S01]  /*125a0*/  SHF.L.U32 R2, R4, 0x6, RZ ;  /* 0x0000000604027819 */ /* 0x000fe200000006ff */
[C---:B------:R-:W-:Y:S01]  /*125b0*/  FMUL.FTZ R167, R0.reuse, R167 ;  /* 0x000000a700a77220 */ /* 0x040fe20000410000 */
[----:B------:R-:W-:Y:S01]  /*125c0*/  SHF.R.S32.HI R26, RZ, 0x5, R84 ;  /* 0x00000005ff1a7819 */ /* 0x000fe20000011454 */
        /* <DEDUP_REMOVED lines=39> */
[----:B------:R-:W-:Y:S02]  /*12840*/  LOP3.LUT R0, R30, 0x3ffffffc, RZ, 0xc0, !PT ;  /* 0x3ffffffc1e007812 */ /* 0x000fe400078ec0ff */
[----:B------:R-:W-:-:S02]  /*12850*/  F2FP.BF16.PACK_AB R30, R129, R128 ;  /* 0x00000080811e723e */ /* 0x000fc400000010ff */
[----:B------:R-:W-:Y:S02]  /*12860*/  IADD3 R28, -R0, R87, RZ ;  /* 0x00000057001c7210 */ /* 0x000fe40007ffe1ff */
[----:B------:R-:W-:Y:S02]  /*12870*/  LOP3.LUT R0, R2, 0x1c0, RZ, 0xc0, !PT ;  /* 0x000001c002007812 */ /* 0x000fe400078ec0ff */
[----:B------:R-:W-:Y:S02]  /*12880*/  LOP3.LUT R2, R4, 0x1, RZ, 0xc0, !PT ;  /* 0x0000000104027812 */ /* 0x000fe400078ec0ff */
[----:B------:R-:W-:Y:S02]  /*12890*/  LEA R28, R26, R28, 0x9 ;  /* 0x0000001c1a1c7211 */ /* 0x000fe400078e48ff */
[----:B------:R-:W-:Y:S02]  /*128a0*/  LEA.HI R0, R0, R0, RZ, 0x1d ;  /* 0x0000000000007211 */ /* 0x000fe400078fe8ff */
[----:B------:R-:W-:-:S02]  /*128b0*/  ISETP.NE.U32.AND P1, PT, R2, 0x1, PT ;  /* 0x000000010200780c */ /* 0x000fc40003f25070 */
[----:B------:R-:W-:Y:S02]  /*128c0*/  LEA R0, R28, R0, 0x1 ;  /* 0x000000001c007211 */ /* 0x000fe400078e08ff */
[----:B------:R-:W-:Y:S02]  /*128d0*/  F2FP.BF16.PACK_AB R31, R123, R31 ;  /* 0x0000001f7b1f723e */ /* 0x000fe400000010ff */
[----:B------:R-:W-:Y:S02]  /*128e0*/  SHF.L.U32 R0, R0, 0x1, RZ ;  /* 0x0000000100007819 */ /* 0x000fe400000006ff */
[----:B------:R-:W-:Y:S02]  /*128f0*/  F2FP.BF16.PACK_AB R28, R125, R124 ;  /* 0x0000007c7d1c723e */ /* 0x000fe400000010ff */
[----:B------:R-:W-:Y:S01]  /*12900*/  IADD3 R2, R0, -0x10, RZ ;  /* 0xfffffff000027810 */ /* 0x000fe20007ffe0ff */
[----:B------:R1:W-:Y:S01]  /*12910*/  STS [R0+0x400], R6 ;  /* 0x0004000600007388 */ /* 0x0003e20000000800 */
[----:B------:R-:W-:-:S02]  /*12920*/  F2FP.BF16.PACK_AB R69, R127, R69 ;  /* 0x000000457f45723e */ /* 0x000fc400000010ff */
[----:B------:R-:W-:Y:S01]  /*12930*/  @P1 IADD3 R2, R0, 0x10, RZ ;  /* 0x0000001000021810 */ /* 0x000fe20007ffe0ff */
[----:B------:R-:W-:Y:S01]  /*12940*/  STS [R0], R7 ;  /* 0x0000000700007388 */ /* 0x000fe20000000800 */
[----:B------:R-:W-:Y:S02]  /*12950*/  R2P PR, R4, 0x6 ;  /* 0x0000000604007804 */ /* 0x000fe40000000000 */
        /* <DEDUP_REMOVED lines=146> */
.L_x_945:
[----:B--234-:R-:W-:Y:S05]  /*13280*/  BSYNC B0 ;  /* 0x0000000000007941 */ /* 0x01cfea0003800000 */
.L_x_944:
[----:B------:R-:W2:Y:S04]  /*13290*/  LDL.LU.64 R12, [R1+0x28] ;  /* 0x00002800010c7983 */ /* 0x000ea80000300a00 */
[----:B------:R-:W3:Y:S01]  /*132a0*/  S2R R8, SR_CTAID.Z ;  /* 0x0000000000087919 */ /* 0x000ee20000002700 */
[----:B------:R-:W-:Y:S02]  /*132b0*/  USHF.R.S32.HI UR6, URZ, 0x1f, UR12 ;  /* 0x0000001f3f067899 */ /* 0x000fe4000801140c */
[----:B------:R-:W-:Y:S01]  /*132c0*/  ULDC.64 UR4, c[0x0][0x1f0] ;  /* 0x00007c0000047ab9 */ /* 0x000fe20000000a00 */
[----:B------:R-:W4:Y:S04]  /*132d0*/  LDL.LU.64 R4, [R1+0x20] ;  /* 0x0000200001047983 */ /* 0x000f280000300a00 */
[----:B------:R1:W5:Y:S01]  /*132e0*/  LDL.64 R10, [R1+0x8] ;  /* 0x00000800010a7983 */ /* 0x0003620000100a00 */
[----:B------:R-:W-:Y:S01]  /*132f0*/  UIMAD UR4, UR6, UR4, URZ ;  /* 0x00000004060472a4 */ /* 0x000fe2000f8e023f */
[----:B------:R-:W-:Y:S03]  /*13300*/  BSSY B0, `(.L_x_946) ;  /* 0x0000011000007945 */ /* 0x000fe60003800000 */
[----:B------:R-:W-:Y:S01]  /*13310*/  UIMAD UR4, UR12, UR5, UR4 ;  /* 0x000000050c0472a4 */ /* 0x000fe2000f8e0204 */
[----:B--2---:R-:W-:-:S04]  /*13320*/  IADD3 R2, P0, R12, UR14, RZ ;  /* 0x0000000e0c027c10 */ /* 0x004fc8000ff1e0ff */
[----:B------:R-:W-:Y:S02]  /*13330*/  IADD3.X R3, R13, UR7, RZ, P0, !PT ;  /* 0x000000070d037c10 */ /* 0x000fe400087fe4ff */
[----:B----4-:R-:W-:-:S03]  /*13340*/  ISETP.GE.AND P0, PT, R4, UR11, PT ;  /* 0x0000000b04007c0c */ /* 0x010fc6000bf06270 */
[----:B---3--:R-:W-:-:S05]  /*13350*/  IMAD.WIDE.U32 R8, R8, c[0x0][0x1f0], R2 ;  /* 0x00007c0008087a25 */ /* 0x008fca00078e0002 */
        /* <DEDUP_REMOVED lines=11> */
.L_x_947:
[----:B-1----:R-:W-:Y:S05]  /*13410*/  BSYNC B0 ;  /* 0x0000000000007941 */ /* 0x002fea0003800000 */
.L_x_946:
[----:B------:R-:W2:Y:S01]  /*13420*/  LDL.LU R0, [R1+0x40] ;  /* 0x0000400001007983 */ /* 0x000ea20000300800 */
[----:B------:R-:W-:Y:S01]  /*13430*/  BSSY B0, `(.L_x_948) ;  /* 0x000000f000007945 */ /* 0x000fe20003800000 */
[----:B--2---:R-:W-:-:S13]  /*13440*/  ISETP.GE.AND P0, PT, R0, UR11, PT ;  /* 0x0000000b00007c0c */ /* 0x004fda000bf06270 */
        /* <DEDUP_REMOVED lines=13> */
.L_x_949:
[----:B------:R-:W-:Y:S05]  /*13520*/  BSYNC B0 ;  /* 0x0000000000007941 */ /* 0x000fea0003800000 */
.L_x_948:
        /* <DEDUP_REMOVED lines=16> */
.L_x_951:
[----:B------:R-:W-:Y:S05]  /*13630*/  BSYNC B0 ;  /* 0x0000000000007941 */ /* 0x000fea0003800000 */
.L_x_950:
        /* <DEDUP_REMOVED lines=16> */
.L_x_953:
[----:B------:R-:W-:Y:S05]  /*13740*/  BSYNC B0 ;  /* 0x0000000000007941 */ /* 0x000fea0003800000 */
.L_x_952:
        /* <DEDUP_REMOVED lines=16> */
.L_x_955:
[----:B------:R-:W-:Y:S05]  /*13850*/  BSYNC B0 ;  /* 0x0000000000007941 */ /* 0x000fea0003800000 */
.L_x_954:
        /* <DEDUP_REMOVED lines=16> */
.L_x_957:
[----:B------:R-:W-:Y:S05]  /*13960*/  BSYNC B0 ;  /* 0x0000000000007941 */ /* 0x000fea0003800000 */
.L_x_956:
        /* <DEDUP_REMOVED lines=16> */
.L_x_959:
[----:B------:R-:W-:Y:S05]  /*13a70*/  BSYNC B0 ;  /* 0x0000000000007941 */ /* 0x000fea0003800000 */
.L_x_958:
        /* <DEDUP_REMOVED lines=16> */
.L_x_930:
[----:B-1----:R-:W-:Y:S01]  /*13b80*/  UISETP.NE.AND UP4, UPT, UR10, -0x1, UPT ;  /* 0xffffffff0a00788c */ /* 0x002fe2000bf85270 */
[----:B------:R-:W-:Y:S01]  /*13b90*/  SHF.R.S32.HI R8, RZ, 0x1f, R120 ;  /* 0x0000001fff087819 */ /* 0x000fe20000011478 */
[----:B------:R-:W-:Y:S01]  /*13ba0*/  ULDC.U8 UR17, c[0x0][0x329] ;  /* 0x0000ca4000117ab9 */ /* 0x000fe20000000000 */
[----:B------:R-:W1:Y:S01]  /*13bb0*/  S2R R12, SR_CTAID.Z ;  /* 0x00000000000c7919 */ /* 0x000e620000002700 */
[----:B------:R-:W-:Y:S01]  /*13bc0*/  UISETP.NE.AND UP1, UPT, UR17, URZ, UPT ;  /* 0x0000003f1100728c */ /* 0x000fe2000bf25270 */
[----:B------:R-:W-:Y:S01]  /*13bd0*/  LEA.HI R8, R8, R120, RZ, 0x3 ;  /* 0x0000007808087211 */ /* 0x000fe200078f18ff */
[----:B------:R-:W-:Y:S01]  /*13be0*/  ULDC.64 UR4, c[0x0][0x1e0] ;  /* 0x0000780000047ab9 */ /* 0x000fe20000000a00 */
[----:B------:R-:W2:Y:S01]  /*13bf0*/  S2R R6, SR_CTAID.X ;  /* 0x0000000000067919 */ /* 0x000ea20000002500 */
[----:B------:R-:W-:Y:S01]  /*13c00*/  ULDC.64 UR6, c[0x0][0x1e8] ;  /* 0x00007a0000067ab9 */ /* 0x000fe20000000a00 */
[----:B------:R-:W-:Y:S01]  /*13c10*/  LOP3.LUT R0, R8, 0x1ffffff8, RZ, 0xc0, !PT ;  /* 0x1ffffff808007812 */ /* 0x000fe200078ec0ff */
[----:B------:R-:W-:Y:S01]  /*13c20*/  ULDC.U8 UR20, c[0x0][0x328] ;  /* 0x0000ca0000147ab9 */ /* 0x000fe20000000000 */
[----:B------:R-:W-:Y:S01]  /*13c30*/  SHF.R.S32.HI R8, RZ, 0x3, R8 ;  /* 0x00000003ff087819 */ /* 0x000fe20000011408 */
[----:B------:R-:W-:Y:S01]  /*13c40*/  @!UP4 USHF.R.S32.HI UR21, URZ, 0x1f, UR11 ;  /* 0x0000001f3f15c899 */ /* 0x000fe2000801140b */
[----:B------:R-:W-:Y:S01]  /*13c50*/  BSSY B0, `(.L_x_960) ;  /* 0x000003a000007945 */ /* 0x000fe20003800000 */
[----:B------:R-:W-:Y:S01]  /*13c60*/  USHF.R.S32.HI UR15, URZ, 0x1f, UR12 ;  /* 0x0000001f3f0f7899 */ /* 0x000fe2000801140c */
[----:B------:R-:W-:Y:S01]  /*13c70*/  IMAD.IADD R0, R120, 0x1, -R0 ;  /* 0x0000000178007824 */ /* 0x000fe200078e0a00 */
[----:B------:R-:W-:Y:S01]  /*13c80*/  @!UP4 UIMAD UR21, UR21, UR4, URZ ;  /* 0x000000041515c2a4 */ /* 0x000fe2000f8e023f */
[----:B------:R-:W-:Y:S01]  /*13c90*/  SHF.R.S32.HI R9, RZ, 0x1f, R8 ;  /* 0x0000001fff097819 */ /* 0x000fe20000011408 */
[----:B------:R-:W-:Y:S01]  /*13ca0*/  @UP4 UIMAD.WIDE.U32 UR8, UR10, UR6, URZ ;  /* 0x000000060a0842a5 */ /* 0x000fe2000f8e003f */
[----:B------:R-:W-:Y:S01]  /*13cb0*/  IMAD.SHL.U32 R0, R0, 0x8, RZ ;  /* 0x0000000800007824 */ /* 0x000fe200078e00ff */
[----:B------:R-:W-:-:S02]  /*13cc0*/  UISETP.NE.AND UP3, UPT, UR20, URZ, UPT ;  /* 0x0000003f1400728c */ /* 0x000fc4000bf65270 */
[----:B------:R-:W-:Y:S02]  /*13cd0*/  @!UP4 UIMAD.WIDE.U32 UR22, UR11, UR4, URZ ;  /* 0x000000040b16c2a5 */ /* 0x000fe4000f8e003f */
[----:B------:R-:W-:Y:S02]  /*13ce0*/  @!UP4 UIMAD UR21, UR11, UR5, UR21 ;  /* 0x000000050b15c2a4 */ /* 0x000fe4000f8e0215 */
[----:B------:R-:W-:Y:S02]  /*13cf0*/  UISETP.NE.OR UP2, UPT, UR17, URZ, !UP3 ;  /* 0x0000003f1100728c */ /* 0x000fe4000df45670 */
[----:B------:R-:W-:Y:S02]  /*13d00*/  ULDC.64 UR4, c[0x0][0x1f0] ;  /* 0x00007c0000047ab9 */ /* 0x000fe40000000a00 */
[----:B------:R-:W-:Y:S01]  /*13d10*/  UIMAD UR4, UR15, UR4, URZ ;  /* 0x000000040f0472a4 */ /* 0x000fe2000f8e023f */
[----:B--2---:R-:W-:Y:S01]  /*13d20*/  IMAD.WIDE R6, R6, 0x80, R8 ;  /* 0x0000008006067825 */ /* 0x004fe200078e0208 */
[----:B------:R-:W-:-:S02]  /*13d30*/  @UP4 UIMAD UR7, UR10, UR7, UR9 ;  /* 0x000000070a0742a4 */ /* 0x000fc4000f8e0209 */
        /* <DEDUP_REMOVED lines=43> */
.L_x_961:
[----:B------:R-:W-:Y:S05]  /*13ff0*/  BSYNC B0 ;  /* 0x0000000000007941 */ /* 0x000fea0003800000 */
.L_x_960:
        /* <DEDUP_REMOVED lines=16> */
.L_x_963:
[----:B------:R-:W-:Y:S05]  /*14100*/  BSYNC B0 ;  /* 0x0000000000007941 */ /* 0x000fea0003800000 */
.L_x_962:
        /* <DEDUP_REMOVED lines=16> */
.L_x_965:
[----:B------:R-:W-:Y:S05]  /*14210*/  BSYNC B0 ;  /* 0x0000000000007941 */ /* 0x000fea0003800000 */
.L_x_964:
        /* <DEDUP_REMOVED lines=16> */
.L_x_967:
[----:B------:R-:W-:Y:S05]  /*14320*/  BSYNC B0 ;  /* 0x0000000000007941 */ /* 0x000fea0003800000 */
.L_x_966:
        /* <DEDUP_REMOVED lines=16> */
.L_x_969:
[----:B------:R-:W-:Y:S05]  /*14430*/  BSYNC B0 ;  /* 0x0000000000007941 */ /* 0x000fea0003800000 */
.L_x_968:
        /* <DEDUP_REMOVED lines=16> */
.L_x_971:
[----:B------:R-:W-:Y:S05]  /*14540*/  BSYNC B0 ;  /* 0x0000000000007941 */ /* 0x000fea0003800000 */
.L_x_970:
        /* <DEDUP_REMOVED lines=16> */
.L_x_973:
[----:B------:R-:W-:Y:S05]  /*14650*/  BSYNC B0 ;  /* 0x0000000000007941 */ /* 0x000fea0003800000 */
.L_x_972:
        /* <DEDUP_REMOVED lines=16> */
.L_x_975:
[----:B------:R-:W-:Y:S05]  /*14760*/  BSYNC B0 ;  /* 0x0000000000007941 */ /* 0x000fea0003800000 */
.L_x_974:
        /* <DEDUP_REMOVED lines=67> */
.L_x_976:
        /* <DEDUP_REMOVED lines=14> */
.L_x_1412:


//--------------------- .text._ZN5flash16flash_fwd_kernelI23Flash_fwd_kernel_traitsILi128ELi128ELi32ELi4ELb0ELb0EN7cutlass10bfloat16_tE19Flash_kernel_traitsILi128ELi128ELi32ELi4ES3_EELb1ELb1ELb0ELb1ELb0ELb0ELb0ELb0EEEvNS_16Flash_fwd_paramsE --------------------------
	.section	.text._ZN5flash16flash_fwd_kernelI23Flash_fwd_kernel_traitsILi128ELi128ELi32ELi4ELb0ELb0EN7cutlass10bfloat16_tE19Flash_kernel_traitsILi128ELi128ELi32ELi4ES3_EELb1ELb1ELb0ELb1ELb0ELb0ELb0ELb0EEEvNS_16Flash_fwd_paramsE,"ax",@progbits
	.sectioninfo	@"SHI_REGISTERS=255"
	.align	128
        .global         _ZN5flash16flash_fwd_kernelI23Flash_fwd_kernel_traitsILi128ELi128ELi32ELi4ELb0ELb0EN7cutlass10bfloat16_tE19Flash_kernel_traitsILi128ELi128ELi32ELi4ES3_EELb1ELb1ELb0ELb1ELb0ELb0ELb0ELb0EEEvNS_16Flash_fwd_paramsE
        .type           _ZN5flash16flash_fwd_kernelI23Flash_fwd_kernel_traitsILi128ELi128ELi32ELi4ELb0ELb0EN7cutlass10bfloat16_tE19Flash_kernel_traitsILi128ELi128ELi32ELi4ES3_EELb1ELb1ELb0ELb1ELb0ELb0ELb0ELb0EEEvNS_16Flash_fwd_paramsE,@function
        .size           _ZN5flash16flash_fwd_kernelI23Flash_fwd_kernel_traitsILi128ELi128ELi32ELi4ELb0ELb0EN7cutlass10bfloat16_tE19Flash_kernel_traitsILi128ELi128ELi32ELi4ES3_EELb1ELb1ELb0ELb1ELb0ELb0ELb0ELb0EEEvNS_16Flash_fwd_paramsE,(.L_x_1413 - _ZN5flash16flash_fwd_kernelI23Flash_fwd_kernel_traitsILi128ELi128ELi32ELi4ELb0ELb0EN7cutlass10bfloat16_tE19Flash_kernel_traitsILi128ELi128ELi32ELi4ES3_EELb1ELb1ELb0ELb1ELb0ELb0ELb0ELb0EEEvNS_16Flash_fwd_paramsE)
        .other          _ZN5flash16flash_fwd_kernelI23Flash_fwd_kernel_traitsILi128ELi128ELi32ELi4ELb0ELb0EN7cutlass10bfloat16_tE19Flash_kernel_traitsILi128ELi128ELi32ELi4ES3_EELb1ELb1ELb0ELb1ELb0ELb0ELb0ELb0EEEvNS_16Flash_fwd_paramsE,@"STO_CUDA_ENTRY STV_DEFAULT"
_ZN5flash16flash_fwd_kernelI23Flash_fwd_kernel_traitsILi128ELi128ELi32ELi4ELb0ELb0EN7cutlass10bfloat16_tE19Flash_kernel_traitsILi128ELi128ELi32ELi4ES3_EELb1ELb1ELb0ELb1ELb0ELb0ELb0ELb0EEEvNS_16Flash_fwd_paramsE:
.text._ZN5flash16flash_fwd_kernelI23Flash_fwd_kernel_traitsILi128ELi128ELi32ELi4ELb0ELb0EN7cutlass10bfloat16_tE19Flash_kernel_traitsILi128ELi128ELi32ELi4ES3_EELb1ELb1ELb0ELb1ELb0ELb0ELb0ELb0EEEvNS_16Flash_fwd_paramsE:
        /* <DEDUP_REMOVED lines=70> */
[----:B-1----:R-:W-:-:S04]  /*0460*/  SHF.R.S32.HI R5, RZ, 0x1f, R22 ;  /* 0x0000001fff057819 */ /* 0x002fc80000011416 */
[----:B------:R-:W-:Y:S01]  /*0470*/  LEA.HI R17, R5, R22, RZ, 0x5 ;  /* 0x0000001605117211 */ /* 0x000fe200078f28ff */
[----:B---3--:R-:W1:Y:S08]  /*0480*/  @P0 R2UR UR26, R9 ;  /* 0x00000000091a03c2 */ /* 0x008e7000000e0000 */
[----:B----4-:R-:W1:Y:S08]  /*0490*/  @P0 R2UR UR11, R6 ;  /* 0x00000000060b03c2 */ /* 0x010e7000000e0000 */
[----:B--2---:R2:W3:Y:S01]  /*04a0*/  @P1 R2UR UR15, R4 ;  /* 0x00000000040f13c2 */ /* 0x0044e200000e0000 */
[----:B-1----:R-:W-:-:S07]  /*04b0*/  @UP2 UIADD3 UR11, UR11, -UR26, URZ ;  /* 0x8000001a0b0b2290 */ /* 0x002fce000fffe03f */
[----:B-----5:R1:W4:Y:S01]  /*04c0*/  @!P2 R2UR UR16, R0 ;  /* 0x000000000010a3c2 */ /* 0x02032200000e0000 */
[----:B------:R-:W-:Y:S01]  /*04d0*/  ISETP.NE.U32.AND P2, PT, RZ, c[0x0][0x248], PT ;  /* 0x00009200ff007a0c */ /* 0x000fe20003f45070 */
[----:B------:R-:W-:-:S03]  /*04e0*/  @!UP2 ULDC UR11, c[0x0][0x214] ;  /* 0x00008500000baab9 */ /* 0x000fc60000000800 */
[----:B------:R-:W-:Y:S02]  /*04f0*/  ISETP.NE.AND.EX P2, PT, RZ, c[0x0][0x24c], PT, P2 ;  /* 0x00009300ff007a0c */ /* 0x000fe40003f45320 */
[----:B-1----:R-:W-:-:S05]  /*0500*/  LOP3.LUT R0, R17, 0xffffffe0, RZ, 0xc0, !PT ;  /* 0xffffffe011007812 */ /* 0x002fca00078ec0ff */
[----:B------:R-:W-:-:S05]  /*0510*/  IMAD.IADD R16, R22, 0x1, -R0 ;  /* 0x0000000116107824 */ /* 0x000fca00078e0a00 */
[--C-:B------:R-:W-:Y:S02]  /*0520*/  IADD3 R94, P1, P0, R7, UR5, R16.reuse ;  /* 0x00000005075e7c10 */ /* 0x100fe4000f83e010 */
[----:B------:R-:W-:-:S03]  /*0530*/  SHF.R.S32.HI R0, RZ, 0x1f, R16 ;  /* 0x0000001fff007819 */ /* 0x000fc60000011410 */
[----:B------:R2:W-:Y:S01]  /*0540*/  STL [R1+0x48], R94 ;  /* 0x0000485e01007387 */ /* 0x0005e20000100800 */
[----:B------:R-:W-:Y:S01]  /*0550*/  IADD3.X R92, R8, UR4, R0, P1, P0 ;  /* 0x00000004085c7c10 */ /* 0x000fe20008fe0400 */
[----:B--234-:R-:W-:Y:S05]  /*0560*/  @!P2 BRA `(.L_x_977) ;  /* 0x000000700000a947 */ /* 0x01cfea0003800000 */
[----:B------:R-:W-:-:S13]  /*0570*/  PLOP3.LUT P0, PT, PT, PT, UP3, 0x80, 0x0 ;  /* 0x000000000000781c */ /* 0x000fda0003f0f038 */
[----:B------:R-:W2:Y:S04]  /*0580*/  @P0 LDG.E R0, [R2.64+0x4] ;  /* 0x0000041c02000981 */ /* 0x000ea8000c1e1900 */
[----:B------:R-:W3:Y:S01]  /*0590*/  @!P0 LDG.E R2, [R2.64] ;  /* 0x0000001c02028981 */ /* 0x000ee2000c1e1900 */
[----:B--2---:R-:W1:Y:S02]  /*05a0*/  @P0 R2UR UR7, R0 ;  /* 0x00000000000703c2 */ /* 0x004e6400000e0000 */
[----:B-1----:R-:W-:-:S11]  /*05b0*/  @UP3 UIADD3 UR7, UR7, -UR16, URZ ;  /* 0x8000001007073290 */ /* 0x002fd6000fffe03f */
[----:B---3--:R1:W2:Y:S02]  /*05c0*/  @!P0 R2UR UR7, R2 ;  /* 0x00000000020783c2 */ /* 0x0082a400000e0000 */
[----:B-12---:R-:W-:Y:S05]  /*05d0*/  BRA `(.L_x_978) ;  /* 0x0000001000007947 */ /* 0x006fea0003800000 */
.L_x_977:
[----:B------:R-:W-:Y:S02]  /*05e0*/  ULDC UR7, c[0x0][0x218] ;  /* 0x0000860000077ab9 */ /* 0x000fe40000000800 */
.L_x_978:
        /* <DEDUP_REMOVED lines=42> */
[----:B------:R-:W-:Y:S02]  /*0890*/  @UP1 UIMAD.WIDE.U32 UR18, UR26, UR4, URZ ;  /* 0x000000041a1212a5 */ /* 0x000fe4000f8e003f */
[----:B------:R-:W-:Y:S02]  /*08a0*/  @!UP1 USHF.R.S32.HI UR17, URZ, 0x1f, UR13 ;  /* 0x0000001f3f119899 */ /* 0x000fe4000801140d */
[----:B------:R-:W-:Y:S02]  /*08b0*/  @UP1 UIMAD UR12, UR26, UR5, UR19 ;  /* 0x000000051a0c12a4 */ /* 0x000fe4000f8e0213 */
[----:B------:R-:W-:Y:S02]  /*08c0*/  @UP0 UIADD3 UR19, UR15, UR16, URZ ;  /* 0x000000100f130290 */ /* 0x000fe4000fffe03f */
[----:B------:R-:W-:Y:S02]  /*08d0*/  ULDC.64 UR4, c[0x0][0x198] ;  /* 0x0000660000047ab9 */ /* 0x000fe40000000a00 */
[----:B------:R-:W-:-:S02]  /*08e0*/  @!UP1 UIMAD UR17, UR17, UR6, URZ ;  /* 0x00000006111192a4 */ /* 0x000fc4000f8e023f */
[----:B------:R-:W-:Y:S02]  /*08f0*/  @UP0 UIMAD.WIDE.U32 UR20, UR19, UR4, URZ ;  /* 0x00000004131402a5 */ /* 0x000fe4000f8e003f */
[----:B------:R-:W-:Y:S02]  /*0900*/  @!UP1 UIMAD.WIDE.U32 UR22, UR13, UR6, URZ ;  /* 0x000000060d1692a5 */ /* 0x000fe4000f8e003f */
[----:B------:R-:W-:Y:S02]  /*0910*/  @!UP1 UIMAD UR4, UR13, UR7, UR17 ;  /* 0x000000070d0492a4 */ /* 0x000fe4000f8e0211 */
[----:B------:R-:W-:Y:S02]  /*0920*/  @UP1 UMOV UR6, UR18 ;  /* 0x0000001200061c82 */ /* 0x000fe40008000000 */
[----:B------:R-:W-:Y:S02]  /*0930*/  @UP0 UIMAD UR7, UR19, UR5, UR21 ;  /* 0x00000005130702a4 */ /* 0x000fe4000f8e0215 */
[----:B------:R-:W-:-:S02]  /*0940*/  USHF.R.S32.HI UR17, URZ, 0x1f, UR14 ;  /* 0x0000001f3f117899 */ /* 0x000fc4000801140e */
[----:B------:R-:W-:Y:S02]  /*0950*/  @!UP1 UIADD3 UR12, UR23, UR4, URZ ;  /* 0x00000004170c9290 */ /* 0x000fe4000fffe03f */
[----:B------:R-:W-:Y:S02]  /*0960*/  @!UP1 UMOV UR6, UR22 ;  /* 0x0000001600069c82 */ /* 0x000fe40008000000 */
[----:B------:R-:W-:Y:S01]  /*0970*/  @UP0 UMOV UR18, UR20 ;  /* 0x0000001400120c82 */ /* 0x000fe20008000000 */
[----:B------:R-:W-:Y:S05]  /*0980*/  @P0 BRA `(.L_x_980) ;  /* 0x000000d000000947 */ /* 0x000fea0003800000 */
[----:B-1----:R-:W-:Y:S02]  /*0990*/  USHF.R.S32.HI UR18, URZ, 0x1f, UR15 ;  /* 0x0000001f3f127899 */ /* 0x002fe4000801140f */
[----:B------:R-:W-:Y:S02]  /*09a0*/  ULDC.64 UR4, c[0x0][0x198] ;  /* 0x0000660000047ab9 */ /* 0x000fe40000000a00 */
[----:B------:R-:W-:Y:S02]  /*09b0*/  UIMAD UR18, UR18, UR4, URZ ;  /* 0x00000004121272a4 */ /* 0x000fe4000f8e023f */
[----:B------:R-:W-:-:S02]  /*09c0*/  UIMAD.WIDE.U32 UR20, UR15, UR4, URZ ;  /* 0x000000040f1472a5 */ /* 0x000fc4000f8e003f */
[----:B------:R-:W-:Y:S02]  /*09d0*/  UIMAD UR18, UR15, UR5, UR18 ;  /* 0x000000050f1272a4 */ /* 0x000fe4000f8e0212 */
[----:B------:R-:W-:Y:S02]  /*09e0*/  USHF.R.S32.HI UR7, URZ, 0x1f, UR13 ;  /* 0x0000001f3f077899 */ /* 0x000fe4000801140d */
[----:B------:R-:W-:Y:S02]  /*09f0*/  ULDC.64 UR4, c[0x0][0x180] ;  /* 0x0000600000047ab9 */ /* 0x000fe40000000a00 */
[----:B------:R-:W-:Y:S02]  /*0a00*/  UIADD3 UR19, UR21, UR18, URZ ;  /* 0x0000001215137290 */ /* 0x000fe4000fffe03f */
[----:B------:R-:W-:Y:S02]  /*0a10*/  UIMAD UR7, UR7, UR4, URZ ;  /* 0x00000004070772a4 */ /* 0x000fe4000f8e023f */
[----:B------:R-:W-:-:S02]  /*0a20*/  UMOV UR18, UR20 ;  /* 0x0000001400127c82 */ /* 0x000fc40008000000 */
[----:B------:R-:W-:Y:S02]  /*0a30*/  UIMAD UR7, UR13, UR5, UR7 ;  /* 0x000000050d0772a4 */ /* 0x000fe4000f8e0207 */
[----:B------:R-:W-:-:S04]  /*0a40*/  UIMAD.WIDE.U32 UR18, UR13, UR4, UR18 ;  /* 0x000000040d1272a5 */ /* 0x000fc8000f8e0012 */
[----:B------:R-:W-:Y:S02]  /*0a50*/  UIADD3 UR7, UR19, UR7, URZ ;  /* 0x0000000713077290 */ /* 0x000fe4000fffe03f */
.L_x_980:
        /* <DEDUP_REMOVED lines=10> */
[----:B--2---:R-:W2:Y:S02]  /*0b00*/  MUFU.RCP R2, R2 ;  /* 0x0000000200027308 */ /* 0x004ea40000001000 */
        /* <DEDUP_REMOVED lines=35> */
.L_x_981:
        /* <DEDUP_REMOVED lines=91> */
.L_x_983:
[----:B------:R-:W-:Y:S05]  /*12f0*/  BSYNC B0 ;  /* 0x0000000000007941 */ /* 0x000fea0003800000 */
.L_x_982:
        /* <DEDUP_REMOVED lines=29> */
.L_x_985:
[----:B------:R-:W-:Y:S05]  /*14d0*/  BSYNC B0 ;  /* 0x0000000000007941 */ /* 0x000fea0003800000 */
.L_x_984:
        /* <DEDUP_REMOVED lines=29> */
.L_x_987:
[----:B------:R-:W-:Y:S05]  /*16b0*/  BSYNC B0 ;  /* 0x0000000000007941 */ /* 0x000fea0003800000 */
.L_x_986:
        /* <DEDUP_REMOVED lines=29> */
.L_x_989:
[----:B------:R-:W-:Y:S05]  /*1890*/  BSYNC B0 ;  /* 0x0000000000007941 */ /* 0x000fea0003800000 */
.L_x_988:
[----:B------:R-:W-:Y:S01]  /*18a0*/  IADD3 R0, R12, 0x40, RZ ;  /* 0x000000400c007810 */ /* 0x000fe20007ffe0ff */
[----:B------:R-:W-:Y:S03]  /*18b0*/  BSSY B0, `(.L_x_990) ;  /* 0x000001d000007945 */ /* 0x000fe60003800000 */
[----:B------:R-:W-:Y:S01]  /*18c0*/  ISETP.GE.AND P0, PT, R0, UR19, PT ;  /* 0x0000001300007c0c */ /* 0x000fe2000bf06270 */
[----:B------:R3:W-:-:S12]  /*18d0*/  STL [R1+0x5c], R0 ;  /* 0x00005c0001007387 */ /* 0x0007d80000100800 */
        /* <DEDUP_REMOVED lines=26> */
.L_x_991:
[----:B------:R-:W-:Y:S05]  /*1a80*/  BSYNC B0 ;  /* 0x0000000000007941 */ /* 0x000fea0003800000 */
.L_x_990:
[----:B---3--:R-:W-:Y:S01]  /*1a90*/  IADD3 R0, R12, 0x50, RZ ;  /* 0x000000500c007810 */ /* 0x008fe20007ffe0ff */
        /* <DEDUP_REMOVED lines=29> */
.L_x_993:
[----:B------:R-:W-:Y:S05]  /*1c70*/  BSYNC B0 ;  /* 0x0000000000007941 */ /* 0x000fea0003800000 */
.L_x_992:
        /* <DEDUP_REMOVED lines=30> */
.L_x_995:
[----:B------:R-:W-:Y:S05]  /*1e60*/  BSYNC B0 ;  /* 0x0000000000007941 */ /* 0x000fea0003800000 */
.L_x_994:
        /* <DEDUP_REMOVED lines=34> */
.L_x_997:
[----:B------:R-:W-:Y:S05]  /*2090*/  BSYNC B0 ;  /* 0x0000000000007941 */ /* 0x000fea0003800000 */
.L_x_996:
        /* <DEDUP_REMOVED lines=32> */
.L_x_999:
[----:B------:R-:W-:Y:S05]  /*22a0*/  BSYNC B0 ;  /* 0x0000000000007941 */ /* 0x000fea0003800000 */
.L_x_998:
[----:B------:R-:W-:Y:S01]  /*22b0*/  ISETP.GE.AND P0, PT, R5, UR12, PT ;  /* 0x0000000c05007c0c */ /* 0x000fe2000bf06270 */
[----:B------:R-:W-:Y:S01]  /*22c0*/  ULDC UR4, c[0x0][0x19c] ;  /* 0x0000670000047ab9 */ /* 0x000fe20000000800 */
[----:B------:R-:W-:Y:S01]  /*22d0*/  BSSY B0, `(.L_x_1000) ;  /* 0x0000017000007945 */ /* 0x000fe20003800000 */
[----:B------:R-:W-:Y:S02]  /*22e0*/  USHF.L.U32 UR21, UR20, 0x4, URZ ;  /* 0x0000000414157899 */ /* 0x000fe4000800063f */
[----:B------:R-:W-:-:S08]  /*22f0*/  USHF.L.U64.HI UR20, UR20, UR9, UR4 ;  /* 0x0000000914147299 */ /* 0x000fd00008010204 */
        /* <DEDUP_REMOVED lines=20> */
.L_x_1001:
[----:B------:R-:W-:Y:S05]  /*2440*/  BSYNC B0 ;  /* 0x0000000000007941 */ /* 0x000fea0003800000 */
.L_x_1000:
[----:B------:R-:W-:Y:S01]  /*2450*/  ULDC.64 UR4, c[0x0][0x318] ;  /* 0x0000c60000047ab9 */ /* 0x000fe20000000a00 */
[----:B------:R-:W0:Y:S01]  /*2460*/  LDGDEPBAR ;  /* 0x00000000000079af */ /* 0x000e220000000000 */
[----:B------:R-:W-:Y:S01]  /*2470*/  UISETP.NE.U32.AND UP1, UPT, URZ, UR4, UPT ;  /* 0x000000043f00728c */ /* 0x000fe2000bf25070 */
[----:B-1----:R-:W-:Y:S02]  /*2480*/  IMAD.MOV.U32 R8, RZ, RZ, R26 ;  /* 0x000000ffff087224 */ /* 0x002fe400078e001a */
        /* <DEDUP_REMOVED lines=9> */
[----:B------:R-:W-:-:S04]  /*2520*/  DEPBAR.LE SB0, 0x0 ;  /* 0x000080000000791a */ /* 0x000fc80000000000 */
[----:B------:R-:W-:Y:S02]  /*2530*/  @UP1 UIMAD UR5, UR13, UR5, UR16 ;  /* 0x000000050d0512a4 */ /* 0x000fe4000f8e0210 */
[----:B------:R-:W-:Y:S02]  /*2540*/  ULDC UR4, c[0x0][0x318] ;  /* 0x0000c60000047ab9 */ /* 0x000fe40000000800 */
[----:B------:R-:W-:Y:S02]  /*2550*/  @UP1 ULEA UR16, UP0, UR24, UR4, 0x2 ;  /* 0x0000000418101291 */ /* 0x000fe4000f80103f */
[----:B------:R-:W-:Y:S02]  /*2560*/  @UP1 UIADD3 UR5, UR25, UR5, URZ ;  /* 0x0000000519051290 */ /* 0x000fe4000fffe03f */
[----:B------:R-:W-:Y:S02]  /*2570*/  ULDC UR4, c[0x0][0x31c] ;  /* 0x0000c70000047ab9 */ /* 0x000fe40000000800 */
[----:B------:R-:W-:Y:S01]  /*2580*/  @UP1 ULEA.HI.X UR17, UR24, UR4, UR5, 0x2, UP0 ;  /* 0x0000000418111291 */ /* 0x000fe200080f1405 */
[----:B---3--:R-:W-:Y:S01]  /*2590*/  MOV R6, UR16 ;  /* 0x0000001000067c02 */ /* 0x008fe20008000f00 */
[----:B------:R-:W1:Y:S01]  /*25a0*/  @P0 MUFU.RCP R3, c[0x0][0x238] ;  /* 0x00008e0000030b08 */ /* 0x000e620000001000 */
[----:B------:R-:W-:Y:S01]  /*25b0*/  ISETP.GE.AND P1, PT, R12, UR12, PT ;  /* 0x0000000c0c007c0c */ /* 0x000fe2000bf26270 */
[----:B------:R-:W-:Y:S01]  /*25c0*/  IMAD.MOV.U32 R8, RZ, RZ, R24 ;  /* 0x000000ffff087224 */ /* 0x000fe200078e0018 */
[----:B------:R-:W-:Y:S01]  /*25d0*/  LEA R243, R23, R17, 0x3 ;  /* 0x0000001117f37211 */ /* 0x000fe200078e18ff */
[----:B------:R-:W-:Y:S01]  /*25e0*/  IMAD.U32 R7, RZ, RZ, UR17 ;  /* 0x00000011ff077e24 */ /* 0x000fe2000f8e00ff */
[----:B------:R-:W-:-:S04]  /*25f0*/  ULDC.64 UR24, c[0x0][0x1a0] ;  /* 0x0000680000187ab9 */ /* 0x000fc80000000a00 */
[----:B------:R3:W1:Y:S01]  /*2600*/  @P0 LDG.E R0, [R6.64] ;  /* 0x0000001c06000981 */ /* 0x000662000c1e1900 */
[----:B------:R-:W-:Y:S01]  /*2610*/  USHF.L.U64.HI UR22, UR24, UR22, UR25 ;  /* 0x0000001618167299 */ /* 0x000fe20008010219 */
[----:B------:R-:W-:Y:S01]  /*2620*/  SHF.L.U32 R22, R22, 0x1, RZ ;  /* 0x0000000116167819 */ /* 0x000fe200000006ff */
[----:B------:R-:W-:Y:S01]  /*2630*/  USHF.L.U32 UR23, UR24, 0x5, URZ ;  /* 0x0000000518177899 */ /* 0x000fe2000800063f */
[----:B------:R-:W-:Y:S01]  /*2640*/  BAR.SYNC.DEFER_BLOCKING 0x0 ;  /* 0x0000000000007b1d */ /* 0x000fe20000010000 */
[----:B------:R-:W-:Y:S01]  /*2650*/  UIMAD UR4, UR22, UR32, URZ ;  /* 0x00000020160472a4 */ /* 0x000fe2000f8e023f */
[----:B------:R-:W-:-:S03]  /*2660*/  LOP3.LUT R95, R22, 0x6, RZ, 0xc0, !PT ;  /* 0x00000006165f7812 */ /* 0x000fc600078ec0ff */
[----:B------:R-:W-:Y:S01]  /*2670*/  UIMAD UR15, UR15, UR23, UR4 ;  /* 0x000000170f0f72a4 */ /* 0x000fe2000f8e0204 */
[----:B------:R2:W-:Y:S01]  /*2680*/  STL.64 [R1+0x30], R8 ;  /* 0x0000300801007387 */ /* 0x0005e20000100a00 */
[----:B------:R-:W-:Y:S01]  /*2690*/  BSSY B0, `(.L_x_1002) ;  /* 0x0000021000007945 */ /* 0x000fe20003800000 */
[----:B------:R-:W-:Y:S02]  /*26a0*/  UMOV UR4, URZ ;  /* 0x0000003f00047c82 */ /* 0x000fe40008000000 */
[----:B------:R2:W-:Y:S01]  /*26b0*/  STL [R1+0x28], R243 ;  /* 0x000028f301007387 */ /* 0x0005e20000100800 */
[----:B---3--:R-:W-:-:S03]  /*26c0*/  IMAD.U32 R6, RZ, RZ, UR32 ;  /* 0x00000020ff067e24 */ /* 0x008fc6000f8e00ff */
[----:B------:R2:W-:Y:S01]  /*26d0*/  @P1 STS.128 [R219+0xa000], RZ ;  /* 0x00a000ffdb001388 */ /* 0x0005e20000000c00 */
[----:B------:R-:W-:-:S03]  /*26e0*/  IMAD.WIDE.U32 R6, R6, UR23, R8 ;  /* 0x0000001706067c25 */ /* 0x000fc6000f8e0008 */
[----:B------:R2:W-:Y:S01]  /*26f0*/  @P1 STS.128 [R219+0xb000], RZ ;  /* 0x00b000ffdb001388 */ /* 0x0005e20000000c00 */
[----:B-1----:R-:W-:Y:S01]  /*2700*/  @P0 FMUL.FTZ R0, R0, R3 ;  /* 0x0000000300000220 */ /* 0x002fe20000410000 */
[----:B------:R-:W-:-:S03]  /*2710*/  IADD3 R3, R7, UR15, RZ ;  /* 0x0000000f07037c10 */ /* 0x000fc6000fffe0ff */
[----:B------:R1:W3:Y:S02]  /*2720*/  @P0 R2UR UR5, R0 ;  /* 0x00000000000503c2 */ /* 0x0002e400000e0000 */
[----:B-1----:R-:W-:Y:S01]  /*2730*/  SHF.R.S32.HI R0, RZ, 0x1f, R16 ;  /* 0x0000001fff007819 */ /* 0x002fe20000011410 */
[----:B---3--:R-:W-:-:S03]  /*2740*/  @UP1 UMOV UR4, UR5 ;  /* 0x0000000500041c82 */ /* 0x008fc60008000000 */
[----:B------:R-:W-:-:S04]  /*2750*/  LEA.HI R0, R0, R16, RZ, 0x2 ;  /* 0x0000001000007211 */ /* 0x000fc800078f10ff */
[----:B------:R-:W-:-:S05]  /*2760*/  SHF.R.S32.HI R10, RZ, 0x2, R0 ;  /* 0x00000002ff0a7819 */ /* 0x000fca0000011400 */
[----:B------:R2:W-:Y:S01]  /*2770*/  STL [R1+0x60], R10 ;  /* 0x0000600a01007387 */ /* 0x0005e20000100800 */
[----:B------:R-:W-:Y:S05]  /*2780*/  @P1 BRA `(.L_x_1003) ;  /* 0x0000011000001947 */ /* 0x000fea0003800000 */
[----:B------:R-:W-:Y:S02]  /*2790*/  ISETP.GE.AND P1, PT, R98, c[0x0][0x220], PT ;  /* 0x0000880062007a0c */ /* 0x000fe40003f26270 */
[----:B------:R-:W-:-:S11]  /*27a0*/  ISETP.GE.AND P0, PT, R252, c[0x0][0x220], PT ;  /* 0x00008800fc007a0c */ /* 0x000fd60003f06270 */
        /* <DEDUP_REMOVED lines=15> */
.L_x_1003:
[----:B------:R-:W-:Y:S05]  /*28a0*/  BSYNC B0 ;  /* 0x0000000000007941 */ /* 0x000fea0003800000 */
.L_x_1002:
        /* <DEDUP_REMOVED lines=32> */
.L_x_1005:
[----:B------:R-:W-:Y:S05]  /*2ab0*/  BSYNC B0 ;  /* 0x0000000000007941 */ /* 0x000fea0003800000 */
.L_x_1004:
        /* <DEDUP_REMOVED lines=22> */
[----:B------:R-:W-:-:S03]  /*2c20*/  LOP3.LUT R89, R6, R5, RZ, 0x3c, !PT ;  /* 0x0000000506597212 */ /* 0x000fc600078e3cff */
        /* <DEDUP_REMOVED lines=29> */
[----:B------:R-:W-:Y:S01]  /*2e00*/  LDSM.16.M88.4 R44, [R213+0x8000] ;  /* 0x00800000d52c783b */ /* 0x000fe20000000200 */
[----:B------:R-:W-:-:S03]  /*2e10*/  IADD3 R5, R0, 0x1, RZ ;  /* 0x0000000100057810 */ /* 0x000fc60007ffe0ff */
[----:B------:R-:W3:Y:S01]  /*2e20*/  LDSM.16.M88.4 R20, [R214+0x2000] ;  /* 0x00200000d614783b */ /* 0x000ee20000000200 */
[----:B------:R-:W3:Y:S03]  /*2e30*/  I2F R6, R5 ;  /* 0x0000000500067306 */ /* 0x000ee60000201400 */
[----:B------:R-:W3:Y:S01]  /*2e40*/  LDSM.16.M88.4 R64, [R213+0x8800] ;  /* 0x00880000d540783b */ /* 0x000ee20000000200 */
[C---:B-1----:R-:W-:Y:S08]  /*2e50*/  HMMA.16816.F32.BF16 R56, R8.reuse, R28, RZ ;  /* 0x0000001c0838723c */ /* 0x042ff000000418ff */
[C---:B--2---:R-:W-:Y:S08]  /*2e60*/  HMMA.16816.F32.BF16 R52, R8.reuse, R32, RZ ;  /* 0x000000200834723c */ /* 0x044ff000000418ff */
[C---:B------:R-:W-:Y:S08]  /*2e70*/  HMMA.16816.F32.BF16 R60, R8.reuse, R30, RZ ;  /* 0x0000001e083c723c */ /* 0x040ff000000418ff */
[----:B------:R-:W-:Y:S08]  /*2e80*/  HMMA.16816.F32.BF16 R48, R8, R34, RZ ;  /* 0x000000220830723c */ /* 0x000ff000000418ff */
[C---:B-----5:R-:W-:Y:S08]  /*2e90*/  HMMA.16816.F32.BF16 R68, R16.reuse, R28, RZ ;  /* 0x0000001c1044723c */ /* 0x060ff000000418ff */
[C---:B------:R-:W-:Y:S08]  /*2ea0*/  HMMA.16816.F32.BF16 R8, R16.reuse, R32, RZ ;  /* 0x000000201008723c */ /* 0x040ff000000418ff */
[C---:B------:R-:W-:Y:S08]  /*2eb0*/  HMMA.16816.F32.BF16 R28, R16.reuse, R30, RZ ;  /* 0x0000001e101c723c */ /* 0x040ff000000418ff */
[----:B------:R-:W-:Y:S01]  /*2ec0*/  HMMA.16816.F32.BF16 R76, R16, R34, RZ ;  /* 0x00000022104c723c */ /* 0x000fe200000418ff */
[----:B------:R-:W1:Y:S04]  /*2ed0*/  LDSM.16.M88.4 R16, [R214] ;  /* 0x00000000d610783b */ /* 0x000e680000000200 */
[----:B------:R-:W-:Y:S03]  /*2ee0*/  LDSM.16.M88.4 R32, [R211] ;  /* 0x00000000d320783b */ /* 0x000fe60000000200 */
[C---:B---3--:R-:W-:Y:S08]  /*2ef0*/  HMMA.16816.F32.BF16 R72, R12.reuse, R36, R56 ;  /* 0x000000240c48723c */ /* 0x048ff00000041838 */
[C---:B----4-:R-:W-:Y:S08]  /*2f00*/  HMMA.16816.F32.BF16 R56, R12.reuse, R40, R52 ;  /* 0x000000280c38723c */ /* 0x050ff00000041834 */
[C---:B------:R-:W-:Y:S08]  /*2f10*/  HMMA.16816.F32.BF16 R60, R12.reuse, R38, R60 ;  /* 0x000000260c3c723c */ /* 0x040ff0000004183c */
[----:B------:R-:W-:Y:S08]  /*2f20*/  HMMA.16816.F32.BF16 R52, R12, R42, R48 ;  /* 0x0000002a0c34723c */ /* 0x000ff00000041830 */
[C---:B------:R-:W-:Y:S08]  /*2f30*/  HMMA.16816.F32.BF16 R12, R24.reuse, R36, R68 ;  /* 0x00000024180c723c */ /* 0x040ff00000041844 */
[C---:B------:R-:W-:Y:S01]  /*2f40*/  HMMA.16816.F32.BF16 R84, R24.reuse, R40, R8 ;  /* 0x000000281854723c */ /* 0x040fe20000041808 */
[----:B------:R-:W2:Y:S07]  /*2f50*/  LDSM.16.M88.4 R8, [R212+0x2000] ;  /* 0x00200000d408783b */ /* 0x000eae0000000200 */
[C---:B------:R-:W-:Y:S01]  /*2f60*/  HMMA.16816.F32.BF16 R36, R24.reuse, R38, R28 ;  /* 0x000000261824723c */ /* 0x040fe2000004181c */
[----:B------:R-:W3:Y:S07]  /*2f70*/  LDSM.16.M88.4 R28, [R211+0x800] ;  /* 0x00080000d31c783b */ /* 0x000eee0000000200 */
[----:B------:R-:W-:Y:S01]  /*2f80*/  HMMA.16816.F32.BF16 R40, R24, R42, R76 ;  /* 0x0000002a1828723c */ /* 0x000fe2000004184c */
[----:B------:R-:W4:Y:S07]  /*2f90*/  LDSM.16.M88.4 R24, [R212] ;  /* 0x00000000d418783b */ /* 0x000f2e0000000200 */
[C---:B------:R-:W-:Y:S08]  /*2fa0*/  HMMA.16816.F32.BF16 R48, R20.reuse, R44, R72 ;  /* 0x0000002c1430723c */ /* 0x040ff00000041848 */
[C---:B------:R-:W-:Y:S08]  /*2fb0*/  HMMA.16816.F32.BF16 R60, R20.reuse, R46, R60 ;  /* 0x0000002e143c723c */ /* 0x040ff0000004183c */
[C---:B------:R-:W-:Y:S01]  /*2fc0*/  HMMA.16816.F32.BF16 R68, R20.reuse, R64, R56 ;  /* 0x000000401444723c */ /* 0x040fe20000041838 */
[----:B------:R-:W-:Y:S07]  /*2fd0*/  LDSM.16.M88.4 R56, [R204+0x9000] ;  /* 0x00900000cc38783b */ /* 0x000fee0000000200 */
[----:B------:R-:W-:Y:S08]  /*2fe0*/  HMMA.16816.F32.BF16 R52, R20, R66, R52 ;  /* 0x000000421434723c */ /* 0x000ff00000041834 */
[C---:B-1----:R-:W-:Y:S01]  /*2ff0*/  HMMA.16816.F32.BF16 R72, R16.reuse, R44, R12 ;  /* 0x0000002c1048723c */ /* 0x042fe2000004180c */
[----:B------:R-:W1:Y:S07]  /*3000*/  LDSM.16.M88.4 R12, [R206+0x6000] ;  /* 0x00600000ce0c783b */ /* 0x000e6e0000000200 */
[C---:B------:R-:W-:Y:S01]  /*3010*/  HMMA.16816.F32.BF16 R80, R16.reuse, R46, R36 ;  /* 0x0000002e1050723c */ /* 0x040fe20000041824 */
[----:B------:R-:W5:Y:S07]  /*3020*/  LDSM.16.M88.4 R44, [R204+0x9800] ;  /* 0x00980000cc2c783b */ /* 0x000f6e0000000200 */
[C---:B------:R-:W-:Y:S08]  /*3030*/  HMMA.16816.F32.BF16 R84, R16.reuse, R64, R84 ;  /* 0x000000401054723c */ /* 0x040ff00000041854 */
[----:B------:R-:W-:Y:S01]  /*3040*/  HMMA.16816.F32.BF16 R20, R16, R66, R40 ;  /* 0x000000421014723c */ /* 0x000fe20000041828 */
[----:B------:R-:W1:Y:S04]  /*3050*/  LDSM.16.M88.4 R16, [R206+0x4000] ;  /* 0x00400000ce10783b */ /* 0x000e680000000200 */
[----:B------:R-:W-:Y:S03]  /*3060*/  LDSM.16.M88.4 R64, [R215+0x1800] ;  /* 0x00180000d740783b */ /* 0x000fe60000000200 */
[C---:B--2---:R-:W-:Y:S01]  /*3070*/  HMMA.16816.F32.BF16 R36, R8.reuse, R32, R48 ;  /* 0x000000200824723c */ /* 0x044fe20000041830 */
[----:B------:R-:W-:Y:S07]  /*3080*/  LDSM.16.M88.4 R48, [R215+0x1000] ;  /* 0x00100000d730783b */ /* 0x000fee0000000200 */
[C---:B------:R-:W-:Y:S08]  /*3090*/  HMMA.16816.F32.BF16 R40, R8.reuse, R34, R60 ;  /* 0x000000220828723c */ /* 0x040ff0000004183c */
[C---:B---3--:R-:W-:Y:S08]  /*30a0*/  HMMA.16816.F32.BF16 R76, R8.reuse, R28, R68 ;  /* 0x0000001c084c723c */ /* 0x048ff00000041844 */
[----:B------:R-:W-:Y:S01]  /*30b0*/  HMMA.16816.F32.BF16 R52, R8, R30, R52 ;  /* 0x0000001e0834723c */ /* 0x000fe20000041834 */
[----:B------:R-:W2:Y:S07]  /*30c0*/  LDSM.16.M88.4 R8, [R208+0x6000] ;  /* 0x00600000d008783b */ /* 0x000eae0000000200 */
[C---:B----4-:R-:W-:Y:S08]  /*30d0*/  HMMA.16816.F32.BF16 R60, R24.reuse, R32, R72 ;  /* 0x00000020183c723c */ /* 0x050ff00000041848 */
[C---:B------:R-:W-:Y:S08]  /*30e0*/  HMMA.16816.F32.BF16 R68, R24.reuse, R34, R80 ;  /* 0x000000221844723c */ /* 0x040ff00000041850 */
[C---:B------:R-:W-:Y:S08]  /*30f0*/  HMMA.16816.F32.BF16 R72, R24.reuse, R28, R84 ;  /* 0x0000001c1848723c */ /* 0x040ff00000041854 */
[----:B------:R-:W-:Y:S01]  /*3100*/  HMMA.16816.F32.BF16 R32, R24, R30, R20 ;  /* 0x0000001e1820723c */ /* 0x000fe20000041814 */
[----:B------:R-:W3:Y:S07]  /*3110*/  LDSM.16.M88.4 R24, [R208+0x4000] ;  /* 0x00400000d018783b */ /* 0x000eee0000000200 */
[C---:B-1----:R-:W-:Y:S08]  /*3120*/  HMMA.16816.F32.BF16 R28, R12.reuse, R56, R36 ;  /* 0x000000380c1c723c */ /* 0x042ff00000041824 */
[C---:B------:R-:W-:Y:S08]  /*3130*/  HMMA.16816.F32.BF16 R20, R12.reuse, R58, R40 ;  /* 0x0000003a0c14723c */ /* 0x040ff00000041828 */
[C---:B-----5:R-:W-:Y:S08]  /*3140*/  HMMA.16816.F32.BF16 R40, R12.reuse, R44, R76 ;  /* 0x0000002c0c28723c */ /* 0x060ff0000004184c */
[----:B------:R-:W-:Y:S01]  /*3150*/  HMMA.16816.F32.BF16 R36, R12, R46, R52 ;  /* 0x0000002e0c24723c */ /* 0x000fe20000041834 */
[----:B------:R-:W-:Y:S07]  /*3160*/  LDSM.16.M88.4 R12, [R214+0x4000] ;  /* 0x00400000d60c783b */ /* 0x000fee0000000200 */
[C---:B------:R-:W-:Y:S08]  /*3170*/  HMMA.16816.F32.BF16 R52, R16.reuse, R56, R60 ;  /* 0x000000381034723c */ /* 0x040ff0000004183c */
[C---:B------:R-:W-:Y:S08]  /*3180*/  HMMA.16816.F32.BF16 R60, R16.reuse, R58, R68 ;  /* 0x0000003a103c723c */ /* 0x040ff00000041844 */
[C---:B------:R-:W-:Y:S08]  /*3190*/  HMMA.16816.F32.BF16 R68, R16.reuse, R44, R72 ;  /* 0x0000002c1044723c */ /* 0x040ff00000041848 */
[----:B------:R-:W-:Y:S01]  /*31a0*/  HMMA.16816.F32.BF16 R16, R16, R46, R32 ;  /* 0x0000002e1010723c */ /* 0x000fe20000041820 */
[----:B------:R-:W1:Y:S07]  /*31b0*/  LDSM.16.M88.4 R32, [R213+0x9000] ;  /* 0x00900000d520783b */ /* 0x000e6e0000000200 */
[C---:B--2---:R-:W-:Y:S01]  /*31c0*/  HMMA.16816.F32.BF16 R80, R8.reuse, R48, R28 ;  /* 0x000000300850723c */ /* 0x044fe2000004181c */
[----:B------:R-:W-:Y:S07]  /*31d0*/  LDSM.16.M88.4 R28, [R213+0x9800] ;  /* 0x00980000d51c783b */ /* 0x000fee0000000200 */
[C---:B------:R-:W-:Y:S01]  /*31e0*/  HMMA.16816.F32.BF16 R76, R8.reuse, R50, R20 ;  /* 0x00000032084c723c */ /* 0x040fe20000041814 */
[----:B------:R-:W-:Y:S07]  /*31f0*/  LDSM.16.M88.4 R20, [R212+0x4000] ;  /* 0x00400000d414783b */ /* 0x000fee0000000200 */
[C---:B------:R-:W-:Y:S08]  /*3200*/  HMMA.16816.F32.BF16 R72, R8.reuse, R64, R40 ;  /* 0x000000400848723c */ /* 0x040ff00000041828 */
[----:B------:R-:W-:Y:S01]  /*3210*/  HMMA.16816.F32.BF16 R56, R8, R66, R36 ;  /* 0x000000420838723c */ /* 0x000fe20000041824 */
[----:B------:R-:W2:Y:S04]  /*3220*/  LDSM.16.M88.4 R8, [R214+0x6000] ;  /* 0x00600000d608783b */ /* 0x000ea80000000200 */
[----:B------:R-:W4:Y:S03]  /*3230*/  LDSM.16.M88.4 R36, [R211+0x1000] ;  /* 0x00100000d324783b */ /* 0x000f260000000200 */
[C---:B---3--:R-:W-:Y:S08]  /*3240*/  HMMA.16816.F32.BF16 R44, R24.reuse, R48, R52 ;  /* 0x00000030182c723c */ /* 0x048ff00000041834 */
[C---:B------:R-:W-:Y:S08]  /*3250*/  HMMA.16816.F32.BF16 R40, R24.reuse, R50, R60 ;  /* 0x000000321828723c */ /* 0x040ff0000004183c */
[C---:B------:R-:W-:Y:S08]  /*3260*/  HMMA.16816.F32.BF16 R52, R24.reuse, R64, R68 ;  /* 0x000000401834723c */ /* 0x040ff00000041844 */
[----:B------:R-:W-:Y:S01]  /*3270*/  HMMA.16816.F32.BF16 R24, R24, R66, R16 ;  /* 0x000000421818723c */ /* 0x000fe20000041810 */
[----:B------:R-:W3:Y:S07]  /*3280*/  LDSM.16.M88.4 R16, [R212+0x6000] ;  /* 0x00600000d410783b */ /* 0x000eee0000000200 */
[-C--:B-1----:R-:W-:Y:S08]  /*3290*/  HMMA.16816.F32.BF16 R48, R12, R32.reuse, R44 ;  /* 0x000000200c30723c */ /* 0x082ff0000004182c */
[----:B--2---:R-:W-:Y:S08]  /*32a0*/  HMMA.16816.F32.BF16 R44, R8, R32, R80 ;  /* 0x00000020082c723c */ /* 0x004ff00000041850 */
[-C--:B------:R-:W-:Y:S08]  /*32b0*/  HMMA.16816.F32.BF16 R40, R12, R34.reuse, R40 ;  /* 0x000000220c28723c */ /* 0x080ff00000041828 */
[----:B------:R-:W-:Y:S08]  /*32c0*/  HMMA.16816.F32.BF16 R60, R8, R34, R76 ;  /* 0x00000022083c723c */ /* 0x000ff0000004184c */
[----:B------:R-:W-:Y:S08]  /*32d0*/  HMMA.16816.F32.BF16 R32, R12, R28, R52 ;  /* 0x0000001c0c20723c */ /* 0x000ff00000041834 */
[----:B----4-:R-:W-:Y:S08]  /*32e0*/  HMMA.16816.F32.BF16 R48, R20, R36, R48 ;  /* 0x000000241430723c */ /* 0x010ff00000041830 */
[----:B------:R-:W-:Y:S01]  /*32f0*/  HMMA.16816.F32.BF16 R52, R12, R30, R24 ;  /* 0x0000001e0c34723c */ /* 0x000fe20000041818 */
[----:B------:R-:W1:Y:S01]  /*3300*/  LDSM.16.M88.4 R24, [R211+0x1800] ;  /* 0x00180000d318783b */ /* 0x000e620000000200 */
[----:B------:R-:W-:-:S05]  /*3310*/  DEPBAR.LE SB0, 0x0 ;  /* 0x000080000000791a */ /* 0x000fca0000000000 */
[----:B------:R-:W-:Y:S01]  /*3320*/  IMNMX R12, R7, UR8, PT ;  /* 0x00000008070c7c17 */ /* 0x000fe2000b800200 */
[----:B---3--:R-:W-:Y:S01]  /*3330*/  HMMA.16816.F32.BF16 R44, R16, R36, R44 ;  /* 0x00000024102c723c */ /* 0x008fe2000004182c */
[----:B------:R-:W-:Y:S02]  /*3340*/  BAR.SYNC.DEFER_BLOCKING 0x0 ;  /* 0x0000000000007b1d */ /* 0x000fe40000010000 */
[----:B------:R-:W-:-:S05]  /*3350*/  ISETP.GE.AND P3, PT, R5, R12, PT ;  /* 0x0000000c0500720c */ /* 0x000fca0003f66270 */
[C---:B------:R-:W-:Y:S08]  /*3360*/  HMMA.16816.F32.BF16 R72, R8.reuse, R28, R72 ;  /* 0x0000001c0848723c */ /* 0x040ff00000041848 */
[----:B------:R-:W-:Y:S07]  /*3370*/  HMMA.16816.F32.BF16 R56, R8, R30, R56 ;  /* 0x0000001e0838723c */ /* 0x000fee0000041838 */
[----:B------:R-:W-:Y:S01]  /*3380*/  IADD3 R11, R88, 0x48, RZ ;  /* 0x00000048580b7810 */ /* 0x000fe20007ffe0ff */
[----:B------:R-:W-:Y:S01]  /*3390*/  HMMA.16816.F32.BF16 R40, R20, R38, R40 ;  /* 0x000000261428723c */ /* 0x000fe20000041828 */
[----:B------:R-:W-:Y:S01]  /*33a0*/  IMNMX R10, R3, UR8, PT ;  /* 0x00000008030a7c17 */ /* 0x000fe2000b800200 */
[----:B------:R-:W-:Y:S01]  /*33b0*/  FFMA.FTZ R8, R6, UR4, R51 ;  /* 0x0000000406087c23 */ /* 0x000fe20008010033 */
[----:B------:R-:W-:Y:S01]  /*33c0*/  IMNMX R9, R88, UR8, PT ;  /* 0x0000000858097c17 */ /* 0x000fe2000b800200 */
[----:B------:R-:W-:Y:S01]  /*33d0*/  FFMA.FTZ R13, R6, UR4, R45 ;  /* 0x00000004060d7c23 */ /* 0x000fe2000801002d */
[----:B------:R-:W-:-:S02]  /*33e0*/  IMNMX R11, R11, UR8, PT ;  /* 0x000000080b0b7c17 */ /* 0x000fc4000b800200 */
[----:B------:R-:W-:Y:S01]  /*33f0*/  IADD3 R3, R0, 0x8, RZ ;  /* 0x0000000800037810 */ /* 0x000fe20007ffe0ff */
[----:B------:R-:W-:Y:S01]  /*3400*/  HMMA.16816.F32.BF16 R36, R16, R38, R60 ;  /* 0x000000261024723c */ /* 0x000fe2000004183c */
[C---:B------:R-:W-:Y:S02]  /*3410*/  ISETP.GE.AND P6, PT, R5.reuse, R9, PT ;  /* 0x000000090500720c */ /* 0x040fe40003fc6270 */
[CC--:B------:R-:W-:Y:S01]  /*3420*/  ISETP.GE.AND P5, PT, R5.reuse, R10.reuse, PT ;  /* 0x0000000a0500720c */ /* 0x0c0fe20003fa6270 */
[----:B------:R-:W2:Y:S01]  /*3430*/  I2F R7, R3 ;  /* 0x0000000300077306 */ /* 0x000ea20000201400 */
[----:B------:R-:W-:Y:S01]  /*3440*/  ISETP.GE.AND P1, PT, R5, R11, PT ;  /* 0x0000000b0500720c */ /* 0x000fe20003f26270 */
[C---:B------:R-:W-:Y:S01]  /*3450*/  FFMA.FTZ R5, R6.reuse, UR4, R49 ;  /* 0x0000000406057c23 */ /* 0x040fe20008010031 */
[C---:B------:R-:W-:Y:S01]  /*3460*/  ISETP.GE.AND P0, PT, R3.reuse, R9, PT ;  /* 0x000000090300720c */ /* 0x040fe20003f06270 */
[----:B------:R-:W-:Y:S01]  /*3470*/  FFMA.FTZ R6, R6, UR4, R47 ;  /* 0x0000000406067c23 */ /* 0x000fe2000801002f */
[----:B------:R-:W-:Y:S01]  /*3480*/  ISETP.GE.AND P4, PT, R3, R10, PT ;  /* 0x0000000a0300720c */ /* 0x000fe20003f86270 */
[----:B-1----:R-:W-:Y:S01]  /*3490*/  HMMA.16816.F32.BF16 R32, R20, R24, R32 ;  /* 0x000000181420723c */ /* 0x002fe20000041820 */
[----:B------:R-:W-:-:S02]  /*34a0*/  FSEL R49, R5, -INF , !P6 ;  /* 0xff80000005317808 */ /* 0x000fc40007000000 */
[C---:B------:R-:W-:Y:S02]  /*34b0*/  ISETP.GE.AND P2, PT, R3.reuse, R12, PT ;  /* 0x0000000c0300720c */ /* 0x040fe40003f46270 */
[----:B------:R-:W-:Y:S02]  /*34c0*/  ISETP.GE.AND P6, PT, R3, R11, PT ;  /* 0x0000000b0300720c */ /* 0x000fe40003fc6270 */
[----:B------:R-:W-:Y:S01]  /*34d0*/  FSEL R45, R8, -INF , !P5 ;  /* 0xff800000082d7808 */ /* 0x000fe20006800000 */
[----:B------:R-:W-:Y:S01]  /*34e0*/  HMMA.16816.F32.BF16 R28, R16, R24, R72 ;  /* 0x00000018101c723c */ /* 0x000fe20000041848 */
[----:B------:R-:W-:Y:S01]  /*34f0*/  FSEL R60, R13, -INF , !P3 ;  /* 0xff8000000d3c7808 */ /* 0x000fe20005800000 */
[C---:B--2---:R-:W-:Y:S01]  /*3500*/  FFMA.FTZ R8, R7.reuse, UR4, R40 ;  /* 0x0000000407087c23 */ /* 0x044fe20008010028 */
[----:B------:R-:W-:Y:S02]  /*3510*/  IADD3 R3, R0, 0x9, RZ ;  /* 0x0000000900037810 */ /* 0x000fe40007ffe0ff */
[----:B------:R-:W-:Y:S01]  /*3520*/  FSEL R124, R6, -INF , !P1 ;  /* 0xff800000067c7808 */ /* 0x000fe20004800000 */
[C---:B------:R-:W-:Y:S01]  /*3530*/  FFMA.FTZ R13, R7.reuse, UR4, R36 ;  /* 0x00000004070d7c23 */ /* 0x040fe20008010024 */
[----:B------:R-:W1:Y:S01]  /*3540*/  I2F R5, R3 ;  /* 0x0000000300057306 */ /* 0x000e620000201400 */
[----:B------:R-:W-:Y:S01]  /*3550*/  FSEL R40, R8, -INF , !P0 ;  /* 0xff80000008287808 */ /* 0x000fe20004000000 */
[----:B------:R-:W-:Y:S01]  /*3560*/  FFMA.FTZ R8, R7, UR4, R42 ;  /* 0x0000000407087c23 */ /* 0x000fe2000801002a */
[----:B------:R-:W-:Y:S01]  /*3570*/  ISETP.GE.AND P5, PT, R3, R9, PT ;  /* 0x000000090300720c */ /* 0x000fe20003fa6270 */
[----:B------:R-:W-:Y:S01]  /*3580*/  FFMA.FTZ R6, R7, UR4, R38 ;  /* 0x0000000407067c23 */ /* 0x000fe20008010026 */
[C---:B------:R-:W-:Y:S01]  /*3590*/  ISETP.GE.AND P3, PT, R3.reuse, R10, PT ;  /* 0x0000000a0300720c */ /* 0x040fe20003f66270 */
[----:B------:R-:W-:Y:S01]  /*35a0*/  HMMA.16816.F32.BF16 R20, R20, R26, R52 ;  /* 0x0000001a1414723c */ /* 0x000fe20000041834 */
[----:B------:R-:W-:-:S02]  /*35b0*/  ISETP.GE.AND P1, PT, R3, R12, PT ;  /* 0x0000000c0300720c */ /* 0x000fc40003f26270 */
[----:B------:R-:W-:Y:S02]  /*35c0*/  ISETP.GE.AND P0, PT, R3, R11, PT ;  /* 0x0000000b0300720c */ /* 0x000fe40003f06270 */
[----:B------:R-:W-:Y:S02]  /*35d0*/  FSEL R36, R8, -INF , !P4 ;  /* 0xff80000008247808 */ /* 0x000fe40006000000 */
[----:B------:R-:W-:Y:S01]  /*35e0*/  FSEL R63, R6, -INF , !P6 ;  /* 0xff800000063f7808 */ /* 0x000fe20007000000 */
[----:B------:R-:W-:Y:S01]  /*35f0*/  HMMA.16816.F32.BF16 R16, R16, R26, R56 ;  /* 0x0000001a1010723c */ /* 0x000fe20000041838 */
[----:B------:R-:W-:Y:S01]  /*3600*/  FSEL R61, R13, -INF , !P2 ;  /* 0xff8000000d3d7808 */ /* 0x000fe20005000000 */
[C---:B-1----:R-:W-:Y:S01]  /*3610*/  FFMA.FTZ R8, R5.reuse, UR4, R41 ;  /* 0x0000000405087c23 */ /* 0x042fe20008010029 */
[----:B------:R-:W-:Y:S01]  /*3620*/  IADD3 R3, R0, 0x10, RZ ;  /* 0x0000001000037810 */ /* 0x000fe20007ffe0ff */
[C---:B------:R-:W-:Y:S02]  /*3630*/  FFMA.FTZ R6, R5.reuse, UR4, R43 ;  /* 0x0000000405067c23 */ /* 0x040fe4000801002b */
[C---:B------:R-:W-:Y:S01]  /*3640*/  FFMA.FTZ R13, R5.reuse, UR4, R37 ;  /* 0x00000004050d7c23 */ /* 0x040fe20008010025 */
[----:B------:R-:W1:Y:S01]  /*3650*/  I2F R7, R3 ;  /* 0x0000000300077306 */ /* 0x000e620000201400 */
[----:B------:R-:W-:Y:S01]  /*3660*/  FSEL R24, R8, -INF , !P5 ;  /* 0xff80000008187808 */ /* 0x000fe20006800000 */
[----:B------:R-:W-:Y:S01]  /*3670*/  FFMA.FTZ R5, R5, UR4, R39 ;  /* 0x0000000405057c23 */ /* 0x000fe20008010027 */
[----:B------:R-:W-:-:S02]  /*3680*/  ISETP.GE.AND P4, PT, R3, R9, PT ;  /* 0x000000090300720c */ /* 0x000fc40003f86270 */
[C---:B------:R-:W-:Y:S02]  /*3690*/  ISETP.GE.AND P2, PT, R3.reuse, R10, PT ;  /* 0x0000000a0300720c */ /* 0x040fe40003f46270 */
[C---:B------:R-:W-:Y:S02]  /*36a0*/  ISETP.GE.AND P6, PT, R3.reuse, R12, PT ;  /* 0x0000000c0300720c */ /* 0x040fe40003fc6270 */
[----:B------:R-:W-:Y:S02]  /*36b0*/  ISETP.GE.AND P5, PT, R3, R11, PT ;  /* 0x0000000b0300720c */ /* 0x000fe40003fa6270 */
[----:B------:R-:W-:Y:S02]  /*36c0*/  FSEL R25, R6, -INF , !P3 ;  /* 0xff80000006197808 */ /* 0x000fe40005800000 */
[----:B------:R-:W-:Y:S02]  /*36d0*/  FSEL R62, R5, -INF , !P0 ;  /* 0xff800000053e7808 */ /* 0x000fe40004000000 */
[C---:B------:R-:W-:Y:S01]  /*36e0*/  IADD3 R5, R0.reuse, 0x18, RZ ;  /* 0x0000001800057810 */ /* 0x040fe20007ffe0ff */
[----:B-1----:R-:W-:Y:S01]  /*36f0*/  FFMA.FTZ R8, R7, UR4, R32 ;  /* 0x0000000407087c23 */ /* 0x002fe20008010020 */
[----:B------:R-:W-:-:S02]  /*3700*/  IADD3 R3, R0, 0x11, RZ ;  /* 0x0000001100037810 */ /* 0x000fc40007ffe0ff */
[----:B------:R-:W-:Y:S01]  /*3710*/  FSEL R47, R13, -INF , !P1 ;  /* 0xff8000000d2f7808 */ /* 0x000fe20004800000 */
[C---:B------:R-:W-:Y:S01]  /*3720*/  FFMA.FTZ R13, R7.reuse, UR4, R28 ;  /* 0x00000004070d7c23 */ /* 0x040fe2000801001c */
[----:B------:R-:W1:Y:S01]  /*3730*/  I2F R6, R3 ;  /* 0x0000000300067306 */ /* 0x000e620000201400 */
[----:B------:R-:W-:Y:S01]  /*3740*/  FSEL R41, R8, -INF , !P4 ;  /* 0xff80000008297808 */ /* 0x000fe20006000000 */
[----:B------:R-:W-:Y:S01]  /*3750*/  FFMA.FTZ R8, R7, UR4, R34 ;  /* 0x0000000407087c23 */ /* 0x000fe20008010022 */
[----:B------:R-:W-:Y:S01]  /*3760*/  ISETP.GE.AND P3, PT, R3, R9, PT ;  /* 0x000000090300720c */ /* 0x000fe20003f66270 */
[----:B------:R-:W-:Y:S01]  /*3770*/  FFMA.FTZ R7, R7, UR4, R30 ;  /* 0x0000000407077c23 */ /* 0x000fe2000801001e */
[C---:B------:R-:W-:Y:S02]  /*3780*/  ISETP.GE.AND P1, PT, R3.reuse, R10, PT ;  /* 0x0000000a0300720c */ /* 0x040fe40003f26270 */
[C---:B------:R-:W-:Y:S02]  /*3790*/  ISETP.GE.AND P0, PT, R3.reuse, R12, PT ;  /* 0x0000000c0300720c */ /* 0x040fe40003f06270 */
[----:B------:R-:W-:-:S02]  /*37a0*/  ISETP.GE.AND P4, PT, R3, R11, PT ;  /* 0x0000000b0300720c */ /* 0x000fc40003f86270 */
[----:B------:R2:W3:Y:S01]  /*37b0*/  I2F R3, R5 ;  /* 0x0000000500037306 */ /* 0x0004e20000201400 */
[----:B------:R-:W-:Y:S02]  /*37c0*/  FSEL R32, R8, -INF , !P2 ;  /* 0xff80000008207808 */ /* 0x000fe40005000000 */
[----:B------:R-:W-:Y:S01]  /*37d0*/  FSEL R34, R13, -INF , !P6 ;  /* 0xff8000000d227808 */ /* 0x000fe20007000000 */
[C---:B-1----:R-:W-:Y:S01]  /*37e0*/  FFMA.FTZ R8, R6.reuse, UR4, R33 ;  /* 0x0000000406087c23 */ /* 0x042fe20008010021 */
[----:B------:R-:W-:Y:S01]  /*37f0*/  FSEL R57, R7, -INF , !P5 ;  /* 0xff80000007397808 */ /* 0x000fe20006800000 */
[----:B------:R-:W-:Y:S01]  /*3800*/  FFMA.FTZ R7, R6, UR4, R29 ;  /* 0x0000000406077c23 */ /* 0x000fe2000801001d */
[C---:B------:R-:W-:Y:S02]  /*3810*/  ISETP.GE.AND P2, PT, R5.reuse, R9, PT ;  /* 0x000000090500720c */ /* 0x040fe40003f46270 */
[----:B------:R-:W-:Y:S02]  /*3820*/  FSEL R30, R8, -INF , !P3 ;  /* 0xff800000081e7808 */ /* 0x000fe40005800000 */
[C---:B------:R-:W-:Y:S01]  /*3830*/  ISETP.GE.AND P6, PT, R5.reuse, R10, PT ;  /* 0x0000000a0500720c */ /* 0x040fe20003fc6270 */
[----:B------:R-:W1:Y:S01]  /*3840*/  I2F R8, R0 ;  /* 0x0000000000087306 */ /* 0x000e620000201400 */
[----:B------:R-:W-:-:S02]  /*3850*/  ISETP.GE.AND P5, PT, R5, R12, PT ;  /* 0x0000000c0500720c */ /* 0x000fc40003fa6270 */
[----:B------:R-:W-:Y:S01]  /*3860*/  ISETP.GE.AND P3, PT, R5, R11, PT ;  /* 0x0000000b0500720c */ /* 0x000fe20003f66270 */
[C---:B--2---:R-:W-:Y:S01]  /*3870*/  FFMA.FTZ R5, R6.reuse, UR4, R35 ;  /* 0x0000000406057c23 */ /* 0x044fe20008010023 */
[----:B------:R-:W-:Y:S01]  /*3880*/  FSEL R35, R7, -INF , !P0 ;  /* 0xff80000007237808 */ /* 0x000fe20004000000 */
[----:B------:R-:W-:Y:S01]  /*3890*/  FFMA.FTZ R6, R6, UR4, R31 ;  /* 0x0000000406067c23 */ /* 0x000fe2000801001f */
[----:B------:R-:W-:Y:S01]  /*38a0*/  ISETP.GE.AND P0, PT, R0, R10, PT ;  /* 0x0000000a0000720c */ /* 0x000fe20003f06270 */
[----:B---3--:R-:W-:Y:S01]  /*38b0*/  FFMA.FTZ R7, R3, UR4, R16 ;  /* 0x0000000403077c23 */ /* 0x008fe20008010010 */
[----:B------:R-:W-:Y:S01]  /*38c0*/  FSEL R29, R5, -INF , !P1 ;  /* 0xff800000051d7808 */ /* 0x000fe20004800000 */
[C---:B------:R-:W-:Y:S01]  /*38d0*/  FFMA.FTZ R5, R3.reuse, UR4, R20 ;  /* 0x0000000403057c23 */ /* 0x040fe20008010014 */
[----:B------:R-:W-:Y:S01]  /*38e0*/  FSEL R58, R6, -INF , !P4 ;  /* 0xff800000063a7808 */ /* 0x000fe20006000000 */
[----:B------:R-:W-:Y:S01]  /*38f0*/  FFMA.FTZ R6, R3, UR4, R22 ;  /* 0x0000000403067c23 */ /* 0x000fe20008010016 */
[----:B------:R-:W-:-:S02]  /*3900*/  ISETP.GE.AND P1, PT, R0, R9, PT ;  /* 0x000000090000720c */ /* 0x000fc40003f26270 */
[----:B------:R-:W-:Y:S01]  /*3910*/  FSEL R27, R5, -INF , !P2 ;  /* 0xff800000051b7808 */ /* 0x000fe20005000000 */
[----:B------:R-:W-:Y:S01]  /*3920*/  FFMA.FTZ R5, R3, UR4, R18 ;  /* 0x0000000403057c23 */ /* 0x000fe20008010012 */
[----:B------:R-:W-:Y:S01]  /*3930*/  ISETP.GE.AND P4, PT, R0, R12, PT ;  /* 0x0000000c0000720c */ /* 0x000fe20003f86270 */
[----:B-1----:R-:W-:Y:S01]  /*3940*/  FFMA.FTZ R14, R8, UR4, R44 ;  /* 0x00000004080e7c23 */ /* 0x002fe2000801002c */
[C---:B------:R-:W-:Y:S02]  /*3950*/  ISETP.GE.AND P2, PT, R0.reuse, R11, PT ;  /* 0x0000000b0000720c */ /* 0x040fe40003f46270 */
[----:B------:R-:W-:Y:S02]  /*3960*/  IADD3 R0, R0, 0x19, RZ ;  /* 0x0000001900007810 */ /* 0x000fe40007ffe0ff */
[----:B------:R-:W-:Y:S01]  /*3970*/  FSEL R56, R5, -INF , !P3 ;  /* 0xff80000005387808 */ /* 0x000fe20005800000 */
[----:B------:R-:W-:Y:S01]  /*3980*/  FFMA.FTZ R5, R8, UR4, R50 ;  /* 0x0000000408057c23 */ /* 0x000fe20008010032 */
[----:B------:R-:W1:Y:S01]  /*3990*/  I2F R3, R0 ;  /* 0x0000000000037306 */ /* 0x000e620000201400 */
[----:B------:R-:W-:Y:S01]  /*39a0*/  FSEL R28, R6, -INF , !P6 ;  /* 0xff800000061c7808 */ /* 0x000fe20007000000 */
[----:B------:R-:W-:Y:S01]  /*39b0*/  FFMA.FTZ R6, R8, UR4, R48 ;  /* 0x0000000408067c23 */ /* 0x000fe20008010030 */
[----:B------:R-:W-:-:S02]  /*39c0*/  FSEL R43, R7, -INF , !P5 ;  /* 0xff800000072b7808 */ /* 0x000fc40006800000 */
[----:B------:R-:W-:Y:S02]  /*39d0*/  FSEL R22, R5, -INF , !P0 ;  /* 0xff80000005167808 */ /* 0x000fe40004000000 */
[----:B------:R-:W-:Y:S02]  /*39e0*/  PLOP3.LUT P0, PT, PT, PT, UP0, 0x80, 0x0 ;  /* 0x000000000000781c */ /* 0x000fe40003f0f008 */
[----:B------:R-:W-:Y:S01]  /*39f0*/  FSEL R20, R6, -INF , !P1 ;  /* 0xff80000006147808 */ /* 0x000fe20004800000 */
[----:B------:R-:W-:Y:S01]  /*3a00*/  FFMA.FTZ R6, R8, UR4, R46 ;  /* 0x0000000408067c23 */ /* 0x000fe2000801002e */
[C---:B------:R-:W-:Y:S02]  /*3a10*/  ISETP.GE.AND P6, PT, R0.reuse, R9, PT ;  /* 0x000000090000720c */ /* 0x040fe40003fc6270 */
[C---:B------:R-:W-:Y:S02]  /*3a20*/  ISETP.GE.AND P5, PT, R0.reuse, R10, PT ;  /* 0x0000000a0000720c */ /* 0x040fe40003fa6270 */
[C---:B------:R-:W-:Y:S01]  /*3a30*/  ISETP.GE.AND P3, PT, R0.reuse, R12, PT ;  /* 0x0000000c0000720c */ /* 0x040fe20003f66270 */
[C---:B-1----:R-:W-:Y:S01]  /*3a40*/  FFMA.FTZ R13, R3.reuse, UR4, R21 ;  /* 0x00000004030d7c23 */ /* 0x042fe20008010015 */
[----:B------:R-:W-:Y:S01]  /*3a50*/  ISETP.GE.AND P1, PT, R0, R11, PT ;  /* 0x0000000b0000720c */ /* 0x000fe20003f26270 */
[----:B------:R-:W-:Y:S01]  /*3a60*/  FFMA.FTZ R8, R3, UR4, R23 ;  /* 0x0000000403087c23 */ /* 0x000fe20008010017 */
[----:B------:R-:W-:Y:S01]  /*3a70*/  LOP3.LUT R0, R89, R90, RZ, 0xfc, !PT ;  /* 0x0000005a59007212 */ /* 0x000fe200078efcff */
[C---:B------:R-:W-:Y:S01]  /*3a80*/  FFMA.FTZ R7, R3.reuse, UR4, R17 ;  /* 0x0000000403077c23 */ /* 0x040fe20008010011 */
[----:B------:R-:W-:Y:S01]  /*3a90*/  FSEL R31, R14, -INF , !P4 ;  /* 0xff8000000e1f7808 */ /* 0x000fe20006000000 */
[----:B------:R-:W-:Y:S01]  /*3aa0*/  FFMA.FTZ R3, R3, UR4, R19 ;  /* 0x0000000403037c23 */ /* 0x000fe20008010013 */
[----:B------:R-:W-:-:S02]  /*3ab0*/  FSEL R33, R6, -INF , !P2 ;  /* 0xff80000006217808 */ /* 0x000fc40005000000 */
        /* <DEDUP_REMOVED lines=45> */
.L_x_1008:
[----:B------:R-:W-:Y:S05]  /*3d90*/  BSYNC B0 ;  /* 0x0000000000007941 */ /* 0x000fea0003800000 */
.L_x_1007:
[----:B------:R-:W0:Y:S02]  /*3da0*/  LDGDEPBAR ;  /* 0x00000000000079af */ /* 0x000e240000000000 */
.L_x_1006:
[----:B------:R-:W-:Y:S01]  /*3db0*/  FMNMX.FTZ R136, R20, R49, !PT ;  /* 0x0000003114887209 */ /* 0x000fe20007810000 */
[----:B-1----:R-:W-:Y:S01]  /*3dc0*/  IMAD.WIDE.U32 R14, R243, -0x326172a9, RZ ;  /* 0xcd9e8d57f30e7825 */ /* 0x002fe200078e00ff */
[----:B------:R-:W-:Y:S01]  /*3dd0*/  FMNMX.FTZ R3, R22, R45, !PT ;  /* 0x0000002d16037209 */ /* 0x000fe20007810000 */
[----:B------:R-:W-:Y:S01]  /*3de0*/  UIADD3 UR15, UR31, -0x4498517b, URZ ;  /* 0xbb67ae851f0f7890 */ /* 0x000fe2000fffe03f */
[----:B------:R-:W-:Y:S01]  /*3df0*/  FMNMX.FTZ R136, R40, R136, !PT ;  /* 0x0000008828887209 */ /* 0x000fe20007810000 */
[----:B--2---:R-:W-:Y:S01]  /*3e00*/  IMAD.U32 R7, RZ, RZ, UR31 ;  /* 0x0000001fff077e24 */ /* 0x004fe2000f8e00ff */
        /* <DEDUP_REMOVED lines=19> */
[----:B------:R-:W-:Y:S01]  /*3f40*/  IMAD.SHL.U32 R205, R0, 0x2, RZ ;  /* 0x0000000200cd7824 */ /* 0x000fe200078e00ff */
[----:B------:R-:W-:Y:S01]  /*3f50*/  FMNMX.FTZ R3, R26, R3, !PT ;  /* 0x000000031a037209 */ /* 0x000fe20007810000 */
[----:B------:R-:W-:Y:S01]  /*3f60*/  UIADD3 UR17, UR30, -0x4ab325aa, URZ ;  /* 0xb54cda561e117890 */ /* 0x000fe2000fffe03f */
[----:B------:R-:W-:Y:S01]  /*3f70*/  LOP3.LUT R46, R92, UR30, RZ, 0x3c, !PT ;  /* 0x0000001e5c2e7c12 */ /* 0x000fe2000f8e3cff */
[----:B------:R-:W1:Y:S01]  /*3f80*/  SHFL.BFLY PT, R5, R136, 0x2, 0x1f ;  /* 0x0c401f0088057f89 */ /* 0x000e6200000e0000 */
[--C-:B------:R-:W-:Y:S01]  /*3f90*/  IMAD R207, R4, 0x2, R205.reuse ;  /* 0x0000000204cf7824 */ /* 0x100fe200078e02cd */
[----:B------:R-:W-:Y:S01]  /*3fa0*/  UIADD3 UR8, UR30, 0x1715609d, URZ ;  /* 0x1715609d1e087890 */ /* 0x000fe2000fffe03f */
[C---:B------:R-:W-:Y:S01]  /*3fb0*/  IMAD R210, R2.reuse, 0x2, R205 ;  /* 0x0000000202d27824 */ /* 0x040fe200078e02cd */
[----:B------:R-:W2:Y:S01]  /*3fc0*/  SHFL.BFLY PT, R6, R3, 0x2, 0x1f ;  /* 0x0c401f0003067f89 */ /* 0x000ea200000e0000 */
[----:B------:R-:W-:Y:S01]  /*3fd0*/  IMAD R209, R2, 0x2, R207 ;  /* 0x0000000202d17824 */ /* 0x000fe200078e02cf */
[----:B------:R-:W-:-:S02]  /*3fe0*/  IADD3 R59, R243, 0x4, RZ ;  /* 0x00000004f33b7810 */ /* 0x000fc40007ffe0ff */
[----:B------:R-:W-:Y:S03]  /*3ff0*/  LDSM.16.MT88.4 R148, [R205+0xa000] ;  /* 0x00a00000cd94783b */ /* 0x000fe60000004200 */
[----:B------:R-:W-:Y:S01]  /*4000*/  IMAD.WIDE.U32 R238, R59, -0x326172a9, RZ ;  /* 0xcd9e8d573bee7825 */ /* 0x000fe200078e00ff */
[----:B------:R-:W-:Y:S04]  /*4010*/  LDSM.16.MT88.4 R76, [R207+0xa000] ;  /* 0x00a00000cf4c783b */ /* 0x000fe80000004200 */
[----:B------:R-:W-:Y:S04]  /*4020*/  LDSM.16.MT88.4 R92, [R210+0xa000] ;  /* 0x00a00000d25c783b */ /* 0x000fe80000004200 */
[----:B------:R-:W-:Y:S01]  /*4030*/  LDSM.16.MT88.4 R104, [R205+0xb000] ;  /* 0x00b00000cd68783b */ /* 0x000fe20000004200 */
[----:B-1----:R-:W-:-:S03]  /*4040*/  FMNMX.FTZ R136, R136, R5, !PT ;  /* 0x0000000588887209 */ /* 0x002fc60007810000 */
[----:B------:R-:W-:Y:S01]  /*4050*/  LDSM.16.MT88.4 R200, [R207+0xb000] ;  /* 0x00b00000cfc8783b */ /* 0x000fe20000004200 */
[----:B------:R-:W-:Y:S02]  /*4060*/  LOP3.LUT R5, R15, R46, RZ, 0x3c, !PT ;  /* 0x0000002e0f057212 */ /* 0x000fe400078e3cff */
[----:B--2---:R-:W-:Y:S01]  /*4070*/  FMNMX.FTZ R3, R6, R3, !PT ;  /* 0x0000000306037209 */ /* 0x004fe20007810000 */
[----:B------:R-:W1:Y:S01]  /*4080*/  SHFL.BFLY PT, R8, R136, 0x1, 0x1f ;  /* 0x0c201f0088087f89 */ /* 0x000e6200000e0000 */
[----:B------:R-:W-:Y:S01]  /*4090*/  LOP3.LUT R6, R237, UR32, R7, 0x96, !PT ;  /* 0x00000020ed067c12 */ /* 0x000fe2000f8e9607 */
[----:B------:R-:W-:Y:S02]  /*40a0*/  IMAD.WIDE.U32 R246, R5, -0x2daee0ad, RZ ;  /* 0xd2511f5305f67825 */ /* 0x000fe400078e00ff */
[----:B------:R-:W2:Y:S02]  /*40b0*/  SHFL.BFLY PT, R135, R3, 0x1, 0x1f ;  /* 0x0c201f0003877f89 */ /* 0x000ea400000e0000 */
[----:B------:R-:W-:Y:S01]  /*40c0*/  IMAD.WIDE.U32 R72, R6, -0x326172a9, RZ ;  /* 0xcd9e8d5706487825 */ /* 0x000fe200078e00ff */
[----:B------:R-:W-:Y:S01]  /*40d0*/  LOP3.LUT R5, R247, UR15, R236, 0x96, !PT ;  /* 0x0000000ff7057c12 */ /* 0x000fe2000f8e96ec */
[----:B------:R-:W-:Y:S04]  /*40e0*/  LDSM.16.MT88.4 R116, [R210+0xb000] ;  /* 0x00b00000d274783b */ /* 0x000fe80000004200 */
[----:B------:R-:W-:Y:S01]  /*40f0*/  IMAD.WIDE.U32 R244, R5, -0x326172a9, RZ ;  /* 0xcd9e8d5705f47825 */ /* 0x000fe200078e00ff */
[----:B------:R-:W-:Y:S01]  /*4100*/  LOP3.LUT R5, R73, UR16, R14, 0x96, !PT ;  /* 0x0000001049057c12 */ /* 0x000fe2000f8e960e */
[----:B------:R-:W-:Y:S03]  /*4110*/  LDSM.16.MT88.4 R220, [R209+0xb000] ;  /* 0x00b00000d1dc783b */ /* 0x000fe60000004200 */
[----:B------:R-:W-:Y:S01]  /*4120*/  LOP3.LUT R14, R245, UR14, R72, 0x96, !PT ;  /* 0x0000000ef50e7c12 */ /* 0x000fe2000f8e9648 */
[----:B------:R-:W-:Y:S01]  /*4130*/  IMAD.WIDE.U32 R16, R5, -0x2daee0ad, RZ ;  /* 0xd2511f5305107825 */ /* 0x000fe200078e00ff */
[----:B------:R-:W-:Y:S03]  /*4140*/  LDSM.16.MT88.4 R184, [R205+0xa800] ;  /* 0x00a80000cdb8783b */ /* 0x000fe60000004200 */
[----:B------:R-:W-:Y:S01]  /*4150*/  IMAD.WIDE.U32 R14, R14, -0x2daee0ad, RZ ;  /* 0xd2511f530e0e7825 */ /* 0x000fe200078e00ff */
[----:B------:R-:W-:Y:S01]  /*4160*/  LOP3.LUT R6, R17, UR13, R246, 0x96, !PT ;  /* 0x0000000d11067c12 */ /* 0x000fe2000f8e96f6 */
[----:B------:R-:W-:Y:S01]  /*4170*/  LDSM.16.MT88.4 R176, [R207+0xa800] ;  /* 0x00a80000cfb0783b */ /* 0x000fe20000004200 */
[----:B-1----:R-:W-:-:S02]  /*4180*/  FMNMX.FTZ R136, R136, R8, !PT ;  /* 0x0000000888887209 */ /* 0x002fc40007810000 */
[----:B--2---:R-:W-:Y:S01]  /*4190*/  FMNMX.FTZ R135, R3, R135, !PT ;  /* 0x0000008703877209 */ /* 0x004fe20007810000 */
[----:B------:R-:W-:Y:S02]  /*41a0*/  LDSM.16.MT88.4 R180, [R210+0xa800] ;  /* 0x00a80000d2b4783b */ /* 0x000fe40000004200 */
[C---:B------:R-:W-:Y:S01]  /*41b0*/  FMUL.FTZ R8, R136.reuse, c[0x0][0x23c] ;  /* 0x00008f0088087a20 */ /* 0x040fe20000410000 */
[----:B------:R-:W-:Y:S01]  /*41c0*/  FSETP.NEU.FTZ.AND P1, PT, R136, -INF , PT ;  /* 0xff8000008800780b */ /* 0x000fe20003f3d000 */
[----:B------:R-:W-:Y:S03]  /*41d0*/  LDSM.16.MT88.4 R172, [R209+0xa800] ;  /* 0x00a80000d1ac783b */ /* 0x000fe60000004200 */
[----:B------:R-:W-:Y:S02]  /*41e0*/  FSEL R8, R8, RZ, P1 ;  /* 0x000000ff08087208 */ /* 0x000fe40000800000 */
[----:B------:R-:W-:Y:S01]  /*41f0*/  FSETP.NEU.FTZ.AND P1, PT, R135, -INF , PT ;  /* 0xff8000008700780b */ /* 0x000fe20003f3d000 */
[----:B------:R-:W-:Y:S02]  /*4200*/  LDSM.16.MT88.4 R196, [R205+0xb800] ;  /* 0x00b80000cdc4783b */ /* 0x000fe40000004200 */
[----:B------:R-:W-:-:S02]  /*4210*/  FFMA.FTZ R5, R20, c[0x0][0x23c], -R8 ;  /* 0x00008f0014057a23 */ /* 0x000fc40000010808 */
[----:B------:R-:W-:Y:S01]  /*4220*/  FFMA.FTZ R3, R40, c[0x0][0x23c], -R8 ;  /* 0x00008f0028037a23 */ /* 0x000fe20000010808 */
[----:B------:R-:W-:Y:S01]  /*4230*/  LDSM.16.MT88.4 R188, [R207+0xb800] ;  /* 0x00b80000cfbc783b */ /* 0x000fe20000004200 */
[----:B------:R1:W-:Y:S03]  /*4240*/  MUFU.EX2 R242, R5 ;  /* 0x0000000500f27308 */ /* 0x0003e60000000800 */
[----:B------:R-:W-:Y:S04]  /*4250*/  LDSM.16.MT88.4 R192, [R210+0xb800] ;  /* 0x00b80000d2c0783b */ /* 0x000fe80000004200 */
[----:B------:R-:W-:Y:S01]  /*4260*/  STL [R1+0x2c], R46 ;  /* 0x00002c2e01007387 */ /* 0x000fe20000100800 */
[----:B------:R2:W-:Y:S03]  /*4270*/  MUFU.EX2 R241, R3 ;  /* 0x0000000300f17308 */ /* 0x0005e60000000800 */
[----:B------:R-:W-:Y:S04]  /*4280*/  STL.64 [R1+0x38], R246 ;  /* 0x000038f601007387 */ /* 0x000fe80000100a00 */
[----:B------:R-:W-:Y:S01]  /*4290*/  STL.64 [R1+0x20], R244 ;  /* 0x000020f401007387 */ /* 0x000fe20000100a00 */
[----:B-1----:R-:W-:Y:S01]  /*42a0*/  LOP3.LUT R5, R15, UR11, R16, 0x96, !PT ;  /* 0x0000000b0f057c12 */ /* 0x002fe2000f8e9610 */
[----:B------:R-:W-:-:S02]  /*42b0*/  IMAD.WIDE.U32 R16, R6, -0x326172a9, RZ ;  /* 0xcd9e8d5706107825 */ /* 0x000fc400078e00ff */
[----:B------:R-:W-:Y:S02]  /*42c0*/  STL [R1+0x4c], R59 ;  /* 0x00004c3b01007387 */ /* 0x000fe40000100800 */
[----:B------:R-:W-:Y:S02]  /*42d0*/  FFMA.FTZ R6, R49, c[0x0][0x23c], -R8 ;  /* 0x00008f0031067a23 */ /* 0x000fe40000010808 */
[----:B------:R-:W-:Y:S02]  /*42e0*/  IMAD.WIDE.U32 R18, R5, -0x326172a9, RZ ;  /* 0xcd9e8d5705127825 */ /* 0x000fe400078e00ff */
[----:B------:R1:W-:Y:S02]  /*42f0*/  MUFU.EX2 R235, R6 ;  /* 0x0000000600eb7308 */ /* 0x0003e40000000800 */
[----:B--2---:R-:W-:Y:S01]  /*4300*/  FMUL.FTZ R3, R135, c[0x0][0x23c] ;  /* 0x00008f0087037a20 */ /* 0x004fe20000410000 */
[----:B------:R-:W-:-:S04]  /*4310*/  LOP3.LUT R5, R19, UR10, R16, 0x96, !PT ;  /* 0x0000000a13057c12 */ /* 0x000fc8000f8e9610 */
[----:B------:R-:W-:Y:S01]  /*4320*/  FSEL R3, R3, RZ, P1 ;  /* 0x000000ff03037208 */ /* 0x000fe20000800000 */
[----:B------:R-:W-:-:S04]  /*4330*/  IMAD.WIDE.U32 R20, R5, -0x2daee0ad, RZ ;  /* 0xd2511f5305147825 */ /* 0x000fc800078e00ff */
[----:B------:R-:W-:Y:S02]  /*4340*/  FFMA.FTZ R5, R24, c[0x0][0x23c], -R8 ;  /* 0x00008f0018057a23 */ /* 0x000fe40000010808 */
[--C-:B------:R-:W-:Y:S01]  /*4350*/  FFMA.FTZ R13, R36, c[0x0][0x23c], -R3.reuse ;  /* 0x00008f00240d7a23 */ /* 0x100fe20000010803 */
[----:B-1----:R-:W-:Y:S01]  /*4360*/  LOP3.LUT R6, R17, UR12, R244, 0x96, !PT ;  /* 0x0000000c11067c12 */ /* 0x002fe2000f8e96f4 */
[----:B------:R1:W2:Y:S01]  /*4370*/  MUFU.EX2 R240, R5 ;  /* 0x0000000500f07308 */ /* 0x0002a20000000800 */
[--C-:B------:R-:W-:Y:S02]  /*4380*/  FFMA.FTZ R4, R25, c[0x0][0x23c], -R3.reuse ;  /* 0x00008f0019047a23 */ /* 0x100fe40000010803 */
[----:B------:R-:W-:Y:S02]  /*4390*/  FFMA.FTZ R19, R29, c[0x0][0x23c], -R3 ;  /* 0x00008f001d137a23 */ /* 0x000fe40000010803 */
[----:B------:R-:W-:-:S03]  /*43a0*/  IMAD.WIDE.U32 R16, R6, -0x2daee0ad, RZ ;  /* 0xd2511f5306107825 */ /* 0x000fc600078e00ff */
[----:B------:R-:W-:Y:S02]  /*43b0*/  MUFU.EX2 R232, R13 ;  /* 0x0000000d00e87308 */ /* 0x000fe40000000800 */
[----:B------:R-:W-:Y:S02]  /*43c0*/  LOP3.LUT R6, R21, UR5, R16, 0x96, !PT ;  /* 0x0000000515067c12 */ /* 0x000fe4000f8e9610 */
[----:B------:R-:W-:-:S03]  /*43d0*/  LOP3.LUT R14, R17, UR9, R14, 0x96, !PT ;  /* 0x00000009110e7c12 */ /* 0x000fc6000f8e960e */
[----:B------:R-:W-:Y:S01]  /*43e0*/  IMAD.WIDE.U32 R6, R6, -0x326172a9, RZ ;  /* 0xcd9e8d5706067825 */ /* 0x000fe200078e00ff */
[----:B------:R-:W3:Y:S03]  /*43f0*/  MUFU.EX2 R231, R4 ;  /* 0x0000000400e77308 */ /* 0x000ee60000000800 */
[--C-:B-1----:R-:W-:Y:S01]  /*4400*/  FFMA.FTZ R5, R22, c[0x0][0x23c], -R3.reuse ;  /* 0x00008f0016057a23 */ /* 0x102fe20000010803 */
[----:B------:R-:W-:Y:S01]  /*4410*/  LOP3.LUT R0, R6, 0xffff, RZ, 0xc0, !PT ;  /* 0x0000ffff06007812 */ /* 0x000fe200078ec0ff */
[----:B------:R-:W-:Y:S01]  /*4420*/  IMAD.WIDE.U32 R16, R14, -0x326172a9, RZ ;  /* 0xcd9e8d570e107825 */ /* 0x000fe200078e00ff */
[----:B------:R-:W-:Y:S02]  /*4430*/  LOP3.LUT R14, R6, 0xff, RZ, 0xc0, !PT ;  /* 0x000000ff060e7812 */ /* 0x000fe400078ec0ff */
[----:B------:R1:W-:Y:S08]  /*4440*/  MUFU.EX2 R234, R5 ;  /* 0x0000000500ea7308 */ /* 0x0003f00000000800 */
[----:B------:R-:W-:Y:S01]  /*4450*/  MUFU.EX2 R225, R19 ;  /* 0x0000001300e17308 */ /* 0x000fe20000000800 */
[----:B-1----:R-:W-:-:S02]  /*4460*/  FFMA.FTZ R5, R45, c[0x0][0x23c], -R3 ;  /* 0x00008f002d057a23 */ /* 0x002fc40000010803 */
[----:B------:R-:W-:-:S05]  /*4470*/  IMAD R45, R91, 0x10000, R91 ;  /* 0x000100005b2d7824 */ /* 0x000fca00078e025b */
[----:B------:R1:W4:Y:S01]  /*4480*/  MUFU.EX2 R233, R5 ;  /* 0x0000000500e97308 */ /* 0x0003220000000800 */
[----:B------:R-:W5:Y:S01]  /*4490*/  LDSM.16.MT88.4 R88, [R209+0xa000] ;  /* 0x00a00000d158783b */ /* 0x000f620000004200 */
[----:B-1----:R-:W-:Y:S02]  /*44a0*/  SHF.R.U32.HI R5, RZ, 0x8, R0 ;  /* 0x00000008ff057819 */ /* 0x002fe40000011600 */
[----:B------:R-:W-:Y:S02]  /*44b0*/  LOP3.LUT R0, R7, UR17, R16, 0x96, !PT ;  /* 0x0000001107007c12 */ /* 0x000fe4000f8e9610 */
[----:B------:R-:W-:Y:S02]  /*44c0*/  SHF.R.U32.HI R7, RZ, 0x10, R6 ;  /* 0x00000010ff077819 */ /* 0x000fe40000011606 */
[----:B------:R-:W-:Y:S02]  /*44d0*/  PRMT R15, R14, 0x5410, R5 ;  /* 0x000054100e0f7816 */ /* 0x000fe40000000005 */
[----:B------:R-:W-:-:S02]  /*44e0*/  LOP3.LUT R2, R0, 0xffff, RZ, 0xc0, !PT ;  /* 0x0000ffff00027812 */ /* 0x000fc400078ec0ff */
[----:B------:R-:W-:Y:S02]  /*44f0*/  SHF.R.U32.HI R4, RZ, 0x10, R0 ;  /* 0x00000010ff047819 */ /* 0x000fe40000011600 */
[----:B------:R-:W-:Y:S02]  /*4500*/  SHF.R.U32.HI R16, RZ, 0x18, R6 ;  /* 0x00000018ff107819 */ /* 0x000fe40000011606 */
[----:B------:R-:W-:Y:S02]  /*4510*/  LOP3.LUT R7, R7, 0xff, RZ, 0xc0, !PT ;  /* 0x000000ff07077812 */ /* 0x000fe400078ec0ff */
[----:B------:R-:W-:Y:S02]  /*4520*/  LOP3.LUT R14, R0, 0xff, RZ, 0xc0, !PT ;  /* 0x000000ff000e7812 */ /* 0x000fe400078ec0ff */
[----:B------:R-:W-:Y:S01]  /*4530*/  SHF.R.U32.HI R6, RZ, 0x18, R0 ;  /* 0x00000018ff067819 */ /* 0x000fe20000011600 */
[----:B------:R-:W-:Y:S01]  /*4540*/  HSET2.LE.AND R0, R15, R45, PT ;  /* 0x0000002d0f007233 */ /* 0x000fe20003803000 */
[----:B------:R-:W-:-:S02]  /*4550*/  SHF.R.U32.HI R5, RZ, 0x8, R2 ;  /* 0x00000008ff057819 */ /* 0x000fc40000011602 */
[----:B------:R-:W-:Y:S02]  /*4560*/  LOP3.LUT R4, R4, 0xff, RZ, 0xc0, !PT ;  /* 0x000000ff04047812 */ /* 0x000fe400078ec0ff */
[----:B--2---:R-:W-:Y:S02]  /*4570*/  F2FP.BF16.PACK_AB R2, R240, R241 ;  /* 0x000000f1f002723e */ /* 0x004fe400000010ff */
[----:B------:R-:W-:Y:S02]  /*4580*/  PRMT R7, R7, 0x5410, R16 ;  /* 0x0000541007077816 */ /* 0x000fe40000000010 */
[----:B------:R-:W-:Y:S02]  /*4590*/  PRMT R13, R4, 0x5410, R6 ;  /* 0x00005410040d7816 */ /* 0x000fe40000000006 */
[----:B------:R-:W-:Y:S01]  /*45a0*/  LOP3.LUT R6, R0, R2, RZ, 0xc0, !PT ;  /* 0x0000000200067212 */ /* 0x000fe200078ec0ff */
[--C-:B------:R-:W-:Y:S01]  /*45b0*/  HSET2.LE.AND R0, R7, R45.reuse, PT ;  /* 0x0000002d07007233 */ /* 0x100fe20003803000 */
[----:B---3--:R-:W-:Y:S01]  /*45c0*/  F2FP.BF16.PACK_AB R2, R231, R232 ;  /* 0x000000e8e702723e */ /* 0x008fe200000010ff */
[----:B------:R-:W-:Y:S01]  /*45d0*/  HSET2.LE.AND R13, R13, R45, PT ;  /* 0x0000002d0d0d7233 */ /* 0x000fe20003803000 */
[----:B------:R-:W-:-:S02]  /*45e0*/  PRMT R14, R14, 0x5410, R5 ;  /* 0x000054100e0e7816 */ /* 0x000fc40000000005 */
[----:B------:R-:W-:Y:S01]  /*45f0*/  LOP3.LUT R7, R0, R2, RZ, 0xc0, !PT ;  /* 0x0000000200077212 */ /* 0x000fe200078ec0ff */
[----:B------:R-:W-:Y:S01]  /*4600*/  FFMA.FTZ R2, R41, c[0x0][0x23c], -R8 ;  /* 0x00008f0029027a23 */ /* 0x000fe20000010808 */
[----:B------:R-:W-:Y:S01]  /*4610*/  FMNMX.FTZ R0, R31, R60, !PT ;  /* 0x0000003c1f007209 */ /* 0x000fe20007810000 */
[----:B------:R-:W-:Y:S01]  /*4620*/  HSET2.LE.AND R4, R14, R45, PT ;  /* 0x0000002d0e047233 */ /* 0x000fe20003803000 */
[----:B------:R-:W-:Y:S01]  /*4630*/  F2FP.BF16.PACK_AB R5, R235, R242 ;  /* 0x000000f2eb05723e */ /* 0x000fe200000010ff */
[----:B------:R1:W-:Y:S01]  /*4640*/  MUFU.EX2 R229, R2 ;  /* 0x0000000200e57308 */ /* 0x0003e20000000800 */
[----:B------:R-:W-:Y:S02]  /*4650*/  FMNMX.FTZ R0, R61, R0, !PT ;  /* 0x000000003d007209 */ /* 0x000fe40007810000 */
[----:B----4-:R-:W-:Y:S02]  /*4660*/  F2FP.BF16.PACK_AB R14, R233, R234 ;  /* 0x000000eae90e723e */ /* 0x010fe400000010ff */
[----:B------:R-:W-:-:S02]  /*4670*/  FMNMX.FTZ R0, R47, R0, !PT ;  /* 0x000000002f007209 */ /* 0x000fc40007810000 */
[----:B------:R-:W-:Y:S02]  /*4680*/  LOP3.LUT R4, R4, R5, RZ, 0xc0, !PT ;  /* 0x0000000504047212 */ /* 0x000fe400078ec0ff */
[----:B------:R-:W-:Y:S02]  /*4690*/  FMNMX.FTZ R0, R34, R0, !PT ;  /* 0x0000000022007209 */ /* 0x000fe40007810000 */
[----:B------:R-:W-:Y:S01]  /*46a0*/  LOP3.LUT R5, R13, R14, RZ, 0xc0, !PT ;  /* 0x0000000e0d057212 */ /* 0x000fe200078ec0ff */
[--C-:B------:R-:W-:Y:S01]  /*46b0*/  FFMA.FTZ R13, R27, c[0x0][0x23c], -R8.reuse ;  /* 0x00008f001b0d7a23 */ /* 0x100fe20000010808 */
[----:B------:R-:W-:Y:S01]  /*46c0*/  FMNMX.FTZ R0, R35, R0, !PT ;  /* 0x0000000023007209 */ /* 0x000fe20007810000 */
[----:B-1----:R-:W-:-:S03]  /*46d0*/  FFMA.FTZ R2, R30, c[0x0][0x23c], -R8 ;  /* 0x00008f001e027a23 */ /* 0x002fc60000010808 */
[----:B------:R-:W-:Y:S01]  /*46e0*/  FMNMX.FTZ R0, R43, R0, !PT ;  /* 0x000000002b007209 */ /* 0x000fe20007810000 */
[----:B------:R-:W-:Y:S01]  /*46f0*/  MUFU.EX2 R228, R13 ;  /* 0x0000000d00e47308 */ /* 0x000fe20000000800 */
[----:B------:R-:W-:Y:S02]  /*4700*/  HMMA.16816.F32.BF16 R140, R4, R148, RZ ;  /* 0x00000094048c723c */ /* 0x000fe400000418ff */
[----:B------:R-:W-:-:S05]  /*4710*/  FMNMX.FTZ R0, R42, R0, !PT ;  /* 0x000000002a007209 */ /* 0x000fca0007810000 */
[----:B------:R-:W1:Y:S01]  /*4720*/  SHFL.BFLY PT, R16, R0, 0x2, 0x1f ;  /* 0x0c401f0000107f89 */ /* 0x000e6200000e0000 */
[----:B------:R2:W-:Y:S01]  /*4730*/  MUFU.EX2 R230, R2 ;  /* 0x0000000200e67308 */ /* 0x0005e20000000800 */
[C---:B------:R-:W-:Y:S08]  /*4740*/  HMMA.16816.F32.BF16 R36, R4.reuse, R76, RZ ;  /* 0x0000004c0424723c */ /* 0x040ff000000418ff */
[----:B------:R-:W-:Y:S01]  /*4750*/  HMMA.16816.F32.BF16 R52, R4, R92, RZ ;  /* 0x0000005c0434723c */ /* 0x000fe200000418ff */
[----:B--2---:R-:W-:-:S07]  /*4760*/  LOP3.LUT R2, R17, UR8, R18, 0x96, !PT ;  /* 0x0000000811027c12 */ /* 0x004fce000f8e9612 */
[----:B-----5:R-:W-:Y:S01]  /*4770*/  HMMA.16816.F32.BF16 R68, R4, R88, RZ ;  /* 0x000000580444723c */ /* 0x020fe200000418ff */
[----:B------:R-:W-:Y:S01]  /*4780*/  IMAD.WIDE.U32 R14, R2, -0x2daee0ad, RZ ;  /* 0xd2511f53020e7825 */ /* 0x000fe200078e00ff */
[----:B-1----:R-:W-:-:S03]  /*4790*/  FMNMX.FTZ R18, R16, R0, !PT ;  /* 0x0000000010127209 */ /* 0x002fc60007810000 */
[----:B------:R-:W-:Y:S01]  /*47a0*/  FFMA.FTZ R2, R23, c[0x0][0x23c], -R8 ;  /* 0x00008f0017027a23 */ /* 0x000fe20000010808 */
[----:B------:R-:W-:Y:S01]  /*47b0*/  LOP3.LUT R0, R15, UR18, R20, 0x96, !PT ;  /* 0x000000120f007c12 */ /* 0x000fe2000f8e9614 */
[----:B------:R-:W-:Y:S01]  /*47c0*/  FFMA.FTZ R20, R32, c[0x0][0x23c], -R3 ;  /* 0x00008f0020147a23 */ /* 0x000fe20000010803 */
[C---:B------:R-:W-:Y:S01]  /*47d0*/  LOP3.LUT R8, R14.reuse, 0xffff, RZ, 0xc0, !PT ;  /* 0x0000ffff0e087812 */ /* 0x040fe200078ec0ff */
[----:B------:R1:W2:Y:S01]  /*47e0*/  MUFU.EX2 R248, R2 ;  /* 0x0000000200f87308 */ /* 0x0002a20000000800 */
[----:B------:R-:W-:Y:S01]  /*47f0*/  SHF.R.U32.HI R15, RZ, 0x10, R14 ;  /* 0x00000010ff0f7819 */ /* 0x000fe2000001160e */
[C---:B------:R-:W-:Y:S01]  /*4800*/  HMMA.16816.F32.BF16 R84, R4.reuse, R104, RZ ;  /* 0x000000680454723c */ /* 0x040fe200000418ff */
[----:B------:R-:W-:Y:S02]  /*4810*/  LOP3.LUT R16, R14, 0xff, RZ, 0xc0, !PT ;  /* 0x000000ff0e107812 */ /* 0x000fe400078ec0ff */
[----:B------:R-:W-:Y:S02]  /*4820*/  SHF.R.U32.HI R13, RZ, 0x8, R8 ;  /* 0x00000008ff0d7819 */ /* 0x000fe40000011608 */
[----:B------:R-:W-:Y:S01]  /*4830*/  SHF.R.U32.HI R14, RZ, 0x18, R14 ;  /* 0x00000018ff0e7819 */ /* 0x000fe2000001160e */
[----:B------:R3:W-:Y:S01]  /*4840*/  MUFU.EX2 R226, R20 ;  /* 0x0000001400e27308 */ /* 0x0007e20000000800 */
[----:B------:R-:W-:Y:S01]  /*4850*/  LOP3.LUT R8, R15, 0xff, RZ, 0xc0, !PT ;  /* 0x000000ff0f087812 */ /* 0x000fe200078ec0ff */
[----:B------:R-:W-:Y:S01]  /*4860*/  HMMA.16816.F32.BF16 R100, R4, R200, RZ ;  /* 0x000000c80464723c */ /* 0x000fe200000418ff */
[----:B------:R-:W-:-:S02]  /*4870*/  PRMT R17, R16, 0x5410, R13 ;  /* 0x0000541010117816 */ /* 0x000fc4000000000d */
[----:B------:R-:W-:Y:S02]  /*4880*/  PRMT R16, R8, 0x5410, R14 ;  /* 0x0000541008107816 */ /* 0x000fe4000000000e */
[----:B------:R-:W-:Y:S01]  /*4890*/  FMNMX.FTZ R14, R33, R124, !PT ;  /* 0x0000007c210e7209 */ /* 0x000fe20007810000 */
[--C-:B-1----:R-:W-:Y:S01]  /*48a0*/  FFMA.FTZ R2, R28, c[0x0][0x23c], -R3.reuse ;  /* 0x00008f001c027a23 */ /* 0x102fe20000010803 */
[----:B------:R-:W-:Y:S01]  /*48b0*/  LOP3.LUT R15, R0, 0xff, RZ, 0xc0, !PT ;  /* 0x000000ff000f7812 */ /* 0x000fe200078ec0ff */
[----:B------:R-:W-:Y:S01]  /*48c0*/  FFMA.FTZ R3, R26, c[0x0][0x23c], -R3 ;  /* 0x00008f001a037a23 */ /* 0x000fe20000010803 */
[----:B------:R-:W-:Y:S01]  /*48d0*/  SHF.R.U32.HI R13, RZ, 0x18, R0 ;  /* 0x00000018ff0d7819 */ /* 0x000fe20000011600 */
[----:B------:R1:W-:Y:S01]  /*48e0*/  MUFU.EX2 R227, R2 ;  /* 0x0000000200e37308 */ /* 0x0003e20000000800 */
[C---:B------:R-:W-:Y:S01]  /*48f0*/  HMMA.16816.F32.BF16 R112, R4.reuse, R116, RZ ;  /* 0x000000740470723c */ /* 0x040fe200000418ff */
[----:B---3--:R-:W3:Y:S06]  /*4900*/  SHFL.BFLY PT, R20, R18, 0x1, 0x1f ;  /* 0x0c201f0012147f89 */ /* 0x008eec00000e0000 */
[----:B------:R4:W5:Y:S01]  /*4910*/  MUFU.EX2 R249, R3 ;  /* 0x0000000300f97308 */ /* 0x0009620000000800 */
[----:B------:R-:W-:Y:S01]  /*4920*/  HMMA.16816.F32.BF16 R164, R4, R220, RZ ;  /* 0x000000dc04a4723c */ /* 0x000fe200000418ff */
[----:B-1----:R-:W-:-:S07]  /*4930*/  LOP3.LUT R2, R0, 0xffff, RZ, 0xc0, !PT ;  /* 0x0000ffff00027812 */ /* 0x002fce00078ec0ff */
[----:B------:R-:W-:Y:S01]  /*4940*/  HMMA.16816.F32.BF16 R152, R4, R150, RZ ;  /* 0x000000960498723c */ /* 0x000fe200000418ff */
[----:B------:R-:W-:Y:S02]  /*4950*/  SHF.R.U32.HI R8, RZ, 0x8, R2 ;  /* 0x00000008ff087819 */ /* 0x000fe40000011602 */
[----:B----4-:R-:W-:-:S05]  /*4960*/  SHF.R.U32.HI R3, RZ, 0x10, R0 ;  /* 0x00000010ff037819 */ /* 0x010fca0000011600 */
[C---:B------:R-:W-:Y:S01]  /*4970*/  HMMA.16816.F32.BF16 R48, R4.reuse, R78, RZ ;  /* 0x0000004e0430723c */ /* 0x040fe200000418ff */
[----:B------:R-:W-:Y:S02]  /*4980*/  FMNMX.FTZ R0, R63, R14, !PT ;  /* 0x0000000e3f007209 */ /* 0x000fe40007810000 */
[----:B------:R-:W-:Y:S01]  /*4990*/  LOP3.LUT R2, R3, 0xff, RZ, 0xc0, !PT ;  /* 0x000000ff03027812 */ /* 0x000fe200078ec0ff */
[--C-:B------:R-:W-:Y:S01]  /*49a0*/  HSET2.LE.AND R3, R16, R45.reuse, PT ;  /* 0x0000002d10037233 */ /* 0x100fe20003803000 */
[----:B------:R-:W-:Y:S02]  /*49b0*/  FMNMX.FTZ R0, R62, R0, !PT ;  /* 0x000000003e007209 */ /* 0x000fe40007810000 */
[----:B------:R-:W-:Y:S01]  /*49c0*/  PRMT R14, R2, 0x5410, R13 ;  /* 0x00005410020e7816 */ /* 0x000fe2000000000d */
[----:B------:R-:W-:Y:S01]  /*49d0*/  HMMA.16816.F32.BF16 R64, R4, R94, RZ ;  /* 0x0000005e0440723c */ /* 0x000fe200000418ff */
[----:B------:R-:W-:Y:S01]  /*49e0*/  FMNMX.FTZ R13, R57, R0, !PT ;  /* 0x00000000390d7209 */ /* 0x000fe20007810000 */
[----:B------:R-:W-:Y:S01]  /*49f0*/  HSET2.LE.AND R0, R17, R45, PT ;  /* 0x0000002d11007233 */ /* 0x000fe20003803000 */
[----:B------:R-:W-:-:S02]  /*4a00*/  PRMT R15, R15, 0x5410, R8 ;  /* 0x000054100f0f7816 */ /* 0x000fc40000000008 */
[----:B--2---:R-:W-:Y:S02]  /*4a10*/  F2FP.BF16.PACK_AB R2, R248, R228 ;  /* 0x000000e4f802723e */ /* 0x004fe400000010ff */
[----:B------:R-:W-:Y:S01]  /*4a20*/  FMNMX.FTZ R13, R58, R13, !PT ;  /* 0x0000000d3a0d7209 */ /* 0x000fe20007810000 */
[C---:B------:R-:W-:Y:S01]  /*4a30*/  HMMA.16816.F32.BF16 R80, R4.reuse, R90, RZ ;  /* 0x0000005a0450723c */ /* 0x040fe200000418ff */
[----:B------:R-:W-:Y:S01]  /*4a40*/  LOP3.LUT R170, R0, R2, RZ, 0xc0, !PT ;  /* 0x0000000200aa7212 */ /* 0x000fe200078ec0ff */
[----:B------:R-:W-:Y:S01]  /*4a50*/  HSET2.LE.AND R0, R15, R45, PT ;  /* 0x0000002d0f007233 */ /* 0x000fe20003803000 */
[----:B------:R-:W-:Y:S02]  /*4a60*/  F2FP.BF16.PACK_AB R2, R230, R229 ;  /* 0x000000e5e602723e */ /* 0x000fe400000010ff */
[----:B------:R-:W-:Y:S02]  /*4a70*/  FMNMX.FTZ R13, R56, R13, !PT ;  /* 0x0000000d380d7209 */ /* 0x000fe40007810000 */
[----:B------:R-:W-:Y:S01]  /*4a80*/  LOP3.LUT R168, R0, R2, RZ, 0xc0, !PT ;  /* 0x0000000200a87212 */ /* 0x000fe200078ec0ff */
[----:B------:R-:W-:Y:S01]  /*4a90*/  HMMA.16816.F32.BF16 R96, R4, R106, RZ ;  /* 0x0000006a0460723c */ /* 0x000fe200000418ff */
[----:B------:R-:W-:-:S02]  /*4aa0*/  FMNMX.FTZ R2, R44, R13, !PT ;  /* 0x0000000d2c027209 */ /* 0x000fc40007810000 */
[----:B-----5:R-:W-:Y:S02]  /*4ab0*/  F2FP.BF16.PACK_AB R8, R249, R227 ;  /* 0x000000e3f908723e */ /* 0x020fe400000010ff */
[----:B---3--:R-:W-:Y:S02]  /*4ac0*/  FMNMX.FTZ R134, R18, R20, !PT ;  /* 0x0000001412867209 */ /* 0x008fe40007810000 */
[----:B------:R-:W-:Y:S01]  /*4ad0*/  LOP3.LUT R171, R3, R8, RZ, 0xc0, !PT ;  /* 0x0000000803ab7212 */ /* 0x000fe200078ec0ff */
[----:B------:R-:W-:Y:S01]  /*4ae0*/  HMMA.16816.F32.BF16 R108, R4, R202, RZ ;  /* 0x000000ca046c723c */ /* 0x000fe200000418ff */
[----:B------:R-:W-:Y:S01]  /*4af0*/  HSET2.LE.AND R3, R14, R45, PT ;  /* 0x0000002d0e037233 */ /* 0x000fe20003803000 */
[----:B------:R-:W-:Y:S01]  /*4b00*/  F2FP.BF16.PACK_AB R8, R225, R226 ;  /* 0x000000e2e108723e */ /* 0x000fe200000010ff */
[C---:B------:R-:W-:Y:S01]  /*4b10*/  FMUL.FTZ R0, R134.reuse, c[0x0][0x23c] ;  /* 0x00008f0086007a20 */ /* 0x040fe20000410000 */
[----:B------:R-:W-:Y:S02]  /*4b20*/  FSETP.NEU.FTZ.AND P1, PT, R134, -INF , PT ;  /* 0xff8000008600780b */ /* 0x000fe40003f3d000 */
[----:B------:R-:W-:-:S02]  /*4b30*/  LOP3.LUT R169, R3, R8, RZ, 0xc0, !PT ;  /* 0x0000000803a97212 */ /* 0x000fc400078ec0ff */
[----:B------:R-:W-:Y:S01]  /*4b40*/  HMMA.16816.F32.BF16 R120, R4, R118, RZ ;  /* 0x000000760478723c */ /* 0x000fe200000418ff */
[----:B------:R-:W-:Y:S02]  /*4b50*/  LOP3.LUT R3, R239, R46, RZ, 0x3c, !PT ;  /* 0x0000002eef037212 */ /* 0x000fe400078e3cff */
[----:B------:R-:W-:-:S05]  /*4b60*/  FSEL R0, R0, RZ, P1 ;  /* 0x000000ff00007208 */ /* 0x000fca0000800000 */
[----:B------:R-:W-:Y:S01]  /*4b70*/  HMMA.16816.F32.BF16 R24, R4, R222, RZ ;  /* 0x000000de0418723c */ /* 0x000fe200000418ff */
[----:B------:R-:W1:Y:S01]  /*4b80*/  SHFL.BFLY PT, R6, R2, 0x2, 0x1f ;  /* 0x0c401f0002067f89 */ /* 0x000e6200000e0000 */
[----:B------:R-:W-:-:S04]  /*4b90*/  FFMA.FTZ R8, R61, c[0x0][0x23c], -R0 ;  /* 0x00008f003d087a23 */ /* 0x000fc80000010800 */
[----:B------:R-:W-:Y:S01]  /*4ba0*/  MUFU.EX2 R138, R8 ;  /* 0x00000008008a7308 */ /* 0x000fe20000000800 */
[----:B------:R-:W-:Y:S01]  /*4bb0*/  IMAD.WIDE.U32 R4, R3, -0x2daee0ad, RZ ;  /* 0xd2511f5303047825 */ /* 0x000fe200078e00ff */
[C---:B------:R-:W-:Y:S03]  /*4bc0*/  HMMA.16816.F32.BF16 R140, R168.reuse, R184, R140 ;  /* 0x000000b8a88c723c */ /* 0x040fe6000004188c */
[----:B------:R-:W-:Y:S02]  /*4bd0*/  FFMA.FTZ R3, R31, c[0x0][0x23c], -R0 ;  /* 0x00008f001f037a23 */ /* 0x000fe40000010800 */
[----:B------:R-:W-:Y:S02]  /*4be0*/  LDSM.16.MT88.4 R28, [R209+0xb800] ;  /* 0x00b80000d11c783b */ /* 0x000fe40000004200 */
[----:B------:R2:W-:Y:S01]  /*4bf0*/  MUFU.EX2 R224, R3 ;  /* 0x0000000300e07308 */ /* 0x0005e20000000800 */
[C---:B------:R-:W-:Y:S08]  /*4c00*/  HMMA.16816.F32.BF16 R36, R168.reuse, R176, R36 ;  /* 0x000000b0a824723c */ /* 0x040ff00000041824 */
[----:B------:R-:W-:Y:S01]  /*4c10*/  HMMA.16816.F32.BF16 R52, R168, R180, R52 ;  /* 0x000000b4a834723c */ /* 0x000fe20000041834 */
[----:B-1----:R-:W-:-:S05]  /*4c20*/  FMNMX.FTZ R2, R6, R2, !PT ;  /* 0x0000000206027209 */ /* 0x002fca0007810000 */
[----:B------:R-:W1:Y:S01]  /*4c30*/  SHFL.BFLY PT, R13, R2, 0x1, 0x1f ;  /* 0x0c201f00020d7f89 */ /* 0x000e6200000e0000 */
[----:B--2---:R-:W-:Y:S01]  /*4c40*/  LOP3.LUT R3, R5, UR15, R236, 0x96, !PT ;  /* 0x0000000f05037c12 */ /* 0x004fe2000f8e96ec */
[----:B------:R-:W-:Y:S01]  /*4c50*/  FFMA.FTZ R5, R60, c[0x0][0x23c], -R0 ;  /* 0x00008f003c057a23 */ /* 0x000fe20000010800 */
[C---:B------:R-:W-:Y:S03]  /*4c60*/  HMMA.16816.F32.BF16 R68, R168.reuse, R172, R68 ;  /* 0x000000aca844723c */ /* 0x040fe60000041844 */
[----:B------:R-:W-:Y:S01]  /*4c70*/  IMAD.WIDE.U32 R6, R3, -0x326172a9, RZ ;  /* 0xcd9e8d5703067825 */ /* 0x000fe200078e00ff */
[----:B------:R2:W-:Y:S04]  /*4c80*/  MUFU.EX2 R139, R5 ;  /* 0x00000005008b7308 */ /* 0x0005e80000000800 */
[----:B------:R-:W-:Y:S01]  /*4c90*/  LOP3.LUT R3, R7, UR14, R72, 0x96, !PT ;  /* 0x0000000e07037c12 */ /* 0x000fe2000f8e9648 */
[----:B------:R-:W-:Y:S04]  /*4ca0*/  HMMA.16816.F32.BF16 R84, R168, R196, R84 ;  /* 0x000000c4a854723c */ /* 0x000fe80000041854 */
[----:B------:R-:W-:-:S04]  /*4cb0*/  IMAD.WIDE.U32 R14, R3, -0x2daee0ad, RZ ;  /* 0xd2511f53030e7825 */ /* 0x000fc800078e00ff */
[----:B------:R-:W-:Y:S01]  /*4cc0*/  FFMA.FTZ R3, R47, c[0x0][0x23c], -R0 ;  /* 0x00008f002f037a23 */ /* 0x000fe20000010800 */
[C---:B------:R-:W-:Y:S01]  /*4cd0*/  HMMA.16816.F32.BF16 R100, R168.reuse, R188, R100 ;  /* 0x000000bca864723c */ /* 0x040fe20000041864 */
[----:B--2---:R-:W-:Y:S02]  /*4ce0*/  LOP3.LUT R5, R73, UR16, R238, 0x96, !PT ;  /* 0x0000001049057c12 */ /* 0x004fe4000f8e96ee */
[----:B------:R2:W3:Y:S01]  /*4cf0*/  MUFU.EX2 R137, R3 ;  /* 0x0000000300897308 */ /* 0x0004e20000000800 */
[----:B-1----:R-:W-:Y:S02]  /*4d00*/  FMNMX.FTZ R2, R2, R13, !PT ;  /* 0x0000000d02027209 */ /* 0x002fe40007810000 */
[----:B------:R-:W-:Y:S02]  /*4d10*/  IMAD.WIDE.U32 R16, R5, -0x2daee0ad, RZ ;  /* 0xd2511f5305107825 */ /* 0x000fe400078e00ff */
[----:B------:R-:W-:Y:S01]  /*4d20*/  FSETP.NEU.FTZ.AND P1, PT, R2, -INF , PT ;  /* 0xff8000000200780b */ /* 0x000fe20003f3d000 */
[----:B------:R-:W-:Y:S01]  /*4d30*/  HMMA.16816.F32.BF16 R112, R168, R192, R112 ;  /* 0x000000c0a870723c */ /* 0x000fe20000041870 */
[----:B------:R-:W-:Y:S01]  /*4d40*/  FFMA.FTZ R5, R34, c[0x0][0x23c], -R0 ;  /* 0x00008f0022057a23 */ /* 0x000fe20000010800 */
[----:B------:R-:W-:Y:S01]  /*4d50*/  LOP3.LUT R4, R17, UR13, R4, 0x96, !PT ;  /* 0x0000000d11047c12 */ /* 0x000fe2000f8e9604 */
[----:B------:R-:W-:-:S02]  /*4d60*/  FMUL.FTZ R7, R2, c[0x0][0x23c] ;  /* 0x00008f0002077a20 */ /* 0x000fc40000410000 */
[----:B------:R-:W-:Y:S03]  /*4d70*/  MUFU.EX2 R133, R5 ;  /* 0x0000000500857308 */ /* 0x000fe60000000800 */
[----:B------:R-:W-:Y:S01]  /*4d80*/  HMMA.16816.F32.BF16 R164, R168, R28, R164 ;  /* 0x0000001ca8a4723c */ /* 0x000fe200000418a4 */
[----:B--2---:R-:W-:Y:S01]  /*4d90*/  LOP3.LUT R3, R15, UR11, R16, 0x96, !PT ;  /* 0x0000000b0f037c12 */ /* 0x004fe2000f8e9610 */
[----:B------:R-:W-:-:S04]  /*4da0*/  IMAD.WIDE.U32 R16, R4, -0x326172a9, RZ ;  /* 0xcd9e8d5704107825 */ /* 0x000fc800078e00ff */
[----:B------:R-:W-:Y:S01]  /*4db0*/  IMAD.WIDE.U32 R18, R3, -0x326172a9, RZ ;  /* 0xcd9e8d5703127825 */ /* 0x000fe200078e00ff */
[----:B------:R-:W-:Y:S01]  /*4dc0*/  LOP3.LUT R3, R17, UR12, R6, 0x96, !PT ;  /* 0x0000000c11037c12 */ /* 0x000fe2000f8e9606 */
[----:B------:R-:W-:Y:S02]  /*4dd0*/  HMMA.16816.F32.BF16 R152, R168, R186, R152 ;  /* 0x000000baa898723c */ /* 0x000fe40000041898 */
[----:B------:R-:W-:Y:S01]  /*4de0*/  FFMA.FTZ R4, R35, c[0x0][0x23c], -R0 ;  /* 0x00008f0023047a23 */ /* 0x000fe20000010800 */
[----:B------:R-:W-:-:S03]  /*4df0*/  LOP3.LUT R6, R19, UR10, R16, 0x96, !PT ;  /* 0x0000000a13067c12 */ /* 0x000fc6000f8e9610 */
[----:B------:R1:W-:Y:S02]  /*4e00*/  MUFU.EX2 R132, R4 ;  /* 0x0000000400847308 */ /* 0x0003e40000000800 */
[----:B------:R-:W-:Y:S01]  /*4e10*/  IMAD.WIDE.U32 R16, R6, -0x2daee0ad, RZ ;  /* 0xd2511f5306107825 */ /* 0x000fe200078e00ff */
[----:B------:R-:W-:Y:S03]  /*4e20*/  HMMA.16816.F32.BF16 R48, R168, R178, R48 ;  /* 0x000000b2a830723c */ /* 0x000fe60000041830 */
[----:B------:R-:W-:-:S04]  /*4e30*/  FFMA.FTZ R6, R43, c[0x0][0x23c], -R0 ;  /* 0x00008f002b067a23 */ /* 0x000fc80000010800 */
[----:B------:R2:W-:Y:S01]  /*4e40*/  MUFU.EX2 R35, R6 ;  /* 0x0000000600237308 */ /* 0x0005e20000000800 */
[----:B------:R-:W-:Y:S01]  /*4e50*/  HMMA.16816.F32.BF16 R64, R168, R182, R64 ;  /* 0x000000b6a840723c */ /* 0x000fe20000041840 */
[----:B-1----:R-:W-:Y:S01]  /*4e60*/  IMAD.WIDE.U32 R4, R3, -0x2daee0ad, RZ ;  /* 0xd2511f5303047825 */ /* 0x002fe200078e00ff */
[----:B------:R-:W-:-:S06]  /*4e70*/  FSEL R3, R7, RZ, P1 ;  /* 0x000000ff07037208 */ /* 0x000fcc0000800000 */
[C---:B------:R-:W-:Y:S01]  /*4e80*/  HMMA.16816.F32.BF16 R80, R168.reuse, R174, R80 ;  /* 0x000000aea850723c */ /* 0x040fe20000041850 */
[----:B------:R-:W-:Y:S01]  /*4e90*/  LOP3.LUT R4, R17, UR5, R4, 0x96, !PT ;  /* 0x0000000511047c12 */ /* 0x000fe2000f8e9604 */
[----:B------:R-:W-:Y:S02]  /*4ea0*/  FFMA.FTZ R7, R33, c[0x0][0x23c], -R3 ;  /* 0x00008f0021077a23 */ /* 0x000fe40000010803 */
[----:B------:R-:W-:Y:S01]  /*4eb0*/  FFMA.FTZ R17, R42, c[0x0][0x23c], -R0 ;  /* 0x00008f002a117a23 */ /* 0x000fe20000010800 */
[----:B--2---:R-:W-:Y:S01]  /*4ec0*/  LOP3.LUT R6, R5, UR9, R14, 0x96, !PT ;  /* 0x0000000905067c12 */ /* 0x004fe2000f8e960e */
[----:B------:R-:W-:Y:S01]  /*4ed0*/  IMAD.WIDE.U32 R4, R4, -0x326172a9, RZ ;  /* 0xcd9e8d5704047825 */ /* 0x000fe200078e00ff */
[----:B------:R1:W-:Y:S01]  /*4ee0*/  MUFU.EX2 R34, R7 ;  /* 0x0000000700227308 */ /* 0x0003e20000000800 */
[----:B------:R-:W-:Y:S02]  /*4ef0*/  HMMA.16816.F32.BF16 R96, R168, R198, R96 ;  /* 0x000000c6a860723c */ /* 0x000fe40000041860 */
[----:B------:R-:W-:Y:S01]  /*4f00*/  IMAD.WIDE.U32 R20, R6, -0x326172a9, RZ ;  /* 0xcd9e8d5706147825 */ /* 0x000fe200078e00ff */
[----:B------:R-:W-:-:S02]  /*4f10*/  LOP3.LUT R6, R4, 0xffff, RZ, 0xc0, !PT ;  /* 0x0000ffff04067812 */ /* 0x000fc400078ec0ff */
[----:B------:R-:W-:Y:S02]  /*4f20*/  LOP3.LUT R8, R4, 0xff, RZ, 0xc0, !PT ;  /* 0x000000ff04087812 */ /* 0x000fe400078ec0ff */
[----:B------:R-:W-:Y:S01]  /*4f30*/  LOP3.LUT R0, R5, UR17, R20, 0x96, !PT ;  /* 0x0000001105007c12 */ /* 0x000fe2000f8e9614 */
[--C-:B------:R-:W-:Y:S01]  /*4f40*/  FFMA.FTZ R5, R62, c[0x0][0x23c], -R3.reuse ;  /* 0x00008f003e057a23 */ /* 0x100fe20000010803 */
[----:B------:R-:W-:Y:S01]  /*4f50*/  SHF.R.U32.HI R6, RZ, 0x8, R6 ;  /* 0x00000008ff067819 */ /* 0x000fe20000011606 */
[----:B------:R-:W-:Y:S01]  /*4f60*/  MUFU.EX2 R251, R17 ;  /* 0x0000001100fb7308 */ /* 0x000fe20000000800 */
[----:B------:R-:W-:Y:S01]  /*4f70*/  SHF.R.U32.HI R13, RZ, 0x18, R4 ;  /* 0x00000018ff0d7819 */ /* 0x000fe20000011604 */
[----:B------:R-:W-:Y:S01]  /*4f80*/  HMMA.16816.F32.BF16 R108, R168, R190, R108 ;  /* 0x000000bea86c723c */ /* 0x000fe2000004186c */
[----:B------:R-:W-:Y:S01]  /*4f90*/  PRMT R14, R8, 0x5410, R6 ;  /* 0x00005410080e7816 */ /* 0x000fe20000000006 */
[----:B-1----:R-:W-:Y:S01]  /*4fa0*/  FFMA.FTZ R7, R63, c[0x0][0x23c], -R3 ;  /* 0x00008f003f077a23 */ /* 0x002fe20000010803 */
[----:B------:R-:W-:-:S03]  /*4fb0*/  LOP3.LUT R8, R0, 0xff, RZ, 0xc0, !PT ;  /* 0x000000ff00087812 */ /* 0x000fc600078ec0ff */
[----:B------:R-:W-:Y:S02]  /*4fc0*/  MUFU.EX2 R32, R5 ;  /* 0x0000000500207308 */ /* 0x000fe40000000800 */
[C---:B------:R-:W-:Y:S06]  /*4fd0*/  HMMA.16816.F32.BF16 R120, R168.reuse, R194, R120 ;  /* 0x000000c2a878723c */ /* 0x040fec0000041878 */
[----:B------:R1:W2:Y:S02]  /*4fe0*/  MUFU.EX2 R33, R7 ;  /* 0x0000000700217308 */ /* 0x0002a40000000800 */
[----:B------:R-:W-:Y:S01]  /*4ff0*/  HMMA.16816.F32.BF16 R168, R168, R30, R24 ;  /* 0x0000001ea8a8723c */ /* 0x000fe20000041818 */
[----:B-1----:R-:W-:-:S02]  /*5000*/  SHF.R.U32.HI R7, RZ, 0x10, R4 ;  /* 0x00000010ff077819 */ /* 0x002fc40000011604 */
[----:B------:R-:W-:Y:S02]  /*5010*/  LOP3.LUT R4, R0, 0xffff, RZ, 0xc0, !PT ;  /* 0x0000ffff00047812 */ /* 0x000fe400078ec0ff */
[----:B------:R-:W-:Y:S01]  /*5020*/  LOP3.LUT R5, R7, 0xff, RZ, 0xc0, !PT ;  /* 0x000000ff07057812 */ /* 0x000fe200078ec0ff */
[----:B------:R-:W-:Y:S01]  /*5030*/  FFMA.FTZ R7, R124, c[0x0][0x23c], -R3 ;  /* 0x00008f007c077a23 */ /* 0x000fe20000010803 */
[----:B------:R-:W-:Y:S02]  /*5040*/  SHF.R.U32.HI R6, RZ, 0x8, R4 ;  /* 0x00000008ff067819 */ /* 0x000fe40000011604 */
[----:B------:R-:W-:Y:S01]  /*5050*/  SHF.R.U32.HI R4, RZ, 0x10, R0 ;  /* 0x00000010ff047819 */ /* 0x000fe20000011600 */
[----:B------:R1:W4:Y:S01]  /*5060*/  MUFU.EX2 R23, R7 ;  /* 0x0000000700177308 */ /* 0x0003220000000800 */
[----:B------:R-:W-:Y:S02]  /*5070*/  PRMT R13, R5, 0x5410, R13 ;  /* 0x00005410050d7816 */ /* 0x000fe4000000000d */
[----:B------:R-:W-:-:S02]  /*5080*/  PRMT R15, R8, 0x5410, R6 ;  /* 0x00005410080f7816 */ /* 0x000fc40000000006 */
[----:B------:R-:W-:Y:S01]  /*5090*/  SHF.R.U32.HI R8, RZ, 0x18, R0 ;  /* 0x00000018ff087819 */ /* 0x000fe20000011600 */
[--C-:B------:R-:W-:Y:S01]  /*50a0*/  HSET2.LE.AND R0, R14, R45.reuse, PT ;  /* 0x0000002d0e007233 */ /* 0x100fe20003803000 */
[----:B------:R-:W-:Y:S02]  /*50b0*/  LOP3.LUT R5, R4, 0xff, RZ, 0xc0, !PT ;  /* 0x000000ff04057812 */ /* 0x000fe400078ec0ff */
[----:B---3--:R-:W-:Y:S02]  /*50c0*/  F2FP.BF16.PACK_AB R6, R137, R138 ;  /* 0x0000008a8906723e */ /* 0x008fe400000010ff */
[----:B------:R-:W-:Y:S02]  /*50d0*/  PRMT R5, R5, 0x5410, R8 ;  /* 0x0000541005057816 */ /* 0x000fe40000000008 */
[----:B--2---:R-:W-:Y:S02]  /*50e0*/  F2FP.BF16.PACK_AB R4, R32, R33 ;  /* 0x000000212004723e */ /* 0x004fe400000010ff */
[----:B------:R-:W-:Y:S01]  /*50f0*/  LOP3.LUT R6, R0, R6, RZ, 0xc0, !PT ;  /* 0x0000000600067212 */ /* 0x000fe200078ec0ff */
[--C-:B-1----:R-:W-:Y:S01]  /*5100*/  HSET2.LE.AND R7, R13, R45.reuse, PT ;  /* 0x0000002d0d077233 */ /* 0x102fe20003803000 */
[----:B----4-:R-:W-:Y:S01]  /*5110*/  F2FP.BF16.PACK_AB R8, R23, R34 ;  /* 0x000000221708723e */ /* 0x010fe200000010ff */
[--C-:B------:R-:W-:Y:S01]  /*5120*/  HSET2.LE.AND R0, R15, R45.reuse, PT ;  /* 0x0000002d0f007233 */ /* 0x100fe20003803000 */
[----:B------:R-:W-:Y:S01]  /*5130*/  FFMA.FTZ R13, R57, c[0x0][0x23c], -R3 ;  /* 0x00008f00390d7a23 */ /* 0x000fe20000010803 */
[----:B------:R-:W-:Y:S01]  /*5140*/  HSET2.LE.AND R5, R5, R45, PT ;  /* 0x0000002d05057233 */ /* 0x000fe20003803000 */
[----:B------:R-:W-:-:S02]  /*5150*/  LOP3.LUT R7, R7, R4, RZ, 0xc0, !PT ;  /* 0x0000000407077212 */ /* 0x000fc400078ec0ff */
[----:B------:R-:W-:Y:S01]  /*5160*/  F2FP.BF16.PACK_AB R4, R139, R224 ;  /* 0x000000e08b04723e */ /* 0x000fe200000010ff */
[----:B------:R1:W-:Y:S01]  /*5170*/  MUFU.EX2 R22, R13 ;  /* 0x0000000d00167308 */ /* 0x0003e20000000800 */
[----:B------:R-:W-:Y:S01]  /*5180*/  LOP3.LUT R5, R5, R8, RZ, 0xc0, !PT ;  /* 0x0000000805057212 */ /* 0x000fe200078ec0ff */
[----:B------:R-:W-:Y:S01]  /*5190*/  FFMA.FTZ R8, R58, c[0x0][0x23c], -R3 ;  /* 0x00008f003a087a23 */ /* 0x000fe20000010803 */
[----:B------:R-:W-:Y:S02]  /*51a0*/  LOP3.LUT R4, R0, R4, RZ, 0xc0, !PT ;  /* 0x0000000400047212 */ /* 0x000fe400078ec0ff */
[----:B------:R-:W-:-:S03]  /*51b0*/  LOP3.LUT R0, R21, UR8, R18, 0x96, !PT ;  /* 0x0000000815007c12 */ /* 0x000fc6000f8e9612 */
[----:B------:R2:W3:Y:S02]  /*51c0*/  MUFU.EX2 R21, R8 ;  /* 0x0000000800157308 */ /* 0x0004e40000000800 */
[----:B------:R-:W-:Y:S01]  /*51d0*/  IMAD.WIDE.U32 R14, R0, -0x2daee0ad, RZ ;  /* 0xd2511f53000e7825 */ /* 0x000fe200078e00ff */
[C---:B------:R-:W-:Y:S04]  /*51e0*/  HMMA.16816.F32.BF16 R40, R4.reuse, R76, RZ ;  /* 0x0000004c0428723c */ /* 0x040fe800000418ff */
[----:B------:R-:W-:Y:S02]  /*51f0*/  LOP3.LUT R0, R15, UR18, R16, 0x96, !PT ;  /* 0x000000120f007c12 */ /* 0x000fe4000f8e9610 */
[----:B-1----:R-:W-:Y:S02]  /*5200*/  SHF.R.U32.HI R13, RZ, 0x10, R14 ;  /* 0x00000010ff0d7819 */ /* 0x002fe4000001160e */
[----:B------:R-:W-:Y:S01]  /*5210*/  LOP3.LUT R19, R14, 0xff, RZ, 0xc0, !PT ;  /* 0x000000ff0e137812 */ /* 0x000fe200078ec0ff */
[----:B------:R-:W-:Y:S01]  /*5220*/  HMMA.16816.F32.BF16 R72, R4, R88, RZ ;  /* 0x000000580448723c */ /* 0x000fe200000418ff */
[----:B------:R-:W-:-:S02]  /*5230*/  LOP3.LUT R17, R13, 0xff, RZ, 0xc0, !PT ;  /* 0x000000ff0d117812 */ /* 0x000fc400078ec0ff */
[----:B------:R-:W-:Y:S01]  /*5240*/  SHF.R.U32.HI R18, RZ, 0x18, R14 ;  /* 0x00000018ff127819 */ /* 0x000fe2000001160e */
[--C-:B--2---:R-:W-:Y:S02]  /*5250*/  FFMA.FTZ R8, R56, c[0x0][0x23c], -R3.reuse ;  /* 0x00008f0038087a23 */ /* 0x104fe40000010803 */
[----:B------:R-:W-:Y:S02]  /*5260*/  FFMA.FTZ R3, R44, c[0x0][0x23c], -R3 ;  /* 0x00008f002c037a23 */ /* 0x000fe40000010803 */
[----:B------:R1:W-:Y:S01]  /*5270*/  MUFU.EX2 R20, R8 ;  /* 0x0000000800147308 */ /* 0x0003e20000000800 */
[C---:B------:R-:W-:Y:S07]  /*5280*/  HMMA.16816.F32.BF16 R56, R4.reuse, R92, RZ ;  /* 0x0000005c0438723c */ /* 0x040fee00000418ff */
[----:B------:R2:W4:Y:S01]  /*5290*/  MUFU.EX2 R250, R3 ;  /* 0x0000000300fa7308 */ /* 0x0005220000000800 */
[----:B------:R-:W-:Y:S01]  /*52a0*/  HMMA.16816.F32.BF16 R60, R4, R94, RZ ;  /* 0x0000005e043c723c */ /* 0x000fe200000418ff */
[----:B-1----:R-:W-:-:S07]  /*52b0*/  LOP3.LUT R8, R14, 0xffff, RZ, 0xc0, !PT ;  /* 0x0000ffff0e087812 */ /* 0x002fce00078ec0ff */
[C---:B------:R-:W-:Y:S01]  /*52c0*/  HMMA.16816.F32.BF16 R144, R4.reuse, R148, RZ ;  /* 0x000000940490723c */ /* 0x040fe200000418ff */
[----:B------:R-:W-:Y:S02]  /*52d0*/  SHF.R.U32.HI R14, RZ, 0x18, R0 ;  /* 0x00000018ff0e7819 */ /* 0x000fe40000011600 */
[----:B------:R-:W-:Y:S02]  /*52e0*/  SHF.R.U32.HI R16, RZ, 0x8, R8 ;  /* 0x00000008ff107819 */ /* 0x000fe40000011608 */
[----:B------:R-:W-:Y:S02]  /*52f0*/  SHF.R.U32.HI R8, RZ, 0x10, R0 ;  /* 0x00000010ff087819 */ /* 0x000fe40000011600 */
[C---:B--2---:R-:W-:Y:S01]  /*5300*/  LOP3.LUT R3, R0.reuse, 0xffff, RZ, 0xc0, !PT ;  /* 0x0000ffff00037812 */ /* 0x044fe200078ec0ff */
[----:B------:R-:W-:Y:S01]  /*5310*/  HMMA.16816.F32.BF16 R92, R4, R106, RZ ;  /* 0x0000006a045c723c */ /* 0x000fe200000418ff */
[----:B------:R-:W-:Y:S02]  /*5320*/  LOP3.LUT R15, R0, 0xff, RZ, 0xc0, !PT ;  /* 0x000000ff000f7812 */ /* 0x000fe400078ec0ff */
[----:B------:R-:W-:-:S02]  /*5330*/  SHF.R.U32.HI R13, RZ, 0x8, R3 ;  /* 0x00000008ff0d7819 */ /* 0x000fc40000011603 */
[----:B------:R-:W-:Y:S02]  /*5340*/  LOP3.LUT R3, R8, 0xff, RZ, 0xc0, !PT ;  /* 0x000000ff08037812 */ /* 0x000fe400078ec0ff */
[----:B------:R-:W-:Y:S01]  /*5350*/  PRMT R0, R19, 0x5410, R16 ;  /* 0x0000541013007816 */ /* 0x000fe20000000010 */
[C---:B------:R-:W-:Y:S01]  /*5360*/  HMMA.16816.F32.BF16 R160, R4.reuse, R116, RZ ;  /* 0x0000007404a0723c */ /* 0x040fe200000418ff */
[----:B------:R-:W-:Y:S02]  /*5370*/  PRMT R3, R3, 0x5410, R14 ;  /* 0x0000541003037816 */ /* 0x000fe4000000000e */
[----:B------:R-:W-:Y:S01]  /*5380*/  PRMT R8, R17, 0x5410, R18 ;  /* 0x0000541011087816 */ /* 0x000fe20000000012 */
[--C-:B------:R-:W-:Y:S01]  /*5390*/  HSET2.LE.AND R0, R0, R45.reuse, PT ;  /* 0x0000002d00007233 */ /* 0x100fe20003803000 */
[----:B------:R-:W-:Y:S01]  /*53a0*/  PRMT R13, R15, 0x5410, R13 ;  /* 0x000054100f0d7816 */ /* 0x000fe2000000000d */
[--C-:B------:R-:W-:Y:S01]  /*53b0*/  HSET2.LE.AND R16, R3, R45.reuse, PT ;  /* 0x0000002d03107233 */ /* 0x100fe20003803000 */
[----:B------:R-:W-:Y:S01]  /*53c0*/  F2FP.BF16.PACK_AB R3, R251, R35 ;  /* 0x00000023fb03723e */ /* 0x000fe200000010ff */
[--C-:B------:R-:W-:Y:S01]  /*53d0*/  HSET2.LE.AND R8, R8, R45.reuse, PT ;  /* 0x0000002d08087233 */ /* 0x100fe20003803000 */
[----:B---3--:R-:W-:Y:S01]  /*53e0*/  F2FP.BF16.PACK_AB R17, R21, R22 ;  /* 0x000000161511723e */ /* 0x008fe200000010ff */
[----:B------:R-:W-:Y:S01]  /*53f0*/  HSET2.LE.AND R14, R13, R45, PT ;  /* 0x0000002d0d0e7233 */ /* 0x000fe20003803000 */
[----:B------:R-:W-:Y:S01]  /*5400*/  LOP3.LUT R130, R0, R3, RZ, 0xc0, !PT ;  /* 0x0000000300827212 */ /* 0x000fe200078ec0ff */
[C---:B------:R-:W-:Y:S01]  /*5410*/  HMMA.16816.F32.BF16 R44, R4.reuse, R78, RZ ;  /* 0x0000004e042c723c */ /* 0x040fe200000418ff */
[----:B------:R-:W-:Y:S01]  /*5420*/  LOP3.LUT R129, R16, R17, RZ, 0xc0, !PT ;  /* 0x0000001110817212 */ /* 0x000fe200078ec0ff */
[----:B------:R-:W-:Y:S01]  /*5430*/  FADD.FTZ R0, R242, R235 ;  /* 0x000000ebf2007221 */ /* 0x000fe20000010000 */
[----:B----4-:R-:W-:Y:S01]  /*5440*/  F2FP.BF16.PACK_AB R13, R250, R20 ;  /* 0x00000014fa0d723e */ /* 0x010fe200000010ff */
[----:B------:R-:W-:Y:S01]  /*5450*/  FADD.FTZ R3, R234, R233 ;  /* 0x000000e9ea037221 */ /* 0x000fe20000010000 */
[----:B------:R-:W-:Y:S01]  /*5460*/  F2FP.BF16.PACK_AB R15, R132, R133 ;  /* 0x00000085840f723e */ /* 0x000fe200000010ff */
[----:B------:R-:W-:Y:S01]  /*5470*/  FADD.FTZ R0, R241, R0 ;  /* 0x00000000f1007221 */ /* 0x000fe20000010000 */
[----:B------:R-:W-:Y:S01]  /*5480*/  LOP3.LUT R131, R8, R13, RZ, 0xc0, !PT ;  /* 0x0000000d08837212 */ /* 0x000fe200078ec0ff */
[----:B------:R-:W-:Y:S01]  /*5490*/  HMMA.16816.F32.BF16 R76, R4, R90, RZ ;  /* 0x0000005a044c723c */ /* 0x000fe200000418ff */
[----:B------:R-:W-:Y:S01]  /*54a0*/  FADD.FTZ R3, R232, R3 ;  /* 0x00000003e8037221 */ /* 0x000fe20000010000 */
[----:B------:R-:W-:Y:S01]  /*54b0*/  LOP3.LUT R128, R14, R15, RZ, 0xc0, !PT ;  /* 0x0000000f0e807212 */ /* 0x000fe200078ec0ff */
[----:B------:R-:W-:-:S02]  /*54c0*/  FADD.FTZ R0, R240, R0 ;  /* 0x00000000f0007221 */ /* 0x000fc40000010000 */
[----:B------:R-:W-:-:S03]  /*54d0*/  FADD.FTZ R3, R231, R3 ;  /* 0x00000003e7037221 */ /* 0x000fc60000010000 */
[----:B------:R-:W-:Y:S01]  /*54e0*/  HMMA.16816.F32.BF16 R88, R4, R104, RZ ;  /* 0x000000680458723c */ /* 0x000fe200000418ff */
[----:B------:R-:W-:-:S04]  /*54f0*/  FADD.FTZ R3, R226, R3 ;  /* 0x00000003e2037221 */ /* 0x000fc80000010000 */
[----:B------:R-:W-:-:S03]  /*5500*/  FADD.FTZ R3, R225, R3 ;  /* 0x00000003e1037221 */ /* 0x000fc60000010000 */
        /* <DEDUP_REMOVED lines=52> */
[----:B------:R-:W1:Y:S01]  /*5850*/  S2R R13, SR_TID.X ;  /* 0x00000000000d7919 */ /* 0x000e620000002100 */
[----:B------:R-:W-:Y:S02]  /*5860*/  UISETP.GE.AND UP0, UPT, UR27, 0x3, UPT ;  /* 0x000000031b00788c */ /* 0x000fe4000bf06270 */
[----:B------:R-:W-:Y:S01]  /*5870*/  UIMAD UR6, UR7, UR23, UR6 ;  /* 0x00000017070672a4 */ /* 0x000fe2000f8e0206 */
[----:B-1----:R-:W-:-:S05]  /*5880*/  IMAD.SHL.U32 R13, R13, 0x2, RZ ;  /* 0x000000020d0d7824 */ /* 0x002fca00078e00ff */
[----:B------:R-:W-:Y:S02]  /*5890*/  LOP3.LUT R13, R13, 0x6, RZ, 0xc0, !PT ;  /* 0x000000060d0d7812 */ /* 0x000fe400078ec0ff */
        /* <DEDUP_REMOVED lines=31> */
[C---:B------:R-:W-:Y:S02]  /*5a90*/  ISETP.GE.AND P4, PT, R3.reuse, R9, PT ;  /* 0x000000090300720c */ /* 0x040fe40003f86270 */
[----:B------:R-:W-:Y:S01]  /*5aa0*/  @P2 STS.128 [R219+0xb800], RZ ;  /* 0x00b800ffdb002388 */ /* 0x000fe20000000c00 */
[C---:B------:R-:W-:Y:S02]  /*5ab0*/  ISETP.GE.AND P1, PT, R3.reuse, R10, PT ;  /* 0x0000000a0300720c */ /* 0x040fe40003f26270 */
[C---:B------:R-:W-:Y:S01]  /*5ac0*/  ISETP.GE.AND P0, PT, R3.reuse, R12, PT ;  /* 0x0000000c0300720c */ /* 0x040fe20003f06270 */
[----:B------:R-:W-:Y:S01]  /*5ad0*/  @!PT LDS RZ, [RZ] ;  /* 0x00000000fffff984 */ /* 0x000fe20000000800 */
[----:B------:R-:W-:Y:S01]  /*5ae0*/  @!PT LDS RZ, [RZ] ;  /* 0x00000000fffff984 */ /* 0x000fe20000000800 */
[----:B------:R-:W-:Y:S01]  /*5af0*/  @!PT LDS RZ, [RZ] ;  /* 0x00000000fffff984 */ /* 0x000fe20000000800 */
[----:B------:R3:W-:Y:S01]  /*5b00*/  @!P2 LDGSTS.E.BYPASS.LTC128B.128 [R219+0xb800], [R6.64+0x80] ;  /* 0x0b80008006dbafae */ /* 0x0007e2000b901d5c */
[----:B------:R-:W-:-:S03]  /*5b10*/  ISETP.GE.AND P6, PT, R3, R11, PT ;  /* 0x0000000b0300720c */ /* 0x000fc60003fc6270 */
        /* <DEDUP_REMOVED lines=14> */
[C---:B---3--:R-:W-:Y:S08]  /*5c00*/  HMMA.16816.F32.BF16 R192, R4.reuse, R176, R188 ;  /* 0x000000b004c0723c */ /* 0x048ff000000418bc */
[C---:B------:R-:W-:Y:S08]  /*5c10*/  HMMA.16816.F32.BF16 R188, R4.reuse, R172, R180 ;  /* 0x000000ac04bc723c */ /* 0x040ff000000418b4 */
[C---:B------:R-:W-:Y:S08]  /*5c20*/  HMMA.16816.F32.BF16 R184, R4.reuse, R178, R184 ;  /* 0x000000b204b8723c */ /* 0x040ff000000418b8 */
[----:B------:R-:W-:Y:S01]  /*5c30*/  HMMA.16816.F32.BF16 R180, R4, R174, R32 ;  /* 0x000000ae04b4723c */ /* 0x000fe20000041820 */
[----:B------:R-:W-:Y:S04]  /*5c40*/  LDSM.16.M88.4 R4, [R214+0x2000] ;  /* 0x00200000d604783b */ /* 0x000fe80000000200 */
[----:B------:R-:W3:Y:S03]  /*5c50*/  LDSM.16.M88.4 R32, [R213+0x8800] ;  /* 0x00880000d520783b */ /* 0x000ee60000000200 */
[C---:B------:R-:W-:Y:S08]  /*5c60*/  HMMA.16816.F32.BF16 R224, R20.reuse, R30, RZ ;  /* 0x0000001e14e0723c */ /* 0x040ff000000418ff */
[C---:B------:R-:W-:Y:S08]  /*5c70*/  HMMA.16816.F32.BF16 R200, R20.reuse, R24, RZ ;  /* 0x0000001814c8723c */ /* 0x040ff000000418ff */
[----:B------:R-:W-:Y:S01]  /*5c80*/  HMMA.16816.F32.BF16 R196, R20, R26, RZ ;  /* 0x0000001a14c4723c */ /* 0x000fe200000418ff */
[----:B------:R-:W4:Y:S04]  /*5c90*/  LDSM.16.M88.4 R24, [R213+0x8000] ;  /* 0x00800000d518783b */ /* 0x000f280000000200 */
[----:B------:R-:W5:Y:S03]  /*5ca0*/  LDSM.16.M88.4 R20, [R214] ;  /* 0x00000000d614783b */ /* 0x000f660000000200 */
[C---:B-1----:R-:W-:Y:S08]  /*5cb0*/  HMMA.16816.F32.BF16 R28, R16.reuse, R176, R220 ;  /* 0x000000b0101c723c */ /* 0x042ff000000418dc */
[C---:B------:R-:W-:Y:S08]  /*5cc0*/  HMMA.16816.F32.BF16 R176, R16.reuse, R178, R224 ;  /* 0x000000b210b0723c */ /* 0x040ff000000418e0 */
[C---:B------:R-:W-:Y:S08]  /*5cd0*/  HMMA.16816.F32.BF16 R228, R16.reuse, R172, R200 ;  /* 0x000000ac10e4723c */ /* 0x040ff000000418c8 */
[----:B------:R-:W-:Y:S01]  /*5ce0*/  HMMA.16816.F32.BF16 R220, R16, R174, R196 ;  /* 0x000000ae10dc723c */ /* 0x000fe200000418c4 */
[----:B------:R-:W-:Y:S04]  /*5cf0*/  LDSM.16.M88.4 R172, [R211+0x800] ;  /* 0x00080000d3ac783b */ /* 0x000fe80000000200 */
[----:B------:R-:W-:Y:S03]  /*5d00*/  LDSM.16.M88.4 R16, [R212] ;  /* 0x00000000d410783b */ /* 0x000fe60000000200 */
[C---:B---3--:R-:W-:Y:S08]  /*5d10*/  HMMA.16816.F32.BF16 R200, R4.reuse, R32, R188 ;  /* 0x0000002004c8723c */ /* 0x048ff000000418bc */
[C---:B----4-:R-:W-:Y:S08]  /*5d20*/  HMMA.16816.F32.BF16 R192, R4.reuse, R24, R192 ;  /* 0x0000001804c0723c */ /* 0x050ff000000418c0 */
[C---:B------:R-:W-:Y:S08]  /*5d30*/  HMMA.16816.F32.BF16 R196, R4.reuse, R26, R184 ;  /* 0x0000001a04c4723c */ /* 0x040ff000000418b8 */
[----:B------:R-:W-:Y:S01]  /*5d40*/  HMMA.16816.F32.BF16 R180, R4, R34, R180 ;  /* 0x0000002204b4723c */ /* 0x000fe200000418b4 */
[----:B------:R-:W1:Y:S07]  /*5d50*/  LDSM.16.M88.4 R4, [R212+0x2000] ;  /* 0x00200000d404783b */ /* 0x000e6e0000000200 */
[C---:B-----5:R-:W-:Y:S01]  /*5d60*/  HMMA.16816.F32.BF16 R188, R20.reuse, R24, R28 ;  /* 0x0000001814bc723c */ /* 0x060fe2000004181c */
[----:B------:R-:W3:Y:S07]  /*5d70*/  LDSM.16.M88.4 R28, [R211] ;  /* 0x00000000d31c783b */ /* 0x000eee0000000200 */
[C---:B------:R-:W-:Y:S08]  /*5d80*/  HMMA.16816.F32.BF16 R184, R20.reuse, R26, R176 ;  /* 0x0000001a14b8723c */ /* 0x040ff000000418b0 */
[C---:B------:R-:W-:Y:S08]  /*5d90*/  HMMA.16816.F32.BF16 R24, R20.reuse, R32, R228 ;  /* 0x000000201418723c */ /* 0x040ff000000418e4 */
[----:B------:R-:W-:Y:S01]  /*5da0*/  HMMA.16816.F32.BF16 R176, R20, R34, R220 ;  /* 0x0000002214b0723c */ /* 0x000fe200000418dc */
[----:B------:R-:W-:Y:S04]  /*5db0*/  LDSM.16.M88.4 R20, [R206+0x6000] ;  /* 0x00600000ce14783b */ /* 0x000fe80000000200 */
[----:B------:R-:W4:Y:S03]  /*5dc0*/  LDSM.16.M88.4 R32, [R204+0x9000] ;  /* 0x00900000cc20783b */ /* 0x000f260000000200 */
[C---:B-1----:R-:W-:Y:S08]  /*5dd0*/  HMMA.16816.F32.BF16 R228, R4.reuse, R172, R200 ;  /* 0x000000ac04e4723c */ /* 0x042ff000000418c8 */
[----:B---3--:R-:W-:Y:S08]  /*5de0*/  HMMA.16816.F32.BF16 R232, R4, R30, R196 ;  /* 0x0000001e04e8723c */ /* 0x008ff000000418c4 */
[----:B------:R-:W-:Y:S01]  /*5df0*/  HMMA.16816.F32.BF16 R196, R16, R172, R24 ;  /* 0x000000ac10c4723c */ /* 0x000fe20000041818 */
[----:B------:R-:W1:Y:S07]  /*5e00*/  LDSM.16.M88.4 R24, [R204+0x9800] ;  /* 0x00980000cc18783b */ /* 0x000e6e0000000200 */
[C---:B------:R-:W-:Y:S08]  /*5e10*/  HMMA.16816.F32.BF16 R192, R4.reuse, R28, R192 ;  /* 0x0000001c04c0723c */ /* 0x040ff000000418c0 */
[----:B------:R-:W-:Y:S01]  /*5e20*/  HMMA.16816.F32.BF16 R224, R4, R174, R180 ;  /* 0x000000ae04e0723c */ /* 0x000fe200000418b4 */
[----:B------:R-:W-:Y:S07]  /*5e30*/  LDSM.16.M88.4 R4, [R208+0x6000] ;  /* 0x00600000d004783b */ /* 0x000fee0000000200 */
[C---:B------:R-:W-:Y:S08]  /*5e40*/  HMMA.16816.F32.BF16 R220, R16.reuse, R28, R188 ;  /* 0x0000001c10dc723c */ /* 0x040ff000000418bc */
[C---:B------:R-:W-:Y:S08]  /*5e50*/  HMMA.16816.F32.BF16 R200, R16.reuse, R30, R184 ;  /* 0x0000001e10c8723c */ /* 0x040ff000000418b8 */
[----:B------:R-:W-:Y:S01]  /*5e60*/  HMMA.16816.F32.BF16 R180, R16, R174, R176 ;  /* 0x000000ae10b4723c */ /* 0x000fe200000418b0 */
[----:B------:R-:W3:Y:S04]  /*5e70*/  LDSM.16.M88.4 R16, [R206+0x4000] ;  /* 0x00400000ce10783b */ /* 0x000ee80000000200 */
[----:B------:R-:W5:Y:S03]  /*5e80*/  LDSM.16.M88.4 R176, [R217] ;  /* 0x00000000d9b0783b */ /* 0x000f660000000200 */
[C---:B----4-:R-:W-:Y:S01]  /*5e90*/  HMMA.16816.F32.BF16 R192, R20.reuse, R32, R192 ;  /* 0x0000002014c0723c */ /* 0x050fe200000418c0 */
[----:B------:R-:W4:Y:S07]  /*5ea0*/  LDSM.16.M88.4 R172, [R216] ;  /* 0x00000000d8ac783b */ /* 0x000f2e0000000200 */
[C---:B------:R-:W-:Y:S08]  /*5eb0*/  HMMA.16816.F32.BF16 R188, R20.reuse, R34, R232 ;  /* 0x0000002214bc723c */ /* 0x040ff000000418e8 */
[C---:B-1----:R-:W-:Y:S08]  /*5ec0*/  HMMA.16816.F32.BF16 R184, R20.reuse, R24, R228 ;  /* 0x0000001814b8723c */ /* 0x042ff000000418e4 */
[----:B------:R-:W-:Y:S01]  /*5ed0*/  HMMA.16816.F32.BF16 R28, R20, R26, R224 ;  /* 0x0000001a141c723c */ /* 0x000fe200000418e0 */
[----:B------:R-:W1:Y:S07]  /*5ee0*/  LDSM.16.M88.4 R20, [R208+0x4000] ;  /* 0x00400000d014783b */ /* 0x000e6e0000000200 */
[C---:B---3--:R-:W-:Y:S08]  /*5ef0*/  HMMA.16816.F32.BF16 R228, R16.reuse, R32, R220 ;  /* 0x0000002010e4723c */ /* 0x048ff000000418dc */
[C---:B------:R-:W-:Y:S01]  /*5f00*/  HMMA.16816.F32.BF16 R224, R16.reuse, R34, R200 ;  /* 0x0000002210e0723c */ /* 0x040fe200000418c8 */
[----:B------:R-:W-:Y:S07]  /*5f10*/  LDSM.16.M88.4 R32, [R213+0x9800] ;  /* 0x00980000d520783b */ /* 0x000fee0000000200 */
[C---:B------:R-:W-:Y:S08]  /*5f20*/  HMMA.16816.F32.BF16 R220, R16.reuse, R24, R196 ;  /* 0x0000001810dc723c */ /* 0x040ff000000418c4 */
[----:B------:R-:W-:Y:S01]  /*5f30*/  HMMA.16816.F32.BF16 R200, R16, R26, R180 ;  /* 0x0000001a10c8723c */ /* 0x000fe200000418b4 */
[----:B------:R-:W-:Y:S07]  /*5f40*/  LDSM.16.M88.4 R16, [R214+0x4000] ;  /* 0x00400000d610783b */ /* 0x000fee0000000200 */
[C---:B-----5:R-:W-:Y:S08]  /*5f50*/  HMMA.16816.F32.BF16 R196, R4.reuse, R176, R192 ;  /* 0x000000b004c4723c */ /* 0x060ff000000418c0 */
[C---:B------:R-:W-:Y:S08]  /*5f60*/  HMMA.16816.F32.BF16 R192, R4.reuse, R178, R188 ;  /* 0x000000b204c0723c */ /* 0x040ff000000418bc */
[C---:B----4-:R-:W-:Y:S08]  /*5f70*/  HMMA.16816.F32.BF16 R184, R4.reuse, R172, R184 ;  /* 0x000000ac04b8723c */ /* 0x050ff000000418b8 */
[----:B------:R-:W-:Y:S01]  /*5f80*/  HMMA.16816.F32.BF16 R24, R4, R174, R28 ;  /* 0x000000ae0418723c */ /* 0x000fe2000004181c */
[----:B------:R-:W3:Y:S04]  /*5f90*/  LDSM.16.M88.4 R4, [R214+0x6000] ;  /* 0x00600000d604783b */ /* 0x000ee80000000200 */
[----:B------:R-:W4:Y:S03]  /*5fa0*/  LDSM.16.M88.4 R28, [R213+0x9000] ;  /* 0x00900000d51c783b */ /* 0x000f260000000200 */
[C---:B-1----:R-:W-:Y:S08]  /*5fb0*/  HMMA.16816.F32.BF16 R180, R20.reuse, R176, R228 ;  /* 0x000000b014b4723c */ /* 0x042ff000000418e4 */
[C---:B------:R-:W-:Y:S08]  /*5fc0*/  HMMA.16816.F32.BF16 R176, R20.reuse, R178, R224 ;  /* 0x000000b214b0723c */ /* 0x040ff000000418e0 */
[C---:B------:R-:W-:Y:S08]  /*5fd0*/  HMMA.16816.F32.BF16 R188, R20.reuse, R174, R200 ;  /* 0x000000ae14bc723c */ /* 0x040ff000000418c8 */
[----:B------:R-:W-:Y:S01]  /*5fe0*/  HMMA.16816.F32.BF16 R220, R20, R172, R220 ;  /* 0x000000ac14dc723c */ /* 0x000fe200000418dc */
[----:B------:R-:W-:Y:S07]  /*5ff0*/  LDSM.16.M88.4 R20, [R212+0x6000] ;  /* 0x00600000d414783b */ /* 0x000fee0000000200 */
[C---:B---3--:R-:W-:Y:S08]  /*6000*/  HMMA.16816.F32.BF16 R200, R4.reuse, R32, R184 ;  /* 0x0000002004c8723c */ /* 0x048ff000000418b8 */
[C---:B----4-:R-:W-:Y:S08]  /*6010*/  HMMA.16816.F32.BF16 R196, R4.reuse, R28, R196 ;  /* 0x0000001c04c4723c */ /* 0x050ff000000418c4 */
[C---:B------:R-:W-:Y:S08]  /*6020*/  HMMA.16816.F32.BF16 R192, R4.reuse, R30, R192 ;  /* 0x0000001e04c0723c */ /* 0x040ff000000418c0 */
[----:B------:R-:W-:Y:S01]  /*6030*/  HMMA.16816.F32.BF16 R224, R4, R34, R24 ;  /* 0x0000002204e0723c */ /* 0x000fe20000041818 */
[----:B------:R-:W1:Y:S04]  /*6040*/  LDSM.16.M88.4 R4, [R211+0x1000] ;  /* 0x00100000d304783b */ /* 0x000e680000000200 */
[----:B------:R-:W3:Y:S03]  /*6050*/  LDSM.16.M88.4 R24, [R212+0x4000] ;  /* 0x00400000d418783b */ /* 0x000ee60000000200 */
[C---:B------:R-:W-:Y:S08]  /*6060*/  HMMA.16816.F32.BF16 R172, R16.reuse, R28, R180 ;  /* 0x0000001c10ac723c */ /* 0x040ff000000418b4 */
[C---:B------:R-:W-:Y:S08]  /*6070*/  HMMA.16816.F32.BF16 R28, R16.reuse, R30, R176 ;  /* 0x0000001e101c723c */ /* 0x040ff000000418b0 */
[C---:B------:R-:W-:Y:S08]  /*6080*/  HMMA.16816.F32.BF16 R176, R16.reuse, R32, R220 ;  /* 0x0000002010b0723c */ /* 0x040ff000000418dc */
[----:B------:R-:W-:Y:S01]  /*6090*/  HMMA.16816.F32.BF16 R188, R16, R34, R188 ;  /* 0x0000002210bc723c */ /* 0x000fe200000418bc */
[----:B------:R-:W4:Y:S01]  /*60a0*/  LDSM.16.M88.4 R16, [R211+0x1800] ;  /* 0x00180000d310783b */ /* 0x000f220000000200 */
[----:B------:R-:W-:-:S06]  /*60b0*/  DEPBAR.LE SB0, 0x0 ;  /* 0x000080000000791a */ /* 0x000fcc0000000000 */
[-C--:B-1----:R-:W-:Y:S08]  /*60c0*/  HMMA.16816.F32.BF16 R184, R20, R4.reuse, R196 ;  /* 0x0000000414b8723c */ /* 0x082ff000000418c4 */
[C---:B---3--:R-:W-:Y:S01]  /*60d0*/  HMMA.16816.F32.BF16 R180, R24.reuse, R4, R172 ;  /* 0x0000000418b4723c */ /* 0x048fe200000418ac */
[----:B------:R1:W3:Y:S06]  /*60e0*/  I2F R5, R3 ;  /* 0x0000000300057306 */ /* 0x0002ec0000201400 */
[----:B------:R-:W-:Y:S01]  /*60f0*/  IADD3 R4, R0, 0x8, RZ ;  /* 0x0000000800047810 */ /* 0x000fe20007ffe0ff */
[----:B------:R-:W-:Y:S01]  /*6100*/  HMMA.16816.F32.BF16 R28, R24, R6, R28 ;  /* 0x00000006181c723c */ /* 0x000fe2000004181c */
[----:B------:R-:W-:Y:S02]  /*6110*/  BAR.SYNC.DEFER_BLOCKING 0x0 ;  /* 0x0000000000007b1d */ /* 0x000fe40000010000 */
[----:B------:R-:W-:-:S05]  /*6120*/  ISETP.GE.AND P5, PT, R4, R9, PT ;  /* 0x000000090400720c */ /* 0x000fca0003fa6270 */
[----:B------:R-:W-:Y:S01]  /*6130*/  HMMA.16816.F32.BF16 R32, R20, R6, R192 ;  /* 0x000000061420723c */ /* 0x000fe200000418c0 */
[----:B------:R-:W5:Y:S01]  /*6140*/  I2F R7, R4 ;  /* 0x0000000400077306 */ /* 0x000f620000201400 */
[----:B-1----:R-:W-:-:S05]  /*6150*/  IADD3 R3, R0, 0x9, RZ ;  /* 0x0000000900037810 */ /* 0x002fca0007ffe0ff */
[C---:B---3--:R-:W-:Y:S01]  /*6160*/  FFMA.FTZ R6, R5.reuse, UR4, R185 ;  /* 0x0000000405067c23 */ /* 0x048fe200080100b9 */
[-C--:B----4-:R-:W-:Y:S01]  /*6170*/  HMMA.16816.F32.BF16 R176, R24, R16.reuse, R176 ;  /* 0x0000001018b0723c */ /* 0x090fe200000418b0 */
[C---:B------:R-:W-:Y:S02]  /*6180*/  FFMA.FTZ R13, R5.reuse, UR4, R181 ;  /* 0x00000004050d7c23 */ /* 0x040fe400080100b5 */
[----:B------:R-:W-:Y:S01]  /*6190*/  FFMA.FTZ R8, R5, UR4, R183 ;  /* 0x0000000405087c23 */ /* 0x000fe200080100b7 */
[----:B------:R-:W-:Y:S02]  /*61a0*/  FSEL R185, R6, -INF , !P0 ;  /* 0xff80000006b97808 */ /* 0x000fe40004000000 */
[----:B------:R-:W-:Y:S01]  /*61b0*/  FSEL R132, R13, -INF , !P4 ;  /* 0xff8000000d847808 */ /* 0x000fe20006000000 */
[----:B------:R-:W1:Y:S01]  /*61c0*/  I2F R6, R3 ;  /* 0x0000000300067306 */ /* 0x000e620000201400 */
[----:B------:R-:W-:Y:S01]  /*61d0*/  FSEL R138, R8, -INF , !P1 ;  /* 0xff800000088a7808 */ /* 0x000fe20004800000 */
[C---:B-----5:R-:W-:Y:S01]  /*61e0*/  FFMA.FTZ R13, R7.reuse, UR4, R28 ;  /* 0x00000004070d7c23 */ /* 0x060fe2000801001c */
[C---:B------:R-:W-:Y:S01]  /*61f0*/  ISETP.GE.AND P4, PT, R4.reuse, R10, PT ;  /* 0x0000000a0400720c */ /* 0x040fe20003f86270 */
[----:B------:R-:W-:Y:S01]  /*6200*/  FFMA.FTZ R8, R7, UR4, R30 ;  /* 0x0000000407087c23 */ /* 0x000fe2000801001e */
[C---:B------:R-:W-:Y:S01]  /*6210*/  ISETP.GE.AND P1, PT, R4.reuse, R12, PT ;  /* 0x0000000c0400720c */ /* 0x040fe20003f26270 */
[----:B------:R-:W-:Y:S01]  /*6220*/  HMMA.16816.F32.BF16 R172, R20, R16, R200 ;  /* 0x0000001014ac723c */ /* 0x000fe200000418c8 */
[----:B------:R-:W-:Y:S01]  /*6230*/  ISETP.GE.AND P0, PT, R4, R11, PT ;  /* 0x0000000b0400720c */ /* 0x000fe20003f06270 */
[----:B------:R-:W-:Y:S01]  /*6240*/  FFMA.FTZ R4, R5, UR4, R187 ;  /* 0x0000000405047c23 */ /* 0x000fe200080100bb */
[----:B------:R-:W-:-:S02]  /*6250*/  IADD3 R5, R0, 0x10, RZ ;  /* 0x0000001000057810 */ /* 0x000fc40007ffe0ff */
[----:B------:R-:W-:Y:S02]  /*6260*/  FSEL R30, R13, -INF , !P5 ;  /* 0xff8000000d1e7808 */ /* 0x000fe40006800000 */
[----:B------:R-:W-:Y:S01]  /*6270*/  FSEL R183, R4, -INF , !P6 ;  /* 0xff80000004b77808 */ /* 0x000fe20007000000 */
[----:B------:R-:W-:Y:S01]  /*6280*/  FFMA.FTZ R4, R7, UR4, R32 ;  /* 0x0000000407047c23 */ /* 0x000fe20008010020 */
[----:B------:R-:W-:Y:S01]  /*6290*/  FSEL R133, R8, -INF , !P4 ;  /* 0xff80000008857808 */ /* 0x000fe20006000000 */
[C---:B-1----:R-:W-:Y:S01]  /*62a0*/  FFMA.FTZ R13, R6.reuse, UR4, R29 ;  /* 0x00000004060d7c23 */ /* 0x042fe2000801001d */
[C---:B------:R-:W-:Y:S01]  /*62b0*/  ISETP.GE.AND P6, PT, R3.reuse, R9, PT ;  /* 0x000000090300720c */ /* 0x040fe20003fc6270 */
[----:B------:R-:W-:Y:S01]  /*62c0*/  FFMA.FTZ R8, R6, UR4, R31 ;  /* 0x0000000406087c23 */ /* 0x000fe2000801001f */
[----:B------:R-:W-:Y:S01]  /*62d0*/  FSEL R139, R4, -INF , !P1 ;  /* 0xff800000048b7808 */ /* 0x000fe20004800000 */
[----:B------:R-:W-:Y:S01]  /*62e0*/  HMMA.16816.F32.BF16 R20, R20, R18, R224 ;  /* 0x000000121414723c */ /* 0x000fe200000418e0 */
[----:B------:R-:W-:-:S02]  /*62f0*/  ISETP.GE.AND P5, PT, R3, R10, PT ;  /* 0x0000000a0300720c */ /* 0x000fc40003fa6270 */
[C---:B------:R-:W-:Y:S02]  /*6300*/  ISETP.GE.AND P4, PT, R3.reuse, R12, PT ;  /* 0x0000000c0300720c */ /* 0x040fe40003f86270 */
[----:B------:R-:W-:Y:S01]  /*6310*/  ISETP.GE.AND P1, PT, R3, R11, PT ;  /* 0x0000000b0300720c */ /* 0x000fe20003f26270 */
[----:B------:R-:W-:Y:S01]  /*6320*/  FFMA.FTZ R3, R7, UR4, R34 ;  /* 0x0000000407037c23 */ /* 0x000fe20008010022 */
[----:B------:R-:W-:Y:S01]  /*6330*/  IADD3 R4, R0, 0x11, RZ ;  /* 0x0000001100047810 */ /* 0x000fe20007ffe0ff */
[----:B------:R-:W1:Y:S01]  /*6340*/  I2F R7, R5 ;  /* 0x0000000500077306 */ /* 0x000e620000201400 */
[----:B------:R-:W-:Y:S01]  /*6350*/  FSEL R28, R13, -INF , !P6 ;  /* 0xff8000000d1c7808 */ /* 0x000fe20007000000 */
[----:B------:R-:W-:Y:S01]  /*6360*/  HMMA.16816.F32.BF16 R24, R24, R18, R188 ;  /* 0x000000121818723c */ /* 0x000fe200000418bc */
[----:B------:R-:W-:Y:S01]  /*6370*/  FSEL R181, R3, -INF , !P0 ;  /* 0xff80000003b57808 */ /* 0x000fe20004000000 */
[----:B------:R-:W-:Y:S01]  /*6380*/  FFMA.FTZ R3, R6, UR4, R33 ;  /* 0x0000000406037c23 */ /* 0x000fe20008010021 */
[----:B------:R-:W-:Y:S01]  /*6390*/  FSEL R29, R8, -INF , !P5 ;  /* 0xff800000081d7808 */ /* 0x000fe20006800000 */
[----:B------:R-:W-:Y:S01]  /*63a0*/  FFMA.FTZ R13, R6, UR4, R35 ;  /* 0x00000004060d7c23 */ /* 0x000fe20008010023 */
[----:B------:R-:W-:-:S02]  /*63b0*/  ISETP.GE.AND P0, PT, R5, R9, PT ;  /* 0x000000090500720c */ /* 0x000fc40003f06270 */
[----:B------:R-:W-:Y:S02]  /*63c0*/  FSEL R137, R3, -INF , !P4 ;  /* 0xff80000003897808 */ /* 0x000fe40006000000 */
[C---:B------:R-:W-:Y:S02]  /*63d0*/  ISETP.GE.AND P6, PT, R5.reuse, R10, PT ;  /* 0x0000000a0500720c */ /* 0x040fe40003fc6270 */
[C---:B------:R-:W-:Y:S02]  /*63e0*/  ISETP.GE.AND P5, PT, R5.reuse, R12, PT ;  /* 0x0000000c0500720c */ /* 0x040fe40003fa6270 */
[----:B------:R-:W-:Y:S01]  /*63f0*/  ISETP.GE.AND P4, PT, R5, R11, PT ;  /* 0x0000000b0500720c */ /* 0x000fe20003f86270 */
[C---:B-1----:R-:W-:Y:S01]  /*6400*/  FFMA.FTZ R6, R7.reuse, UR4, R178 ;  /* 0x0000000407067c23 */ /* 0x042fe200080100b2 */
[----:B------:R-:W2:Y:S01]  /*6410*/  I2F R5, R4 ;  /* 0x0000000400057306 */ /* 0x000ea20000201400 */
[----:B------:R-:W-:Y:S01]  /*6420*/  IADD3 R3, R0, 0x18, RZ ;  /* 0x0000001800037810 */ /* 0x000fe20007ffe0ff */
[----:B------:R-:W-:Y:S01]  /*6430*/  FFMA.FTZ R8, R7, UR4, R176 ;  /* 0x0000000407087c23 */ /* 0x000fe200080100b0 */
[----:B------:R-:W-:Y:S01]  /*6440*/  FSEL R34, R13, -INF , !P1 ;  /* 0xff8000000d227808 */ /* 0x000fe20004800000 */
[C---:B------:R-:W-:Y:S01]  /*6450*/  FFMA.FTZ R13, R7.reuse, UR4, R172 ;  /* 0x00000004070d7c23 */ /* 0x040fe200080100ac */
[----:B------:R-:W-:Y:S01]  /*6460*/  FSEL R192, R6, -INF , !P6 ;  /* 0xff80000006c07808 */ /* 0x000fe20007000000 */
[----:B------:R-:W-:Y:S01]  /*6470*/  FFMA.FTZ R7, R7, UR4, R174 ;  /* 0x0000000407077c23 */ /* 0x000fe200080100ae */
[----:B------:R-:W-:Y:S01]  /*6480*/  FSEL R191, R8, -INF , !P0 ;  /* 0xff80000008bf7808 */ /* 0x000fe20004000000 */
[----:B------:R-:W1:Y:S01]  /*6490*/  I2F R6, R3 ;  /* 0x0000000300067306 */ /* 0x000e620000201400 */
[----:B------:R-:W-:-:S02]  /*64a0*/  FSEL R197, R13, -INF , !P5 ;  /* 0xff8000000dc57808 */ /* 0x000fc40006800000 */
[CC--:B------:R-:W-:Y:S02]  /*64b0*/  ISETP.GE.AND P1, PT, R4.reuse, R9.reuse, PT ;  /* 0x000000090400720c */ /* 0x0c0fe40003f26270 */
[C---:B------:R-:W-:Y:S02]  /*64c0*/  ISETP.GE.AND P0, PT, R4.reuse, R10, PT ;  /* 0x0000000a0400720c */ /* 0x040fe40003f06270 */
[----:B------:R-:W-:Y:S01]  /*64d0*/  ISETP.GE.AND P6, PT, R4, R12, PT ;  /* 0x0000000c0400720c */ /* 0x000fe20003fc6270 */
[----:B--2---:R-:W-:Y:S01]  /*64e0*/  FFMA.FTZ R14, R5, UR4, R177 ;  /* 0x00000004050e7c23 */ /* 0x004fe200080100b1 */
[----:B------:R-:W-:Y:S01]  /*64f0*/  FSEL R198, R7, -INF , !P4 ;  /* 0xff80000007c67808 */ /* 0x000fe20006000000 */
[----:B------:R-:W-:Y:S01]  /*6500*/  FFMA.FTZ R13, R5, UR4, R179 ;  /* 0x00000004050d7c23 */ /* 0x000fe200080100b3 */
[----:B------:R-:W-:Y:S01]  /*6510*/  ISETP.GE.AND P4, PT, R3, R9, PT ;  /* 0x000000090300720c */ /* 0x000fe20003f86270 */
[C---:B------:R-:W-:Y:S01]  /*6520*/  FFMA.FTZ R8, R5.reuse, UR4, R173 ;  /* 0x0000000405087c23 */ /* 0x040fe200080100ad */
[----:B------:R-:W-:Y:S01]  /*6530*/  FSEL R188, R14, -INF , !P1 ;  /* 0xff8000000ebc7808 */ /* 0x000fe20004800000 */
[----:B------:R-:W-:Y:S01]  /*6540*/  FFMA.FTZ R15, R5, UR4, R175 ;  /* 0x00000004050f7c23 */ /* 0x000fe200080100af */
[----:B------:R-:W-:Y:S01]  /*6550*/  FSEL R190, R13, -INF , !P0 ;  /* 0xff8000000dbe7808 */ /* 0x000fe20004000000 */
[----:B-1----:R-:W-:Y:S01]  /*6560*/  FFMA.FTZ R7, R6, UR4, R24 ;  /* 0x0000000406077c23 */ /* 0x002fe20008010018 */
[----:B------:R-:W-:Y:S01]  /*6570*/  FSEL R195, R8, -INF , !P6 ;  /* 0xff80000008c37808 */ /* 0x000fe20007000000 */
[----:B------:R-:W-:Y:S01]  /*6580*/  FFMA.FTZ R5, R6, UR4, R26 ;  /* 0x0000000406057c23 */ /* 0x000fe2000801001a */
[----:B------:R-:W-:-:S02]  /*6590*/  ISETP.GE.AND P1, PT, R3, R10, PT ;  /* 0x0000000a0300720c */ /* 0x000fc40003f26270 */
[C---:B------:R-:W-:Y:S02]  /*65a0*/  ISETP.GE.AND P0, PT, R3.reuse, R12, PT ;  /* 0x0000000c0300720c */ /* 0x040fe40003f06270 */
[-C--:B------:R-:W-:Y:S01]  /*65b0*/  ISETP.GE.AND P6, PT, R3, R11.reuse, PT ;  /* 0x0000000b0300720c */ /* 0x080fe20003fc6270 */
[----:B------:R-:W-:Y:S01]  /*65c0*/  FFMA.FTZ R3, R6, UR4, R20 ;  /* 0x0000000406037c23 */ /* 0x000fe20008010014 */
[----:B------:R-:W-:Y:S01]  /*65d0*/  ISETP.GE.AND P5, PT, R4, R11, PT ;  /* 0x0000000b0400720c */ /* 0x000fe20003fa6270 */
[----:B------:R-:W-:Y:S01]  /*65e0*/  FFMA.FTZ R6, R6, UR4, R22 ;  /* 0x0000000406067c23 */ /* 0x000fe20008010016 */
[----:B------:R-:W-:Y:S01]  /*65f0*/  FSEL R187, R7, -INF , !P4 ;  /* 0xff80000007bb7808 */ /* 0x000fe20006000000 */
[----:B------:R-:W1:Y:S01]  /*6600*/  I2F R4, R0 ;  /* 0x0000000000047306 */ /* 0x000e620000201400 */
[----:B------:R-:W-:Y:S02]  /*6610*/  FSEL R196, R15, -INF , !P5 ;  /* 0xff8000000fc47808 */ /* 0x000fe40006800000 */
[----:B------:R-:W-:-:S02]  /*6620*/  FSEL R189, R5, -INF , !P1 ;  /* 0xff80000005bd7808 */ /* 0x000fc40004800000 */
[----:B------:R-:W-:Y:S02]  /*6630*/  FSEL R194, R3, -INF , !P0 ;  /* 0xff80000003c27808 */ /* 0x000fe40004000000 */
[C---:B------:R-:W-:Y:S02]  /*6640*/  ISETP.GE.AND P5, PT, R0.reuse, R9, PT ;  /* 0x000000090000720c */ /* 0x040fe40003fa6270 */
[C---:B------:R-:W-:Y:S02]  /*6650*/  ISETP.GE.AND P4, PT, R0.reuse, R10, PT ;  /* 0x0000000a0000720c */ /* 0x040fe40003f86270 */
[C---:B------:R-:W-:Y:S02]  /*6660*/  ISETP.GE.AND P1, PT, R0.reuse, R12, PT ;  /* 0x0000000c0000720c */ /* 0x040fe40003f26270 */
[----:B------:R-:W-:Y:S02]  /*6670*/  ISETP.GE.AND P0, PT, R0, R11, PT ;  /* 0x0000000b0000720c */ /* 0x000fe40003f06270 */
[----:B------:R-:W-:Y:S01]  /*6680*/  FSEL R193, R6, -INF , !P6 ;  /* 0xff80000006c17808 */ /* 0x000fe20007000000 */
[----:B-1----:R-:W-:Y:S01]  /*6690*/  FFMA.FTZ R14, R4, UR4, R186 ;  /* 0x00000004040e7c23 */ /* 0x002fe200080100ba */
[----:B------:R-:W-:Y:S01]  /*66a0*/  IADD3 R0, R0, 0x19, RZ ;  /* 0x0000001900007810 */ /* 0x000fe20007ffe0ff */
[----:B------:R-:W-:-:S02]  /*66b0*/  FFMA.FTZ R5, R4, UR4, R180 ;  /* 0x0000000404057c23 */ /* 0x000fc400080100b4 */
[C---:B------:R-:W-:Y:S01]  /*66c0*/  FFMA.FTZ R8, R4.reuse, UR4, R182 ;  /* 0x0000000404087c23 */ /* 0x040fe200080100b6 */
[----:B------:R-:W1:Y:S01]  /*66d0*/  I2F R3, R0 ;  /* 0x0000000000037306 */ /* 0x000e620000201400 */
[----:B------:R-:W-:Y:S01]  /*66e0*/  FFMA.FTZ R7, R4, UR4, R184 ;  /* 0x0000000404077c23 */ /* 0x000fe200080100b8 */
[----:B------:R-:W-:Y:S02]  /*66f0*/  FSEL R13, R5, -INF , !P5 ;  /* 0xff800000050d7808 */ /* 0x000fe40006800000 */
[----:B------:R-:W-:Y:S02]  /*6700*/  FSEL R19, R8, -INF , !P4 ;  /* 0xff80000008137808 */ /* 0x000fe40006000000 */
[----:B------:R-:W-:Y:S02]  /*6710*/  FSEL R26, R7, -INF , !P1 ;  /* 0xff800000071a7808 */ /* 0x000fe40004800000 */
[C---:B------:R-:W-:Y:S02]  /*6720*/  ISETP.GE.AND P6, PT, R0.reuse, R9, PT ;  /* 0x000000090000720c */ /* 0x040fe40003fc6270 */
[----:B------:R-:W-:-:S02]  /*6730*/  ISETP.GE.AND P5, PT, R0, R10, PT ;  /* 0x0000000a0000720c */ /* 0x000fc40003fa6270 */
[C---:B------:R-:W-:Y:S02]  /*6740*/  ISETP.GE.AND P4, PT, R0.reuse, R12, PT ;  /* 0x0000000c0000720c */ /* 0x040fe40003f86270 */
[----:B------:R-:W-:Y:S01]  /*6750*/  ISETP.GE.AND P1, PT, R0, R11, PT ;  /* 0x0000000b0000720c */ /* 0x000fe20003f26270 */
[C---:B-1----:R-:W-:Y:S01]  /*6760*/  FFMA.FTZ R4, R3.reuse, UR4, R27 ;  /* 0x0000000403047c23 */ /* 0x042fe2000801001b */
[----:B------:R-:W-:Y:S01]  /*6770*/  FSEL R27, R14, -INF , !P0 ;  /* 0xff8000000e1b7808 */ /* 0x000fe20004000000 */
[C---:B------:R-:W-:Y:S01]  /*6780*/  FFMA.FTZ R5, R3.reuse, UR4, R25 ;  /* 0x0000000403057c23 */ /* 0x040fe20008010019 */
[----:B------:R-:W-:Y:S01]  /*6790*/  PLOP3.LUT P0, PT, PT, PT, UP0, 0x80, 0x0 ;  /* 0x000000000000781c */ /* 0x000fe20003f0f008 */
[C---:B------:R-:W-:Y:S01]  /*67a0*/  FFMA.FTZ R0, R3.reuse, UR4, R21 ;  /* 0x0000000403007c23 */ /* 0x040fe20008010015 */
[----:B------:R-:W-:Y:S01]  /*67b0*/  FSEL R182, R4, -INF , !P5 ;  /* 0xff80000004b67808 */ /* 0x000fe20006800000 */
[----:B------:R-:W-:Y:S01]  /*67c0*/  FFMA.FTZ R3, R3, UR4, R23 ;  /* 0x0000000403037c23 */ /* 0x000fe20008010017 */
[----:B------:R-:W-:-:S02]  /*67d0*/  FSEL R180, R5, -INF , !P6 ;  /* 0xff80000005b47808 */ /* 0x000fc40007000000 */
[----:B------:R-:W-:Y:S02]  /*67e0*/  FSEL R184, R0, -INF , !P4 ;  /* 0xff80000000b87808 */ /* 0x000fe40006000000 */
[----:B------:R-:W-:-:S05]  /*67f0*/  FSEL R186, R3, -INF , !P1 ;  /* 0xff80000003ba7808 */ /* 0x000fca0004800000 */
[----:B------:R-:W-:Y:S05]  /*6800*/  @!P0 BRA `(.L_x_1010) ;  /* 0x0000030000008947 */ /* 0x000fea0003800000 */
[----:B------:R-:W2:Y:S04]  /*6810*/  LDL.64 R234, [R1+0x18] ;  /* 0x0000180001ea7983 */ /* 0x000ea80000100a00 */
[----:B------:R-:W3:Y:S01]  /*6820*/  LDL.64 R240, [R1+0x10] ;  /* 0x0000100001f07983 */ /* 0x000ee20000100a00 */
[----:B------:R-:W-:Y:S01]  /*6830*/  UIADD3 UR34, UR27, -0x3, URZ ;  /* 0xfffffffd1b227890 */ /* 0x000fe2000fffe03f */
[----:B------:R-:W-:Y:S01]  /*6840*/  BSSY B0, `(.L_x_1011) ;  /* 0x000002b000007945 */ /* 0x000fe20003800000 */
[----:B------:R-:W-:Y:S01]  /*6850*/  ULDC.64 UR6, c[0x0][0x198] ;  /* 0x0000660000067ab9 */ /* 0x000fe20000000a00 */
[----:B------:R1:W-:Y:S01]  /*6860*/  @P3 STS.128 [R219+0x8000], RZ ;  /* 0x008000ffdb003388 */ /* 0x0003e20000000c00 */
[----:B------:R-:W-:Y:S02]  /*6870*/  USHF.R.S32.HI UR33, URZ, 0x1f, UR34 ;  /* 0x0000001f3f217899 */ /* 0x000fe40008011422 */
[----:B------:R-:W-:-:S02]  /*6880*/  UIMAD.WIDE.U32 UR36, UR34, UR6, URZ ;  /* 0x00000006222472a5 */ /* 0x000fc4000f8e003f */
        /* <DEDUP_REMOVED lines=38> */
.L_x_1012:
[----:B------:R-:W-:Y:S05]  /*6af0*/  BSYNC B0 ;  /* 0x0000000000007941 */ /* 0x000fea0003800000 */
.L_x_1011:
[----:B------:R-:W0:Y:S02]  /*6b00*/  LDGDEPBAR ;  /* 0x00000000000079af */ /* 0x000e240000000000 */
.L_x_1010:
[----:B--2---:R-:W2:Y:S01]  /*6b10*/  LDL R5, [R1+0x2c] ;  /* 0x00002c0001057983 */ /* 0x004ea20000100800 */
[----:B------:R-:W-:Y:S01]  /*6b20*/  FMNMX.FTZ R0, R136, R13, !PT ;  /* 0x0000000d88007209 */ /* 0x000fe20007810000 */
[----:B-1----:R-:W-:-:S03]  /*6b30*/  IMAD R14, R243, -0x326172a9, RZ ;  /* 0xcd9e8d57f30e7824 */ /* 0x002fc600078e02ff */
        /* <DEDUP_REMOVED lines=13> */
[----:B------:R-:W-:-:S04]  /*6c10*/  FMNMX.FTZ R3, R190, R3, !PT ;  /* 0x00000003be037209 */ /* 0x000fc80007810000 */
[----:B------:R-:W-:-:S04]  /*6c20*/  FMNMX.FTZ R3, R189, R3, !PT ;  /* 0x00000003bd037209 */ /* 0x000fc80007810000 */
[----:B------:R-:W-:-:S05]  /*6c30*/  FMNMX.FTZ R3, R182, R3, !PT ;  /* 0x00000003b6037209 */ /* 0x000fca0007810000 */
[----:B------:R-:W-:Y:S01]  /*6c40*/  SHFL.BFLY PT, R20, R3, 0x2, 0x1f ;  /* 0x0c401f0003147f89 */ /* 0x000fe200000e0000 */
[----:B-1----:R-:W-:-:S05]  /*6c50*/  FMNMX.FTZ R0, R0, R15, !PT ;  /* 0x0000000f00007209 */ /* 0x002fca0007810000 */
[----:B------:R-:W1:Y:S02]  /*6c60*/  SHFL.BFLY PT, R21, R0, 0x1, 0x1f ;  /* 0x0c201f0000157f89 */ /* 0x000e6400000e0000 */
[----:B-1----:R-:W-:-:S04]  /*6c70*/  FMNMX.FTZ R227, R0, R21, !PT ;  /* 0x0000001500e37209 */ /* 0x002fc80007810000 */
[----:B------:R-:W-:Y:S02]  /*6c80*/  FSETP.NEU.FTZ.AND P6, PT, R227, -INF , PT ;  /* 0xff800000e300780b */ /* 0x000fe40003fdd000 */
[----:B--2---:R-:W-:Y:S02]  /*6c90*/  LOP3.LUT R6, R239, R5, RZ, 0x3c, !PT ;  /* 0x00000005ef067212 */ /* 0x004fe400078e3cff */
[----:B------:R-:W-:-:S03]  /*6ca0*/  MOV R5, UR31 ;  /* 0x0000001f00057c02 */ /* 0x000fc60008000f00 */
[----:B------:R-:W-:Y:S01]  /*6cb0*/  IMAD.WIDE.U32 R6, R6, -0x2daee0ad, RZ ;  /* 0xd2511f5306067825 */ /* 0x000fe200078e00ff */
[----:B------:R-:W-:-:S04]  /*6cc0*/  LOP3.LUT R5, R237, UR32, R5, 0x96, !PT ;  /* 0x00000020ed057c12 */ /* 0x000fc8000f8e9605 */
[----:B------:R-:W-:Y:S01]  /*6cd0*/  LOP3.LUT R4, R7, UR15, R236, 0x96, !PT ;  /* 0x0000000f07047c12 */ /* 0x000fe2000f8e96ec */
[----:B------:R-:W-:-:S04]  /*6ce0*/  IMAD.WIDE.U32 R16, R5, -0x326172a9, RZ ;  /* 0xcd9e8d5705107825 */ /* 0x000fc800078e00ff */
[----:B------:R-:W-:Y:S01]  /*6cf0*/  IMAD.WIDE.U32 R4, R4, -0x326172a9, RZ ;  /* 0xcd9e8d5704047825 */ /* 0x000fe200078e00ff */
[----:B------:R-:W-:Y:S02]  /*6d00*/  LOP3.LUT R7, R17, UR16, R238, 0x96, !PT ;  /* 0x0000001011077c12 */ /* 0x000fe4000f8e96ee */
[--C-:B------:R-:W-:Y:S02]  /*6d10*/  LOP3.LUT R8, R245, UR14, R16.reuse, 0x96, !PT ;  /* 0x0000000ef5087c12 */ /* 0x100fe4000f8e9610 */
[----:B------:R-:W-:Y:S01]  /*6d20*/  LOP3.LUT R16, R5, UR14, R16, 0x96, !PT ;  /* 0x0000000e05107c12 */ /* 0x000fe2000f8e9610 */
        /* <DEDUP_REMOVED lines=8> */
[----:B------:R-:W-:Y:S01]  /*6db0*/  FMNMX.FTZ R8, R3, R20, !PT ;  /* 0x0000001403087209 */ /* 0x000fe20007810000 */
        /* <DEDUP_REMOVED lines=8> */
[----:B------:R-:W-:Y:S02]  /*6e40*/  LOP3.LUT R6, R23, UR12, R244, 0x96, !PT ;  /* 0x0000000c17067c12 */ /* 0x000fe4000f8e96f4 */
[----:B------:R-:W-:Y:S01]  /*6e50*/  FMNMX.FTZ R3, R185, R15, !PT ;  /* 0x0000000fb9037209 */ /* 0x000fe20007810000 */
        /* <DEDUP_REMOVED lines=17> */
[----:B------:R-:W-:Y:S01]  /*6f70*/  FMNMX.FTZ R14, R195, R3, !PT ;  /* 0x00000003c30e7209 */ /* 0x000fe20007810000 */
[----:B------:R-:W-:Y:S01]  /*6f80*/  IMAD.WIDE.U32 R6, R6, -0x326172a9, RZ ;  /* 0xcd9e8d5706067825 */ /* 0x000fe200078e00ff */
[----:B------:R-:W-:Y:S02]  /*6f90*/  FMNMX.FTZ R0, R181, R0, !PT ;  /* 0x00000000b5007209 */ /* 0x000fe40007810000 */
[----:B------:R-:W-:-:S02]  /*6fa0*/  FMNMX.FTZ R14, R194, R14, !PT ;  /* 0x0000000ec20e7209 */ /* 0x000fc40007810000 */
[----:B------:R-:W-:Y:S02]  /*6fb0*/  LOP3.LUT R173, R5, UR8, R32, 0x96, !PT ;  /* 0x0000000805ad7c12 */ /* 0x000fe4000f8e9620 */
[----:B------:R-:W-:Y:S01]  /*6fc0*/  LOP3.LUT R3, R7, UR17, R4, 0x96, !PT ;  /* 0x0000001107037c12 */ /* 0x000fe2000f8e9604 */
[----:B------:R-:W-:Y:S01]  /*6fd0*/  IMAD.WIDE.U32 R4, R15, -0x326172a9, RZ ;  /* 0xcd9e8d570f047825 */ /* 0x000fe200078e00ff */
[----:B------:R-:W-:Y:S02]  /*6fe0*/  FMNMX.FTZ R0, R34, R0, !PT ;  /* 0x0000000022007209 */ /* 0x000fe40007810000 */
[----:B------:R-:W-:Y:S02]  /*6ff0*/  LOP3.LUT R15, R6, 0xffff, RZ, 0xc0, !PT ;  /* 0x0000ffff060f7812 */ /* 0x000fe400078ec0ff */
[----:B------:R-:W-:Y:S02]  /*7000*/  FMNMX.FTZ R7, R184, R14, !PT ;  /* 0x0000000eb8077209 */ /* 0x000fe40007810000 */
[----:B------:R-:W-:Y:S01]  /*7010*/  LOP3.LUT R17, R6, 0xff, RZ, 0xc0, !PT ;  /* 0x000000ff06117812 */ /* 0x000fe200078ec0ff */
[----:B------:R-:W1:Y:S01]  /*7020*/  SHFL.BFLY PT, R14, R8, 0x1, 0x1f ;  /* 0x0c201f00080e7f89 */ /* 0x000e6200000e0000 */
[----:B------:R-:W-:-:S02]  /*7030*/  SHF.R.U32.HI R22, RZ, 0x10, R6 ;  /* 0x00000010ff167819 */ /* 0x000fc40000011606 */
[----:B------:R-:W-:Y:S02]  /*7040*/  SHF.R.U32.HI R23, RZ, 0x18, R6 ;  /* 0x00000018ff177819 */ /* 0x000fe40000011606 */
[----:B------:R-:W-:Y:S02]  /*7050*/  FMNMX.FTZ R0, R198, R0, !PT ;  /* 0x00000000c6007209 */ /* 0x000fe40007810000 */
[----:B------:R-:W-:Y:S02]  /*7060*/  LOP3.LUT R6, R5, UR17, R16, 0x96, !PT ;  /* 0x0000001105067c12 */ /* 0x000fe4000f8e9610 */
[C---:B------:R-:W-:Y:S02]  /*7070*/  LOP3.LUT R16, R4.reuse, 0xffff, RZ, 0xc0, !PT ;  /* 0x0000ffff04107812 */ /* 0x040fe400078ec0ff */
[----:B------:R-:W-:Y:S01]  /*7080*/  LOP3.LUT R21, R4, 0xff, RZ, 0xc0, !PT ;  /* 0x000000ff04157812 */ /* 0x000fe200078ec0ff */
[----:B------:R-:W2:Y:S01]  /*7090*/  SHFL.BFLY PT, R5, R7, 0x2, 0x1f ;  /* 0x0c401f0007057f89 */ /* 0x000ea200000e0000 */
[----:B------:R-:W-:-:S02]  /*70a0*/  SHF.R.U32.HI R18, RZ, 0x10, R4 ;  /* 0x00000010ff127819 */ /* 0x000fc40000011604 */
[----:B------:R-:W-:Y:S02]  /*70b0*/  SHF.R.U32.HI R20, RZ, 0x18, R4 ;  /* 0x00000018ff147819 */ /* 0x000fe40000011604 */
[----:B------:R-:W-:Y:S01]  /*70c0*/  FMNMX.FTZ R4, R196, R0, !PT ;  /* 0x00000000c4047209 */ /* 0x000fe20007810000 */
[----:B------:R-:W-:Y:S01]  /*70d0*/  FMUL.FTZ R0, R227, c[0x0][0x23c] ;  /* 0x00008f00e3007a20 */ /* 0x000fe20000410000 */
[----:B------:R-:W-:Y:S02]  /*70e0*/  SHF.R.U32.HI R15, RZ, 0x8, R15 ;  /* 0x00000008ff0f7819 */ /* 0x000fe4000001160f */
[----:B------:R-:W-:Y:S02]  /*70f0*/  FMNMX.FTZ R4, R193, R4, !PT ;  /* 0x00000004c1047209 */ /* 0x000fe40007810000 */
[----:B------:R-:W-:Y:S02]  /*7100*/  PRMT R31, R17, 0x5410, R15 ;  /* 0x00005410111f7816 */ /* 0x000fe4000000000f */
[----:B------:R-:W-:-:S02]  /*7110*/  FMNMX.FTZ R4, R186, R4, !PT ;  /* 0x00000004ba047209 */ /* 0x000fc40007810000 */
[----:B------:R-:W-:Y:S02]  /*7120*/  FSEL R0, R0, RZ, P6 ;  /* 0x000000ff00007208 */ /* 0x000fe40003000000 */
[----:B-1----:R-:W-:Y:S01]  /*7130*/  FMNMX.FTZ R226, R8, R14, !PT ;  /* 0x0000000e08e27209 */ /* 0x002fe20007810000 */
[----:B------:R-:W1:Y:S01]  /*7140*/  SHFL.BFLY PT, R15, R4, 0x2, 0x1f ;  /* 0x0c401f00040f7f89 */ /* 0x000e6200000e0000 */
[----:B------:R-:W-:Y:S01]  /*7150*/  LOP3.LUT R14, R18, 0xff, RZ, 0xc0, !PT ;  /* 0x000000ff120e7812 */ /* 0x000fe200078ec0ff */
[----:B------:R-:W-:Y:S01]  /*7160*/  FFMA.FTZ R13, R13, c[0x0][0x23c], -R0 ;  /* 0x00008f000d0d7a23 */ /* 0x000fe20000010800 */
[C---:B------:R-:W-:Y:S01]  /*7170*/  FSETP.NEU.FTZ.AND P5, PT, R226.reuse, -INF , PT ;  /* 0xff800000e200780b */ /* 0x040fe20003fbd000 */
[----:B------:R-:W-:Y:S01]  /*7180*/  FMUL.FTZ R8, R226, c[0x0][0x23c] ;  /* 0x00008f00e2087a20 */ /* 0x000fe20000410000 */
[----:B------:R-:W-:Y:S01]  /*7190*/  PRMT R24, R14, 0x5410, R20 ;  /* 0x000054100e187816 */ /* 0x000fe20000000014 */
[----:B------:R3:W-:Y:S01]  /*71a0*/  MUFU.EX2 R178, R13 ;  /* 0x0000000d00b27308 */ /* 0x0007e20000000800 */
[----:B--2---:R-:W-:Y:S01]  /*71b0*/  FMNMX.FTZ R5, R7, R5, !PT ;  /* 0x0000000507057209 */ /* 0x004fe20007810000 */
[----:B------:R-:W-:Y:S01]  /*71c0*/  FFMA.FTZ R7, R30, c[0x0][0x23c], -R0 ;  /* 0x00008f001e077a23 */ /* 0x000fe20000010800 */
[----:B------:R-:W-:-:S02]  /*71d0*/  FSEL R8, R8, RZ, P5 ;  /* 0x000000ff08087208 */ /* 0x000fc40002800000 */
[----:B------:R-:W-:Y:S01]  /*71e0*/  LOP3.LUT R14, R3, 0xff, RZ, 0xc0, !PT ;  /* 0x000000ff030e7812 */ /* 0x000fe200078ec0ff */
[----:B------:R-:W2:Y:S02]  /*71f0*/  SHFL.BFLY PT, R17, R5, 0x1, 0x1f ;  /* 0x0c201f0005117f89 */ /* 0x000ea400000e0000 */
[----:B------:R4:W-:Y:S01]  /*7200*/  MUFU.EX2 R222, R7 ;  /* 0x0000000700de7308 */ /* 0x0009e20000000800 */
[----:B---3--:R-:W-:Y:S01]  /*7210*/  FFMA.FTZ R13, R132, c[0x0][0x23c], -R0 ;  /* 0x00008f00840d7a23 */ /* 0x008fe20000010800 */
[----:B-1----:R-:W-:-:S06]  /*7220*/  FMNMX.FTZ R4, R4, R15, !PT ;  /* 0x0000000f04047209 */ /* 0x002fcc0007810000 */
[----:B------:R1:W3:Y:S01]  /*7230*/  MUFU.EX2 R35, R13 ;  /* 0x0000000d00237308 */ /* 0x0002e20000000800 */
[----:B----4-:R-:W-:-:S07]  /*7240*/  FFMA.FTZ R7, R28, c[0x0][0x23c], -R0 ;  /* 0x00008f001c077a23 */ /* 0x010fce0000010800 */
[----:B------:R4:W-:Y:S01]  /*7250*/  MUFU.EX2 R202, R7 ;  /* 0x0000000700ca7308 */ /* 0x0009e20000000800 */
[----:B--2---:R-:W-:Y:S02]  /*7260*/  FMNMX.FTZ R225, R5, R17, !PT ;  /* 0x0000001105e17209 */ /* 0x004fe40007810000 */
[----:B------:R-:W-:Y:S02]  /*7270*/  LOP3.LUT R5, R6, 0xffff, RZ, 0xc0, !PT ;  /* 0x0000ffff06057812 */ /* 0x000fe400078ec0ff */
[----:B------:R-:W-:Y:S02]  /*7280*/  FSETP.NEU.FTZ.AND P4, PT, R225, -INF , PT ;  /* 0xff800000e100780b */ /* 0x000fe40003f9d000 */
[----:B-1----:R-:W-:Y:S02]  /*7290*/  LOP3.LUT R13, R22, 0xff, RZ, 0xc0, !PT ;  /* 0x000000ff160d7812 */ /* 0x002fe400078ec0ff */
[----:B------:R-:W-:Y:S02]  /*72a0*/  SHF.R.U32.HI R5, RZ, 0x8, R5 ;  /* 0x00000008ff057819 */ /* 0x000fe40000011605 */
[----:B------:R-:W-:-:S02]  /*72b0*/  PRMT R25, R13, 0x5410, R23 ;  /* 0x000054100d197816 */ /* 0x000fc40000000017 */
[----:B------:R-:W-:Y:S02]  /*72c0*/  SHF.R.U32.HI R13, RZ, 0x8, R16 ;  /* 0x00000008ff0d7819 */ /* 0x000fe40000011610 */
[----:B----4-:R-:W-:Y:S02]  /*72d0*/  LOP3.LUT R7, R3, 0xffff, RZ, 0xc0, !PT ;  /* 0x0000ffff03077812 */ /* 0x010fe400078ec0ff */
[----:B------:R-:W-:Y:S01]  /*72e0*/  PRMT R21, R21, 0x5410, R13 ;  /* 0x0000541015157816 */ /* 0x000fe2000000000d */
[----:B------:R-:W-:Y:S01]  /*72f0*/  FFMA.FTZ R13, R19, c[0x0][0x23c], -R8 ;  /* 0x00008f00130d7a23 */ /* 0x000fe20000010808 */
[----:B------:R-:W-:Y:S02]  /*7300*/  SHF.R.U32.HI R15, RZ, 0x8, R7 ;  /* 0x00000008ff0f7819 */ /* 0x000fe40000011607 */
[----:B------:R-:W-:Y:S01]  /*7310*/  SHF.R.U32.HI R16, RZ, 0x10, R3 ;  /* 0x00000010ff107819 */ /* 0x000fe20000011603 */
[----:B------:R1:W-:Y:S01]  /*7320*/  MUFU.EX2 R179, R13 ;  /* 0x0000000d00b37308 */ /* 0x0003e20000000800 */
[----:B------:R-:W-:-:S02]  /*7330*/  PRMT R19, R14, 0x5410, R15 ;  /* 0x000054100e137816 */ /* 0x000fc4000000000f */
[----:B------:R-:W2:Y:S01]  /*7340*/  SHFL.BFLY PT, R14, R4, 0x1, 0x1f ;  /* 0x0c201f00040e7f89 */ /* 0x000ea200000e0000 */
[----:B------:R-:W-:Y:S02]  /*7350*/  SHF.R.U32.HI R7, RZ, 0x18, R3 ;  /* 0x00000018ff077819 */ /* 0x000fe40000011603 */
[----:B------:R-:W-:-:S04]  /*7360*/  LOP3.LUT R3, R16, 0xff, RZ, 0xc0, !PT ;  /* 0x000000ff10037812 */ /* 0x000fc800078ec0ff */
[----:B------:R-:W-:Y:S01]  /*7370*/  PRMT R20, R3, 0x5410, R7 ;  /* 0x0000541003147816 */ /* 0x000fe20000000007 */
[--C-:B------:R-:W-:Y:S02]  /*7380*/  FFMA.FTZ R3, R133, c[0x0][0x23c], -R8.reuse ;  /* 0x00008f0085037a23 */ /* 0x100fe40000010808 */
[--C-:B------:R-:W-:Y:S02]  /*7390*/  FFMA.FTZ R7, R29, c[0x0][0x23c], -R8.reuse ;  /* 0x00008f001d077a23 */ /* 0x100fe40000010808 */
[----:B------:R4:W-:Y:S01]  /*73a0*/  MUFU.EX2 R223, R3 ;  /* 0x0000000300df7308 */ /* 0x0009e20000000800 */
[----:B-1----:R-:W-:Y:S01]  /*73b0*/  FFMA.FTZ R13, R138, c[0x0][0x23c], -R8 ;  /* 0x00008f008a0d7a23 */ /* 0x002fe20000010808 */
[----:B---3--:R-:W-:-:S06]  /*73c0*/  MOV R138, R35 ;  /* 0x00000023008a7202 */ /* 0x008fcc0000000f00 */
[----:B------:R-:W1:Y:S01]  /*73d0*/  MUFU.EX2 R18, R13 ;  /* 0x0000000d00127308 */ /* 0x000e620000000800 */
[----:B--2---:R-:W-:Y:S02]  /*73e0*/  FMNMX.FTZ R224, R4, R14, !PT ;  /* 0x0000000e04e07209 */ /* 0x004fe40007810000 */
[----:B------:R-:W-:Y:S02]  /*73f0*/  FSEL R4, R227, RZ, P6 ;  /* 0x000000ffe3047208 */ /* 0x000fe40003000000 */
[----:B----4-:R-:W-:Y:S01]  /*7400*/  LOP3.LUT R3, R6, 0xff, RZ, 0xc0, !PT ;  /* 0x000000ff06037812 */ /* 0x010fe200078ec0ff */
[C---:B------:R-:W-:Y:S01]  /*7410*/  FMUL.FTZ R14, R224.reuse, c[0x0][0x23c] ;  /* 0x00008f00e00e7a20 */ /* 0x040fe20000410000 */
[----:B------:R-:W-:Y:S01]  /*7420*/  FSETP.NEU.FTZ.AND P1, PT, R224, -INF , PT ;  /* 0xff800000e000780b */ /* 0x000fe20003f3d000 */
[----:B------:R-:W-:Y:S01]  /*7430*/  FADD.FTZ R15, R136, -R4 ;  /* 0x80000004880f7221 */ /* 0x000fe20000010000 */
[----:B------:R-:W-:Y:S01]  /*7440*/  PRMT R16, R3, 0x5410, R5 ;  /* 0x0000541003107816 */ /* 0x000fe20000000005 */
[----:B------:R2:W-:Y:S01]  /*7450*/  MUFU.EX2 R203, R7 ;  /* 0x0000000700cb7308 */ /* 0x0005e20000000800 */
[----:B------:R-:W-:Y:S01]  /*7460*/  FSEL R14, R14, RZ, P1 ;  /* 0x000000ff0e0e7208 */ /* 0x000fe20000800000 */
[----:B------:R-:W-:Y:S01]  /*7470*/  FMUL.FTZ R15, R15, c[0x0][0x23c] ;  /* 0x00008f000f0f7a20 */ /* 0x000fe20000410000 */
[----:B-1----:R-:W-:Y:S01]  /*7480*/  MOV R133, R18 ;  /* 0x0000001200857202 */ /* 0x002fe20000000f00 */
[C---:B------:R-:W-:Y:S01]  /*7490*/  FMUL.FTZ R13, R225.reuse, c[0x0][0x23c] ;  /* 0x00008f00e10d7a20 */ /* 0x040fe20000410000 */
[----:B------:R-:W1:Y:S01]  /*74a0*/  LDC.U8 R18, c[0x0][0x2d8] ;  /* 0x0000b600ff127b82 */ /* 0x000e620000000000 */
[----:B------:R-:W-:-:S02]  /*74b0*/  FSEL R4, R225, RZ, P4 ;  /* 0x000000ffe1047208 */ /* 0x000fc40002000000 */
[--C-:B------:R-:W-:Y:S01]  /*74c0*/  SHF.R.U32.HI R5, RZ, 0x10, R6.reuse ;  /* 0x00000010ff057819 */ /* 0x100fe20000011606 */
[----:B------:R-:W3:Y:S01]  /*74d0*/  MUFU.EX2 R29, R15 ;  /* 0x0000000f001d7308 */ /* 0x000ee20000000800 */
[----:B------:R-:W-:Y:S02]  /*74e0*/  FSEL R13, R13, RZ, P4 ;  /* 0x000000ff0d0d7208 */ /* 0x000fe40002000000 */
[----:B------:R-:W-:Y:S02]  /*74f0*/  SHF.R.U32.HI R6, RZ, 0x18, R6 ;  /* 0x00000018ff067819 */ /* 0x000fe40000011606 */
[----:B------:R-:W-:Y:S01]  /*7500*/  LOP3.LUT R5, R5, 0xff, RZ, 0xc0, !PT ;  /* 0x000000ff05057812 */ /* 0x000fe200078ec0ff */
[----:B------:R-:W-:Y:S02]  /*7510*/  FFMA.FTZ R3, R26, c[0x0][0x23c], -R13 ;  /* 0x00008f001a037a23 */ /* 0x000fe4000001080d */
[----:B--2---:R-:W-:Y:S01]  /*7520*/  FADD.FTZ R7, R134, -R4 ;  /* 0x8000000486077221 */ /* 0x004fe20000010000 */
[----:B------:R-:W-:Y:S01]  /*7530*/  FSEL R4, R224, RZ, P1 ;  /* 0x000000ffe0047208 */ /* 0x000fe20000800000 */
[----:B------:R2:W-:Y:S01]  /*7540*/  MUFU.EX2 R199, R3 ;  /* 0x0000000300c77308 */ /* 0x0005e20000000800 */
[----:B------:R-:W-:Y:S01]  /*7550*/  PRMT R6, R5, 0x5410, R6 ;  /* 0x0000541005067816 */ /* 0x000fe20000000006 */
[----:B------:R-:W-:Y:S01]  /*7560*/  FMUL.FTZ R7, R7, c[0x0][0x23c] ;  /* 0x00008f0007077a20 */ /* 0x000fe20000410000 */
[----:B------:R-:W-:Y:S01]  /*7570*/  FSEL R5, R226, RZ, P5 ;  /* 0x000000ffe2057208 */ /* 0x000fe20002800000 */
[----:B---3--:R-:W-:-:S04]  /*7580*/  FMUL.FTZ R140, R140, R29 ;  /* 0x0000001d8c8c7220 */ /* 0x008fc80000410000 */
[----:B------:R-:W-:Y:S01]  /*7590*/  FADD.FTZ R17, R135, -R5 ;  /* 0x8000000587117221 */ /* 0x000fe20000010000 */
[----:B-1----:R-:W-:Y:S01]  /*75a0*/  PRMT R30, R18, 0x7054, R18 ;  /* 0x00007054121e7816 */ /* 0x002fe20000000012 */
[----:B------:R-:W-:Y:S02]  /*75b0*/  FADD.FTZ R18, R2, -R4 ;  /* 0x8000000402127221 */ /* 0x000fe40000010000 */
[----:B------:R-:W-:Y:S02]  /*75c0*/  FMUL.FTZ R17, R17, c[0x0][0x23c] ;  /* 0x00008f0011117a20 */ /* 0x000fe40000410000 */
[--C-:B------:R-:W-:Y:S01]  /*75d0*/  HSET2.LE.AND R4, R16, R30.reuse, PT ;  /* 0x0000001e10047233 */ /* 0x100fe20003803000 */
[----:B--2---:R-:W-:Y:S01]  /*75e0*/  FFMA.FTZ R3, R185, c[0x0][0x23c], -R13 ;  /* 0x00008f00b9037a23 */ /* 0x004fe2000001080d */
[--C-:B------:R-:W-:Y:S01]  /*75f0*/  HSET2.LE.AND R5, R6, R30.reuse, PT ;  /* 0x0000001e06057233 */ /* 0x100fe20003803000 */
[----:B------:R-:W-:Y:S01]  /*7600*/  FMUL.FTZ R26, R18, c[0x0][0x23c] ;  /* 0x00008f00121a7a20 */ /* 0x000fe20000410000 */
[--C-:B------:R-:W-:Y:S01]  /*7610*/  HSET2.LE.AND R6, R21, R30.reuse, PT ;  /* 0x0000001e15067233 */ /* 0x100fe20003803000 */
[----:B------:R-:W1:Y:S01]  /*7620*/  MUFU.EX2 R220, R3 ;  /* 0x0000000300dc7308 */ /* 0x000e620000000800 */
[----:B------:R-:W-:Y:S01]  /*7630*/  HSET2.LE.AND R16, R19, R30, PT ;  /* 0x0000001e13107233 */ /* 0x000fe20003803000 */
[----:B------:R-:W-:-:S02]  /*7640*/  FMUL.FTZ R141, R141, R29 ;  /* 0x0000001d8d8d7220 */ /* 0x000fc40000410000 */
[-C--:B------:R-:W-:Y:S02]  /*7650*/  FMUL.FTZ R152, R152, R29.reuse ;  /* 0x0000001d98987220 */ /* 0x080fe40000410000 */
[-C--:B------:R-:W-:Y:S02]  /*7660*/  FMUL.FTZ R153, R153, R29.reuse ;  /* 0x0000001d99997220 */ /* 0x080fe40000410000 */
[----:B------:R-:W2:Y:S01]  /*7670*/  MUFU.EX2 R28, R17 ;  /* 0x00000011001c7308 */ /* 0x000ea20000000800 */
[-C--:B------:R-:W-:Y:S02]  /*7680*/  FMUL.FTZ R48, R48, R29.reuse ;  /* 0x0000001d30307220 */ /* 0x080fe40000410000 */
[-C--:B------:R-:W-:Y:S02]  /*7690*/  FMUL.FTZ R49, R49, R29.reuse ;  /* 0x0000001d31317220 */ /* 0x080fe40000410000 */
[-C--:B------:R-:W-:Y:S02]  /*76a0*/  FMUL.FTZ R36, R36, R29.reuse ;  /* 0x0000001d24247220 */ /* 0x080fe40000410000 */
[----:B------:R-:W-:Y:S01]  /*76b0*/  FMUL.FTZ R37, R37, R29 ;  /* 0x0000001d25257220 */ /* 0x000fe20000410000 */
[----:B-1----:R-:W-:Y:S01]  /*76c0*/  F2FP.BF16.PACK_AB R2, R220, R199 ;  /* 0x000000c7dc02723e */ /* 0x002fe200000010ff */
[----:B------:R-:W-:Y:S01]  /*76d0*/  FFMA.FTZ R3, R139, c[0x0][0x23c], -R13 ;  /* 0x00008f008b037a23 */ /* 0x000fe2000001080d */
[----:B------:R-:W1:Y:S01]  /*76e0*/  MUFU.EX2 R26, R26 ;  /* 0x0000001a001a7308 */ /* 0x000e620000000800 */
[-C--:B------:R-:W-:Y:S01]  /*76f0*/  FMUL.FTZ R52, R52, R29.reuse ;  /* 0x0000001d34347220 */ /* 0x080fe20000410000 */
[----:B------:R-:W-:Y:S01]  /*7700*/  LOP3.LUT R4, R4, R2, RZ, 0xc0, !PT ;  /* 0x0000000204047212 */ /* 0x000fe200078ec0ff */
[----:B------:R-:W-:-:S02]  /*7710*/  FMUL.FTZ R53, R53, R29 ;  /* 0x0000001d35357220 */ /* 0x000fc40000410000 */
[----:B------:R-:W-:Y:S02]  /*7720*/  FMUL.FTZ R64, R64, R29 ;  /* 0x0000001d40407220 */ /* 0x000fe40000410000 */
[-C--:B--2---:R-:W-:Y:S01]  /*7730*/  FMUL.FTZ R142, R142, R28.reuse ;  /* 0x0000001c8e8e7220 */ /* 0x084fe20000410000 */
[----:B------:R2:W-:Y:S01]  /*7740*/  MUFU.EX2 R200, R3 ;  /* 0x0000000300c87308 */ /* 0x0005e20000000800 */
[-C--:B------:R-:W-:Y:S02]  /*7750*/  FMUL.FTZ R143, R143, R28.reuse ;  /* 0x0000001c8f8f7220 */ /* 0x080fe40000410000 */
[-C--:B------:R-:W-:Y:S02]  /*7760*/  FMUL.FTZ R154, R154, R28.reuse ;  /* 0x0000001c9a9a7220 */ /* 0x080fe40000410000 */
[-C--:B------:R-:W-:Y:S02]  /*7770*/  FMUL.FTZ R155, R155, R28.reuse ;  /* 0x0000001c9b9b7220 */ /* 0x080fe40000410000 */
[----:B------:R-:W-:-:S02]  /*7780*/  FMUL.FTZ R50, R50, R28 ;  /* 0x0000001c32327220 */ /* 0x000fc40000410000 */
[-C--:B-1----:R-:W-:Y:S02]  /*7790*/  FMUL.FTZ R146, R146, R26.reuse ;  /* 0x0000001a92927220 */ /* 0x082fe40000410000 */
[-C--:B------:R-:W-:Y:S02]  /*77a0*/  FMUL.FTZ R147, R147, R26.reuse ;  /* 0x0000001a93937220 */ /* 0x080fe40000410000 */
[-C--:B------:R-:W-:Y:S02]  /*77b0*/  FMUL.FTZ R150, R150, R26.reuse ;  /* 0x0000001a96967220 */ /* 0x080fe40000410000 */
[----:B------:R-:W-:Y:S02]  /*77c0*/  FMUL.FTZ R151, R151, R26 ;  /* 0x0000001a97977220 */ /* 0x000fe40000410000 */
[----:B--2---:R-:W-:Y:S02]  /*77d0*/  FFMA.FTZ R3, R27, c[0x0][0x23c], -R14 ;  /* 0x00008f001b037a23 */ /* 0x004fe4000001080e */
[----:B------:R-:W1:Y:S01]  /*77e0*/  MUFU.EX2 R27, R7 ;  /* 0x00000007001b7308 */ /* 0x000e620000000800 */
[----:B------:R-:W-:-:S02]  /*77f0*/  FMUL.FTZ R51, R51, R28 ;  /* 0x0000001c33337220 */ /* 0x000fc40000410000 */
[-C--:B------:R-:W-:Y:S02]  /*7800*/  FMUL.FTZ R38, R38, R28.reuse ;  /* 0x0000001c26267220 */ /* 0x080fe40000410000 */
[----:B------:R-:W-:Y:S02]  /*7810*/  FMUL.FTZ R39, R39, R28 ;  /* 0x0000001c27277220 */ /* 0x000fe40000410000 */
[-C--:B------:R-:W-:Y:S01]  /*7820*/  FMUL.FTZ R42, R42, R26.reuse ;  /* 0x0000001a2a2a7220 */ /* 0x080fe20000410000 */
[----:B------:R2:W-:Y:S01]  /*7830*/  MUFU.EX2 R132, R3 ;  /* 0x0000000300847308 */ /* 0x0005e20000000800 */
[-C--:B------:R-:W-:Y:S02]  /*7840*/  FMUL.FTZ R43, R43, R26.reuse ;  /* 0x0000001a2b2b7220 */ /* 0x080fe40000410000 */
[-C--:B------:R-:W-:Y:S02]  /*7850*/  FMUL.FTZ R46, R46, R26.reuse ;  /* 0x0000001a2e2e7220 */ /* 0x080fe40000410000 */
[----:B------:R-:W-:-:S02]  /*7860*/  FMUL.FTZ R47, R47, R26 ;  /* 0x0000001a2f2f7220 */ /* 0x000fc40000410000 */
[----:B------:R-:W-:Y:S02]  /*7870*/  FMUL.FTZ R54, R54, R28 ;  /* 0x0000001c36367220 */ /* 0x000fe40000410000 */
[-C--:B-1----:R-:W-:Y:S02]  /*7880*/  FMUL.FTZ R144, R144, R27.reuse ;  /* 0x0000001b90907220 */ /* 0x082fe40000410000 */
[-C--:B------:R-:W-:Y:S02]  /*7890*/  FMUL.FTZ R145, R145, R27.reuse ;  /* 0x0000001b91917220 */ /* 0x080fe40000410000 */
[-C--:B------:R-:W-:Y:S02]  /*78a0*/  FMUL.FTZ R148, R148, R27.reuse ;  /* 0x0000001b94947220 */ /* 0x080fe40000410000 */
[----:B------:R-:W-:Y:S02]  /*78b0*/  FMUL.FTZ R149, R149, R27 ;  /* 0x0000001b95957220 */ /* 0x000fe40000410000 */
[----:B--2---:R-:W-:-:S02]  /*78c0*/  FFMA.FTZ R3, R183, c[0x0][0x23c], -R14 ;  /* 0x00008f00b7037a23 */ /* 0x004fc4000001080e */
[-C--:B------:R-:W-:Y:S02]  /*78d0*/  FMUL.FTZ R40, R40, R27.reuse ;  /* 0x0000001b28287220 */ /* 0x080fe40000410000 */
[----:B------:R-:W1:Y:S01]  /*78e0*/  MUFU.EX2 R221, R3 ;  /* 0x0000000300dd7308 */ /* 0x000e620000000800 */
[-C--:B------:R-:W-:Y:S02]  /*78f0*/  FMUL.FTZ R41, R41, R27.reuse ;  /* 0x0000001b29297220 */ /* 0x080fe40000410000 */
[-C--:B------:R-:W-:Y:S02]  /*7900*/  FMUL.FTZ R44, R44, R27.reuse ;  /* 0x0000001b2c2c7220 */ /* 0x080fe40000410000 */
[-C--:B------:R-:W-:Y:S02]  /*7910*/  FMUL.FTZ R45, R45, R27.reuse ;  /* 0x0000001b2d2d7220 */ /* 0x080fe40000410000 */
[----:B------:R-:W-:Y:S02]  /*7920*/  FMUL.FTZ R55, R55, R28 ;  /* 0x0000001c37377220 */ /* 0x000fe40000410000 */
[----:B------:R-:W-:-:S02]  /*7930*/  FMUL.FTZ R56, R56, R27 ;  /* 0x0000001b38387220 */ /* 0x000fc40000410000 */
[-C--:B------:R-:W-:Y:S02]  /*7940*/  FMUL.FTZ R57, R57, R27.reuse ;  /* 0x0000001b39397220 */ /* 0x080fe40000410000 */
[-C--:B------:R-:W-:Y:S02]  /*7950*/  FMUL.FTZ R58, R58, R26.reuse ;  /* 0x0000001a3a3a7220 */ /* 0x080fe40000410000 */
[----:B------:R-:W-:Y:S01]  /*7960*/  FMUL.FTZ R59, R59, R26 ;  /* 0x0000001a3b3b7220 */ /* 0x000fe20000410000 */
[----:B-1----:R-:W-:Y:S01]  /*7970*/  F2FP.BF16.PACK_AB R2, R221, R132 ;  /* 0x00000084dd02723e */ /* 0x002fe200000010ff */
[----:B------:R-:W-:Y:S02]  /*7980*/  FFMA.FTZ R3, R137, c[0x0][0x23c], -R13 ;  /* 0x00008f0089037a23 */ /* 0x000fe4000001080d */
[-C--:B------:R-:W-:Y:S01]  /*7990*/  FMUL.FTZ R60, R60, R27.reuse ;  /* 0x0000001b3c3c7220 */ /* 0x080fe20000410000 */
[----:B------:R-:W-:Y:S01]  /*79a0*/  LOP3.LUT R5, R5, R2, RZ, 0xc0, !PT ;  /* 0x0000000205057212 */ /* 0x000fe200078ec0ff */
[----:B------:R-:W1:Y:S01]  /*79b0*/  MUFU.EX2 R32, R3 ;  /* 0x0000000300207308 */ /* 0x000e620000000800 */
[----:B------:R-:W-:-:S02]  /*79c0*/  FMUL.FTZ R61, R61, R27 ;  /* 0x0000001b3d3d7220 */ /* 0x000fc40000410000 */
[-C--:B------:R-:W-:Y:S02]  /*79d0*/  FMUL.FTZ R62, R62, R26.reuse ;  /* 0x0000001a3e3e7220 */ /* 0x080fe40000410000 */
[----:B------:R-:W-:Y:S02]  /*79e0*/  FMUL.FTZ R63, R63, R26 ;  /* 0x0000001a3f3f7220 */ /* 0x000fe40000410000 */
[----:B------:R-:W-:Y:S02]  /*79f0*/  FMUL.FTZ R65, R65, R29 ;  /* 0x0000001d41417220 */ /* 0x000fe40000410000 */
[-C--:B------:R-:W-:Y:S02]  /*7a00*/  FMUL.FTZ R66, R66, R28.reuse ;  /* 0x0000001c42427220 */ /* 0x080fe40000410000 */
[----:B------:R-:W-:Y:S02]  /*7a10*/  FMUL.FTZ R67, R67, R28 ;  /* 0x0000001c43437220 */ /* 0x000fe40000410000 */
[----:B------:R-:W-:-:S02]  /*7a20*/  FMUL.FTZ R72, R72, R27 ;  /* 0x0000001b48487220 */ /* 0x000fc40000410000 */
[-C--:B------:R-:W-:Y:S01]  /*7a30*/  FMUL.FTZ R73, R73, R27.reuse ;  /* 0x0000001b49497220 */ /* 0x080fe20000410000 */
[----:B-1----:R-:W-:Y:S01]  /*7a40*/  F2FP.BF16.PACK_AB R2, R32, R200 ;  /* 0x000000c82002723e */ /* 0x002fe200000010ff */
[----:B------:R-:W-:Y:S02]  /*7a50*/  FFMA.FTZ R3, R181, c[0x0][0x23c], -R14 ;  /* 0x00008f00b5037a23 */ /* 0x000fe4000001080e */
[----:B------:R-:W-:Y:S01]  /*7a60*/  FMUL.FTZ R74, R74, R26 ;  /* 0x0000001a4a4a7220 */ /* 0x000fe20000410000 */
[----:B------:R-:W-:Y:S01]  /*7a70*/  LOP3.LUT R6, R6, R2, RZ, 0xc0, !PT ;  /* 0x0000000206067212 */ /* 0x000fe200078ec0ff */
[----:B------:R1:W-:Y:S01]  /*7a80*/  MUFU.EX2 R201, R3 ;  /* 0x0000000300c97308 */ /* 0x0003e20000000800 */
[----:B------:R-:W-:Y:S01]  /*7a90*/  F2FP.BF16.PACK_AB R2, R138, R178 ;  /* 0x000000b28a02723e */ /* 0x000fe200000010ff */
[----:B------:R-:W-:Y:S02]  /*7aa0*/  FMUL.FTZ R75, R75, R26 ;  /* 0x0000001a4b4b7220 */ /* 0x000fe40000410000 */
[-C--:B------:R-:W-:Y:S01]  /*7ab0*/  FMUL.FTZ R76, R76, R27.reuse ;  /* 0x0000001b4c4c7220 */ /* 0x080fe20000410000 */
[----:B------:R-:W-:Y:S01]  /*7ac0*/  LOP3.LUT R16, R16, R2, RZ, 0xc0, !PT ;  /* 0x0000000210107212 */ /* 0x000fe200078ec0ff */
[----:B------:R-:W-:Y:S01]  /*7ad0*/  HSET2.LE.AND R2, R20, R30, PT ;  /* 0x0000001e14027233 */ /* 0x000fe20003803000 */
[-C--:B------:R-:W-:Y:S01]  /*7ae0*/  FMUL.FTZ R77, R77, R27.reuse ;  /* 0x0000001b4d4d7220 */ /* 0x080fe20000410000 */
[----:B------:R-:W2:Y:S01]  /*7af0*/  LDSM.16.MT88.4 R20, [R205+0xa000] ;  /* 0x00a00000cd14783b */ /* 0x000ea20000004200 */
[----:B------:R-:W-:-:S02]  /*7b00*/  FMUL.FTZ R88, R88, R27 ;  /* 0x0000001b58587220 */ /* 0x000fc40000410000 */
[-C--:B------:R-:W-:Y:S02]  /*7b10*/  FMUL.FTZ R78, R78, R26.reuse ;  /* 0x0000001a4e4e7220 */ /* 0x080fe40000410000 */
[----:B------:R-:W-:Y:S02]  /*7b20*/  FMUL.FTZ R79, R79, R26 ;  /* 0x0000001a4f4f7220 */ /* 0x000fe40000410000 */
[-C--:B------:R-:W-:Y:S02]  /*7b30*/  FMUL.FTZ R89, R89, R27.reuse ;  /* 0x0000001b59597220 */ /* 0x080fe40000410000 */
[----:B-1----:R-:W-:Y:S02]  /*7b40*/  FFMA.FTZ R3, R34, c[0x0][0x23c], -R14 ;  /* 0x00008f0022037a23 */ /* 0x002fe4000001080e */
[-C--:B------:R-:W-:Y:S02]  /*7b50*/  FMUL.FTZ R92, R92, R27.reuse ;  /* 0x0000001b5c5c7220 */ /* 0x080fe40000410000 */
[----:B------:R1:W3:Y:S01]  /*7b60*/  MUFU.EX2 R33, R3 ;  /* 0x0000000300217308 */ /* 0x0002e20000000800 */
        /* <DEDUP_REMOVED lines=8> */
[----:B-1----:R-:W-:Y:S01]  /*7bf0*/  F2FP.BF16.PACK_AB R3, R133, R179 ;  /* 0x000000b38503723e */ /* 0x002fe200000010ff */
[----:B------:R-:W-:Y:S02]  /*7c00*/  FMUL.FTZ R159, R159, R26 ;  /* 0x0000001a9f9f7220 */ /* 0x000fe40000410000 */
[----:B------:R-:W-:Y:S01]  /*7c10*/  FMUL.FTZ R104, R104, R27 ;  /* 0x0000001b68687220 */ /* 0x000fe20000410000 */
[----:B------:R-:W-:Y:S01]  /*7c20*/  LOP3.LUT R17, R2, R3, RZ, 0xc0, !PT ;  /* 0x0000000302117212 */ /* 0x000fe200078ec0ff */
[--C-:B------:R-:W-:Y:S01]  /*7c30*/  HSET2.LE.AND R2, R31, R30.reuse, PT ;  /* 0x0000001e1f027233 */ /* 0x100fe20003803000 */
[----:B------:R-:W-:Y:S01]  /*7c40*/  F2FP.BF16.PACK_AB R3, R202, R222 ;  /* 0x000000deca03723e */ /* 0x000fe200000010ff */
[----:B------:R-:W-:Y:S01]  /*7c50*/  FMUL.FTZ R105, R105, R27 ;  /* 0x0000001b69697220 */ /* 0x000fe20000410000 */
[----:B---3--:R-:W-:Y:S01]  /*7c60*/  MOV R31, R33 ;  /* 0x00000021001f7202 */ /* 0x008fe20000000f00 */
[-C--:B------:R-:W-:Y:S01]  /*7c70*/  FMUL.FTZ R106, R106, R26.reuse ;  /* 0x0000001a6a6a7220 */ /* 0x080fe20000410000 */
[----:B------:R-:W-:Y:S01]  /*7c80*/  LOP3.LUT R18, R2, R3, RZ, 0xc0, !PT ;  /* 0x0000000302127212 */ /* 0x000fe200078ec0ff */
[--C-:B------:R-:W-:Y:S01]  /*7c90*/  HSET2.LE.AND R2, R25, R30.reuse, PT ;  /* 0x0000001e19027233 */ /* 0x100fe20003803000 */
[----:B------:R-:W-:Y:S01]  /*7ca0*/  F2FP.BF16.PACK_AB R3, R203, R223 ;  /* 0x000000dfcb03723e */ /* 0x000fe200000010ff */
[----:B------:R-:W-:Y:S01]  /*7cb0*/  FMUL.FTZ R107, R107, R26 ;  /* 0x0000001a6b6b7220 */ /* 0x000fe20000410000 */
[----:B------:R-:W-:Y:S01]  /*7cc0*/  MOV R25, R32 ;  /* 0x0000002000197202 */ /* 0x000fe20000000f00 */
[----:B------:R-:W-:Y:S01]  /*7cd0*/  FMUL.FTZ R160, R160, R27 ;  /* 0x0000001ba0a07220 */ /* 0x000fe20000410000 */
[----:B------:R-:W-:Y:S01]  /*7ce0*/  LOP3.LUT R19, R2, R3, RZ, 0xc0, !PT ;  /* 0x0000000302137212 */ /* 0x000fe200078ec0ff */
[----:B------:R-:W-:Y:S01]  /*7cf0*/  HSET2.LE.AND R3, R24, R30, PT ;  /* 0x0000001e18037233 */ /* 0x000fe20003803000 */
[----:B------:R-:W-:Y:S01]  /*7d00*/  F2FP.BF16.PACK_AB R2, R31, R201 ;  /* 0x000000c91f02723e */ /* 0x000fe200000010ff */
[----:B------:R-:W1:Y:S01]  /*7d10*/  LDSM.16.MT88.4 R32, [R207+0xa000] ;  /* 0x00a00000cf20783b */ /* 0x000e620000004200 */
[----:B------:R-:W-:-:S02]  /*7d20*/  FMUL.FTZ R161, R161, R27 ;  /* 0x0000001ba1a17220 */ /* 0x000fc40000410000 */
[----:B------:R-:W-:Y:S01]  /*7d30*/  LOP3.LUT R7, R3, R2, RZ, 0xc0, !PT ;  /* 0x0000000203077212 */ /* 0x000fe200078ec0ff */
[-C--:B--2---:R-:W-:Y:S01]  /*7d40*/  HMMA.16816.F32.BF16 R140, R16, R20.reuse, R140 ;  /* 0x00000014108c723c */ /* 0x084fe2000004188c */
[----:B------:R-:W-:Y:S02]  /*7d50*/  FFMA.FTZ R2, R191, c[0x0][0x23c], -R0 ;  /* 0x00008f00bf027a23 */ /* 0x000fe40000010800 */
        /* <DEDUP_REMOVED lines=11> */
[----:B--2---:R-:W-:-:S02]  /*7e10*/  FFMA.FTZ R2, R188, c[0x0][0x23c], -R0 ;  /* 0x00008f00bc027a23 */ /* 0x004fc40000010800 */
[-C--:B------:R-:W-:Y:S01]  /*7e20*/  FMUL.FTZ R128, R128, R27.reuse ;  /* 0x0000001b80807220 */ /* 0x080fe20000410000 */
[C---:B------:R-:W-:Y:S01]  /*7e30*/  HMMA.16816.F32.BF16 R244, R16.reuse, R22, R152 ;  /* 0x0000001610f4723c */ /* 0x040fe20000041898 */
[----:B------:R-:W2:Y:S01]  /*7e40*/  LDSM.16.MT88.4 R20, [R210+0xa000] ;  /* 0x00a00000d214783b */ /* 0x000ea20000004200 */
[----:B------:R3:W-:Y:S01]  /*7e50*/  MUFU.EX2 R188, R2 ;  /* 0x0000000200bc7308 */ /* 0x0007e20000000800 */
[----:B------:R-:W-:Y:S02]  /*7e60*/  FMUL.FTZ R129, R129, R27 ;  /* 0x0000001b81817220 */ /* 0x000fe40000410000 */
[-C--:B------:R-:W-:Y:S02]  /*7e70*/  FMUL.FTZ R126, R126, R26.reuse ;  /* 0x0000001a7e7e7220 */ /* 0x080fe40000410000 */
[----:B------:R-:W-:Y:S01]  /*7e80*/  MOV R155, R203 ;  /* 0x000000cb009b7202 */ /* 0x000fe20000000f00 */
[----:B------:R-:W-:Y:S01]  /*7e90*/  FMUL.FTZ R127, R127, R26 ;  /* 0x0000001a7f7f7220 */ /* 0x000fe20000410000 */
[----:B------:R-:W-:Y:S01]  /*7ea0*/  MOV R154, R202 ;  /* 0x000000ca009a7202 */ /* 0x000fe20000000f00 */
[----:B------:R-:W-:Y:S01]  /*7eb0*/  FMUL.FTZ R130, R130, R26 ;  /* 0x0000001a82827220 */ /* 0x000fe20000410000 */
[----:B------:R-:W-:Y:S01]  /*7ec0*/  MOV R153, R201 ;  /* 0x000000c900997202 */ /* 0x000fe20000000f00 */
[----:B-1----:R-:W-:Y:S01]  /*7ed0*/  HMMA.16816.F32.BF16 R228, R16, R34, R48 ;  /* 0x0000002210e4723c */ /* 0x002fe20000041830 */
[----:B------:R-:W-:Y:S01]  /*7ee0*/  MOV R152, R200 ;  /* 0x000000c800987202 */ /* 0x000fe20000000f00 */
[----:B------:R-:W-:-:S02]  /*7ef0*/  FMUL.FTZ R131, R131, R26 ;  /* 0x0000001a83837220 */ /* 0x000fc40000410000 */
[----:B------:R-:W-:Y:S02]  /*7f00*/  FMUL.FTZ R84, R84, R29 ;  /* 0x0000001d54547220 */ /* 0x000fe40000410000 */
[--C-:B---3--:R-:W-:Y:S01]  /*7f10*/  FFMA.FTZ R2, R187, c[0x0][0x23c], -R0.reuse ;  /* 0x00008f00bb027a23 */ /* 0x108fe20000010800 */
[----:B------:R-:W-:Y:S01]  /*7f20*/  MOV R51, R223 ;  /* 0x000000df00337202 */ /* 0x000fe20000000f00 */
[----:B------:R-:W-:Y:S01]  /*7f30*/  HMMA.16816.F32.BF16 R236, R16, R32, R36 ;  /* 0x0000002010ec723c */ /* 0x000fe20000041824 */
[----:B------:R-:W-:Y:S01]  /*7f40*/  MOV R50, R222 ;  /* 0x000000de00327202 */ /* 0x000fe20000000f00 */
[----:B------:R-:W1:Y:S01]  /*7f50*/  LDSM.16.MT88.4 R36, [R209+0xa000] ;  /* 0x00a00000d124783b */ /* 0x000e620000004200 */
[----:B------:R-:W-:Y:S01]  /*7f60*/  MOV R49, R221 ;  /* 0x000000dd00317202 */ /* 0x000fe20000000f00 */
[----:B------:R-:W-:Y:S01]  /*7f70*/  FFMA.FTZ R0, R180, c[0x0][0x23c], -R0 ;  /* 0x00008f00b4007a23 */ /* 0x000fe20000010800 */
[----:B------:R-:W-:Y:S01]  /*7f80*/  MOV R48, R220 ;  /* 0x000000dc00307202 */ /* 0x000fe20000000f00 */
[----:B------:R-:W-:-:S02]  /*7f90*/  FMUL.FTZ R85, R85, R29 ;  /* 0x0000001d55557220 */ /* 0x000fc40000410000 */
[C---:B------:R-:W-:Y:S01]  /*7fa0*/  HMMA.16816.F32.BF16 R232, R4.reuse, R32, R40 ;  /* 0x0000002004e8723c */ /* 0x040fe20000041828 */
[----:B------:R-:W-:Y:S01]  /*7fb0*/  LDSM.16.MT88.4 R40, [R210+0xb000] ;  /* 0x00b00000d228783b */ /* 0x000fe20000004200 */
[----:B------:R3:W-:Y:S01]  /*7fc0*/  MUFU.EX2 R187, R0 ;  /* 0x0000000000bb7308 */ /* 0x0007e20000000800 */
[-C--:B------:R-:W-:Y:S02]  /*7fd0*/  FMUL.FTZ R86, R86, R28.reuse ;  /* 0x0000001c56567220 */ /* 0x080fe40000410000 */
[----:B------:R-:W-:Y:S02]  /*7fe0*/  FMUL.FTZ R87, R87, R28 ;  /* 0x0000001c57577220 */ /* 0x000fe40000410000 */
[-C--:B------:R-:W-:Y:S01]  /*7ff0*/  FMUL.FTZ R68, R68, R29.reuse ;  /* 0x0000001d44447220 */ /* 0x080fe20000410000 */
[----:B------:R-:W-:Y:S01]  /*8000*/  HMMA.16816.F32.BF16 R200, R4, R34, R44 ;  /* 0x0000002204c8723c */ /* 0x000fe2000004182c */
[----:B------:R-:W4:Y:S01]  /*8010*/  LDSM.16.MT88.4 R32, [R207+0xb000] ;  /* 0x00b00000cf20783b */ /* 0x000f220000004200 */
[----:B------:R-:W-:-:S02]  /*8020*/  FMUL.FTZ R69, R69, R29 ;  /* 0x0000001d45457220 */ /* 0x000fc40000410000 */
[-C--:B------:R-:W-:Y:S01]  /*8030*/  FMUL.FTZ R70, R70, R28.reuse ;  /* 0x0000001c46467220 */ /* 0x080fe20000410000 */
[----:B------:R-:W-:Y:S01]  /*8040*/  LDSM.16.MT88.4 R44, [R209+0xb000] ;  /* 0x00b00000d12c783b */ /* 0x000fe20000004200 */
[-C--:B------:R-:W-:Y:S02]  /*8050*/  FMUL.FTZ R71, R71, R28.reuse ;  /* 0x0000001c47477220 */ /* 0x080fe40000410000 */
[-C--:B--2---:R-:W-:Y:S01]  /*8060*/  HMMA.16816.F32.BF16 R240, R16, R20.reuse, R52 ;  /* 0x0000001410f0723c */ /* 0x084fe20000041834 */
[-C--:B------:R-:W-:Y:S02]  /*8070*/  FMUL.FTZ R96, R96, R29.reuse ;  /* 0x0000001d60607220 */ /* 0x080fe40000410000 */
[----:B---3--:R-:W-:Y:S02]  /*8080*/  FFMA.FTZ R0, R192, c[0x0][0x23c], -R8 ;  /* 0x00008f00c0007a23 */ /* 0x008fe40000010808 */
[----:B------:R-:W-:Y:S02]  /*8090*/  FMUL.FTZ R97, R97, R29 ;  /* 0x0000001d61617220 */ /* 0x000fe40000410000 */
[----:B------:R2:W-:Y:S01]  /*80a0*/  MUFU.EX2 R181, R0 ;  /* 0x0000000000b57308 */ /* 0x0005e20000000800 */
        /* <DEDUP_REMOVED lines=10> */
[----:B------:R-:W-:Y:S01]  /*8150*/  HMMA.16816.F32.BF16 R220, R16, R22, R64 ;  /* 0x0000001610dc723c */ /* 0x000fe20000041840 */
[----:B------:R-:W2:Y:S01]  /*8160*/  LDSM.16.MT88.4 R20, [R205+0xb000] ;  /* 0x00b00000cd14783b */ /* 0x000ea20000004200 */
[----:B------:R-:W-:Y:S01]  /*8170*/  FMUL.FTZ R109, R109, R29 ;  /* 0x0000001d6d6d7220 */ /* 0x000fe20000410000 */
[----:B------:R3:W-:Y:S01]  /*8180*/  MUFU.EX2 R183, R0 ;  /* 0x0000000000b77308 */ /* 0x0007e20000000800 */
[-C--:B------:R-:W-:Y:S02]  /*8190*/  FMUL.FTZ R110, R110, R28.reuse ;  /* 0x0000001c6e6e7220 */ /* 0x080fe40000410000 */
[----:B------:R-:W-:Y:S01]  /*81a0*/  FMUL.FTZ R111, R111, R28 ;  /* 0x0000001c6f6f7220 */ /* 0x000fe20000410000 */
[----:B------:R-:W-:Y:S01]  /*81b0*/  MOV R65, R199 ;  /* 0x000000c700417202 */ /* 0x000fe20000000f00 */
[C---:B-1----:R-:W-:Y:S01]  /*81c0*/  HMMA.16816.F32.BF16 R72, R4.reuse, R36, R72 ;  /* 0x000000240448723c */ /* 0x042fe20000041848 */
[-C--:B------:R-:W-:Y:S01]  /*81d0*/  FMUL.FTZ R80, R80, R29.reuse ;  /* 0x0000001d50507220 */ /* 0x080fe20000410000 */
[----:B------:R-:W-:Y:S01]  /*81e0*/  MOV R64, R132 ;  /* 0x0000008400407202 */ /* 0x000fe20000000f00 */
[----:B------:R1:W-:Y:S01]  /*81f0*/  MUFU.EX2 R199, R2 ;  /* 0x0000000200c77308 */ /* 0x0003e20000000800 */
[----:B------:R-:W-:Y:S01]  /*8200*/  FMUL.FTZ R81, R81, R29 ;  /* 0x0000001d51517220 */ /* 0x000fe20000410000 */
[----:B------:R-:W-:Y:S01]  /*8210*/  MOV R66, R179 ;  /* 0x000000b300427202 */ /* 0x000fe20000000f00 */
[----:B------:R-:W-:Y:S01]  /*8220*/  FMUL.FTZ R82, R82, R28 ;  /* 0x0000001c52527220 */ /* 0x000fe20000410000 */
[----:B------:R-:W-:Y:S01]  /*8230*/  MOV R67, R178 ;  /* 0x000000b200437202 */ /* 0x000fe20000000f00 */
[----:B------:R-:W-:Y:S01]  /*8240*/  HMMA.16816.F32.BF16 R76, R4, R38, R76 ;  /* 0x00000026044c723c */ /* 0x000fe2000004184c */
[----:B------:R-:W-:-:S02]  /*8250*/  FMUL.FTZ R83, R83, R28 ;  /* 0x0000001c53537220 */ /* 0x000fc40000410000 */
[----:B---3--:R-:W-:Y:S02]  /*8260*/  FFMA.FTZ R0, R189, c[0x0][0x23c], -R8 ;  /* 0x00008f00bd007a23 */ /* 0x008fe40000010808 */
[-C--:B------:R-:W-:Y:S02]  /*8270*/  FMUL.FTZ R112, R112, R29.reuse ;  /* 0x0000001d70707220 */ /* 0x080fe40000410000 */
[----:B------:R3:W-:Y:S01]  /*8280*/  MUFU.EX2 R185, R0 ;  /* 0x0000000000b97308 */ /* 0x0007e20000000800 */
[----:B----4-:R-:W-:Y:S01]  /*8290*/  HMMA.16816.F32.BF16 R156, R4, R32, R156 ;  /* 0x00000020049c723c */ /* 0x010fe2000004189c */
[----:B------:R-:W-:Y:S02]  /*82a0*/  FMUL.FTZ R113, R113, R29 ;  /* 0x0000001d71717220 */ /* 0x000fe40000410000 */
[----:B-1----:R-:W-:-:S04]  /*82b0*/  IMAD.WIDE.U32 R2, R172, -0x2daee0ad, RZ ;  /* 0xd2511f53ac027825 */ /* 0x002fc800078e00ff */
[-C--:B------:R-:W-:Y:S01]  /*82c0*/  FMUL.FTZ R114, R114, R28.reuse ;  /* 0x0000001c72727220 */ /* 0x080fe20000410000 */
[C---:B------:R-:W-:Y:S01]  /*82d0*/  HMMA.16816.F32.BF16 R104, R4.reuse, R34, R104 ;  /* 0x000000220468723c */ /* 0x040fe20000041868 */
[--C-:B------:R-:W-:Y:S01]  /*82e0*/  SHF.R.U32.HI R15, RZ, 0x10, R2.reuse ;  /* 0x00000010ff0f7819 */ /* 0x100fe20000011602 */
[----:B------:R-:W-:Y:S01]  /*82f0*/  FMUL.FTZ R115, R115, R28 ;  /* 0x0000001c73737220 */ /* 0x000fe20000410000 */
[----:B------:R-:W-:Y:S01]  /*8300*/  SHF.R.U32.HI R24, RZ, 0x18, R2 ;  /* 0x00000018ff187819 */ /* 0x000fe20000011602 */
[-C--:B------:R-:W-:Y:S02]  /*8310*/  FMUL.FTZ R120, R120, R29.reuse ;  /* 0x0000001d78787220 */ /* 0x080fe40000410000 */
[----:B------:R-:W-:Y:S02]  /*8320*/  FMUL.FTZ R121, R121, R29 ;  /* 0x0000001d79797220 */ /* 0x000fe40000410000 */
[----:B---3--:R-:W-:Y:S01]  /*8330*/  FFMA.FTZ R0, R182, c[0x0][0x23c], -R8 ;  /* 0x00008f00b6007a23 */ /* 0x008fe20000010808 */
[----:B--2---:R-:W-:Y:S01]  /*8340*/  HMMA.16816.F32.BF16 R88, R4, R20, R88 ;  /* 0x000000140458723c */ /* 0x004fe20000041858 */
[----:B------:R-:W-:-:S02]  /*8350*/  FFMA.FTZ R8, R198, c[0x0][0x23c], -R14 ;  /* 0x00008f00c6087a23 */ /* 0x000fc4000001080e */
[----:B------:R1:W-:Y:S01]  /*8360*/  MUFU.EX2 R180, R0 ;  /* 0x0000000000b47308 */ /* 0x0003e20000000800 */
[-C--:B------:R-:W-:Y:S02]  /*8370*/  FMUL.FTZ R122, R122, R28.reuse ;  /* 0x0000001c7a7a7220 */ /* 0x080fe40000410000 */
[-C--:B------:R-:W-:Y:S02]  /*8380*/  FMUL.FTZ R123, R123, R28.reuse ;  /* 0x0000001c7b7b7220 */ /* 0x080fe40000410000 */
[----:B------:R-:W-:Y:S01]  /*8390*/  HMMA.16816.F32.BF16 R92, R4, R22, R92 ;  /* 0x00000016045c723c */ /* 0x000fe2000004185c */
[-C--:B------:R-:W-:Y:S02]  /*83a0*/  FMUL.FTZ R164, R164, R29.reuse ;  /* 0x0000001da4a47220 */ /* 0x080fe40000410000 */
[----:B------:R-:W-:Y:S02]  /*83b0*/  FMUL.FTZ R165, R165, R29 ;  /* 0x0000001da5a57220 */ /* 0x000fe40000410000 */
[----:B------:R-:W-:-:S02]  /*83c0*/  FMUL.FTZ R166, R166, R28 ;  /* 0x0000001ca6a67220 */ /* 0x000fc40000410000 */
[-C--:B------:R-:W-:Y:S01]  /*83d0*/  FMUL.FTZ R167, R167, R28.reuse ;  /* 0x0000001ca7a77220 */ /* 0x080fe20000410000 */
[C---:B------:R-:W-:Y:S01]  /*83e0*/  HMMA.16816.F32.BF16 R160, R4.reuse, R40, R160 ;  /* 0x0000002804a0723c */ /* 0x040fe200000418a0 */
[-C--:B------:R-:W-:Y:S02]  /*83f0*/  FMUL.FTZ R168, R168, R29.reuse ;  /* 0x0000001da8a87220 */ /* 0x080fe40000410000 */
[----:B-1----:R-:W-:Y:S02]  /*8400*/  FFMA.FTZ R0, R197, c[0x0][0x23c], -R13 ;  /* 0x00008f00c5007a23 */ /* 0x002fe4000001080d */
[----:B------:R-:W-:Y:S02]  /*8410*/  FMUL.FTZ R169, R169, R29 ;  /* 0x0000001da9a97220 */ /* 0x000fe40000410000 */
[----:B------:R1:W-:Y:S01]  /*8420*/  MUFU.EX2 R175, R0 ;  /* 0x0000000000af7308 */ /* 0x0003e20000000800 */
[----:B------:R-:W-:Y:S01]  /*8430*/  HMMA.16816.F32.BF16 R116, R4, R42, R116 ;  /* 0x0000002a0474723c */ /* 0x000fe20000041874 */
[----:B------:R-:W-:-:S02]  /*8440*/  FMUL.FTZ R170, R170, R28 ;  /* 0x0000001caaaa7220 */ /* 0x000fc40000410000 */
[----:B------:R-:W-:-:S05]  /*8450*/  FMUL.FTZ R171, R171, R28 ;  /* 0x0000001cabab7220 */ /* 0x000fca0000410000 */
[C---:B------:R-:W-:Y:S08]  /*8460*/  HMMA.16816.F32.BF16 R124, R4.reuse, R44, R124 ;  /* 0x0000002c047c723c */ /* 0x040ff0000004187c */
[----:B------:R-:W-:Y:S07]  /*8470*/  HMMA.16816.F32.BF16 R52, R4, R46, R128 ;  /* 0x0000002e0434723c */ /* 0x000fee0000041880 */
[----:B------:R-:W-:Y:S01]  /*8480*/  LOP3.LUT R4, R3, UR18, R174, 0x96, !PT ;  /* 0x0000001203047c12 */ /* 0x000fe2000f8e96ae */
[----:B------:R-:W-:Y:S01]  /*8490*/  HMMA.16816.F32.BF16 R84, R16, R20, R84 ;  /* 0x000000141054723c */ /* 0x000fe20000041854 */
[----:B------:R-:W-:Y:S01]  /*84a0*/  LOP3.LUT R6, R2, 0xffff, RZ, 0xc0, !PT ;  /* 0x0000ffff02067812 */ /* 0x000fe200078ec0ff */
[----:B------:R-:W-:Y:S01]  /*84b0*/  FFMA.FTZ R5, R195, c[0x0][0x23c], -R13 ;  /* 0x00008f00c3057a23 */ /* 0x000fe2000001080d */
[----:B------:R-:W-:-:S02]  /*84c0*/  MOV R130, R176 ;  /* 0x000000b000827202 */ /* 0x000fc40000000f00 */
[----:B------:R-:W-:Y:S01]  /*84d0*/  MOV R131, R177 ;  /* 0x000000b100837202 */ /* 0x000fe20000000f00 */
[----:B------:R2:W-:Y:S01]  /*84e0*/  MUFU.EX2 R174, R5 ;  /* 0x0000000500ae7308 */ /* 0x0005e20000000800 */
[----:B------:R-:W-:Y:S01]  /*84f0*/  LOP3.LUT R21, R2, 0xff, RZ, 0xc0, !PT ;  /* 0x000000ff02157812 */ /* 0x000fe200078ec0ff */
[----:B------:R-:W-:Y:S01]  /*8500*/  IMAD.WIDE.U32 R2, R173, -0x2daee0ad, RZ ;  /* 0xd2511f53ad027825 */ /* 0x000fe200078e00ff */
[----:B------:R-:W-:Y:S01]  /*8510*/  HMMA.16816.F32.BF16 R68, R16, R36, R68 ;  /* 0x000000241044723c */ /* 0x000fe20000041844 */
[----:B------:R-:W-:-:S03]  /*8520*/  MOV R129, R48 ;  /* 0x0000003000817202 */ /* 0x000fc60000000f00 */
[----:B-1----:R-:W-:Y:S02]  /*8530*/  LOP3.LUT R0, R3, UR18, R130, 0x96, !PT ;  /* 0x0000001203007c12 */ /* 0x002fe4000f8e9682 */
[----:B------:R-:W-:Y:S01]  /*8540*/  LOP3.LUT R7, R2, 0xffff, RZ, 0xc0, !PT ;  /* 0x0000ffff02077812 */ /* 0x000fe200078ec0ff */
[----:B------:R-:W-:Y:S01]  /*8550*/  FFMA.FTZ R3, R184, c[0x0][0x23c], -R13 ;  /* 0x00008f00b8037a23 */ /* 0x000fe2000001080d */
[----:B------:R-:W-:Y:S01]  /*8560*/  MOV R37, R138 ;  /* 0x0000008a00257202 */ /* 0x000fe20000000f00 */
[----:B------:R-:W-:Y:S01]  /*8570*/  HMMA.16816.F32.BF16 R100, R16, R32, R100 ;  /* 0x000000201064723c */ /* 0x000fe20000041864 */
[----:B------:R-:W-:Y:S01]  /*8580*/  SHF.R.U32.HI R20, RZ, 0x10, R2 ;  /* 0x00000010ff147819 */ /* 0x000fe20000011602 */
[----:B------:R-:W-:Y:S01]  /*8590*/  MUFU.EX2 R172, R3 ;  /* 0x0000000300ac7308 */ /* 0x000fe20000000800 */
[----:B------:R-:W-:Y:S02]  /*85a0*/  SHF.R.U32.HI R7, RZ, 0x8, R7 ;  /* 0x00000008ff077819 */ /* 0x000fe40000011607 */
[----:B--2---:R-:W-:-:S02]  /*85b0*/  SHF.R.U32.HI R5, RZ, 0x8, R6 ;  /* 0x00000008ff057819 */ /* 0x004fc40000011606 */
[----:B------:R-:W-:Y:S01]  /*85c0*/  LOP3.LUT R6, R20, 0xff, RZ, 0xc0, !PT ;  /* 0x000000ff14067812 */ /* 0x000fe200078ec0ff */
[C---:B------:R-:W-:Y:S01]  /*85d0*/  HMMA.16816.F32.BF16 R136, R16.reuse, R22, R96 ;  /* 0x000000161088723c */ /* 0x040fe20000041860 */
[----:B------:R-:W-:Y:S02]  /*85e0*/  PRMT R21, R21, 0x5410, R5 ;  /* 0x0000541015157816 */ /* 0x000fe40000000005 */
[----:B------:R-:W-:Y:S02]  /*85f0*/  LOP3.LUT R5, R15, 0xff, RZ, 0xc0, !PT ;  /* 0x000000ff0f057812 */ /* 0x000fe400078ec0ff */
[----:B------:R-:W-:Y:S02]  /*8600*/  MOV R36, R133 ;  /* 0x0000008500247202 */ /* 0x000fe40000000f00 */
[----:B------:R-:W-:Y:S01]  /*8610*/  LOP3.LUT R23, R2, 0xff, RZ, 0xc0, !PT ;  /* 0x000000ff02177812 */ /* 0x000fe200078ec0ff */
[C---:B------:R-:W-:Y:S01]  /*8620*/  HMMA.16816.F32.BF16 R132, R16.reuse, R34, R108 ;  /* 0x000000221084723c */ /* 0x040fe2000004186c */
[----:B------:R-:W-:Y:S01]  /*8630*/  SHF.R.U32.HI R22, RZ, 0x18, R2 ;  /* 0x00000018ff167819 */ /* 0x000fe20000011602 */
[----:B------:R-:W-:Y:S01]  /*8640*/  FFMA.FTZ R2, R194, c[0x0][0x23c], -R13 ;  /* 0x00008f00c2027a23 */ /* 0x000fe2000001080d */
[----:B------:R-:W-:Y:S01]  /*8650*/  MOV R96, R30 ;  /* 0x0000001e00607202 */ /* 0x000fe20000000f00 */
[--C-:B------:R-:W-:Y:S01]  /*8660*/  FFMA.FTZ R30, R186, c[0x0][0x23c], -R14.reuse ;  /* 0x00008f00ba1e7a23 */ /* 0x100fe2000001080e */
[----:B------:R-:W-:Y:S01]  /*8670*/  MOV R98, R25 ;  /* 0x0000001900627202 */ /* 0x000fe20000000f00 */
[----:B------:R1:W2:Y:S01]  /*8680*/  MUFU.EX2 R173, R2 ;  /* 0x0000000200ad7308 */ /* 0x0002a20000000800 */
[----:B------:R-:W-:Y:S01]  /*8690*/  MOV R97, R31 ;  /* 0x0000001f00617202 */ /* 0x000fe20000000f00 */
[----:B------:R-:W-:Y:S01]  /*86a0*/  FFMA.FTZ R31, R196, c[0x0][0x23c], -R14 ;  /* 0x00008f00c41f7a23 */ /* 0x000fe2000001080e */
[----:B------:R-:W-:Y:S01]  /*86b0*/  PRMT R20, R5, 0x5410, R24 ;  /* 0x0000541005147816 */ /* 0x000fe20000000018 */
[----:B------:R-:W-:Y:S01]  /*86c0*/  FFMA.FTZ R25, R193, c[0x0][0x23c], -R14 ;  /* 0x00008f00c1197a23 */ /* 0x000fe2000001080e */
[----:B------:R-:W-:Y:S01]  /*86d0*/  PRMT R13, R6, 0x5410, R22 ;  /* 0x00005410060d7816 */ /* 0x000fe20000000016 */
[----:B------:R-:W-:Y:S01]  /*86e0*/  HMMA.16816.F32.BF16 R176, R16, R38, R80 ;  /* 0x0000002610b0723c */ /* 0x000fe20000041850 */
[----:B------:R-:W-:Y:S01]  /*86f0*/  PRMT R14, R23, 0x5410, R7 ;  /* 0x00005410170e7816 */ /* 0x000fe20000000007 */
[----:B------:R3:W-:Y:S01]  /*8700*/  MUFU.EX2 R22, R8 ;  /* 0x0000000800167308 */ /* 0x0007e20000000800 */
[--C-:B------:R-:W-:Y:S01]  /*8710*/  SHF.R.U32.HI R5, RZ, 0x10, R4.reuse ;  /* 0x00000010ff057819 */ /* 0x100fe20000011604 */
[----:B------:R-:W4:Y:S01]  /*8720*/  LDSM.16.MT88.4 R108, [R207+0xb800] ;  /* 0x00b80000cf6c783b */ /* 0x000f220000004200 */
[----:B------:R-:W-:-:S02]  /*8730*/  SHF.R.U32.HI R7, RZ, 0x18, R4 ;  /* 0x00000018ff077819 */ /* 0x000fc40000011604 */
[----:B------:R-:W-:Y:S01]  /*8740*/  SHF.R.U32.HI R6, RZ, 0x18, R0 ;  /* 0x00000018ff067819 */ /* 0x000fe20000011600 */
[C---:B------:R-:W-:Y:S01]  /*8750*/  HMMA.16816.F32.BF16 R112, R16.reuse, R40, R112 ;  /* 0x000000281070723c */ /* 0x040fe20000041870 */
[----:B------:R-:W-:Y:S01]  /*8760*/  LOP3.LUT R5, R5, 0xff, RZ, 0xc0, !PT ;  /* 0x000000ff05057812 */ /* 0x000fe200078ec0ff */
[----:B------:R-:W-:Y:S01]  /*8770*/  MUFU.EX2 R25, R25 ;  /* 0x0000001900197308 */ /* 0x000fe20000000800 */
[C---:B-1----:R-:W-:Y:S02]  /*8780*/  LOP3.LUT R2, R4.reuse, 0xffff, RZ, 0xc0, !PT ;  /* 0x0000ffff04027812 */ /* 0x042fe400078ec0ff */
[----:B------:R-:W-:Y:S02]  /*8790*/  PRMT R7, R5, 0x5410, R7 ;  /* 0x0000541005077816 */ /* 0x000fe40000000007 */
[----:B------:R-:W-:Y:S01]  /*87a0*/  SHF.R.U32.HI R3, RZ, 0x8, R2 ;  /* 0x00000008ff037819 */ /* 0x000fe20000011602 */
[----:B------:R-:W-:Y:S01]  /*87b0*/  HMMA.16816.F32.BF16 R32, R16, R42, R120 ;  /* 0x0000002a1020723c */ /* 0x000fe20000041878 */
[----:B------:R-:W-:Y:S01]  /*87c0*/  LOP3.LUT R2, R4, 0xff, RZ, 0xc0, !PT ;  /* 0x000000ff04027812 */ /* 0x000fe200078ec0ff */
[----:B------:R-:W1:Y:S01]  /*87d0*/  MUFU.EX2 R30, R30 ;  /* 0x0000001e001e7308 */ /* 0x000e620000000800 */
[----:B---3--:R-:W-:Y:S01]  /*87e0*/  LOP3.LUT R8, R0, 0xff, RZ, 0xc0, !PT ;  /* 0x000000ff00087812 */ /* 0x008fe200078ec0ff */
[----:B------:R-:W3:Y:S01]  /*87f0*/  LDSM.16.MT88.4 R120, [R210+0xb800] ;  /* 0x00b80000d278783b */ /* 0x000ee20000004200 */
[----:B------:R-:W-:-:S02]  /*8800*/  PRMT R15, R2, 0x5410, R3 ;  /* 0x00005410020f7816 */ /* 0x000fc40000000003 */
[----:B------:R-:W-:Y:S01]  /*8810*/  LOP3.LUT R2, R0, 0xffff, RZ, 0xc0, !PT ;  /* 0x0000ffff00027812 */ /* 0x000fe200078ec0ff */
[C---:B------:R-:W-:Y:S01]  /*8820*/  HMMA.16816.F32.BF16 R164, R16.reuse, R44, R164 ;  /* 0x0000002c10a4723c */ /* 0x040fe200000418a4 */
[----:B------:R-:W-:Y:S01]  /*8830*/  SHF.R.U32.HI R3, RZ, 0x10, R0 ;  /* 0x00000010ff037819 */ /* 0x000fe20000011600 */
[--C-:B------:R-:W-:Y:S01]  /*8840*/  HSET2.LE.AND R0, R21, R96.reuse, PT ;  /* 0x0000006015007233 */ /* 0x100fe20003803000 */
[----:B------:R-:W-:Y:S01]  /*8850*/  SHF.R.U32.HI R4, RZ, 0x8, R2 ;  /* 0x00000008ff047819 */ /* 0x000fe20000011602 */
[----:B------:R-:W5:Y:S01]  /*8860*/  MUFU.EX2 R31, R31 ;  /* 0x0000001f001f7308 */ /* 0x000f620000000800 */
[----:B--2---:R-:W-:Y:S02]  /*8870*/  F2FP.BF16.PACK_AB R2, R172, R173 ;  /* 0x000000adac02723e */ /* 0x004fe400000010ff */
[----:B------:R-:W-:Y:S01]  /*8880*/  LOP3.LUT R3, R3, 0xff, RZ, 0xc0, !PT ;  /* 0x000000ff03037812 */ /* 0x000fe200078ec0ff */
[----:B------:R-:W-:Y:S01]  /*8890*/  HMMA.16816.F32.BF16 R16, R16, R46, R168 ;  /* 0x0000002e1010723c */ /* 0x000fe200000418a8 */
[----:B------:R-:W-:Y:S01]  /*88a0*/  LOP3.LUT R130, R0, R2, RZ, 0xc0, !PT ;  /* 0x0000000200827212 */ /* 0x000fe200078ec0ff */
[--C-:B------:R-:W-:Y:S01]  /*88b0*/  HSET2.LE.AND R0, R13, R96.reuse, PT ;  /* 0x000000600d007233 */ /* 0x100fe20003803000 */
[----:B------:R-:W-:Y:S01]  /*88c0*/  PRMT R6, R3, 0x5410, R6 ;  /* 0x0000541003067816 */ /* 0x000fe20000000006 */
[----:B------:R-:W-:Y:S01]  /*88d0*/  HSET2.LE.AND R2, R14, R96, PT ;  /* 0x000000600e027233 */ /* 0x000fe20003803000 */
[----:B------:R-:W-:-:S02]  /*88e0*/  PRMT R5, R8, 0x5410, R4 ;  /* 0x0000541008057816 */ /* 0x000fc40000000004 */
[----:B------:R-:W-:Y:S02]  /*88f0*/  F2FP.BF16.PACK_AB R3, R180, R185 ;  /* 0x000000b9b403723e */ /* 0x000fe400000010ff */
[----:B------:R-:W-:Y:S02]  /*8900*/  F2FP.BF16.PACK_AB R4, R187, R199 ;  /* 0x000000c7bb04723e */ /* 0x000fe400000010ff */
[----:B------:R-:W-:Y:S01]  /*8910*/  LOP3.LUT R171, R0, R3, RZ, 0xc0, !PT ;  /* 0x0000000300ab7212 */ /* 0x000fe200078ec0ff */
[--C-:B------:R-:W-:Y:S01]  /*8920*/  HSET2.LE.AND R0, R6, R96.reuse, PT ;  /* 0x0000006006007233 */ /* 0x100fe20003803000 */
[----:B------:R-:W-:Y:S01]  /*8930*/  LOP3.LUT R170, R2, R4, RZ, 0xc0, !PT ;  /* 0x0000000402aa7212 */ /* 0x000fe200078ec0ff */
[----:B------:R-:W-:Y:S01]  /*8940*/  HSET2.LE.AND R2, R5, R96, PT ;  /* 0x0000006005027233 */ /* 0x000fe20003803000 */
[----:B------:R-:W-:Y:S02]  /*8950*/  F2FP.BF16.PACK_AB R4, R183, R181 ;  /* 0x000000b5b704723e */ /* 0x000fe400000010ff */
[----:B------:R-:W-:-:S02]  /*8960*/  F2FP.BF16.PACK_AB R3, R188, R191 ;  /* 0x000000bfbc03723e */ /* 0x000fc400000010ff */
[----:B------:R-:W-:Y:S01]  /*8970*/  LOP3.LUT R169, R0, R4, RZ, 0xc0, !PT ;  /* 0x0000000400a97212 */ /* 0x000fe200078ec0ff */
[--C-:B------:R-:W-:Y:S01]  /*8980*/  HSET2.LE.AND R0, R20, R96.reuse, PT ;  /* 0x0000006014007233 */ /* 0x100fe20003803000 */
[----:B------:R-:W-:Y:S01]  /*8990*/  LOP3.LUT R168, R2, R3, RZ, 0xc0, !PT ;  /* 0x0000000302a87212 */ /* 0x000fe200078ec0ff */
[--C-:B------:R-:W-:Y:S01]  /*89a0*/  HSET2.LE.AND R3, R15, R96.reuse, PT ;  /* 0x000000600f037233 */ /* 0x100fe20003803000 */
[----:B-1----:R-:W-:Y:S02]  /*89b0*/  F2FP.BF16.PACK_AB R2, R30, R25 ;  /* 0x000000191e02723e */ /* 0x002fe400000010ff */
[----:B------:R-:W-:Y:S02]  /*89c0*/  F2FP.BF16.PACK_AB R4, R174, R175 ;  /* 0x000000afae04723e */ /* 0x000fe400000010ff */
[----:B------:R-:W-:Y:S01]  /*89d0*/  LOP3.LUT R131, R0, R2, RZ, 0xc0, !PT ;  /* 0x0000000200837212 */ /* 0x000fe200078ec0ff */
[----:B------:R-:W-:Y:S01]  /*89e0*/  HSET2.LE.AND R0, R7, R96, PT ;  /* 0x0000006007007233 */ /* 0x000fe20003803000 */
[----:B------:R-:W-:Y:S01]  /*89f0*/  LOP3.LUT R128, R3, R4, RZ, 0xc0, !PT ;  /* 0x0000000403807212 */ /* 0x000fe200078ec0ff */
[----:B----4-:R-:W-:Y:S01]  /*8a00*/  HMMA.16816.F32.BF16 R100, R168, R108, R100 ;  /* 0x0000006ca864723c */ /* 0x010fe20000041864 */
[----:B------:R-:W1:Y:S01]  /*8a10*/  LDSM.16.MT88.4 R4, [R209+0xb800] ;  /* 0x00b80000d104783b */ /* 0x000e620000004200 */
[----:B------:R-:W-:-:S02]  /*8a20*/  MOV R83, R49 ;  /* 0x0000003100537202 */ /* 0x000fc40000000f00 */
[----:B------:R-:W-:Y:S02]  /*8a30*/  MOV R82, R50 ;  /* 0x0000003200527202 */ /* 0x000fe40000000f00 */
[----:B------:R-:W-:Y:S02]  /*8a40*/  MOV R81, R51 ;  /* 0x0000003300517202 */ /* 0x000fe40000000f00 */
[----:B------:R-:W-:Y:S01]  /*8a50*/  MOV R80, R152 ;  /* 0x0000009800507202 */ /* 0x000fe20000000f00 */
[----:B------:R-:W-:Y:S01]  /*8a60*/  LDSM.16.MT88.4 R48, [R207+0xa800] ;  /* 0x00a80000cf30783b */ /* 0x000fe20000004200 */
[----:B------:R-:W-:Y:S01]  /*8a70*/  MOV R99, R155 ;  /* 0x0000009b00637202 */ /* 0x000fe20000000f00 */
[----:B---3--:R-:W-:Y:S01]  /*8a80*/  HMMA.16816.F32.BF16 R112, R168, R120, R112 ;  /* 0x00000078a870723c */ /* 0x008fe20000041870 */
[----:B------:R-:W-:Y:S02]  /*8a90*/  MOV R39, R153 ;  /* 0x0000009900277202 */ /* 0x000fe40000000f00 */
[----:B------:R-:W-:-:S02]  /*8aa0*/  MOV R38, R154 ;  /* 0x0000009a00267202 */ /* 0x000fc40000000f00 */
[----:B------:R-:W-:Y:S01]  /*8ab0*/  MOV R192, R97 ;  /* 0x0000006100c07202 */ /* 0x000fe20000000f00 */
[----:B------:R-:W2:Y:S01]  /*8ac0*/  LDSM.16.MT88.4 R152, [R205+0xa800] ;  /* 0x00a80000cd98783b */ /* 0x000ea20000004200 */
[----:B------:R-:W-:Y:S02]  /*8ad0*/  MOV R190, R98 ;  /* 0x0000006200be7202 */ /* 0x000fe40000000f00 */
[----:B------:R-:W-:Y:S02]  /*8ae0*/  MOV R189, R99 ;  /* 0x0000006300bd7202 */ /* 0x000fe40000000f00 */
[----:B------:R-:W-:Y:S01]  /*8af0*/  MOV R195, R80 ;  /* 0x0000005000c37202 */ /* 0x000fe20000000f00 */
[----:B------:R-:W-:Y:S01]  /*8b00*/  LDSM.16.MT88.4 R96, [R205+0xb800] ;  /* 0x00b80000cd60783b */ /* 0x000fe20000004200 */
[----:B------:R-:W-:Y:S02]  /*8b10*/  MOV R194, R81 ;  /* 0x0000005100c27202 */ /* 0x000fe40000000f00 */
[----:B------:R-:W-:-:S02]  /*8b20*/  MOV R184, R82 ;  /* 0x0000005200b87202 */ /* 0x000fc40000000f00 */
[----:B------:R-:W-:Y:S02]  /*8b30*/  MOV R198, R83 ;  /* 0x0000005300c67202 */ /* 0x000fe40000000f00 */
[----:B------:R-:W-:Y:S01]  /*8b40*/  MOV R24, R64 ;  /* 0x0000004000187202 */ /* 0x000fe20000000f00 */
[----:B------:R-:W-:Y:S01]  /*8b50*/  LDSM.16.MT88.4 R80, [R209+0xa800] ;  /* 0x00a80000d150783b */ /* 0x000fe20000004200 */
[----:B------:R-:W-:Y:S02]  /*8b60*/  MOV R23, R65 ;  /* 0x0000004100177202 */ /* 0x000fe40000000f00 */
[----:B------:R-:W-:Y:S02]  /*8b70*/  MOV R21, R66 ;  /* 0x0000004200157202 */ /* 0x000fe40000000f00 */
[----:B------:R-:W-:Y:S01]  /*8b80*/  MOV R8, R67 ;  /* 0x0000004300087202 */ /* 0x000fe20000000f00 */
[----:B------:R-:W-:Y:S01]  /*8b90*/  FFMA.FTZ R3, R251, R27, R23 ;  /* 0x0000001bfb037223 */ /* 0x000fe20000010017 */
[----:B------:R-:W3:Y:S01]  /*8ba0*/  LDSM.16.MT88.4 R64, [R210+0xa800] ;  /* 0x00a80000d240783b */ /* 0x000ee20000004200 */
[----:B-----5:R-:W-:-:S02]  /*8bb0*/  F2FP.BF16.PACK_AB R2, R31, R22 ;  /* 0x000000161f02723e */ /* 0x020fc400000010ff */
[----:B------:R-:W-:Y:S01]  /*8bc0*/  MOV R196, R129 ;  /* 0x0000008100c47202 */ /* 0x000fe20000000f00 */
[-C--:B-1----:R-:W-:Y:S01]  /*8bd0*/  HMMA.16816.F32.BF16 R164, R168, R4.reuse, R164 ;  /* 0x00000004a8a4723c */ /* 0x082fe200000418a4 */
[----:B------:R-:W-:Y:S02]  /*8be0*/  MOV R186, R37 ;  /* 0x0000002500ba7202 */ /* 0x000fe40000000f00 */
[----:B------:R-:W-:Y:S01]  /*8bf0*/  LOP3.LUT R129, R0, R2, RZ, 0xc0, !PT ;  /* 0x0000000200817212 */ /* 0x000fe200078ec0ff */
[----:B------:R-:W-:Y:S01]  /*8c00*/  FFMA.FTZ R0, R248, R29, R8 ;  /* 0x0000001df8007223 */ /* 0x000fe20000010008 */
[----:B------:R-:W-:Y:S01]  /*8c10*/  MOV R193, R36 ;  /* 0x0000002400c17202 */ /* 0x000fe20000000f00 */
[----:B------:R-:W-:Y:S01]  /*8c20*/  FFMA.FTZ R8, R249, R28, R21 ;  /* 0x0000001cf9087223 */ /* 0x000fe20000010015 */
[----:B------:R-:W-:Y:S01]  /*8c30*/  MOV R197, R39 ;  /* 0x0000002700c57202 */ /* 0x000fe20000000f00 */
[----:B------:R-:W-:Y:S01]  /*8c40*/  FFMA.FTZ R2, R250, R26, R24 ;  /* 0x0000001afa027223 */ /* 0x000fe20000010018 */
[----:B------:R-:W-:Y:S01]  /*8c50*/  MOV R182, R38 ;  /* 0x0000002600b67202 */ /* 0x000fe20000000f00 */
[----:B------:R-:W-:Y:S01]  /*8c60*/  FADD.FTZ R14, R186, R0 ;  /* 0x00000000ba0e7221 */ /* 0x000fe20000010000 */
[----:B------:R-:W-:Y:S01]  /*8c70*/  HMMA.16816.F32.BF16 R124, R128, R4, R124 ;  /* 0x00000004807c723c */ /* 0x000fe2000004187c */
[----:B------:R-:W-:-:S02]  /*8c80*/  FADD.FTZ R13, R193, R8 ;  /* 0x00000008c10d7221 */ /* 0x000fc40000010000 */
[----:B------:R-:W-:Y:S02]  /*8c90*/  FADD.FTZ R0, R196, R3 ;  /* 0x00000003c4007221 */ /* 0x000fe40000010000 */
[----:B------:R-:W-:Y:S02]  /*8ca0*/  FADD.FTZ R8, R198, R2 ;  /* 0x00000002c6087221 */ /* 0x000fe40000010000 */
[----:B------:R-:W-:Y:S01]  /*8cb0*/  FADD.FTZ R3, R184, R14 ;  /* 0x0000000eb8037221 */ /* 0x000fe20000010000 */
[----:B--2---:R-:W-:Y:S01]  /*8cc0*/  HMMA.16816.F32.BF16 R144, R128, R152, R144 ;  /* 0x000000988090723c */ /* 0x004fe20000041890 */
        /* <DEDUP_REMOVED lines=19> */
[C---:B---3--:R-:W-:Y:S01]  /*8e00*/  HMMA.16816.F32.BF16 R56, R128.reuse, R64, R56 ;  /* 0x000000408038723c */ /* 0x048fe20000041838 */
[----:B------:R-:W-:Y:S02]  /*8e10*/  FADD.FTZ R3, R185, R2 ;  /* 0x00000002b9037221 */ /* 0x000fe40000010000 */
[----:B------:R-:W-:Y:S02]  /*8e20*/  FADD.FTZ R2, R173, R0 ;  /* 0x00000000ad027221 */ /* 0x000fe40000010000 */
[----:B------:R-:W-:Y:S02]  /*8e30*/  FADD.FTZ R0, R25, R4 ;  /* 0x0000000419007221 */ /* 0x000fe40000010000 */
[----:B------:R-:W-:Y:S01]  /*8e40*/  FADD.FTZ R251, R172, R2 ;  /* 0x00000002acfb7221 */ /* 0x000fe20000010000 */
[----:B------:R-:W-:Y:S01]  /*8e50*/  HMMA.16816.F32.BF16 R60, R128, R66, R60 ;  /* 0x00000042803c723c */ /* 0x000fe2000004183c */
[----:B------:R-:W-:Y:S01]  /*8e60*/  FADD.FTZ R248, R187, R5 ;  /* 0x00000005bbf87221 */ /* 0x000fe20000010000 */
[----:B------:R-:W-:Y:S01]  /*8e70*/  MOV R2, R224 ;  /* 0x000000e000027202 */ /* 0x000fe20000000f00 */
[----:B------:R-:W-:-:S02]  /*8e80*/  FADD.FTZ R249, R180, R3 ;  /* 0x00000003b4f97221 */ /* 0x000fc40000010000 */
        /* <DEDUP_REMOVED lines=69> */
[C---:B------:R-:W-:Y:S01]  /*92e0*/  IADD3 R2, R0.reuse, 0x1, RZ ;  /* 0x0000000100027810 */ /* 0x040fe20007ffe0ff */
[----:B------:R-:W-:Y:S01]  /*92f0*/  @P3 STS.128 [R219+0xa800], RZ ;  /* 0x00a800ffdb003388 */ /* 0x000fe20000000c00 */
[----:B------:R-:W-:Y:S02]  /*9300*/  IADD3 R3, R0, 0x8, RZ ;  /* 0x0000000800037810 */ /* 0x000fe40007ffe0ff */
[CC--:B------:R-:W-:Y:S01]  /*9310*/  ISETP.GE.AND P4, PT, R2.reuse, R9.reuse, PT ;  /* 0x000000090200720c */ /* 0x0c0fe20003f86270 */
[----:B------:R-:W-:Y:S01]  /*9320*/  @!PT LDS RZ, [RZ] ;  /* 0x00000000fffff984 */ /* 0x000fe20000000800 */
[----:B------:R-:W-:Y:S01]  /*9330*/  @!PT LDS RZ, [RZ] ;  /* 0x00000000fffff984 */ /* 0x000fe20000000800 */
[----:B------:R-:W-:Y:S01]  /*9340*/  @!PT LDS RZ, [RZ] ;  /* 0x00000000fffff984 */ /* 0x000fe20000000800 */
[----:B------:R3:W-:Y:S01]  /*9350*/  @!P3 LDGSTS.E.BYPASS.LTC128B.128 [R219+0xa800], [R14.64] ;  /* 0x0a8000000edbbfae */ /* 0x0007e2000b901d5c */
[C---:B------:R-:W-:Y:S02]  /*9360*/  ISETP.GE.AND P1, PT, R2.reuse, R10, PT ;  /* 0x0000000a0200720c */ /* 0x040fe40003f26270 */
[----:B------:R-:W-:Y:S01]  /*9370*/  ISETP.GE.AND P0, PT, R2, R12, PT ;  /* 0x0000000c0200720c */ /* 0x000fe20003f06270 */
[----:B------:R-:W-:Y:S01]  /*9380*/  @P2 STS.128 [R219+0xb800], RZ ;  /* 0x00b800ffdb002388 */ /* 0x000fe20000000c00 */
[----:B------:R-:W-:-:S02]  /*9390*/  ISETP.GE.AND P5, PT, R3, R9, PT ;  /* 0x000000090300720c */ /* 0x000fc40003fa6270 */
[----:B------:R-:W-:Y:S01]  /*93a0*/  ISETP.GE.AND P6, PT, R2, R11, PT ;  /* 0x0000000b0200720c */ /* 0x000fe20003fc6270 */
[----:B------:R-:W-:Y:S01]  /*93b0*/  @!PT LDS RZ, [RZ] ;  /* 0x00000000fffff984 */ /* 0x000fe20000000800 */
[----:B------:R-:W-:Y:S01]  /*93c0*/  @!PT LDS RZ, [RZ] ;  /* 0x00000000fffff984 */ /* 0x000fe20000000800 */
[----:B------:R-:W-:Y:S01]  /*93d0*/  @!PT LDS RZ, [RZ] ;  /* 0x00000000fffff984 */ /* 0x000fe20000000800 */
[----:B------:R2:W-:Y:S04]  /*93e0*/  @!P2 LDGSTS.E.BYPASS.LTC128B.128 [R219+0xb800], [R4.64+0x80] ;  /* 0x0b80008004dbafae */ /* 0x0005e8000b901d5c */
[----:B-1----:R-:W-:Y:S04]  /*93f0*/  LDSM.16.M88.4 R16, [R206+0x2000] ;  /* 0x00200000ce10783b */ /* 0x002fe80000000200 */
[----:B------:R-:W1:Y:S04]  /*9400*/  LDSM.16.M88.4 R28, [R204+0x8800] ;  /* 0x00880000cc1c783b */ /* 0x000e680000000200 */
[----:B------:R-:W4:Y:S04]  /*9410*/  LDSM.16.M88.4 R32, [R204+0x8000] ;  /* 0x00800000cc20783b */ /* 0x000f280000000200 */
[----:B------:R-:W-:Y:S04]  /*9420*/  LDSM.16.M88.4 R132, [R218] ;  /* 0x00000000da84783b */ /* 0x000fe80000000200 */
[----:B------:R-:W-:Y:S04]  /*9430*/  LDSM.16.M88.4 R20, [R206] ;  /* 0x00000000ce14783b */ /* 0x000fe80000000200 */
[----:B------:R-:W-:Y:S04]  /*9440*/  LDSM.16.M88.4 R136, [R215] ;  /* 0x00000000d788783b */ /* 0x000fe80000000200 */
[----:B--2---:R-:W2:Y:S04]  /*9450*/  LDSM.16.M88.4 R4, [R208+0x2000] ;  /* 0x00200000d004783b */ /* 0x004ea80000000200 */
[----:B------:R-:W5:Y:S04]  /*9460*/  LDSM.16.M88.4 R24, [R208] ;  /* 0x00000000d018783b */ /* 0x000f680000000200 */
[----:B------:R-:W0:Y:S01]  /*9470*/  LDGDEPBAR ;  /* 0x00000000000079af */ /* 0x000e220000000000 */
[C---:B-1----:R-:W-:Y:S08]  /*9480*/  HMMA.16816.F32.BF16 R172, R16.reuse, R28, RZ ;  /* 0x0000001c10ac723c */ /* 0x042ff000000418ff */
[C---:B----4-:R-:W-:Y:S08]  /*9490*/  HMMA.16816.F32.BF16 R180, R16.reuse, R32, RZ ;  /* 0x0000002010b4723c */ /* 0x050ff000000418ff */
[C---:B------:R-:W-:Y:S08]  /*94a0*/  HMMA.16816.F32.BF16 R176, R16.reuse, R34, RZ ;  /* 0x0000002210b0723c */ /* 0x040ff000000418ff */
[----:B------:R-:W-:Y:S08]  /*94b0*/  HMMA.16816.F32.BF16 R16, R16, R30, RZ ;  /* 0x0000001e1010723c */ /* 0x000ff000000418ff */
[----:B--2---:R-:W-:Y:S08]  /*94c0*/  HMMA.16816.F32.BF16 R220, R4, R132, R172 ;  /* 0x0000008404dc723c */ /* 0x004ff000000418ac */
[C---:B------:R-:W-:Y:S08]  /*94d0*/  HMMA.16816.F32.BF16 R184, R20.reuse, R32, RZ ;  /* 0x0000002014b8723c */ /* 0x040ff000000418ff */
[C---:B------:R-:W-:Y:S01]  /*94e0*/  HMMA.16816.F32.BF16 R172, R20.reuse, R34, RZ ;  /* 0x0000002214ac723c */ /* 0x040fe200000418ff */
[----:B------:R-:W-:Y:S07]  /*94f0*/  LDSM.16.M88.4 R32, [R213+0x8800] ;  /* 0x00880000d520783b */ /* 0x000fee0000000200 */
[----:B------:R-:W-:Y:S08]  /*9500*/  HMMA.16816.F32.BF16 R188, R20, R28, RZ ;  /* 0x0000001c14bc723c */ /* 0x000ff000000418ff */
[C---:B------:R-:W-:Y:S08]  /*9510*/  HMMA.16816.F32.BF16 R180, R4.reuse, R136, R180 ;  /* 0x0000008804b4723c */ /* 0x040ff000000418b4 */
[C---:B------:R-:W-:Y:S08]  /*9520*/  HMMA.16816.F32.BF16 R200, R4.reuse, R138, R176 ;  /* 0x0000008a04c8723c */ /* 0x040ff000000418b0 */
[----:B------:R-:W-:Y:S01]  /*9530*/  HMMA.16816.F32.BF16 R192, R4, R134, R16 ;  /* 0x0000008604c0723c */ /* 0x000fe20000041810 */
[----:B------:R-:W1:Y:S04]  /*9540*/  LDSM.16.M88.4 R4, [R214+0x2000] ;  /* 0x00200000d604783b */ /* 0x000e680000000200 */
[----:B------:R-:W2:Y:S03]  /*9550*/  LDSM.16.M88.4 R16, [R213+0x8000] ;  /* 0x00800000d510783b */ /* 0x000ea60000000200 */
[----:B------:R-:W-:Y:S01]  /*9560*/  HMMA.16816.F32.BF16 R28, R20, R30, RZ ;  /* 0x0000001e141c723c */ /* 0x000fe200000418ff */
[----:B------:R-:W4:Y:S07]  /*9570*/  LDSM.16.M88.4 R20, [R214] ;  /* 0x00000000d614783b */ /* 0x000f2e0000000200 */
[C---:B-----5:R-:W-:Y:S08]  /*9580*/  HMMA.16816.F32.BF16 R176, R24.reuse, R136, R184 ;  /* 0x0000008818b0723c */ /* 0x060ff000000418b8 */
[C---:B------:R-:W-:Y:S08]  /*9590*/  HMMA.16816.F32.BF16 R172, R24.reuse, R138, R172 ;  /* 0x0000008a18ac723c */ /* 0x040ff000000418ac */
[C---:B------:R-:W-:Y:S08]  /*95a0*/  HMMA.16816.F32.BF16 R184, R24.reuse, R132, R188 ;  /* 0x0000008418b8723c */ /* 0x040ff000000418bc */
[----:B------:R-:W-:Y:S01]  /*95b0*/  HMMA.16816.F32.BF16 R136, R24, R134, R28 ;  /* 0x000000861888723c */ /* 0x000fe2000004181c */
[----:B------:R-:W-:Y:S04]  /*95c0*/  LDSM.16.M88.4 R24, [R212+0x2000] ;  /* 0x00200000d418783b */ /* 0x000fe80000000200 */
[----:B------:R-:W5:Y:S03]  /*95d0*/  LDSM.16.M88.4 R132, [R211] ;  /* 0x00000000d384783b */ /* 0x000f660000000200 */
[C---:B-1----:R-:W-:Y:S01]  /*95e0*/  HMMA.16816.F32.BF16 R196, R4.reuse, R34, R192 ;  /* 0x0000002204c4723c */ /* 0x042fe200000418c0 */
[----:B------:R-:W1:Y:S07]  /*95f0*/  LDSM.16.M88.4 R28, [R211+0x800] ;  /* 0x00080000d31c783b */ /* 0x000e6e0000000200 */
[C---:B--2---:R-:W-:Y:S08]  /*9600*/  HMMA.16816.F32.BF16 R180, R4.reuse, R16, R180 ;  /* 0x0000001004b4723c */ /* 0x044ff000000418b4 */
[----:B------:R-:W-:Y:S08]  /*9610*/  HMMA.16816.F32.BF16 R200, R4, R18, R200 ;  /* 0x0000001204c8723c */ /* 0x000ff000000418c8 */
[C---:B----4-:R-:W-:Y:S08]  /*9620*/  HMMA.16816.F32.BF16 R192, R20.reuse, R16, R176 ;  /* 0x0000001014c0723c */ /* 0x050ff000000418b0 */
[----:B------:R-:W-:Y:S01]  /*9630*/  HMMA.16816.F32.BF16 R188, R20, R18, R172 ;  /* 0x0000001214bc723c */ /* 0x000fe200000418ac */
[----:B------:R-:W2:Y:S07]  /*9640*/  LDSM.16.M88.4 R16, [R212] ;  /* 0x00000000d410783b */ /* 0x000eae0000000200 */
[-C--:B------:R-:W-:Y:S01]  /*9650*/  HMMA.16816.F32.BF16 R220, R4, R32.reuse, R220 ;  /* 0x0000002004dc723c */ /* 0x080fe200000418dc */
[----:B------:R-:W-:Y:S07]  /*9660*/  LDSM.16.M88.4 R4, [R206+0x6000] ;  /* 0x00600000ce04783b */ /* 0x000fee0000000200 */
[C---:B------:R-:W-:Y:S08]  /*9670*/  HMMA.16816.F32.BF16 R184, R20.reuse, R32, R184 ;  /* 0x0000002014b8723c */ /* 0x040ff000000418b8 */
[----:B------:R-:W-:Y:S01]  /*9680*/  HMMA.16816.F32.BF16 R136, R20, R34, R136 ;  /* 0x000000221488723c */ /* 0x000fe20000041888 */
[----:B------:R-:W4:Y:S04]  /*9690*/  LDSM.16.M88.4 R32, [R204+0x9000] ;  /* 0x00900000cc20783b */ /* 0x000f280000000200 */
[----:B------:R-:W3:Y:S03]  /*96a0*/  LDSM.16.M88.4 R20, [R204+0x9800] ;  /* 0x00980000cc14783b */ /* 0x000ee60000000200 */
[C---:B-----5:R-:W-:Y:S08]  /*96b0*/  HMMA.16816.F32.BF16 R180, R24.reuse, R132, R180 ;  /* 0x0000008418b4723c */ /* 0x060ff000000418b4 */
[C---:B------:R-:W-:Y:S08]  /*96c0*/  HMMA.16816.F32.BF16 R176, R24.reuse, R134, R200 ;  /* 0x0000008618b0723c */ /* 0x040ff000000418c8 */
[C---:B-1----:R-:W-:Y:S08]  /*96d0*/  HMMA.16816.F32.BF16 R172, R24.reuse, R28, R220 ;  /* 0x0000001c18ac723c */ /* 0x042ff000000418dc */
[----:B------:R-:W-:Y:S08]  /*96e0*/  HMMA.16816.F32.BF16 R24, R24, R30, R196 ;  /* 0x0000001e1818723c */ /* 0x000ff000000418c4 */
[C---:B--2---:R-:W-:Y:S08]  /*96f0*/  HMMA.16816.F32.BF16 R220, R16.reuse, R132, R192 ;  /* 0x0000008410dc723c */ /* 0x044ff000000418c0 */
[C---:B------:R-:W-:Y:S08]  /*9700*/  HMMA.16816.F32.BF16 R200, R16.reuse, R134, R188 ;  /* 0x0000008610c8723c */ /* 0x040ff000000418bc */
[C---:B------:R-:W-:Y:S08]  /*9710*/  HMMA.16816.F32.BF16 R192, R16.reuse, R28, R184 ;  /* 0x0000001c10c0723c */ /* 0x040ff000000418b8 */
[----:B------:R-:W-:Y:S01]  /*9720*/  HMMA.16816.F32.BF16 R188, R16, R30, R136 ;  /* 0x0000001e10bc723c */ /* 0x000fe20000041888 */
[----:B------:R-:W1:Y:S04]  /*9730*/  LDSM.16.M88.4 R16, [R206+0x4000] ;  /* 0x00400000ce10783b */ /* 0x000e680000000200 */
[----:B------:R-:W-:Y:S03]  /*9740*/  LDSM.16.M88.4 R136, [R216] ;  /* 0x00000000d888783b */ /* 0x000fe60000000200 */
[C---:B----4-:R-:W-:Y:S08]  /*9750*/  HMMA.16816.F32.BF16 R196, R4.reuse, R32, R180 ;  /* 0x0000002004c4723c */ /* 0x050ff000000418b4 */
[C---:B------:R-:W-:Y:S08]  /*9760*/  HMMA.16816.F32.BF16 R184, R4.reuse, R34, R176 ;  /* 0x0000002204b8723c */ /* 0x040ff000000418b0 */
[C---:B---3--:R-:W-:Y:S08]  /*9770*/  HMMA.16816.F32.BF16 R132, R4.reuse, R20, R172 ;  /* 0x000000140484723c */ /* 0x048ff000000418ac */
[----:B------:R-:W-:Y:S01]  /*9780*/  HMMA.16816.F32.BF16 R28, R4, R22, R24 ;  /* 0x00000016041c723c */ /* 0x000fe20000041818 */
[----:B------:R-:W2:Y:S04]  /*9790*/  LDSM.16.M88.4 R4, [R208+0x6000] ;  /* 0x00600000d004783b */ /* 0x000ea80000000200 */
[----:B------:R-:W3:Y:S03]  /*97a0*/  LDSM.16.M88.4 R24, [R217] ;  /* 0x00000000d918783b */ /* 0x000ee60000000200 */
[C---:B-1----:R-:W-:Y:S08]  /*97b0*/  HMMA.16816.F32.BF16 R192, R16.reuse, R20, R192 ;  /* 0x0000001410c0723c */ /* 0x042ff000000418c0 */
[C---:B------:R-:W-:Y:S01]  /*97c0*/  HMMA.16816.F32.BF16 R176, R16.reuse, R22, R188 ;  /* 0x0000001610b0723c */ /* 0x040fe200000418bc */
[----:B------:R-:W1:Y:S07]  /*97d0*/  LDSM.16.M88.4 R20, [R208+0x4000] ;  /* 0x00400000d014783b */ /* 0x000e6e0000000200 */
[C---:B------:R-:W-:Y:S08]  /*97e0*/  HMMA.16816.F32.BF16 R172, R16.reuse, R32, R220 ;  /* 0x0000002010ac723c */ /* 0x040ff000000418dc */
[----:B------:R-:W-:Y:S01]  /*97f0*/  HMMA.16816.F32.BF16 R180, R16, R34, R200 ;  /* 0x0000002210b4723c */ /* 0x000fe200000418c8 */
[----:B------:R-:W-:Y:S04]  /*9800*/  LDSM.16.M88.4 R16, [R214+0x4000] ;  /* 0x00400000d610783b */ /* 0x000fe80000000200 */
[----:B------:R-:W-:Y:S03]  /*9810*/  LDSM.16.M88.4 R32, [R211+0x1000] ;  /* 0x00100000d320783b */ /* 0x000fe60000000200 */
[C---:B--2---:R-:W-:Y:S01]  /*9820*/  HMMA.16816.F32.BF16 R200, R4.reuse, R136, R132 ;  /* 0x0000008804c8723c */ /* 0x044fe20000041884 */
[----:B------:R-:W2:Y:S07]  /*9830*/  LDSM.16.M88.4 R132, [R213+0x9000] ;  /* 0x00900000d584783b */ /* 0x000eae0000000200 */
[C---:B---3--:R-:W-:Y:S08]  /*9840*/  HMMA.16816.F32.BF16 R188, R4.reuse, R24, R196 ;  /* 0x0000001804bc723c */ /* 0x048ff000000418c4 */
[C---:B------:R-:W-:Y:S08]  /*9850*/  HMMA.16816.F32.BF16 R184, R4.reuse, R26, R184 ;  /* 0x0000001a04b8723c */ /* 0x040ff000000418b8 */
[----:B------:R-:W-:Y:S01]  /*9860*/  HMMA.16816.F32.BF16 R196, R4, R138, R28 ;  /* 0x0000008a04c4723c */ /* 0x000fe2000004181c */
[----:B------:R-:W3:Y:S04]  /*9870*/  LDSM.16.M88.4 R4, [R214+0x6000] ;  /* 0x00600000d604783b */ /* 0x000ee80000000200 */
[----:B------:R-:W4:Y:S03]  /*9880*/  LDSM.16.M88.4 R28, [R213+0x9800] ;  /* 0x00980000d51c783b */ /* 0x000f260000000200 */
[C---:B-1----:R-:W-:Y:S08]  /*9890*/  HMMA.16816.F32.BF16 R172, R20.reuse, R24, R172 ;  /* 0x0000001814ac723c */ /* 0x042ff000000418ac */
[C---:B------:R-:W-:Y:S01]  /*98a0*/  HMMA.16816.F32.BF16 R180, R20.reuse, R26, R180 ;  /* 0x0000001a14b4723c */ /* 0x040fe200000418b4 */
[----:B------:R-:W1:Y:S07]  /*98b0*/  LDSM.16.M88.4 R24, [R212+0x4000] ;  /* 0x00400000d418783b */ /* 0x000e6e0000000200 */
[C---:B------:R-:W-:Y:S08]  /*98c0*/  HMMA.16816.F32.BF16 R192, R20.reuse, R136, R192 ;  /* 0x0000008814c0723c */ /* 0x040ff000000418c0 */
[----:B------:R-:W-:Y:S01]  /*98d0*/  HMMA.16816.F32.BF16 R176, R20, R138, R176 ;  /* 0x0000008a14b0723c */ /* 0x000fe200000418b0 */
[----:B------:R-:W5:Y:S07]  /*98e0*/  LDSM.16.M88.4 R20, [R212+0x6000] ;  /* 0x00600000d414783b */ /* 0x000f6e0000000200 */
[-C--:B--2---:R-:W-:Y:S08]  /*98f0*/  HMMA.16816.F32.BF16 R136, R16, R132.reuse, R172 ;  /* 0x000000841088723c */ /* 0x084ff000000418ac */
[C---:B---3--:R-:W-:Y:S08]  /*9900*/  HMMA.16816.F32.BF16 R188, R4.reuse, R132, R188 ;  /* 0x0000008404bc723c */ /* 0x048ff000000418bc */
[-C--:B------:R-:W-:Y:S08]  /*9910*/  HMMA.16816.F32.BF16 R184, R4, R134.reuse, R184 ;  /* 0x0000008604b8723c */ /* 0x080ff000000418b8 */
[C---:B------:R-:W-:Y:S08]  /*9920*/  HMMA.16816.F32.BF16 R132, R16.reuse, R134, R180 ;  /* 0x000000861084723c */ /* 0x040ff000000418b4 */
[C---:B----4-:R-:W-:Y:S08]  /*9930*/  HMMA.16816.F32.BF16 R172, R16.reuse, R28, R192 ;  /* 0x0000001c10ac723c */ /* 0x050ff000000418c0 */
[----:B------:R-:W-:Y:S01]  /*9940*/  HMMA.16816.F32.BF16 R176, R16, R30, R176 ;  /* 0x0000001e10b0723c */ /* 0x000fe200000418b0 */
[----:B------:R-:W2:Y:S01]  /*9950*/  LDSM.16.M88.4 R16, [R211+0x1800] ;  /* 0x00180000d310783b */ /* 0x000ea20000000200 */
[----:B------:R-:W-:-:S06]  /*9960*/  DEPBAR.LE SB0, 0x0 ;  /* 0x000080000000791a */ /* 0x000fcc0000000000 */
[-C--:B-1----:R-:W-:Y:S08]  /*9970*/  HMMA.16816.F32.BF16 R136, R24, R32.reuse, R136 ;  /* 0x000000201888723c */ /* 0x082ff00000041888 */
[----:B-----5:R-:W-:Y:S08]  /*9980*/  HMMA.16816.F32.BF16 R188, R20, R32, R188 ;  /* 0x0000002014bc723c */ /* 0x020ff000000418bc */
[C---:B------:R-:W-:Y:S08]  /*9990*/  HMMA.16816.F32.BF16 R200, R4.reuse, R28, R200 ;  /* 0x0000001c04c8723c */ /* 0x040ff000000418c8 */
[----:B------:R-:W-:Y:S01]  /*99a0*/  HMMA.16816.F32.BF16 R196, R4, R30, R196 ;  /* 0x0000001e04c4723c */ /* 0x000fe200000418c4 */
[----:B------:R-:W1:Y:S07]  /*99b0*/  I2F R4, R2 ;  /* 0x0000000200047306 */ /* 0x000e6e0000201400 */
[-C--:B------:R-:W-:Y:S01]  /*99c0*/  HMMA.16816.F32.BF16 R132, R24, R34.reuse, R132 ;  /* 0x000000221884723c */ /* 0x080fe20000041884 */
[----:B------:R-:W3:Y:S07]  /*99d0*/  I2F R6, R3 ;  /* 0x0000000300067306 */ /* 0x000eee0000201400 */
[----:B------:R-:W-:Y:S01]  /*99e0*/  HMMA.16816.F32.BF16 R32, R20, R34, R184 ;  /* 0x000000221420723c */ /* 0x000fe200000418b8 */
[----:B-1----:R-:W-:Y:S01]  /*99f0*/  FFMA.FTZ R8, R4, UR4, R137 ;  /* 0x0000000404087c23 */ /* 0x002fe20008010089 */
[----:B------:R-:W-:Y:S01]  /*9a00*/  IADD3 R2, R0, 0x9, RZ ;  /* 0x0000000900027810 */ /* 0x000fe20007ffe0ff */
[----:B------:R-:W-:-:S02]  /*9a10*/  FFMA.FTZ R7, R4, UR4, R139 ;  /* 0x0000000404077c23 */ /* 0x000fc4000801008b */
[----:B------:R-:W-:Y:S01]  /*9a20*/  FFMA.FTZ R5, R4, UR4, R189 ;  /* 0x0000000404057c23 */ /* 0x000fe200080100bd */
[----:B------:R-:W-:Y:S02]  /*9a30*/  FSEL R139, R8, -INF , !P4 ;  /* 0xff800000088b7808 */ /* 0x000fe40006000000 */
[----:B------:R-:W-:Y:S01]  /*9a40*/  FSEL R182, R7, -INF , !P1 ;  /* 0xff80000007b67808 */ /* 0x000fe20004800000 */
[-C--:B--2---:R-:W-:Y:S01]  /*9a50*/  HMMA.16816.F32.BF16 R172, R24, R16.reuse, R172 ;  /* 0x0000001018ac723c */ /* 0x084fe200000418ac */
[----:B------:R-:W-:Y:S02]  /*9a60*/  FSEL R184, R5, -INF , !P0 ;  /* 0xff80000005b87808 */ /* 0x000fe40004000000 */
[C---:B------:R-:W-:Y:S01]  /*9a70*/  ISETP.GE.AND P4, PT, R3.reuse, R10, PT ;  /* 0x0000000a0300720c */ /* 0x040fe20003f86270 */
[----:B------:R-:W1:Y:S01]  /*9a80*/  I2F R5, R2 ;  /* 0x0000000200057306 */ /* 0x000e620000201400 */
[----:B------:R-:W-:Y:S01]  /*9a90*/  BAR.SYNC.DEFER_BLOCKING 0x0 ;  /* 0x0000000000007b1d */ /* 0x000fe20000010000 */
[C---:B------:R-:W-:Y:S01]  /*9aa0*/  ISETP.GE.AND P1, PT, R3.reuse, R12, PT ;  /* 0x0000000c0300720c */ /* 0x040fe20003f26270 */
[----:B---3--:R-:W-:Y:S01]  /*9ab0*/  FFMA.FTZ R8, R6, UR4, R132 ;  /* 0x0000000406087c23 */ /* 0x008fe20008010084 */
[----:B------:R-:W-:Y:S01]  /*9ac0*/  ISETP.GE.AND P0, PT, R3, R11, PT ;  /* 0x0000000b0300720c */ /* 0x000fe20003f06270 */
[----:B------:R-:W-:Y:S01]  /*9ad0*/  FFMA.FTZ R3, R4, UR4, R191 ;  /* 0x0000000404037c23 */ /* 0x000fe200080100bf */
[----:B------:R-:W-:Y:S01]  /*9ae0*/  IADD3 R4, R0, 0x10, RZ ;  /* 0x0000001000047810 */ /* 0x000fe20007ffe0ff */
[----:B------:R-:W-:Y:S01]  /*9af0*/  FFMA.FTZ R7, R6, UR4, R134 ;  /* 0x0000000406077c23 */ /* 0x000fe20008010086 */
[----:B------:R-:W-:Y:S01]  /*9b00*/  FSEL R132, R8, -INF , !P5 ;  /* 0xff80000008847808 */ /* 0x000fe20006800000 */
[----:B------:R-:W-:Y:S01]  /*9b10*/  HMMA.16816.F32.BF16 R28, R20, R16, R200 ;  /* 0x00000010141c723c */ /* 0x000fe200000418c8 */
[----:B------:R-:W-:Y:S01]  /*9b20*/  FSEL R183, R3, -INF , !P6 ;  /* 0xff80000003b77808 */ /* 0x000fe20007000000 */
[----:B------:R-:W-:Y:S01]  /*9b30*/  FFMA.FTZ R3, R6, UR4, R32 ;  /* 0x0000000406037c23 */ /* 0x000fe20008010020 */
[----:B------:R-:W-:-:S02]  /*9b40*/  FSEL R137, R7, -INF , !P4 ;  /* 0xff80000007897808 */ /* 0x000fc40006000000 */
[C---:B------:R-:W-:Y:S02]  /*9b50*/  ISETP.GE.AND P6, PT, R2.reuse, R9, PT ;  /* 0x000000090200720c */ /* 0x040fe40003fc6270 */
[----:B------:R-:W-:Y:S01]  /*9b60*/  FSEL R181, R3, -INF , !P1 ;  /* 0xff80000003b57808 */ /* 0x000fe20004800000 */
[C---:B-1----:R-:W-:Y:S01]  /*9b70*/  FFMA.FTZ R8, R5.reuse, UR4, R133 ;  /* 0x0000000405087c23 */ /* 0x042fe20008010085 */
[C---:B------:R-:W-:Y:S01]  /*9b80*/  ISETP.GE.AND P5, PT, R2.reuse, R10, PT ;  /* 0x0000000a0200720c */ /* 0x040fe20003fa6270 */
[C---:B------:R-:W-:Y:S01]  /*9b90*/  FFMA.FTZ R7, R5.reuse, UR4, R135 ;  /* 0x0000000405077c23 */ /* 0x040fe20008010087 */
[C---:B------:R-:W-:Y:S01]  /*9ba0*/  ISETP.GE.AND P4, PT, R2.reuse, R12, PT ;  /* 0x0000000c0200720c */ /* 0x040fe20003f86270 */
[-C--:B------:R-:W-:Y:S01]  /*9bb0*/  HMMA.16816.F32.BF16 R20, R20, R18.reuse, R196 ;  /* 0x000000121414723c */ /* 0x080fe200000418c4 */
[----:B------:R-:W-:Y:S01]  /*9bc0*/  ISETP.GE.AND P1, PT, R2, R11, PT ;  /* 0x0000000b0200720c */ /* 0x000fe20003f26270 */
[----:B------:R-:W-:Y:S01]  /*9bd0*/  FFMA.FTZ R2, R6, UR4, R34 ;  /* 0x0000000406027c23 */ /* 0x000fe20008010022 */
[----:B------:R-:W-:Y:S01]  /*9be0*/  IADD3 R3, R0, 0x11, RZ ;  /* 0x0000001100037810 */ /* 0x000fe20007ffe0ff */
        /* <DEDUP_REMOVED lines=8> */
[----:B------:R-:W-:Y:S02]  /*9c70*/  FSEL R133, R2, -INF , !P4 ;  /* 0xff80000002857808 */ /* 0x000fe40006000000 */
[C---:B------:R-:W-:Y:S02]  /*9c80*/  ISETP.GE.AND P6, PT, R4.reuse, R10, PT ;  /* 0x0000000a0400720c */ /* 0x040fe40003fc6270 */
[C---:B------:R-:W-:Y:S02]  /*9c90*/  ISETP.GE.AND P5, PT, R4.reuse, R12, PT ;  /* 0x0000000c0400720c */ /* 0x040fe40003fa6270 */
[----:B------:R-:W-:Y:S01]  /*9ca0*/  ISETP.GE.AND P4, PT, R4, R11, PT ;  /* 0x0000000b0400720c */ /* 0x000fe20003f86270 */
[----:B-1----:R-:W-:Y:S01]  /*9cb0*/  FFMA.FTZ R5, R6, UR4, R174 ;  /* 0x0000000406057c23 */ /* 0x002fe200080100ae */
[----:B------:R-:W1:Y:S01]  /*9cc0*/  I2F R4, R3 ;  /* 0x0000000300047306 */ /* 0x000e620000201400 */
[----:B------:R-:W-:Y:S01]  /*9cd0*/  IADD3 R2, R0, 0x18, RZ ;  /* 0x0000001800027810 */ /* 0x000fe20007ffe0ff */
[----:B------:R-:W-:Y:S01]  /*9ce0*/  FFMA.FTZ R7, R6, UR4, R172 ;  /* 0x0000000406077c23 */ /* 0x000fe200080100ac */
[----:B------:R-:W-:Y:S01]  /*9cf0*/  FSEL R34, R8, -INF , !P1 ;  /* 0xff80000008227808 */ /* 0x000fe20004800000 */
[C---:B------:R-:W-:Y:S01]  /*9d00*/  FFMA.FTZ R8, R6.reuse, UR4, R28 ;  /* 0x0000000406087c23 */ /* 0x040fe2000801001c */
[----:B------:R-:W-:Y:S01]  /*9d10*/  FSEL R197, R5, -INF , !P6 ;  /* 0xff80000005c57808 */ /* 0x000fe20007000000 */
[----:B------:R-:W-:Y:S01]  /*9d20*/  FFMA.FTZ R6, R6, UR4, R30 ;  /* 0x0000000406067c23 */ /* 0x000fe2000801001e */
[----:B------:R-:W-:Y:S01]  /*9d30*/  FSEL R174, R7, -INF , !P0 ;  /* 0xff80000007ae7808 */ /* 0x000fe20004000000 */
[----:B------:R-:W2:Y:S01]  /*9d40*/  I2F R5, R2 ;  /* 0x0000000200057306 */ /* 0x000ea20000201400 */
[----:B------:R-:W-:-:S02]  /*9d50*/  FSEL R202, R8, -INF , !P5 ;  /* 0xff80000008ca7808 */ /* 0x000fc40006800000 */
[CC--:B------:R-:W-:Y:S02]  /*9d60*/  ISETP.GE.AND P1, PT, R3.reuse, R9.reuse, PT ;  /* 0x000000090300720c */ /* 0x0c0fe40003f26270 */
[C---:B------:R-:W-:Y:S02]  /*9d70*/  ISETP.GE.AND P0, PT, R3.reuse, R10, PT ;  /* 0x0000000a0300720c */ /* 0x040fe40003f06270 */
[----:B------:R-:W-:Y:S01]  /*9d80*/  ISETP.GE.AND P6, PT, R3, R12, PT ;  /* 0x0000000c0300720c */ /* 0x000fe20003fc6270 */
[----:B-1----:R-:W-:Y:S01]  /*9d90*/  FFMA.FTZ R13, R4, UR4, R173 ;  /* 0x00000004040d7c23 */ /* 0x002fe200080100ad */
[----:B------:R-:W-:Y:S01]  /*9da0*/  FSEL R203, R6, -INF , !P4 ;  /* 0xff80000006cb7808 */ /* 0x000fe20006000000 */
[----:B------:R-:W-:Y:S01]  /*9db0*/  FFMA.FTZ R8, R4, UR4, R175 ;  /* 0x0000000404087c23 */ /* 0x000fe200080100af */
[----:B------:R-:W-:Y:S01]  /*9dc0*/  ISETP.GE.AND P4, PT, R2, R9, PT ;  /* 0x000000090200720c */ /* 0x000fe20003f86270 */
[C---:B------:R-:W-:Y:S01]  /*9dd0*/  FFMA.FTZ R7, R4.reuse, UR4, R29 ;  /* 0x0000000404077c23 */ /* 0x040fe2000801001d */
[----:B------:R-:W-:Y:S01]  /*9de0*/  FSEL R173, R13, -INF , !P1 ;  /* 0xff8000000dad7808 */ /* 0x000fe20004800000 */
[----:B------:R-:W-:Y:S01]  /*9df0*/  FFMA.FTZ R14, R4, UR4, R31 ;  /* 0x00000004040e7c23 */ /* 0x000fe2000801001f */
[----:B------:R-:W-:Y:S01]  /*9e00*/  FSEL R191, R8, -INF , !P0 ;  /* 0xff80000008bf7808 */ /* 0x000fe20004000000 */
[----:B--2---:R-:W-:Y:S01]  /*9e10*/  FFMA.FTZ R6, R5, UR4, R24 ;  /* 0x0000000405067c23 */ /* 0x004fe20008010018 */
        /* <DEDUP_REMOVED lines=8> */
[----:B------:R-:W1:Y:S01]  /*9ea0*/  I2F R3, R0 ;  /* 0x0000000000037306 */ /* 0x000e620000201400 */
[----:B------:R-:W-:Y:S02]  /*9eb0*/  FSEL R172, R6, -INF , !P4 ;  /* 0xff80000006ac7808 */ /* 0x000fe40006000000 */
[----:B------:R-:W-:Y:S02]  /*9ec0*/  FSEL R201, R14, -INF , !P5 ;  /* 0xff8000000ec97808 */ /* 0x000fe40006800000 */
[----:B------:R-:W-:-:S02]  /*9ed0*/  FSEL R185, R4, -INF , !P1 ;  /* 0xff80000004b97808 */ /* 0x000fc40004800000 */
[----:B------:R-:W-:Y:S02]  /*9ee0*/  FSEL R199, R2, -INF , !P0 ;  /* 0xff80000002c77808 */ /* 0x000fe40004000000 */
[C---:B------:R-:W-:Y:S02]  /*9ef0*/  ISETP.GE.AND P5, PT, R0.reuse, R9, PT ;  /* 0x000000090000720c */ /* 0x040fe40003fa6270 */
[C---:B------:R-:W-:Y:S02]  /*9f00*/  ISETP.GE.AND P4, PT, R0.reuse, R10, PT ;  /* 0x0000000a0000720c */ /* 0x040fe40003f86270 */
[C---:B------:R-:W-:Y:S02]  /*9f10*/  ISETP.GE.AND P1, PT, R0.reuse, R12, PT ;  /* 0x0000000c0000720c */ /* 0x040fe40003f26270 */
[C---:B------:R-:W-:Y:S01]  /*9f20*/  ISETP.GE.AND P0, PT, R0.reuse, R11, PT ;  /* 0x0000000b0000720c */ /* 0x040fe20003f06270 */
[C---:B-1----:R-:W-:Y:S01]  /*9f30*/  FFMA.FTZ R4, R3.reuse, UR4, R188 ;  /* 0x0000000403047c23 */ /* 0x042fe200080100bc */
[----:B------:R-:W-:Y:S01]  /*9f40*/  IADD3 R0, R0, 0x19, RZ ;  /* 0x0000001900007810 */ /* 0x000fe20007ffe0ff */
[----:B------:R-:W-:Y:S01]  /*9f50*/  FFMA.FTZ R8, R3, UR4, R190 ;  /* 0x0000000403087c23 */ /* 0x000fe200080100be */
[----:B------:R-:W-:Y:S01]  /*9f60*/  FSEL R198, R5, -INF , !P6 ;  /* 0xff80000005c67808 */ /* 0x000fe20007000000 */
[C---:B------:R-:W-:Y:S01]  /*9f70*/  FFMA.FTZ R7, R3.reuse, UR4, R136 ;  /* 0x0000000403077c23 */ /* 0x040fe20008010088 */
[----:B------:R-:W1:Y:S01]  /*9f80*/  I2F R2, R0 ;  /* 0x0000000000027306 */ /* 0x000e620000201400 */
[----:B------:R-:W-:Y:S01]  /*9f90*/  FSEL R28, R4, -INF , !P1 ;  /* 0xff800000041c7808 */ /* 0x000fe20004800000 */
[----:B------:R-:W-:Y:S01]  /*9fa0*/  FFMA.FTZ R6, R3, UR4, R138 ;  /* 0x0000000403067c23 */ /* 0x000fe2000801008a */
[----:B------:R-:W-:-:S02]  /*9fb0*/  ISETP.GE.AND P6, PT, R0, R9, PT ;  /* 0x000000090000720c */ /* 0x000fc40003fc6270 */
[----:B------:R-:W-:Y:S02]  /*9fc0*/  FSEL R24, R7, -INF , !P5 ;  /* 0xff80000007187808 */ /* 0x000fe40006800000 */
[----:B------:R-:W-:Y:S02]  /*9fd0*/  FSEL R26, R6, -INF , !P4 ;  /* 0xff800000061a7808 */ /* 0x000fe40006000000 */
[C---:B------:R-:W-:Y:S02]  /*9fe0*/  ISETP.GE.AND P5, PT, R0.reuse, R10, PT ;  /* 0x0000000a0000720c */ /* 0x040fe40003fa6270 */
[C---:B------:R-:W-:Y:S02]  /*9ff0*/  ISETP.GE.AND P4, PT, R0.reuse, R12, PT ;  /* 0x0000000c0000720c */ /* 0x040fe40003f86270 */
[----:B------:R-:W-:Y:S01]  /*a000*/  ISETP.GE.AND P1, PT, R0, R11, PT ;  /* 0x0000000b0000720c */ /* 0x000fe20003f26270 */
[----:B-1----:R-:W-:Y:S01]  /*a010*/  FFMA.FTZ R4, R2, UR4, R25 ;  /* 0x0000000402047c23 */ /* 0x002fe20008010019 */
[----:B------:R-:W-:Y:S01]  /*a020*/  FSEL R25, R8, -INF , !P0 ;  /* 0xff80000008197808 */ /* 0x000fe20004000000 */
[C---:B------:R-:W-:Y:S01]  /*a030*/  FFMA.FTZ R3, R2.reuse, UR4, R27 ;  /* 0x0000000402037c23 */ /* 0x040fe2000801001b */
[----:B------:R-:W-:Y:S01]  /*a040*/  PLOP3.LUT P0, PT, PT, PT, UP0, 0x80, 0x0 ;  /* 0x000000000000781c */ /* 0x000fe20003f0f008 */
[----:B------:R-:W-:Y:S01]  /*a050*/  FFMA.FTZ R0, R2, UR4, R21 ;  /* 0x0000000402007c23 */ /* 0x000fe20008010015 */
        /* <DEDUP_REMOVED lines=52> */
.L_x_1015:
[----:B------:R-:W-:Y:S05]  /*a3a0*/  BSYNC B0 ;  /* 0x0000000000007941 */ /* 0x000fea0003800000 */
.L_x_1014:
[----:B------:R-:W0:Y:S02]  /*a3b0*/  LDGDEPBAR ;  /* 0x00000000000079af */ /* 0x000e240000000000 */
.L_x_1013:
[----:B-1----:R-:W2:Y:S04]  /*a3c0*/  LDL R4, [R1+0x48] ;  /* 0x0000480001047983 */ /* 0x002ea80000100800 */
[----:B------:R-:W3:Y:S04]  /*a3d0*/  LDL R6, [R1+0x4c] ;  /* 0x00004c0001067983 */ /* 0x000ee80000100800 */
[----:B------:R-:W4:Y:S04]  /*a3e0*/  LDL R3, [R1+0x2c] ;  /* 0x00002c0001037983 */ /* 0x000f280000100800 */
[----:B------:R-:W5:Y:S04]  /*a3f0*/  LDL R8, [R1+0x28] ;  /* 0x0000280001087983 */ /* 0x000f680000100800 */
[----:B------:R-:W5:Y:S04]  /*a400*/  LDL.64 R134, [R1+0x20] ;  /* 0x0000200001867983 */ /* 0x000f680000100a00 */
[----:B------:R-:W5:Y:S01]  /*a410*/  LDL.64 R18, [R1+0x38] ;  /* 0x0000380001127983 */ /* 0x000f620000100a00 */
[----:B------:R-:W-:-:S02]  /*a420*/  MOV R2, UR31 ;  /* 0x0000001f00027c02 */ /* 0x000fc40008000f00 */
        /* <DEDUP_REMOVED lines=9> */
[----:B-1----:R-:W-:-:S05]  /*a4c0*/  FMNMX.FTZ R0, R0, R13, !PT ;  /* 0x0000000d00007209 */ /* 0x002fca0007810000 */
[----:B------:R-:W1:Y:S02]  /*a4d0*/  SHFL.BFLY PT, R136, R0, 0x1, 0x1f ;  /* 0x0c201f0000887f89 */ /* 0x000e6400000e0000 */
[----:B-1----:R-:W-:-:S04]  /*a4e0*/  FMNMX.FTZ R136, R0, R136, !PT ;  /* 0x0000008800887209 */ /* 0x002fc80007810000 */
[C---:B------:R-:W-:Y:S01]  /*a4f0*/  FSETP.NEU.FTZ.AND P6, PT, R136.reuse, -INF , PT ;  /* 0xff8000008800780b */ /* 0x040fe20003fdd000 */
[----:B------:R-:W-:-:S05]  /*a500*/  FMUL.FTZ R0, R136, c[0x0][0x23c] ;  /* 0x00008f0088007a20 */ /* 0x000fca0000410000 */
[----:B------:R-:W-:Y:S01]  /*a510*/  FSEL R0, R0, RZ, P6 ;  /* 0x000000ff00007208 */ /* 0x000fe20003000000 */
[----:B------:R-:W1:Y:S08]  /*a520*/  LDC.U8 R244, c[0x0][0x2d8] ;  /* 0x0000b600fff47b82 */ /* 0x000e700000000000 */
[----:B------:R-:W1:Y:S01]  /*a530*/  LDC.U8 R175, c[0x0][0x2d8] ;  /* 0x0000b600ffaf7b82 */ /* 0x000e620000000000 */
[----:B--2---:R-:W-:-:S04]  /*a540*/  IMAD.WIDE.U32 R4, R4, -0x2daee0ad, RZ ;  /* 0xd2511f5304047825 */ /* 0x004fc800078e00ff */
[----:B---3--:R-:W-:Y:S01]  /*a550*/  IMAD.WIDE.U32 R16, R6, -0x326172a9, RZ ;  /* 0xcd9e8d5706107825 */ /* 0x008fe200078e00ff */
[----:B------:R-:W-:-:S04]  /*a560*/  LOP3.LUT R2, R5, UR32, R2, 0x96, !PT ;  /* 0x0000002005027c12 */ /* 0x000fc8000f8e9602 */
[----:B----4-:R-:W-:Y:S01]  /*a570*/  LOP3.LUT R6, R17, R3, RZ, 0x3c, !PT ;  /* 0x0000000311067212 */ /* 0x010fe200078e3cff */
[----:B------:R-:W-:-:S04]  /*a580*/  IMAD.WIDE.U32 R2, R2, -0x326172a9, RZ ;  /* 0xcd9e8d5702027825 */ /* 0x000fc800078e00ff */
[----:B------:R-:W-:Y:S01]  /*a590*/  IMAD.WIDE.U32 R6, R6, -0x2daee0ad, RZ ;  /* 0xd2511f5306067825 */ /* 0x000fe200078e00ff */
[----:B------:R-:W-:-:S03]  /*a5a0*/  LOP3.LUT R16, R3, UR16, R16, 0x96, !PT ;  /* 0x0000001003107c12 */ /* 0x000fc6000f8e9610 */
[----:B-----5:R-:W-:Y:S01]  /*a5b0*/  IMAD R5, R8, -0x326172a9, RZ ;  /* 0xcd9e8d5708057824 */ /* 0x020fe200078e02ff */
[----:B------:R-:W-:Y:S01]  /*a5c0*/  LOP3.LUT R14, R7, UR15, R4, 0x96, !PT ;  /* 0x0000000f070e7c12 */ /* 0x000fe2000f8e9604 */
[----:B------:R-:W-:Y:S01]  /*a5d0*/  IMAD.WIDE.U32 R16, R16, -0x2daee0ad, RZ ;  /* 0xd2511f5310107825 */ /* 0x000fe200078e00ff */
[----:B------:R-:W-:Y:S02]  /*a5e0*/  LOP3.LUT R22, R135, UR14, R2, 0x96, !PT ;  /* 0x0000000e87167c12 */ /* 0x000fe4000f8e9602 */
[----:B------:R-:W-:Y:S01]  /*a5f0*/  LOP3.LUT R4, R3, UR16, R5, 0x96, !PT ;  /* 0x0000001003047c12 */ /* 0x000fe2000f8e9605 */
[----:B------:R-:W-:Y:S01]  /*a600*/  IMAD.WIDE.U32 R14, R14, -0x326172a9, RZ ;  /* 0xcd9e8d570e0e7825 */ /* 0x000fe200078e00ff */
[----:B------:R-:W-:-:S03]  /*a610*/  LOP3.LUT R6, R17, UR13, R6, 0x96, !PT ;  /* 0x0000000d11067c12 */ /* 0x000fc6000f8e9606 */
[----:B------:R-:W-:Y:S01]  /*a620*/  IMAD.WIDE.U32 R4, R4, -0x2daee0ad, RZ ;  /* 0xd2511f5304047825 */ /* 0x000fe200078e00ff */
[----:B------:R-:W-:-:S03]  /*a630*/  LOP3.LUT R7, R15, UR14, R2, 0x96, !PT ;  /* 0x0000000e0f077c12 */ /* 0x000fc6000f8e9602 */
[----:B------:R-:W-:Y:S01]  /*a640*/  IMAD.WIDE.U32 R22, R22, -0x2daee0ad, RZ ;  /* 0xd2511f5316167825 */ /* 0x000fe200078e00ff */
[----:B------:R-:W-:-:S04]  /*a650*/  LOP3.LUT R2, R5, UR13, R18, 0x96, !PT ;  /* 0x0000000d05027c12 */ /* 0x000fc8000f8e9612 */
[----:B------:R-:W-:Y:S01]  /*a660*/  LOP3.LUT R20, R23, UR11, R4, 0x96, !PT ;  /* 0x0000000b17147c12 */ /* 0x000fe2000f8e9604 */
[----:B------:R-:W-:-:S04]  /*a670*/  IMAD.WIDE.U32 R4, R6, -0x326172a9, RZ ;  /* 0xcd9e8d5706047825 */ /* 0x000fc800078e00ff */
[----:B------:R-:W-:Y:S01]  /*a680*/  IMAD.WIDE.U32 R6, R7, -0x2daee0ad, RZ ;  /* 0xd2511f5307067825 */ /* 0x000fe200078e00ff */
[----:B------:R-:W-:-:S03]  /*a690*/  FMNMX.FTZ R8, R226, R26, !PT ;  /* 0x0000001ae2087209 */ /* 0x000fc60007810000 */
[----:B------:R-:W-:Y:S01]  /*a6a0*/  IMAD.WIDE.U32 R2, R2, -0x326172a9, RZ ;  /* 0xcd9e8d5702027825 */ /* 0x000fe200078e00ff */
[----:B------:R-:W-:-:S03]  /*a6b0*/  LOP3.LUT R16, R7, UR11, R16, 0x96, !PT ;  /* 0x0000000b07107c12 */ /* 0x000fc6000f8e9610 */
[----:B------:R-:W-:Y:S01]  /*a6c0*/  IMAD.WIDE.U32 R20, R20, -0x326172a9, RZ ;  /* 0xcd9e8d5714147825 */ /* 0x000fe200078e00ff */
[----:B------:R-:W-:Y:S02]  /*a6d0*/  LOP3.LUT R18, R5, UR12, R14, 0x96, !PT ;  /* 0x0000000c05127c12 */ /* 0x000fe4000f8e960e */
[----:B------:R-:W-:Y:S01]  /*a6e0*/  FMNMX.FTZ R5, R182, R8, !PT ;  /* 0x00000008b6057209 */ /* 0x000fe20007810000 */
[----:B------:R-:W-:Y:S01]  /*a6f0*/  IMAD.WIDE.U32 R16, R16, -0x326172a9, RZ ;  /* 0xcd9e8d5710107825 */ /* 0x000fe200078e00ff */
[----:B------:R-:W-:Y:S02]  /*a700*/  LOP3.LUT R7, R21, UR10, R2, 0x96, !PT ;  /* 0x0000000a15077c12 */ /* 0x000fe4000f8e9602 */
[----:B------:R-:W-:Y:S02]  /*a710*/  LOP3.LUT R3, R3, UR12, R134, 0x96, !PT ;  /* 0x0000000c03037c12 */ /* 0x000fe4000f8e9686 */
[----:B------:R-:W-:Y:S01]  /*a720*/  FMNMX.FTZ R5, R137, R5, !PT ;  /* 0x0000000589057209 */ /* 0x000fe20007810000 */
[----:B------:R-:W-:Y:S01]  /*a730*/  IMAD.WIDE.U32 R188, R7, -0x2daee0ad, RZ ;  /* 0xd2511f5307bc7825 */ /* 0x000fe200078e00ff */
[----:B------:R-:W-:-:S02]  /*a740*/  LOP3.LUT R7, R17, UR10, R4, 0x96, !PT ;  /* 0x0000000a11077c12 */ /* 0x000fc4000f8e9604 */
[----:B------:R-:W-:Y:S01]  /*a750*/  FMNMX.FTZ R5, R33, R5, !PT ;  /* 0x0000000521057209 */ /* 0x000fe20007810000 */
[----:B------:R-:W-:-:S04]  /*a760*/  IMAD.WIDE.U32 R18, R18, -0x2daee0ad, RZ ;  /* 0xd2511f5312127825 */ /* 0x000fc800078e00ff */
[----:B------:R-:W-:Y:S01]  /*a770*/  IMAD.WIDE.U32 R2, R3, -0x2daee0ad, RZ ;  /* 0xd2511f5303027825 */ /* 0x000fe200078e00ff */
[----:B------:R-:W-:Y:S02]  /*a780*/  LOP3.LUT R14, R19, UR9, R6, 0x96, !PT ;  /* 0x00000009130e7c12 */ /* 0x000fe4000f8e9606 */
[----:B------:R-:W-:Y:S01]  /*a790*/  FMNMX.FTZ R4, R197, R5, !PT ;  /* 0x00000005c5047209 */ /* 0x000fe20007810000 */
[----:B------:R-:W-:Y:S01]  /*a7a0*/  IMAD.WIDE.U32 R186, R7, -0x2daee0ad, RZ ;  /* 0xd2511f5307ba7825 */ /* 0x000fe200078e00ff */
[----:B------:R-:W-:Y:S02]  /*a7b0*/  LOP3.LUT R6, R3, UR9, R22, 0x96, !PT ;  /* 0x0000000903067c12 */ /* 0x000fe4000f8e9616 */
[----:B------:R-:W-:Y:S02]  /*a7c0*/  LOP3.LUT R5, R189, UR5, R2, 0x96, !PT ;  /* 0x00000005bd057c12 */ /* 0x000fe4000f8e9602 */
[----:B------:R-:W-:Y:S01]  /*a7d0*/  LOP3.LUT R2, R187, UR5, R18, 0x96, !PT ;  /* 0x00000005bb027c12 */ /* 0x000fe2000f8e9612 */
[----:B------:R-:W-:Y:S01]  /*a7e0*/  IMAD.WIDE.U32 R6, R6, -0x326172a9, RZ ;  /* 0xcd9e8d5706067825 */ /* 0x000fe200078e00ff */
[----:B------:R-:W-:-:S03]  /*a7f0*/  FMNMX.FTZ R135, R191, R4, !PT ;  /* 0x00000004bf877209 */ /* 0x000fc60007810000 */
[----:B------:R-:W-:-:S04]  /*a800*/  IMAD.WIDE.U32 R4, R5, -0x326172a9, RZ ;  /* 0xcd9e8d5705047825 */ /* 0x000fc800078e00ff */
[----:B------:R-:W-:Y:S01]  /*a810*/  IMAD.WIDE.U32 R14, R14, -0x326172a9, RZ ;  /* 0xcd9e8d570e0e7825 */ /* 0x000fe200078e00ff */
[----:B------:R-:W-:-:S03]  /*a820*/  LOP3.LUT R6, R5, UR17, R6, 0x96, !PT ;  /* 0x0000001105067c12 */ /* 0x000fc6000f8e9606 */
[----:B------:R-:W-:Y:S01]  /*a830*/  IMAD.WIDE.U32 R2, R2, -0x326172a9, RZ ;  /* 0xcd9e8d5702027825 */ /* 0x000fe200078e00ff */
[C---:B------:R-:W-:Y:S02]  /*a840*/  LOP3.LUT R8, R4.reuse, 0xffff, RZ, 0xc0, !PT ;  /* 0x0000ffff04087812 */ /* 0x040fe400078ec0ff */
[----:B------:R-:W-:Y:S02]  /*a850*/  FMNMX.FTZ R5, R225, R28, !PT ;  /* 0x0000001ce1057209 */ /* 0x000fe40007810000 */
[----:B------:R-:W-:Y:S02]  /*a860*/  LOP3.LUT R187, R15, UR8, R16, 0x96, !PT ;  /* 0x000000080fbb7c12 */ /* 0x000fe4000f8e9610 */
[----:B------:R-:W-:Y:S02]  /*a870*/  LOP3.LUT R189, R7, UR8, R20, 0x96, !PT ;  /* 0x0000000807bd7c12 */ /* 0x000fe4000f8e9614 */
[----:B------:R-:W-:Y:S02]  /*a880*/  LOP3.LUT R16, R4, 0xff, RZ, 0xc0, !PT ;  /* 0x000000ff04107812 */ /* 0x000fe400078ec0ff */
[----:B------:R-:W-:-:S02]  /*a890*/  SHF.R.U32.HI R13, RZ, 0x10, R4 ;  /* 0x00000010ff0d7819 */ /* 0x000fc40000011604 */
[----:B------:R-:W-:Y:S02]  /*a8a0*/  SHF.R.U32.HI R15, RZ, 0x18, R4 ;  /* 0x00000018ff0f7819 */ /* 0x000fe40000011604 */
[C---:B------:R-:W-:Y:S02]  /*a8b0*/  LOP3.LUT R17, R2.reuse, 0xffff, RZ, 0xc0, !PT ;  /* 0x0000ffff02117812 */ /* 0x040fe400078ec0ff */
[----:B------:R-:W-:Y:S02]  /*a8c0*/  LOP3.LUT R18, R2, 0xff, RZ, 0xc0, !PT ;  /* 0x000000ff02127812 */ /* 0x000fe400078ec0ff */
[--C-:B------:R-:W-:Y:S02]  /*a8d0*/  SHF.R.U32.HI R20, RZ, 0x10, R2.reuse ;  /* 0x00000010ff147819 */ /* 0x100fe40000011602 */
[----:B------:R-:W-:Y:S02]  /*a8e0*/  SHF.R.U32.HI R19, RZ, 0x18, R2 ;  /* 0x00000018ff137819 */ /* 0x000fe40000011602 */
[----:B------:R-:W-:-:S02]  /*a8f0*/  LOP3.LUT R4, R3, UR17, R14, 0x96, !PT ;  /* 0x0000001103047c12 */ /* 0x000fc4000f8e960e */
        /* <DEDUP_REMOVED lines=16> */
[----:B------:R-:W-:-:S05]  /*aa00*/  FMNMX.FTZ R2, R190, R3, !PT ;  /* 0x00000003be027209 */ /* 0x000fca0007810000 */
[----:B------:R-:W3:Y:S01]  /*aa10*/  SHFL.BFLY PT, R134, R2, 0x2, 0x1f ;  /* 0x0c401f0002867f89 */ /* 0x000ee200000e0000 */
[----:B------:R-:W-:Y:S02]  /*aa20*/  SHF.R.U32.HI R8, RZ, 0x8, R8 ;  /* 0x00000008ff087819 */ /* 0x000fe40000011608 */
[----:B------:R-:W-:Y:S02]  /*aa30*/  FMNMX.FTZ R3, R196, R5, !PT ;  /* 0x00000005c4037209 */ /* 0x000fe40007810000 */
[----:B--2---:R-:W-:Y:S02]  /*aa40*/  FMNMX.FTZ R135, R7, R135, !PT ;  /* 0x0000008707877209 */ /* 0x004fe40007810000 */
[----:B------:R-:W-:-:S04]  /*aa50*/  LOP3.LUT R7, R13, 0xff, RZ, 0xc0, !PT ;  /* 0x000000ff0d077812 */ /* 0x000fc800078ec0ff */
[----:B------:R-:W-:Y:S02]  /*aa60*/  PRMT R27, R7, 0x5410, R15 ;  /* 0x00005410071b7816 */ /* 0x000fe4000000000f */
[----:B------:R-:W2:Y:S01]  /*aa70*/  SHFL.BFLY PT, R15, R135, 0x1, 0x1f ;  /* 0x0c201f00870f7f89 */ /* 0x000ea200000e0000 */
[----:B------:R-:W-:-:S03]  /*aa80*/  PRMT R23, R16, 0x5410, R8 ;  /* 0x0000541010177816 */ /* 0x000fc60000000008 */
[----:B------:R-:W4:Y:S01]  /*aa90*/  SHFL.BFLY PT, R16, R3, 0x2, 0x1f ;  /* 0x0c401f0003107f89 */ /* 0x000f2200000e0000 */
[----:B------:R-:W-:Y:S02]  /*aaa0*/  LOP3.LUT R5, R6, 0xffff, RZ, 0xc0, !PT ;  /* 0x0000ffff06057812 */ /* 0x000fe400078ec0ff */
[--C-:B------:R-:W-:Y:S02]  /*aab0*/  SHF.R.U32.HI R7, RZ, 0x10, R6.reuse ;  /* 0x00000010ff077819 */ /* 0x100fe40000011606 */
[----:B---3--:R-:W-:Y:S02]  /*aac0*/  FMNMX.FTZ R134, R134, R2, !PT ;  /* 0x0000000286867209 */ /* 0x008fe40007810000 */
[----:B------:R-:W-:Y:S02]  /*aad0*/  SHF.R.U32.HI R8, RZ, 0x8, R5 ;  /* 0x00000008ff087819 */ /* 0x000fe40000011605 */
[----:B------:R-:W-:Y:S02]  /*aae0*/  LOP3.LUT R5, R7, 0xff, RZ, 0xc0, !PT ;  /* 0x000000ff07057812 */ /* 0x000fe400078ec0ff */
[----:B------:R-:W-:Y:S01]  /*aaf0*/  SHF.R.U32.HI R13, RZ, 0x18, R6 ;  /* 0x00000018ff0d7819 */ /* 0x000fe20000011606 */
[----:B------:R-:W3:Y:S03]  /*ab00*/  SHFL.BFLY PT, R7, R134, 0x1, 0x1f ;  /* 0x0c201f0086077f89 */ /* 0x000ee600000e0000 */
[----:B------:R-:W-:Y:S01]  /*ab10*/  PRMT R21, R5, 0x5410, R13 ;  /* 0x0000541005157816 */ /* 0x000fe2000000000d */
[----:B------:R-:W-:-:S04]  /*ab20*/  FFMA.FTZ R5, R139, c[0x0][0x23c], -R0 ;  /* 0x00008f008b057a23 */ /* 0x000fc80000010800 */
[----:B------:R5:W-:Y:S01]  /*ab30*/  MUFU.EX2 R193, R5 ;  /* 0x0000000500c17308 */ /* 0x000be20000000800 */
[----:B--2---:R-:W-:Y:S02]  /*ab40*/  FMNMX.FTZ R135, R135, R15, !PT ;  /* 0x0000000f87877209 */ /* 0x004fe40007810000 */
[----:B----4-:R-:W-:-:S03]  /*ab50*/  FMNMX.FTZ R2, R16, R3, !PT ;  /* 0x0000000310027209 */ /* 0x010fc60007810000 */
[C---:B------:R-:W-:Y:S01]  /*ab60*/  FMUL.FTZ R3, R135.reuse, c[0x0][0x23c] ;  /* 0x00008f0087037a20 */ /* 0x040fe20000410000 */
[----:B------:R-:W-:Y:S01]  /*ab70*/  FSETP.NEU.FTZ.AND P5, PT, R135, -INF , PT ;  /* 0xff8000008700780b */ /* 0x000fe20003fbd000 */
[----:B-----5:R-:W-:-:S04]  /*ab80*/  FFMA.FTZ R5, R132, c[0x0][0x23c], -R0 ;  /* 0x00008f0084057a23 */ /* 0x020fc80000010800 */
[----:B------:R2:W-:Y:S01]  /*ab90*/  MUFU.EX2 R139, R5 ;  /* 0x00000005008b7308 */ /* 0x0005e20000000800 */
[----:B------:R-:W-:Y:S01]  /*aba0*/  FSEL R3, R3, RZ, P5 ;  /* 0x000000ff03037208 */ /* 0x000fe20002800000 */
[----:B------:R-:W4:Y:S01]  /*abb0*/  SHFL.BFLY PT, R13, R2, 0x1, 0x1f ;  /* 0x0c201f00020d7f89 */ /* 0x000f2200000e0000 */
[----:B------:R-:W-:Y:S01]  /*abc0*/  LOP3.LUT R14, R6, 0xff, RZ, 0xc0, !PT ;  /* 0x000000ff060e7812 */ /* 0x000fe200078ec0ff */
[--C-:B------:R-:W-:Y:S01]  /*abd0*/  FFMA.FTZ R6, R24, c[0x0][0x23c], -R0.reuse ;  /* 0x00008f0018067a23 */ /* 0x100fe20000010800 */
[----:B---3--:R-:W-:Y:S01]  /*abe0*/  FMNMX.FTZ R134, R134, R7, !PT ;  /* 0x0000000786867209 */ /* 0x008fe20007810000 */
[----:B--2---:R-:W-:-:S04]  /*abf0*/  FFMA.FTZ R5, R32, c[0x0][0x23c], -R0 ;  /* 0x00008f0020057a23 */ /* 0x004fc80000010800 */
[----:B------:R2:W-:Y:S01]  /*ac00*/  MUFU.EX2 R179, R5 ;  /* 0x0000000500b37308 */ /* 0x0005e20000000800 */
[----:B------:R-:W-:Y:S01]  /*ac10*/  PRMT R22, R14, 0x5410, R8 ;  /* 0x000054100e167816 */ /* 0x000fe20000000008 */
[C---:B------:R-:W-:Y:S01]  /*ac20*/  FMUL.FTZ R8, R134.reuse, c[0x0][0x23c] ;  /* 0x00008f0086087a20 */ /* 0x040fe20000410000 */
[----:B------:R-:W-:-:S05]  /*ac30*/  FSETP.NEU.FTZ.AND P4, PT, R134, -INF , PT ;  /* 0xff8000008600780b */ /* 0x000fca0003f9d000 */
[----:B------:R3:W5:Y:S01]  /*ac40*/  MUFU.EX2 R29, R6 ;  /* 0x00000006001d7308 */ /* 0x0007620000000800 */
[----:B--2---:R-:W-:-:S04]  /*ac50*/  SHF.R.U32.HI R5, RZ, 0x8, R17 ;  /* 0x00000008ff057819 */ /* 0x004fc80000011611 */
[----:B------:R-:W-:Y:S01]  /*ac60*/  PRMT R18, R18, 0x5410, R5 ;  /* 0x0000541012127816 */ /* 0x000fe20000000005 */
[--C-:B------:R-:W-:Y:S02]  /*ac70*/  FFMA.FTZ R5, R182, c[0x0][0x23c], -R3.reuse ;  /* 0x00008f00b6057a23 */ /* 0x100fe40000010803 */
[----:B---3--:R-:W-:Y:S02]  /*ac80*/  FFMA.FTZ R6, R26, c[0x0][0x23c], -R3 ;  /* 0x00008f001a067a23 */ /* 0x008fe40000010803 */
[----:B------:R2:W-:Y:S01]  /*ac90*/  MUFU.EX2 R192, R5 ;  /* 0x0000000500c07308 */ /* 0x0005e20000000800 */
[----:B------:R-:W-:-:S07]  /*aca0*/  FSEL R8, R8, RZ, P4 ;  /* 0x000000ff08087208 */ /* 0x000fce0002000000 */
[----:B------:R3:W-:Y:S01]  /*acb0*/  MUFU.EX2 R30, R6 ;  /* 0x00000006001e7308 */ /* 0x0007e20000000800 */
[----:B--2---:R-:W-:-:S04]  /*acc0*/  LOP3.LUT R5, R20, 0xff, RZ, 0xc0, !PT ;  /* 0x000000ff14057812 */ /* 0x004fc800078ec0ff */
[----:B------:R-:W-:Y:S01]  /*acd0*/  PRMT R19, R5, 0x5410, R19 ;  /* 0x0000541005137816 */ /* 0x000fe20000000013 */
[--C-:B------:R-:W-:Y:S02]  /*ace0*/  FFMA.FTZ R5, R33, c[0x0][0x23c], -R3.reuse ;  /* 0x00008f0021057a23 */ /* 0x100fe40000010803 */
[----:B---3--:R-:W-:Y:S02]  /*acf0*/  FFMA.FTZ R6, R137, c[0x0][0x23c], -R3 ;  /* 0x00008f0089067a23 */ /* 0x008fe40000010803 */
[----:B------:R2:W-:Y:S01]  /*ad00*/  MUFU.EX2 R178, R5 ;  /* 0x0000000500b27308 */ /* 0x0005e20000000800 */
[----:B----4-:R-:W-:-:S07]  /*ad10*/  FMNMX.FTZ R2, R2, R13, !PT ;  /* 0x0000000d02027209 */ /* 0x010fce0007810000 */
[----:B------:R3:W-:Y:S01]  /*ad20*/  MUFU.EX2 R247, R6 ;  /* 0x0000000600f77308 */ /* 0x0007e20000000800 */
[----:B--2---:R-:W-:Y:S01]  /*ad30*/  LOP3.LUT R5, R4, 0xffff, RZ, 0xc0, !PT ;  /* 0x0000ffff04057812 */ /* 0x004fe200078ec0ff */
[----:B---3--:R-:W-:-:S06]  /*ad40*/  FFMA.FTZ R6, R28, c[0x0][0x23c], -R8 ;  /* 0x00008f001c067a23 */ /* 0x008fcc0000010808 */
[----:B------:R2:W-:Y:S01]  /*ad50*/  MUFU.EX2 R195, R6 ;  /* 0x0000000600c37308 */ /* 0x0005e20000000800 */
[C---:B------:R-:W-:Y:S01]  /*ad60*/  FMUL.FTZ R13, R2.reuse, c[0x0][0x23c] ;  /* 0x00008f00020d7a20 */ /* 0x040fe20000410000 */
[----:B------:R-:W-:Y:S01]  /*ad70*/  FSETP.NEU.FTZ.AND P1, PT, R2, -INF , PT ;  /* 0xff8000000200780b */ /* 0x000fe20003f3d000 */
[----:B------:R-:W-:Y:S01]  /*ad80*/  FFMA.FTZ R7, R181, c[0x0][0x23c], -R8 ;  /* 0x00008f00b5077a23 */ /* 0x000fe20000010808 */
[----:B--2---:R-:W-:Y:S02]  /*ad90*/  SHF.R.U32.HI R6, RZ, 0x8, R5 ;  /* 0x00000008ff067819 */ /* 0x004fe40000011605 */
[----:B------:R-:W-:-:S04]  /*ada0*/  LOP3.LUT R5, R4, 0xff, RZ, 0xc0, !PT ;  /* 0x000000ff04057812 */ /* 0x000fc800078ec0ff */
[----:B------:R-:W-:Y:S01]  /*adb0*/  PRMT R24, R5, 0x5410, R6 ;  /* 0x0000541005187816 */ /* 0x000fe20000000006 */
[----:B------:R-:W-:Y:S01]  /*adc0*/  FFMA.FTZ R6, R133, c[0x0][0x23c], -R8 ;  /* 0x00008f0085067a23 */ /* 0x000fe20000010808 */
[--C-:B------:R-:W-:Y:S02]  /*add0*/  SHF.R.U32.HI R5, RZ, 0x10, R4.reuse ;  /* 0x00000010ff057819 */ /* 0x100fe40000011604 */
[----:B------:R-:W-:Y:S01]  /*ade0*/  FSEL R13, R13, RZ, P1 ;  /* 0x000000ff0d0d7208 */ /* 0x000fe20000800000 */
[----:B------:R2:W-:Y:S08]  /*adf0*/  MUFU.EX2 R177, R6 ;  /* 0x0000000600b17308 */ /* 0x0005f00000000800 */
[----:B------:R-:W3:Y:S01]  /*ae00*/  MUFU.EX2 R246, R7 ;  /* 0x0000000700f67308 */ /* 0x000ee20000000800 */
[----:B--2---:R-:W-:-:S02]  /*ae10*/  SHF.R.U32.HI R6, RZ, 0x18, R4 ;  /* 0x00000018ff067819 */ /* 0x004fc40000011604 */
[----:B------:R-:W-:Y:S01]  /*ae20*/  LOP3.LUT R4, R5, 0xff, RZ, 0xc0, !PT ;  /* 0x000000ff05047812 */ /* 0x000fe200078ec0ff */
[----:B------:R-:W-:-:S03]  /*ae30*/  FFMA.FTZ R5, R180, c[0x0][0x23c], -R13 ;  /* 0x00008f00b4057a23 */ /* 0x000fc6000001080d */
[----:B------:R-:W-:Y:S01]  /*ae40*/  PRMT R17, R4, 0x5410, R6 ;  /* 0x0000541004117816 */ /* 0x000fe20000000006 */
[----:B------:R-:W-:Y:S01]  /*ae50*/  FFMA.FTZ R4, R34, c[0x0][0x23c], -R13 ;  /* 0x00008f0022047a23 */ /* 0x000fe2000001080d */
[----:B------:R2:W-:Y:S01]  /*ae60*/  MUFU.EX2 R245, R5 ;  /* 0x0000000500f57308 */ /* 0x0005e20000000800 */
[----:B-1----:R-:W-:Y:S01]  /*ae70*/  PRMT R175, R175, 0x7054, R244 ;  /* 0x00007054afaf7816 */ /* 0x002fe200000000f4 */
[----:B------:R-:W-:Y:S06]  /*ae80*/  LDSM.16.MT88.4 R32, [R207+0xa000] ;  /* 0x00a00000cf20783b */ /* 0x000fec0000004200 */
[----:B------:R1:W4:Y:S01]  /*ae90*/  MUFU.EX2 R176, R4 ;  /* 0x0000000400b07308 */ /* 0x0003220000000800 */
[----:B--2---:R-:W-:-:S05]  /*aea0*/  FSEL R5, R135, RZ, P5 ;  /* 0x000000ff87057208 */ /* 0x004fca0002800000 */
[----:B------:R-:W-:Y:S01]  /*aeb0*/  FADD.FTZ R15, R226, -R5 ;  /* 0x80000005e20f7221 */ /* 0x000fe20000010000 */
[----:B------:R-:W-:Y:S01]  /*aec0*/  FSEL R5, R2, RZ, P1 ;  /* 0x000000ff02057208 */ /* 0x000fe20000800000 */
[----:B-1----:R-:W-:Y:S01]  /*aed0*/  FFMA.FTZ R4, R184, c[0x0][0x23c], -R8 ;  /* 0x00008f00b8047a23 */ /* 0x002fe20000010808 */
[----:B------:R-:W-:-:S03]  /*aee0*/  HSET2.LE.AND R18, R18, R175, PT ;  /* 0x000000af12127233 */ /* 0x000fc60003803000 */
[----:B------:R-:W-:Y:S01]  /*aef0*/  FADD.FTZ R16, R224, -R5 ;  /* 0x80000005e0107221 */ /* 0x000fe20000010000 */
[----:B------:R3:W1:Y:S01]  /*af00*/  MUFU.EX2 R26, R4 ;  /* 0x00000004001a7308 */ /* 0x0006620000000800 */
[----:B------:R-:W-:Y:S01]  /*af10*/  FFMA.FTZ R5, R25, c[0x0][0x23c], -R13 ;  /* 0x00008f0019057a23 */ /* 0x000fe2000001080d */
[----:B------:R-:W-:Y:S01]  /*af20*/  HSET2.LE.AND R19, R19, R175, PT ;  /* 0x000000af13137233 */ /* 0x000fe20003803000 */
[----:B------:R-:W-:Y:S02]  /*af30*/  FSEL R6, R136, RZ, P6 ;  /* 0x000000ff88067208 */ /* 0x000fe40003000000 */
[----:B-----5:R-:W-:-:S03]  /*af40*/  MOV R137, R29 ;  /* 0x0000001d00897202 */ /* 0x020fc60000000f00 */
[----:B------:R2:W-:Y:S01]  /*af50*/  MUFU.EX2 R194, R5 ;  /* 0x0000000500c27308 */ /* 0x0005e20000000800 */
[----:B---3--:R-:W-:-:S04]  /*af60*/  F2FP.BF16.PACK_AB R4, R177, R246 ;  /* 0x000000f6b104723e */ /* 0x008fc800000010ff */
[----:B------:R-:W-:Y:S02]  /*af70*/  LOP3.LUT R18, R18, R4, RZ, 0xc0, !PT ;  /* 0x0000000412127212 */ /* 0x000fe400078ec0ff */
[----:B----4-:R-:W-:Y:S01]  /*af80*/  F2FP.BF16.PACK_AB R4, R176, R245 ;  /* 0x000000f5b004723e */ /* 0x010fe200000010ff */
[----:B--2---:R-:W-:-:S03]  /*af90*/  FFMA.FTZ R5, R183, c[0x0][0x23c], -R13 ;  /* 0x00008f00b7057a23 */ /* 0x004fc6000001080d */
[----:B------:R-:W-:Y:S01]  /*afa0*/  LOP3.LUT R19, R19, R4, RZ, 0xc0, !PT ;  /* 0x0000000413137212 */ /* 0x000fe200078ec0ff */
[----:B------:R-:W-:Y:S01]  /*afb0*/  FADD.FTZ R7, R227, -R6 ;  /* 0x80000006e3077221 */ /* 0x000fe20000010000 */
[----:B------:R2:W-:Y:S01]  /*afc0*/  MUFU.EX2 R132, R5 ;  /* 0x0000000500847308 */ /* 0x0005e20000000800 */
[----:B------:R-:W-:Y:S01]  /*afd0*/  HSET2.LE.AND R4, R22, R175, PT ;  /* 0x000000af16047233 */ /* 0x000fe20003803000 */
[----:B------:R-:W-:Y:S02]  /*afe0*/  FSEL R6, R134, RZ, P4 ;  /* 0x000000ff86067208 */ /* 0x000fe40002000000 */
[----:B------:R-:W-:-:S03]  /*aff0*/  MOV R182, R30 ;  /* 0x0000001e00b67202 */ /* 0x000fc60000000f00 */
[----:B------:R-:W-:Y:S01]  /*b000*/  FADD.FTZ R14, R225, -R6 ;  /* 0x80000006e10e7221 */ /* 0x000fe20000010000 */
[----:B------:R-:W-:Y:S02]  /*b010*/  F2FP.BF16.PACK_AB R6, R192, R182 ;  /* 0x000000b6c006723e */ /* 0x000fe400000010ff */
[----:B--2---:R-:W-:-:S04]  /*b020*/  F2FP.BF16.PACK_AB R5, R193, R137 ;  /* 0x00000089c105723e */ /* 0x004fc800000010ff */
[----:B------:R-:W-:Y:S01]  /*b030*/  LOP3.LUT R4, R4, R5, RZ, 0xc0, !PT ;  /* 0x0000000504047212 */ /* 0x000fe200078ec0ff */
[----:B------:R-:W-:-:S05]  /*b040*/  HSET2.LE.AND R5, R21, R175, PT ;  /* 0x000000af15057233 */ /* 0x000fca0003803000 */
[----:B------:R-:W-:Y:S01]  /*b050*/  LOP3.LUT R5, R5, R6, RZ, 0xc0, !PT ;  /* 0x0000000605057212 */ /* 0x000fe200078ec0ff */
[----:B------:R-:W-:Y:S02]  /*b060*/  HSET2.LE.AND R6, R23, R175, PT ;  /* 0x000000af17067233 */ /* 0x000fe40003803000 */
[----:B------:R-:W2:Y:S01]  /*b070*/  LDSM.16.MT88.4 R20, [R205+0xa000] ;  /* 0x00a00000cd14783b */ /* 0x000ea20000004200 */
[----:B------:R-:W-:Y:S02]  /*b080*/  FMUL.FTZ R7, R7, c[0x0][0x23c] ;  /* 0x00008f0007077a20 */ /* 0x000fe40000410000 */
[----:B------:R-:W-:Y:S02]  /*b090*/  FMUL.FTZ R14, R14, c[0x0][0x23c] ;  /* 0x00008f000e0e7a20 */ /* 0x000fe40000410000 */
[----:B------:R3:W4:Y:S01]  /*b0a0*/  MUFU.EX2 R30, R7 ;  /* 0x00000007001e7308 */ /* 0x0007220000000800 */
[----:B------:R-:W-:Y:S02]  /*b0b0*/  FMUL.FTZ R15, R15, c[0x0][0x23c] ;  /* 0x00008f000f0f7a20 */ /* 0x000fe40000410000 */
[----:B------:R-:W-:-:S05]  /*b0c0*/  FMUL.FTZ R16, R16, c[0x0][0x23c] ;  /* 0x00008f0010107a20 */ /* 0x000fca0000410000 */
[----:B------:R5:W-:Y:S01]  /*b0d0*/  MUFU.EX2 R28, R14 ;  /* 0x0000000e001c7308 */ /* 0x000be20000000800 */
[----:B---3--:R-:W-:-:S07]  /*b0e0*/  F2FP.BF16.PACK_AB R7, R179, R139 ;  /* 0x0000008bb307723e */ /* 0x008fce00000010ff */
[----:B------:R1:W3:Y:S01]  /*b0f0*/  MUFU.EX2 R29, R15 ;  /* 0x0000000f001d7308 */ /* 0x0002e20000000800 */
[----:B------:R-:W-:Y:S01]  /*b100*/  LOP3.LUT R6, R6, R7, RZ, 0xc0, !PT ;  /* 0x0000000706067212 */ /* 0x000fe200078ec0ff */
[----:B------:R-:W-:Y:S01]  /*b110*/  HSET2.LE.AND R7, R27, R175, PT ;  /* 0x000000af1b077233 */ /* 0x000fe20003803000 */
[----:B-----5:R-:W-:-:S05]  /*b120*/  F2FP.BF16.PACK_AB R14, R178, R247 ;  /* 0x000000f7b20e723e */ /* 0x020fca00000010ff */
[----:B------:R5:W2:Y:S01]  /*b130*/  MUFU.EX2 R27, R16 ;  /* 0x00000010001b7308 */ /* 0x000aa20000000800 */
[----:B------:R-:W-:Y:S01]  /*b140*/  LOP3.LUT R7, R7, R14, RZ, 0xc0, !PT ;  /* 0x0000000e07077212 */ /* 0x000fe200078ec0ff */
[----:B------:R-:W-:Y:S01]  /*b150*/  HSET2.LE.AND R14, R24, R175, PT ;  /* 0x000000af180e7233 */ /* 0x000fe20003803000 */
[----:B-1----:R-:W-:Y:S01]  /*b160*/  F2FP.BF16.PACK_AB R15, R26, R195 ;  /* 0x000000c31a0f723e */ /* 0x002fe200000010ff */
[----:B----4-:R-:W-:-:S03]  /*b170*/  FMUL.FTZ R140, R140, R30 ;  /* 0x0000001e8c8c7220 */ /* 0x010fc60000410000 */
[----:B-----5:R-:W-:Y:S01]  /*b180*/  LOP3.LUT R16, R14, R15, RZ, 0xc0, !PT ;  /* 0x0000000f0e107212 */ /* 0x020fe200078ec0ff */
[----:B------:R-:W-:Y:S01]  /*b190*/  HSET2.LE.AND R14, R17, R175, PT ;  /* 0x000000af110e7233 */ /* 0x000fe20003803000 */
[----:B------:R-:W-:Y:S01]  /*b1a0*/  F2FP.BF16.PACK_AB R15, R132, R194 ;  /* 0x000000c2840f723e */ /* 0x000fe200000010ff */
[----:B------:R-:W-:Y:S02]  /*b1b0*/  FMUL.FTZ R141, R141, R30 ;  /* 0x0000001e8d8d7220 */ /* 0x000fe40000410000 */
[----:B---3--:R-:W-:Y:S01]  /*b1c0*/  FMUL.FTZ R142, R142, R29 ;  /* 0x0000001d8e8e7220 */ /* 0x008fe20000410000 */
[----:B------:R-:W-:Y:S01]  /*b1d0*/  LOP3.LUT R17, R14, R15, RZ, 0xc0, !PT ;  /* 0x0000000f0e117212 */ /* 0x000fe200078ec0ff */
[----:B------:R-:W-:Y:S02]  /*b1e0*/  FMUL.FTZ R143, R143, R29 ;  /* 0x0000001d8f8f7220 */ /* 0x000fe40000410000 */
[-C--:B------:R-:W-:Y:S02]  /*b1f0*/  FMUL.FTZ R144, R144, R28.reuse ;  /* 0x0000001c90907220 */ /* 0x080fe40000410000 */
[----:B------:R-:W-:-:S02]  /*b200*/  FMUL.FTZ R145, R145, R28 ;  /* 0x0000001c91917220 */ /* 0x000fc40000410000 */
[-C--:B--2---:R-:W-:Y:S02]  /*b210*/  FMUL.FTZ R146, R146, R27.reuse ;  /* 0x0000001b92927220 */ /* 0x084fe40000410000 */
        /* <DEDUP_REMOVED lines=10> */
[----:B------:R-:W-:Y:S08]  /*b2c0*/  HMMA.16816.F32.BF16 R144, R16, R20, R144 ;  /* 0x000000141090723c */ /* 0x000ff00000041890 */
[-C--:B------:R-:W-:Y:S08]  /*b2d0*/  HMMA.16816.F32.BF16 R152, R4, R22.reuse, R152 ;  /* 0x000000160498723c */ /* 0x080ff00000041898 */
[----:B------:R-:W-:Y:S01]  /*b2e0*/  HMMA.16816.F32.BF16 R240, R16, R22, R148 ;  /* 0x0000001610f0723c */ /* 0x000fe20000041894 */
[----:B------:R-:W1:Y:S01]  /*b2f0*/  LDSM.16.MT88.4 R20, [R210+0xa000] ;  /* 0x00a00000d214783b */ /* 0x000e620000004200 */
[----:B------:R-:W-:-:S02]  /*b300*/  FMUL.FTZ R36, R36, R30 ;  /* 0x0000001e24247220 */ /* 0x000fc40000410000 */
[----:B------:R-:W-:Y:S01]  /*b310*/  FMUL.FTZ R37, R37, R30 ;  /* 0x0000001e25257220 */ /* 0x000fe20000410000 */
[----:B------:R-:W-:Y:S01]  /*b320*/  LDSM.16.MT88.4 R148, [R205+0xa800] ;  /* 0x00a80000cd94783b */ /* 0x000fe20000004200 */
        /* <DEDUP_REMOVED lines=30> */
[-C--:B------:R-:W-:Y:S01]  /*b510*/  HMMA.16816.F32.BF16 R232, R4, R32.reuse, R36 ;  /* 0x0000002004e8723c */ /* 0x080fe20000041824 */
[----:B------:R-:W2:Y:S07]  /*b520*/  LDSM.16.MT88.4 R36, [R209+0xa000] ;  /* 0x00a00000d124783b */ /* 0x000eae0000004200 */
[----:B------:R-:W-:Y:S01]  /*b530*/  HMMA.16816.F32.BF16 R228, R16, R32, R40 ;  /* 0x0000002010e4723c */ /* 0x000fe20000041828 */
[----:B------:R-:W-:Y:S07]  /*b540*/  LDSM.16.MT88.4 R40, [R210+0xb000] ;  /* 0x00b00000d228783b */ /* 0x000fee0000004200 */
[-C--:B------:R-:W-:Y:S08]  /*b550*/  HMMA.16816.F32.BF16 R48, R4, R34.reuse, R48 ;  /* 0x000000220430723c */ /* 0x080ff00000041830 */
[----:B------:R-:W-:Y:S01]  /*b560*/  HMMA.16816.F32.BF16 R224, R16, R34, R44 ;  /* 0x0000002210e0723c */ /* 0x000fe2000004182c */
[----:B------:R-:W-:Y:S04]  /*b570*/  LDSM.16.MT88.4 R32, [R207+0xb000] ;  /* 0x00b00000cf20783b */ /* 0x000fe80000004200 */
[----:B------:R-:W-:Y:S03]  /*b580*/  LDSM.16.MT88.4 R44, [R209+0xb000] ;  /* 0x00b00000d12c783b */ /* 0x000fe60000004200 */
[-C--:B-1----:R-:W-:Y:S08]  /*b590*/  HMMA.16816.F32.BF16 R52, R4, R20.reuse, R52 ;  /* 0x000000140434723c */ /* 0x082ff00000041834 */
[----:B------:R-:W-:Y:S08]  /*b5a0*/  HMMA.16816.F32.BF16 R236, R16, R20, R56 ;  /* 0x0000001410ec723c */ /* 0x000ff00000041838 */
        /* <DEDUP_REMOVED lines=51> */
[----:B--2---:R-:W-:Y:S01]  /*b8e0*/  HMMA.16816.F32.BF16 R68, R4, R36, R68 ;  /* 0x000000240444723c */ /* 0x004fe20000041844 */
[----:B------:R-:W-:-:S02]  /*b8f0*/  MOV R61, R195 ;  /* 0x000000c3003d7202 */ /* 0x000fc40000000f00 */
[----:B------:R-:W-:-:S05]  /*b900*/  MOV R60, R194 ;  /* 0x000000c2003c7202 */ /* 0x000fca0000000f00 */
        /* <DEDUP_REMOVED lines=8> */
[----:B------:R-:W-:Y:S07]  /*b990*/  HMMA.16816.F32.BF16 R56, R4, R46, R168 ;  /* 0x0000002e0438723c */ /* 0x000fee00000418a8 */
[----:B------:R-:W-:Y:S01]  /*b9a0*/  FFMA.FTZ R4, R174, c[0x0][0x23c], -R0 ;  /* 0x00008f00ae047a23 */ /* 0x000fe20000010800 */
[----:B------:R-:W-:Y:S07]  /*b9b0*/  HMMA.16816.F32.BF16 R72, R16, R36, R72 ;  /* 0x000000241048723c */ /* 0x000fee0000041848 */
[----:B------:R-:W-:-:S02]  /*b9c0*/  MOV R37, R193 ;  /* 0x000000c100257202 */ /* 0x000fc40000000f00 */
[----:B------:R-:W-:Y:S02]  /*b9d0*/  MOV R36, R192 ;  /* 0x000000c000247202 */ /* 0x000fe40000000f00 */
[----:B------:R-:W-:Y:S07]  /*b9e0*/  HMMA.16816.F32.BF16 R192, R16, R38, R76 ;  /* 0x0000002610c0723c */ /* 0x000fee000004184c */
[----:B------:R-:W-:Y:S02]  /*b9f0*/  MOV R38, R245 ;  /* 0x000000f500267202 */ /* 0x000fe40000000f00 */
[----:B------:R1:W-:Y:S01]  /*ba00*/  MUFU.EX2 R245, R4 ;  /* 0x0000000400f57308 */ /* 0x0003e20000000800 */
[----:B------:R-:W-:Y:S01]  /*ba10*/  MOV R39, R246 ;  /* 0x000000f600277202 */ /* 0x000fe20000000f00 */
[----:B-1----:R-:W-:-:S06]  /*ba20*/  FFMA.FTZ R4, R173, c[0x0][0x23c], -R0 ;  /* 0x00008f00ad047a23 */ /* 0x002fcc0000010800 */
[----:B------:R1:W-:Y:S01]  /*ba30*/  MUFU.EX2 R246, R4 ;  /* 0x0000000400f67308 */ /* 0x0003e20000000800 */
[----:B------:R-:W-:Y:S01]  /*ba40*/  MOV R63, R137 ;  /* 0x00000089003f7202 */ /* 0x000fe20000000f00 */
[----:B------:R-:W-:Y:S02]  /*ba50*/  FMUL.FTZ R88, R88, R28 ;  /* 0x0000001c58587220 */ /* 0x000fe40000410000 */
[--C-:B-1----:R-:W-:Y:S02]  /*ba60*/  FFMA.FTZ R4, R172, c[0x0][0x23c], -R0.reuse ;  /* 0x00008f00ac047a23 */ /* 0x102fe40000010800 */
[----:B------:R-:W-:-:S04]  /*ba70*/  FFMA.FTZ R0, R31, c[0x0][0x23c], -R0 ;  /* 0x00008f001f007a23 */ /* 0x000fc80000010800 */
[----:B------:R1:W-:Y:S01]  /*ba80*/  MUFU.EX2 R244, R0 ;  /* 0x0000000000f47308 */ /* 0x0003e20000000800 */
[----:B------:R-:W-:Y:S01]  /*ba90*/  MOV R77, R139 ;  /* 0x0000008b004d7202 */ /* 0x000fe20000000f00 */
[----:B------:R-:W-:Y:S01]  /*baa0*/  FMUL.FTZ R89, R89, R28 ;  /* 0x0000001c59597220 */ /* 0x000fe20000410000 */
[----:B------:R-:W-:Y:S01]  /*bab0*/  MOV R76, R247 ;  /* 0x000000f7004c7202 */ /* 0x000fe20000000f00 */
[-C--:B------:R-:W-:Y:S02]  /*bac0*/  FMUL.FTZ R90, R90, R27.reuse ;  /* 0x0000001b5a5a7220 */ /* 0x080fe40000410000 */
[----:B------:R-:W-:Y:S02]  /*bad0*/  FMUL.FTZ R91, R91, R27 ;  /* 0x0000001b5b5b7220 */ /* 0x000fe40000410000 */
[----:B-1----:R-:W-:-:S04]  /*bae0*/  FFMA.FTZ R0, R197, c[0x0][0x23c], -R3 ;  /* 0x00008f00c5007a23 */ /* 0x002fc80000010803 */
[----:B------:R1:W-:Y:S01]  /*baf0*/  MUFU.EX2 R137, R0 ;  /* 0x0000000000897308 */ /* 0x0003e20000000800 */
[-C--:B------:R-:W-:Y:S01]  /*bb00*/  FMUL.FTZ R92, R92, R28.reuse ;  /* 0x0000001c5c5c7220 */ /* 0x080fe20000410000 */
[----:B------:R-:W-:Y:S01]  /*bb10*/  HMMA.16816.F32.BF16 R88, R16, R20, R88 ;  /* 0x000000141058723c */ /* 0x000fe20000041858 */
[----:B------:R-:W-:-:S05]  /*bb20*/  FMUL.FTZ R93, R93, R28 ;  /* 0x0000001c5d5d7220 */ /* 0x000fca0000410000 */
[----:B------:R2:W-:Y:S01]  /*bb30*/  MUFU.EX2 R247, R4 ;  /* 0x0000000400f77308 */ /* 0x0005e20000000800 */
[----:B-1----:R-:W-:-:S07]  /*bb40*/  FFMA.FTZ R0, R191, c[0x0][0x23c], -R3 ;  /* 0x00008f00bf007a23 */ /* 0x002fce0000010803 */
[----:B------:R1:W-:Y:S01]  /*bb50*/  MUFU.EX2 R139, R0 ;  /* 0x00000000008b7308 */ /* 0x0003e20000000800 */
[----:B------:R-:W-:Y:S02]  /*bb60*/  FMUL.FTZ R94, R94, R27 ;  /* 0x0000001b5e5e7220 */ /* 0x000fe40000410000 */
[----:B--2---:R-:W-:-:S04]  /*bb70*/  IMAD.WIDE.U32 R4, R187, -0x2daee0ad, RZ ;  /* 0xd2511f53bb047825 */ /* 0x004fc800078e00ff */
[----:B------:R-:W-:Y:S01]  /*bb80*/  FMUL.FTZ R95, R95, R27 ;  /* 0x0000001b5f5f7220 */ /* 0x000fe20000410000 */
[C---:B------:R-:W-:Y:S01]  /*bb90*/  LOP3.LUT R14, R4.reuse, 0xffff, RZ, 0xc0, !PT ;  /* 0x0000ffff040e7812 */ /* 0x040fe200078ec0ff */
[----:B-1----:R-:W-:Y:S01]  /*bba0*/  FFMA.FTZ R0, R185, c[0x0][0x23c], -R3 ;  /* 0x00008f00b9007a23 */ /* 0x002fe20000010803 */
[----:B------:R-:W-:-:S03]  /*bbb0*/  LOP3.LUT R21, R4, 0xff, RZ, 0xc0, !PT ;  /* 0x000000ff04157812 */ /* 0x000fc600078ec0ff */
[----:B------:R1:W-:Y:S01]  /*bbc0*/  MUFU.EX2 R184, R0 ;  /* 0x0000000000b87308 */ /* 0x0003e20000000800 */
[--C-:B------:R-:W-:Y:S02]  /*bbd0*/  SHF.R.U32.HI R15, RZ, 0x10, R4.reuse ;  /* 0x00000010ff0f7819 */ /* 0x100fe40000011604 */
[----:B------:R-:W-:Y:S02]  /*bbe0*/  SHF.R.U32.HI R25, RZ, 0x18, R4 ;  /* 0x00000018ff197819 */ /* 0x000fe40000011604 */
[----:B------:R-:W-:Y:S02]  /*bbf0*/  MOV R62, R182 ;  /* 0x000000b6003e7202 */ /* 0x000fe40000000f00 */
[----:B------:R-:W-:Y:S01]  /*bc00*/  HMMA.16816.F32.BF16 R180, R16, R22, R92 ;  /* 0x0000001610b4723c */ /* 0x000fe2000004185c */
[----:B------:R-:W-:Y:S02]  /*bc10*/  FMUL.FTZ R104, R104, R28 ;  /* 0x0000001c68687220 */ /* 0x000fe40000410000 */
[----:B-1----:R-:W-:Y:S01]  /*bc20*/  FFMA.FTZ R0, R138, c[0x0][0x23c], -R3 ;  /* 0x00008f008a007a23 */ /* 0x002fe20000010803 */
[----:B------:R-:W-:Y:S01]  /*bc30*/  LOP3.LUT R3, R5, UR18, R186, 0x96, !PT ;  /* 0x0000001205037c12 */ /* 0x000fe2000f8e96ba */
[----:B------:R-:W-:-:S02]  /*bc40*/  IMAD.WIDE.U32 R4, R189, -0x2daee0ad, RZ ;  /* 0xd2511f53bd047825 */ /* 0x000fc400078e00ff */
[----:B------:R1:W2:Y:S01]  /*bc50*/  MUFU.EX2 R133, R0 ;  /* 0x0000000000857308 */ /* 0x0002a20000000800 */
[----:B------:R-:W-:Y:S01]  /*bc60*/  MOV R78, R132 ;  /* 0x00000084004e7202 */ /* 0x000fe20000000f00 */
[----:B------:R-:W-:Y:S01]  /*bc70*/  FMUL.FTZ R105, R105, R28 ;  /* 0x0000001c69697220 */ /* 0x000fe20000410000 */
[----:B------:R-:W-:Y:S01]  /*bc80*/  LOP3.LUT R7, R4, 0xffff, RZ, 0xc0, !PT ;  /* 0x0000ffff04077812 */ /* 0x000fe200078ec0ff */
[-C--:B------:R-:W-:Y:S01]  /*bc90*/  FMUL.FTZ R106, R106, R27.reuse ;  /* 0x0000001b6a6a7220 */ /* 0x080fe20000410000 */
[----:B------:R-:W-:Y:S01]  /*bca0*/  LOP3.LUT R24, R4, 0xff, RZ, 0xc0, !PT ;  /* 0x000000ff04187812 */ /* 0x000fe200078ec0ff */
[----:B------:R-:W-:Y:S01]  /*bcb0*/  FMUL.FTZ R107, R107, R27 ;  /* 0x0000001b6b6b7220 */ /* 0x000fe20000410000 */
[--C-:B------:R-:W-:Y:S02]  /*bcc0*/  SHF.R.U32.HI R20, RZ, 0x10, R4.reuse ;  /* 0x00000010ff147819 */ /* 0x100fe40000011604 */
[----:B------:R-:W-:Y:S02]  /*bcd0*/  SHF.R.U32.HI R23, RZ, 0x18, R4 ;  /* 0x00000018ff177819 */ /* 0x000fe40000011604 */
[----:B------:R-:W-:Y:S01]  /*bce0*/  SHF.R.U32.HI R4, RZ, 0x8, R14 ;  /* 0x00000008ff047819 */ /* 0x000fe2000001160e */
[----:B-1----:R-:W-:-:S03]  /*bcf0*/  FFMA.FTZ R0, R202, c[0x0][0x23c], -R8 ;  /* 0x00008f00ca007a23 */ /* 0x002fc60000010808 */
[----:B------:R-:W-:Y:S01]  /*bd00*/  PRMT R21, R21, 0x5410, R4 ;  /* 0x0000541015157816 */ /* 0x000fe20000000004 */
[-C--:B------:R-:W-:Y:S01]  /*bd10*/  FMUL.FTZ R156, R156, R28.reuse ;  /* 0x0000001c9c9c7220 */ /* 0x080fe20000410000 */
[----:B------:R1:W-:Y:S01]  /*bd20*/  MUFU.EX2 R132, R0 ;  /* 0x0000000000847308 */ /* 0x0003e20000000800 */
[----:B------:R-:W-:Y:S01]  /*bd30*/  FMUL.FTZ R157, R157, R28 ;  /* 0x0000001c9d9d7220 */ /* 0x000fe20000410000 */
[----:B------:R-:W-:Y:S01]  /*bd40*/  LOP3.LUT R4, R3, 0xffff, RZ, 0xc0, !PT ;  /* 0x0000ffff03047812 */ /* 0x000fe200078ec0ff */
[-C--:B------:R-:W-:Y:S02]  /*bd50*/  FMUL.FTZ R158, R158, R27.reuse ;  /* 0x0000001b9e9e7220 */ /* 0x080fe40000410000 */
[----:B------:R-:W-:Y:S02]  /*bd60*/  FMUL.FTZ R159, R159, R27 ;  /* 0x0000001b9f9f7220 */ /* 0x000fe40000410000 */
[----:B------:R-:W-:Y:S01]  /*bd70*/  FFMA.FTZ R6, R200, c[0x0][0x23c], -R8 ;  /* 0x00008f00c8067a23 */ /* 0x000fe20000010808 */
[----:B------:R-:W-:-:S02]  /*bd80*/  MOV R95, R179 ;  /* 0x000000b3005f7202 */ /* 0x000fc40000000f00 */
[----:B------:R-:W-:Y:S02]  /*bd90*/  MOV R94, R178 ;  /* 0x000000b2005e7202 */ /* 0x000fe40000000f00 */
[----:B------:R-:W-:Y:S02]  /*bda0*/  MOV R93, R177 ;  /* 0x000000b1005d7202 */ /* 0x000fe40000000f00 */
[----:B-1----:R-:W-:Y:S01]  /*bdb0*/  LOP3.LUT R0, R5, UR18, R188, 0x96, !PT ;  /* 0x0000001205007c12 */ /* 0x002fe2000f8e96bc */
[----:B------:R-:W-:Y:S01]  /*bdc0*/  FFMA.FTZ R5, R199, c[0x0][0x23c], -R8 ;  /* 0x00008f00c7057a23 */ /* 0x000fe20000010808 */
[----:B------:R-:W-:Y:S02]  /*bdd0*/  MOV R92, R176 ;  /* 0x000000b0005c7202 */ /* 0x000fe40000000f00 */
[----:B------:R-:W-:Y:S01]  /*bde0*/  HMMA.16816.F32.BF16 R176, R16, R34, R104 ;  /* 0x0000002210b0723c */ /* 0x000fe20000041868 */
[----:B------:R1:W-:Y:S01]  /*bdf0*/  MUFU.EX2 R35, R6 ;  /* 0x0000000600237308 */ /* 0x0003e20000000800 */
[----:B------:R-:W-:Y:S01]  /*be00*/  MOV R79, R26 ;  /* 0x0000001a004f7202 */ /* 0x000fe20000000f00 */
[----:B------:R-:W-:-:S02]  /*be10*/  FFMA.FTZ R22, R203, c[0x0][0x23c], -R13 ;  /* 0x00008f00cb167a23 */ /* 0x000fc4000001080d */
[----:B------:R-:W-:-:S04]  /*be20*/  FFMA.FTZ R26, R198, c[0x0][0x23c], -R13 ;  /* 0x00008f00c61a7a23 */ /* 0x000fc8000001080d */
[----:B------:R3:W-:Y:S01]  /*be30*/  MUFU.EX2 R34, R5 ;  /* 0x0000000500227308 */ /* 0x0007e20000000800 */
[----:B------:R-:W-:Y:S01]  /*be40*/  HMMA.16816.F32.BF16 R156, R16, R32, R156 ;  /* 0x00000020109c723c */ /* 0x000fe2000004189c */
[----:B------:R-:W-:Y:S02]  /*be50*/  FFMA.FTZ R31, R196, c[0x0][0x23c], -R13 ;  /* 0x00008f00c41f7a23 */ /* 0x000fe4000001080d */
[----:B-1----:R-:W-:Y:S01]  /*be60*/  FFMA.FTZ R6, R190, c[0x0][0x23c], -R8 ;  /* 0x00008f00be067a23 */ /* 0x002fe20000010808 */
[----:B------:R-:W-:-:S03]  /*be70*/  SHF.R.U32.HI R8, RZ, 0x8, R7 ;  /* 0x00000008ff087819 */ /* 0x000fc60000011607 */
[----:B------:R-:W-:Y:S01]  /*be80*/  FFMA.FTZ R32, R201, c[0x0][0x23c], -R13 ;  /* 0x00008f00c9207a23 */ /* 0x000fe2000001080d */
[----:B------:R-:W-:Y:S02]  /*be90*/  LOP3.LUT R13, R15, 0xff, RZ, 0xc0, !PT ;  /* 0x000000ff0f0d7812 */ /* 0x000fe400078ec0ff */
[----:B---3--:R-:W-:Y:S02]  /*bea0*/  SHF.R.U32.HI R5, RZ, 0x8, R4 ;  /* 0x00000008ff057819 */ /* 0x008fe40000011604 */
[----:B------:R-:W-:Y:S01]  /*beb0*/  LOP3.LUT R4, R3, 0xff, RZ, 0xc0, !PT ;  /* 0x000000ff03047812 */ /* 0x000fe200078ec0ff */
[----:B------:R1:W3:Y:S01]  /*bec0*/  MUFU.EX2 R33, R6 ;  /* 0x0000000600217308 */ /* 0x0002e20000000800 */
[----:B------:R-:W-:Y:S02]  /*bed0*/  LOP3.LUT R7, R20, 0xff, RZ, 0xc0, !PT ;  /* 0x000000ff14077812 */ /* 0x000fe400078ec0ff */
[----:B------:R-:W-:Y:S02]  /*bee0*/  PRMT R15, R24, 0x5410, R8 ;  /* 0x00005410180f7816 */ /* 0x000fe40000000008 */
[----:B------:R-:W-:-:S02]  /*bef0*/  PRMT R20, R4, 0x5410, R5 ;  /* 0x0000541004147816 */ /* 0x000fc40000000005 */
[--C-:B------:R-:W-:Y:S02]  /*bf00*/  SHF.R.U32.HI R5, RZ, 0x10, R3.reuse ;  /* 0x00000010ff057819 */ /* 0x100fe40000011603 */
[----:B------:R-:W-:Y:S02]  /*bf10*/  SHF.R.U32.HI R8, RZ, 0x18, R3 ;  /* 0x00000018ff087819 */ /* 0x000fe40000011603 */
[----:B------:R-:W-:Y:S02]  /*bf20*/  SHF.R.U32.HI R4, RZ, 0x10, R0 ;  /* 0x00000010ff047819 */ /* 0x000fe40000011600 */
[----:B------:R-:W-:Y:S02]  /*bf30*/  LOP3.LUT R3, R0, 0xffff, RZ, 0xc0, !PT ;  /* 0x0000ffff00037812 */ /* 0x000fe400078ec0ff */
[----:B------:R-:W-:Y:S02]  /*bf40*/  PRMT R14, R7, 0x5410, R23 ;  /* 0x00005410070e7816 */ /* 0x000fe40000000017 */
[----:B------:R-:W-:-:S02]  /*bf50*/  MOV R107, R175 ;  /* 0x000000af006b7202 */ /* 0x000fc40000000f00 */
[----:B------:R-:W-:Y:S02]  /*bf60*/  PRMT R25, R13, 0x5410, R25 ;  /* 0x000054100d197816 */ /* 0x000fe40000000019 */
[----:B------:R-:W-:Y:S02]  /*bf70*/  SHF.R.U32.HI R7, RZ, 0x18, R0 ;  /* 0x00000018ff077819 */ /* 0x000fe40000011600 */
[----:B-1----:R-:W-:Y:S02]  /*bf80*/  LOP3.LUT R6, R5, 0xff, RZ, 0xc0, !PT ;  /* 0x000000ff05067812 */ /* 0x002fe400078ec0ff */
[----:B------:R-:W-:Y:S02]  /*bf90*/  LOP3.LUT R4, R4, 0xff, RZ, 0xc0, !PT ;  /* 0x000000ff04047812 */ /* 0x000fe400078ec0ff */
[----:B------:R-:W-:Y:S02]  /*bfa0*/  LOP3.LUT R13, R0, 0xff, RZ, 0xc0, !PT ;  /* 0x000000ff000d7812 */ /* 0x000fe400078ec0ff */
[----:B------:R-:W-:-:S02]  /*bfb0*/  SHF.R.U32.HI R5, RZ, 0x8, R3 ;  /* 0x00000008ff057819 */ /* 0x000fc40000011603 */
[----:B------:R-:W-:Y:S02]  /*bfc0*/  PRMT R8, R6, 0x5410, R8 ;  /* 0x0000541006087816 */ /* 0x000fe40000000008 */
[----:B------:R-:W-:Y:S01]  /*bfd0*/  PRMT R7, R4, 0x5410, R7 ;  /* 0x0000541004077816 */ /* 0x000fe20000000007 */
[----:B------:R-:W-:Y:S01]  /*bfe0*/  HSET2.LE.AND R4, R14, R107, PT ;  /* 0x0000006b0e047233 */ /* 0x000fe20003803000 */
[----:B------:R-:W-:Y:S01]  /*bff0*/  PRMT R6, R13, 0x5410, R5 ;  /* 0x000054100d067816 */ /* 0x000fe20000000005 */
[----:B------:R-:W-:Y:S01]  /*c000*/  FMUL.FTZ R160, R160, R28 ;  /* 0x0000001ca0a07220 */ /* 0x000fe20000410000 */
[----:B--2---:R-:W-:Y:S01]  /*c010*/  F2FP.BF16.PACK_AB R5, R133, R184 ;  /* 0x000000b88505723e */ /* 0x004fe200000010ff */
        /* <DEDUP_REMOVED lines=15> */
[--C-:B------:R-:W-:Y:S01]  /*c110*/  HSET2.LE.AND R0, R21, R107.reuse, PT ;  /* 0x0000006b15007233 */ /* 0x100fe20003803000 */
[----:B------:R-:W-:Y:S01]  /*c120*/  LOP3.LUT R171, R4, R5, RZ, 0xc0, !PT ;  /* 0x0000000504ab7212 */ /* 0x000fe200078ec0ff */
[----:B------:R-:W-:Y:S01]  /*c130*/  HSET2.LE.AND R4, R7, R107, PT ;  /* 0x0000006b07047233 */ /* 0x000fe20003803000 */
[----:B---3--:R-:W-:Y:S01]  /*c140*/  F2FP.BF16.PACK_AB R3, R33, R34 ;  /* 0x000000222103723e */ /* 0x008fe200000010ff */
[----:B------:R-:W-:Y:S01]  /*c150*/  HMMA.16816.F32.BF16 R160, R16, R40, R160 ;  /* 0x0000002810a0723c */ /* 0x000fe200000418a0 */
[----:B------:R-:W-:Y:S01]  /*c160*/  F2FP.BF16.PACK_AB R5, R139, R137 ;  /* 0x000000898b05723e */ /* 0x000fe200000010ff */
[----:B------:R-:W-:Y:S03]  /*c170*/  MUFU.EX2 R26, R26 ;  /* 0x0000001a001a7308 */ /* 0x000fe60000000800 */
[----:B------:R-:W-:-:S03]  /*c180*/  LOP3.LUT R169, R4, R5, RZ, 0xc0, !PT ;  /* 0x0000000504a97212 */ /* 0x000fc600078ec0ff */
[C---:B------:R-:W-:Y:S02]  /*c190*/  HMMA.16816.F32.BF16 R172, R16.reuse, R42, R116 ;  /* 0x0000002a10ac723c */ /* 0x040fe40000041874 */
[----:B------:R-:W1:Y:S01]  /*c1a0*/  MUFU.EX2 R31, R31 ;  /* 0x0000001f001f7308 */ /* 0x000e620000000800 */
[--C-:B------:R-:W-:Y:S01]  /*c1b0*/  HSET2.LE.AND R4, R20, R107.reuse, PT ;  /* 0x0000006b14047233 */ /* 0x100fe20003803000 */
[----:B------:R-:W-:Y:S01]  /*c1c0*/  F2FP.BF16.PACK_AB R5, R35, R132 ;  /* 0x000000842305723e */ /* 0x000fe200000010ff */
[----:B------:R-:W-:Y:S03]  /*c1d0*/  LDSM.16.MT88.4 R116, [R210+0xb800] ;  /* 0x00b80000d274783b */ /* 0x000fe60000004200 */
[C---:B------:R-:W-:Y:S08]  /*c1e0*/  HMMA.16816.F32.BF16 R124, R16.reuse, R44, R124 ;  /* 0x0000002c107c723c */ /* 0x040ff0000004187c */
[----:B------:R-:W-:Y:S01]  /*c1f0*/  HMMA.16816.F32.BF16 R16, R16, R46, R128 ;  /* 0x0000002e1010723c */ /* 0x000fe20000041880 */
[----:B------:R-:W-:Y:S01]  /*c200*/  MUFU.EX2 R22, R22 ;  /* 0x0000001600167308 */ /* 0x000fe20000000800 */
[----:B------:R-:W-:Y:S01]  /*c210*/  MOV R197, R92 ;  /* 0x0000005c00c57202 */ /* 0x000fe20000000f00 */
[----:B------:R-:W-:Y:S04]  /*c220*/  LDSM.16.MT88.4 R44, [R207+0xa800] ;  /* 0x00a80000cf2c783b */ /* 0x000fe80000004200 */
[----:B------:R-:W-:Y:S01]  /*c230*/  LOP3.LUT R130, R0, R3, RZ, 0xc0, !PT ;  /* 0x0000000300827212 */ /* 0x000fe200078ec0ff */
[----:B------:R-:W-:Y:S01]  /*c240*/  HSET2.LE.AND R0, R15, R107, PT ;  /* 0x0000006b0f007233 */ /* 0x000fe20003803000 */
[----:B------:R-:W-:-:S02]  /*c250*/  F2FP.BF16.PACK_AB R3, R244, R247 ;  /* 0x000000f7f403723e */ /* 0x000fc400000010ff */
[----:B------:R-:W-:Y:S02]  /*c260*/  LOP3.LUT R128, R4, R5, RZ, 0xc0, !PT ;  /* 0x0000000504807212 */ /* 0x000fe400078ec0ff */
[----:B------:R-:W-:Y:S01]  /*c270*/  LOP3.LUT R170, R0, R3, RZ, 0xc0, !PT ;  /* 0x0000000300aa7212 */ /* 0x000fe200078ec0ff */
[----:B------:R-:W-:Y:S02]  /*c280*/  HSET2.LE.AND R0, R6, R107, PT ;  /* 0x0000006b06007233 */ /* 0x000fe40003803000 */
[----:B------:R-:W2:Y:S01]  /*c290*/  LDSM.16.MT88.4 R4, [R209+0xb800] ;  /* 0x00b80000d104783b */ /* 0x000ea20000004200 */
[----:B------:R-:W-:-:S04]  /*c2a0*/  F2FP.BF16.PACK_AB R3, R246, R245 ;  /* 0x000000f5f603723e */ /* 0x000fc800000010ff */
[----:B------:R-:W-:Y:S01]  /*c2b0*/  LOP3.LUT R168, R0, R3, RZ, 0xc0, !PT ;  /* 0x0000000300a87212 */ /* 0x000fe200078ec0ff */
[--C-:B------:R-:W-:Y:S01]  /*c2c0*/  HSET2.LE.AND R0, R25, R107.reuse, PT ;  /* 0x0000006b19007233 */ /* 0x100fe20003803000 */
[----:B-1----:R-:W-:Y:S01]  /*c2d0*/  F2FP.BF16.PACK_AB R3, R31, R26 ;  /* 0x0000001a1f03723e */ /* 0x002fe200000010ff */
[----:B------:R-:W1:Y:S01]  /*c2e0*/  MUFU.EX2 R32, R32 ;  /* 0x0000002000207308 */ /* 0x000e620000000800 */
[----:B------:R-:W-:Y:S02]  /*c2f0*/  MOV R191, R93 ;  /* 0x0000005d00bf7202 */ /* 0x000fe40000000f00 */
[----:B------:R-:W-:Y:S01]  /*c300*/  LOP3.LUT R131, R0, R3, RZ, 0xc0, !PT ;  /* 0x0000000300837212 */ /* 0x000fe200078ec0ff */
[----:B------:R-:W-:Y:S01]  /*c310*/  HSET2.LE.AND R0, R8, R107, PT ;  /* 0x0000006b08007233 */ /* 0x000fe20003803000 */
[----:B------:R-:W-:Y:S01]  /*c320*/  MOV R185, R94 ;  /* 0x0000005e00b97202 */ /* 0x000fe20000000f00 */
[----:B------:R-:W-:Y:S01]  /*c330*/  LDSM.16.MT88.4 R104, [R207+0xb800] ;  /* 0x00b80000cf68783b */ /* 0x000fe20000004200 */
[----:B------:R-:W-:-:S02]  /*c340*/  MOV R138, R95 ;  /* 0x0000005f008a7202 */ /* 0x000fc40000000f00 */
[----:B------:R-:W-:Y:S01]  /*c350*/  MOV R202, R76 ;  /* 0x0000004c00ca7202 */ /* 0x000fe20000000f00 */
[----:B------:R-:W-:Y:S01]  /*c360*/  LDSM.16.MT88.4 R92, [R205+0xb800] ;  /* 0x00b80000cd5c783b */ /* 0x000fe20000004200 */
[----:B------:R-:W-:Y:S02]  /*c370*/  MOV R189, R77 ;  /* 0x0000004d00bd7202 */ /* 0x000fe40000000f00 */
[----:B------:R-:W-:Y:S02]  /*c380*/  MOV R188, R78 ;  /* 0x0000004e00bc7202 */ /* 0x000fe40000000f00 */
[----:B------:R-:W-:Y:S02]  /*c390*/  MOV R200, R79 ;  /* 0x0000004f00c87202 */ /* 0x000fe40000000f00 */
[----:B------:R-:W-:Y:S01]  /*c3a0*/  MOV R203, R60 ;  /* 0x0000003c00cb7202 */ /* 0x000fe20000000f00 */
[----:B------:R-:W-:Y:S01]  /*c3b0*/  LDSM.16.MT88.4 R76, [R209+0xa800] ;  /* 0x00a80000d14c783b */ /* 0x000fe20000004200 */
[----:B------:R-:W-:-:S02]  /*c3c0*/  MOV R201, R61 ;  /* 0x0000003d00c97202 */ /* 0x000fc40000000f00 */
[----:B------:R-:W-:Y:S02]  /*c3d0*/  MOV R198, R62 ;  /* 0x0000003e00c67202 */ /* 0x000fe40000000f00 */
[----:B------:R-:W-:Y:S02]  /*c3e0*/  MOV R196, R63 ;  /* 0x0000003f00c47202 */ /* 0x000fe40000000f00 */
[----:B------:R-:W3:Y:S01]  /*c3f0*/  LDSM.16.MT88.4 R60, [R210+0xa800] ;  /* 0x00a80000d23c783b */ /* 0x000ee20000004200 */
[----:B-1----:R-:W-:Y:S02]  /*c400*/  F2FP.BF16.PACK_AB R3, R32, R22 ;  /* 0x000000162003723e */ /* 0x002fe400000010ff */
[----:B------:R-:W-:Y:S02]  /*c410*/  MOV R190, R37 ;  /* 0x0000002500be7202 */ /* 0x000fe40000000f00 */
[----:B------:R-:W-:Y:S01]  /*c420*/  LOP3.LUT R129, R0, R3, RZ, 0xc0, !PT ;  /* 0x0000000300817212 */ /* 0x000fe200078ec0ff */
[----:B------:R-:W-:Y:S01]  /*c430*/  FFMA.FTZ R0, R248, R30, R196 ;  /* 0x0000001ef8007223 */ /* 0x000fe200000100c4 */
[----:B------:R-:W-:Y:S01]  /*c440*/  MOV R199, R36 ;  /* 0x0000002400c77202 */ /* 0x000fe20000000f00 */
[----:B------:R-:W-:-:S02]  /*c450*/  FFMA.FTZ R13, R249, R29, R198 ;  /* 0x0000001df90d7223 */ /* 0x000fc400000100c6 */
[----:B------:R-:W-:Y:S02]  /*c460*/  FFMA.FTZ R8, R251, R28, R201 ;  /* 0x0000001cfb087223 */ /* 0x000fe400000100c9 */
[----:B------:R-:W-:Y:S01]  /*c470*/  FFMA.FTZ R3, R250, R27, R203 ;  /* 0x0000001bfa037223 */ /* 0x000fe200000100cb */
[----:B------:R-:W-:Y:S01]  /*c480*/  MOV R186, R39 ;  /* 0x0000002700ba7202 */ /* 0x000fe20000000f00 */
[----:B------:R-:W-:Y:S01]  /*c490*/  FADD.FTZ R0, R190, R0 ;  /* 0x00000000be007221 */ /* 0x000fe20000010000 */
[----:B--2---:R-:W-:Y:S01]  /*c4a0*/  HMMA.16816.F32.BF16 R164, R168, R4, R164 ;  /* 0x00000004a8a4723c */ /* 0x004fe200000418a4 */
[----:B------:R-:W-:Y:S01]  /*c4b0*/  FADD.FTZ R13, R199, R13 ;  /* 0x0000000dc70d7221 */ /* 0x000fe20000010000 */
[----:B------:R-:W-:Y:S01]  /*c4c0*/  MOV R187, R38 ;  /* 0x0000002600bb7202 */ /* 0x000fe20000000f00 */
[----:B------:R-:W-:-:S05]  /*c4d0*/  FADD.FTZ R0, R189, R0 ;  /* 0x00000000bd007221 */ /* 0x000fca0000010000 */
        /* <DEDUP_REMOVED lines=17> */
[----:B------:R-:W-:Y:S02]  /*c5f0*/  FADD.FTZ R3, R139, R3 ;  /* 0x000000038b037221 */ /* 0x000fe40000010000 */
[----:B------:R-:W-:-:S05]  /*c600*/  FADD.FTZ R0, R35, R0 ;  /* 0x0000000023007221 */ /* 0x000fca0000010000 */
[----:B------:R-:W-:Y:S01]  /*c610*/  HMMA.16816.F32.BF16 R36, R168, R44, R232 ;  /* 0x0000002ca824723c */ /* 0x000fe200000418e8 */
[----:B------:R-:W-:-:S07]  /*c620*/  FADD.FTZ R5, R32, R5 ;  /* 0x0000000520057221 */ /* 0x000fce0000010000 */
        /* <DEDUP_REMOVED lines=35> */
[----:B------:R-:W-:Y:S05]  /*c860*/  @!P0 BRA `(.L_x_1009) ;  /* 0x000070c000008947 */ /* 0x000fea0003800000 */
        /* <DEDUP_REMOVED lines=42> */
[----:B------:R-:W-:Y:S01]  /*cb10*/  IADD3 R3, R0, 0x1, RZ ;  /* 0x0000000100037810 */ /* 0x000fe20007ffe0ff */
[----:B------:R-:W-:Y:S03]  /*cb20*/  @P3 STS.128 [R219+0xa800], RZ ;  /* 0x00a800ffdb003388 */ /* 0x000fe60000000c00 */
[C---:B------:R-:W-:Y:S01]  /*cb30*/  ISETP.GE.AND P4, PT, R3.reuse, R9, PT ;  /* 0x000000090300720c */ /* 0x040fe20003f86270 */
[----:B------:R-:W-:Y:S01]  /*cb40*/  @!PT LDS RZ, [RZ] ;  /* 0x00000000fffff984 */ /* 0x000fe20000000800 */
[----:B------:R-:W-:Y:S01]  /*cb50*/  @!PT LDS RZ, [RZ] ;  /* 0x00000000fffff984 */ /* 0x000fe20000000800 */
[----:B------:R-:W-:Y:S01]  /*cb60*/  @!PT LDS RZ, [RZ] ;  /* 0x00000000fffff984 */ /* 0x000fe20000000800 */
[----:B------:R1:W-:Y:S01]  /*cb70*/  @!P3 LDGSTS.E.BYPASS.LTC128B.128 [R219+0xa800], [R16.64] ;  /* 0x0a80000010dbbfae */ /* 0x0003e2000b901d5c */
[C---:B------:R-:W-:Y:S02]  /*cb80*/  ISETP.GE.AND P1, PT, R3.reuse, R10, PT ;  /* 0x0000000a0300720c */ /* 0x040fe40003f26270 */
[C---:B------:R-:W-:Y:S01]  /*cb90*/  ISETP.GE.AND P0, PT, R3.reuse, R12, PT ;  /* 0x0000000c0300720c */ /* 0x040fe20003f06270 */
[----:B------:R-:W-:Y:S01]  /*cba0*/  @P2 STS.128 [R219+0xb800], RZ ;  /* 0x00b800ffdb002388 */ /* 0x000fe20000000c00 */
[----:B------:R-:W-:-:S03]  /*cbb0*/  ISETP.GE.AND P6, PT, R3, R11, PT ;  /* 0x0000000b0300720c */ /* 0x000fc60003fc6270 */
[----:B------:R-:W-:Y:S01]  /*cbc0*/  @!PT LDS RZ, [RZ] ;  /* 0x00000000fffff984 */ /* 0x000fe20000000800 */
[----:B------:R-:W-:Y:S01]  /*cbd0*/  @!PT LDS RZ, [RZ] ;  /* 0x00000000fffff984 */ /* 0x000fe20000000800 */
[----:B------:R-:W-:Y:S01]  /*cbe0*/  @!PT LDS RZ, [RZ] ;  /* 0x00000000fffff984 */ /* 0x000fe20000000800 */
[----:B------:R3:W-:Y:S04]  /*cbf0*/  @!P2 LDGSTS.E.BYPASS.LTC128B.128 [R219+0xb800], [R6.64+0x80] ;  /* 0x0b80008006dbafae */ /* 0x0007e8000b901d5c */
[----:B------:R-:W-:Y:S04]  /*cc00*/  LDSM.16.M88.4 R28, [R204+0x8800] ;  /* 0x00880000cc1c783b */ /* 0x000fe80000000200 */
[----:B------:R-:W-:Y:S04]  /*cc10*/  LDSM.16.M88.4 R32, [R204+0x8000] ;  /* 0x00800000cc20783b */ /* 0x000fe80000000200 */
[----:B------:R-:W-:Y:S04]  /*cc20*/  LDSM.16.M88.4 R172, [R218] ;  /* 0x00000000daac783b */ /* 0x000fe80000000200 */
[----:B------:R-:W4:Y:S04]  /*cc30*/  LDSM.16.M88.4 R20, [R206] ;  /* 0x00000000ce14783b */ /* 0x000f280000000200 */
        /* <DEDUP_REMOVED lines=9> */
[----:B------:R-:W-:Y:S08]  /*ccd0*/  HMMA.16816.F32.BF16 R16, R16, R30, RZ ;  /* 0x0000001e1010723c */ /* 0x000ff000000418ff */
[----:B---3--:R-:W-:Y:S08]  /*cce0*/  HMMA.16816.F32.BF16 R228, R4, R172, R180 ;  /* 0x000000ac04e4723c */ /* 0x008ff000000418b4 */
[C---:B------:R-:W-:Y:S01]  /*ccf0*/  HMMA.16816.F32.BF16 R180, R20.reuse, R34, RZ ;  /* 0x0000002214b4723c */ /* 0x040fe200000418ff */
[----:B------:R-:W-:Y:S07]  /*cd00*/  LDSM.16.M88.4 R32, [R213+0x8800] ;  /* 0x00880000d520783b */ /* 0x000fee0000000200 */
[----:B------:R-:W-:Y:S08]  /*cd10*/  HMMA.16816.F32.BF16 R196, R20, R28, RZ ;  /* 0x0000001c14c4723c */ /* 0x000ff000000418ff */
[C---:B------:R-:W-:Y:S08]  /*cd20*/  HMMA.16816.F32.BF16 R188, R4.reuse, R176, R188 ;  /* 0x000000b004bc723c */ /* 0x040ff000000418bc */
[C---:B------:R-:W-:Y:S08]  /*cd30*/  HMMA.16816.F32.BF16 R224, R4.reuse, R178, R184 ;  /* 0x000000b204e0723c */ /* 0x040ff000000418b8 */
[----:B------:R-:W-:Y:S01]  /*cd40*/  HMMA.16816.F32.BF16 R200, R4, R174, R16 ;  /* 0x000000ae04c8723c */ /* 0x000fe20000041810 */
[----:B------:R-:W1:Y:S04]  /*cd50*/  LDSM.16.M88.4 R4, [R214+0x2000] ;  /* 0x00200000d604783b */ /* 0x000e680000000200 */
[----:B------:R-:W3:Y:S03]  /*cd60*/  LDSM.16.M88.4 R16, [R213+0x8000] ;  /* 0x00800000d510783b */ /* 0x000ee60000000200 */
        /* <DEDUP_REMOVED lines=10> */
[C---:B---3--:R-:W-:Y:S08]  /*ce10*/  HMMA.16816.F32.BF16 R188, R4.reuse, R16, R188 ;  /* 0x0000001004bc723c */ /* 0x048ff000000418bc */
[----:B------:R-:W-:Y:S08]  /*ce20*/  HMMA.16816.F32.BF16 R224, R4, R18, R224 ;  /* 0x0000001204e0723c */ /* 0x000ff000000418e0 */
[C---:B----4-:R-:W-:Y:S08]  /*ce30*/  HMMA.16816.F32.BF16 R200, R20.reuse, R16, R184 ;  /* 0x0000001014c8723c */ /* 0x050ff000000418b8 */
[----:B------:R-:W-:Y:S01]  /*ce40*/  HMMA.16816.F32.BF16 R196, R20, R18, R180 ;  /* 0x0000001214c4723c */ /* 0x000fe200000418b4 */
[----:B------:R-:W3:Y:S07]  /*ce50*/  LDSM.16.M88.4 R16, [R212] ;  /* 0x00000000d410783b */ /* 0x000eee0000000200 */
[-C--:B------:R-:W-:Y:S01]  /*ce60*/  HMMA.16816.F32.BF16 R228, R4, R32.reuse, R228 ;  /* 0x0000002004e4723c */ /* 0x080fe200000418e4 */
[----:B------:R-:W-:Y:S07]  /*ce70*/  LDSM.16.M88.4 R4, [R206+0x6000] ;  /* 0x00600000ce04783b */ /* 0x000fee0000000200 */
[C---:B------:R-:W-:Y:S08]  /*ce80*/  HMMA.16816.F32.BF16 R192, R20.reuse, R32, R192 ;  /* 0x0000002014c0723c */ /* 0x040ff000000418c0 */
[----:B------:R-:W-:Y:S01]  /*ce90*/  HMMA.16816.F32.BF16 R176, R20, R34, R176 ;  /* 0x0000002214b0723c */ /* 0x000fe200000418b0 */
[----:B------:R-:W4:Y:S04]  /*cea0*/  LDSM.16.M88.4 R32, [R204+0x9000] ;  /* 0x00900000cc20783b */ /* 0x000f280000000200 */
[----:B------:R-:W2:Y:S03]  /*ceb0*/  LDSM.16.M88.4 R20, [R204+0x9800] ;  /* 0x00980000cc14783b */ /* 0x000ea60000000200 */
[C---:B-----5:R-:W-:Y:S08]  /*cec0*/  HMMA.16816.F32.BF16 R188, R24.reuse, R172, R188 ;  /* 0x000000ac18bc723c */ /* 0x060ff000000418bc */
[C---:B------:R-:W-:Y:S08]  /*ced0*/  HMMA.16816.F32.BF16 R184, R24.reuse, R174, R224 ;  /* 0x000000ae18b8723c */ /* 0x040ff000000418e0 */
[C---:B-1----:R-:W-:Y:S08]  /*cee0*/  HMMA.16816.F32.BF16 R180, R24.reuse, R28, R228 ;  /* 0x0000001c18b4723c */ /* 0x042ff000000418e4 */
[----:B------:R-:W-:Y:S08]  /*cef0*/  HMMA.16816.F32.BF16 R24, R24, R30, R220 ;  /* 0x0000001e1818723c */ /* 0x000ff000000418dc */
[C---:B---3--:R-:W-:Y:S08]  /*cf00*/  HMMA.16816.F32.BF16 R228, R16.reuse, R172, R200 ;  /* 0x000000ac10e4723c */ /* 0x048ff000000418c8 */
[C---:B------:R-:W-:Y:S08]  /*cf10*/  HMMA.16816.F32.BF16 R224, R16.reuse, R174, R196 ;  /* 0x000000ae10e0723c */ /* 0x040ff000000418c4 */
[C---:B------:R-:W-:Y:S08]  /*cf20*/  HMMA.16816.F32.BF16 R200, R16.reuse, R28, R192 ;  /* 0x0000001c10c8723c */ /* 0x040ff000000418c0 */
[----:B------:R-:W-:Y:S01]  /*cf30*/  HMMA.16816.F32.BF16 R196, R16, R30, R176 ;  /* 0x0000001e10c4723c */ /* 0x000fe200000418b0 */
[----:B------:R-:W1:Y:S04]  /*cf40*/  LDSM.16.M88.4 R16, [R206+0x4000] ;  /* 0x00400000ce10783b */ /* 0x000e680000000200 */
[----:B------:R-:W-:Y:S03]  /*cf50*/  LDSM.16.M88.4 R176, [R216] ;  /* 0x00000000d8b0783b */ /* 0x000fe60000000200 */
[C---:B----4-:R-:W-:Y:S08]  /*cf60*/  HMMA.16816.F32.BF16 R220, R4.reuse, R32, R188 ;  /* 0x0000002004dc723c */ /* 0x050ff000000418bc */
[C---:B------:R-:W-:Y:S08]  /*cf70*/  HMMA.16816.F32.BF16 R192, R4.reuse, R34, R184 ;  /* 0x0000002204c0723c */ /* 0x040ff000000418b8 */
[C---:B--2---:R-:W-:Y:S08]  /*cf80*/  HMMA.16816.F32.BF16 R172, R4.reuse, R20, R180 ;  /* 0x0000001404ac723c */ /* 0x044ff000000418b4 */
        /* <DEDUP_REMOVED lines=35> */
[----:B------:R-:W1:Y:S06]  /*d1c0*/  I2F R5, R3 ;  /* 0x0000000300057306 */ /* 0x000e6c0000201400 */
[----:B------:R-:W-:Y:S01]  /*d1d0*/  IADD3 R4, R0, 0x8, RZ ;  /* 0x0000000800047810 */ /* 0x000fe20007ffe0ff */
[----:B------:R-:W-:Y:S03]  /*d1e0*/  HMMA.16816.F32.BF16 R172, R24, R34, R172 ;  /* 0x0000002218ac723c */ /* 0x000fe600000418ac */
[----:B------:R-:W3:Y:S01]  /*d1f0*/  I2F R7, R4 ;  /* 0x0000000400077306 */ /* 0x000ee20000201400 */
[----:B------:R-:W-:-:S04]  /*d200*/  ISETP.GE.AND P5, PT, R4, R9, PT ;  /* 0x000000090400720c */ /* 0x000fc80003fa6270 */
[----:B------:R-:W-:Y:S01]  /*d210*/  HMMA.16816.F32.BF16 R32, R20, R34, R192 ;  /* 0x000000221420723c */ /* 0x000fe200000418c0 */
[C---:B-1----:R-:W-:Y:S01]  /*d220*/  FFMA.FTZ R13, R5.reuse, UR4, R177 ;  /* 0x00000004050d7c23 */ /* 0x042fe200080100b1 */
[----:B------:R-:W-:Y:S01]  /*d230*/  IADD3 R3, R0, 0x9, RZ ;  /* 0x0000000900037810 */ /* 0x000fe20007ffe0ff */
[C---:B------:R-:W-:Y:S02]  /*d240*/  FFMA.FTZ R8, R5.reuse, UR4, R179 ;  /* 0x0000000405087c23 */ /* 0x040fe400080100b3 */
[----:B------:R-:W-:Y:S01]  /*d250*/  FFMA.FTZ R6, R5, UR4, R197 ;  /* 0x0000000405067c23 */ /* 0x000fe200080100c5 */
[----:B------:R-:W-:Y:S02]  /*d260*/  FSEL R138, R13, -INF , !P4 ;  /* 0xff8000000d8a7808 */ /* 0x000fe40006000000 */
[----:B------:R-:W-:Y:S01]  /*d270*/  FSEL R177, R8, -INF , !P1 ;  /* 0xff80000008b17808 */ /* 0x000fe20004800000 */
[----:B--2---:R-:W-:Y:S01]  /*d280*/  HMMA.16816.F32.BF16 R180, R24, R16, R180 ;  /* 0x0000001018b4723c */ /* 0x004fe200000418b4 */
[----:B------:R-:W-:-:S02]  /*d290*/  FSEL R179, R6, -INF , !P0 ;  /* 0xff80000006b37808 */ /* 0x000fc40004000000 */
        /* <DEDUP_REMOVED lines=8> */
[C---:B------:R-:W-:Y:S01]  /*d320*/  FFMA.FTZ R13, R7.reuse, UR4, R172 ;  /* 0x00000004070d7c23 */ /* 0x040fe200080100ac */
        /* <DEDUP_REMOVED lines=9> */
[----:B------:R-:W-:Y:S01]  /*d3c0*/  FFMA.FTZ R8, R6, UR4, R175 ;  /* 0x0000000406087c23 */ /* 0x000fe200080100af */
        /* <DEDUP_REMOVED lines=17> */
[C---:B-1----:R-:W-:Y:S01]  /*d4e0*/  FFMA.FTZ R6, R7.reuse, UR4, R182 ;  /* 0x0000000407067c23 */ /* 0x042fe200080100b6 */
        /* <DEDUP_REMOVED lines=38> */
[----:B------:R-:W-:Y:S01]  /*d750*/  ISETP.GE.AND P0, PT, R0, R11, PT ;  /* 0x0000000b0000720c */ /* 0x000fe20003f06270 */
[----:B-1----:R-:W-:Y:S01]  /*d760*/  FFMA.FTZ R5, R4, UR4, R196 ;  /* 0x0000000404057c23 */ /* 0x002fe200080100c4 */
        /* <DEDUP_REMOVED lines=70> */
.L_x_1018:
[----:B------:R-:W-:Y:S05]  /*dbd0*/  BSYNC B0 ;  /* 0x0000000000007941 */ /* 0x000fea0003800000 */
.L_x_1017:
[----:B------:R-:W0:Y:S02]  /*dbe0*/  LDGDEPBAR ;  /* 0x00000000000079af */ /* 0x000e240000000000 */
.L_x_1016:
[----:B-1----:R-:W3:Y:S04]  /*dbf0*/  LDL R6, [R1+0x48] ;  /* 0x0000480001067983 */ /* 0x002ee80000100800 */
[----:B------:R-:W4:Y:S04]  /*dc00*/  LDL R8, [R1+0x4c] ;  /* 0x00004c0001087983 */ /* 0x000f280000100800 */
[----:B--2---:R-:W2:Y:S04]  /*dc10*/  LDL R5, [R1+0x2c] ;  /* 0x00002c0001057983 */ /* 0x004ea80000100800 */
[----:B------:R-:W5:Y:S04]  /*dc20*/  LDL R3, [R1+0x28] ;  /* 0x0000280001037983 */ /* 0x000f680000100800 */
[----:B------:R-:W5:Y:S04]  /*dc30*/  LDL.64 R30, [R1+0x20] ;  /* 0x00002000011e7983 */ /* 0x000f680000100a00 */
[----:B------:R-:W5:Y:S01]  /*dc40*/  LDL.64 R20, [R1+0x38] ;  /* 0x0000380001147983 */ /* 0x000f620000100a00 */
[----:B------:R-:W-:-:S04]  /*dc50*/  FMNMX.FTZ R0, R136, R24, !PT ;  /* 0x0000001888007209 */ /* 0x000fc80007810000 */
[----:B------:R-:W-:-:S04]  /*dc60*/  FMNMX.FTZ R0, R138, R0, !PT ;  /* 0x000000008a007209 */ /* 0x000fc80007810000 */
[----:B------:R-:W-:-:S04]  /*dc70*/  FMNMX.FTZ R0, R132, R0, !PT ;  /* 0x0000000084007209 */ /* 0x000fc80007810000 */
[----:B------:R-:W-:Y:S02]  /*dc80*/  FMNMX.FTZ R0, R32, R0, !PT ;  /* 0x0000000020007209 */ /* 0x000fe40007810000 */
[----:B------:R-:W-:Y:S02]  /*dc90*/  MOV R4, UR31 ;  /* 0x0000001f00047c02 */ /* 0x000fe40008000f00 */
[----:B------:R-:W-:-:S04]  /*dca0*/  FMNMX.FTZ R0, R189, R0, !PT ;  /* 0x00000000bd007209 */ /* 0x000fc80007810000 */
[----:B------:R-:W-:-:S04]  /*dcb0*/  FMNMX.FTZ R0, R185, R0, !PT ;  /* 0x00000000b9007209 */ /* 0x000fc80007810000 */
[----:B------:R-:W-:-:S04]  /*dcc0*/  FMNMX.FTZ R0, R184, R0, !PT ;  /* 0x00000000b8007209 */ /* 0x000fc80007810000 */
[----:B------:R-:W-:Y:S01]  /*dcd0*/  FMNMX.FTZ R0, R176, R0, !PT ;  /* 0x00000000b0007209 */ /* 0x000fe20007810000 */
[----:B---3--:R-:W-:-:S04]  /*dce0*/  IMAD.WIDE.U32 R6, R6, -0x2daee0ad, RZ ;  /* 0xd2511f5306067825 */ /* 0x008fc800078e00ff */
[----:B----4-:R-:W-:Y:S01]  /*dcf0*/  IMAD.WIDE.U32 R18, R8, -0x326172a9, RZ ;  /* 0xcd9e8d5708127825 */ /* 0x010fe200078e00ff */
[----:B------:R-:W-:-:S04]  /*dd00*/  LOP3.LUT R4, R7, UR32, R4, 0x96, !PT ;  /* 0x0000002007047c12 */ /* 0x000fc8000f8e9604 */
[----:B--2---:R-:W-:Y:S01]  /*dd10*/  LOP3.LUT R14, R19, R5, RZ, 0x3c, !PT ;  /* 0x00000005130e7212 */ /* 0x004fe200078e3cff */
[----:B------:R-:W-:-:S04]  /*dd20*/  IMAD.WIDE.U32 R4, R4, -0x326172a9, RZ ;  /* 0xcd9e8d5704047825 */ /* 0x000fc800078e00ff */
[----:B------:R-:W-:Y:S01]  /*dd30*/  IMAD.WIDE.U32 R14, R14, -0x2daee0ad, RZ ;  /* 0xd2511f530e0e7825 */ /* 0x000fe200078e00ff */
[----:B------:R-:W-:-:S03]  /*dd40*/  LOP3.LUT R18, R5, UR16, R18, 0x96, !PT ;  /* 0x0000001005127c12 */ /* 0x000fc6000f8e9612 */
[----:B-----5:R-:W-:Y:S01]  /*dd50*/  IMAD R3, R3, -0x326172a9, RZ ;  /* 0xcd9e8d5703037824 */ /* 0x020fe200078e02ff */
[----:B------:R-:W-:Y:S01]  /*dd60*/  LOP3.LUT R16, R15, UR15, R6, 0x96, !PT ;  /* 0x0000000f0f107c12 */ /* 0x000fe2000f8e9606 */
[----:B------:R-:W1:Y:S01]  /*dd70*/  SHFL.BFLY PT, R8, R0, 0x2, 0x1f ;  /* 0x0c401f0000087f89 */ /* 0x000e6200000e0000 */
[----:B------:R-:W-:Y:S02]  /*dd80*/  LOP3.LUT R22, R31, UR14, R4, 0x96, !PT ;  /* 0x0000000e1f167c12 */ /* 0x000fe4000f8e9604 */
[----:B------:R-:W-:Y:S01]  /*dd90*/  LOP3.LUT R6, R5, UR16, R3, 0x96, !PT ;  /* 0x0000001005067c12 */ /* 0x000fe2000f8e9603 */
[----:B------:R-:W-:-:S04]  /*dda0*/  IMAD.WIDE.U32 R18, R18, -0x2daee0ad, RZ ;  /* 0xd2511f5312127825 */ /* 0x000fc800078e00ff */
[----:B------:R-:W-:Y:S01]  /*ddb0*/  IMAD.WIDE.U32 R16, R16, -0x326172a9, RZ ;  /* 0xcd9e8d5710107825 */ /* 0x000fe200078e00ff */
[----:B------:R-:W-:-:S03]  /*ddc0*/  LOP3.LUT R14, R19, UR13, R14, 0x96, !PT ;  /* 0x0000000d130e7c12 */ /* 0x000fc6000f8e960e */
[----:B------:R-:W-:Y:S01]  /*ddd0*/  IMAD.WIDE.U32 R6, R6, -0x2daee0ad, RZ ;  /* 0xd2511f5306067825 */ /* 0x000fe200078e00ff */
[----:B------:R-:W-:-:S03]  /*dde0*/  LOP3.LUT R15, R17, UR14, R4, 0x96, !PT ;  /* 0x0000000e110f7c12 */ /* 0x000fc6000f8e9604 */
[----:B------:R-:W-:Y:S01]  /*ddf0*/  IMAD.WIDE.U32 R22, R22, -0x2daee0ad, RZ ;  /* 0xd2511f5316167825 */ /* 0x000fe200078e00ff */
[----:B------:R-:W-:Y:S02]  /*de00*/  LOP3.LUT R4, R7, UR13, R20, 0x96, !PT ;  /* 0x0000000d07047c12 */ /* 0x000fe4000f8e9614 */
[----:B------:R-:W-:Y:S02]  /*de10*/  FMNMX.FTZ R3, R135, R26, !PT ;  /* 0x0000001a87037209 */ /* 0x000fe40007810000 */
[----:B------:R-:W-:Y:S01]  /*de20*/  LOP3.LUT R20, R23, UR11, R6, 0x96, !PT ;  /* 0x0000000b17147c12 */ /* 0x000fe2000f8e9606 */
[----:B------:R-:W-:Y:S01]  /*de30*/  IMAD.WIDE.U32 R6, R14, -0x326172a9, RZ ;  /* 0xcd9e8d570e067825 */ /* 0x000fe200078e00ff */
[----:B------:R-:W-:-:S03]  /*de40*/  FMNMX.FTZ R3, R177, R3, !PT ;  /* 0x00000003b1037209 */ /* 0x000fc60007810000 */
[----:B------:R-:W-:Y:S01]  /*de50*/  IMAD.WIDE.U32 R14, R15, -0x2daee0ad, RZ ;  /* 0xd2511f530f0e7825 */ /* 0x000fe200078e00ff */
[----:B------:R-:W-:-:S03]  /*de60*/  LOP3.LUT R19, R7, UR12, R16, 0x96, !PT ;  /* 0x0000000c07137c12 */ /* 0x000fc6000f8e9610 */
[----:B------:R-:W-:Y:S01]  /*de70*/  IMAD.WIDE.U32 R4, R4, -0x326172a9, RZ ;  /* 0xcd9e8d5704047825 */ /* 0x000fe200078e00ff */
[----:B------:R-:W-:-:S03]  /*de80*/  LOP3.LUT R16, R15, UR11, R18, 0x96, !PT ;  /* 0x0000000b0f107c12 */ /* 0x000fc6000f8e9612 */
[----:B------:R-:W-:Y:S01]  /*de90*/  IMAD.WIDE.U32 R20, R20, -0x326172a9, RZ ;  /* 0xcd9e8d5714147825 */ /* 0x000fe200078e00ff */
[----:B------:R-:W-:Y:S02]  /*dea0*/  FMNMX.FTZ R3, R137, R3, !PT ;  /* 0x0000000389037209 */ /* 0x000fe40007810000 */
[----:B------:R-:W-:Y:S01]  /*deb0*/  LOP3.LUT R5, R5, UR12, R30, 0x96, !PT ;  /* 0x0000000c05057c12 */ /* 0x000fe2000f8e961e */
[----:B------:R-:W-:Y:S01]  /*dec0*/  IMAD.WIDE.U32 R16, R16, -0x326172a9, RZ ;  /* 0xcd9e8d5710107825 */ /* 0x000fe200078e00ff */
[----:B------:R-:W-:Y:S02]  /*ded0*/  LOP3.LUT R7, R21, UR10, R4, 0x96, !PT ;  /* 0x0000000a15077c12 */ /* 0x000fe4000f8e9604 */
[----:B-1----:R-:W-:Y:S02]  /*dee0*/  FMNMX.FTZ R8, R0, R8, !PT ;  /* 0x0000000800087209 */ /* 0x002fe40007810000 */
[----:B------:R-:W-:Y:S01]  /*def0*/  FMNMX.FTZ R0, R33, R3, !PT ;  /* 0x0000000321007209 */ /* 0x000fe20007810000 */
[----:B------:R-:W-:-:S03]  /*df00*/  IMAD.WIDE.U32 R4, R5, -0x2daee0ad, RZ ;  /* 0xd2511f5305047825 */ /* 0x000fc600078e00ff */
[----:B------:R-:W-:Y:S01]  /*df10*/  FMNMX.FTZ R0, R191, R0, !PT ;  /* 0x00000000bf007209 */ /* 0x000fe20007810000 */
[----:B------:R-:W-:Y:S01]  /*df20*/  IMAD.WIDE.U32 R182, R7, -0x2daee0ad, RZ ;  /* 0xd2511f5307b67825 */ /* 0x000fe200078e00ff */
[----:B------:R-:W-:-:S03]  /*df30*/  LOP3.LUT R7, R17, UR10, R6, 0x96, !PT ;  /* 0x0000000a11077c12 */ /* 0x000fc6000f8e9606 */
[----:B------:R-:W-:Y:S01]  /*df40*/  IMAD.WIDE.U32 R18, R19, -0x2daee0ad, RZ ;  /* 0xd2511f5313127825 */ /* 0x000fe200078e00ff */
[----:B------:R-:W-:Y:S02]  /*df50*/  FMNMX.FTZ R0, R188, R0, !PT ;  /* 0x00000000bc007209 */ /* 0x000fe40007810000 */
[----:B------:R-:W-:Y:S01]  /*df60*/  LOP3.LUT R5, R5, UR9, R22, 0x96, !PT ;  /* 0x0000000905057c12 */ /* 0x000fe2000f8e9616 */
[----:B------:R-:W-:Y:S01]  /*df70*/  IMAD.WIDE.U32 R180, R7, -0x2daee0ad, RZ ;  /* 0xd2511f5307b47825 */ /* 0x000fe200078e00ff */
[----:B------:R-:W-:Y:S02]  /*df80*/  LOP3.LUT R6, R183, UR5, R4, 0x96, !PT ;  /* 0x00000005b7067c12 */ /* 0x000fe4000f8e9604 */
[----:B------:R-:W-:Y:S02]  /*df90*/  LOP3.LUT R14, R19, UR9, R14, 0x96, !PT ;  /* 0x00000009130e7c12 */ /* 0x000fe4000f8e960e */
[----:B------:R-:W-:Y:S01]  /*dfa0*/  FMNMX.FTZ R0, R186, R0, !PT ;  /* 0x00000000ba007209 */ /* 0x000fe20007810000 */
[----:B------:R-:W-:Y:S01]  /*dfb0*/  IMAD.WIDE.U32 R4, R5, -0x326172a9, RZ ;  /* 0xcd9e8d5705047825 */ /* 0x000fe200078e00ff */
[----:B------:R-:W-:-:S03]  /*dfc0*/  LOP3.LUT R18, R181, UR5, R18, 0x96, !PT ;  /* 0x00000005b5127c12 */ /* 0x000fc6000f8e9612 */
[----:B------:R-:W-:Y:S01]  /*dfd0*/  IMAD.WIDE.U32 R6, R6, -0x326172a9, RZ ;  /* 0xcd9e8d5706067825 */ /* 0x000fe200078e00ff */
[----:B------:R-:W-:-:S03]  /*dfe0*/  FMNMX.FTZ R0, R178, R0, !PT ;  /* 0x00000000b2007209 */ /* 0x000fc60007810000 */
[----:B------:R-:W-:Y:S01]  /*dff0*/  IMAD.WIDE.U32 R14, R14, -0x326172a9, RZ ;  /* 0xcd9e8d570e0e7825 */ /* 0x000fe200078e00ff */
[----:B------:R-:W-:Y:S02]  /*e000*/  LOP3.LUT R183, R5, UR8, R20, 0x96, !PT ;  /* 0x0000000805b77c12 */ /* 0x000fe4000f8e9614 */
[----:B------:R-:W-:Y:S01]  /*e010*/  LOP3.LUT R3, R7, UR17, R4, 0x96, !PT ;  /* 0x0000001107037c12 */ /* 0x000fe2000f8e9604 */
[----:B------:R-:W-:Y:S01]  /*e020*/  IMAD.WIDE.U32 R4, R18, -0x326172a9, RZ ;  /* 0xcd9e8d5712047825 */ /* 0x000fe200078e00ff */
[----:B------:R-:W-:Y:S01]  /*e030*/  LOP3.LUT R181, R15, UR8, R16, 0x96, !PT ;  /* 0x000000080fb57c12 */ /* 0x000fe2000f8e9610 */
[----:B------:R-:W1:Y:S01]  /*e040*/  SHFL.BFLY PT, R13, R0, 0x2, 0x1f ;  /* 0x0c401f00000d7f89 */ /* 0x000e6200000e0000 */
[----:B------:R-:W-:Y:S02]  /*e050*/  LOP3.LUT R15, R6, 0xffff, RZ, 0xc0, !PT ;  /* 0x0000ffff060f7812 */ /* 0x000fe400078ec0ff */
[----:B------:R-:W-:Y:S02]  /*e060*/  FMNMX.FTZ R7, R134, R28, !PT ;  /* 0x0000001c86077209 */ /* 0x000fe40007810000 */
[----:B------:R-:W-:-:S02]  /*e070*/  LOP3.LUT R18, R6, 0xff, RZ, 0xc0, !PT ;  /* 0x000000ff06127812 */ /* 0x000fc400078ec0ff */
[--C-:B------:R-:W-:Y:S02]  /*e080*/  SHF.R.U32.HI R16, RZ, 0x10, R6.reuse ;  /* 0x00000010ff107819 */ /* 0x100fe40000011606 */
[----:B------:R-:W-:Y:S02]  /*e090*/  SHF.R.U32.HI R17, RZ, 0x18, R6 ;  /* 0x00000018ff117819 */ /* 0x000fe40000011606 */
[C---:B------:R-:W-:Y:S02]  /*e0a0*/  LOP3.LUT R20, R4.reuse, 0xffff, RZ, 0xc0, !PT ;  /* 0x0000ffff04147812 */ /* 0x040fe400078ec0ff */
[----:B------:R-:W-:Y:S02]  /*e0b0*/  LOP3.LUT R21, R4, 0xff, RZ, 0xc0, !PT ;  /* 0x000000ff04157812 */ /* 0x000fe400078ec0ff */
[--C-:B------:R-:W-:Y:S02]  /*e0c0*/  SHF.R.U32.HI R23, RZ, 0x10, R4.reuse ;  /* 0x00000010ff177819 */ /* 0x100fe40000011604 */
[----:B------:R-:W-:-:S02]  /*e0d0*/  SHF.R.U32.HI R22, RZ, 0x18, R4 ;  /* 0x00000018ff167819 */ /* 0x000fc40000011604 */
[----:B------:R-:W-:Y:S02]  /*e0e0*/  LOP3.LUT R6, R5, UR17, R14, 0x96, !PT ;  /* 0x0000001105067c12 */ /* 0x000fe4000f8e960e */
[----:B------:R-:W-:Y:S02]  /*e0f0*/  FMNMX.FTZ R4, R2, R25, !PT ;  /* 0x0000001902047209 */ /* 0x000fe40007810000 */
[----:B------:R-:W-:Y:S02]  /*e100*/  FMNMX.FTZ R5, R179, R7, !PT ;  /* 0x00000007b3057209 */ /* 0x000fe40007810000 */
[----:B------:R-:W-:Y:S02]  /*e110*/  FMNMX.FTZ R4, R174, R4, !PT ;  /* 0x00000004ae047209 */ /* 0x000fe40007810000 */
[----:B------:R-:W-:Y:S01]  /*e120*/  FMNMX.FTZ R5, R172, R5, !PT ;  /* 0x00000005ac057209 */ /* 0x000fe20007810000 */
[----:B------:R-:W2:Y:S01]  /*e130*/  SHFL.BFLY PT, R14, R8, 0x1, 0x1f ;  /* 0x0c201f00080e7f89 */ /* 0x000ea200000e0000 */
        /* <DEDUP_REMOVED lines=9> */
[----:B------:R-:W-:Y:S02]  /*e1d0*/  SHF.R.U32.HI R13, RZ, 0x8, R15 ;  /* 0x00000008ff0d7819 */ /* 0x000fe4000001160f */
[----:B------:R-:W-:Y:S02]  /*e1e0*/  LOP3.LUT R7, R16, 0xff, RZ, 0xc0, !PT ;  /* 0x000000ff10077812 */ /* 0x000fe400078ec0ff */
[----:B------:R-:W-:Y:S02]  /*e1f0*/  FMNMX.FTZ R4, R187, R4, !PT ;  /* 0x00000004bb047209 */ /* 0x000fe40007810000 */
[----:B------:R-:W-:-:S02]  /*e200*/  PRMT R30, R18, 0x5410, R13 ;  /* 0x00005410121e7816 */ /* 0x000fc4000000000d */
[----:B------:R-:W1:Y:S01]  /*e210*/  SHFL.BFLY PT, R18, R5, 0x1, 0x1f ;  /* 0x0c201f0005127f89 */ /* 0x000e6200000e0000 */
[----:B------:R-:W-:-:S03]  /*e220*/  PRMT R31, R7, 0x5410, R17 ;  /* 0x00005410071f7816 */ /* 0x000fc60000000011 */
[----:B------:R-:W3:Y:S01]  /*e230*/  SHFL.BFLY PT, R17, R4, 0x2, 0x1f ;  /* 0x0c401f0004117f89 */ /* 0x000ee200000e0000 */
[----:B------:R-:W-:Y:S02]  /*e240*/  FMNMX.FTZ R0, R192, R0, !PT ;  /* 0x00000000c0007209 */ /* 0x000fe40007810000 */
[----:B--2---:R-:W-:Y:S02]  /*e250*/  FMNMX.FTZ R231, R8, R14, !PT ;  /* 0x0000000e08e77209 */ /* 0x004fe40007810000 */
[----:B------:R-:W-:Y:S02]  /*e260*/  FMNMX.FTZ R7, R190, R0, !PT ;  /* 0x00000000be077209 */ /* 0x000fe40007810000 */
[C---:B------:R-:W-:Y:S01]  /*e270*/  FSETP.NEU.FTZ.AND P6, PT, R231.reuse, -INF , PT ;  /* 0xff800000e700780b */ /* 0x040fe20003fdd000 */
[----:B------:R-:W-:Y:S01]  /*e280*/  FMUL.FTZ R0, R231, c[0x0][0x23c] ;  /* 0x00008f00e7007a20 */ /* 0x000fe20000410000 */
[----:B------:R-:W-:Y:S01]  /*e290*/  LOP3.LUT R8, R3, 0xffff, RZ, 0xc0, !PT ;  /* 0x0000ffff03087812 */ /* 0x000fe200078ec0ff */
[----:B------:R-:W2:Y:S03]  /*e2a0*/  SHFL.BFLY PT, R19, R7, 0x2, 0x1f ;  /* 0x0c401f0007137f89 */ /* 0x000ea600000e0000 */
[----:B------:R-:W-:-:S02]  /*e2b0*/  FSEL R0, R0, RZ, P6 ;  /* 0x000000ff00007208 */ /* 0x000fc40003000000 */
[--C-:B------:R-:W-:Y:S02]  /*e2c0*/  SHF.R.U32.HI R13, RZ, 0x10, R3.reuse ;  /* 0x00000010ff0d7819 */ /* 0x100fe40000011603 */
[----:B------:R-:W-:Y:S01]  /*e2d0*/  SHF.R.U32.HI R14, RZ, 0x8, R8 ;  /* 0x00000008ff0e7819 */ /* 0x000fe20000011608 */
[----:B------:R-:W-:Y:S01]  /*e2e0*/  FFMA.FTZ R8, R24, c[0x0][0x23c], -R0 ;  /* 0x00008f0018087a23 */ /* 0x000fe20000010800 */
[----:B------:R-:W-:Y:S02]  /*e2f0*/  LOP3.LUT R16, R3, 0xff, RZ, 0xc0, !PT ;  /* 0x000000ff03107812 */ /* 0x000fe400078ec0ff */
[----:B------:R-:W-:Y:S02]  /*e300*/  SHF.R.U32.HI R15, RZ, 0x18, R3 ;  /* 0x00000018ff0f7819 */ /* 0x000fe40000011603 */
[----:B------:R-:W-:Y:S01]  /*e310*/  LOP3.LUT R3, R13, 0xff, RZ, 0xc0, !PT ;  /* 0x000000ff0d037812 */ /* 0x000fe200078ec0ff */
[----:B------:R4:W-:Y:S01]  /*e320*/  MUFU.EX2 R35, R8 ;  /* 0x0000000800237308 */ /* 0x0009e20000000800 */
[----:B-1----:R-:W-:-:S02]  /*e330*/  FMNMX.FTZ R230, R5, R18, !PT ;  /* 0x0000001205e67209 */ /* 0x002fc40007810000 */
[----:B------:R-:W-:Y:S02]  /*e340*/  PRMT R27, R3, 0x5410, R15 ;  /* 0x00005410031b7816 */ /* 0x000fe4000000000f */
[----:B---3--:R-:W-:Y:S02]  /*e350*/  FMNMX.FTZ R3, R4, R17, !PT ;  /* 0x0000001104037209 */ /* 0x008fe40007810000 */
[----:B------:R-:W-:Y:S01]  /*e360*/  FSETP.NEU.FTZ.AND P5, PT, R230, -INF , PT ;  /* 0xff800000e600780b */ /* 0x000fe20003fbd000 */
[--C-:B----4-:R-:W-:Y:S02]  /*e370*/  FFMA.FTZ R8, R138, c[0x0][0x23c], -R0.reuse ;  /* 0x00008f008a087a23 */ /* 0x110fe40000010800 */
[----:B------:R-:W1:Y:S02]  /*e380*/  SHFL.BFLY PT, R13, R3, 0x1, 0x1f ;  /* 0x0c201f00030d7f89 */ /* 0x000e6400000e0000 */
[----:B------:R3:W-:Y:S01]  /*e390*/  MUFU.EX2 R198, R8 ;  /* 0x0000000800c67308 */ /* 0x0007e20000000800 */
[----:B--2---:R-:W-:Y:S01]  /*e3a0*/  FMNMX.FTZ R4, R7, R19, !PT ;  /* 0x0000001307047209 */ /* 0x004fe20007810000 */
[----:B------:R-:W-:-:S02]  /*e3b0*/  FFMA.FTZ R5, R132, c[0x0][0x23c], -R0 ;  /* 0x00008f0084057a23 */ /* 0x000fc40000010800 */
[----:B---3--:R-:W-:-:S05]  /*e3c0*/  FMUL.FTZ R8, R230, c[0x0][0x23c] ;  /* 0x00008f00e6087a20 */ /* 0x008fca0000410000 */
[----:B------:R-:W-:-:S05]  /*e3d0*/  FSEL R8, R8, RZ, P5 ;  /* 0x000000ff08087208 */ /* 0x000fca0002800000 */
[----:B------:R-:W-:Y:S01]  /*e3e0*/  FFMA.FTZ R7, R26, c[0x0][0x23c], -R8 ;  /* 0x00008f001a077a23 */ /* 0x000fe20000010808 */
[----:B------:R2:W-:Y:S08]  /*e3f0*/  MUFU.EX2 R173, R5 ;  /* 0x0000000500ad7308 */ /* 0x0005f00000000800 */
[----:B------:R3:W-:Y:S01]  /*e400*/  MUFU.EX2 R196, R7 ;  /* 0x0000000700c47308 */ /* 0x0007e20000000800 */
[----:B--2---:R-:W-:-:S07]  /*e410*/  FFMA.FTZ R5, R32, c[0x0][0x23c], -R0 ;  /* 0x00008f0020057a23 */ /* 0x004fce0000010800 */
[----:B------:R2:W4:Y:S01]  /*e420*/  MUFU.EX2 R175, R5 ;  /* 0x0000000500af7308 */ /* 0x0005220000000800 */
[----:B---3--:R-:W3:Y:S01]  /*e430*/  SHFL.BFLY PT, R7, R4, 0x1, 0x1f ;  /* 0x0c201f0004077f89 */ /* 0x008ee200000e0000 */
[----:B-1----:R-:W-:Y:S02]  /*e440*/  FMNMX.FTZ R228, R3, R13, !PT ;  /* 0x0000000d03e47209 */ /* 0x002fe40007810000 */
[----:B------:R-:W-:Y:S02]  /*e450*/  LOP3.LUT R3, R23, 0xff, RZ, 0xc0, !PT ;  /* 0x000000ff17037812 */ /* 0x000fe400078ec0ff */
[C---:B------:R-:W-:Y:S01]  /*e460*/  FSETP.NEU.FTZ.AND P4, PT, R228.reuse, -INF , PT ;  /* 0xff800000e400780b */ /* 0x040fe20003f9d000 */
[----:B------:R-:W-:Y:S01]  /*e470*/  FMUL.FTZ R13, R228, c[0x0][0x23c] ;  /* 0x00008f00e40d7a20 */ /* 0x000fe20000410000 */
[----:B--2---:R-:W-:-:S04]  /*e480*/  SHF.R.U32.HI R5, RZ, 0x8, R20 ;  /* 0x00000008ff057819 */ /* 0x004fc80000011614 */
[----:B------:R-:W-:Y:S01]  /*e490*/  PRMT R18, R21, 0x5410, R5 ;  /* 0x0000541015127816 */ /* 0x000fe20000000005 */
[----:B------:R-:W-:Y:S01]  /*e4a0*/  FFMA.FTZ R5, R177, c[0x0][0x23c], -R8 ;  /* 0x00008f00b1057a23 */ /* 0x000fe20000010808 */
[----:B----4-:R-:W-:Y:S02]  /*e4b0*/  MOV R177, R175 ;  /* 0x000000af00b17202 */ /* 0x010fe40000000f00 */
[----:B------:R-:W-:Y:S01]  /*e4c0*/  PRMT R19, R3, 0x5410, R22 ;  /* 0x0000541003137816 */ /* 0x000fe20000000016 */
[----:B------:R1:W-:Y:S01]  /*e4d0*/  MUFU.EX2 R175, R5 ;  /* 0x0000000500af7308 */ /* 0x0003e20000000800 */
[----:B------:R-:W-:Y:S01]  /*e4e0*/  FSEL R13, R13, RZ, P4 ;  /* 0x000000ff0d0d7208 */ /* 0x000fe20002000000 */
[----:B------:R-:W-:Y:S01]  /*e4f0*/  FFMA.FTZ R3, R33, c[0x0][0x23c], -R8 ;  /* 0x00008f0021037a23 */ /* 0x000fe20000010808 */
[----:B---3--:R-:W-:Y:S01]  /*e500*/  FMNMX.FTZ R229, R4, R7, !PT ;  /* 0x0000000704e57209 */ /* 0x008fe20007810000 */
[----:B------:R-:W2:Y:S01]  /*e510*/  LDSM.16.MT88.4 R20, [R205+0xa000] ;  /* 0x00a00000cd14783b */ /* 0x000ea20000004200 */
[----:B------:R-:W-:Y:S01]  /*e520*/  PRMT R29, R16, 0x5410, R14 ;  /* 0x00005410101d7816 */ /* 0x000fe2000000000e */
[----:B------:R-:W-:-:S02]  /*e530*/  FFMA.FTZ R4, R28, c[0x0][0x23c], -R13 ;  /* 0x00008f001c047a23 */ /* 0x000fc4000001080d */
[----:B------:R3:W-:Y:S01]  /*e540*/  MUFU.EX2 R132, R3 ;  /* 0x0000000300847308 */ /* 0x0007e20000000800 */
[----:B-1----:R-:W-:-:S07]  /*e550*/  FFMA.FTZ R5, R137, c[0x0][0x23c], -R8 ;  /* 0x00008f0089057a23 */ /* 0x002fce0000010808 */
[----:B------:R1:W-:Y:S01]  /*e560*/  MUFU.EX2 R15, R4 ;  /* 0x00000004000f7308 */ /* 0x0003e20000000800 */
[----:B------:R-:W-:Y:S01]  /*e570*/  FMUL.FTZ R14, R229, c[0x0][0x23c] ;  /* 0x00008f00e50e7a20 */ /* 0x000fe20000410000 */
[----:B---3--:R-:W-:-:S06]  /*e580*/  LOP3.LUT R3, R6, 0xffff, RZ, 0xc0, !PT ;  /* 0x0000ffff06037812 */ /* 0x008fcc00078ec0ff */
[----:B------:R3:W-:Y:S01]  /*e590*/  MUFU.EX2 R16, R5 ;  /* 0x0000000500107308 */ /* 0x0007e20000000800 */
[----:B------:R-:W-:Y:S02]  /*e5a0*/  FSETP.NEU.FTZ.AND P1, PT, R229, -INF , PT ;  /* 0xff800000e500780b */ /* 0x000fe40003f3d000 */
[----:B-1----:R-:W-:Y:S02]  /*e5b0*/  SHF.R.U32.HI R4, RZ, 0x8, R3 ;  /* 0x00000008ff047819 */ /* 0x002fe40000011603 */
[----:B------:R-:W-:Y:S01]  /*e5c0*/  LOP3.LUT R3, R6, 0xff, RZ, 0xc0, !PT ;  /* 0x000000ff06037812 */ /* 0x000fe200078ec0ff */
[----:B---3--:R-:W-:-:S04]  /*e5d0*/  FFMA.FTZ R5, R172, c[0x0][0x23c], -R13 ;  /* 0x00008f00ac057a23 */ /* 0x008fc8000001080d */
[----:B------:R1:W3:Y:S01]  /*e5e0*/  MUFU.EX2 R17, R5 ;  /* 0x0000000500117308 */ /* 0x0002e20000000800 */
[----:B------:R-:W-:Y:S01]  /*e5f0*/  PRMT R24, R3, 0x5410, R4 ;  /* 0x0000541003187816 */ /* 0x000fe20000000004 */
[----:B------:R-:W-:Y:S01]  /*e600*/  FFMA.FTZ R4, R133, c[0x0][0x23c], -R13 ;  /* 0x00008f0085047a23 */ /* 0x000fe2000001080d */
[----:B------:R-:W-:Y:S02]  /*e610*/  FSEL R14, R14, RZ, P1 ;  /* 0x000000ff0e0e7208 */ /* 0x000fe40000800000 */
[----:B------:R-:W-:-:S03]  /*e620*/  SHF.R.U32.HI R3, RZ, 0x10, R6 ;  /* 0x00000010ff037819 */ /* 0x000fc60000011606 */
[----:B------:R4:W5:Y:S01]  /*e630*/  MUFU.EX2 R138, R4 ;  /* 0x00000004008a7308 */ /* 0x0009620000000800 */
[----:B------:R-:W-:Y:S02]  /*e640*/  SHF.R.U32.HI R6, RZ, 0x18, R6 ;  /* 0x00000018ff067819 */ /* 0x000fe40000011606 */
[----:B------:R-:W-:Y:S02]  /*e650*/  LOP3.LUT R3, R3, 0xff, RZ, 0xc0, !PT ;  /* 0x000000ff03037812 */ /* 0x000fe400078ec0ff */
[----:B-1----:R-:W-:Y:S02]  /*e660*/  FSEL R5, R231, RZ, P6 ;  /* 0x000000ffe7057208 */ /* 0x002fe40003000000 */
[----:B---3--:R-:W-:Y:S01]  /*e670*/  MOV R133, R17 ;  /* 0x0000001100857202 */ /* 0x008fe20000000f00 */
[----:B----4-:R-:W-:Y:S01]  /*e680*/  FFMA.FTZ R4, R139, c[0x0][0x23c], -R14 ;  /* 0x00008f008b047a23 */ /* 0x010fe2000001080e */
[----:B------:R-:W-:-:S03]  /*e690*/  PRMT R17, R3, 0x5410, R6 ;  /* 0x0000541003117816 */ /* 0x000fc60000000006 */
[----:B------:R1:W-:Y:S01]  /*e6a0*/  MUFU.EX2 R137, R4 ;  /* 0x0000000400897308 */ /* 0x0003e20000000800 */
[----:B------:R-:W-:Y:S01]  /*e6b0*/  FADD.FTZ R6, R136, -R5 ;  /* 0x8000000588067221 */ /* 0x000fe20000010000 */
[----:B------:R-:W-:Y:S02]  /*e6c0*/  MOV R136, R15 ;  /* 0x0000000f00887202 */ /* 0x000fe40000000f00 */
[----:B------:R-:W-:Y:S02]  /*e6d0*/  MOV R172, R198 ;  /* 0x000000c600ac7202 */ /* 0x000fe40000000f00 */
[----:B------:R-:W3:Y:S01]  /*e6e0*/  LDC.U8 R198, c[0x0][0x2d8] ;  /* 0x0000b600ffc67b82 */ /* 0x000ee20000000000 */
[----:B-1----:R-:W-:-:S05]  /*e6f0*/  FSEL R4, R230, RZ, P5 ;  /* 0x000000ffe6047208 */ /* 0x002fca0002800000 */
[----:B------:R-:W-:Y:S01]  /*e700*/  FADD.FTZ R15, R135, -R4 ;  /* 0x80000004870f7221 */ /* 0x000fe20000010000 */
[----:B------:R-:W-:Y:S02]  /*e710*/  MOV R135, R196 ;  /* 0x000000c400877202 */ /* 0x000fe40000000f00 */
[----:B------:R-:W3:Y:S01]  /*e720*/  LDC.U8 R196, c[0x0][0x2d8] ;  /* 0x0000b600ffc47b82 */ /* 0x000ee20000000000 */
[----:B------:R-:W-:-:S04]  /*e730*/  FFMA.FTZ R3, R34, c[0x0][0x23c], -R14 ;  /* 0x00008f0022037a23 */ /* 0x000fc8000001080e */
[----:B------:R1:W4:Y:S01]  /*e740*/  MUFU.EX2 R244, R3 ;  /* 0x0000000300f47308 */ /* 0x0003220000000800 */
[----:B------:R-:W-:Y:S02]  /*e750*/  FSEL R4, R229, RZ, P1 ;  /* 0x000000ffe5047208 */ /* 0x000fe40000800000 */
[----:B------:R-:W-:-:S03]  /*e760*/  MOV R139, R16 ;  /* 0x00000010008b7202 */ /* 0x000fc60000000f00 */
[----:B------:R-:W-:Y:S01]  /*e770*/  FADD.FTZ R16, R2, -R4 ;  /* 0x8000000402107221 */ /* 0x000fe20000010000 */
[----:B-----5:R-:W-:Y:S02]  /*e780*/  F2FP.BF16.PACK_AB R2, R138, R133 ;  /* 0x000000858a02723e */ /* 0x020fe400000010ff */
[----:B---3--:R-:W-:-:S05]  /*e790*/  PRMT R196, R196, 0x7054, R198 ;  /* 0x00007054c4c47816 */ /* 0x008fca00000000c6 */
[--C-:B------:R-:W-:Y:S01]  /*e7a0*/  HSET2.LE.AND R18, R18, R196.reuse, PT ;  /* 0x000000c412127233 */ /* 0x100fe20003803000 */
[----:B-1----:R-:W-:Y:S01]  /*e7b0*/  FFMA.FTZ R3, R179, c[0x0][0x23c], -R13 ;  /* 0x00008f00b3037a23 */ /* 0x002fe2000001080d */
[--C-:B------:R-:W-:Y:S01]  /*e7c0*/  HSET2.LE.AND R19, R19, R196.reuse, PT ;  /* 0x000000c413137233 */ /* 0x100fe20003803000 */
[----:B------:R-:W-:Y:S02]  /*e7d0*/  MOV R179, R35 ;  /* 0x0000002300b37202 */ /* 0x000fe40000000f00 */
[----:B------:R-:W-:Y:S01]  /*e7e0*/  LOP3.LUT R18, R18, R2, RZ, 0xc0, !PT ;  /* 0x0000000212127212 */ /* 0x000fe200078ec0ff */
[--C-:B------:R-:W-:Y:S01]  /*e7f0*/  HSET2.LE.AND R4, R29, R196.reuse, PT ;  /* 0x000000c41d047233 */ /* 0x100fe20003803000 */
[----:B----4-:R-:W-:Y:S02]  /*e800*/  F2FP.BF16.PACK_AB R2, R244, R137 ;  /* 0x00000089f402723e */ /* 0x010fe400000010ff */
[----:B------:R-:W-:Y:S01]  /*e810*/  FSEL R5, R228, RZ, P4 ;  /* 0x000000ffe4057208 */ /* 0x000fe20002000000 */
[----:B------:R1:W3:Y:S01]  /*e820*/  MUFU.EX2 R247, R3 ;  /* 0x0000000300f77308 */ /* 0x0002e20000000800 */
[----:B------:R-:W-:Y:S01]  /*e830*/  LOP3.LUT R19, R19, R2, RZ, 0xc0, !PT ;  /* 0x0000000213137212 */ /* 0x000fe200078ec0ff */
[----:B------:R-:W-:Y:S01]  /*e840*/  FMUL.FTZ R6, R6, c[0x0][0x23c] ;  /* 0x00008f0006067a20 */ /* 0x000fe20000410000 */
[----:B------:R-:W-:Y:S01]  /*e850*/  F2FP.BF16.PACK_AB R2, R172, R179 ;  /* 0x000000b3ac02723e */ /* 0x000fe200000010ff */
[----:B------:R-:W-:Y:S01]  /*e860*/  FADD.FTZ R7, R134, -R5 ;  /* 0x8000000586077221 */ /* 0x000fe20000010000 */
[----:B------:R-:W-:Y:S01]  /*e870*/  HSET2.LE.AND R5, R27, R196, PT ;  /* 0x000000c41b057233 */ /* 0x000fe20003803000 */
[----:B------:R-:W-:Y:S01]  /*e880*/  FMUL.FTZ R15, R15, c[0x0][0x23c] ;  /* 0x00008f000f0f7a20 */ /* 0x000fe20000410000 */
[----:B------:R-:W-:Y:S01]  /*e890*/  LOP3.LUT R4, R4, R2, RZ, 0xc0, !PT ;  /* 0x0000000204047212 */ /* 0x000fe200078ec0ff */
[----:B------:R-:W-:Y:S01]  /*e8a0*/  FMUL.FTZ R16, R16, c[0x0][0x23c] ;  /* 0x00008f0010107a20 */ /* 0x000fe20000410000 */
[----:B------:R-:W-:Y:S01]  /*e8b0*/  F2FP.BF16.PACK_AB R2, R175, R135 ;  /* 0x00000087af02723e */ /* 0x000fe200000010ff */
[----:B------:R-:W4:Y:S01]  /*e8c0*/  LDSM.16.MT88.4 R32, [R207+0xa000] ;  /* 0x00a00000cf20783b */ /* 0x000f220000004200 */
[----:B-1----:R-:W-:-:S04]  /*e8d0*/  FFMA.FTZ R3, R25, c[0x0][0x23c], -R14 ;  /* 0x00008f0019037a23 */ /* 0x002fc8000001080e */
[----:B------:R1:W-:Y:S01]  /*e8e0*/  MUFU.EX2 R246, R3 ;  /* 0x0000000300f67308 */ /* 0x0003e20000000800 */
[----:B------:R-:W-:Y:S01]  /*e8f0*/  LOP3.LUT R5, R5, R2, RZ, 0xc0, !PT ;  /* 0x0000000205057212 */ /* 0x000fe200078ec0ff */
[----:B------:R-:W-:Y:S01]  /*e900*/  HSET2.LE.AND R2, R30, R196, PT ;  /* 0x000000c41e027233 */ /* 0x000fe20003803000 */
[----:B------:R-:W-:-:S05]  /*e910*/  FMUL.FTZ R7, R7, c[0x0][0x23c] ;  /* 0x00008f0007077a20 */ /* 0x000fca0000410000 */
[----:B------:R-:W-:Y:S01]  /*e920*/  MUFU.EX2 R28, R6 ;  /* 0x00000006001c7308 */ /* 0x000fe20000000800 */
[----:B-1----:R-:W-:-:S07]  /*e930*/  FFMA.FTZ R3, R174, c[0x0][0x23c], -R14 ;  /* 0x00008f00ae037a23 */ /* 0x002fce000001080e */
[----:B------:R1:W5:Y:S08]  /*e940*/  MUFU.EX2 R245, R3 ;  /* 0x0000000300f57308 */ /* 0x0003700000000800 */
[----:B------:R-:W2:Y:S01]  /*e950*/  MUFU.EX2 R27, R15 ;  /* 0x0000000f001b7308 */ /* 0x000ea20000000800 */
[----:B-1----:R-:W-:-:S07]  /*e960*/  F2FP.BF16.PACK_AB R3, R177, R173 ;  /* 0x000000adb103723e */ /* 0x002fce00000010ff */
[----:B------:R1:W1:Y:S01]  /*e970*/  MUFU.EX2 R26, R7 ;  /* 0x00000007001a7308 */ /* 0x0002620000000800 */
[----:B------:R-:W-:Y:S01]  /*e980*/  LOP3.LUT R6, R2, R3, RZ, 0xc0, !PT ;  /* 0x0000000302067212 */ /* 0x000fe200078ec0ff */
[----:B------:R-:W-:Y:S01]  /*e990*/  HSET2.LE.AND R2, R31, R196, PT ;  /* 0x000000c41f027233 */ /* 0x000fe20003803000 */
[----:B------:R-:W-:-:S05]  /*e9a0*/  F2FP.BF16.PACK_AB R3, R132, R139 ;  /* 0x0000008b8403723e */ /* 0x000fca00000010ff */
[----:B------:R2:W2:Y:S01]  /*e9b0*/  MUFU.EX2 R25, R16 ;  /* 0x0000001000197308 */ /* 0x0004a20000000800 */
[----:B-1----:R-:W-:Y:S01]  /*e9c0*/  LOP3.LUT R7, R2, R3, RZ, 0xc0, !PT ;  /* 0x0000000302077212 */ /* 0x002fe200078ec0ff */
[----:B------:R-:W-:Y:S01]  /*e9d0*/  HSET2.LE.AND R2, R24, R196, PT ;  /* 0x000000c418027233 */ /* 0x000fe20003803000 */
[----:B---3--:R-:W-:-:S04]  /*e9e0*/  F2FP.BF16.PACK_AB R3, R247, R136 ;  /* 0x00000088f703723e */ /* 0x008fc800000010ff */
[----:B--2---:R-:W-:Y:S01]  /*e9f0*/  LOP3.LUT R16, R2, R3, RZ, 0xc0, !PT ;  /* 0x0000000302107212 */ /* 0x004fe200078ec0ff */
[----:B------:R-:W-:Y:S01]  /*ea00*/  HSET2.LE.AND R2, R17, R196, PT ;  /* 0x000000c411027233 */ /* 0x000fe20003803000 */
[----:B-----5:R-:W-:Y:S01]  /*ea10*/  F2FP.BF16.PACK_AB R3, R245, R246 ;  /* 0x000000f6f503723e */ /* 0x020fe200000010ff */
[-C--:B------:R-:W-:Y:S02]  /*ea20*/  FMUL.FTZ R140, R140, R28.reuse ;  /* 0x0000001c8c8c7220 */ /* 0x080fe40000410000 */
[----:B------:R-:W-:Y:S01]  /*ea30*/  FMUL.FTZ R141, R141, R28 ;  /* 0x0000001c8d8d7220 */ /* 0x000fe20000410000 */
[----:B------:R-:W-:Y:S01]  /*ea40*/  LOP3.LUT R17, R2, R3, RZ, 0xc0, !PT ;  /* 0x0000000302117212 */ /* 0x000fe200078ec0ff */
        /* <DEDUP_REMOVED lines=20> */
[-C--:B------:R-:W-:Y:S01]  /*eb90*/  FMUL.FTZ R37, R37, R28.reuse ;  /* 0x0000001c25257220 */ /* 0x080fe20000410000 */
[----:B------:R-:W-:Y:S01]  /*eba0*/  LDSM.16.MT88.4 R148, [R205+0xa800] ;  /* 0x00a80000cd94783b */ /* 0x000fe20000004200 */
        /* <DEDUP_REMOVED lines=18> */
[C---:B----4-:R-:W-:Y:S01]  /*ecd0*/  HMMA.16816.F32.BF16 R232, R4.reuse, R32, R36 ;  /* 0x0000002004e8723c */ /* 0x050fe20000041824 */
[----:B------:R-:W2:Y:S07]  /*ece0*/  LDSM.16.MT88.4 R36, [R209+0xa000] ;  /* 0x00a00000d124783b */ /* 0x000eae0000004200 */
[-C--:B-1----:R-:W-:Y:S08]  /*ecf0*/  HMMA.16816.F32.BF16 R52, R4, R20.reuse, R52 ;  /* 0x000000140434723c */ /* 0x082ff00000041834 */
[----:B------:R-:W-:Y:S08]  /*ed00*/  HMMA.16816.F32.BF16 R236, R16, R20, R56 ;  /* 0x0000001410ec723c */ /* 0x000ff00000041838 */
        /* <DEDUP_REMOVED lines=23> */
[----:B------:R-:W-:Y:S01]  /*ee80*/  HMMA.16816.F32.BF16 R224, R16, R32, R40 ;  /* 0x0000002010e0723c */ /* 0x000fe20000041828 */
[-C--:B------:R-:W-:Y:S01]  /*ee90*/  FMUL.FTZ R80, R80, R28.reuse ;  /* 0x0000001c50507220 */ /* 0x080fe20000410000 */
[----:B------:R-:W-:Y:S01]  /*eea0*/  LDSM.16.MT88.4 R40, [R210+0xb000] ;  /* 0x00b00000d228783b */ /* 0x000fe20000004200 */
[----:B------:R-:W-:Y:S02]  /*eeb0*/  FMUL.FTZ R81, R81, R28 ;  /* 0x0000001c51517220 */ /* 0x000fe40000410000 */
        /* <DEDUP_REMOVED lines=8> */
[----:B------:R-:W3:Y:S01]  /*ef40*/  LDSM.16.MT88.4 R32, [R207+0xb000] ;  /* 0x00b00000cf20783b */ /* 0x000ee20000004200 */
[-C--:B------:R-:W-:Y:S02]  /*ef50*/  FMUL.FTZ R92, R92, R26.reuse ;  /* 0x0000001a5c5c7220 */ /* 0x080fe40000410000 */
[----:B------:R-:W-:Y:S01]  /*ef60*/  FMUL.FTZ R93, R93, R26 ;  /* 0x0000001a5d5d7220 */ /* 0x000fe20000410000 */
[----:B------:R-:W4:Y:S01]  /*ef70*/  LDSM.16.MT88.4 R44, [R209+0xb000] ;  /* 0x00b00000d12c783b */ /* 0x000f220000004200 */
[----:B------:R-:W-:-:S02]  /*ef80*/  FMUL.FTZ R94, R94, R25 ;  /* 0x000000195e5e7220 */ /* 0x000fc40000410000 */
[----:B------:R-:W-:Y:S01]  /*ef90*/  FMUL.FTZ R95, R95, R25 ;  /* 0x000000195f5f7220 */ /* 0x000fe20000410000 */
[----:B--2---:R-:W-:Y:S01]  /*efa0*/  HMMA.16816.F32.BF16 R68, R4, R36, R68 ;  /* 0x000000240444723c */ /* 0x004fe20000041844 */
[----:B------:R-:W-:Y:S01]  /*efb0*/  MOV R60, R172 ;  /* 0x000000ac003c7202 */ /* 0x000fe20000000f00 */
[----:B------:R-:W-:Y:S01]  /*efc0*/  FFMA.FTZ R2, R189, c[0x0][0x23c], -R0 ;  /* 0x00008f00bd027a23 */ /* 0x000fe20000010800 */
[----:B------:R-:W-:-:S05]  /*efd0*/  MOV R61, R136 ;  /* 0x00000088003d7202 */ /* 0x000fca0000000f00 */
[----:B------:R-:W-:Y:S07]  /*efe0*/  HMMA.16816.F32.BF16 R72, R16, R36, R72 ;  /* 0x000000241048723c */ /* 0x000fee0000041848 */
[----:B------:R-:W-:Y:S01]  /*eff0*/  MOV R37, R175 ;  /* 0x000000af00257202 */ /* 0x000fe20000000f00 */
[----:B------:R-:W-:Y:S01]  /*f000*/  HMMA.16816.F32.BF16 R80, R4, R38, R80 ;  /* 0x000000260450723c */ /* 0x000fe20000041850 */
[----:B------:R-:W-:-:S07]  /*f010*/  MOV R36, R173 ;  /* 0x000000ad00247202 */ /* 0x000fce0000000f00 */
[----:B------:R-:W-:Y:S07]  /*f020*/  HMMA.16816.F32.BF16 R172, R16, R38, R76 ;  /* 0x0000002610ac723c */ /* 0x000fee000004184c */
[----:B------:R-:W-:Y:S02]  /*f030*/  MOV R79, R139 ;  /* 0x0000008b004f7202 */ /* 0x000fe40000000f00 */
[----:B------:R-:W-:Y:S02]  /*f040*/  MOV R77, R137 ;  /* 0x00000089004d7202 */ /* 0x000fe40000000f00 */
[----:B------:R-:W-:-:S02]  /*f050*/  MOV R38, R138 ;  /* 0x0000008a00267202 */ /* 0x000fc40000000f00 */
[----:B-1----:R-:W-:Y:S07]  /*f060*/  HMMA.16816.F32.BF16 R136, R16, R22, R92 ;  /* 0x000000161088723c */ /* 0x002fee000004185c */
[----:B------:R-:W-:Y:S02]  /*f070*/  MOV R94, R196 ;  /* 0x000000c4005e7202 */ /* 0x000fe40000000f00 */
[----:B------:R1:W-:Y:S02]  /*f080*/  MUFU.EX2 R196, R2 ;  /* 0x0000000200c47308 */ /* 0x0003e40000000800 */
[----:B-1----:R-:W-:-:S06]  /*f090*/  FFMA.FTZ R2, R185, c[0x0][0x23c], -R0 ;  /* 0x00008f00b9027a23 */ /* 0x002fcc0000010800 */
[----:B------:R1:W-:Y:S02]  /*f0a0*/  MUFU.EX2 R198, R2 ;  /* 0x0000000200c67308 */ /* 0x0003e40000000800 */
[--C-:B-1----:R-:W-:Y:S02]  /*f0b0*/  FFMA.FTZ R2, R184, c[0x0][0x23c], -R0.reuse ;  /* 0x00008f00b8027a23 */ /* 0x102fe40000010800 */
[----:B------:R-:W-:-:S04]  /*f0c0*/  FFMA.FTZ R0, R176, c[0x0][0x23c], -R0 ;  /* 0x00008f00b0007a23 */ /* 0x000fc80000010800 */
[----:B------:R1:W-:Y:S01]  /*f0d0*/  MUFU.EX2 R189, R0 ;  /* 0x0000000000bd7308 */ /* 0x0003e20000000800 */
[----:B------:R-:W-:Y:S01]  /*f0e0*/  FMUL.FTZ R84, R84, R28 ;  /* 0x0000001c54547220 */ /* 0x000fe20000410000 */
[----:B------:R-:W-:Y:S01]  /*f0f0*/  MOV R95, R244 ;  /* 0x000000f4005f7202 */ /* 0x000fe20000000f00 */
        /* <DEDUP_REMOVED lines=39> */
[----:B------:R-:W-:Y:S01]  /*f370*/  FMUL.FTZ R91, R91, R25 ;  /* 0x000000195b5b7220 */ /* 0x000fe20000410000 */
[----:B------:R1:W-:Y:S01]  /*f380*/  MUFU.EX2 R244, R2 ;  /* 0x0000000200f47308 */ /* 0x0003e20000000800 */
[----:B------:R-:W-:Y:S01]  /*f390*/  MOV R63, R179 ;  /* 0x000000b3003f7202 */ /* 0x000fe20000000f00 */
[C---:B------:R-:W-:Y:S06]  /*f3a0*/  HMMA.16816.F32.BF16 R84, R4.reuse, R20, R84 ;  /* 0x000000140454723c */ /* 0x040fec0000041854 */
[----:B------:R2:W-:Y:S02]  /*f3b0*/  MUFU.EX2 R186, R0 ;  /* 0x0000000000ba7308 */ /* 0x0005e40000000800 */
[----:B------:R-:W-:Y:S01]  /*f3c0*/  HMMA.16816.F32.BF16 R96, R4, R22, R96 ;  /* 0x000000160460723c */ /* 0x000fe20000041860 */
[----:B-1----:R-:W-:-:S07]  /*f3d0*/  IMAD.WIDE.U32 R2, R181, -0x2daee0ad, RZ ;  /* 0xd2511f53b5027825 */ /* 0x002fce00078e00ff */
[----:B---3--:R-:W-:Y:S01]  /*f3e0*/  HMMA.16816.F32.BF16 R100, R4, R32, R100 ;  /* 0x000000200464723c */ /* 0x008fe20000041864 */
[----:B--2---:R-:W-:Y:S01]  /*f3f0*/  FFMA.FTZ R0, R178, c[0x0][0x23c], -R8 ;  /* 0x00008f00b2007a23 */ /* 0x004fe20000010808 */
[----:B------:R-:W-:-:S06]  /*f400*/  SHF.R.U32.HI R8, RZ, 0x10, R2 ;  /* 0x00000010ff087819 */ /* 0x000fcc0000011602 */
[C---:B------:R-:W-:Y:S01]  /*f410*/  HMMA.16816.F32.BF16 R108, R4.reuse, R34, R108 ;  /* 0x00000022046c723c */ /* 0x040fe2000004186c */
[----:B------:R-:W-:Y:S01]  /*f420*/  SHF.R.U32.HI R23, RZ, 0x18, R2 ;  /* 0x00000018ff177819 */ /* 0x000fe20000011602 */
[----:B------:R1:W-:Y:S06]  /*f430*/  MUFU.EX2 R179, R0 ;  /* 0x0000000000b37308 */ /* 0x0003ec0000000800 */
[----:B------:R-:W-:Y:S01]  /*f440*/  HMMA.16816.F32.BF16 R112, R4, R40, R112 ;  /* 0x000000280470723c */ /* 0x000fe20000041870 */
[----:B------:R-:W-:-:S07]  /*f450*/  MOV R76, R177 ;  /* 0x000000b1004c7202 */ /* 0x000fce0000000f00 */
[----:B------:R-:W-:Y:S01]  /*f460*/  HMMA.16816.F32.BF16 R120, R4, R42, R120 ;  /* 0x0000002a0478723c */ /* 0x000fe20000041878 */
[----:B-1----:R-:W-:-:S07]  /*f470*/  FFMA.FTZ R0, R197, c[0x0][0x23c], -R13 ;  /* 0x00008f00c5007a23 */ /* 0x002fce000001080d */
[C---:B----4-:R-:W-:Y:S01]  /*f480*/  HMMA.16816.F32.BF16 R164, R4.reuse, R44, R164 ;  /* 0x0000002c04a4723c */ /* 0x050fe200000418a4 */
[----:B------:R1:W-:Y:S07]  /*f490*/  MUFU.EX2 R178, R0 ;  /* 0x0000000000b27308 */ /* 0x0003ee0000000800 */
[----:B------:R-:W-:Y:S07]  /*f4a0*/  HMMA.16816.F32.BF16 R56, R4, R46, R168 ;  /* 0x0000002e0438723c */ /* 0x000fee00000418a8 */
[----:B------:R-:W-:Y:S01]  /*f4b0*/  LOP3.LUT R4, R3, UR18, R180, 0x96, !PT ;  /* 0x0000001203047c12 */ /* 0x000fe2000f8e96b4 */
[----:B------:R-:W-:Y:S01]  /*f4c0*/  HMMA.16816.F32.BF16 R88, R16, R20, R88 ;  /* 0x000000141058723c */ /* 0x000fe20000041858 */
[----:B------:R-:W-:Y:S01]  /*f4d0*/  LOP3.LUT R7, R2, 0xffff, RZ, 0xc0, !PT ;  /* 0x0000ffff02077812 */ /* 0x000fe200078ec0ff */
[----:B------:R-:W-:-:S05]  /*f4e0*/  FFMA.FTZ R5, R194, c[0x0][0x23c], -R13 ;  /* 0x00008f00c2057a23 */ /* 0x000fca000001080d */
[----:B------:R-:W-:Y:S01]  /*f4f0*/  LOP3.LUT R20, R2, 0xff, RZ, 0xc0, !PT ;  /* 0x000000ff02147812 */ /* 0x000fe200078ec0ff */
[----:B------:R-:W-:Y:S01]  /*f500*/  IMAD.WIDE.U32 R2, R183, -0x2daee0ad, RZ ;  /* 0xd2511f53b7027825 */ /* 0x000fe200078e00ff */
[----:B------:R2:W-:Y:S04]  /*f510*/  MUFU.EX2 R177, R5 ;  /* 0x0000000500b17308 */ /* 0x0005e80000000800 */
[----:B-1----:R-:W-:Y:S02]  /*f520*/  LOP3.LUT R0, R3, UR18, R182, 0x96, !PT ;  /* 0x0000001203007c12 */ /* 0x002fe4000f8e96b6 */
[C---:B------:R-:W-:Y:S01]  /*f530*/  LOP3.LUT R6, R2.reuse, 0xffff, RZ, 0xc0, !PT ;  /* 0x0000ffff02067812 */ /* 0x040fe200078ec0ff */
[----:B------:R-:W-:Y:S01]  /*f540*/  FFMA.FTZ R3, R193, c[0x0][0x23c], -R13 ;  /* 0x00008f00c1037a23 */ /* 0x000fe2000001080d */
[----:B------:R-:W-:-:S02]  /*f550*/  LOP3.LUT R22, R2, 0xff, RZ, 0xc0, !PT ;  /* 0x000000ff02167812 */ /* 0x000fc400078ec0ff */
[--C-:B------:R-:W-:Y:S02]  /*f560*/  SHF.R.U32.HI R15, RZ, 0x10, R2.reuse ;  /* 0x00000010ff0f7819 */ /* 0x100fe40000011602 */
[----:B------:R-:W-:Y:S02]  /*f570*/  SHF.R.U32.HI R21, RZ, 0x18, R2 ;  /* 0x00000018ff157819 */ /* 0x000fe40000011602 */
[----:B------:R-:W-:Y:S01]  /*f580*/  SHF.R.U32.HI R2, RZ, 0x8, R7 ;  /* 0x00000008ff027819 */ /* 0x000fe20000011607 */
[----:B--2---:R-:W-:Y:S01]  /*f590*/  FFMA.FTZ R5, R187, c[0x0][0x23c], -R13 ;  /* 0x00008f00bb057a23 */ /* 0x004fe2000001080d */
[----:B------:R1:W-:Y:S02]  /*f5a0*/  MUFU.EX2 R176, R3 ;  /* 0x0000000300b07308 */ /* 0x0003e40000000800 */
[----:B------:R-:W-:Y:S02]  /*f5b0*/  PRMT R20, R20, 0x5410, R2 ;  /* 0x0000541014147816 */ /* 0x000fe40000000002 */
[----:B------:R-:W-:-:S04]  /*f5c0*/  LOP3.LUT R2, R4, 0xffff, RZ, 0xc0, !PT ;  /* 0x0000ffff04027812 */ /* 0x000fc800078ec0ff */
[----:B------:R2:W3:Y:S01]  /*f5d0*/  MUFU.EX2 R31, R5 ;  /* 0x00000005001f7308 */ /* 0x0004e20000000800 */
[----:B------:R-:W-:Y:S02]  /*f5e0*/  SHF.R.U32.HI R7, RZ, 0x8, R6 ;  /* 0x00000008ff077819 */ /* 0x000fe40000011606 */
[----:B------:R-:W-:Y:S01]  /*f5f0*/  LOP3.LUT R6, R15, 0xff, RZ, 0xc0, !PT ;  /* 0x000000ff0f067812 */ /* 0x000fe200078ec0ff */
[----:B------:R-:W-:Y:S01]  /*f600*/  FFMA.FTZ R13, R199, c[0x0][0x23c], -R14 ;  /* 0x00008f00c70d7a23 */ /* 0x000fe2000001080e */
[----:B-1----:R-:W-:Y:S02]  /*f610*/  SHF.R.U32.HI R3, RZ, 0x8, R2 ;  /* 0x00000008ff037819 */ /* 0x002fe40000011602 */
[----:B------:R-:W-:Y:S01]  /*f620*/  LOP3.LUT R2, R4, 0xff, RZ, 0xc0, !PT ;  /* 0x000000ff04027812 */ /* 0x000fe200078ec0ff */
[--C-:B------:R-:W-:Y:S01]  /*f630*/  FFMA.FTZ R30, R195, c[0x0][0x23c], -R14.reuse ;  /* 0x00008f00c31e7a23 */ /* 0x100fe2000001080e */
[----:B------:R-:W-:Y:S01]  /*f640*/  LOP3.LUT R8, R8, 0xff, RZ, 0xc0, !PT ;  /* 0x000000ff08087812 */ /* 0x000fe200078ec0ff */
[----:B------:R-:W-:-:S02]  /*f650*/  FFMA.FTZ R24, R192, c[0x0][0x23c], -R14 ;  /* 0x00008f00c0187a23 */ /* 0x000fc4000001080e */
[----:B------:R-:W-:Y:S01]  /*f660*/  FFMA.FTZ R29, R190, c[0x0][0x23c], -R14 ;  /* 0x00008f00be1d7a23 */ /* 0x000fe2000001080e */
[----:B------:R-:W-:Y:S01]  /*f670*/  PRMT R14, R6, 0x5410, R21 ;  /* 0x00005410060e7816 */ /* 0x000fe20000000015 */
[-C--:B------:R-:W-:Y:S01]  /*f680*/  FMUL.FTZ R156, R156, R26.reuse ;  /* 0x0000001a9c9c7220 */ /* 0x080fe20000410000 */
[----:B------:R-:W-:Y:S01]  /*f690*/  PRMT R21, R2, 0x5410, R3 ;  /* 0x0000541002157816 */ /* 0x000fe20000000003 */
[-C--:B------:R-:W-:Y:S01]  /*f6a0*/  FMUL.FTZ R157, R157, R26.reuse ;  /* 0x0000001a9d9d7220 */ /* 0x080fe20000410000 */
[----:B------:R-:W-:Y:S01]  /*f6b0*/  LOP3.LUT R2, R0, 0xffff, RZ, 0xc0, !PT ;  /* 0x0000ffff00027812 */ /* 0x000fe200078ec0ff */
        /* <DEDUP_REMOVED lines=17> */
[-C--:B------:R-:W-:Y:S01]  /*f7d0*/  FMUL.FTZ R127, R127, R25.reuse ;  /* 0x000000197f7f7220 */ /* 0x080fe20000410000 */
[----:B------:R-:W-:Y:S01]  /*f7e0*/  PRMT R23, R8, 0x5410, R23 ;  /* 0x0000541008177816 */ /* 0x000fe20000000017 */
[-C--:B------:R-:W-:Y:S01]  /*f7f0*/  FMUL.FTZ R128, R128, R26.reuse ;  /* 0x0000001a80807220 */ /* 0x080fe20000410000 */
[----:B------:R-:W-:Y:S01]  /*f800*/  PRMT R15, R22, 0x5410, R7 ;  /* 0x00005410160f7816 */ /* 0x000fe20000000007 */
[----:B------:R-:W-:Y:S01]  /*f810*/  FMUL.FTZ R129, R129, R26 ;  /* 0x0000001a81817220 */ /* 0x000fe20000410000 */
[----:B--2---:R-:W-:Y:S01]  /*f820*/  SHF.R.U32.HI R5, RZ, 0x10, R4 ;  /* 0x00000010ff057819 */ /* 0x004fe20000011604 */
[-C--:B------:R-:W-:Y:S01]  /*f830*/  FMUL.FTZ R130, R130, R25.reuse ;  /* 0x0000001982827220 */ /* 0x080fe20000410000 */
[----:B------:R-:W-:Y:S01]  /*f840*/  SHF.R.U32.HI R3, RZ, 0x10, R0 ;  /* 0x00000010ff037819 */ /* 0x000fe20000011600 */
[----:B------:R-:W-:Y:S01]  /*f850*/  FMUL.FTZ R131, R131, R25 ;  /* 0x0000001983837220 */ /* 0x000fe20000410000 */
[----:B------:R-:W-:-:S02]  /*f860*/  SHF.R.U32.HI R7, RZ, 0x18, R4 ;  /* 0x00000018ff077819 */ /* 0x000fc40000011604 */
[----:B------:R-:W-:Y:S02]  /*f870*/  LOP3.LUT R8, R0, 0xff, RZ, 0xc0, !PT ;  /* 0x000000ff00087812 */ /* 0x000fe400078ec0ff */
[----:B------:R-:W-:Y:S01]  /*f880*/  SHF.R.U32.HI R6, RZ, 0x18, R0 ;  /* 0x00000018ff067819 */ /* 0x000fe20000011600 */
[----:B------:R-:W-:Y:S01]  /*f890*/  HSET2.LE.AND R0, R20, R94, PT ;  /* 0x0000005e14007233 */ /* 0x000fe20003803000 */
[----:B------:R-:W-:Y:S01]  /*f8a0*/  SHF.R.U32.HI R4, RZ, 0x8, R2 ;  /* 0x00000008ff047819 */ /* 0x000fe20000011602 */
[----:B------:R-:W-:Y:S01]  /*f8b0*/  HMMA.16816.F32.BF16 R156, R16, R32, R156 ;  /* 0x00000020109c723c */ /* 0x000fe2000004189c */
[----:B------:R-:W-:Y:S02]  /*f8c0*/  MOV R62, R135 ;  /* 0x00000087003e7202 */ /* 0x000fe40000000f00 */
[----:B------:R-:W-:Y:S02]  /*f8d0*/  MOV R78, R133 ;  /* 0x00000085004e7202 */ /* 0x000fe40000000f00 */
[----:B------:R-:W-:-:S02]  /*f8e0*/  MOV R39, R132 ;  /* 0x0000008400277202 */ /* 0x000fc40000000f00 */
[----:B---3--:R-:W-:Y:S01]  /*f8f0*/  F2FP.BF16.PACK_AB R2, R31, R176 ;  /* 0x000000b01f02723e */ /* 0x008fe200000010ff */
[----:B------:R-:W-:Y:S01]  /*f900*/  HMMA.16816.F32.BF16 R132, R16, R34, R104 ;  /* 0x000000221084723c */ /* 0x000fe20000041868 */
[----:B------:R-:W-:Y:S01]  /*f910*/  LOP3.LUT R5, R5, 0xff, RZ, 0xc0, !PT ;  /* 0x000000ff05057812 */ /* 0x000fe200078ec0ff */
[----:B------:R-:W-:Y:S01]  /*f920*/  MUFU.EX2 R24, R24 ;  /* 0x0000001800187308 */ /* 0x000fe20000000800 */
[----:B------:R-:W-:Y:S01]  /*f930*/  LOP3.LUT R3, R3, 0xff, RZ, 0xc0, !PT ;  /* 0x000000ff03037812 */ /* 0x000fe200078ec0ff */
[----:B------:R-:W-:Y:S01]  /*f940*/  LDSM.16.MT88.4 R104, [R207+0xb800] ;  /* 0x00b80000cf68783b */ /* 0x000fe20000004200 */
[----:B------:R-:W-:-:S03]  /*f950*/  PRMT R7, R5, 0x5410, R7 ;  /* 0x0000541005077816 */ /* 0x000fc60000000007 */
[----:B------:R-:W-:Y:S02]  /*f960*/  HMMA.16816.F32.BF16 R160, R16, R40, R160 ;  /* 0x0000002810a0723c */ /* 0x000fe400000418a0 */
[----:B------:R-:W1:Y:S01]  /*f970*/  MUFU.EX2 R29, R29 ;  /* 0x0000001d001d7308 */ /* 0x000e620000000800 */
[----:B------:R-:W-:Y:S01]  /*f980*/  PRMT R6, R3, 0x5410, R6 ;  /* 0x0000541003067816 */ /* 0x000fe20000000006 */
[----:B------:R-:W-:-:S04]  /*f990*/  HSET2.LE.AND R3, R14, R94, PT ;  /* 0x0000005e0e037233 */ /* 0x000fc80003803000 */
[----:B------:R-:W-:Y:S01]  /*f9a0*/  HMMA.16816.F32.BF16 R32, R16, R42, R116 ;  /* 0x0000002a1020723c */ /* 0x000fe20000041874 */
[----:B------:R-:W-:-:S07]  /*f9b0*/  PRMT R5, R8, 0x5410, R4 ;  /* 0x0000541008057816 */ /* 0x000fce0000000004 */
[C---:B------:R-:W-:Y:S01]  /*f9c0*/  HMMA.16816.F32.BF16 R124, R16.reuse, R44, R124 ;  /* 0x0000002c107c723c */ /* 0x040fe2000004187c */
[----:B------:R-:W-:Y:S01]  /*f9d0*/  F2FP.BF16.PACK_AB R4, R179, R186 ;  /* 0x000000bab304723e */ /* 0x000fe200000010ff */
[----:B------:R-:W-:Y:S01]  /*f9e0*/  MUFU.EX2 R22, R13 ;  /* 0x0000000d00167308 */ /* 0x000fe20000000800 */
[----:B------:R-:W-:Y:S01]  /*f9f0*/  MOV R191, R95 ;  /* 0x0000005f00bf7202 */ /* 0x000fe20000000f00 */
[----:B------:R-:W-:Y:S04]  /*fa00*/  LDSM.16.MT88.4 R116, [R210+0xb800] ;  /* 0x00b80000d274783b */ /* 0x000fe80000004200 */
[----:B------:R-:W-:Y:S01]  /*fa10*/  HMMA.16816.F32.BF16 R16, R16, R46, R128 ;  /* 0x0000002e1010723c */ /* 0x000fe20000041880 */
[----:B------:R-:W-:Y:S01]  /*fa20*/  LOP3.LUT R171, R3, R4, RZ, 0xc0, !PT ;  /* 0x0000000403ab7212 */ /* 0x000fe200078ec0ff */
[----:B------:R-:W2:Y:S01]  /*fa30*/  MUFU.EX2 R30, R30 ;  /* 0x0000001e001e7308 */ /* 0x000ea20000000800 */
[----:B------:R-:W-:Y:S01]  /*fa40*/  MOV R180, R76 ;  /* 0x0000004c00b47202 */ /* 0x000fe20000000f00 */
[----:B------:R-:W-:Y:S03]  /*fa50*/  LDSM.16.MT88.4 R44, [R207+0xa800] ;  /* 0x00a80000cf2c783b */ /* 0x000fe60000004200 */
[----:B------:R-:W-:Y:S01]  /*fa60*/  LOP3.LUT R130, R0, R2, RZ, 0xc0, !PT ;  /* 0x0000000200827212 */ /* 0x000fe200078ec0ff */
[--C-:B------:R-:W-:Y:S01]  /*fa70*/  HSET2.LE.AND R0, R15, R94.reuse, PT ;  /* 0x0000005e0f007233 */ /* 0x100fe20003803000 */
[----:B------:R-:W-:Y:S01]  /*fa80*/  F2FP.BF16.PACK_AB R2, R189, R244 ;  /* 0x000000f4bd02723e */ /* 0x000fe200000010ff */
[----:B------:R-:W-:-:S03]  /*fa90*/  HSET2.LE.AND R3, R6, R94, PT ;  /* 0x0000005e06037233 */ /* 0x000fc60003803000 */
[----:B------:R-:W-:Y:S01]  /*faa0*/  LOP3.LUT R170, R0, R2, RZ, 0xc0, !PT ;  /* 0x0000000200aa7212 */ /* 0x000fe200078ec0ff */
[--C-:B------:R-:W-:Y:S01]  /*fab0*/  HSET2.LE.AND R0, R5, R94.reuse, PT ;  /* 0x0000005e05007233 */ /* 0x100fe20003803000 */
[----:B------:R-:W-:Y:S02]  /*fac0*/  F2FP.BF16.PACK_AB R2, R198, R196 ;  /* 0x000000c4c602723e */ /* 0x000fe400000010ff */
[----:B------:R-:W-:Y:S02]  /*fad0*/  F2FP.BF16.PACK_AB R4, R185, R184 ;  /* 0x000000b8b904723e */ /* 0x000fe400000010ff */
[----:B------:R-:W-:Y:S01]  /*fae0*/  LOP3.LUT R168, R0, R2, RZ, 0xc0, !PT ;  /* 0x0000000200a87212 */ /* 0x000fe200078ec0ff */
[--C-:B------:R-:W-:Y:S01]  /*faf0*/  HSET2.LE.AND R0, R23, R94.reuse, PT ;  /* 0x0000005e17007233 */ /* 0x100fe20003803000 */
[----:B------:R-:W-:Y:S01]  /*fb00*/  LOP3.LUT R169, R3, R4, RZ, 0xc0, !PT ;  /* 0x0000000403a97212 */ /* 0x000fe200078ec0ff */
[----:B------:R-:W-:Y:S01]  /*fb10*/  HSET2.LE.AND R3, R21, R94, PT ;  /* 0x0000005e15037233 */ /* 0x000fe20003803000 */
[----:B-1----:R-:W-:-:S02]  /*fb20*/  F2FP.BF16.PACK_AB R2, R29, R24 ;  /* 0x000000181d02723e */ /* 0x002fc400000010ff */
[----:B------:R-:W-:Y:S02]  /*fb30*/  F2FP.BF16.PACK_AB R4, R177, R178 ;  /* 0x000000b2b104723e */ /* 0x000fe400000010ff */
[----:B------:R-:W-:Y:S01]  /*fb40*/  LOP3.LUT R131, R0, R2, RZ, 0xc0, !PT ;  /* 0x0000000200837212 */ /* 0x000fe200078ec0ff */
[----:B------:R-:W-:Y:S01]  /*fb50*/  HSET2.LE.AND R0, R7, R94, PT ;  /* 0x0000005e07007233 */ /* 0x000fe20003803000 */
[----:B------:R-:W-:Y:S01]  /*fb60*/  LOP3.LUT R128, R3, R4, RZ, 0xc0, !PT ;  /* 0x0000000403807212 */ /* 0x000fe200078ec0ff */
[----:B------:R-:W-:Y:S04]  /*fb70*/  LDSM.16.MT88.4 R92, [R205+0xb800] ;  /* 0x00b80000cd5c783b */ /* 0x000fe80000004200 */
[----:B------:R-:W1:Y:S01]  /*fb80*/  LDSM.16.MT88.4 R4, [R209+0xb800] ;  /* 0x00b80000d104783b */ /* 0x000e620000004200 */
[----:B------:R-:W-:-:S02]  /*fb90*/  MOV R197, R77 ;  /* 0x0000004d00c57202 */ /* 0x000fc40000000f00 */
[----:B------:R-:W-:Y:S02]  /*fba0*/  MOV R183, R78 ;  /* 0x0000004e00b77202 */ /* 0x000fe40000000f00 */
[----:B------:R-:W-:Y:S02]  /*fbb0*/  MOV R182, R79 ;  /* 0x0000004f00b67202 */ /* 0x000fe40000000f00 */
[----:B------:R-:W-:Y:S01]  /*fbc0*/  MOV R187, R60 ;  /* 0x0000003c00bb7202 */ /* 0x000fe20000000f00 */
[----:B------:R-:W-:Y:S01]  /*fbd0*/  LDSM.16.MT88.4 R76, [R209+0xa800] ;  /* 0x00a80000d14c783b */ /* 0x000fe20000004200 */
[----:B------:R-:W-:Y:S02]  /*fbe0*/  MOV R199, R61 ;  /* 0x0000003d00c77202 */ /* 0x000fe40000000f00 */
[----:B------:R-:W-:Y:S02]  /*fbf0*/  MOV R195, R62 ;  /* 0x0000003e00c37202 */ /* 0x000fe40000000f00 */
[----:B------:R-:W-:-:S02]  /*fc00*/  MOV R192, R63 ;  /* 0x0000003f00c07202 */ /* 0x000fc40000000f00 */
[----:B------:R-:W3:Y:S01]  /*fc10*/  LDSM.16.MT88.4 R60, [R210+0xa800] ;  /* 0x00a80000d23c783b */ /* 0x000ee20000004200 */
[----:B--2---:R-:W-:Y:S01]  /*fc20*/  F2FP.BF16.PACK_AB R2, R30, R22 ;  /* 0x000000161e02723e */ /* 0x004fe200000010ff */
[----:B------:R-:W-:Y:S01]  /*fc30*/  FFMA.FTZ R8, R249, R27, R195 ;  /* 0x0000001bf9087223 */ /* 0x000fe200000100c3 */
[----:B------:R-:W-:Y:S02]  /*fc40*/  MOV R193, R37 ;  /* 0x0000002500c17202 */ /* 0x000fe40000000f00 */
[----:B------:R-:W-:Y:S01]  /*fc50*/  LOP3.LUT R129, R0, R2, RZ, 0xc0, !PT ;  /* 0x0000000200817212 */ /* 0x000fe200078ec0ff */
[----:B------:R-:W-:Y:S01]  /*fc60*/  FFMA.FTZ R0, R248, R28, R192 ;  /* 0x0000001cf8007223 */ /* 0x000fe200000100c0 */
[----:B------:R-:W-:Y:S01]  /*fc70*/  MOV R194, R36 ;  /* 0x0000002400c27202 */ /* 0x000fe20000000f00 */
[----:B------:R-:W-:Y:S02]  /*fc80*/  FFMA.FTZ R3, R251, R26, R199 ;  /* 0x0000001afb037223 */ /* 0x000fe400000100c7 */
[----:B------:R-:W-:-:S02]  /*fc90*/  FFMA.FTZ R2, R250, R25, R246 ;  /* 0x00000019fa027223 */ /* 0x000fc400000100f6 */
[----:B------:R-:W-:Y:S02]  /*fca0*/  FADD.FTZ R13, R187, R0 ;  /* 0x00000000bb0d7221 */ /* 0x000fe40000010000 */
[----:B------:R-:W-:Y:S02]  /*fcb0*/  FADD.FTZ R8, R193, R8 ;  /* 0x00000008c1087221 */ /* 0x000fe40000010000 */
[----:B------:R-:W-:Y:S01]  /*fcc0*/  FADD.FTZ R0, R247, R3 ;  /* 0x00000003f7007221 */ /* 0x000fe20000010000 */
[----:B------:R-:W-:Y:S01]  /*fcd0*/  MOV R181, R39 ;  /* 0x0000002700b57202 */ /* 0x000fe20000000f00 */
[----:B------:R-:W-:Y:S01]  /*fce0*/  FADD.FTZ R3, R194, R13 ;  /* 0x0000000dc2037221 */ /* 0x000fe20000010000 */
[----:B------:R-:W-:Y:S01]  /*fcf0*/  MOV R188, R38 ;  /* 0x0000002600bc7202 */ /* 0x000fe20000000f00 */
[----:B------:R-:W-:Y:S01]  /*fd00*/  FADD.FTZ R0, R183, R0 ;  /* 0x00000000b7007221 */ /* 0x000fe20000010000 */
[----:B-1----:R-:W-:Y:S01]  /*fd10*/  HMMA.16816.F32.BF16 R164, R168, R4, R164 ;  /* 0x00000004a8a4723c */ /* 0x002fe200000418a4 */
        /* <DEDUP_REMOVED lines=20> */
[----:B------:R-:W-:Y:S02]  /*fe60*/  FADD.FTZ R2, R176, R0 ;  /* 0x00000000b0027221 */ /* 0x000fe40000010000 */
[----:B------:R-:W-:-:S05]  /*fe70*/  FADD.FTZ R0, R24, R4 ;  /* 0x0000000418007221 */ /* 0x000fca0000010000 */
[----:B------:R-:W-:Y:S01]  /*fe80*/  HMMA.16816.F32.BF16 R36, R168, R44, R232 ;  /* 0x0000002ca824723c */ /* 0x000fe200000418e8 */
[----:B------:R-:W-:-:S07]  /*fe90*/  FADD.FTZ R251, R31, R2 ;  /* 0x000000021ffb7221 */ /* 0x000fce0000010000 */
[----:B------:R-:W-:Y:S01]  /*fea0*/  HMMA.16816.F32.BF16 R48, R168, R46, R48 ;  /* 0x0000002ea830723c */ /* 0x000fe20000041830 */
[----:B------:R-:W-:-:S07]  /*feb0*/  FADD.FTZ R248, R189, R5 ;  /* 0x00000005bdf87221 */ /* 0x000fce0000010000 */
[----:B---3--:R-:W-:Y:S01]  /*fec0*/  HMMA.16816.F32.BF16 R52, R168, R60, R52 ;  /* 0x0000003ca834723c */ /* 0x008fe20000041834 */
[----:B------:R-:W-:-:S07]  /*fed0*/  FADD.FTZ R249, R179, R3 ;  /* 0x00000003b3f97221 */ /* 0x000fce0000010000 */
[----:B------:R-:W-:Y:S01]  /*fee0*/  HMMA.16816.F32.BF16 R64, R168, R62, R64 ;  /* 0x0000003ea840723c */ /* 0x000fe20000041840 */
[----:B------:R-:W-:-:S07]  /*fef0*/  FADD.FTZ R250, R29, R0 ;  /* 0x000000001dfa7221 */ /* 0x000fce0000010000 */
        /* <DEDUP_REMOVED lines=73> */
[C---:B------:R-:W-:Y:S02]  /*10390*/  IADD3 R2, R0.reuse, 0x18, RZ ;  /* 0x0000001800027810 */ /* 0x040fe40007ffe0ff */
[C---:B------:R-:W-:Y:S01]  /*103a0*/  ISETP.GE.AND P4, PT, R0.reuse, R9, PT ;  /* 0x000000090000720c */ /* 0x040fe20003f86270 */
[----:B------:R-:W-:Y:S01]  /*103b0*/  @!PT LDS RZ, [RZ] ;  /* 0x00000000fffff984 */ /* 0x000fe20000000800 */
[----:B------:R-:W-:Y:S01]  /*103c0*/  @!PT LDS RZ, [RZ] ;  /* 0x00000000fffff984 */ /* 0x000fe20000000800 */
[----:B------:R-:W-:Y:S01]  /*103d0*/  @!PT LDS RZ, [RZ] ;  /* 0x00000000fffff984 */ /* 0x000fe20000000800 */
[----:B------:R3:W-:Y:S01]  /*103e0*/  @!P3 LDGSTS.E.BYPASS.LTC128B.128 [R219+0xa800], [R14.64] ;  /* 0x0a8000000edbbfae */ /* 0x0007e2000b901d5c */
[----:B------:R-:W-:Y:S01]  /*103f0*/  I2F R13, R2 ;  /* 0x00000002000d7306 */ /* 0x000fe20000201400 */
[----:B------:R-:W-:-:S02]  /*10400*/  ISETP.GE.AND P6, PT, R0, R10, PT ;  /* 0x0000000a0000720c */ /* 0x000fc40003fc6270 */
[----:B------:R-:W-:Y:S01]  /*10410*/  @P2 STS.128 [R219+0xb800], RZ ;  /* 0x00b800ffdb002388 */ /* 0x000fe20000000c00 */
[C---:B------:R-:W-:Y:S02]  /*10420*/  ISETP.GE.AND P1, PT, R0.reuse, R12, PT ;  /* 0x0000000c0000720c */ /* 0x040fe40003f26270 */
[----:B------:R-:W-:Y:S01]  /*10430*/  ISETP.GE.AND P0, PT, R0, R11, PT ;  /* 0x0000000b0000720c */ /* 0x000fe20003f06270 */
[----:B------:R-:W-:Y:S01]  /*10440*/  @!PT LDS RZ, [RZ] ;  /* 0x00000000fffff984 */ /* 0x000fe20000000800 */
[----:B------:R-:W-:Y:S01]  /*10450*/  @!PT LDS RZ, [RZ] ;  /* 0x00000000fffff984 */ /* 0x000fe20000000800 */
[----:B------:R-:W-:Y:S01]  /*10460*/  @!PT LDS RZ, [RZ] ;  /* 0x00000000fffff984 */ /* 0x000fe20000000800 */
[----:B------:R2:W-:Y:S04]  /*10470*/  @!P2 LDGSTS.E.BYPASS.LTC128B.128 [R219+0xb800], [R4.64+0x80] ;  /* 0x0b80008004dbafae */ /* 0x0005e8000b901d5c */
[----:B------:R-:W-:Y:S04]  /*10480*/  LDSM.16.M88.4 R24, [R204+0x8000] ;  /* 0x00800000cc18783b */ /* 0x000fe80000000200 */
[----:B-1----:R-:W1:Y:S04]  /*10490*/  LDSM.16.M88.4 R16, [R206+0x2000] ;  /* 0x00200000ce10783b */ /* 0x002e680000000200 */
[----:B------:R-:W4:Y:S04]  /*104a0*/  LDSM.16.M88.4 R32, [R204+0x8800] ;  /* 0x00880000cc20783b */ /* 0x000f280000000200 */
[----:B------:R-:W-:Y:S01]  /*104b0*/  LDSM.16.M88.4 R28, [R215] ;  /* 0x00000000d71c783b */ /* 0x000fe20000000200 */
[----:B---3--:R-:W-:Y:S03]  /*104c0*/  I2F R14, R3 ;  /* 0x00000003000e7306 */ /* 0x008fe60000201400 */
[----:B------:R-:W-:Y:S04]  /*104d0*/  LDSM.16.M88.4 R132, [R218] ;  /* 0x00000000da84783b */ /* 0x000fe80000000200 */
[----:B------:R-:W-:Y:S04]  /*104e0*/  LDSM.16.M88.4 R20, [R206] ;  /* 0x00000000ce14783b */ /* 0x000fe80000000200 */
[----:B--2---:R-:W2:Y:S04]  /*104f0*/  LDSM.16.M88.4 R4, [R208+0x2000] ;  /* 0x00200000d004783b */ /* 0x004ea80000000200 */
[----:B------:R-:W0:Y:S01]  /*10500*/  LDGDEPBAR ;  /* 0x00000000000079af */ /* 0x000e220000000000 */
[C---:B-1----:R-:W-:Y:S08]  /*10510*/  HMMA.16816.F32.BF16 R180, R16.reuse, R24, RZ ;  /* 0x0000001810b4723c */ /* 0x042ff000000418ff */
[C---:B----4-:R-:W-:Y:S08]  /*10520*/  HMMA.16816.F32.BF16 R172, R16.reuse, R32, RZ ;  /* 0x0000002010ac723c */ /* 0x050ff000000418ff */
[C---:B------:R-:W-:Y:S08]  /*10530*/  HMMA.16816.F32.BF16 R176, R16.reuse, R26, RZ ;  /* 0x0000001a10b0723c */ /* 0x040ff000000418ff */
[----:B------:R-:W-:Y:S01]  /*10540*/  HMMA.16816.F32.BF16 R136, R16, R34, RZ ;  /* 0x000000221088723c */ /* 0x000fe200000418ff */
[----:B------:R-:W1:Y:S07]  /*10550*/  LDSM.16.M88.4 R16, [R208] ;  /* 0x00000000d010783b */ /* 0x000e6e0000000200 */
[C---:B--2---:R-:W-:Y:S08]  /*10560*/  HMMA.16816.F32.BF16 R220, R4.reuse, R28, R180 ;  /* 0x0000001c04dc723c */ /* 0x044ff000000418b4 */
[C---:B------:R-:W-:Y:S01]  /*10570*/  HMMA.16816.F32.BF16 R192, R4.reuse, R132, R172 ;  /* 0x0000008404c0723c */ /* 0x040fe200000418ac */
[----:B------:R-:W-:Y:S07]  /*10580*/  LDSM.16.M88.4 R172, [R213+0x8000] ;  /* 0x00800000d5ac783b */ /* 0x000fee0000000200 */
[C---:B------:R-:W-:Y:S08]  /*10590*/  HMMA.16816.F32.BF16 R200, R4.reuse, R30, R176 ;  /* 0x0000001e04c8723c */ /* 0x040ff000000418b0 */
[----:B------:R-:W-:Y:S01]  /*105a0*/  HMMA.16816.F32.BF16 R184, R4, R134, R136 ;  /* 0x0000008604b8723c */ /* 0x000fe20000041888 */
[----:B------:R-:W2:Y:S04]  /*105b0*/  LDSM.16.M88.4 R4, [R214+0x2000] ;  /* 0x00200000d604783b */ /* 0x000ea80000000200 */
[----:B------:R-:W3:Y:S03]  /*105c0*/  LDSM.16.M88.4 R136, [R213+0x8800] ;  /* 0x00880000d588783b */ /* 0x000ee60000000200 */
[C---:B------:R-:W-:Y:S08]  /*105d0*/  HMMA.16816.F32.BF16 R180, R20.reuse, R24, RZ ;  /* 0x0000001814b4723c */ /* 0x040ff000000418ff */
[C---:B------:R-:W-:Y:S08]  /*105e0*/  HMMA.16816.F32.BF16 R176, R20.reuse, R26, RZ ;  /* 0x0000001a14b0723c */ /* 0x040ff000000418ff */
[C---:B------:R-:W-:Y:S08]  /*105f0*/  HMMA.16816.F32.BF16 R24, R20.reuse, R32, RZ ;  /* 0x000000201418723c */ /* 0x040ff000000418ff */
[----:B------:R-:W-:Y:S01]  /*10600*/  HMMA.16816.F32.BF16 R32, R20, R34, RZ ;  /* 0x000000221420723c */ /* 0x000fe200000418ff */
[----:B------:R-:W4:Y:S07]  /*10610*/  LDSM.16.M88.4 R20, [R214] ;  /* 0x00000000d614783b */ /* 0x000f2e0000000200 */
[C---:B-1----:R-:W-:Y:S08]  /*10620*/  HMMA.16816.F32.BF16 R196, R16.reuse, R28, R180 ;  /* 0x0000001c10c4723c */ /* 0x042ff000000418b4 */
[C---:B------:R-:W-:Y:S01]  /*10630*/  HMMA.16816.F32.BF16 R188, R16.reuse, R132, R24 ;  /* 0x0000008410bc723c */ /* 0x040fe20000041818 */
[----:B------:R-:W-:Y:S07]  /*10640*/  LDSM.16.M88.4 R24, [R211] ;  /* 0x00000000d318783b */ /* 0x000fee0000000200 */
[----:B------:R-:W-:Y:S08]  /*10650*/  HMMA.16816.F32.BF16 R132, R16, R134, R32 ;  /* 0x000000861084723c */ /* 0x000ff00000041820 */
[C---:B--2---:R-:W-:Y:S08]  /*10660*/  HMMA.16816.F32.BF16 R32, R4.reuse, R172, R220 ;  /* 0x000000ac0420723c */ /* 0x044ff000000418dc */
[C---:B---3--:R-:W-:Y:S08]  /*10670*/  HMMA.16816.F32.BF16 R192, R4.reuse, R136, R192 ;  /* 0x0000008804c0723c */ /* 0x048ff000000418c0 */
[C---:B------:R-:W-:Y:S08]  /*10680*/  HMMA.16816.F32.BF16 R180, R4.reuse, R174, R200 ;  /* 0x000000ae04b4723c */ /* 0x040ff000000418c8 */
[----:B------:R-:W-:Y:S01]  /*10690*/  HMMA.16816.F32.BF16 R184, R4, R138, R184 ;  /* 0x0000008a04b8723c */ /* 0x000fe200000418b8 */
[----:B------:R-:W1:Y:S07]  /*106a0*/  LDSM.16.M88.4 R4, [R212+0x2000] ;  /* 0x00200000d404783b */ /* 0x000e6e0000000200 */
[----:B------:R-:W-:Y:S01]  /*106b0*/  HMMA.16816.F32.BF16 R176, R16, R30, R176 ;  /* 0x0000001e10b0723c */ /* 0x000fe200000418b0 */
[----:B------:R-:W2:Y:S04]  /*106c0*/  LDSM.16.M88.4 R28, [R211+0x800] ;  /* 0x00080000d31c783b */ /* 0x000ea80000000200 */
[----:B------:R-:W3:Y:S03]  /*106d0*/  LDSM.16.M88.4 R16, [R212] ;  /* 0x00000000d410783b */ /* 0x000ee60000000200 */
[C---:B----4-:R-:W-:Y:S08]  /*106e0*/  HMMA.16816.F32.BF16 R220, R20.reuse, R172, R196 ;  /* 0x000000ac14dc723c */ /* 0x050ff000000418c4 */
[C---:B------:R-:W-:Y:S08]  /*106f0*/  HMMA.16816.F32.BF16 R188, R20.reuse, R136, R188 ;  /* 0x0000008814bc723c */ /* 0x040ff000000418bc */
[C---:B------:R-:W-:Y:S08]  /*10700*/  HMMA.16816.F32.BF16 R196, R20.reuse, R174, R176 ;  /* 0x000000ae14c4723c */ /* 0x040ff000000418b0 */
[----:B------:R-:W-:Y:S01]  /*10710*/  HMMA.16816.F32.BF16 R176, R20, R138, R132 ;  /* 0x0000008a14b0723c */ /* 0x000fe20000041884 */
[----:B------:R-:W-:Y:S04]  /*10720*/  LDSM.16.M88.4 R132, [R204+0x9000] ;  /* 0x00900000cc84783b */ /* 0x000fe80000000200 */
[----:B------:R-:W-:Y:S03]  /*10730*/  LDSM.16.M88.4 R136, [R204+0x9800] ;  /* 0x00980000cc88783b */ /* 0x000fe60000000200 */
[C---:B-1----:R-:W-:Y:S01]  /*10740*/  HMMA.16816.F32.BF16 R172, R4.reuse, R24, R32 ;  /* 0x0000001804ac723c */ /* 0x042fe20000041820 */
[----:B------:R-:W1:Y:S07]  /*10750*/  LDSM.16.M88.4 R20, [R206+0x4000] ;  /* 0x00400000ce14783b */ /* 0x000e6e0000000200 */
[C---:B------:R-:W-:Y:S08]  /*10760*/  HMMA.16816.F32.BF16 R32, R4.reuse, R26, R180 ;  /* 0x0000001a0420723c */ /* 0x040ff000000418b4 */
[C---:B--2---:R-:W-:Y:S08]  /*10770*/  HMMA.16816.F32.BF16 R192, R4.reuse, R28, R192 ;  /* 0x0000001c04c0723c */ /* 0x044ff000000418c0 */
[----:B------:R-:W-:Y:S01]  /*10780*/  HMMA.16816.F32.BF16 R184, R4, R30, R184 ;  /* 0x0000001e04b8723c */ /* 0x000fe200000418b8 */
[----:B------:R-:W2:Y:S07]  /*10790*/  LDSM.16.M88.4 R4, [R206+0x6000] ;  /* 0x00600000ce04783b */ /* 0x000eae0000000200 */
[C---:B---3--:R-:W-:Y:S08]  /*107a0*/  HMMA.16816.F32.BF16 R200, R16.reuse, R28, R188 ;  /* 0x0000001c10c8723c */ /* 0x048ff000000418bc */
[C---:B------:R-:W-:Y:S08]  /*107b0*/  HMMA.16816.F32.BF16 R220, R16.reuse, R24, R220 ;  /* 0x0000001810dc723c */ /* 0x040ff000000418dc */
[C---:B------:R-:W-:Y:S08]  /*107c0*/  HMMA.16816.F32.BF16 R196, R16.reuse, R26, R196 ;  /* 0x0000001a10c4723c */ /* 0x040ff000000418c4 */
[----:B------:R-:W-:Y:S01]  /*107d0*/  HMMA.16816.F32.BF16 R188, R16, R30, R176 ;  /* 0x0000001e10bc723c */ /* 0x000fe200000418b0 */
[----:B------:R-:W-:Y:S04]  /*107e0*/  LDSM.16.M88.4 R28, [R217] ;  /* 0x00000000d91c783b */ /* 0x000fe80000000200 */
[----:B------:R-:W-:Y:S03]  /*107f0*/  LDSM.16.M88.4 R16, [R208+0x4000] ;  /* 0x00400000d010783b */ /* 0x000fe60000000200 */
[-C--:B-1----:R-:W-:Y:S08]  /*10800*/  HMMA.16816.F32.BF16 R220, R20, R132.reuse, R220 ;  /* 0x0000008414dc723c */ /* 0x082ff000000418dc */
[C---:B--2---:R-:W-:Y:S08]  /*10810*/  HMMA.16816.F32.BF16 R180, R4.reuse, R132, R172 ;  /* 0x0000008404b4723c */ /* 0x044ff000000418ac */
[C---:B------:R-:W-:Y:S01]  /*10820*/  HMMA.16816.F32.BF16 R176, R4.reuse, R134, R32 ;  /* 0x0000008604b0723c */ /* 0x040fe20000041820 */
[----:B------:R-:W1:Y:S07]  /*10830*/  LDSM.16.M88.4 R32, [R216] ;  /* 0x00000000d820783b */ /* 0x000e6e0000000200 */
[C---:B------:R-:W-:Y:S08]  /*10840*/  HMMA.16816.F32.BF16 R172, R4.reuse, R136, R192 ;  /* 0x0000008804ac723c */ /* 0x040ff000000418c0 */
[----:B------:R-:W-:Y:S01]  /*10850*/  HMMA.16816.F32.BF16 R24, R4, R138, R184 ;  /* 0x0000008a0418723c */ /* 0x000fe200000418b8 */
[----:B------:R-:W2:Y:S07]  /*10860*/  LDSM.16.M88.4 R4, [R208+0x6000] ;  /* 0x00600000d004783b */ /* 0x000eae0000000200 */
[C---:B------:R-:W-:Y:S01]  /*10870*/  HMMA.16816.F32.BF16 R224, R20.reuse, R134, R196 ;  /* 0x0000008614e0723c */ /* 0x040fe200000418c4 */
[----:B------:R-:W-:Y:S07]  /*10880*/  LDSM.16.M88.4 R132, [R213+0x9800] ;  /* 0x00980000d584783b */ /* 0x000fee0000000200 */
[C---:B------:R-:W-:Y:S08]  /*10890*/  HMMA.16816.F32.BF16 R200, R20.reuse, R136, R200 ;  /* 0x0000008814c8723c */ /* 0x040ff000000418c8 */
[----:B------:R-:W-:Y:S01]  /*108a0*/  HMMA.16816.F32.BF16 R192, R20, R138, R188 ;  /* 0x0000008a14c0723c */ /* 0x000fe200000418bc */
[----:B------:R-:W-:Y:S11]  /*108b0*/  LDSM.16.M88.4 R20, [R214+0x4000] ;  /* 0x00400000d614783b */ /* 0x000ff60000000200 */
[----:B------:R-:W-:Y:S04]  /*108c0*/  @!UPT UIADD3 URZ, URZ, URZ, URZ ;  /* 0x0000003f3f3ff290 */ /* 0x000fe8000fffe03f */
[----:B-1----:R-:W-:Y:S08]  /*108d0*/  HMMA.16816.F32.BF16 R188, R16, R32, R200 ;  /* 0x0000002010bc723c */ /* 0x002ff000000418c8 */
[C---:B--2---:R-:W-:Y:S01]  /*108e0*/  HMMA.16816.F32.BF16 R136, R4.reuse, R34, R24 ;  /* 0x000000220488723c */ /* 0x044fe20000041818 */
[----:B------:R-:W1:Y:S07]  /*108f0*/  LDSM.16.M88.4 R24, [R213+0x9000] ;  /* 0x00900000d518783b */ /* 0x000e6e0000000200 */
[C---:B------:R-:W-:Y:S08]  /*10900*/  HMMA.16816.F32.BF16 R184, R4.reuse, R30, R176 ;  /* 0x0000001e04b8723c */ /* 0x040ff000000418b0 */
[C---:B------:R-:W-:Y:S08]  /*10910*/  HMMA.16816.F32.BF16 R196, R4.reuse, R28, R180 ;  /* 0x0000001c04c4723c */ /* 0x040ff000000418b4 */
[----:B------:R-:W-:Y:S01]  /*10920*/  HMMA.16816.F32.BF16 R176, R4, R32, R172 ;  /* 0x0000002004b0723c */ /* 0x000fe200000418ac */
[----:B------:R-:W2:Y:S07]  /*10930*/  LDSM.16.M88.4 R4, [R214+0x6000] ;  /* 0x00600000d604783b */ /* 0x000eae0000000200 */
[C---:B------:R-:W-:Y:S08]  /*10940*/  HMMA.16816.F32.BF16 R172, R16.reuse, R28, R220 ;  /* 0x0000001c10ac723c */ /* 0x040ff000000418dc */
[C---:B------:R-:W-:Y:S01]  /*10950*/  HMMA.16816.F32.BF16 R180, R16.reuse, R30, R224 ;  /* 0x0000001e10b4723c */ /* 0x040fe200000418e0 */
[----:B------:R-:W-:Y:S07]  /*10960*/  LDSM.16.M88.4 R28, [R211+0x1000] ;  /* 0x00100000d31c783b */ /* 0x000fee0000000200 */
[----:B------:R-:W-:Y:S01]  /*10970*/  HMMA.16816.F32.BF16 R192, R16, R34, R192 ;  /* 0x0000002210c0723c */ /* 0x000fe200000418c0 */
[----:B------:R-:W3:Y:S04]  /*10980*/  LDSM.16.M88.4 R16, [R212+0x4000] ;  /* 0x00400000d410783b */ /* 0x000ee80000000200 */
[----:B------:R-:W4:Y:S03]  /*10990*/  LDSM.16.M88.4 R32, [R211+0x1800] ;  /* 0x00180000d320783b */ /* 0x000f260000000200 */
[-C--:B-1----:R-:W-:Y:S08]  /*109a0*/  HMMA.16816.F32.BF16 R172, R20, R24.reuse, R172 ;  /* 0x0000001814ac723c */ /* 0x082ff000000418ac */
[C---:B--2---:R-:W-:Y:S08]  /*109b0*/  HMMA.16816.F32.BF16 R196, R4.reuse, R24, R196 ;  /* 0x0000001804c4723c */ /* 0x044ff000000418c4 */
[C---:B------:R-:W-:Y:S08]  /*109c0*/  HMMA.16816.F32.BF16 R200, R4.reuse, R26, R184 ;  /* 0x0000001a04c8723c */ /* 0x040ff000000418b8 */
[C---:B------:R-:W-:Y:S08]  /*109d0*/  HMMA.16816.F32.BF16 R220, R4.reuse, R132, R176 ;  /* 0x0000008404dc723c */ /* 0x040ff000000418b0 */
[----:B------:R-:W-:Y:S08]  /*109e0*/  HMMA.16816.F32.BF16 R224, R4, R134, R136 ;  /* 0x0000008604e0723c */ /* 0x000ff00000041888 */
[----:B------:R-:W-:Y:S01]  /*109f0*/  HMMA.16816.F32.BF16 R4, R20, R26, R180 ;  /* 0x0000001a1404723c */ /* 0x000fe200000418b4 */
[----:B------:R-:W1:Y:S01]  /*10a00*/  LDSM.16.M88.4 R24, [R212+0x6000] ;  /* 0x00600000d418783b */ /* 0x000e620000000200 */
[----:B------:R-:W-:-:S06]  /*10a10*/  DEPBAR.LE SB0, 0x0 ;  /* 0x000080000000791a */ /* 0x000fcc0000000000 */
[C---:B------:R-:W-:Y:S08]  /*10a20*/  HMMA.16816.F32.BF16 R136, R20.reuse, R132, R188 ;  /* 0x000000841488723c */ /* 0x040ff000000418bc */
[----:B------:R-:W-:Y:S01]  /*10a30*/  HMMA.16816.F32.BF16 R132, R20, R134, R192 ;  /* 0x000000861484723c */ /* 0x000fe200000418c0 */
[----:B------:R-:W2:Y:S07]  /*10a40*/  I2F R21, R0 ;  /* 0x0000000000157306 */ /* 0x000eae0000201400 */
[C---:B---3--:R-:W-:Y:S08]  /*10a50*/  HMMA.16816.F32.BF16 R180, R16.reuse, R28, R172 ;  /* 0x0000001c10b4723c */ /* 0x048ff000000418ac */
[C---:B------:R-:W-:Y:S07]  /*10a60*/  HMMA.16816.F32.BF16 R176, R16.reuse, R30, R4 ;  /* 0x0000001e10b0723c */ /* 0x040fee0000041804 */
[C---:B------:R-:W-:Y:S01]  /*10a70*/  IADD3 R7, R0.reuse, 0x1, RZ ;  /* 0x0000000100077810 */ /* 0x040fe20007ffe0ff */
[----:B----4-:R-:W-:Y:S01]  /*10a80*/  HMMA.16816.F32.BF16 R172, R16, R32, R136 ;  /* 0x0000002010ac723c */ /* 0x010fe20000041888 */
[----:B------:R-:W-:-:S02]  /*10a90*/  IADD3 R6, R0, 0x8, RZ ;  /* 0x0000000800067810 */ /* 0x000fc40007ffe0ff */
[----:B------:R-:W3:Y:S01]  /*10aa0*/  I2F R20, R7 ;  /* 0x0000000700147306 */ /* 0x000ee20000201400 */
[C---:B------:R-:W-:Y:S02]  /*10ab0*/  IADD3 R5, R0.reuse, 0x9, RZ ;  /* 0x0000000900057810 */ /* 0x040fe40007ffe0ff */
[C---:B------:R-:W-:Y:S02]  /*10ac0*/  IADD3 R4, R0.reuse, 0x10, RZ ;  /* 0x0000001000047810 */ /* 0x040fe40007ffe0ff */
[----:B------:R-:W-:Y:S01]  /*10ad0*/  HMMA.16816.F32.BF16 R132, R16, R34, R132 ;  /* 0x000000221084723c */ /* 0x000fe20000041884 */
[----:B--2---:R-:W-:Y:S01]  /*10ae0*/  FFMA.FTZ R8, R21, UR4, R180 ;  /* 0x0000000415087c23 */ /* 0x004fe200080100b4 */
[----:B------:R-:W-:Y:S01]  /*10af0*/  ISETP.GE.AND P5, PT, R7, R9, PT ;  /* 0x000000090700720c */ /* 0x000fe20003fa6270 */
[----:B------:R-:W2:Y:S01]  /*10b00*/  I2F R17, R6 ;  /* 0x0000000600117306 */ /* 0x000ea20000201400 */
[----:B------:R-:W-:Y:S02]  /*10b10*/  IADD3 R0, R0, 0x19, RZ ;  /* 0x0000001900007810 */ /* 0x000fe40007ffe0ff */
[----:B------:R-:W-:-:S02]  /*10b20*/  FSEL R22, R8, -INF , !P4 ;  /* 0xff80000008167808 */ /* 0x000fc40006000000 */
[----:B------:R-:W-:Y:S01]  /*10b30*/  ISETP.GE.AND P4, PT, R6, R9, PT ;  /* 0x000000090600720c */ /* 0x000fe20003f86270 */
[----:B-1----:R-:W-:Y:S02]  /*10b40*/  HMMA.16816.F32.BF16 R188, R24, R30, R200 ;  /* 0x0000001e18bc723c */ /* 0x002fe400000418c8 */
[----:B------:R-:W1:Y:S01]  /*10b50*/  I2F R16, R5 ;  /* 0x0000000500107306 */ /* 0x000e620000201400 */
[----:B---3--:R-:W-:-:S05]  /*10b60*/  FFMA.FTZ R18, R20, UR4, R181 ;  /* 0x0000000414127c23 */ /* 0x008fca00080100b5 */
[----:B------:R-:W-:Y:S01]  /*10b70*/  FSEL R137, R18, -INF , !P5 ;  /* 0xff80000012897808 */ /* 0x000fe20006800000 */
[C---:B------:R-:W-:Y:S01]  /*10b80*/  HMMA.16816.F32.BF16 R184, R24.reuse, R28, R196 ;  /* 0x0000001c18b8723c */ /* 0x040fe200000418c4 */
[----:B------:R-:W3:Y:S01]  /*10b90*/  I2F R15, R4 ;  /* 0x00000004000f7306 */ /* 0x000ee20000201400 */
[----:B--2---:R-:W-:Y:S01]  /*10ba0*/  FFMA.FTZ R8, R17, UR4, R176 ;  /* 0x0000000411087c23 */ /* 0x004fe200080100b0 */
[----:B------:R-:W-:Y:S01]  /*10bb0*/  BAR.SYNC.DEFER_BLOCKING 0x0 ;  /* 0x0000000000007b1d */ /* 0x000fe20000010000 */
[-C--:B------:R-:W-:Y:S01]  /*10bc0*/  ISETP.GE.AND P5, PT, R5, R9.reuse, PT ;  /* 0x000000090500720c */ /* 0x080fe20003fa6270 */
[----:B------:R-:W-:Y:S02]  /*10bd0*/  FFMA.FTZ R23, R17, UR4, R178 ;  /* 0x0000000411177c23 */ /* 0x000fe400080100b2 */
[----:B------:R-:W-:Y:S01]  /*10be0*/  FSEL R138, R8, -INF , !P4 ;  /* 0xff800000088a7808 */ /* 0x000fe20006000000 */
[----:B------:R-:W-:Y:S01]  /*10bf0*/  FFMA.FTZ R8, R14, UR4, R173 ;  /* 0x000000040e087c23 */ /* 0x000fe200080100ad */
[-C--:B------:R-:W-:Y:S01]  /*10c00*/  ISETP.GE.AND P4, PT, R4, R9.reuse, PT ;  /* 0x000000090400720c */ /* 0x080fe20003f86270 */
[C---:B-1----:R-:W-:Y:S01]  /*10c10*/  FFMA.FTZ R19, R16.reuse, UR4, R177 ;  /* 0x0000000410137c23 */ /* 0x042fe200080100b1 */
[C---:B------:R-:W-:Y:S04]  /*10c20*/  HMMA.16816.F32.BF16 R28, R24.reuse, R32, R220 ;  /* 0x00000020181c723c */ /* 0x040fe800000418dc */
[----:B------:R-:W-:Y:S01]  /*10c30*/  FSEL R139, R19, -INF , !P5 ;  /* 0xff800000138b7808 */ /* 0x000fe20006800000 */
[----:B------:R-:W-:Y:S01]  /*10c40*/  FFMA.FTZ R19, R16, UR4, R179 ;  /* 0x0000000410137c23 */ /* 0x000fe200080100b3 */
[-C--:B------:R-:W-:Y:S01]  /*10c50*/  ISETP.GE.AND P5, PT, R3, R9.reuse, PT ;  /* 0x000000090300720c */ /* 0x080fe20003fa6270 */
[----:B---3--:R-:W-:Y:S01]  /*10c60*/  FFMA.FTZ R18, R15, UR4, R172 ;  /* 0x000000040f127c23 */ /* 0x008fe200080100ac */
[----:B------:R-:W-:Y:S02]  /*10c70*/  HMMA.16816.F32.BF16 R24, R24, R34, R224 ;  /* 0x000000221818723c */ /* 0x000fe400000418e0 */
[----:B------:R-:W-:Y:S01]  /*10c80*/  FSEL R199, R8, -INF , !P5 ;  /* 0xff80000008c77808 */ /* 0x000fe20006800000 */
[----:B------:R-:W-:Y:S01]  /*10c90*/  FFMA.FTZ R8, R20, UR4, R183 ;  /* 0x0000000414087c23 */ /* 0x000fe200080100b7 */
[----:B------:R-:W-:Y:S01]  /*10ca0*/  FSEL R200, R18, -INF , !P4 ;  /* 0xff80000012c87808 */ /* 0x000fe20006000000 */
[----:B------:R-:W-:Y:S01]  /*10cb0*/  FFMA.FTZ R18, R13, UR4, R132 ;  /* 0x000000040d127c23 */ /* 0x000fe20008010084 */
[----:B------:R-:W-:-:S02]  /*10cc0*/  ISETP.GE.AND P4, PT, R2, R9, PT ;  /* 0x000000090200720c */ /* 0x000fc40003f86270 */
[----:B------:R-:W-:Y:S01]  /*10cd0*/  ISETP.GE.AND P5, PT, R0, R9, PT ;  /* 0x000000090000720c */ /* 0x000fe20003fa6270 */
[----:B------:R-:W-:Y:S01]  /*10ce0*/  FFMA.FTZ R9, R21, UR4, R182 ;  /* 0x0000000415097c23 */ /* 0x000fe200080100b6 */
[----:B------:R-:W-:Y:S01]  /*10cf0*/  FSEL R197, R18, -INF , !P4 ;  /* 0xff80000012c57808 */ /* 0x000fe20006000000 */
[----:B------:R-:W-:Y:S01]  /*10d00*/  FFMA.FTZ R18, R15, UR4, R174 ;  /* 0x000000040f127c23 */ /* 0x000fe200080100ae */
[-C--:B------:R-:W-:Y:S02]  /*10d10*/  ISETP.GE.AND P4, PT, R7, R10.reuse, PT ;  /* 0x0000000a0700720c */ /* 0x080fe40003f86270 */
[----:B------:R-:W-:Y:S01]  /*10d20*/  FSEL R132, R9, -INF , !P6 ;  /* 0xff80000009847808 */ /* 0x000fe20007000000 */
[----:B------:R-:W-:Y:S01]  /*10d30*/  FFMA.FTZ R9, R14, UR4, R175 ;  /* 0x000000040e097c23 */ /* 0x000fe200080100af */
[----:B------:R-:W-:Y:S02]  /*10d40*/  FSEL R172, R8, -INF , !P4 ;  /* 0xff80000008ac7808 */ /* 0x000fe40006000000 */
[----:B------:R-:W1:Y:S01]  /*10d50*/  I2F R8, R0 ;  /* 0x0000000000087306 */ /* 0x000e620000201400 */
[----:B------:R-:W-:-:S02]  /*10d60*/  ISETP.GE.AND P6, PT, R6, R10, PT ;  /* 0x0000000a0600720c */ /* 0x000fc40003fc6270 */
[-C--:B------:R-:W-:Y:S02]  /*10d70*/  ISETP.GE.AND P4, PT, R5, R10.reuse, PT ;  /* 0x0000000a0500720c */ /* 0x080fe40003f86270 */
[----:B------:R-:W-:Y:S02]  /*10d80*/  FSEL R23, R23, -INF , !P6 ;  /* 0xff80000017177808 */ /* 0x000fe40007000000 */
[----:B------:R-:W-:Y:S02]  /*10d90*/  FSEL R173, R19, -INF , !P4 ;  /* 0xff80000013ad7808 */ /* 0x000fe40006000000 */
[-C--:B------:R-:W-:Y:S02]  /*10da0*/  ISETP.GE.AND P6, PT, R4, R10.reuse, PT ;  /* 0x0000000a0400720c */ /* 0x080fe40003fc6270 */
[----:B------:R-:W-:Y:S02]  /*10db0*/  ISETP.GE.AND P4, PT, R3, R10, PT ;  /* 0x0000000a0300720c */ /* 0x000fe40003f86270 */
[----:B------:R-:W-:-:S02]  /*10dc0*/  FSEL R198, R18, -INF , !P6 ;  /* 0xff80000012c67808 */ /* 0x000fc40007000000 */
[----:B------:R-:W-:Y:S01]  /*10dd0*/  FSEL R202, R9, -INF , !P4 ;  /* 0xff80000009ca7808 */ /* 0x000fe20006000000 */
[----:B------:R-:W-:Y:S01]  /*10de0*/  FFMA.FTZ R9, R13, UR4, R134 ;  /* 0x000000040d097c23 */ /* 0x000fe20008010086 */
[-C--:B------:R-:W-:Y:S02]  /*10df0*/  ISETP.GE.AND P6, PT, R2, R10.reuse, PT ;  /* 0x0000000a0200720c */ /* 0x080fe40003fc6270 */
[----:B------:R-:W-:Y:S01]  /*10e00*/  ISETP.GE.AND P4, PT, R0, R10, PT ;  /* 0x0000000a0000720c */ /* 0x000fe20003f86270 */
[----:B-1----:R-:W-:Y:S01]  /*10e10*/  FFMA.FTZ R10, R8, UR4, R133 ;  /* 0x00000004080a7c23 */ /* 0x002fe20008010085 */
[----:B------:R-:W-:Y:S01]  /*10e20*/  FSEL R201, R9, -INF , !P6 ;  /* 0xff80000009c97808 */ /* 0x000fe20007000000 */
[----:B------:R-:W-:Y:S01]  /*10e30*/  FFMA.FTZ R9, R21, UR4, R184 ;  /* 0x0000000415097c23 */ /* 0x000fe200080100b8 */
[C---:B------:R-:W-:Y:S02]  /*10e40*/  ISETP.GE.AND P6, PT, R7.reuse, R12, PT ;  /* 0x0000000c0700720c */ /* 0x040fe40003fc6270 */
[----:B------:R-:W-:Y:S01]  /*10e50*/  FSEL R196, R10, -INF , !P5 ;  /* 0xff8000000ac47808 */ /* 0x000fe20006800000 */
[----:B------:R-:W-:Y:S01]  /*10e60*/  FFMA.FTZ R10, R8, UR4, R135 ;  /* 0x00000004080a7c23 */ /* 0x000fe20008010087 */
[----:B------:R-:W-:Y:S01]  /*10e70*/  ISETP.GE.AND P5, PT, R7, R11, PT ;  /* 0x0000000b0700720c */ /* 0x000fe20003fa6270 */
[----:B------:R-:W-:Y:S01]  /*10e80*/  FFMA.FTZ R7, R21, UR4, R186 ;  /* 0x0000000415077c23 */ /* 0x000fe200080100ba */
[----:B------:R-:W-:Y:S01]  /*10e90*/  FSEL R19, R9, -INF , !P1 ;  /* 0xff80000009137808 */ /* 0x000fe20004800000 */
[----:B------:R-:W-:Y:S01]  /*10ea0*/  FFMA.FTZ R9, R20, UR4, R185 ;  /* 0x0000000414097c23 */ /* 0x000fe200080100b9 */
[----:B------:R-:W-:-:S02]  /*10eb0*/  FSEL R186, R10, -INF , !P4 ;  /* 0xff8000000aba7808 */ /* 0x000fc40006000000 */
[CC--:B------:R-:W-:Y:S02]  /*10ec0*/  ISETP.GE.AND P4, PT, R6.reuse, R12.reuse, PT ;  /* 0x0000000c0600720c */ /* 0x0c0fe40003f86270 */
[-C--:B------:R-:W-:Y:S01]  /*10ed0*/  ISETP.GE.AND P1, PT, R6, R11.reuse, PT ;  /* 0x0000000b0600720c */ /* 0x080fe20003f26270 */
[----:B------:R-:W-:Y:S01]  /*10ee0*/  FFMA.FTZ R6, R20, UR4, R187 ;  /* 0x0000000414067c23 */ /* 0x000fe200080100bb */
[----:B------:R-:W-:Y:S01]  /*10ef0*/  FSEL R33, R7, -INF , !P0 ;  /* 0xff80000007217808 */ /* 0x000fe20004000000 */
[----:B------:R-:W-:Y:S01]  /*10f00*/  FFMA.FTZ R7, R17, UR4, R188 ;  /* 0x0000000411077c23 */ /* 0x000fe200080100bc */
[----:B------:R-:W-:Y:S02]  /*10f10*/  FSEL R20, R9, -INF , !P6 ;  /* 0xff80000009147808 */ /* 0x000fe40007000000 */
[C---:B------:R-:W-:Y:S02]  /*10f20*/  ISETP.GE.AND P0, PT, R5.reuse, R12, PT ;  /* 0x0000000c0500720c */ /* 0x040fe40003f06270 */
[----:B------:R-:W-:Y:S01]  /*10f30*/  ISETP.GE.AND P6, PT, R5, R11, PT ;  /* 0x0000000b0500720c */ /* 0x000fe20003fc6270 */
[----:B------:R-:W-:Y:S01]  /*10f40*/  FFMA.FTZ R5, R17, UR4, R190 ;  /* 0x0000000411057c23 */ /* 0x000fe200080100be */
[----:B------:R-:W-:Y:S01]  /*10f50*/  FSEL R133, R6, -INF , !P5 ;  /* 0xff80000006857808 */ /* 0x000fe20006800000 */
[----:B------:R-:W-:Y:S01]  /*10f60*/  FFMA.FTZ R6, R16, UR4, R189 ;  /* 0x0000000410067c23 */ /* 0x000fe200080100bd */
[----:B------:R-:W-:-:S02]  /*10f70*/  FSEL R32, R7, -INF , !P4 ;  /* 0xff80000007207808 */ /* 0x000fc40006000000 */
[----:B------:R-:W-:Y:S01]  /*10f80*/  FSEL R34, R5, -INF , !P1 ;  /* 0xff80000005227808 */ /* 0x000fe20004800000 */
[----:B------:R-:W-:Y:S01]  /*10f90*/  FFMA.FTZ R5, R15, UR4, R28 ;  /* 0x000000040f057c23 */ /* 0x000fe2000801001c */
[----:B------:R-:W-:Y:S02]  /*10fa0*/  FSEL R21, R6, -INF , !P0 ;  /* 0xff80000006157808 */ /* 0x000fe40004000000 */
[CC--:B------:R-:W-:Y:S02]  /*10fb0*/  ISETP.GE.AND P1, PT, R3.reuse, R12.reuse, PT ;  /* 0x0000000c0300720c */ /* 0x0c0fe40003f26270 */
[-C--:B------:R-:W-:Y:S01]  /*10fc0*/  ISETP.GE.AND P0, PT, R3, R11.reuse, PT ;  /* 0x0000000b0300720c */ /* 0x080fe20003f06270 */
[----:B------:R-:W-:Y:S01]  /*10fd0*/  FFMA.FTZ R3, R15, UR4, R30 ;  /* 0x000000040f037c23 */ /* 0x000fe2000801001e */
        /* <DEDUP_REMOVED lines=9> */
[----:B------:R-:W-:Y:S02]  /*11070*/  PLOP3.LUT P0, PT, PT, PT, UP0, 0x80, 0x0 ;  /* 0x000000000000781c */ /* 0x000fe40003f0f008 */
[----:B------:R-:W-:Y:S02]  /*11080*/  FSEL R220, R4, -INF , !P1 ;  /* 0xff80000004dc7808 */ /* 0x000fe40004800000 */
[-C--:B------:R-:W-:Y:S02]  /*11090*/  ISETP.GE.AND P6, PT, R2, R12.reuse, PT ;  /* 0x0000000c0200720c */ /* 0x080fe40003fc6270 */
[----:B------:R-:W-:-:S02]  /*110a0*/  ISETP.GE.AND P5, PT, R0, R12, PT ;  /* 0x0000000c0000720c */ /* 0x000fc40003fa6270 */
[-C--:B------:R-:W-:Y:S01]  /*110b0*/  ISETP.GE.AND P4, PT, R2, R11.reuse, PT ;  /* 0x0000000b0200720c */ /* 0x080fe20003f86270 */
[C---:B------:R-:W-:Y:S01]  /*110c0*/  FFMA.FTZ R2, R13.reuse, UR4, R24 ;  /* 0x000000040d027c23 */ /* 0x040fe20008010018 */
[----:B------:R-:W-:Y:S01]  /*110d0*/  ISETP.GE.AND P1, PT, R0, R11, PT ;  /* 0x0000000b0000720c */ /* 0x000fe20003f26270 */
[----:B------:R-:W-:Y:S02]  /*110e0*/  FFMA.FTZ R0, R8, UR4, R25 ;  /* 0x0000000408007c23 */ /* 0x000fe40008010019 */
[----:B------:R-:W-:Y:S01]  /*110f0*/  FFMA.FTZ R13, R13, UR4, R26 ;  /* 0x000000040d0d7c23 */ /* 0x000fe2000801001a */
[----:B------:R-:W-:Y:S01]  /*11100*/  FSEL R203, R2, -INF , !P6 ;  /* 0xff80000002cb7808 */ /* 0x000fe20007000000 */
[----:B------:R-:W-:Y:S01]  /*11110*/  FFMA.FTZ R8, R8, UR4, R27 ;  /* 0x0000000408087c23 */ /* 0x000fe2000801001b */
[----:B------:R-:W-:Y:S02]  /*11120*/  FSEL R187, R0, -INF , !P5 ;  /* 0xff80000000bb7808 */ /* 0x000fe40006800000 */
[----:B------:R-:W-:-:S02]  /*11130*/  FSEL R222, R13, -INF , !P4 ;  /* 0xff8000000dde7808 */ /* 0x000fc40006000000 */
        /* <DEDUP_REMOVED lines=48> */
.L_x_1021:
[----:B------:R-:W-:Y:S05]  /*11440*/  BSYNC B0 ;  /* 0x0000000000007941 */ /* 0x000fea0003800000 */
.L_x_1020:
[----:B------:R-:W0:Y:S02]  /*11450*/  LDGDEPBAR ;  /* 0x00000000000079af */ /* 0x000e240000000000 */
.L_x_1019:
[----:B------:R-:W2:Y:S04]  /*11460*/  LDL.LU.64 R24, [R1+0x20] ;  /* 0x0000200001187983 */ /* 0x000ea80000300a00 */
[----:B------:R-:W3:Y:S04]  /*11470*/  LDL.LU.64 R26, [R1+0x38] ;  /* 0x00003800011a7983 */ /* 0x000ee80000300a00 */
[----:B-1----:R-:W4:Y:S04]  /*11480*/  LDL R5, [R1+0x48] ;  /* 0x0000480001057983 */ /* 0x002f280000100800 */
[----:B------:R-:W5:Y:S04]  /*11490*/  LDL R8, [R1+0x4c] ;  /* 0x00004c0001087983 */ /* 0x000f680000100800 */
[----:B------:R-:W2:Y:S04]  /*114a0*/  LDL R6, [R1+0x2c] ;  /* 0x00002c0001067983 */ /* 0x000ea80000100800 */
[----:B------:R-:W3:Y:S01]  /*114b0*/  LDL R7, [R1+0x28] ;  /* 0x0000280001077983 */ /* 0x000ee20000100800 */
        /* <DEDUP_REMOVED lines=17> */
[----:B------:R-:W1:Y:S01]  /*115d0*/  SHFL.BFLY PT, R135, R0, 0x2, 0x1f ;  /* 0x0c401f0000877f89 */ /* 0x000e6200000e0000 */
[----:B------:R-:W-:-:S04]  /*115e0*/  FMNMX.FTZ R3, R228, R19, !PT ;  /* 0x00000013e4037209 */ /* 0x000fc80007810000 */
[----:B------:R-:W-:Y:S02]  /*115f0*/  FMNMX.FTZ R3, R20, R3, !PT ;  /* 0x0000000314037209 */ /* 0x000fe40007810000 */
[----:B-1----:R-:W-:Y:S02]  /*11600*/  FMNMX.FTZ R136, R136, R2, !PT ;  /* 0x0000000288887209 */ /* 0x002fe40007810000 */
        /* <DEDUP_REMOVED lines=15> */
[----:B------:R-:W-:-:S03]  /*11700*/  FMNMX.FTZ R13, R221, R0, !PT ;  /* 0x00000000dd0d7209 */ /* 0x000fc60007810000 */
[----:B------:R-:W1:Y:S02]  /*11710*/  SHFL.BFLY PT, R134, R12, 0x2, 0x1f ;  /* 0x0c401f000c867f89 */ /* 0x000e6400000e0000 */
[----:B-1----:R-:W-:Y:S02]  /*11720*/  FMNMX.FTZ R136, R136, R4, !PT ;  /* 0x0000000488887209 */ /* 0x002fe40007810000 */
[----:B------:R-:W-:Y:S01]  /*11730*/  MOV R3, UR31 ;  /* 0x0000001f00037c02 */ /* 0x000fe20008000f00 */
[----:B------:R-:W1:Y:S04]  /*11740*/  SHFL.BFLY PT, R18, R13, 0x2, 0x1f ;  /* 0x0c401f000d127f89 */ /* 0x000e6800000e0000 */
[----:B------:R-:W1:Y:S01]  /*11750*/  SHFL.BFLY PT, R15, R135, 0x1, 0x1f ;  /* 0x0c201f00870f7f89 */ /* 0x000e6200000e0000 */
[C---:B------:R-:W-:Y:S01]  /*11760*/  FMUL.FTZ R0, R136.reuse, c[0x0][0x23c] ;  /* 0x00008f0088007a20 */ /* 0x040fe20000410000 */
[----:B------:R-:W-:-:S04]  /*11770*/  FSETP.NEU.FTZ.AND P3, PT, R136, -INF , PT ;  /* 0xff8000008800780b */ /* 0x000fc80003f7d000 */
[----:B------:R-:W-:Y:S02]  /*11780*/  FSEL R0, R0, RZ, P3 ;  /* 0x000000ff00007208 */ /* 0x000fe40001800000 */
[----:B------:R-:W-:Y:S02]  /*11790*/  FMNMX.FTZ R134, R134, R12, !PT ;  /* 0x0000000c86867209 */ /* 0x000fe40007810000 */
[----:B-1----:R-:W-:-:S05]  /*117a0*/  FMNMX.FTZ R13, R18, R13, !PT ;  /* 0x0000000d120d7209 */ /* 0x002fca0007810000 */
[----:B------:R-:W-:Y:S01]  /*117b0*/  SHFL.BFLY PT, R18, R13, 0x1, 0x1f ;  /* 0x0c201f000d127f89 */ /* 0x000fe200000e0000 */
[----:B------:R-:W-:-:S04]  /*117c0*/  FMNMX.FTZ R135, R135, R15, !PT ;  /* 0x0000000f87877209 */ /* 0x000fc80007810000 */
[C---:B------:R-:W-:Y:S01]  /*117d0*/  FSETP.NEU.FTZ.AND P2, PT, R135.reuse, -INF , PT ;  /* 0xff8000008700780b */ /* 0x040fe20003f5d000 */
[----:B------:R-:W-:-:S05]  /*117e0*/  FMUL.FTZ R12, R135, c[0x0][0x23c] ;  /* 0x00008f00870c7a20 */ /* 0x000fca0000410000 */
[----:B------:R-:W-:Y:S01]  /*117f0*/  FSEL R12, R12, RZ, P2 ;  /* 0x000000ff0c0c7208 */ /* 0x000fe20001000000 */
[----:B------:R-:W1:Y:S08]  /*11800*/  LDC.U8 R183, c[0x0][0x2d8] ;  /* 0x0000b600ffb77b82 */ /* 0x000e700000000000 */
[----:B------:R-:W1:Y:S02]  /*11810*/  LDC.U8 R182, c[0x0][0x2d8] ;  /* 0x0000b600ffb67b82 */ /* 0x000e640000000000 */
[----:B-1----:R-:W-:Y:S01]  /*11820*/  PRMT R182, R182, 0x7054, R183 ;  /* 0x00007054b6b67816 */ /* 0x002fe200000000b7 */
[----:B----4-:R-:W-:-:S04]  /*11830*/  IMAD.WIDE.U32 R4, R5, -0x2daee0ad, RZ ;  /* 0xd2511f5305047825 */ /* 0x010fc800078e00ff */
[----:B-----5:R-:W-:Y:S01]  /*11840*/  IMAD.WIDE.U32 R10, R8, -0x326172a9, RZ ;  /* 0xcd9e8d57080a7825 */ /* 0x020fe200078e00ff */
[----:B------:R-:W-:-:S04]  /*11850*/  LOP3.LUT R2, R5, UR32, R3, 0x96, !PT ;  /* 0x0000002005027c12 */ /* 0x000fc8000f8e9603 */
[----:B--2---:R-:W-:Y:S01]  /*11860*/  LOP3.LUT R6, R11, R6, RZ, 0x3c, !PT ;  /* 0x000000060b067212 */ /* 0x004fe200078e3cff */
[----:B------:R-:W-:-:S04]  /*11870*/  IMAD.WIDE.U32 R2, R2, -0x326172a9, RZ ;  /* 0xcd9e8d5702027825 */ /* 0x000fc800078e00ff */
[----:B---3--:R-:W-:Y:S01]  /*11880*/  IMAD R8, R7, -0x326172a9, RZ ;  /* 0xcd9e8d5707087824 */ /* 0x008fe200078e02ff */
[----:B------:R-:W-:Y:S01]  /*11890*/  LOP3.LUT R16, R25, UR14, R2, 0x96, !PT ;  /* 0x0000000e19107c12 */ /* 0x000fe2000f8e9602 */
[----:B------:R-:W-:-:S03]  /*118a0*/  IMAD.WIDE.U32 R6, R6, -0x2daee0ad, RZ ;  /* 0xd2511f5306067825 */ /* 0x000fc600078e00ff */
[----:B------:R-:W-:Y:S01]  /*118b0*/  LOP3.LUT R5, R3, UR16, R8, 0x96, !PT ;  /* 0x0000001003057c12 */ /* 0x000fe2000f8e9608 */
[----:B------:R-:W-:Y:S01]  /*118c0*/  IMAD.WIDE.U32 R16, R16, -0x2daee0ad, RZ ;  /* 0xd2511f5310107825 */ /* 0x000fe200078e00ff */
[----:B------:R-:W-:-:S03]  /*118d0*/  LOP3.LUT R9, R7, UR15, R4, 0x96, !PT ;  /* 0x0000000f07097c12 */ /* 0x000fc6000f8e9604 */
[----:B------:R-:W-:Y:S01]  /*118e0*/  IMAD.WIDE.U32 R4, R5, -0x2daee0ad, RZ ;  /* 0xd2511f5305047825 */ /* 0x000fe200078e00ff */
[----:B------:R-:W-:-:S03]  /*118f0*/  LOP3.LUT R10, R3, UR16, R10, 0x96, !PT ;  /* 0x00000010030a7c12 */ /* 0x000fc6000f8e960a */
[----:B------:R-:W-:Y:S01]  /*11900*/  FFMA.FTZ R8, R22, c[0x0][0x23c], -R0 ;  /* 0x00008f0016087a23 */ /* 0x000fe20000010800 */
[----:B------:R-:W-:Y:S02]  /*11910*/  LOP3.LUT R14, R17, UR11, R4, 0x96, !PT ;  /* 0x0000000b110e7c12 */ /* 0x000fe4000f8e9604 */
[----:B------:R-:W1:Y:S01]  /*11920*/  SHFL.BFLY PT, R17, R134, 0x1, 0x1f ;  /* 0x0c201f0086117f89 */ /* 0x000e6200000e0000 */
[----:B------:R2:W-:Y:S01]  /*11930*/  MUFU.EX2 R175, R8 ;  /* 0x0000000800af7308 */ /* 0x0005e20000000800 */
[----:B------:R-:W-:Y:S01]  /*11940*/  IMAD.WIDE.U32 R10, R10, -0x2daee0ad, RZ ;  /* 0xd2511f530a0a7825 */ /* 0x000fe200078e00ff */
[----:B------:R-:W-:-:S03]  /*11950*/  LOP3.LUT R5, R5, UR13, R26, 0x96, !PT ;  /* 0x0000000d05057c12 */ /* 0x000fc6000f8e961a */
[--C-:B------:R-:W-:Y:S02]  /*11960*/  FFMA.FTZ R4, R138, c[0x0][0x23c], -R0.reuse ;  /* 0x00008f008a047a23 */ /* 0x100fe40000010800 */
[----:B------:R-:W-:Y:S01]  /*11970*/  FFMA.FTZ R3, R137, c[0x0][0x23c], -R0 ;  /* 0x00008f0089037a23 */ /* 0x000fe20000010800 */
[----:B------:R-:W-:Y:S01]  /*11980*/  LOP3.LUT R6, R11, UR13, R6, 0x96, !PT ;  /* 0x0000000d0b067c12 */ /* 0x000fe2000f8e9606 */
[----:B------:R3:W-:Y:S01]  /*11990*/  MUFU.EX2 R181, R4 ;  /* 0x0000000400b57308 */ /* 0x0007e20000000800 */
[----:B--2---:R-:W-:-:S07]  /*119a0*/  IMAD.WIDE.U32 R8, R9, -0x326172a9, RZ ;  /* 0xcd9e8d5709087825 */ /* 0x004fce00078e00ff */
[----:B------:R2:W-:Y:S01]  /*119b0*/  MUFU.EX2 R188, R3 ;  /* 0x0000000300bc7308 */ /* 0x0005e20000000800 */
[----:B------:R-:W-:Y:S01]  /*119c0*/  LOP3.LUT R7, R9, UR14, R2, 0x96, !PT ;  /* 0x0000000e09077c12 */ /* 0x000fe2000f8e9602 */
[----:B------:R-:W-:-:S04]  /*119d0*/  IMAD.WIDE.U32 R14, R14, -0x326172a9, RZ ;  /* 0xcd9e8d570e0e7825 */ /* 0x000fc800078e00ff */
[----:B---3--:R-:W-:-:S04]  /*119e0*/  FFMA.FTZ R4, R139, c[0x0][0x23c], -R0 ;  /* 0x00008f008b047a23 */ /* 0x008fc80000010800 */
[----:B------:R3:W-:Y:S01]  /*119f0*/  MUFU.EX2 R180, R4 ;  /* 0x0000000400b47308 */ /* 0x0007e20000000800 */
[----:B--2---:R-:W-:-:S05]  /*11a00*/  IMAD.WIDE.U32 R2, R5, -0x326172a9, RZ ;  /* 0xcd9e8d5705027825 */ /* 0x004fca00078e00ff */
[----:B------:R-:W-:Y:S02]  /*11a10*/  LOP3.LUT R3, R3, UR12, R24, 0x96, !PT ;  /* 0x0000000c03037c12 */ /* 0x000fe4000f8e9618 */
[----:B------:R-:W-:Y:S01]  /*11a20*/  LOP3.LUT R9, R15, UR10, R2, 0x96, !PT ;  /* 0x0000000a0f097c12 */ /* 0x000fe2000f8e9602 */
[----:B---3--:R-:W-:-:S04]  /*11a30*/  IMAD.WIDE.U32 R4, R6, -0x326172a9, RZ ;  /* 0xcd9e8d5706047825 */ /* 0x008fc800078e00ff */
[----:B------:R-:W-:Y:S01]  /*11a40*/  IMAD.WIDE.U32 R6, R7, -0x2daee0ad, RZ ;  /* 0xd2511f5307067825 */ /* 0x000fe200078e00ff */
[----:B------:R-:W-:-:S03]  /*11a50*/  LOP3.LUT R8, R5, UR12, R8, 0x96, !PT ;  /* 0x0000000c05087c12 */ /* 0x000fc6000f8e9608 */
[----:B------:R-:W-:Y:S01]  /*11a60*/  IMAD.WIDE.U32 R2, R3, -0x2daee0ad, RZ ;  /* 0xd2511f5303027825 */ /* 0x000fe200078e00ff */
[----:B------:R-:W-:-:S03]  /*11a70*/  LOP3.LUT R10, R7, UR11, R10, 0x96, !PT ;  /* 0x0000000b070a7c12 */ /* 0x000fc6000f8e960a */
[----:B------:R-:W-:Y:S01]  /*11a80*/  IMAD.WIDE.U32 R138, R9, -0x2daee0ad, RZ ;  /* 0xd2511f53098a7825 */ /* 0x000fe200078e00ff */
[----:B-1----:R-:W-:-:S03]  /*11a90*/  FMNMX.FTZ R134, R134, R17, !PT ;  /* 0x0000001186867209 */ /* 0x002fc60007810000 */
[----:B------:R-:W-:Y:S02]  /*11aa0*/  FFMA.FTZ R11, R132, c[0x0][0x23c], -R12 ;  /* 0x00008f00840b7a23 */ /* 0x000fe4000001080c */
[----:B------:R-:W-:Y:S01]  /*11ab0*/  IMAD.WIDE.U32 R8, R8, -0x2daee0ad, RZ ;  /* 0xd2511f5308087825 */ /* 0x000fe200078e00ff */
[----:B------:R-:W-:-:S03]  /*11ac0*/  LOP3.LUT R7, R3, UR9, R16, 0x96, !PT ;  /* 0x0000000903077c12 */ /* 0x000fc6000f8e9610 */
[----:B------:R-:W-:Y:S01]  /*11ad0*/  IMAD.WIDE.U32 R184, R10, -0x326172a9, RZ ;  /* 0xcd9e8d570ab87825 */ /* 0x000fe200078e00ff */
[----:B------:R-:W-:Y:S01]  /*11ae0*/  LOP3.LUT R10, R139, UR5, R2, 0x96, !PT ;  /* 0x000000058b0a7c12 */ /* 0x000fe2000f8e9602 */
[----:B------:R1:W-:Y:S02]  /*11af0*/  MUFU.EX2 R35, R11 ;  /* 0x0000000b00237308 */ /* 0x0003e40000000800 */
[--C-:B------:R-:W-:Y:S01]  /*11b00*/  FFMA.FTZ R5, R172, c[0x0][0x23c], -R12.reuse ;  /* 0x00008f00ac057a23 */ /* 0x100fe2000001080c */
[----:B------:R-:W-:Y:S01]  /*11b10*/  FMNMX.FTZ R2, R13, R18, !PT ;  /* 0x000000120d027209 */ /* 0x000fe20007810000 */
[----:B------:R-:W-:Y:S01]  /*11b20*/  FFMA.FTZ R3, R23, c[0x0][0x23c], -R12 ;  /* 0x00008f0017037a23 */ /* 0x000fe2000001080c */
[C---:B------:R-:W-:Y:S01]  /*11b30*/  FSETP.NEU.FTZ.AND P1, PT, R134.reuse, -INF , PT ;  /* 0xff8000008600780b */ /* 0x040fe20003f3d000 */
[----:B------:R-:W-:Y:S02]  /*11b40*/  FMUL.FTZ R13, R134, c[0x0][0x23c] ;  /* 0x00008f00860d7a20 */ /* 0x000fe40000410000 */
[----:B------:R2:W-:Y:S01]  /*11b50*/  MUFU.EX2 R174, R5 ;  /* 0x0000000500ae7308 */ /* 0x0005e20000000800 */
[----:B-1----:R-:W-:Y:S01]  /*11b60*/  LOP3.LUT R11, R9, UR9, R6, 0x96, !PT ;  /* 0x00000009090b7c12 */ /* 0x002fe2000f8e9606 */
[----:B------:R-:W-:Y:S01]  /*11b70*/  IMAD.WIDE.U32 R6, R7, -0x326172a9, RZ ;  /* 0xcd9e8d5707067825 */ /* 0x000fe200078e00ff */
[----:B------:R-:W-:-:S05]  /*11b80*/  LOP3.LUT R9, R185, UR10, R4, 0x96, !PT ;  /* 0x0000000ab9097c12 */ /* 0x000fca000f8e9604 */
[----:B------:R1:W-:Y:S01]  /*11b90*/  MUFU.EX2 R189, R3 ;  /* 0x0000000300bd7308 */ /* 0x0003e20000000800 */
[----:B------:R-:W-:Y:S01]  /*11ba0*/  FSEL R13, R13, RZ, P1 ;  /* 0x000000ff0d0d7208 */ /* 0x000fe20000800000 */
[----:B--2---:R-:W-:Y:S01]  /*11bb0*/  IMAD.WIDE.U32 R4, R10, -0x326172a9, RZ ;  /* 0xcd9e8d570a047825 */ /* 0x004fe200078e00ff */
[----:B------:R-:W-:-:S03]  /*11bc0*/  LOP3.LUT R132, R7, UR8, R14, 0x96, !PT ;  /* 0x0000000807847c12 */ /* 0x000fc6000f8e960e */
[----:B------:R-:W-:Y:S01]  /*11bd0*/  IMAD.WIDE.U32 R178, R9, -0x2daee0ad, RZ ;  /* 0xd2511f5309b27825 */ /* 0x000fe200078e00ff */
[----:B------:R-:W-:-:S03]  /*11be0*/  SHF.R.U32.HI R7, RZ, 0x10, R4 ;  /* 0x00000010ff077819 */ /* 0x000fc60000011604 */
[----:B-1----:R-:W-:Y:S01]  /*11bf0*/  FFMA.FTZ R3, R173, c[0x0][0x23c], -R12 ;  /* 0x00008f00ad037a23 */ /* 0x002fe2000001080c */
[----:B------:R-:W-:Y:S02]  /*11c00*/  LOP3.LUT R6, R5, UR17, R6, 0x96, !PT ;  /* 0x0000001105067c12 */ /* 0x000fe4000f8e9606 */
[----:B------:R-:W-:Y:S01]  /*11c10*/  LOP3.LUT R10, R4, 0xff, RZ, 0xc0, !PT ;  /* 0x000000ff040a7812 */ /* 0x000fe200078ec0ff */
[----:B------:R1:W2:Y:S01]  /*11c20*/  MUFU.EX2 R22, R3 ;  /* 0x0000000300167308 */ /* 0x0002a20000000800 */
[----:B------:R-:W-:Y:S02]  /*11c30*/  SHF.R.U32.HI R9, RZ, 0x18, R4 ;  /* 0x00000018ff097819 */ /* 0x000fe40000011604 */
[----:B------:R-:W-:Y:S01]  /*11c40*/  LOP3.LUT R7, R7, 0xff, RZ, 0xc0, !PT ;  /* 0x000000ff07077812 */ /* 0x000fe200078ec0ff */
[----:B------:R-:W-:Y:S02]  /*11c50*/  FMUL.FTZ R14, R2, c[0x0][0x23c] ;  /* 0x00008f00020e7a20 */ /* 0x000fe40000410000 */
[----:B------:R-:W-:Y:S01]  /*11c60*/  IMAD.WIDE.U32 R176, R11, -0x326172a9, RZ ;  /* 0xcd9e8d570bb07825 */ /* 0x000fe200078e00ff */
[----:B-1----:R-:W-:-:S03]  /*11c70*/  LOP3.LUT R3, R4, 0xffff, RZ, 0xc0, !PT ;  /* 0x0000ffff04037812 */ /* 0x002fc600078ec0ff */
[----:B------:R-:W-:Y:S01]  /*11c80*/  FFMA.FTZ R5, R19, c[0x0][0x23c], -R13 ;  /* 0x00008f0013057a23 */ /* 0x000fe2000001080d */
[----:B------:R-:W-:Y:S02]  /*11c90*/  LOP3.LUT R4, R179, UR5, R8, 0x96, !PT ;  /* 0x00000005b3047c12 */ /* 0x000fe4000f8e9608 */
[----:B------:R-:W-:Y:S01]  /*11ca0*/  PRMT R19, R7, 0x5410, R9 ;  /* 0x0000541007137816 */ /* 0x000fe20000000009 */
[----:B------:R1:W-:Y:S01]  /*11cb0*/  MUFU.EX2 R190, R5 ;  /* 0x0000000500be7308 */ /* 0x0003e20000000800 */
[----:B------:R-:W-:Y:S01]  /*11cc0*/  SHF.R.U32.HI R8, RZ, 0x8, R3 ;  /* 0x00000008ff087819 */ /* 0x000fe20000011603 */
[----:B------:R-:W-:Y:S01]  /*11cd0*/  FFMA.FTZ R3, R20, c[0x0][0x23c], -R13 ;  /* 0x00008f0014037a23 */ /* 0x000fe2000001080d */
[----:B------:R-:W-:Y:S02]  /*11ce0*/  FSEL R7, R135, RZ, P2 ;  /* 0x000000ff87077208 */ /* 0x000fe40001000000 */
[----:B------:R-:W-:-:S03]  /*11cf0*/  FSETP.NEU.FTZ.AND P2, PT, R2, -INF , PT ;  /* 0xff8000000200780b */ /* 0x000fc60003f5d000 */
[----:B------:R3:W-:Y:S01]  /*11d00*/  MUFU.EX2 R137, R3 ;  /* 0x0000000300897308 */ /* 0x0007e20000000800 */
[----:B------:R-:W-:Y:S01]  /*11d10*/  FSEL R14, R14, RZ, P2 ;  /* 0x000000ff0e0e7208 */ /* 0x000fe20001000000 */
[----:B-1----:R-:W-:-:S05]  /*11d20*/  IMAD.WIDE.U32 R4, R4, -0x326172a9, RZ ;  /* 0xcd9e8d5704047825 */ /* 0x002fca00078e00ff */
[C---:B------:R-:W-:Y:S02]  /*11d30*/  LOP3.LUT R11, R4.reuse, 0xffff, RZ, 0xc0, !PT ;  /* 0x0000ffff040b7812 */ /* 0x040fe400078ec0ff */
[----:B------:R-:W-:Y:S02]  /*11d40*/  LOP3.LUT R15, R4, 0xff, RZ, 0xc0, !PT ;  /* 0x000000ff040f7812 */ /* 0x000fe400078ec0ff */
[--C-:B------:R-:W-:Y:S02]  /*11d50*/  SHF.R.U32.HI R17, RZ, 0x10, R4.reuse ;  /* 0x00000010ff117819 */ /* 0x100fe40000011604 */
[----:B------:R-:W-:Y:S01]  /*11d60*/  SHF.R.U32.HI R18, RZ, 0x18, R4 ;  /* 0x00000018ff127819 */ /* 0x000fe20000011604 */
[--C-:B------:R-:W-:Y:S01]  /*11d70*/  FFMA.FTZ R4, R21, c[0x0][0x23c], -R13.reuse ;  /* 0x00008f0015047a23 */ /* 0x100fe2000001080d */
[----:B---3--:R-:W-:Y:S01]  /*11d80*/  LOP3.LUT R3, R5, UR17, R176, 0x96, !PT ;  /* 0x0000001105037c12 */ /* 0x008fe2000f8e96b0 */
[----:B------:R-:W-:Y:S02]  /*11d90*/  FFMA.FTZ R5, R32, c[0x0][0x23c], -R13 ;  /* 0x00008f0020057a23 */ /* 0x000fe4000001080d */
[----:B------:R1:W3:Y:S01]  /*11da0*/  MUFU.EX2 R27, R4 ;  /* 0x00000004001b7308 */ /* 0x0002e20000000800 */
[----:B------:R-:W-:Y:S01]  /*11db0*/  PRMT R23, R10, 0x5410, R8 ;  /* 0x000054100a177816 */ /* 0x000fe20000000008 */
[----:B------:R-:W-:Y:S01]  /*11dc0*/  FADD.FTZ R25, R230, -R7 ;  /* 0x80000007e6197221 */ /* 0x000fe20000010000 */
[----:B------:R-:W-:-:S05]  /*11dd0*/  LOP3.LUT R7, R6, 0xffff, RZ, 0xc0, !PT ;  /* 0x0000ffff06077812 */ /* 0x000fca00078ec0ff */
[----:B------:R4:W5:Y:S01]  /*11de0*/  MUFU.EX2 R26, R5 ;  /* 0x00000005001a7308 */ /* 0x0009620000000800 */
[----:B------:R-:W-:Y:S02]  /*11df0*/  LOP3.LUT R10, R6, 0xff, RZ, 0xc0, !PT ;  /* 0x000000ff060a7812 */ /* 0x000fe400078ec0ff */
[----:B------:R-:W-:Y:S01]  /*11e00*/  SHF.R.U32.HI R9, RZ, 0x18, R6 ;  /* 0x00000018ff097819 */ /* 0x000fe20000011606 */
[----:B-1----:R-:W-:Y:S01]  /*11e10*/  FFMA.FTZ R4, R33, c[0x0][0x23c], -R14 ;  /* 0x00008f0021047a23 */ /* 0x002fe2000001080e */
[----:B------:R-:W-:-:S03]  /*11e20*/  FSEL R8, R136, RZ, P3 ;  /* 0x000000ff88087208 */ /* 0x000fc60001800000 */
[----:B------:R1:W-:Y:S01]  /*11e30*/  MUFU.EX2 R227, R4 ;  /* 0x0000000400e37308 */ /* 0x0003e20000000800 */
[----:B----4-:R-:W-:-:S04]  /*11e40*/  SHF.R.U32.HI R5, RZ, 0x10, R6 ;  /* 0x00000010ff057819 */ /* 0x010fc80000011606 */
[----:B------:R-:W-:Y:S01]  /*11e50*/  LOP3.LUT R6, R5, 0xff, RZ, 0xc0, !PT ;  /* 0x000000ff05067812 */ /* 0x000fe200078ec0ff */
[----:B------:R-:W-:Y:S01]  /*11e60*/  FFMA.FTZ R5, R133, c[0x0][0x23c], -R14 ;  /* 0x00008f0085057a23 */ /* 0x000fe2000001080e */
[----:B--2---:R-:W-:Y:S02]  /*11e70*/  MOV R133, R22 ;  /* 0x0000001600857202 */ /* 0x004fe40000000f00 */
[----:B-1----:R-:W-:Y:S01]  /*11e80*/  SHF.R.U32.HI R4, RZ, 0x8, R11 ;  /* 0x00000008ff047819 */ /* 0x002fe2000001160b */
[----:B------:R-:W-:-:S03]  /*11e90*/  FADD.FTZ R20, R231, -R8 ;  /* 0x80000008e7147221 */ /* 0x000fc60000010000 */
[----:B------:R-:W-:Y:S02]  /*11ea0*/  PRMT R22, R15, 0x5410, R4 ;  /* 0x000054100f167816 */ /* 0x000fe40000000004 */
[C---:B------:R-:W-:Y:S02]  /*11eb0*/  LOP3.LUT R4, R3.reuse, 0xffff, RZ, 0xc0, !PT ;  /* 0x0000ffff03047812 */ /* 0x040fe400078ec0ff */
[----:B------:R-:W-:Y:S02]  /*11ec0*/  FSEL R8, R134, RZ, P1 ;  /* 0x000000ff86087208 */ /* 0x000fe40000800000 */
[----:B------:R-:W-:Y:S02]  /*11ed0*/  SHF.R.U32.HI R7, RZ, 0x8, R7 ;  /* 0x00000008ff077819 */ /* 0x000fe40000011607 */
[----:B------:R-:W-:Y:S02]  /*11ee0*/  PRMT R16, R6, 0x5410, R9 ;  /* 0x0000541006107816 */ /* 0x000fe40000000009 */
[----:B------:R-:W-:-:S02]  /*11ef0*/  LOP3.LUT R9, R3, 0xff, RZ, 0xc0, !PT ;  /* 0x000000ff03097812 */ /* 0x000fc400078ec0ff */
[----:B------:R-:W-:Y:S02]  /*11f00*/  SHF.R.U32.HI R4, RZ, 0x8, R4 ;  /* 0x00000008ff047819 */ /* 0x000fe40000011604 */
[----:B------:R-:W-:Y:S01]  /*11f10*/  SHF.R.U32.HI R6, RZ, 0x10, R3 ;  /* 0x00000010ff067819 */ /* 0x000fe20000011603 */
[----:B------:R-:W-:Y:S01]  /*11f20*/  FADD.FTZ R24, R228, -R8 ;  /* 0x80000008e4187221 */ /* 0x000fe20000010000 */
[----:B------:R-:W-:Y:S01]  /*11f30*/  PRMT R11, R10, 0x5410, R7 ;  /* 0x000054100a0b7816 */ /* 0x000fe20000000007 */
[----:B------:R1:W-:Y:S01]  /*11f40*/  MUFU.EX2 R226, R5 ;  /* 0x0000000500e27308 */ /* 0x0003e20000000800 */
[----:B------:R-:W-:Y:S02]  /*11f50*/  FSEL R7, R2, RZ, P2 ;  /* 0x000000ff02077208 */ /* 0x000fe40001000000 */
[----:B------:R-:W-:Y:S02]  /*11f60*/  SHF.R.U32.HI R8, RZ, 0x18, R3 ;  /* 0x00000018ff087819 */ /* 0x000fe40000011603 */
[----:B------:R-:W-:Y:S01]  /*11f70*/  PRMT R9, R9, 0x5410, R4 ;  /* 0x0000541009097816 */ /* 0x000fe20000000004 */
[--C-:B------:R-:W-:Y:S01]  /*11f80*/  FFMA.FTZ R4, R28, c[0x0][0x23c], -R14.reuse ;  /* 0x00008f001c047a23 */ /* 0x100fe2000001080e */
[----:B------:R-:W-:Y:S01]  /*11f90*/  LOP3.LUT R3, R6, 0xff, RZ, 0xc0, !PT ;  /* 0x000000ff06037812 */ /* 0x000fe200078ec0ff */
[--C-:B------:R-:W-:Y:S01]  /*11fa0*/  HSET2.LE.AND R6, R23, R182.reuse, PT ;  /* 0x000000b617067233 */ /* 0x100fe20003803000 */
[----:B------:R-:W-:Y:S01]  /*11fb0*/  FFMA.FTZ R10, R34, c[0x0][0x23c], -R14 ;  /* 0x00008f00220a7a23 */ /* 0x000fe2000001080e */
[----:B------:R2:W-:Y:S01]  /*11fc0*/  MUFU.EX2 R179, R4 ;  /* 0x0000000400b37308 */ /* 0x0005e20000000800 */
[----:B------:R-:W-:Y:S01]  /*11fd0*/  PRMT R21, R3, 0x5410, R8 ;  /* 0x0000541003157816 */ /* 0x000fe20000000008 */
[----:B------:R-:W4:Y:S01]  /*11fe0*/  LDSM.16.MT88.4 R28, [R205+0xa000] ;  /* 0x00a00000cd1c783b */ /* 0x000f220000004200 */
[----:B-1----:R-:W-:Y:S01]  /*11ff0*/  LOP3.LUT R5, R17, 0xff, RZ, 0xc0, !PT ;  /* 0x000000ff11057812 */ /* 0x002fe200078ec0ff */
[----:B------:R-:W-:Y:S01]  /*12000*/  FADD.FTZ R17, R229, -R7 ;  /* 0x80000007e5117221 */ /* 0x000fe20000010000 */
[----:B------:R-:W-:Y:S01]  /*12010*/  HSET2.LE.AND R7, R19, R182, PT ;  /* 0x000000b613077233 */ /* 0x000fe20003803000 */
[----:B------:R-:W-:-:S02]  /*12020*/  F2FP.BF16.PACK_AB R3, R180, R181 ;  /* 0x000000b5b403723e */ /* 0x000fc400000010ff */
[----:B------:R-:W-:Y:S01]  /*12030*/  PRMT R15, R5, 0x5410, R18 ;  /* 0x00005410050f7816 */ /* 0x000fe20000000012 */
[--C-:B------:R-:W-:Y:S01]  /*12040*/  HSET2.LE.AND R5, R11, R182.reuse, PT ;  /* 0x000000b60b057233 */ /* 0x100fe20003803000 */
[----:B------:R-:W-:Y:S02]  /*12050*/  F2FP.BF16.PACK_AB R8, R188, R175 ;  /* 0x000000afbc08723e */ /* 0x000fe400000010ff */
[----:B--2---:R-:W-:Y:S02]  /*12060*/  F2FP.BF16.PACK_AB R4, R133, R189 ;  /* 0x000000bd8504723e */ /* 0x004fe400000010ff */
[----:B------:R-:W-:Y:S01]  /*12070*/  LOP3.LUT R6, R6, R3, RZ, 0xc0, !PT ;  /* 0x0000000306067212 */ /* 0x000fe200078ec0ff */
[----:B------:R-:W-:Y:S01]  /*12080*/  HSET2.LE.AND R3, R16, R182, PT ;  /* 0x000000b610037233 */ /* 0x000fe20003803000 */
[----:B------:R-:W-:Y:S02]  /*12090*/  LOP3.LUT R7, R7, R4, RZ, 0xc0, !PT ;  /* 0x0000000407077212 */ /* 0x000fe400078ec0ff */
[----:B------:R-:W-:-:S02]  /*120a0*/  LOP3.LUT R4, R5, R8, RZ, 0xc0, !PT ;  /* 0x0000000805047212 */ /* 0x000fc400078ec0ff */
[----:B------:R-:W-:Y:S01]  /*120b0*/  F2FP.BF16.PACK_AB R5, R174, R35 ;  /* 0x00000023ae05723e */ /* 0x000fe200000010ff */
[----:B------:R-:W-:Y:S01]  /*120c0*/  FMUL.FTZ R19, R25, c[0x0][0x23c] ;  /* 0x00008f0019137a20 */ /* 0x000fe20000410000 */
[----:B---3--:R-:W-:Y:S02]  /*120d0*/  MOV R23, R27 ;  /* 0x0000001b00177202 */ /* 0x008fe40000000f00 */
[----:B------:R-:W-:Y:S01]  /*120e0*/  LOP3.LUT R5, R3, R5, RZ, 0xc0, !PT ;  /* 0x0000000503057212 */ /* 0x000fe200078ec0ff */
[----:B------:R-:W-:Y:S01]  /*120f0*/  HSET2.LE.AND R3, R22, R182, PT ;  /* 0x000000b616037233 */ /* 0x000fe20003803000 */
[----:B------:R-:W-:Y:S01]  /*12100*/  FMUL.FTZ R18, R24, c[0x0][0x23c] ;  /* 0x00008f0018127a20 */ /* 0x000fe20000410000 */
[----:B-----5:R-:W-:Y:S01]  /*12110*/  MOV R22, R26 ;  /* 0x0000001a00167202 */ /* 0x020fe20000000f00 */
[----:B------:R1:W2:Y:S01]  /*12120*/  MUFU.EX2 R185, R10 ;  /* 0x0000000a00b97308 */ /* 0x0002a20000000800 */
[----:B------:R-:W3:Y:S01]  /*12130*/  LDSM.16.MT88.4 R24, [R207+0xa000] ;  /* 0x00a00000cf18783b */ /* 0x000ee20000004200 */
[----:B------:R-:W-:-:S02]  /*12140*/  FMUL.FTZ R17, R17, c[0x0][0x23c] ;  /* 0x00008f0011117a20 */ /* 0x000fc40000410000 */
[----:B------:R-:W-:-:S04]  /*12150*/  FMUL.FTZ R20, R20, c[0x0][0x23c] ;  /* 0x00008f0014147a20 */ /* 0x000fc80000410000 */
[----:B------:R-:W5:Y:S01]  /*12160*/  MUFU.EX2 R18, R18 ;  /* 0x0000001200127308 */ /* 0x000f620000000800 */
[----:B-1----:R-:W-:-:S07]  /*12170*/  F2FP.BF16.PACK_AB R10, R23, R22 ;  /* 0x00000016170a723e */ /* 0x002fce00000010ff */
[----:B------:R-:W1:Y:S01]  /*12180*/  MUFU.EX2 R17, R17 ;  /* 0x0000001100117308 */ /* 0x000e620000000800 */
[----:B--2---:R-:W-:Y:S02]  /*12190*/  F2FP.BF16.PACK_AB R11, R179, R185 ;  /* 0x000000b9b30b723e */ /* 0x004fe400000010ff */
[----:B------:R-:W-:Y:S01]  /*121a0*/  LOP3.LUT R10, R3, R10, RZ, 0xc0, !PT ;  /* 0x0000000a030a7212 */ /* 0x000fe200078ec0ff */
[----:B------:R-:W-:-:S04]  /*121b0*/  HSET2.LE.AND R3, R15, R182, PT ;  /* 0x000000b60f037233 */ /* 0x000fc80003803000 */
[----:B------:R-:W2:Y:S01]  /*121c0*/  MUFU.EX2 R20, R20 ;  /* 0x0000001400147308 */ /* 0x000ea20000000800 */
[----:B------:R-:W-:Y:S01]  /*121d0*/  LOP3.LUT R11, R3, R11, RZ, 0xc0, !PT ;  /* 0x0000000b030b7212 */ /* 0x000fe200078ec0ff */
[----:B------:R-:W-:-:S06]  /*121e0*/  HSET2.LE.AND R3, R9, R182, PT ;  /* 0x000000b609037233 */ /* 0x000fcc0003803000 */
[----:B------:R-:W2:Y:S01]  /*121f0*/  MUFU.EX2 R19, R19 ;  /* 0x0000001300137308 */ /* 0x000ea20000000800 */
[----:B------:R-:W-:Y:S01]  /*12200*/  F2FP.BF16.PACK_AB R8, R137, R190 ;  /* 0x000000be8908723e */ /* 0x000fe200000010ff */
[----:B------:R-:W-:-:S03]  /*12210*/  HSET2.LE.AND R9, R21, R182, PT ;  /* 0x000000b615097233 */ /* 0x000fc60003803000 */
[----:B------:R-:W-:Y:S02]  /*12220*/  LOP3.LUT R8, R3, R8, RZ, 0xc0, !PT ;  /* 0x0000000803087212 */ /* 0x000fe400078ec0ff */
[----:B------:R-:W-:Y:S01]  /*12230*/  F2FP.BF16.PACK_AB R3, R226, R227 ;  /* 0x000000e3e203723e */ /* 0x000fe200000010ff */
[-C--:B-----5:R-:W-:Y:S02]  /*12240*/  FMUL.FTZ R144, R144, R18.reuse ;  /* 0x0000001290907220 */ /* 0x0a0fe40000410000 */
[-C--:B------:R-:W-:Y:S01]  /*12250*/  FMUL.FTZ R145, R145, R18.reuse ;  /* 0x0000001291917220 */ /* 0x080fe20000410000 */
[----:B------:R-:W-:Y:S01]  /*12260*/  LOP3.LUT R9, R9, R3, RZ, 0xc0, !PT ;  /* 0x0000000309097212 */ /* 0x000fe200078ec0ff */
[-C--:B-1----:R-:W-:Y:S02]  /*12270*/  FMUL.FTZ R146, R146, R17.reuse ;  /* 0x0000001192927220 */ /* 0x082fe40000410000 */
[----:B------:R-:W-:Y:S02]  /*12280*/  FMUL.FTZ R147, R147, R17 ;  /* 0x0000001193937220 */ /* 0x000fe40000410000 */
[----:B------:R-:W-:-:S02]  /*12290*/  FMUL.FTZ R148, R148, R18 ;  /* 0x0000001294947220 */ /* 0x000fc40000410000 */
[----:B------:R-:W-:Y:S02]  /*122a0*/  FMUL.FTZ R149, R149, R18 ;  /* 0x0000001295957220 */ /* 0x000fe40000410000 */
[-C--:B------:R-:W-:Y:S02]  /*122b0*/  FMUL.FTZ R150, R150, R17.reuse ;  /* 0x0000001196967220 */ /* 0x080fe40000410000 */
[----:B------:R-:W-:Y:S02]  /*122c0*/  FMUL.FTZ R151, R151, R17 ;  /* 0x0000001197977220 */ /* 0x000fe40000410000 */
[-C--:B--2---:R-:W-:Y:S02]  /*122d0*/  FMUL.FTZ R36, R36, R20.reuse ;  /* 0x0000001424247220 */ /* 0x084fe40000410000 */
        /* <DEDUP_REMOVED lines=23> */
[C---:B----4-:R-:W-:Y:S08]  /*12450*/  HMMA.16816.F32.BF16 R244, R8.reuse, R28, R144 ;  /* 0x0000001c08f4723c */ /* 0x050ff00000041890 */
[----:B------:R-:W-:Y:S07]  /*12460*/  HMMA.16816.F32.BF16 R240, R8, R30, R148 ;  /* 0x0000001e08f0723c */ /* 0x000fee0000041894 */
[----:B------:R-:W-:Y:S01]  /*12470*/  MOV R148, R35 ;  /* 0x0000002300947202 */ /* 0x000fe20000000f00 */
[C---:B---3--:R-:W-:Y:S01]  /*12480*/  HMMA.16816.F32.BF16 R144, R4.reuse, R24, R36 ;  /* 0x000000180490723c */ /* 0x048fe20000041824 */
[----:B------:R-:W1:Y:S04]  /*12490*/  LDSM.16.MT88.4 R36, [R210+0xa000] ;  /* 0x00a00000d224783b */ /* 0x000e680000004200 */
[----:B------:R-:W2:Y:S03]  /*124a0*/  LDSM.16.MT88.4 R32, [R209+0xa000] ;  /* 0x00a00000d120783b */ /* 0x000ea60000004200 */
[C---:B------:R-:W-:Y:S08]  /*124b0*/  HMMA.16816.F32.BF16 R140, R4.reuse, R28, R140 ;  /* 0x0000001c048c723c */ /* 0x040ff0000004188c */
[----:B------:R-:W-:Y:S01]  /*124c0*/  HMMA.16816.F32.BF16 R152, R4, R30, R152 ;  /* 0x0000001e0498723c */ /* 0x000fe20000041898 */
[----:B------:R-:W3:Y:S07]  /*124d0*/  LDSM.16.MT88.4 R28, [R205+0xb000] ;  /* 0x00b00000cd1c783b */ /* 0x000eee0000004200 */
[----:B------:R-:W-:Y:S01]  /*124e0*/  HMMA.16816.F32.BF16 R236, R8, R24, R40 ;  /* 0x0000001808ec723c */ /* 0x000fe20000041828 */
[----:B------:R-:W-:Y:S07]  /*124f0*/  LDSM.16.MT88.4 R40, [R210+0xb000] ;  /* 0x00b00000d228783b */ /* 0x000fee0000004200 */
[-C--:B------:R-:W-:Y:S08]  /*12500*/  HMMA.16816.F32.BF16 R48, R4, R26.reuse, R48 ;  /* 0x0000001a0430723c */ /* 0x080ff00000041830 */
[----:B------:R-:W-:Y:S01]  /*12510*/  HMMA.16816.F32.BF16 R232, R8, R26, R44 ;  /* 0x0000001a08e8723c */ /* 0x000fe2000004182c */
[----:B------:R-:W4:Y:S04]  /*12520*/  LDSM.16.MT88.4 R24, [R207+0xb000] ;  /* 0x00b00000cf18783b */ /* 0x000f280000004200 */
[----:B------:R-:W5:Y:S01]  /*12530*/  LDSM.16.MT88.4 R44, [R209+0xb000] ;  /* 0x00b00000d12c783b */ /* 0x000f620000004200 */
[----:B------:R-:W-:Y:S01]  /*12540*/  FFMA.FTZ R3, R200, c[0x0][0x23c], -R0 ;  /* 0x00008f00c8037a23 */ /* 0x000fe20000010800 */
[----:B------:R-:W-:Y:S01]  /*12550*/  MOV R150, R137 ;  /* 0x0000008900967202 */ /* 0x000fe20000000f00 */
[----:B------:R-:W-:-:S02]  /*12560*/  FMUL.FTZ R56, R56, R18 ;  /* 0x0000001238387220 */ /* 0x000fc40000410000 */
[----:B------:R-:W-:Y:S01]  /*12570*/  FMUL.FTZ R57, R57, R18 ;  /* 0x0000001239397220 */ /* 0x000fe20000410000 */
[----:B------:R1:W-:Y:S01]  /*12580*/  MUFU.EX2 R137, R3 ;  /* 0x0000000300897308 */ /* 0x0003e20000000800 */
        /* <DEDUP_REMOVED lines=50> */
[----:B-1----:R-:W-:Y:S02]  /*128b0*/  FFMA.FTZ R3, R199, c[0x0][0x23c], -R0 ;  /* 0x00008f00c7037a23 */ /* 0x002fe40000010800 */
[-C--:B------:R-:W-:Y:S02]  /*128c0*/  FMUL.FTZ R160, R160, R18.reuse ;  /* 0x00000012a0a07220 */ /* 0x080fe40000410000 */
[----:B------:R-:W-:Y:S01]  /*128d0*/  FMUL.FTZ R161, R161, R18 ;  /* 0x00000012a1a17220 */ /* 0x000fe20000410000 */
[----:B------:R1:W-:Y:S01]  /*128e0*/  MUFU.EX2 R176, R3 ;  /* 0x0000000300b07308 */ /* 0x0003e20000000800 */
[----:B------:R-:W-:-:S02]  /*128f0*/  FMUL.FTZ R162, R162, R17 ;  /* 0x00000011a2a27220 */ /* 0x000fc40000410000 */
[----:B------:R-:W-:Y:S01]  /*12900*/  FMUL.FTZ R163, R163, R17 ;  /* 0x00000011a3a37220 */ /* 0x000fe20000410000 */
[----:B------:R-:W-:Y:S01]  /*12910*/  HMMA.16816.F32.BF16 R228, R8, R36, R56 ;  /* 0x0000002408e4723c */ /* 0x000fe20000041838 */
[----:B------:R-:W-:Y:S02]  /*12920*/  MOV R151, R174 ;  /* 0x000000ae00977202 */ /* 0x000fe40000000f00 */
[----:B------:R-:W-:Y:S02]  /*12930*/  MOV R16, R180 ;  /* 0x000000b400107202 */ /* 0x000fe40000000f00 */
[----:B------:R-:W-:-:S03]  /*12940*/  MOV R15, R175 ;  /* 0x000000af000f7202 */ /* 0x000fc60000000f00 */
[----:B------:R-:W-:Y:S01]  /*12950*/  HMMA.16816.F32.BF16 R52, R4, R36, R52 ;  /* 0x000000240434723c */ /* 0x000fe20000041834 */
[----:B-1----:R-:W-:-:S07]  /*12960*/  FFMA.FTZ R3, R197, c[0x0][0x23c], -R0 ;  /* 0x00008f00c5037a23 */ /* 0x002fce0000010800 */
[C---:B------:R-:W-:Y:S01]  /*12970*/  HMMA.16816.F32.BF16 R64, R4.reuse, R38, R64 ;  /* 0x000000260440723c */ /* 0x040fe20000041840 */
[----:B------:R1:W-:Y:S07]  /*12980*/  MUFU.EX2 R139, R3 ;  /* 0x00000003008b7308 */ /* 0x0003ee0000000800 */
[----:B--2---:R-:W-:Y:S01]  /*12990*/  HMMA.16816.F32.BF16 R68, R4, R32, R68 ;  /* 0x000000200444723c */ /* 0x004fe20000041844 */
[----:B------:R-:W-:-:S07]  /*129a0*/  MOV R149, R15 ;  /* 0x0000000f00957202 */ /* 0x000fce0000000f00 */
[----:B------:R-:W-:Y:S01]  /*129b0*/  HMMA.16816.F32.BF16 R80, R4, R34, R80 ;  /* 0x000000220450723c */ /* 0x000fe20000041850 */
[----:B-1----:R-:W-:-:S07]  /*129c0*/  FFMA.FTZ R3, R198, c[0x0][0x23c], -R12 ;  /* 0x00008f00c6037a23 */ /* 0x002fce000001080c */
[C---:B---3--:R-:W-:Y:S08]  /*129d0*/  HMMA.16816.F32.BF16 R84, R4.reuse, R28, R84 ;  /* 0x0000001c0454723c */ /* 0x048ff00000041854 */
[C---:B------:R-:W-:Y:S08]  /*129e0*/  HMMA.16816.F32.BF16 R96, R4.reuse, R30, R96 ;  /* 0x0000001e0460723c */ /* 0x040ff00000041860 */
[C---:B----4-:R-:W-:Y:S08]  /*129f0*/  HMMA.16816.F32.BF16 R100, R4.reuse, R24, R100 ;  /* 0x000000180464723c */ /* 0x050ff00000041864 */
[C---:B------:R-:W-:Y:S08]  /*12a00*/  HMMA.16816.F32.BF16 R108, R4.reuse, R26, R108 ;  /* 0x0000001a046c723c */ /* 0x040ff0000004186c */
[C---:B------:R-:W-:Y:S08]  /*12a10*/  HMMA.16816.F32.BF16 R112, R4.reuse, R40, R112 ;  /* 0x000000280470723c */ /* 0x040ff00000041870 */
[C---:B------:R-:W-:Y:S08]  /*12a20*/  HMMA.16816.F32.BF16 R120, R4.reuse, R42, R120 ;  /* 0x0000002a0478723c */ /* 0x040ff00000041878 */
[C---:B-----5:R-:W-:Y:S08]  /*12a30*/  HMMA.16816.F32.BF16 R164, R4.reuse, R44, R164 ;  /* 0x0000002c04a4723c */ /* 0x060ff000000418a4 */
[----:B------:R-:W-:Y:S07]  /*12a40*/  HMMA.16816.F32.BF16 R56, R4, R46, R168 ;  /* 0x0000002e0438723c */ /* 0x000fee00000418a8 */
[----:B------:R-:W-:Y:S01]  /*12a50*/  IMAD.WIDE.U32 R4, R132, -0x2daee0ad, RZ ;  /* 0xd2511f5384047825 */ /* 0x000fe200078e00ff */
[----:B------:R-:W-:Y:S03]  /*12a60*/  HMMA.16816.F32.BF16 R160, R8, R40, R160 ;  /* 0x0000002808a0723c */ /* 0x000fe600000418a0 */
[----:B------:R-:W-:Y:S01]  /*12a70*/  FFMA.FTZ R6, R196, c[0x0][0x23c], -R0 ;  /* 0x00008f00c4067a23 */ /* 0x000fe20000010800 */
[----:B------:R-:W-:-:S03]  /*12a80*/  LOP3.LUT R0, R5, UR18, R138, 0x96, !PT ;  /* 0x0000001205007c12 */ /* 0x000fc6000f8e968a */
[----:B------:R-:W-:Y:S01]  /*12a90*/  MOV R41, R150 ;  /* 0x0000009600297202 */ /* 0x000fe20000000f00 */
[----:B------:R1:W2:Y:S01]  /*12aa0*/  MUFU.EX2 R138, R6 ;  /* 0x00000006008a7308 */ /* 0x0002a20000000800 */
[----:B------:R-:W-:Y:S02]  /*12ab0*/  MOV R40, R151 ;  /* 0x0000009700287202 */ /* 0x000fe40000000f00 */
[----:B------:R-:W-:Y:S02]  /*12ac0*/  MOV R150, R22 ;  /* 0x0000001600967202 */ /* 0x000fe40000000f00 */
[----:B------:R-:W-:Y:S02]  /*12ad0*/  MOV R151, R16 ;  /* 0x0000001000977202 */ /* 0x000fe40000000f00 */
[----:B------:R-:W-:Y:S02]  /*12ae0*/  MOV R22, R133 ;  /* 0x0000008500167202 */ /* 0x000fe40000000f00 */
[C---:B------:R-:W-:Y:S01]  /*12af0*/  LOP3.LUT R5, R4.reuse, 0xffff, RZ, 0xc0, !PT ;  /* 0x0000ffff04057812 */ /* 0x040fe200078ec0ff */
[----:B------:R3:W-:Y:S01]  /*12b00*/  MUFU.EX2 R133, R3 ;  /* 0x0000000300857308 */ /* 0x0007e20000000800 */
[----:B------:R-:W-:-:S02]  /*12b10*/  LOP3.LUT R16, R4, 0xff, RZ, 0xc0, !PT ;  /* 0x000000ff04107812 */ /* 0x000fc400078ec0ff */
[--C-:B------:R-:W-:Y:S02]  /*12b20*/  SHF.R.U32.HI R15, RZ, 0x18, R4.reuse ;  /* 0x00000018ff0f7819 */ /* 0x100fe40000011604 */
[----:B-1----:R-:W-:Y:S01]  /*12b30*/  SHF.R.U32.HI R6, RZ, 0x10, R4 ;  /* 0x00000010ff067819 */ /* 0x002fe20000011604 */
[--C-:B------:R-:W-:Y:S01]  /*12b40*/  FFMA.FTZ R4, R186, c[0x0][0x23c], -R12.reuse ;  /* 0x00008f00ba047a23 */ /* 0x100fe2000001080c */
[----:B------:R-:W-:Y:S02]  /*12b50*/  MOV R200, R23 ;  /* 0x0000001700c87202 */ /* 0x000fe40000000f00 */
[----:B------:R-:W-:Y:S01]  /*12b60*/  SHF.R.U32.HI R5, RZ, 0x8, R5 ;  /* 0x00000008ff057819 */ /* 0x000fe20000011605 */
[----:B------:R-:W-:Y:S01]  /*12b70*/  MUFU.EX2 R23, R4 ;  /* 0x0000000400177308 */ /* 0x000fe20000000800 */
[----:B---3--:R-:W-:-:S07]  /*12b80*/  FFMA.FTZ R3, R201, c[0x0][0x23c], -R12 ;  /* 0x00008f00c9037a23 */ /* 0x008fce000001080c */
[----:B------:R1:W3:Y:S01]  /*12b90*/  MUFU.EX2 R132, R3 ;  /* 0x0000000300847308 */ /* 0x0002e20000000800 */
[-C--:B------:R-:W-:Y:S02]  /*12ba0*/  FMUL.FTZ R88, R88, R18.reuse ;  /* 0x0000001258587220 */ /* 0x080fe40000410000 */
[-C--:B------:R-:W-:Y:S02]  /*12bb0*/  FMUL.FTZ R89, R89, R18.reuse ;  /* 0x0000001259597220 */ /* 0x080fe40000410000 */
[-C--:B------:R-:W-:Y:S02]  /*12bc0*/  FMUL.FTZ R90, R90, R17.reuse ;  /* 0x000000115a5a7220 */ /* 0x080fe40000410000 */
[-C--:B------:R-:W-:Y:S02]  /*12bd0*/  FMUL.FTZ R91, R91, R17.reuse ;  /* 0x000000115b5b7220 */ /* 0x080fe40000410000 */
[-C--:B------:R-:W-:Y:S02]  /*12be0*/  FMUL.FTZ R92, R92, R18.reuse ;  /* 0x000000125c5c7220 */ /* 0x080fe40000410000 */
[-C--:B------:R-:W-:Y:S01]  /*12bf0*/  FMUL.FTZ R93, R93, R18.reuse ;  /* 0x000000125d5d7220 */ /* 0x080fe20000410000 */
[----:B-1----:R-:W-:Y:S01]  /*12c00*/  LOP3.LUT R3, R6, 0xff, RZ, 0xc0, !PT ;  /* 0x000000ff06037812 */ /* 0x002fe200078ec0ff */
[-C--:B------:R-:W-:Y:S01]  /*12c10*/  FMUL.FTZ R94, R94, R17.reuse ;  /* 0x000000115e5e7220 */ /* 0x080fe20000410000 */
[----:B------:R-:W-:Y:S01]  /*12c20*/  PRMT R6, R16, 0x5410, R5 ;  /* 0x0000541010067816 */ /* 0x000fe20000000005 */
[----:B------:R-:W-:Y:S01]  /*12c30*/  FMUL.FTZ R95, R95, R17 ;  /* 0x000000115f5f7220 */ /* 0x000fe20000410000 */
[----:B------:R-:W-:Y:S01]  /*12c40*/  PRMT R5, R3, 0x5410, R15 ;  /* 0x0000541003057816 */ /* 0x000fe2000000000f */
[-C--:B------:R-:W-:Y:S01]  /*12c50*/  FMUL.FTZ R128, R128, R18.reuse ;  /* 0x0000001280807220 */ /* 0x080fe20000410000 */
[----:B------:R-:W-:Y:S01]  /*12c60*/  LOP3.LUT R3, R0, 0xffff, RZ, 0xc0, !PT ;  /* 0x0000ffff00037812 */ /* 0x000fe200078ec0ff */
[----:B------:R-:W-:-:S02]  /*12c70*/  FMUL.FTZ R129, R129, R18 ;  /* 0x0000001281817220 */ /* 0x000fc40000410000 */
[-C--:B------:R-:W-:Y:S02]  /*12c80*/  FMUL.FTZ R130, R130, R17.reuse ;  /* 0x0000001182827220 */ /* 0x080fe40000410000 */
[-C--:B------:R-:W-:Y:S01]  /*12c90*/  FMUL.FTZ R131, R131, R17.reuse ;  /* 0x0000001183837220 */ /* 0x080fe20000410000 */
[----:B------:R-:W-:Y:S01]  /*12ca0*/  MOV R21, R182 ;  /* 0x000000b600157202 */ /* 0x000fe20000000f00 */
[----:B------:R-:W-:Y:S01]  /*12cb0*/  FFMA.FTZ R7, R202, c[0x0][0x23c], -R12 ;  /* 0x00008f00ca077a23 */ /* 0x000fe2000001080c */
[----:B------:R-:W-:Y:S01]  /*12cc0*/  SHF.R.U32.HI R4, RZ, 0x10, R0 ;  /* 0x00000010ff047819 */ /* 0x000fe20000011600 */
[----:B------:R-:W-:Y:S01]  /*12cd0*/  FMUL.FTZ R72, R72, R18 ;  /* 0x0000001248487220 */ /* 0x000fe20000410000 */
[----:B------:R-:W-:Y:S01]  /*12ce0*/  MOV R199, R22 ;  /* 0x0000001600c77202 */ /* 0x000fe20000000f00 */
[----:B------:R-:W-:Y:S01]  /*12cf0*/  FMUL.FTZ R73, R73, R18 ;  /* 0x0000001249497220 */ /* 0x000fe20000410000 */
[----:B------:R-:W-:Y:S01]  /*12d00*/  LOP3.LUT R16, R0, 0xff, RZ, 0xc0, !PT ;  /* 0x000000ff00107812 */ /* 0x000fe200078ec0ff */
[-C--:B------:R-:W-:Y:S01]  /*12d10*/  FMUL.FTZ R74, R74, R17.reuse ;  /* 0x000000114a4a7220 */ /* 0x080fe20000410000 */
[----:B------:R-:W-:Y:S01]  /*12d20*/  SHF.R.U32.HI R12, RZ, 0x8, R3 ;  /* 0x00000008ff0c7819 */ /* 0x000fe20000011603 */
[----:B------:R-:W-:-:S02]  /*12d30*/  FMUL.FTZ R75, R75, R17 ;  /* 0x000000114b4b7220 */ /* 0x000fc40000410000 */
[-C--:B------:R-:W-:Y:S02]  /*12d40*/  FMUL.FTZ R76, R76, R18.reuse ;  /* 0x000000124c4c7220 */ /* 0x080fe40000410000 */
[-C--:B------:R-:W-:Y:S02]  /*12d50*/  FMUL.FTZ R77, R77, R18.reuse ;  /* 0x000000124d4d7220 */ /* 0x080fe40000410000 */
[-C--:B------:R-:W-:Y:S02]  /*12d60*/  FMUL.FTZ R78, R78, R17.reuse ;  /* 0x000000114e4e7220 */ /* 0x080fe40000410000 */
[----:B------:R-:W-:Y:S01]  /*12d70*/  FMUL.FTZ R79, R79, R17 ;  /* 0x000000114f4f7220 */ /* 0x000fe20000410000 */
[----:B------:R-:W-:Y:S01]  /*12d80*/  MOV R170, R181 ;  /* 0x000000b500aa7202 */ /* 0x000fe20000000f00 */
[-C--:B------:R-:W-:Y:S01]  /*12d90*/  FMUL.FTZ R116, R116, R18.reuse ;  /* 0x0000001274747220 */ /* 0x080fe20000410000 */
[----:B------:R1:W4:Y:S01]  /*12da0*/  MUFU.EX2 R22, R7 ;  /* 0x0000000700167308 */ /* 0x0003220000000800 */
[----:B------:R-:W-:-:S02]  /*12db0*/  FMUL.FTZ R117, R117, R18 ;  /* 0x0000001275757220 */ /* 0x000fc40000410000 */
[-C--:B------:R-:W-:Y:S02]  /*12dc0*/  FMUL.FTZ R118, R118, R17.reuse ;  /* 0x0000001176767220 */ /* 0x080fe40000410000 */
[----:B------:R-:W-:Y:S01]  /*12dd0*/  FMUL.FTZ R119, R119, R17 ;  /* 0x0000001177777220 */ /* 0x000fe20000410000 */
[----:B------:R-:W-:Y:S01]  /*12de0*/  HMMA.16816.F32.BF16 R88, R8, R28, R88 ;  /* 0x0000001c0858723c */ /* 0x000fe20000041858 */
[----:B------:R-:W-:Y:S01]  /*12df0*/  SHF.R.U32.HI R15, RZ, 0x18, R0 ;  /* 0x00000018ff0f7819 */ /* 0x000fe20000011600 */
[----:B------:R-:W-:Y:S01]  /*12e00*/  HSET2.LE.AND R5, R5, R21, PT ;  /* 0x0000001505057233 */ /* 0x000fe20003803000 */
[----:B------:R-:W-:Y:S02]  /*12e10*/  MOV R171, R188 ;  /* 0x000000bc00ab7202 */ /* 0x000fe40000000f00 */
[----:B--2---:R-:W-:-:S03]  /*12e20*/  F2FP.BF16.PACK_AB R0, R138, R139 ;  /* 0x0000008b8a00723e */ /* 0x004fc600000010ff */
[C---:B------:R-:W-:Y:S01]  /*12e30*/  HMMA.16816.F32.BF16 R180, R8.reuse, R30, R92 ;  /* 0x0000001e08b4723c */ /* 0x040fe2000004185c */
[----:B------:R-:W-:Y:S01]  /*12e40*/  MOV R37, R190 ;  /* 0x000000be00257202 */ /* 0x000fe20000000f00 */
[-C--:B------:R-:W-:Y:S01]  /*12e50*/  FMUL.FTZ R60, R60, R18.reuse ;  /* 0x000000123c3c7220 */ /* 0x080fe20000410000 */
[----:B-1----:R-:W-:Y:S01]  /*12e60*/  LOP3.LUT R7, R4, 0xff, RZ, 0xc0, !PT ;  /* 0x000000ff04077812 */ /* 0x002fe200078ec0ff */
[----:B------:R-:W-:Y:S01]  /*12e70*/  HSET2.LE.AND R4, R6, R21, PT ;  /* 0x0000001506047233 */ /* 0x000fe20003803000 */
[----:B------:R-:W-:Y:S01]  /*12e80*/  PRMT R6, R16, 0x5410, R12 ;  /* 0x0000541010067816 */ /* 0x000fe2000000000c */
[----:B------:R-:W-:Y:S02]  /*12e90*/  FMUL.FTZ R61, R61, R18 ;  /* 0x000000123d3d7220 */ /* 0x000fe40000410000 */
[C---:B------:R-:W-:Y:S01]  /*12ea0*/  HMMA.16816.F32.BF16 R28, R8.reuse, R46, R128 ;  /* 0x0000002e081c723c */ /* 0x040fe20000041880 */
[----:B------:R-:W-:Y:S01]  /*12eb0*/  MOV R36, R189 ;  /* 0x000000bd00247202 */ /* 0x000fe20000000f00 */
[-C--:B------:R-:W-:Y:S01]  /*12ec0*/  FMUL.FTZ R62, R62, R17.reuse ;  /* 0x000000113e3e7220 */ /* 0x080fe20000410000 */
[----:B---3--:R-:W-:Y:S01]  /*12ed0*/  F2FP.BF16.PACK_AB R3, R23, R132 ;  /* 0x000000841703723e */ /* 0x008fe200000010ff */
[----:B------:R-:W-:Y:S01]  /*12ee0*/  FMUL.FTZ R63, R63, R17 ;  /* 0x000000113f3f7220 */ /* 0x000fe20000410000 */
[----:B------:R-:W-:Y:S01]  /*12ef0*/  MOV R201, R170 ;  /* 0x000000aa00c97202 */ /* 0x000fe20000000f00 */
[----:B------:R-:W-:Y:S01]  /*12f00*/  FMUL.FTZ R156, R156, R18 ;  /* 0x000000129c9c7220 */ /* 0x000fe20000410000 */
[----:B------:R-:W-:Y:S01]  /*12f10*/  MOV R131, R21 ;  /* 0x0000001500837202 */ /* 0x000fe20000000f00 */
[----:B------:R-:W-:Y:S01]  /*12f20*/  HMMA.16816.F32.BF16 R72, R8, R32, R72 ;  /* 0x000000200848723c */ /* 0x000fe20000041848 */
[----:B------:R-:W-:Y:S01]  /*12f30*/  LOP3.LUT R170, R4, R0, RZ, 0xc0, !PT ;  /* 0x0000000004aa7212 */ /* 0x000fe200078ec0ff */
[----:B------:R-:W-:-:S02]  /*12f40*/  FMUL.FTZ R157, R157, R18 ;  /* 0x000000129d9d7220 */ /* 0x000fc40000410000 */
[-C--:B------:R-:W-:Y:S01]  /*12f50*/  FMUL.FTZ R158, R158, R17.reuse ;  /* 0x000000119e9e7220 */ /* 0x080fe20000410000 */
[----:B------:R-:W-:Y:S01]  /*12f60*/  HSET2.LE.AND R0, R6, R131, PT ;  /* 0x0000008306007233 */ /* 0x000fe20003803000 */
[-C--:B------:R-:W-:Y:S02]  /*12f70*/  FMUL.FTZ R159, R159, R17.reuse ;  /* 0x000000119f9f7220 */ /* 0x080fe40000410000 */
[-C--:B------:R-:W-:Y:S01]  /*12f80*/  FMUL.FTZ R104, R104, R18.reuse ;  /* 0x0000001268687220 */ /* 0x080fe20000410000 */
[----:B------:R-:W-:Y:S01]  /*12f90*/  HMMA.16816.F32.BF16 R188, R8, R34, R76 ;  /* 0x0000002208bc723c */ /* 0x000fe2000004184c */
[----:B------:R-:W-:Y:S01]  /*12fa0*/  PRMT R7, R7, 0x5410, R15 ;  /* 0x0000541007077816 */ /* 0x000fe2000000000f */
[----:B------:R-:W-:Y:S02]  /*12fb0*/  FMUL.FTZ R105, R105, R18 ;  /* 0x0000001269697220 */ /* 0x000fe40000410000 */
[-C--:B------:R-:W-:Y:S02]  /*12fc0*/  FMUL.FTZ R106, R106, R17.reuse ;  /* 0x000000116a6a7220 */ /* 0x080fe40000410000 */
[----:B------:R-:W-:-:S02]  /*12fd0*/  FMUL.FTZ R107, R107, R17 ;  /* 0x000000116b6b7220 */ /* 0x000fc40000410000 */
[-C--:B------:R-:W-:Y:S01]  /*12fe0*/  FMUL.FTZ R124, R124, R18.reuse ;  /* 0x000000127c7c7220 */ /* 0x080fe20000410000 */
[C---:B------:R-:W-:Y:S01]  /*12ff0*/  HMMA.16816.F32.BF16 R32, R8.reuse, R42, R116 ;  /* 0x0000002a0820723c */ /* 0x040fe20000041874 */
[----:B------:R-:W-:Y:S01]  /*13000*/  HSET2.LE.AND R4, R7, R131, PT ;  /* 0x0000008307047233 */ /* 0x000fe20003803000 */
[----:B------:R-:W-:Y:S02]  /*13010*/  FMUL.FTZ R125, R125, R18 ;  /* 0x000000127d7d7220 */ /* 0x000fe40000410000 */
[-C--:B------:R-:W-:Y:S02]  /*13020*/  FMUL.FTZ R126, R126, R17.reuse ;  /* 0x000000117e7e7220 */ /* 0x080fe40000410000 */
[----:B------:R-:W-:Y:S01]  /*13030*/  FMUL.FTZ R127, R127, R17 ;  /* 0x000000117f7f7220 */ /* 0x000fe20000410000 */
[----:B------:R-:W-:Y:S01]  /*13040*/  MOV R43, R171 ;  /* 0x000000ab002b7202 */ /* 0x000fe20000000f00 */
[C---:B------:R-:W-:Y:S01]  /*13050*/  HMMA.16816.F32.BF16 R192, R8.reuse, R38, R60 ;  /* 0x0000002608c0723c */ /* 0x040fe2000004183c */
[----:B------:R-:W-:Y:S01]  /*13060*/  LOP3.LUT R171, R5, R3, RZ, 0xc0, !PT ;  /* 0x0000000305ab7212 */ /* 0x000fe200078ec0ff */
[--C-:B------:R-:W-:Y:S01]  /*13070*/  FFMA.FTZ R6, R187, c[0x0][0x23c], -R13.reuse ;  /* 0x00008f00bb067a23 */ /* 0x100fe2000001080d */
[----:B------:R-:W-:Y:S01]  /*13080*/  F2FP.BF16.PACK_AB R3, R176, R137 ;  /* 0x00000089b003723e */ /* 0x000fe200000010ff */
[----:B------:R-:W-:Y:S01]  /*13090*/  FFMA.FTZ R7, R222, c[0x0][0x23c], -R14 ;  /* 0x00008f00de077a23 */ /* 0x000fe2000001080e */
[----:B------:R-:W-:Y:S01]  /*130a0*/  MOV R186, R148 ;  /* 0x0000009400ba7202 */ /* 0x000fe20000000f00 */
[----:B------:R-:W-:Y:S01]  /*130b0*/  LDSM.16.MT88.4 R60, [R210+0xa800] ;  /* 0x00a80000d23c783b */ /* 0x000fe20000004200 */
[----:B------:R-:W-:Y:S01]  /*130c0*/  LOP3.LUT R168, R0, R3, RZ, 0xc0, !PT ;  /* 0x0000000300a87212 */ /* 0x000fe200078ec0ff */
[----:B------:R-:W-:Y:S01]  /*130d0*/  FFMA.FTZ R0, R224, c[0x0][0x23c], -R13 ;  /* 0x00008f00e0007a23 */ /* 0x000fe2000001080d */
[----:B----4-:R-:W-:Y:S01]  /*130e0*/  F2FP.BF16.PACK_AB R5, R22, R133 ;  /* 0x000000851605723e */ /* 0x010fe200000010ff */
[----:B------:R-:W-:Y:S01]  /*130f0*/  HMMA.16816.F32.BF16 R156, R8, R24, R156 ;  /* 0x00000018089c723c */ /* 0x000fe2000004189c */
[----:B------:R-:W-:Y:S01]  /*13100*/  LOP3.LUT R3, R177, UR8, R184, 0x96, !PT ;  /* 0x00000008b1037c12 */ /* 0x000fe2000f8e96b8 */
[----:B------:R1:W-:Y:S01]  /*13110*/  MUFU.EX2 R15, R0 ;  /* 0x00000000000f7308 */ /* 0x0003e20000000800 */
[----:B------:R-:W-:Y:S01]  /*13120*/  LOP3.LUT R169, R4, R5, RZ, 0xc0, !PT ;  /* 0x0000000504a97212 */ /* 0x000fe200078ec0ff */
[----:B------:R-:W-:Y:S02]  /*13130*/  LDSM.16.MT88.4 R76, [R209+0xa800] ;  /* 0x00a80000d14c783b */ /* 0x000fe40000004200 */
[----:B------:R-:W-:-:S02]  /*13140*/  IMAD.WIDE.U32 R4, R3, -0x2daee0ad, RZ ;  /* 0xd2511f5303047825 */ /* 0x000fc400078e00ff */
[C---:B------:R-:W-:Y:S01]  /*13150*/  HMMA.16816.F32.BF16 R172, R8.reuse, R26, R104 ;  /* 0x0000001a08ac723c */ /* 0x040fe20000041868 */
[----:B------:R-:W-:Y:S01]  /*13160*/  MOV R202, R149 ;  /* 0x0000009500ca7202 */ /* 0x000fe20000000f00 */
[----:B------:R-:W-:Y:S01]  /*13170*/  LDSM.16.MT88.4 R92, [R205+0xb800] ;  /* 0x00b80000cd5c783b */ /* 0x000fe20000004200 */
[----:B------:R-:W-:Y:S02]  /*13180*/  MOV R196, R150 ;  /* 0x0000009600c47202 */ /* 0x000fe40000000f00 */
[----:B------:R-:W-:Y:S01]  /*13190*/  MOV R197, R151 ;  /* 0x0000009700c57202 */ /* 0x000fe20000000f00 */
[----:B------:R-:W-:Y:S01]  /*131a0*/  LDSM.16.MT88.4 R116, [R210+0xb800] ;  /* 0x00b80000d274783b */ /* 0x000fe20000004200 */
[----:B-1----:R-:W-:Y:S01]  /*131b0*/  FFMA.FTZ R0, R220, c[0x0][0x23c], -R13 ;  /* 0x00008f00dc007a23 */ /* 0x002fe2000001080d */
[----:B------:R-:W-:Y:S01]  /*131c0*/  HMMA.16816.F32.BF16 R124, R8, R44, R124 ;  /* 0x0000002c087c723c */ /* 0x000fe2000004187c */
[C---:B------:R-:W-:Y:S01]  /*131d0*/  LOP3.LUT R3, R4.reuse, 0xffff, RZ, 0xc0, !PT ;  /* 0x0000ffff04037812 */ /* 0x040fe200078ec0ff */
[----:B------:R-:W-:Y:S01]  /*131e0*/  MUFU.EX2 R12, R7 ;  /* 0x00000007000c7308 */ /* 0x000fe20000000800 */
[----:B------:R-:W1:Y:S04]  /*131f0*/  LDSM.16.MT88.4 R148, [R205+0xa800] ;  /* 0x00a80000cd94783b */ /* 0x000e680000004200 */
[----:B------:R-:W-:Y:S03]  /*13200*/  LDSM.16.MT88.4 R104, [R207+0xb800] ;  /* 0x00b80000cf68783b */ /* 0x000fe60000004200 */
[----:B------:R2:W-:Y:S01]  /*13210*/  MUFU.EX2 R16, R0 ;  /* 0x0000000000107308 */ /* 0x0005e20000000800 */
[----:B------:R-:W-:Y:S01]  /*13220*/  SHF.R.U32.HI R8, RZ, 0x10, R4 ;  /* 0x00000010ff087819 */ /* 0x000fe20000011604 */
[----:B------:R-:W-:Y:S01]  /*13230*/  LDSM.16.MT88.4 R24, [R209+0xb800] ;  /* 0x00b80000d118783b */ /* 0x000fe20000004200 */
[----:B------:R-:W-:Y:S01]  /*13240*/  LOP3.LUT R9, R4, 0xff, RZ, 0xc0, !PT ;  /* 0x000000ff04097812 */ /* 0x000fe200078ec0ff */
[----:B------:R-:W-:-:S02]  /*13250*/  FFMA.FTZ R10, R225, c[0x0][0x23c], -R14 ;  /* 0x00008f00e10a7a23 */ /* 0x000fc4000001080e */
[----:B------:R-:W-:Y:S01]  /*13260*/  FFMA.FTZ R11, R223, c[0x0][0x23c], -R14 ;  /* 0x00008f00df0b7a23 */ /* 0x000fe2000001080e */
[----:B------:R-:W3:Y:S01]  /*13270*/  LDSM.16.MT88.4 R44, [R207+0xa800] ;  /* 0x00a80000cf2c783b */ /* 0x000ee20000004200 */
[----:B--2---:R-:W-:-:S04]  /*13280*/  FFMA.FTZ R0, R203, c[0x0][0x23c], -R13 ;  /* 0x00008f00cb007a23 */ /* 0x004fc8000001080d */
[----:B------:R2:W-:Y:S08]  /*13290*/  MUFU.EX2 R21, R0 ;  /* 0x0000000000157308 */ /* 0x0005f00000000800 */
[----:B------:R4:W5:Y:S01]  /*132a0*/  MUFU.EX2 R13, R6 ;  /* 0x00000006000d7308 */ /* 0x0009620000000800 */
[----:B--2---:R-:W-:Y:S02]  /*132b0*/  LOP3.LUT R0, R5, UR18, R178, 0x96, !PT ;  /* 0x0000001205007c12 */ /* 0x004fe4000f8e96b2 */
[----:B------:R-:W-:-:S02]  /*132c0*/  SHF.R.U32.HI R5, RZ, 0x18, R4 ;  /* 0x00000018ff057819 */ /* 0x000fc40000011604 */
[----:B------:R-:W-:Y:S02]  /*132d0*/  SHF.R.U32.HI R4, RZ, 0x8, R3 ;  /* 0x00000008ff047819 */ /* 0x000fe40000011603 */
[----:B------:R-:W-:Y:S01]  /*132e0*/  LOP3.LUT R3, R8, 0xff, RZ, 0xc0, !PT ;  /* 0x000000ff08037812 */ /* 0x000fe200078ec0ff */
[----:B----4-:R-:W-:-:S03]  /*132f0*/  FFMA.FTZ R6, R221, c[0x0][0x23c], -R14 ;  /* 0x00008f00dd067a23 */ /* 0x010fc6000001080e */
[----:B------:R-:W-:Y:S02]  /*13300*/  PRMT R7, R3, 0x5410, R5 ;  /* 0x0000541003077816 */ /* 0x000fe40000000005 */
[C---:B------:R-:W-:Y:S02]  /*13310*/  LOP3.LUT R3, R0.reuse, 0xffff, RZ, 0xc0, !PT ;  /* 0x0000ffff00037812 */ /* 0x040fe400078ec0ff */
[----:B------:R-:W-:Y:S01]  /*13320*/  PRMT R9, R9, 0x5410, R4 ;  /* 0x0000541009097816 */ /* 0x000fe20000000004 */
[----:B------:R2:W4:Y:S01]  /*13330*/  MUFU.EX2 R8, R6 ;  /* 0x0000000600087308 */ /* 0x0005220000000800 */
[----:B------:R-:W-:Y:S02]  /*13340*/  SHF.R.U32.HI R4, RZ, 0x10, R0 ;  /* 0x00000010ff047819 */ /* 0x000fe40000011600 */
[----:B------:R-:W-:Y:S02]  /*13350*/  LOP3.LUT R5, R0, 0xff, RZ, 0xc0, !PT ;  /* 0x000000ff00057812 */ /* 0x000fe400078ec0ff */
[----:B--2---:R-:W-:-:S02]  /*13360*/  SHF.R.U32.HI R6, RZ, 0x8, R3 ;  /* 0x00000008ff067819 */ /* 0x004fc40000011603 */
[----:B------:R-:W-:Y:S02]  /*13370*/  SHF.R.U32.HI R3, RZ, 0x18, R0 ;  /* 0x00000018ff037819 */ /* 0x000fe40000011600 */
[----:B------:R-:W-:-:S04]  /*13380*/  LOP3.LUT R0, R4, 0xff, RZ, 0xc0, !PT ;  /* 0x000000ff04007812 */ /* 0x000fc800078ec0ff */
[----:B------:R-:W-:Y:S01]  /*13390*/  PRMT R3, R0, 0x5410, R3 ;  /* 0x0000541000037816 */ /* 0x000fe20000000003 */
[--C-:B------:R-:W-:Y:S01]  /*133a0*/  HSET2.LE.AND R4, R7, R131.reuse, PT ;  /* 0x0000008307047233 */ /* 0x100fe20003803000 */
[----:B------:R-:W-:Y:S01]  /*133b0*/  PRMT R5, R5, 0x5410, R6 ;  /* 0x0000541005057816 */ /* 0x000fe20000000006 */
[----:B------:R-:W-:Y:S01]  /*133c0*/  MUFU.EX2 R10, R10 ;  /* 0x0000000a000a7308 */ /* 0x000fe20000000800 */
[--C-:B------:R-:W-:Y:S02]  /*133d0*/  HSET2.LE.AND R0, R9, R131.reuse, PT ;  /* 0x0000008309007233 */ /* 0x100fe40003803000 */
[----:B------:R-:W-:Y:S01]  /*133e0*/  HSET2.LE.AND R6, R3, R131, PT ;  /* 0x0000008303067233 */ /* 0x000fe20003803000 */
[----:B-----5:R-:W-:-:S04]  /*133f0*/  F2FP.BF16.PACK_AB R3, R13, R21 ;  /* 0x000000150d03723e */ /* 0x020fc800000010ff */
[----:B------:R-:W2:Y:S01]  /*13400*/  MUFU.EX2 R7, R11 ;  /* 0x0000000b00077308 */ /* 0x000ea20000000800 */
[----:B------:R-:W-:Y:S02]  /*13410*/  LOP3.LUT R130, R0, R3, RZ, 0xc0, !PT ;  /* 0x0000000300827212 */ /* 0x000fe400078ec0ff */
[----:B----4-:R-:W-:Y:S01]  /*13420*/  F2FP.BF16.PACK_AB R0, R8, R12 ;  /* 0x0000000c0800723e */ /* 0x010fe200000010ff */
[----:B------:R-:W-:-:S03]  /*13430*/  HSET2.LE.AND R5, R5, R131, PT ;  /* 0x0000008305057233 */ /* 0x000fc60003803000 */
[----:B------:R-:W-:Y:S02]  /*13440*/  LOP3.LUT R131, R4, R0, RZ, 0xc0, !PT ;  /* 0x0000000004837212 */ /* 0x000fe400078ec0ff */
[----:B------:R-:W-:Y:S02]  /*13450*/  F2FP.BF16.PACK_AB R0, R16, R15 ;  /* 0x0000000f1000723e */ /* 0x000fe400000010ff */
[----:B------:R-:W-:Y:S02]  /*13460*/  MOV R42, R37 ;  /* 0x00000025002a7202 */ /* 0x000fe40000000f00 */
[----:B------:R-:W-:Y:S02]  /*13470*/  LOP3.LUT R128, R5, R0, RZ, 0xc0, !PT ;  /* 0x0000000005807212 */ /* 0x000fe400078ec0ff */
[----:B------:R-:W-:Y:S02]  /*13480*/  MOV R220, R202 ;  /* 0x000000ca00dc7202 */ /* 0x000fe40000000f00 */
[----:B--2---:R-:W-:-:S02]  /*13490*/  F2FP.BF16.PACK_AB R0, R7, R10 ;  /* 0x0000000a0700723e */ /* 0x004fc400000010ff */
[----:B------:R-:W-:Y:S02]  /*134a0*/  MOV R224, R186 ;  /* 0x000000ba00e07202 */ /* 0x000fe40000000f00 */
[----:B------:R-:W-:Y:S02]  /*134b0*/  MOV R177, R42 ;  /* 0x0000002a00b17202 */ /* 0x000fe40000000f00 */
        /* <DEDUP_REMOVED lines=8> */
[----:B------:R-:W-:-:S02]  /*13540*/  FFMA.FTZ R3, R250, R17, R227 ;  /* 0x00000011fa037223 */ /* 0x000fc400000100e3 */
        /* <DEDUP_REMOVED lines=19> */
[----:B-1----:R-:W-:Y:S01]  /*13680*/  HMMA.16816.F32.BF16 R140, R168, R148, R140 ;  /* 0x00000094a88c723c */ /* 0x002fe2000004188c */
[----:B------:R-:W-:Y:S02]  /*13690*/  FADD.FTZ R5, R7, R5 ;  /* 0x0000000507057221 */ /* 0x000fe40000010000 */
[----:B------:R-:W-:Y:S02]  /*136a0*/  FADD.FTZ R6, R139, R4 ;  /* 0x000000048b067221 */ /* 0x000fe40000010000 */
[----:B------:R-:W-:-:S03]  /*136b0*/  FADD.FTZ R4, R132, R3 ;  /* 0x0000000384047221 */ /* 0x000fc60000010000 */
[----:B------:R-:W-:Y:S01]  /*136c0*/  HMMA.16816.F32.BF16 R152, R168, R150, R152 ;  /* 0x00000096a898723c */ /* 0x000fe20000041898 */
[----:B------:R-:W-:Y:S01]  /*136d0*/  FADD.FTZ R3, R21, R0 ;  /* 0x0000000015037221 */ /* 0x000fe20000010000 */
[----:B------:R-:W-:Y:S01]  /*136e0*/  @UP0 UIADD3 UR27, UR27, -0x6, URZ ;  /* 0xfffffffa1b1b0890 */ /* 0x000fe2000fffe03f */
[----:B------:R-:W-:-:S05]  /*136f0*/  FADD.FTZ R0, R12, R5 ;  /* 0x000000050c007221 */ /* 0x000fca0000010000 */
        /* <DEDUP_REMOVED lines=35> */
.L_x_1009:
[----:B------:R-:W-:-:S12]  /*13930*/  UIADD3 UR27, UR32, -0x1, URZ ;  /* 0xffffffff201b7890 */ /* 0x000fd8000fffe03f */
.L_x_1022:
        /* <DEDUP_REMOVED lines=27> */
.L_x_1026:
        /* <DEDUP_REMOVED lines=46> */
.L_x_1024:
        /* <DEDUP_REMOVED lines=139> */
.L_x_1025:
[----:B------:R-:W2:Y:S01]  /*14680*/  S2R R132, SR_TID.X ;  /* 0x0000000000847919 */ /* 0x000ea20000002100 */
[----:B------:R-:W-:Y:S02]  /*14690*/  MOV R2, UR27 ;  /* 0x0000001b00027c02 */ /* 0x000fe40008000f00 */
[----:B--2---:R-:W-:Y:S04]  /*146a0*/  SHF.L.U32 R132, R132, 0x1, RZ ;  /* 0x0000000184847819 */ /* 0x004fe800000006ff */
[----:B------:R-:W-:Y:S04]  /*146b0*/  LOP3.LUT R132, R132, 0x6, RZ, 0xc0, !PT ;  /* 0x0000000684847812 */ /* 0x000fe800078ec0ff */
[----:B------:R-:W-:Y:S04]  /*146c0*/  LEA R2, R2, R132, 0x5 ;  /* 0x0000008402027211 */ /* 0x000fe800078e28ff */
[----:B------:R-:W2:Y:S01]  /*146d0*/  I2F R132, R2 ;  /* 0x0000000200847306 */ /* 0x000ea20000201400 */
[C---:B-1----:R-:W-:Y:S02]  /*146e0*/  IADD3 R134, R2.reuse, 0x1, RZ ;  /* 0x0000000102867810 */ /* 0x042fe40007ffe0ff */
[C---:B------:R-:W-:Y:S02]  /*146f0*/  IADD3 R139, R2.reuse, 0x8, RZ ;  /* 0x00000008028b7810 */ /* 0x040fe40007ffe0ff */
[C---:B------:R-:W-:Y:S02]  /*14700*/  IADD3 R172, R2.reuse, 0x9, RZ ;  /* 0x0000000902ac7810 */ /* 0x040fe40007ffe0ff */
[C---:B------:R-:W-:Y:S02]  /*14710*/  IADD3 R173, R2.reuse, 0x10, RZ ;  /* 0x0000001002ad7810 */ /* 0x040fe40007ffe0ff */
[C---:B------:R-:W-:Y:S01]  /*14720*/  IADD3 R175, R2.reuse, 0x11, RZ ;  /* 0x0000001102af7810 */ /* 0x040fe20007ffe0ff */
[----:B------:R-:W1:Y:S01]  /*14730*/  I2F R134, R134 ;  /* 0x0000008600867306 */ /* 0x000e620000201400 */
[----:B------:R-:W-:Y:S09]  /*14740*/  IADD3 R174, R2, 0x18, RZ ;  /* 0x0000001802ae7810 */ /* 0x000ff20007ffe0ff */
[----:B------:R-:W3:Y:S01]  /*14750*/  I2F R139, R139 ;  /* 0x0000008b008b7306 */ /* 0x000ee20000201400 */
[----:B--2---:R-:W-:Y:S01]  /*14760*/  FFMA.FTZ R4, R132, UR4, R4 ;  /* 0x0000000484047c23 */ /* 0x004fe20008010004 */
[----:B------:R-:W-:Y:S01]  /*14770*/  IADD3 R2, R2, 0x19, RZ ;  /* 0x0000001902027810 */ /* 0x000fe20007ffe0ff */
[C---:B------:R-:W-:Y:S02]  /*14780*/  FFMA.FTZ R6, R132.reuse, UR4, R6 ;  /* 0x0000000484067c23 */ /* 0x040fe40008010006 */
[----:B------:R-:W-:Y:S01]  /*14790*/  FFMA.FTZ R8, R132, UR4, R8 ;  /* 0x0000000484087c23 */ /* 0x000fe20008010008 */
[----:B------:R-:W-:Y:S01]  /*147a0*/  FMNMX.FTZ R136, R4, R0, !PT ;  /* 0x0000000004887209 */ /* 0x000fe20007810000 */
[----:B------:R-:W-:Y:S03]  /*147b0*/  FFMA.FTZ R10, R132, UR4, R10 ;  /* 0x00000004840a7c23 */ /* 0x000fe6000801000a */
[----:B------:R-:W2:Y:S01]  /*147c0*/  I2F R172, R172 ;  /* 0x000000ac00ac7306 */ /* 0x000ea20000201400 */
[----:B------:R-:W-:Y:S01]  /*147d0*/  FMNMX.FTZ R135, R6, R3, !PT ;  /* 0x0000000306877209 */ /* 0x000fe20007810000 */
[----:B-1----:R-:W-:Y:S01]  /*147e0*/  FFMA.FTZ R5, R134, UR4, R5 ;  /* 0x0000000486057c23 */ /* 0x002fe20008010005 */
[----:B------:R-:W-:Y:S01]  /*147f0*/  FMNMX.FTZ R133, R8, R137, !PT ;  /* 0x0000008908857209 */ /* 0x000fe20007810000 */
[C---:B------:R-:W-:Y:S02]  /*14800*/  FFMA.FTZ R7, R134.reuse, UR4, R7 ;  /* 0x0000000486077c23 */ /* 0x040fe40008010007 */
[C---:B------:R-:W-:Y:S01]  /*14810*/  FFMA.FTZ R9, R134.reuse, UR4, R9 ;  /* 0x0000000486097c23 */ /* 0x040fe20008010009 */
[----:B------:R-:W-:Y:S01]  /*14820*/  FMNMX.FTZ R136, R5, R136, !PT ;  /* 0x0000008805887209 */ /* 0x000fe20007810000 */
[----:B------:R-:W-:Y:S02]  /*14830*/  FFMA.FTZ R11, R134, UR4, R11 ;  /* 0x00000004860b7c23 */ /* 0x000fe4000801000b */
[----:B------:R-:W1:Y:S01]  /*14840*/  I2F R173, R173 ;  /* 0x000000ad00ad7306 */ /* 0x000e620000201400 */
[----:B------:R-:W-:Y:S01]  /*14850*/  FMNMX.FTZ R135, R7, R135, !PT ;  /* 0x0000008707877209 */ /* 0x000fe20007810000 */
[----:B---3--:R-:W-:Y:S01]  /*14860*/  FFMA.FTZ R16, R139, UR4, R16 ;  /* 0x000000048b107c23 */ /* 0x008fe20008010010 */
[----:B------:R-:W-:Y:S01]  /*14870*/  FMNMX.FTZ R133, R9, R133, !PT ;  /* 0x0000008509857209 */ /* 0x000fe20007810000 */
[C---:B------:R-:W-:Y:S02]  /*14880*/  FFMA.FTZ R18, R139.reuse, UR4, R18 ;  /* 0x000000048b127c23 */ /* 0x040fe40008010012 */
[C---:B------:R-:W-:Y:S01]  /*14890*/  FFMA.FTZ R12, R139.reuse, UR4, R12 ;  /* 0x000000048b0c7c23 */ /* 0x040fe2000801000c */
[----:B------:R-:W-:Y:S01]  /*148a0*/  FMNMX.FTZ R136, R16, R136, !PT ;  /* 0x0000008810887209 */ /* 0x000fe20007810000 */
[----:B------:R-:W-:Y:S02]  /*148b0*/  FFMA.FTZ R14, R139, UR4, R14 ;  /* 0x000000048b0e7c23 */ /* 0x000fe4000801000e */
[----:B------:R-:W3:Y:S01]  /*148c0*/  I2F R175, R175 ;  /* 0x000000af00af7306 */ /* 0x000ee20000201400 */
[----:B------:R-:W-:Y:S02]  /*148d0*/  FMNMX.FTZ R135, R18, R135, !PT ;  /* 0x0000008712877209 */ /* 0x000fe40007810000 */
[----:B------:R-:W-:Y:S01]  /*148e0*/  FMNMX.FTZ R133, R12, R133, !PT ;  /* 0x000000850c857209 */ /* 0x000fe20007810000 */
[C---:B--2---:R-:W-:Y:S02]  /*148f0*/  FFMA.FTZ R17, R172.reuse, UR4, R17 ;  /* 0x00000004ac117c23 */ /* 0x044fe40008010011 */
[C---:B------:R-:W-:Y:S02]  /*14900*/  FFMA.FTZ R19, R172.reuse, UR4, R19 ;  /* 0x00000004ac137c23 */ /* 0x040fe40008010013 */
[C---:B------:R-:W-:Y:S01]  /*14910*/  FFMA.FTZ R13, R172.reuse, UR4, R13 ;  /* 0x00000004ac0d7c23 */ /* 0x040fe2000801000d */
[----:B------:R-:W-:Y:S01]  /*14920*/  FMNMX.FTZ R136, R17, R136, !PT ;  /* 0x0000008811887209 */ /* 0x000fe20007810000 */
[----:B------:R-:W-:Y:S01]  /*14930*/  FFMA.FTZ R15, R172, UR4, R15 ;  /* 0x00000004ac0f7c23 */ /* 0x000fe2000801000f */
        /* <DEDUP_REMOVED lines=10> */
[C---:B---3--:R-:W-:Y:S01]  /*149e0*/  FFMA.FTZ R21, R175.reuse, UR4, R21 ;  /* 0x00000004af157c23 */ /* 0x048fe20008010015 */
[----:B------:R-:W-:Y:S01]  /*149f0*/  FMNMX.FTZ R133, R24, R133, !PT ;  /* 0x0000008518857209 */ /* 0x000fe20007810000 */
[C---:B------:R-:W-:Y:S02]  /*14a00*/  FFMA.FTZ R23, R175.reuse, UR4, R23 ;  /* 0x00000004af177c23 */ /* 0x040fe40008010017 */
[----:B------:R-:W-:Y:S01]  /*14a10*/  FFMA.FTZ R25, R175, UR4, R25 ;  /* 0x00000004af197c23 */ /* 0x000fe20008010019 */
[----:B------:R-:W-:Y:S01]  /*14a20*/  FMNMX.FTZ R136, R21, R136, !PT ;  /* 0x0000008815887209 */ /* 0x000fe20007810000 */
[----:B------:R-:W-:Y:S01]  /*14a30*/  FFMA.FTZ R27, R175, UR4, R27 ;  /* 0x00000004af1b7c23 */ /* 0x000fe2000801001b */
[----:B------:R-:W-:Y:S02]  /*14a40*/  FMNMX.FTZ R135, R23, R135, !PT ;  /* 0x0000008717877209 */ /* 0x000fe40007810000 */
[----:B------:R-:W-:Y:S01]  /*14a50*/  FMNMX.FTZ R133, R25, R133, !PT ;  /* 0x0000008519857209 */ /* 0x000fe20007810000 */
[C---:B--2---:R-:W-:Y:S02]  /*14a60*/  FFMA.FTZ R32, R174.reuse, UR4, R32 ;  /* 0x00000004ae207c23 */ /* 0x044fe40008010020 */
[C---:B------:R-:W-:Y:S02]  /*14a70*/  FFMA.FTZ R34, R174.reuse, UR4, R34 ;  /* 0x00000004ae227c23 */ /* 0x040fe40008010022 */
[----:B------:R-:W-:Y:S01]  /*14a80*/  FFMA.FTZ R28, R174, UR4, R28 ;  /* 0x00000004ae1c7c23 */ /* 0x000fe2000801001c */
[----:B------:R-:W-:Y:S01]  /*14a90*/  FMNMX.FTZ R136, R32, R136, !PT ;  /* 0x0000008820887209 */ /* 0x000fe20007810000 */
[----:B------:R-:W-:Y:S01]  /*14aa0*/  FFMA.FTZ R30, R174, UR4, R30 ;  /* 0x00000004ae1e7c23 */ /* 0x000fe2000801001e */
[----:B------:R-:W-:Y:S02]  /*14ab0*/  FMNMX.FTZ R135, R34, R135, !PT ;  /* 0x0000008722877209 */ /* 0x000fe40007810000 */
[----:B------:R-:W-:Y:S01]  /*14ac0*/  FMNMX.FTZ R133, R28, R133, !PT ;  /* 0x000000851c857209 */ /* 0x000fe20007810000 */
[C---:B-1----:R-:W-:Y:S02]  /*14ad0*/  FFMA.FTZ R33, R2.reuse, UR4, R33 ;  /* 0x0000000402217c23 */ /* 0x042fe40008010021 */
[C---:B------:R-:W-:Y:S02]  /*14ae0*/  FFMA.FTZ R35, R2.reuse, UR4, R35 ;  /* 0x0000000402237c23 */ /* 0x040fe40008010023 */
[C---:B------:R-:W-:Y:S01]  /*14af0*/  FFMA.FTZ R29, R2.reuse, UR4, R29 ;  /* 0x00000004021d7c23 */ /* 0x040fe2000801001d */
[----:B------:R-:W-:Y:S01]  /*14b00*/  FMNMX.FTZ R136, R33, R136, !PT ;  /* 0x0000008821887209 */ /* 0x000fe20007810000 */
[----:B------:R-:W-:Y:S01]  /*14b10*/  FFMA.FTZ R31, R2, UR4, R31 ;  /* 0x00000004021f7c23 */ /* 0x000fe2000801001f */
[----:B------:R-:W-:Y:S02]  /*14b20*/  FMNMX.FTZ R135, R35, R135, !PT ;  /* 0x0000008723877209 */ /* 0x000fe40007810000 */
[----:B------:R-:W-:Y:S01]  /*14b30*/  FMNMX.FTZ R133, R29, R133, !PT ;  /* 0x000000851d857209 */ /* 0x000fe20007810000 */
[----:B------:R-:W1:Y:S08]  /*14b40*/  SHFL.BFLY PT, R178, R136, 0x2, 0x1f ;  /* 0x0c401f0088b27f89 */ /* 0x000e7000000e0000 */
[----:B------:R-:W2:Y:S08]  /*14b50*/  SHFL.BFLY PT, R177, R135, 0x2, 0x1f ;  /* 0x0c401f0087b17f89 */ /* 0x000eb000000e0000 */
[----:B------:R-:W3:Y:S01]  /*14b60*/  SHFL.BFLY PT, R176, R133, 0x2, 0x1f ;  /* 0x0c401f0085b07f89 */ /* 0x000ee200000e0000 */
[----:B-1----:R-:W-:Y:S07]  /*14b70*/  FMNMX.FTZ R136, R136, R178, !PT ;  /* 0x000000b288887209 */ /* 0x002fee0007810000 */
[----:B------:R-:W1:Y:S01]  /*14b80*/  SHFL.BFLY PT, R178, R136, 0x1, 0x1f ;  /* 0x0c201f0088b27f89 */ /* 0x000e6200000e0000 */
[----:B--2---:R-:W-:Y:S07]  /*14b90*/  FMNMX.FTZ R135, R135, R177, !PT ;  /* 0x000000b187877209 */ /* 0x004fee0007810000 */
[----:B------:R-:W2:Y:S01]  /*14ba0*/  SHFL.BFLY PT, R177, R135, 0x1, 0x1f ;  /* 0x0c201f0087b17f89 */ /* 0x000ea200000e0000 */
[----:B---3--:R-:W-:Y:S07]  /*14bb0*/  FMNMX.FTZ R176, R133, R176, !PT ;  /* 0x000000b085b07209 */ /* 0x008fee0007810000 */
[----:B------:R-:W3:Y:S01]  /*14bc0*/  SHFL.BFLY PT, R179, R176, 0x1, 0x1f ;  /* 0x0c201f00b0b37f89 */ /* 0x000ee200000e0000 */
[----:B-1----:R-:W-:Y:S04]  /*14bd0*/  FMNMX.FTZ R136, R136, R178, !PT ;  /* 0x000000b288887209 */ /* 0x002fe80007810000 */
[C---:B------:R-:W-:Y:S01]  /*14be0*/  FSETP.NEU.FTZ.AND P0, PT, R136.reuse, -INF , PT ;  /* 0xff8000008800780b */ /* 0x040fe20003f1d000 */
[----:B------:R-:W-:Y:S01]  /*14bf0*/  FADD.FTZ R0, -R136, R0 ;  /* 0x0000000088007221 */ /* 0x000fe20000010100 */
[----:B--2---:R-:W-:Y:S03]  /*14c00*/  FMNMX.FTZ R135, R135, R177, !PT ;  /* 0x000000b187877209 */ /* 0x004fe60007810000 */
[----:B------:R-:W-:Y:S04]  /*14c10*/  FMUL.FTZ R0, R0, c[0x0][0x23c] ;  /* 0x00008f0000007a20 */ /* 0x000fe80000410000 */
[----:B------:R1:W2:Y:S01]  /*14c20*/  MUFU.EX2 R133, R0 ;  /* 0x0000000000857308 */ /* 0x0002a20000000800 */
[C---:B------:R-:W-:Y:S01]  /*14c30*/  FMUL.FTZ R184, R135.reuse, c[0x0][0x23c] ;  /* 0x00008f0087b87a20 */ /* 0x040fe20000410000 */
[----:B---3--:R-:W-:Y:S02]  /*14c40*/  FMNMX.FTZ R134, R176, R179, !PT ;  /* 0x000000b3b0867209 */ /* 0x008fe40007810000 */
[----:B------:R-:W-:Y:S03]  /*14c50*/  LDSM.16.MT88.4 R176, [R205+0xa000] ;  /* 0x00a00000cdb0783b */ /* 0x000fe60000004200 */
[----:B------:R-:W-:Y:S02]  /*14c60*/  FMUL.FTZ R185, R134, c[0x0][0x23c] ;  /* 0x00008f0086b97a20 */ /* 0x000fe40000410000 */
[----:B-1----:R-:W-:Y:S01]  /*14c70*/  FADD.FTZ R0, -R135, R3 ;  /* 0x0000000387007221 */ /* 0x002fe20000010100 */
[----:B------:R-:W-:Y:S01]  /*14c80*/  FMNMX.FTZ R3, R10, R138, !PT ;  /* 0x0000008a0a037209 */ /* 0x000fe20007810000 */
[----:B--2---:R-:W-:Y:S02]  /*14c90*/  FMUL.FTZ R36, R133, R36 ;  /* 0x0000002485247220 */ /* 0x004fe40000410000 */
[----:B------:R-:W-:Y:S01]  /*14ca0*/  FMUL.FTZ R0, R0, c[0x0][0x23c] ;  /* 0x00008f0000007a20 */ /* 0x000fe20000410000 */
[----:B------:R-:W-:Y:S01]  /*14cb0*/  FMNMX.FTZ R139, R11, R3, !PT ;  /* 0x000000030b8b7209 */ /* 0x000fe20007810000 */
[C---:B------:R-:W-:Y:S02]  /*14cc0*/  FMUL.FTZ R37, R133.reuse, R37 ;  /* 0x0000002585257220 */ /* 0x040fe40000410000 */
[----:B------:R1:W2:Y:S01]  /*14cd0*/  MUFU.EX2 R132, R0 ;  /* 0x0000000000847308 */ /* 0x0002a20000000800 */
[----:B------:R-:W-:Y:S01]  /*14ce0*/  FMNMX.FTZ R139, R14, R139, !PT ;  /* 0x0000008b0e8b7209 */ /* 0x000fe20007810000 */
[C---:B------:R-:W-:Y:S02]  /*14cf0*/  FMUL.FTZ R48, R133.reuse, R48 ;  /* 0x0000003085307220 */ /* 0x040fe40000410000 */
[----:B------:R-:W-:Y:S01]  /*14d00*/  FMUL.FTZ R49, R133, R49 ;  /* 0x0000003185317220 */ /* 0x000fe20000410000 */
[----:B------:R-:W-:Y:S01]  /*14d10*/  FMNMX.FTZ R139, R15, R139, !PT ;  /* 0x0000008b0f8b7209 */ /* 0x000fe20007810000 */
        /* <DEDUP_REMOVED lines=23> */
[--C-:B------:R-:W-:Y:S01]  /*14e90*/  FFMA.FTZ R18, R18, c[0x0][0x23c], -R184.reuse ;  /* 0x00008f0012127a23 */ /* 0x100fe200000108b8 */
[----:B------:R-:W-:Y:S01]  /*14ea0*/  FSEL R185, R185, RZ, P0 ;  /* 0x000000ffb9b97208 */ /* 0x000fe20000000000 */
[--C-:B------:R-:W-:Y:S02]  /*14eb0*/  FFMA.FTZ R19, R19, c[0x0][0x23c], -R184.reuse ;  /* 0x00008f0013137a23 */ /* 0x100fe400000108b8 */
[----:B------:R-:W-:Y:S02]  /*14ec0*/  FFMA.FTZ R6, R6, c[0x0][0x23c], -R184 ;  /* 0x00008f0006067a23 */ /* 0x000fe400000108b8 */
[----:B------:R-:W-:Y:S02]  /*14ed0*/  FFMA.FTZ R5, R5, c[0x0][0x23c], -R137 ;  /* 0x00008f0005057a23 */ /* 0x000fe40000010889 */
[--C-:B------:R-:W-:Y:S01]  /*14ee0*/  FFMA.FTZ R8, R8, c[0x0][0x23c], -R185.reuse ;  /* 0x00008f0008087a23 */ /* 0x100fe200000108b9 */
[----:B------:R4:W-:Y:S01]  /*14ef0*/  MUFU.EX2 R233, R17 ;  /* 0x0000001100e97308 */ /* 0x0009e20000000800 */
[--C-:B------:R-:W-:Y:S02]  /*14f00*/  FFMA.FTZ R12, R12, c[0x0][0x23c], -R185.reuse ;  /* 0x00008f000c0c7a23 */ /* 0x100fe400000108b9 */
[--C-:B------:R-:W-:Y:S01]  /*14f10*/  FFMA.FTZ R13, R13, c[0x0][0x23c], -R185.reuse ;  /* 0x00008f000d0d7a23 */ /* 0x100fe200000108b9 */
[----:B-1----:R-:W-:Y:S01]  /*14f20*/  FMNMX.FTZ R0, R26, R139, !PT ;  /* 0x0000008b1a007209 */ /* 0x002fe20007810000 */
[C---:B--2---:R-:W-:Y:S02]  /*14f30*/  FMUL.FTZ R40, R3.reuse, R40 ;  /* 0x0000002803287220 */ /* 0x044fe40000410000 */
[----:B------:R-:W-:Y:S01]  /*14f40*/  FMUL.FTZ R41, R3, R41 ;  /* 0x0000002903297220 */ /* 0x000fe20000410000 */
[----:B------:R-:W-:Y:S01]  /*14f50*/  FMNMX.FTZ R0, R27, R0, !PT ;  /* 0x000000001b007209 */ /* 0x000fe20007810000 */
[C---:B------:R-:W-:Y:S01]  /*14f60*/  FMUL.FTZ R44, R3.reuse, R44 ;  /* 0x0000002c032c7220 */ /* 0x040fe20000410000 */
[----:B------:R1:W-:Y:S01]  /*14f70*/  MUFU.EX2 R231, R18 ;  /* 0x0000001200e77308 */ /* 0x0003e20000000800 */
[----:B------:R-:W-:Y:S01]  /*14f80*/  FMUL.FTZ R45, R3, R45 ;  /* 0x0000002d032d7220 */ /* 0x000fe20000410000 */
[----:B------:R-:W-:Y:S01]  /*14f90*/  FMNMX.FTZ R0, R30, R0, !PT ;  /* 0x000000001e007209 */ /* 0x000fe20007810000 */
[C---:B------:R-:W-:Y:S01]  /*14fa0*/  FMUL.FTZ R50, R132.reuse, R50 ;  /* 0x0000003284327220 */ /* 0x040fe20000410000 */
[----:B---3--:R-:W-:Y:S01]  /*14fb0*/  MOV R16, UR31 ;  /* 0x0000001f00107c02 */ /* 0x008fe20008000f00 */
[C---:B------:R-:W-:Y:S01]  /*14fc0*/  FMUL.FTZ R51, R132.reuse, R51 ;  /* 0x0000003384337220 */ /* 0x040fe20000410000 */
[----:B------:R-:W-:Y:S01]  /*14fd0*/  FMNMX.FTZ R0, R31, R0, !PT ;  /* 0x000000001f007209 */ /* 0x000fe20007810000 */
[C---:B------:R-:W-:Y:S01]  /*14fe0*/  FMUL.FTZ R54, R132.reuse, R54 ;  /* 0x0000003684367220 */ /* 0x040fe20000410000 */
[----:B------:R-:W-:Y:S01]  /*14ff0*/  LOP3.LUT R16, R237, UR27, R16, 0x96, !PT ;  /* 0x0000001bed107c12 */ /* 0x000fe2000f8e9610 */
[----:B------:R-:W-:Y:S01]  /*15000*/  FMUL.FTZ R55, R132, R55 ;  /* 0x0000003784377220 */ /* 0x000fe20000410000 */
[----:B------:R2:W3:Y:S01]  /*15010*/  MUFU.EX2 R232, R19 ;  /* 0x0000001300e87308 */ /* 0x0004e20000000800 */
[----:B------:R-:W5:Y:S01]  /*15020*/  SHFL.BFLY PT, R2, R0, 0x2, 0x1f ;  /* 0x0c401f0000027f89 */ /* 0x000f6200000e0000 */
[----:B------:R-:W-:Y:S01]  /*15030*/  FMUL.FTZ R56, R3, R56 ;  /* 0x0000003803387220 */ /* 0x000fe20000410000 */
[----:B------:R-:W-:Y:S01]  /*15040*/  UIADD3 UR27, UR27, -0x1, URZ ;  /* 0xffffffff1b1b7890 */ /* 0x000fe2000fffe03f */
[----:B------:R-:W-:Y:S01]  /*15050*/  IMAD.WIDE.U32 R174, R16, -0x326172a9, RZ ;  /* 0xcd9e8d5710ae7825 */ /* 0x000fe200078e00ff */
[--C-:B------:R-:W-:Y:S03]  /*15060*/  LOP3.LUT R16, R239, UR15, R236.reuse, 0x96, !PT ;  /* 0x0000000fef107c12 */ /* 0x100fe6000f8e96ec */
[----:B------:R-:W-:Y:S02]  /*15070*/  FMUL.FTZ R57, R3, R57 ;  /* 0x0000003903397220 */ /* 0x000fe40000410000 */
[----:B------:R3:W-:Y:S01]  /*15080*/  MUFU.EX2 R228, R6 ;  /* 0x0000000600e47308 */ /* 0x0007e20000000800 */
[----:B----4-:R-:W-:Y:S01]  /*15090*/  IMAD.WIDE.U32 R16, R16, -0x326172a9, RZ ;  /* 0xcd9e8d5710107825 */ /* 0x010fe200078e00ff */
[----:B-1----:R-:W-:Y:S03]  /*150a0*/  LOP3.LUT R18, R241, UR15, R236, 0x96, !PT ;  /* 0x0000000ff1127c12 */ /* 0x002fe6000f8e96ec */
[C---:B------:R-:W-:Y:S02]  /*150b0*/  FMUL.FTZ R60, R3.reuse, R60 ;  /* 0x0000003c033c7220 */ /* 0x040fe40000410000 */
[----:B------:R-:W-:Y:S02]  /*150c0*/  FMUL.FTZ R61, R3, R61 ;  /* 0x0000003d033d7220 */ /* 0x000fe40000410000 */
[C---:B------:R-:W-:Y:S01]  /*150d0*/  FMUL.FTZ R66, R132.reuse, R66 ;  /* 0x0000004284427220 */ /* 0x040fe20000410000 */
[----:B------:R1:W-:Y:S01]  /*150e0*/  MUFU.EX2 R230, R4 ;  /* 0x0000000400e67308 */ /* 0x0003e20000000800 */
[C---:B------:R-:W-:Y:S02]  /*150f0*/  FMUL.FTZ R67, R132.reuse, R67 ;  /* 0x0000004384437220 */ /* 0x040fe40000410000 */
[----:B------:R-:W-:Y:S01]  /*15100*/  FMUL.FTZ R70, R132, R70 ;  /* 0x0000004684467220 */ /* 0x000fe20000410000 */
[----:B-----5:R-:W-:Y:S01]  /*15110*/  FMNMX.FTZ R0, R0, R2, !PT ;  /* 0x0000000200007209 */ /* 0x020fe20007810000 */
[----:B--2---:R-:W-:Y:S04]  /*15120*/  IMAD.WIDE.U32 R18, R18, -0x326172a9, RZ ;  /* 0xcd9e8d5712127825 */ /* 0x004fe800078e00ff */
[----:B------:R-:W2:Y:S01]  /*15130*/  SHFL.BFLY PT, R2, R0, 0x1, 0x1f ;  /* 0x0c201f0000027f89 */ /* 0x000ea200000e0000 */
[----:B------:R4:W-:Y:S01]  /*15140*/  MUFU.EX2 R229, R5 ;  /* 0x0000000500e57308 */ /* 0x0009e20000000800 */
[--C-:B------:R-:W-:Y:S01]  /*15150*/  LOP3.LUT R172, R19, UR14, R174.reuse, 0x96, !PT ;  /* 0x0000000e13ac7c12 */ /* 0x100fe2000f8e96ae */
[----:B------:R-:W-:Y:S01]  /*15160*/  FMUL.FTZ R71, R132, R71 ;  /* 0x0000004784477220 */ /* 0x000fe20000410000 */
[----:B---3--:R-:W-:Y:S01]  /*15170*/  LOP3.LUT R6, R17, UR14, R174, 0x96, !PT ;  /* 0x0000000e11067c12 */ /* 0x008fe2000f8e96ae */
[----:B------:R-:W-:Y:S01]  /*15180*/  FFMA.FTZ R17, R7, c[0x0][0x23c], -R184 ;  /* 0x00008f0007117a23 */ /* 0x000fe200000108b8 */
[C---:B------:R-:W-:Y:S01]  /*15190*/  LOP3.LUT R19, R175.reuse, UR16, R242, 0x96, !PT ;  /* 0x00000010af137c12 */ /* 0x040fe2000f8e96f2 */
[----:B------:R-:W-:Y:S04]  /*151a0*/  IMAD.WIDE.U32 R172, R172, -0x2daee0ad, RZ ;  /* 0xd2511f53acac7825 */ /* 0x000fe800078e00ff */
[----:B------:R3:W5:Y:S01]  /*151b0*/  MUFU.EX2 R227, R17 ;  /* 0x0000001100e37308 */ /* 0x0007620000000800 */
[----:B------:R-:W-:Y:S01]  /*151c0*/  IMAD.WIDE.U32 R6, R6, -0x2daee0ad, RZ ;  /* 0xd2511f5306067825 */ /* 0x000fe200078e00ff */
[----:B-1----:R-:W-:Y:S03]  /*151d0*/  LOP3.LUT R4, R175, UR16, R244, 0x96, !PT ;  /* 0x00000010af047c12 */ /* 0x002fe6000f8e96f4 */
[----:B------:R-:W-:Y:S04]  /*151e0*/  IMAD.WIDE.U32 R174, R19, -0x2daee0ad, RZ ;  /* 0xd2511f5313ae7825 */ /* 0x000fe800078e00ff */
[----:B------:R-:W-:Y:S01]  /*151f0*/  FMUL.FTZ R72, R3, R72 ;  /* 0x0000004803487220 */ /* 0x000fe20000410000 */
[----:B------:R1:W-:Y:S01]  /*15200*/  MUFU.EX2 R226, R8 ;  /* 0x0000000800e27308 */ /* 0x0003e20000000800 */
[----:B------:R-:W-:Y:S01]  /*15210*/  LOP3.LUT R7, R7, UR11, R174, 0x96, !PT ;  /* 0x0000000b07077c12 */ /* 0x000fe2000f8e96ae */
[----:B------:R-:W-:Y:S01]  /*15220*/  FMUL.FTZ R73, R3, R73 ;  /* 0x0000004903497220 */ /* 0x000fe20000410000 */
[----:B--2---:R-:W-:Y:S01]  /*15230*/  FMNMX.FTZ R2, R0, R2, !PT ;  /* 0x0000000200027209 */ /* 0x004fe20007810000 */
[----:B----4-:R-:W-:Y:S03]  /*15240*/  IMAD.WIDE.U32 R4, R4, -0x2daee0ad, RZ ;  /* 0xd2511f5304047825 */ /* 0x010fe600078e00ff */
[C---:B------:R-:W-:Y:S01]  /*15250*/  FSETP.NEU.FTZ.AND P0, PT, R2.reuse, -INF , PT ;  /* 0xff8000000200780b */ /* 0x040fe20003f1d000 */
[----:B------:R-:W-:Y:S01]  /*15260*/  FMUL.FTZ R186, R2, c[0x0][0x23c] ;  /* 0x00008f0002ba7a20 */ /* 0x000fe20000410000 */
[----:B------:R-:W-:Y:S01]  /*15270*/  LOP3.LUT R5, R5, UR13, R240, 0x96, !PT ;  /* 0x0000000d05057c12 */ /* 0x000fe2000f8e96f0 */
[----:B------:R-:W-:Y:S01]  /*15280*/  IMAD.WIDE.U32 R194, R7, -0x326172a9, RZ ;  /* 0xcd9e8d5707c27825 */ /* 0x000fe200078e00ff */
[----:B------:R-:W-:Y:S01]  /*15290*/  LOP3.LUT R139, R173, UR11, R4, 0x96, !PT ;  /* 0x0000000bad8b7c12 */ /* 0x000fe2000f8e9604 */
[----:B------:R-:W-:Y:S01]  /*152a0*/  MUFU.EX2 R222, R12 ;  /* 0x0000000c00de7308 */ /* 0x000fe20000000800 */
[----:B------:R-:W-:Y:S01]  /*152b0*/  FSEL R186, R186, RZ, P0 ;  /* 0x000000ffbaba7208 */ /* 0x000fe20000000000 */
[----:B------:R-:W-:Y:S01]  /*152c0*/  FFMA.FTZ R7, R9, c[0x0][0x23c], -R185 ;  /* 0x00008f0009077a23 */ /* 0x000fe200000108b9 */
[----:B---3--:R-:W-:Y:S01]  /*152d0*/  LOP3.LUT R17, R175, UR13, R238, 0x96, !PT ;  /* 0x0000000daf117c12 */ /* 0x008fe2000f8e96ee */
[----:B------:R-:W-:Y:S01]  /*152e0*/  IMAD.WIDE.U32 R4, R5, -0x326172a9, RZ ;  /* 0xcd9e8d5705047825 */ /* 0x000fe200078e00ff */
[----:B------:R-:W-:Y:S02]  /*152f0*/  F2FP.BF16.PACK_AB R175, R232, R231 ;  /* 0x000000e7e8af723e */ /* 0x000fe400000010ff */
[----:B-----5:R-:W-:Y:S01]  /*15300*/  F2FP.BF16.PACK_AB R173, R227, R228 ;  /* 0x000000e4e3ad723e */ /* 0x020fe200000010ff */
[----:B------:R-:W-:Y:S01]  /*15310*/  FFMA.FTZ R10, R10, c[0x0][0x23c], -R186 ;  /* 0x00008f000a0a7a23 */ /* 0x000fe200000108ba */
[----:B------:R-:W-:Y:S01]  /*15320*/  LOP3.LUT R5, R5, UR12, R18, 0x96, !PT ;  /* 0x0000000c05057c12 */ /* 0x000fe2000f8e9612 */
[----:B------:R2:W-:Y:S01]  /*15330*/  MUFU.EX2 R225, R7 ;  /* 0x0000000700e17308 */ /* 0x0005e20000000800 */
[----:B------:R-:W-:Y:S04]  /*15340*/  IMAD.WIDE.U32 R18, R17, -0x326172a9, RZ ;  /* 0xcd9e8d5711127825 */ /* 0x000fe800078e00ff */
[----:B------:R-:W-:Y:S01]  /*15350*/  IMAD.WIDE.U32 R190, R139, -0x326172a9, RZ ;  /* 0xcd9e8d578bbe7825 */ /* 0x000fe200078e00ff */
[----:B-1----:R-:W-:Y:S02]  /*15360*/  LOP3.LUT R8, R19, UR12, R16, 0x96, !PT ;  /* 0x0000000c13087c12 */ /* 0x002fe4000f8e9610 */
[----:B------:R-:W-:Y:S01]  /*15370*/  LOP3.LUT R16, R195, UR10, R18, 0x96, !PT ;  /* 0x0000000ac3107c12 */ /* 0x000fe2000f8e9612 */
[----:B------:R-:W-:Y:S01]  /*15380*/  FFMA.FTZ R11, R11, c[0x0][0x23c], -R186 ;  /* 0x00008f000b0b7a23 */ /* 0x000fe200000108ba */
[----:B------:R1:W-:Y:S01]  /*15390*/  MUFU.EX2 R224, R10 ;  /* 0x0000000a00e07308 */ /* 0x0003e20000000800 */
[----:B------:R-:W-:Y:S01]  /*153a0*/  LOP3.LUT R0, R191, UR10, R4, 0x96, !PT ;  /* 0x0000000abf007c12 */ /* 0x000fe2000f8e9604 */
[----:B------:R-:W-:Y:S04]  /*153b0*/  IMAD.WIDE.U32 R4, R5, -0x2daee0ad, RZ ;  /* 0xd2511f5305047825 */ /* 0x000fe800078e00ff */
[----:B------:R-:W-:Y:S01]  /*153c0*/  IMAD.WIDE.U32 R198, R16, -0x2daee0ad, RZ ;  /* 0xd2511f5310c67825 */ /* 0x000fe200078e00ff */
[----:B------:R-:W-:Y:S02]  /*153d0*/  LOP3.LUT R5, R5, UR9, R172, 0x96, !PT ;  /* 0x0000000905057c12 */ /* 0x000fe4000f8e96ac */
[----:B------:R-:W-:Y:S01]  /*153e0*/  F2FP.BF16.PACK_AB R172, R229, R230 ;  /* 0x000000e6e5ac723e */ /* 0x000fe200000010ff */
[----:B------:R-:W-:Y:S01]  /*153f0*/  IMAD.WIDE.U32 R8, R8, -0x2daee0ad, RZ ;  /* 0xd2511f5308087825 */ /* 0x000fe200078e00ff */
[----:B------:R-:W3:Y:S03]  /*15400*/  MUFU.EX2 R223, R11 ;  /* 0x0000000b00df7308 */ /* 0x000ee60000000800 */
[----:B------:R-:W-:Y:S04]  /*15410*/  IMAD.WIDE.U32 R192, R0, -0x2daee0ad, RZ ;  /* 0xd2511f5300c07825 */ /* 0x000fe800078e00ff */
[----:B------:R-:W-:Y:S01]  /*15420*/  IMAD.WIDE.U32 R188, R5, -0x326172a9, RZ ;  /* 0xcd9e8d5705bc7825 */ /* 0x000fe200078e00ff */
[----:B--2---:R-:W-:Y:S02]  /*15430*/  LOP3.LUT R7, R193, UR5, R4, 0x96, !PT ;  /* 0x00000005c1077c12 */ /* 0x004fe4000f8e9604 */
[----:B------:R-:W-:Y:S01]  /*15440*/  LOP3.LUT R4, R199, UR5, R8, 0x96, !PT ;  /* 0x00000005c7047c12 */ /* 0x000fe2000f8e9608 */
[----:B------:R-:W-:Y:S01]  /*15450*/  FFMA.FTZ R14, R14, c[0x0][0x23c], -R186 ;  /* 0x00008f000e0e7a23 */ /* 0x000fe200000108ba */
[----:B------:R-:W-:Y:S01]  /*15460*/  LOP3.LUT R8, R9, UR9, R6, 0x96, !PT ;  /* 0x0000000909087c12 */ /* 0x000fe2000f8e9606 */
[----:B------:R-:W-:Y:S01]  /*15470*/  IMAD.WIDE.U32 R6, R7, -0x326172a9, RZ ;  /* 0xcd9e8d5707067825 */ /* 0x000fe200078e00ff */
[----:B------:R2:W4:Y:S03]  /*15480*/  MUFU.EX2 R221, R13 ;  /* 0x0000000d00dd7308 */ /* 0x0005260000000800 */
[----:B------:R-:W-:Y:S01]  /*15490*/  IMAD.WIDE.U32 R4, R4, -0x326172a9, RZ ;  /* 0xcd9e8d5704047825 */ /* 0x000fe200078e00ff */
[C---:B------:R-:W-:Y:S02]  /*154a0*/  LOP3.LUT R18, R6.reuse, 0xff, RZ, 0xc0, !PT ;  /* 0x000000ff06127812 */ /* 0x040fe400078ec0ff */
[----:B-1----:R-:W-:Y:S01]  /*154b0*/  LOP3.LUT R10, R6, 0xffff, RZ, 0xc0, !PT ;  /* 0x0000ffff060a7812 */ /* 0x002fe200078ec0ff */
[----:B------:R-:W-:Y:S01]  /*154c0*/  IMAD.WIDE.U32 R202, R8, -0x326172a9, RZ ;  /* 0xcd9e8d5708ca7825 */ /* 0x000fe200078e00ff */
[--C-:B------:R-:W-:Y:S02]  /*154d0*/  SHF.R.U32.HI R16, RZ, 0x10, R6.reuse ;  /* 0x00000010ff107819 */ /* 0x100fe40000011606 */
[----:B------:R-:W-:Y:S01]  /*154e0*/  SHF.R.U32.HI R17, RZ, 0x18, R6 ;  /* 0x00000018ff117819 */ /* 0x000fe20000011606 */
[----:B------:R-:W-:Y:S01]  /*154f0*/  FFMA.FTZ R15, R15, c[0x0][0x23c], -R186 ;  /* 0x00008f000f0f7a23 */ /* 0x000fe200000108ba */
[----:B------:R-:W-:Y:S01]  /*15500*/  LOP3.LUT R6, R7, UR17, R188, 0x96, !PT ;  /* 0x0000001107067c12 */ /* 0x000fe2000f8e96bc */
[----:B------:R-:W-:Y:S01]  /*15510*/  MUFU.EX2 R220, R14 ;  /* 0x0000000e00dc7308 */ /* 0x000fe20000000800 */
[----:B------:R-:W-:Y:S01]  /*15520*/  LOP3.LUT R0, R5, UR17, R202, 0x96, !PT ;  /* 0x0000001105007c12 */ /* 0x000fe2000f8e96ca */
[----:B------:R-:W-:Y:S01]  /*15530*/  FMUL.FTZ R19, R132, R155 ;  /* 0x0000009b84137220 */ /* 0x000fe20000410000 */
[----:B------:R-:W-:Y:S01]  /*15540*/  LOP3.LUT R7, R4, 0xffff, RZ, 0xc0, !PT ;  /* 0x0000ffff04077812 */ /* 0x000fe200078ec0ff */
[C---:B------:R-:W-:Y:S01]  /*15550*/  FMUL.FTZ R76, R3.reuse, R76 ;  /* 0x0000004c034c7220 */ /* 0x040fe20000410000 */
[----:B------:R-:W-:Y:S01]  /*15560*/  SHF.R.U32.HI R10, RZ, 0x8, R10 ;  /* 0x00000008ff0a7819 */ /* 0x000fe2000001160a */
[C---:B------:R-:W-:Y:S01]  /*15570*/  FMUL.FTZ R77, R3.reuse, R77 ;  /* 0x0000004d034d7220 */ /* 0x040fe20000410000 */
[--C-:B------:R-:W-:Y:S01]  /*15580*/  SHF.R.U32.HI R12, RZ, 0x18, R4.reuse ;  /* 0x00000018ff0c7819 */ /* 0x100fe20000011604 */
[----:B------:R-:W-:Y:S01]  /*15590*/  FMUL.FTZ R82, R132, R82 ;  /* 0x0000005284527220 */ /* 0x000fe20000410000 */
[----:B------:R-:W-:Y:S01]  /*155a0*/  LOP3.LUT R9, R4, 0xff, RZ, 0xc0, !PT ;  /* 0x000000ff04097812 */ /* 0x000fe200078ec0ff */
[----:B------:R-:W1:Y:S01]  /*155b0*/  MUFU.EX2 R202, R15 ;  /* 0x0000000f00ca7308 */ /* 0x000e620000000800 */
[----:B------:R-:W-:Y:S01]  /*155c0*/  SHF.R.U32.HI R8, RZ, 0x10, R4 ;  /* 0x00000010ff087819 */ /* 0x000fe20000011604 */
[----:B--2---:R-:W-:Y:S01]  /*155d0*/  FMUL.FTZ R13, R3, R149 ;  /* 0x00000095030d7220 */ /* 0x004fe20000410000 */
[----:B------:R-:W-:Y:S01]  /*155e0*/  LOP3.LUT R5, R16, 0xff, RZ, 0xc0, !PT ;  /* 0x000000ff10057812 */ /* 0x000fe200078ec0ff */
[----:B------:R-:W-:Y:S01]  /*155f0*/  FMUL.FTZ R83, R132, R83 ;  /* 0x0000005384537220 */ /* 0x000fe20000410000 */
[----:B------:R-:W-:Y:S01]  /*15600*/  SHF.R.U32.HI R7, RZ, 0x8, R7 ;  /* 0x00000008ff077819 */ /* 0x000fe20000011607 */
[----:B------:R-:W-:Y:S01]  /*15610*/  FMUL.FTZ R85, R133, R85 ;  /* 0x0000005585557220 */ /* 0x000fe20000410000 */
[----:B------:R-:W-:Y:S01]  /*15620*/  LOP3.LUT R4, R0, 0xffff, RZ, 0xc0, !PT ;  /* 0x0000ffff00047812 */ /* 0x000fe200078ec0ff */
[----:B------:R-:W-:Y:S01]  /*15630*/  FMUL.FTZ R86, R132, R86 ;  /* 0x0000005684567220 */ /* 0x000fe20000410000 */
[----:B------:R-:W-:Y:S01]  /*15640*/  PRMT R18, R18, 0x5410, R10 ;  /* 0x0000541012127816 */ /* 0x000fe2000000000a */
[----:B------:R-:W-:Y:S01]  /*15650*/  FMUL.FTZ R87, R132, R87 ;  /* 0x0000005784577220 */ /* 0x000fe20000410000 */
[----:B------:R-:W-:Y:S01]  /*15660*/  PRMT R17, R5, 0x5410, R17 ;  /* 0x0000541005117816 */ /* 0x000fe20000000011 */
[----:B------:R-:W-:Y:S01]  /*15670*/  FMUL.FTZ R88, R3, R88 ;  /* 0x0000005803587220 */ /* 0x000fe20000410000 */
[----:B------:R-:W-:Y:S01]  /*15680*/  PRMT R16, R9, 0x5410, R7 ;  /* 0x0000541009107816 */ /* 0x000fe20000000007 */
[--C-:B------:R-:W-:Y:S01]  /*15690*/  HSET2.LE.AND R174, R18, R235.reuse, PT ;  /* 0x000000eb12ae7233 */ /* 0x100fe20003803000 */
[----:B------:R-:W-:Y:S01]  /*156a0*/  LOP3.LUT R10, R8, 0xff, RZ, 0xc0, !PT ;  /* 0x000000ff080a7812 */ /* 0x000fe200078ec0ff */
[----:B------:R-:W-:Y:S01]  /*156b0*/  FMUL.FTZ R18, R132, R154 ;  /* 0x0000009a84127220 */ /* 0x000fe20000410000 */
[----:B------:R-:W-:Y:S01]  /*156c0*/  LOP3.LUT R5, R6, 0xffff, RZ, 0xc0, !PT ;  /* 0x0000ffff06057812 */ /* 0x000fe200078ec0ff */
[----:B------:R-:W-:Y:S01]  /*156d0*/  FMUL.FTZ R89, R3, R89 ;  /* 0x0000005903597220 */ /* 0x000fe20000410000 */
[----:B------:R-:W-:Y:S01]  /*156e0*/  SHF.R.U32.HI R7, RZ, 0x10, R6 ;  /* 0x00000010ff077819 */ /* 0x000fe20000011606 */
[--C-:B------:R-:W-:Y:S01]  /*156f0*/  FFMA.FTZ R32, R32, c[0x0][0x23c], -R137.reuse ;  /* 0x00008f0020207a23 */ /* 0x100fe20000010889 */
[----:B------:R-:W-:Y:S01]  /*15700*/  LOP3.LUT R8, R0, 0xff, RZ, 0xc0, !PT ;  /* 0x000000ff00087812 */ /* 0x000fe200078ec0ff */
[----:B------:R-:W-:Y:S01]  /*15710*/  FFMA.FTZ R33, R33, c[0x0][0x23c], -R137 ;  /* 0x00008f0021217a23 */ /* 0x000fe20000010889 */
[----:B------:R-:W-:Y:S01]  /*15720*/  SHF.R.U32.HI R4, RZ, 0x8, R4 ;  /* 0x00000008ff047819 */ /* 0x000fe20000011604 */
[--C-:B------:R-:W-:Y:S01]  /*15730*/  FFMA.FTZ R34, R34, c[0x0][0x23c], -R184.reuse ;  /* 0x00008f0022227a23 */ /* 0x100fe200000108b8 */
[----:B------:R-:W-:Y:S01]  /*15740*/  LOP3.LUT R11, R6, 0xff, RZ, 0xc0, !PT ;  /* 0x000000ff060b7812 */ /* 0x000fe200078ec0ff */
[----:B------:R-:W-:Y:S01]  /*15750*/  FFMA.FTZ R35, R35, c[0x0][0x23c], -R184 ;  /* 0x00008f0023237a23 */ /* 0x000fe200000108b8 */
[----:B------:R-:W-:Y:S01]  /*15760*/  PRMT R8, R8, 0x5410, R4 ;  /* 0x0000541008087816 */ /* 0x000fe20000000004 */
[----:B------:R2:W-:Y:S01]  /*15770*/  MUFU.EX2 R201, R32 ;  /* 0x0000002000c97308 */ /* 0x0005e20000000800 */
[----:B------:R-:W-:Y:S01]  /*15780*/  SHF.R.U32.HI R4, RZ, 0x10, R0 ;  /* 0x00000010ff047819 */ /* 0x000fe20000011600 */
[----:B------:R-:W-:Y:S01]  /*15790*/  FMUL.FTZ R92, R3, R92 ;  /* 0x0000005c035c7220 */ /* 0x000fe20000410000 */
[----:B------:R-:W-:Y:S01]  /*157a0*/  SHF.R.U32.HI R9, RZ, 0x18, R6 ;  /* 0x00000018ff097819 */ /* 0x000fe20000011606 */
[--C-:B------:R-:W-:Y:S01]  /*157b0*/  HSET2.LE.AND R180, R8, R235.reuse, PT ;  /* 0x000000eb08b47233 */ /* 0x100fe20003803000 */
[----:B------:R-:W-:Y:S01]  /*157c0*/  SHF.R.U32.HI R6, RZ, 0x8, R5 ;  /* 0x00000008ff067819 */ /* 0x000fe20000011605 */
[--C-:B------:R-:W-:Y:S01]  /*157d0*/  HSET2.LE.AND R8, R16, R235.reuse, PT ;  /* 0x000000eb10087233 */ /* 0x100fe20003803000 */
[----:B------:R-:W-:Y:S01]  /*157e0*/  LOP3.LUT R5, R7, 0xff, RZ, 0xc0, !PT ;  /* 0x000000ff07057812 */ /* 0x000fe200078ec0ff */
[----:B------:R-:W-:Y:S01]  /*157f0*/  FMUL.FTZ R16, R133, R152 ;  /* 0x0000009885107220 */ /* 0x000fe20000410000 */
[----:B------:R-:W-:Y:S01]  /*15800*/  SHF.R.U32.HI R7, RZ, 0x18, R0 ;  /* 0x00000018ff077819 */ /* 0x000fe20000011600 */
[----:B------:R-:W-:Y:S01]  /*15810*/  FADD.FTZ R0, -R2, R138 ;  /* 0x0000008a02007221 */ /* 0x000fe20000010100 */
[----:B------:R-:W-:Y:S01]  /*15820*/  PRMT R11, R11, 0x5410, R6 ;  /* 0x000054100b0b7816 */ /* 0x000fe20000000006 */
[----:B------:R-:W-:Y:S01]  /*15830*/  FMUL.FTZ R93, R3, R93 ;  /* 0x0000005d035d7220 */ /* 0x000fe20000410000 */
[----:B------:R-:W-:Y:S01]  /*15840*/  LOP3.LUT R6, R4, 0xff, RZ, 0xc0, !PT ;  /* 0x000000ff04067812 */ /* 0x000fe200078ec0ff */
[----:B------:R-:W-:Y:S01]  /*15850*/  FMUL.FTZ R0, R0, c[0x0][0x23c] ;  /* 0x00008f0000007a20 */ /* 0x000fe20000410000 */
[----:B------:R-:W-:Y:S01]  /*15860*/  PRMT R9, R5, 0x5410, R9 ;  /* 0x0000541005097816 */ /* 0x000fe20000000009 */
[--C-:B------:R-:W-:Y:S01]  /*15870*/  HSET2.LE.AND R5, R17, R235.reuse, PT ;  /* 0x000000eb11057233 */ /* 0x100fe20003803000 */
[----:B------:R-:W-:Y:S01]  /*15880*/  PRMT R6, R6, 0x5410, R7 ;  /* 0x0000541006067816 */ /* 0x000fe20000000007 */
[----:B------:R-:W-:Y:S01]  /*15890*/  FMUL.FTZ R17, R133, R153 ;  /* 0x0000009985117220 */ /* 0x000fe20000410000 */
[----:B------:R-:W-:Y:S01]  /*158a0*/  F2FP.BF16.PACK_AB R4, R233, R234 ;  /* 0x000000eae904723e */ /* 0x000fe200000010ff */
[----:B------:R-:W5:Y:S01]  /*158b0*/  MUFU.EX2 R0, R0 ;  /* 0x0000000000007308 */ /* 0x000f620000000800 */
[----:B------:R-:W-:Y:S01]  /*158c0*/  LOP3.LUT R175, R5, R175, RZ, 0xc0, !PT ;  /* 0x000000af05af7212 */ /* 0x000fe200078ec0ff */
[--C-:B------:R-:W-:Y:S01]  /*158d0*/  HSET2.LE.AND R5, R9, R235.reuse, PT ;  /* 0x000000eb09057233 */ /* 0x100fe20003803000 */
[----:B------:R-:W-:Y:S01]  /*158e0*/  LOP3.LUT R174, R174, R4, RZ, 0xc0, !PT ;  /* 0x00000004aeae7212 */ /* 0x000fe200078ec0ff */
[--C-:B------:R-:W-:Y:S01]  /*158f0*/  HSET2.LE.AND R4, R11, R235.reuse, PT ;  /* 0x000000eb0b047233 */ /* 0x100fe20003803000 */
[----:B---3--:R-:W-:Y:S01]  /*15900*/  F2FP.BF16.PACK_AB R7, R223, R224 ;  /* 0x000000e0df07723e */ /* 0x008fe200000010ff */
[--C-:B------:R-:W-:Y:S01]  /*15910*/  HSET2.LE.AND R181, R6, R235.reuse, PT ;  /* 0x000000eb06b57233 */ /* 0x100fe20003803000 */
[----:B------:R-:W-:Y:S01]  /*15920*/  F2FP.BF16.PACK_AB R6, R225, R226 ;  /* 0x000000e2e106723e */ /* 0x000fe200000010ff */
[----:B--2---:R-:W-:Y:S01]  /*15930*/  FMUL.FTZ R32, R3, R156 ;  /* 0x0000009c03207220 */ /* 0x004fe20000410000 */
        /* <DEDUP_REMOVED lines=9> */
[----:B------:R-:W2:Y:S01]  /*159d0*/  LDSM.16.MT88.4 R140, [R207+0xa000] ;  /* 0x00a00000cf8c783b */ /* 0x000ea20000004200 */
[----:B----4-:R-:W-:Y:S01]  /*159e0*/  F2FP.BF16.PACK_AB R182, R221, R222 ;  /* 0x000000deddb6723e */ /* 0x010fe200000010ff */
[C---:B------:R-:W-:Y:S01]  /*159f0*/  FMUL.FTZ R12, R3.reuse, R148 ;  /* 0x00000094030c7220 */ /* 0x040fe20000410000 */
[----:B-1----:R-:W-:Y:S01]  /*15a00*/  F2FP.BF16.PACK_AB R183, R202, R220 ;  /* 0x000000dccab7723e */ /* 0x002fe200000010ff */
[--C-:B------:R-:W-:Y:S01]  /*15a10*/  HSET2.LE.AND R9, R10, R235.reuse, PT ;  /* 0x000000eb0a097233 */ /* 0x100fe20003803000 */
[-C--:B------:R-:W-:Y:S01]  /*15a20*/  HMMA.16816.F32.BF16 R4, R172, R176.reuse, R4 ;  /* 0x000000b0ac04723c */ /* 0x080fe20000041804 */
[----:B-----5:R-:W-:Y:S01]  /*15a30*/  FMUL.FTZ R10, R0, R146 ;  /* 0x00000092000a7220 */ /* 0x020fe20000410000 */
[----:B------:R-:W-:Y:S01]  /*15a40*/  LOP3.LUT R182, R8, R182, RZ, 0xc0, !PT ;  /* 0x000000b608b67212 */ /* 0x000fe200078ec0ff */
[----:B------:R-:W-:Y:S01]  /*15a50*/  FMUL.FTZ R8, R3, R144 ;  /* 0x0000009003087220 */ /* 0x000fe20000410000 */
[----:B------:R-:W-:Y:S01]  /*15a60*/  LOP3.LUT R183, R9, R183, RZ, 0xc0, !PT ;  /* 0x000000b709b77212 */ /* 0x000fe200078ec0ff */
[----:B------:R-:W-:Y:S01]  /*15a70*/  FMUL.FTZ R9, R3, R145 ;  /* 0x0000009103097220 */ /* 0x000fe20000410000 */
[----:B------:R1:W-:Y:S01]  /*15a80*/  MUFU.EX2 R200, R33 ;  /* 0x0000002100c87308 */ /* 0x0003e20000000800 */
[C---:B------:R-:W-:Y:S01]  /*15a90*/  FMUL.FTZ R11, R0.reuse, R147 ;  /* 0x00000093000b7220 */ /* 0x040fe20000410000 */
[----:B------:R-:W-:Y:S01]  /*15aa0*/  LOP3.LUT R138, R189, UR8, R190, 0x96, !PT ;  /* 0x00000008bd8a7c12 */ /* 0x000fe2000f8e96be */
[----:B------:R-:W3:Y:S03]  /*15ab0*/  LDSM.16.MT88.4 R144, [R210+0xa000] ;  /* 0x00a00000d290783b */ /* 0x000ee60000004200 */
[C---:B------:R-:W-:Y:S01]  /*15ac0*/  FMUL.FTZ R14, R0.reuse, R150 ;  /* 0x00000096000e7220 */ /* 0x040fe20000410000 */
[----:B------:R-:W-:Y:S01]  /*15ad0*/  LOP3.LUT R148, R203, UR8, R194, 0x96, !PT ;  /* 0x00000008cb947c12 */ /* 0x000fe2000f8e96c2 */
[C---:B------:R-:W-:Y:S01]  /*15ae0*/  HMMA.16816.F32.BF16 R8, R180.reuse, R176, R8 ;  /* 0x000000b0b408723c */ /* 0x040fe20000041808 */
[C---:B------:R-:W-:Y:S01]  /*15af0*/  FMUL.FTZ R15, R0.reuse, R151 ;  /* 0x00000097000f7220 */ /* 0x040fe20000410000 */
[----:B------:R4:W-:Y:S01]  /*15b00*/  MUFU.EX2 R197, R34 ;  /* 0x0000002200c57308 */ /* 0x0009e20000000800 */
[C---:B------:R-:W-:Y:S02]  /*15b10*/  FMUL.FTZ R42, R0.reuse, R42 ;  /* 0x0000002a002a7220 */ /* 0x040fe40000410000 */
[C---:B------:R-:W-:Y:S02]  /*15b20*/  FMUL.FTZ R43, R0.reuse, R43 ;  /* 0x0000002b002b7220 */ /* 0x040fe40000410000 */
[C---:B------:R-:W-:Y:S01]  /*15b30*/  FMUL.FTZ R46, R0.reuse, R46 ;  /* 0x0000002e002e7220 */ /* 0x040fe20000410000 */
[-C--:B------:R-:W-:Y:S01]  /*15b40*/  HMMA.16816.F32.BF16 R12, R180, R178.reuse, R12 ;  /* 0x000000b2b40c723c */ /* 0x080fe2000004180c */
[C---:B------:R-:W-:Y:S03]  /*15b50*/  FMUL.FTZ R47, R0.reuse, R47 ;  /* 0x0000002f002f7220 */ /* 0x040fe60000410000 */
[C---:B------:R-:W-:Y:S01]  /*15b60*/  FMUL.FTZ R58, R0.reuse, R58 ;  /* 0x0000003a003a7220 */ /* 0x040fe20000410000 */
[----:B------:R-:W5:Y:S01]  /*15b70*/  MUFU.EX2 R199, R35 ;  /* 0x0000002300c77308 */ /* 0x000f620000000800 */
[C---:B------:R-:W-:Y:S02]  /*15b80*/  FMUL.FTZ R59, R0.reuse, R59 ;  /* 0x0000003b003b7220 */ /* 0x040fe40000410000 */
[C---:B------:R-:W-:Y:S01]  /*15b90*/  HMMA.16816.F32.BF16 R16, R172.reuse, R178, R16 ;  /* 0x000000b2ac10723c */ /* 0x040fe20000041810 */
[----:B-1----:R-:W-:Y:S03]  /*15ba0*/  FMUL.FTZ R33, R3, R157 ;  /* 0x0000009d03217220 */ /* 0x002fe60000410000 */
[C---:B------:R-:W-:Y:S02]  /*15bb0*/  FMUL.FTZ R62, R0.reuse, R62 ;  /* 0x0000003e003e7220 */ /* 0x040fe40000410000 */
[C---:B------:R-:W-:Y:S02]  /*15bc0*/  FMUL.FTZ R63, R0.reuse, R63 ;  /* 0x0000003f003f7220 */ /* 0x040fe40000410000 */
[-C--:B--2---:R-:W-:Y:S01]  /*15bd0*/  HMMA.16816.F32.BF16 R36, R172, R140.reuse, R36 ;  /* 0x0000008cac24723c */ /* 0x084fe20000041824 */
[C---:B------:R-:W-:Y:S03]  /*15be0*/  FMUL.FTZ R74, R0.reuse, R74 ;  /* 0x0000004a004a7220 */ /* 0x040fe60000410000 */
[C---:B----4-:R-:W-:Y:S02]  /*15bf0*/  FMUL.FTZ R34, R0.reuse, R158 ;  /* 0x0000009e00227220 */ /* 0x050fe40000410000 */
[C---:B------:R-:W-:Y:S02]  /*15c00*/  FMUL.FTZ R75, R0.reuse, R75 ;  /* 0x0000004b004b7220 */ /* 0x040fe40000410000 */
[C---:B------:R-:W-:Y:S01]  /*15c10*/  HMMA.16816.F32.BF16 R40, R180.reuse, R140, R40 ;  /* 0x0000008cb428723c */ /* 0x040fe20000041828 */
[C---:B------:R-:W-:Y:S03]  /*15c20*/  FMUL.FTZ R78, R0.reuse, R78 ;  /* 0x0000004e004e7220 */ /* 0x040fe60000410000 */
[C---:B------:R-:W-:Y:S01]  /*15c30*/  FMUL.FTZ R79, R0.reuse, R79 ;  /* 0x0000004f004f7220 */ /* 0x040fe20000410000 */
[----:B-----5:R-:W-:Y:S01]  /*15c40*/  F2FP.BF16.PACK_AB R179, R199, R197 ;  /* 0x000000c5c7b3723e */ /* 0x020fe200000010ff */
[C---:B------:R-:W-:Y:S02]  /*15c50*/  FMUL.FTZ R35, R0.reuse, R159 ;  /* 0x0000009f00237220 */ /* 0x040fe40000410000 */
[-C--:B------:R-:W-:Y:S01]  /*15c60*/  HMMA.16816.F32.BF16 R44, R180, R142.reuse, R44 ;  /* 0x0000008eb42c723c */ /* 0x080fe2000004182c */
[----:B------:R-:W-:Y:S03]  /*15c70*/  LDSM.16.MT88.4 R156, [R207+0xa800] ;  /* 0x00a80000cf9c783b */ /* 0x000fe60000004200 */
[C---:B------:R-:W-:Y:S02]  /*15c80*/  FMUL.FTZ R90, R0.reuse, R90 ;  /* 0x0000005a005a7220 */ /* 0x040fe40000410000 */
[C---:B------:R-:W-:Y:S02]  /*15c90*/  FMUL.FTZ R91, R0.reuse, R91 ;  /* 0x0000005b005b7220 */ /* 0x040fe40000410000 */
[C---:B------:R-:W-:Y:S01]  /*15ca0*/  HMMA.16816.F32.BF16 R48, R172.reuse, R142, R48 ;  /* 0x0000008eac30723c */ /* 0x040fe20000041830 */
[----:B------:R-:W1:Y:S03]  /*15cb0*/  LDSM.16.MT88.4 R140, [R209+0xa000] ;  /* 0x00a00000d18c783b */ /* 0x000e660000004200 */
[C---:B------:R-:W-:Y:S02]  /*15cc0*/  FMUL.FTZ R94, R0.reuse, R94 ;  /* 0x0000005e005e7220 */ /* 0x040fe40000410000 */
[----:B------:R-:W-:Y:S02]  /*15cd0*/  FMUL.FTZ R95, R0, R95 ;  /* 0x0000005f005f7220 */ /* 0x000fe40000410000 */
[-C--:B---3--:R-:W-:Y:S01]  /*15ce0*/  HMMA.16816.F32.BF16 R52, R172, R144.reuse, R52 ;  /* 0x00000090ac34723c */ /* 0x088fe20000041834 */
        /* <DEDUP_REMOVED lines=8> */
[C---:B------:R-:W-:Y:S03]  /*15d70*/  FMUL.FTZ R102, R132.reuse, R102 ;  /* 0x0000006684667220 */ /* 0x040fe60000410000 */
[----:B------:R-:W-:Y:S02]  /*15d80*/  FMUL.FTZ R103, R132, R103 ;  /* 0x0000006784677220 */ /* 0x000fe40000410000 */
[----:B------:R-:W-:Y:S02]  /*15d90*/  IMAD.WIDE.U32 R138, R138, -0x2daee0ad, RZ ;  /* 0xd2511f538a8a7825 */ /* 0x000fe400078e00ff */
[C---:B------:R-:W-:Y:S01]  /*15da0*/  HMMA.16816.F32.BF16 R64, R172.reuse, R146, R64 ;  /* 0x00000092ac40723c */ /* 0x040fe20000041840 */
[----:B------:R-:W2:Y:S03]  /*15db0*/  LDSM.16.MT88.4 R144, [R205+0xb000] ;  /* 0x00b00000cd90783b */ /* 0x000ea60000004200 */
[----:B------:R-:W-:Y:S01]  /*15dc0*/  LOP3.LUT R153, R138, 0xff, RZ, 0xc0, !PT ;  /* 0x000000ff8a997812 */ /* 0x000fe200078ec0ff */
[C---:B------:R-:W-:Y:S01]  /*15dd0*/  FMUL.FTZ R104, R3.reuse, R104 ;  /* 0x0000006803687220 */ /* 0x040fe20000410000 */
[--C-:B------:R-:W-:Y:S01]  /*15de0*/  SHF.R.U32.HI R152, RZ, 0x18, R138.reuse ;  /* 0x00000018ff987819 */ /* 0x100fe2000001168a */
[----:B------:R-:W-:Y:S01]  /*15df0*/  FMUL.FTZ R105, R3, R105 ;  /* 0x0000006903697220 */ /* 0x000fe20000410000 */
[----:B------:R-:W-:Y:S01]  /*15e00*/  SHF.R.U32.HI R151, RZ, 0x10, R138 ;  /* 0x00000010ff977819 */ /* 0x000fe2000001168a */
[-C--:B-1----:R-:W-:Y:S03]  /*15e10*/  HMMA.16816.F32.BF16 R68, R172, R140.reuse, R68 ;  /* 0x0000008cac44723c */ /* 0x082fe60000041844 */
[C---:B------:R-:W-:Y:S01]  /*15e20*/  FMUL.FTZ R106, R0.reuse, R106 ;  /* 0x0000006a006a7220 */ /* 0x040fe20000410000 */
[----:B------:R-:W-:Y:S01]  /*15e30*/  LOP3.LUT R150, R139, UR18, R192, 0x96, !PT ;  /* 0x000000128b967c12 */ /* 0x000fe2000f8e96c0 */
[----:B------:R-:W-:Y:S01]  /*15e40*/  FMUL.FTZ R107, R0, R107 ;  /* 0x0000006b006b7220 */ /* 0x000fe20000410000 */
[----:B------:R-:W-:Y:S01]  /*15e50*/  LOP3.LUT R139, R138, 0xffff, RZ, 0xc0, !PT ;  /* 0x0000ffff8a8b7812 */ /* 0x000fe200078ec0ff */
[C---:B------:R-:W-:Y:S01]  /*15e60*/  FMUL.FTZ R108, R133.reuse, R108 ;  /* 0x0000006c856c7220 */ /* 0x040fe20000410000 */
[C---:B------:R-:W-:Y:S01]  /*15e70*/  HMMA.16816.F32.BF16 R72, R180.reuse, R140, R72 ;  /* 0x0000008cb448723c */ /* 0x040fe20000041848 */
[----:B------:R-:W-:Y:S03]  /*15e80*/  FMUL.FTZ R109, R133, R109 ;  /* 0x0000006d856d7220 */ /* 0x000fe60000410000 */
[C---:B------:R-:W-:Y:S01]  /*15e90*/  FMUL.FTZ R110, R132.reuse, R110 ;  /* 0x0000006e846e7220 */ /* 0x040fe20000410000 */
[----:B------:R-:W-:Y:S01]  /*15ea0*/  SHF.R.U32.HI R138, RZ, 0x8, R139 ;  /* 0x00000008ff8a7819 */ /* 0x000fe2000001168b */
[----:B------:R-:W-:Y:S01]  /*15eb0*/  FMUL.FTZ R111, R132, R111 ;  /* 0x0000006f846f7220 */ /* 0x000fe20000410000 */
[----:B------:R-:W-:Y:S01]  /*15ec0*/  SHF.R.U32.HI R139, RZ, 0x10, R150 ;  /* 0x00000010ff8b7819 */ /* 0x000fe20000011696 */
[-C--:B------:R-:W-:Y:S01]  /*15ed0*/  HMMA.16816.F32.BF16 R76, R180, R142.reuse, R76 ;  /* 0x0000008eb44c723c */ /* 0x080fe2000004184c */
[----:B------:R-:W-:Y:S03]  /*15ee0*/  PRMT R178, R153, 0x5410, R138 ;  /* 0x0000541099b27816 */ /* 0x000fe6000000008a */
[C---:B------:R-:W-:Y:S01]  /*15ef0*/  FMUL.FTZ R112, R133.reuse, R112 ;  /* 0x0000007085707220 */ /* 0x040fe20000410000 */
[----:B------:R-:W-:Y:S01]  /*15f00*/  LOP3.LUT R138, R150, 0xffff, RZ, 0xc0, !PT ;  /* 0x0000ffff968a7812 */ /* 0x000fe200078ec0ff */
[----:B------:R-:W-:Y:S01]  /*15f10*/  FMUL.FTZ R113, R133, R113 ;  /* 0x0000007185717220 */ /* 0x000fe20000410000 */
[--C-:B------:R-:W-:Y:S01]  /*15f20*/  HSET2.LE.AND R178, R178, R235.reuse, PT ;  /* 0x000000ebb2b27233 */ /* 0x100fe20003803000 */
[C---:B------:R-:W-:Y:S01]  /*15f30*/  HMMA.16816.F32.BF16 R80, R172.reuse, R142, R80 ;  /* 0x0000008eac50723c */ /* 0x040fe20000041850 */
[----:B------:R-:W1:Y:S03]  /*15f40*/  LDSM.16.MT88.4 R140, [R207+0xb000] ;  /* 0x00b00000cf8c783b */ /* 0x000e660000004200 */
[C---:B------:R-:W-:Y:S01]  /*15f50*/  FMUL.FTZ R114, R132.reuse, R114 ;  /* 0x0000007284727220 */ /* 0x040fe20000410000 */
[----:B------:R-:W-:Y:S01]  /*15f60*/  SHF.R.U32.HI R138, RZ, 0x8, R138 ;  /* 0x00000008ff8a7819 */ /* 0x000fe2000001168a */
[----:B------:R-:W-:Y:S02]  /*15f70*/  FMUL.FTZ R115, R132, R115 ;  /* 0x0000007384737220 */ /* 0x000fe40000410000 */
[-C--:B--2---:R-:W-:Y:S01]  /*15f80*/  HMMA.16816.F32.BF16 R84, R172, R144.reuse, R84 ;  /* 0x00000090ac54723c */ /* 0x084fe20000041854 */
[--C-:B------:R-:W-:Y:S03]  /*15f90*/  FFMA.FTZ R25, R25, c[0x0][0x23c], -R185.reuse ;  /* 0x00008f0019197a23 */ /* 0x100fe600000108b9 */
[--C-:B------:R-:W-:Y:S01]  /*15fa0*/  FFMA.FTZ R26, R26, c[0x0][0x23c], -R186.reuse ;  /* 0x00008f001a1a7a23 */ /* 0x100fe200000108ba */
[----:B------:R2:W-:Y:S01]  /*15fb0*/  MUFU.EX2 R191, R25 ;  /* 0x0000001900bf7308 */ /* 0x0005e20000000800 */
[----:B------:R-:W-:Y:S02]  /*15fc0*/  FFMA.FTZ R27, R27, c[0x0][0x23c], -R186 ;  /* 0x00008f001b1b7a23 */ /* 0x000fe400000108ba */
[C---:B------:R-:W-:Y:S01]  /*15fd0*/  HMMA.16816.F32.BF16 R88, R180.reuse, R144, R88 ;  /* 0x00000090b458723c */ /* 0x040fe20000041858 */
[C---:B------:R-:W-:Y:S03]  /*15fe0*/  FMUL.FTZ R120, R133.reuse, R120 ;  /* 0x0000007885787220 */ /* 0x040fe60000410000 */
[----:B------:R-:W-:Y:S02]  /*15ff0*/  FMUL.FTZ R121, R133, R121 ;  /* 0x0000007985797220 */ /* 0x000fe40000410000 */
[C---:B------:R-:W-:Y:S01]  /*16000*/  FMUL.FTZ R122, R132.reuse, R122 ;  /* 0x0000007a847a7220 */ /* 0x040fe20000410000 */
[----:B------:R3:W-:Y:S01]  /*16010*/  MUFU.EX2 R189, R26 ;  /* 0x0000001a00bd7308 */ /* 0x0007e20000000800 */
[-C--:B------:R-:W-:Y:S01]  /*16020*/  HMMA.16816.F32.BF16 R92, R180, R146.reuse, R92 ;  /* 0x00000092b45c723c */ /* 0x080fe2000004185c */
[----:B------:R-:W-:Y:S03]  /*16030*/  FMUL.FTZ R123, R132, R123 ;  /* 0x0000007b847b7220 */ /* 0x000fe60000410000 */
[----:B------:R-:W-:Y:S02]  /*16040*/  FFMA.FTZ R24, R24, c[0x0][0x23c], -R185 ;  /* 0x00008f0018187a23 */ /* 0x000fe400000108b9 */
[C---:B------:R-:W-:Y:S02]  /*16050*/  FMUL.FTZ R116, R3.reuse, R116 ;  /* 0x0000007403747220 */ /* 0x040fe40000410000 */
[C---:B------:R-:W-:Y:S01]  /*16060*/  HMMA.16816.F32.BF16 R96, R172.reuse, R146, R96 ;  /* 0x00000092ac60723c */ /* 0x040fe20000041860 */
[----:B------:R-:W4:Y:S01]  /*16070*/  LDSM.16.MT88.4 R144, [R210+0xb000] ;  /* 0x00b00000d290783b */ /* 0x000f220000004200 */
[----:B------:R5:W-:Y:S02]  /*16080*/  MUFU.EX2 R187, R27 ;  /* 0x0000001b00bb7308 */ /* 0x000be40000000800 */
[----:B------:R-:W-:Y:S02]  /*16090*/  FMUL.FTZ R117, R3, R117 ;  /* 0x0000007503757220 */ /* 0x000fe40000410000 */
[----:B--2---:R-:W-:Y:S02]  /*160a0*/  FMUL.FTZ R25, R133, R165 ;  /* 0x000000a585197220 */ /* 0x004fe40000410000 */
[----:B------:R-:W-:Y:S01]  /*160b0*/  FMUL.FTZ R118, R0, R118 ;  /* 0x0000007600767220 */ /* 0x000fe20000410000 */
[-C--:B-1----:R-:W-:Y:S03]  /*160c0*/  HMMA.16816.F32.BF16 R100, R172, R140.reuse, R100 ;  /* 0x0000008cac64723c */ /* 0x082fe60000041864 */
[--C-:B------:R-:W-:Y:S01]  /*160d0*/  FFMA.FTZ R20, R20, c[0x0][0x23c], -R137.reuse ;  /* 0x00008f0014147a23 */ /* 0x100fe20000010889 */
[----:B------:R1:W-:Y:S01]  /*160e0*/  MUFU.EX2 R190, R24 ;  /* 0x0000001800be7308 */ /* 0x0003e20000000800 */
[----:B------:R-:W-:Y:S02]  /*160f0*/  FFMA.FTZ R22, R22, c[0x0][0x23c], -R184 ;  /* 0x00008f0016167a23 */ /* 0x000fe400000108b8 */
[----:B---3--:R-:W-:Y:S01]  /*16100*/  FMUL.FTZ R26, R132, R166 ;  /* 0x000000a6841a7220 */ /* 0x008fe20000410000 */
[C---:B------:R-:W-:Y:S01]  /*16110*/  HMMA.16816.F32.BF16 R32, R180.reuse, R140, R32 ;  /* 0x0000008cb420723c */ /* 0x040fe20000041820 */
[----:B------:R-:W-:Y:S03]  /*16120*/  FMUL.FTZ R119, R0, R119 ;  /* 0x0000007700777220 */ /* 0x000fe60000410000 */
[--C-:B------:R-:W-:Y:S02]  /*16130*/  FFMA.FTZ R30, R30, c[0x0][0x23c], -R186.reuse ;  /* 0x00008f001e1e7a23 */ /* 0x100fe400000108ba */
[----:B------:R2:W-:Y:S01]  /*16140*/  MUFU.EX2 R196, R20 ;  /* 0x0000001400c47308 */ /* 0x0005e20000000800 */
[----:B------:R-:W-:Y:S01]  /*16150*/  IMAD.WIDE.U32 R148, R148, -0x2daee0ad, RZ ;  /* 0xd2511f5394947825 */ /* 0x000fe200078e00ff */
[-C--:B------:R-:W-:Y:S04]  /*16160*/  HMMA.16816.F32.BF16 R104, R180, R142.reuse, R104 ;  /* 0x0000008eb468723c */ /* 0x080fe80000041868 */
[C---:B-----5:R-:W-:Y:S02]  /*16170*/  FMUL.FTZ R27, R132.reuse, R167 ;  /* 0x000000a7841b7220 */ /* 0x060fe40000410000 */
[----:B------:R-:W-:Y:S02]  /*16180*/  FFMA.FTZ R186, R31, c[0x0][0x23c], -R186 ;  /* 0x00008f001fba7a23 */ /* 0x000fe400000108ba */
[C---:B------:R-:W-:Y:S01]  /*16190*/  HMMA.16816.F32.BF16 R108, R172.reuse, R142, R108 ;  /* 0x0000008eac6c723c */ /* 0x040fe2000004186c */
[----:B------:R3:W-:Y:S01]  /*161a0*/  MUFU.EX2 R192, R22 ;  /* 0x0000001600c07308 */ /* 0x0007e20000000800 */
[----:B------:R-:W5:Y:S02]  /*161b0*/  LDSM.16.MT88.4 R140, [R209+0xb000] ;  /* 0x00b00000d18c783b */ /* 0x000f640000004200 */
[----:B-1----:R-:W-:Y:S01]  /*161c0*/  LOP3.LUT R24, R151, 0xff, RZ, 0xc0, !PT ;  /* 0x000000ff97187812 */ /* 0x002fe200078ec0ff */
[----:B------:R-:W-:Y:S02]  /*161d0*/  FMUL.FTZ R31, R132, R171 ;  /* 0x000000ab841f7220 */ /* 0x000fe40000410000 */
[----:B------:R-:W-:Y:S01]  /*161e0*/  FMUL.FTZ R128, R3, R128 ;  /* 0x0000008003807220 */ /* 0x000fe20000410000 */
[-C--:B----4-:R-:W-:Y:S01]  /*161f0*/  HMMA.16816.F32.BF16 R112, R172, R144.reuse, R112 ;  /* 0x00000090ac70723c */ /* 0x090fe20000041870 */
[----:B------:R-:W-:Y:S02]  /*16200*/  FFMA.FTZ R137, R21, c[0x0][0x23c], -R137 ;  /* 0x00008f0015897a23 */ /* 0x000fe40000010889 */
[----:B------:R-:W-:Y:S01]  /*16210*/  MUFU.EX2 R186, R186 ;  /* 0x000000ba00ba7308 */ /* 0x000fe20000000800 */
[----:B------:R-:W-:Y:S01]  /*16220*/  FFMA.FTZ R184, R23, c[0x0][0x23c], -R184 ;  /* 0x00008f0017b87a23 */ /* 0x000fe200000108b8 */
[----:B------:R-:W-:Y:S01]  /*16230*/  PRMT R151, R24, 0x5410, R152 ;  /* 0x0000541018977816 */ /* 0x000fe20000000098 */
[C---:B--2---:R-:W-:Y:S01]  /*16240*/  FMUL.FTZ R20, R3.reuse, R160 ;  /* 0x000000a003147220 */ /* 0x044fe20000410000 */
[----:B------:R-:W1:Y:S01]  /*16250*/  LDSM.16.MT88.4 R152, [R205+0xa800] ;  /* 0x00a80000cd98783b */ /* 0x000e620000004200 */
[----:B------:R-:W-:Y:S04]  /*16260*/  FMUL.FTZ R21, R3, R161 ;  /* 0x000000a103157220 */ /* 0x000fe80000410000 */
[----:B------:R-:W-:Y:S01]  /*16270*/  FMUL.FTZ R23, R0, R163 ;  /* 0x000000a300177220 */ /* 0x000fe20000410000 */
[----:B------:R2:W4:Y:S01]  /*16280*/  MUFU.EX2 R195, R137 ;  /* 0x0000008900c37308 */ /* 0x0005220000000800 */
[--C-:B------:R-:W-:Y:S02]  /*16290*/  FFMA.FTZ R28, R28, c[0x0][0x23c], -R185.reuse ;  /* 0x00008f001c1c7a23 */ /* 0x100fe400000108b9 */
[----:B------:R-:W-:Y:S02]  /*162a0*/  FMUL.FTZ R24, R133, R164 ;  /* 0x000000a485187220 */ /* 0x000fe40000410000 */
[C---:B---3--:R-:W-:Y:S01]  /*162b0*/  FMUL.FTZ R22, R0.reuse, R162 ;  /* 0x000000a200167220 */ /* 0x048fe20000410000 */
[----:B------:R-:W-:Y:S01]  /*162c0*/  LDSM.16.MT88.4 R164, [R210+0xb800] ;  /* 0x00b80000d2a4783b */ /* 0x000fe20000004200 */
[C---:B------:R-:W-:Y:S02]  /*162d0*/  FMUL.FTZ R129, R3.reuse, R129 ;  /* 0x0000008103817220 */ /* 0x040fe40000410000 */
[C---:B------:R-:W-:Y:S01]  /*162e0*/  FMUL.FTZ R130, R0.reuse, R130 ;  /* 0x0000008200827220 */ /* 0x040fe20000410000 */
[----:B------:R3:W-:Y:S01]  /*162f0*/  MUFU.EX2 R188, R28 ;  /* 0x0000001c00bc7308 */ /* 0x0007e20000000800 */
[C---:B------:R-:W-:Y:S01]  /*16300*/  FMUL.FTZ R131, R0.reuse, R131 ;  /* 0x0000008300837220 */ /* 0x040fe20000410000 */
[C---:B------:R-:W-:Y:S01]  /*16310*/  HMMA.16816.F32.BF16 R20, R180.reuse, R144, R20 ;  /* 0x00000090b414723c */ /* 0x040fe20000041814 */
[C---:B------:R-:W-:Y:S02]  /*16320*/  FMUL.FTZ R124, R3.reuse, R124 ;  /* 0x0000007c037c7220 */ /* 0x040fe40000410000 */
[----:B------:R-:W-:Y:S02]  /*16330*/  FMUL.FTZ R125, R3, R125 ;  /* 0x0000007d037d7220 */ /* 0x000fe40000410000 */
[----:B------:R-:W-:Y:S02]  /*16340*/  FMUL.FTZ R126, R0, R126 ;  /* 0x0000007e007e7220 */ /* 0x000fe40000410000 */
[----:B------:R-:W-:Y:S01]  /*16350*/  LOP3.LUT R144, R148, 0xffff, RZ, 0xc0, !PT ;  /* 0x0000ffff94907812 */ /* 0x000fe200078ec0ff */
[-C--:B------:R-:W-:Y:S01]  /*16360*/  HMMA.16816.F32.BF16 R116, R180, R146.reuse, R116 ;  /* 0x00000092b474723c */ /* 0x080fe20000041874 */
[----:B------:R-:W-:Y:S01]  /*16370*/  SHF.R.U32.HI R145, RZ, 0x10, R148 ;  /* 0x00000010ff917819 */ /* 0x000fe20000011694 */
[----:B------:R-:W1:Y:S02]  /*16380*/  MUFU.EX2 R193, R184 ;  /* 0x000000b800c17308 */ /* 0x000e640000000800 */
[----:B--2---:R-:W-:Y:S01]  /*16390*/  LOP3.LUT R137, R149, UR18, R198, 0x96, !PT ;  /* 0x0000001295897c12 */ /* 0x004fe2000f8e96c6 */
[----:B------:R-:W-:Y:S01]  /*163a0*/  FMUL.FTZ R127, R0, R127 ;  /* 0x0000007f007f7220 */ /* 0x000fe20000410000 */
[----:B------:R-:W-:Y:S01]  /*163b0*/  LOP3.LUT R149, R148, 0xff, RZ, 0xc0, !PT ;  /* 0x000000ff94957812 */ /* 0x000fe200078ec0ff */
[----:B------:R-:W-:Y:S01]  /*163c0*/  FFMA.FTZ R185, R29, c[0x0][0x23c], -R185 ;  /* 0x00008f001db97a23 */ /* 0x000fe200000108b9 */
[C---:B------:R-:W-:Y:S01]  /*163d0*/  HMMA.16816.F32.BF16 R120, R172.reuse, R146, R120 ;  /* 0x00000092ac78723c */ /* 0x040fe20000041878 */
[----:B------:R-:W-:Y:S03]  /*163e0*/  SHF.R.U32.HI R148, RZ, 0x18, R148 ;  /* 0x00000018ff947819 */ /* 0x000fe60000011694 */
[----:B------:R2:W-:Y:S01]  /*163f0*/  MUFU.EX2 R184, R30 ;  /* 0x0000001e00b87308 */ /* 0x0005e20000000800 */
[----:B------:R-:W-:Y:S01]  /*16400*/  LOP3.LUT R145, R145, 0xff, RZ, 0xc0, !PT ;  /* 0x000000ff91917812 */ /* 0x000fe200078ec0ff */
[----:B------:R-:W-:Y:S01]  /*16410*/  FFMA.FTZ R3, R3, R251, R226 ;  /* 0x000000fb03037223 */ /* 0x000fe200000100e2 */
[----:B------:R-:W-:Y:S01]  /*16420*/  SHF.R.U32.HI R146, RZ, 0x8, R144 ;  /* 0x00000008ff927819 */ /* 0x000fe20000011690 */
[-C--:B-----5:R-:W-:Y:S01]  /*16430*/  HMMA.16816.F32.BF16 R24, R172, R140.reuse, R24 ;  /* 0x0000008cac18723c */ /* 0x0a0fe20000041818 */
[----:B------:R-:W-:Y:S03]  /*16440*/  LOP3.LUT R144, R150, 0xff, RZ, 0xc0, !PT ;  /* 0x000000ff96907812 */ /* 0x000fe600078ec0ff */
[----:B------:R-:W-:Y:S01]  /*16450*/  SHF.R.U32.HI R150, RZ, 0x18, R150 ;  /* 0x00000018ff967819 */ /* 0x000fe20000011696 */
[----:B------:R-:W-:Y:S01]  /*16460*/  FFMA.FTZ R0, R0, R250, R224 ;  /* 0x000000fa00007223 */ /* 0x000fe200000100e0 */
[----:B---3--:R-:W-:Y:S01]  /*16470*/  LOP3.LUT R28, R139, 0xff, RZ, 0xc0, !PT ;  /* 0x000000ff8b1c7812 */ /* 0x008fe200078ec0ff */
[----:B------:R-:W3:Y:S01]  /*16480*/  MUFU.EX2 R185, R185 ;  /* 0x000000b900b97308 */ /* 0x000ee20000000800 */
[C---:B------:R-:W-:Y:S01]  /*16490*/  HMMA.16816.F32.BF16 R124, R180.reuse, R140, R124 ;  /* 0x0000008cb47c723c */ /* 0x040fe2000004187c */
[--C-:B------:R-:W-:Y:S03]  /*164a0*/  SHF.R.U32.HI R29, RZ, 0x10, R137.reuse ;  /* 0x00000010ff1d7819 */ /* 0x100fe60000011689 */
[----:B------:R-:W-:Y:S01]  /*164b0*/  PRMT R150, R28, 0x5410, R150 ;  /* 0x000054101c967816 */ /* 0x000fe20000000096 */
[----:B------:R-:W-:Y:S01]  /*164c0*/  FADD.FTZ R0, R223, R0 ;  /* 0x00000000df007221 */ /* 0x000fe20000010000 */
[C---:B------:R-:W-:Y:S02]  /*164d0*/  LOP3.LUT R28, R137.reuse, 0xffff, RZ, 0xc0, !PT ;  /* 0x0000ffff891c7812 */ /* 0x040fe400078ec0ff */
[-C--:B------:R-:W-:Y:S01]  /*164e0*/  HMMA.16816.F32.BF16 R128, R180, R142.reuse, R128 ;  /* 0x0000008eb480723c */ /* 0x080fe20000041880 */
[----:B------:R-:W-:Y:S03]  /*164f0*/  PRMT R144, R144, 0x5410, R138 ;  /* 0x0000541090907816 */ /* 0x000fe6000000008a */
[----:B------:R-:W-:Y:S01]  /*16500*/  LOP3.LUT R139, R137, 0xff, RZ, 0xc0, !PT ;  /* 0x000000ff898b7812 */ /* 0x000fe200078ec0ff */
[C---:B--2---:R-:W-:Y:S01]  /*16510*/  FMUL.FTZ R30, R132.reuse, R170 ;  /* 0x000000aa841e7220 */ /* 0x044fe20000410000 */
[----:B------:R-:W-:Y:S01]  /*16520*/  SHF.R.U32.HI R138, RZ, 0x18, R137 ;  /* 0x00000018ff8a7819 */ /* 0x000fe20000011689 */
[----:B------:R-:W-:Y:S01]  /*16530*/  FFMA.FTZ R132, R132, R249, R228 ;  /* 0x000000f984847223 */ /* 0x000fe200000100e4 */
[----:B------:R-:W-:Y:S01]  /*16540*/  SHF.R.U32.HI R137, RZ, 0x8, R28 ;  /* 0x00000008ff897819 */ /* 0x000fe2000001161c */
[----:B------:R-:W-:Y:S03]  /*16550*/  FADD.FTZ R0, R220, R0 ;  /* 0x00000000dc007221 */ /* 0x000fe60000010000 */
[----:B------:R-:W-:Y:S01]  /*16560*/  LOP3.LUT R29, R29, 0xff, RZ, 0xc0, !PT ;  /* 0x000000ff1d1d7812 */ /* 0x000fe200078ec0ff */
[----:B------:R-:W-:Y:S01]  /*16570*/  FADD.FTZ R132, R227, R132 ;  /* 0x00000084e3847221 */ /* 0x000fe20000010000 */
[----:B------:R-:W-:Y:S01]  /*16580*/  F2FP.BF16.PACK_AB R28, R200, R201 ;  /* 0x000000c9c81c723e */ /* 0x000fe200000010ff */
[----:B------:R-:W-:Y:S01]  /*16590*/  FADD.FTZ R0, R202, R0 ;  /* 0x00000000ca007221 */ /* 0x000fe20000010000 */
[----:B------:R-:W-:Y:S01]  /*165a0*/  PRMT R141, R29, 0x5410, R138 ;  /* 0x000054101d8d7816 */ /* 0x000fe2000000008a */
[C---:B------:R-:W-:Y:S01]  /*165b0*/  FMUL.FTZ R29, R133.reuse, R169 ;  /* 0x000000a9851d7220 */ /* 0x040fe20000410000 */
[----:B------:R-:W-:Y:S01]  /*165c0*/  LOP3.LUT R178, R178, R28, RZ, 0xc0, !PT ;  /* 0x0000001cb2b27212 */ /* 0x000fe200078ec0ff */
[----:B------:R-:W-:Y:S01]  /*165d0*/  FMUL.FTZ R28, R133, R168 ;  /* 0x000000a8851c7220 */ /* 0x000fe20000410000 */
[--C-:B------:R-:W-:Y:S01]  /*165e0*/  HSET2.LE.AND R138, R144, R235.reuse, PT ;  /* 0x000000eb908a7233 */ /* 0x100fe20003803000 */
[----:B------:R-:W-:Y:S01]  /*165f0*/  PRMT R140, R139, 0x5410, R137 ;  /* 0x000054108b8c7816 */ /* 0x000fe20000000089 */
[--C-:B------:R-:W-:Y:S01]  /*16600*/  HSET2.LE.AND R137, R151, R235.reuse, PT ;  /* 0x000000eb97897233 */ /* 0x100fe20003803000 */
[----:B----4-:R-:W-:Y:S01]  /*16610*/  F2FP.BF16.PACK_AB R176, R195, R196 ;  /* 0x000000c4c3b0723e */ /* 0x010fe200000010ff */
[--C-:B------:R-:W-:Y:S01]  /*16620*/  HSET2.LE.AND R139, R150, R235.reuse, PT ;  /* 0x000000eb968b7233 */ /* 0x100fe20003803000 */
[----:B-1----:R-:W-:Y:S01]  /*16630*/  F2FP.BF16.PACK_AB R177, R193, R192 ;  /* 0x000000c0c1b1723e */ /* 0x002fe200000010ff */
[----:B------:R-:W-:Y:S01]  /*16640*/  HMMA.16816.F32.BF16 R28, R172, R142, R28 ;  /* 0x0000008eac1c723c */ /* 0x000fe2000004181c */
[----:B------:R-:W-:Y:S01]  /*16650*/  PRMT R146, R149, 0x5410, R146 ;  /* 0x0000541095927816 */ /* 0x000fe20000000092 */
[--C-:B------:R-:W-:Y:S01]  /*16660*/  HSET2.LE.AND R140, R140, R235.reuse, PT ;  /* 0x000000eb8c8c7233 */ /* 0x100fe20003803000 */
[----:B------:R-:W-:Y:S01]  /*16670*/  PRMT R145, R145, 0x5410, R148 ;  /* 0x0000541091917816 */ /* 0x000fe20000000094 */
[--C-:B------:R-:W-:Y:S01]  /*16680*/  HSET2.LE.AND R169, R141, R235.reuse, PT ;  /* 0x000000eb8da97233 */ /* 0x100fe20003803000 */
[----:B------:R-:W-:Y:S01]  /*16690*/  LOP3.LUT R179, R137, R179, RZ, 0xc0, !PT ;  /* 0x000000b389b37212 */ /* 0x000fe200078ec0ff */
[--C-:B------:R-:W-:Y:S01]  /*166a0*/  HSET2.LE.AND R170, R146, R235.reuse, PT ;  /* 0x000000eb92aa7233 */ /* 0x100fe20003803000 */
[----:B------:R-:W-:Y:S01]  /*166b0*/  LOP3.LUT R176, R138, R176, RZ, 0xc0, !PT ;  /* 0x000000b08ab07212 */ /* 0x000fe200078ec0ff */
[----:B------:R-:W-:Y:S01]  /*166c0*/  HSET2.LE.AND R171, R145, R235, PT ;  /* 0x000000eb91ab7233 */ /* 0x000fe20003803000 */
[----:B------:R-:W-:Y:S01]  /*166d0*/  LOP3.LUT R177, R139, R177, RZ, 0xc0, !PT ;  /* 0x000000b18bb17212 */ /* 0x000fe200078ec0ff */
[----:B------:R-:W-:Y:S02]  /*166e0*/  LDSM.16.MT88.4 R172, [R209+0xb800] ;  /* 0x00b80000d1ac783b */ /* 0x000fe40000004200 */
[----:B------:R-:W-:Y:S01]  /*166f0*/  F2FP.BF16.PACK_AB R168, R191, R190 ;  /* 0x000000bebfa8723e */ /* 0x000fe200000010ff */
[----:B------:R-:W-:Y:S01]  /*16700*/  FFMA.FTZ R133, R133, R248, R230 ;  /* 0x000000f885857223 */ /* 0x000fe200000100e6 */
[----:B------:R-:W-:Y:S02]  /*16710*/  F2FP.BF16.PACK_AB R137, R187, R189 ;  /* 0x000000bdbb89723e */ /* 0x000fe400000010ff */
[----:B---3--:R-:W-:Y:S02]  /*16720*/  F2FP.BF16.PACK_AB R138, R185, R188 ;  /* 0x000000bcb98a723e */ /* 0x008fe400000010ff */
[----:B------:R-:W-:Y:S02]  /*16730*/  F2FP.BF16.PACK_AB R139, R186, R184 ;  /* 0x000000b8ba8b723e */ /* 0x000fe400000010ff */
[----:B------:R-:W-:Y:S02]  /*16740*/  LOP3.LUT R168, R140, R168, RZ, 0xc0, !PT ;  /* 0x000000a88ca87212 */ /* 0x000fe400078ec0ff */
[-C--:B------:R-:W-:Y:S01]  /*16750*/  HMMA.16816.F32.BF16 R140, R176, R152.reuse, R4 ;  /* 0x00000098b08c723c */ /* 0x080fe20000041804 */
[----:B------:R-:W-:Y:S01]  /*16760*/  LOP3.LUT R169, R169, R137, RZ, 0xc0, !PT ;  /* 0x00000089a9a97212 */ /* 0x000fe200078ec0ff */
[----:B------:R-:W1:Y:S01]  /*16770*/  LDSM.16.MT88.4 R4, [R210+0xa800] ;  /* 0x00a80000d204783b */ /* 0x000e620000004200 */
[----:B------:R-:W-:Y:S02]  /*16780*/  LOP3.LUT R170, R170, R138, RZ, 0xc0, !PT ;  /* 0x0000008aaaaa7212 */ /* 0x000fe400078ec0ff */
        /* <DEDUP_REMOVED lines=9> */
[-C--:B------:R-:W-:Y:S08]  /*16820*/  HMMA.16816.F32.BF16 R36, R176, R156.reuse, R36 ;  /* 0x0000009cb024723c */ /* 0x080ff00000041824 */
[C---:B------:R-:W-:Y:S08]  /*16830*/  HMMA.16816.F32.BF16 R40, R168.reuse, R156, R40 ;  /* 0x0000009ca828723c */ /* 0x040ff00000041828 */
[-C--:B------:R-:W-:Y:S08]  /*16840*/  HMMA.16816.F32.BF16 R44, R168, R158.reuse, R44 ;  /* 0x0000009ea82c723c */ /* 0x080ff0000004182c */
[C---:B------:R-:W-:Y:S08]  /*16850*/  HMMA.16816.F32.BF16 R48, R176.reuse, R158, R48 ;  /* 0x0000009eb030723c */ /* 0x040ff00000041830 */
[-C--:B-1----:R-:W-:Y:S08]  /*16860*/  HMMA.16816.F32.BF16 R52, R176, R4.reuse, R52 ;  /* 0x00000004b034723c */ /* 0x082ff00000041834 */
[C---:B------:R-:W-:Y:S07]  /*16870*/  HMMA.16816.F32.BF16 R56, R168.reuse, R4, R56 ;  /* 0x00000004a838723c */ /* 0x040fee0000041838 */
[----:B------:R-:W-:Y:S01]  /*16880*/  FADD.FTZ R4, R229, R133 ;  /* 0x00000085e5047221 */ /* 0x000fe20000010000 */
[-C--:B------:R-:W-:Y:S01]  /*16890*/  HMMA.16816.F32.BF16 R60, R168, R6.reuse, R60 ;  /* 0x00000006a83c723c */ /* 0x080fe2000004183c */
[----:B------:R-:W-:Y:S03]  /*168a0*/  FADD.FTZ R5, R225, R3 ;  /* 0x00000003e1057221 */ /* 0x000fe60000010000 */
[----:B------:R-:W-:Y:S02]  /*168b0*/  FADD.FTZ R4, R234, R4 ;  /* 0x00000004ea047221 */ /* 0x000fe40000010000 */
[----:B------:R-:W-:Y:S02]  /*168c0*/  FADD.FTZ R3, R231, R132 ;  /* 0x00000084e7037221 */ /* 0x000fe40000010000 */
[C---:B------:R-:W-:Y:S01]  /*168d0*/  HMMA.16816.F32.BF16 R64, R176.reuse, R6, R64 ;  /* 0x00000006b040723c */ /* 0x040fe20000041840 */
[----:B------:R-:W-:Y:S03]  /*168e0*/  FADD.FTZ R5, R222, R5 ;  /* 0x00000005de057221 */ /* 0x000fe60000010000 */
[----:B------:R-:W-:Y:S03]  /*168f0*/  FADD.FTZ R4, R233, R4 ;  /* 0x00000004e9047221 */ /* 0x000fe60000010000 */
[----:B------:R-:W-:Y:S01]  /*16900*/  FADD.FTZ R7, R232, R3 ;  /* 0x00000003e8077221 */ /* 0x000fe20000010000 */
[-C--:B--2---:R-:W-:Y:S01]  /*16910*/  HMMA.16816.F32.BF16 R68, R176, R8.reuse, R68 ;  /* 0x00000008b044723c */ /* 0x084fe20000041844 */
        /* <DEDUP_REMOVED lines=17> */
[----:B------:R-:W-:Y:S02]  /*16a30*/  FADD.FTZ R248, R200, R6 ;  /* 0x00000006c8f87221 */ /* 0x000fe40000010000 */
[----:B------:R-:W-:Y:S02]  /*16a40*/  FADD.FTZ R249, R199, R5 ;  /* 0x00000005c7f97221 */ /* 0x000fe40000010000 */
[C---:B------:R-:W-:Y:S01]  /*16a50*/  HMMA.16816.F32.BF16 R88, R168.reuse, R12, R88 ;  /* 0x0000000ca858723c */ /* 0x040fe20000041858 */
[----:B------:R-:W-:Y:S03]  /*16a60*/  FADD.FTZ R251, R185, R3 ;  /* 0x00000003b9fb7221 */ /* 0x000fe60000010000 */
[----:B------:R-:W-:Y:S01]  /*16a70*/  FADD.FTZ R250, R186, R0 ;  /* 0x00000000bafa7221 */ /* 0x000fe20000010000 */
[----:B------:R-:W-:Y:S02]  /*16a80*/  MOV R3, R135 ;  /* 0x0000008700037202 */ /* 0x000fe40000000f00 */
        /* <DEDUP_REMOVED lines=16> */
.L_x_1023:
[----:B------:R-:W1:Y:S01]  /*16b90*/  SHFL.BFLY PT, R3, R248, 0x2, 0x1f ;  /* 0x0c401f00f8037f89 */ /* 0x000e6200000e0000 */
[----:B------:R-:W2:Y:S01]  /*16ba0*/  S2UR UR6, SR_CTAID.Y ;  /* 0x00000000000679c3 */ /* 0x000ea20000002600 */
[----:B------:R-:W-:Y:S01]  /*16bb0*/  UISETP.NE.AND UP0, UPT, UR26, -0x1, UPT ;  /* 0xffffffff1a00788c */ /* 0x000fe2000bf05270 */
[----:B------:R-:W-:Y:S01]  /*16bc0*/  BSSY B0, `(.L_x_1027) ;  /* 0x00001b6000007945 */ /* 0x000fe20003800000 */
[----:B------:R-:W3:Y:S01]  /*16bd0*/  SHFL.BFLY PT, R0, R249, 0x2, 0x1f ;  /* 0x0c401f00f9007f89 */ /* 0x000ee200000e0000 */
[----:B------:R-:W-:-:S02]  /*16be0*/  ULDC.64 UR4, c[0x0][0x1e8] ;  /* 0x00007a0000047ab9 */ /* 0x000fc40000000a00 */
[----:B------:R-:W-:Y:S01]  /*16bf0*/  ULDC.U8 UR9, c[0x0][0x328] ;  /* 0x0000ca0000097ab9 */ /* 0x000fe20000000000 */
[----:B------:R-:W-:Y:S01]  /*16c00*/  SHFL.BFLY PT, R4, R251, 0x2, 0x1f ;  /* 0x0c401f00fb047f89 */ /* 0x000fe200000e0000 */
[----:B------:R-:W-:Y:S01]  /*16c10*/  UISETP.NE.AND UP3, UPT, UR9, URZ, UPT ;  /* 0x0000003f0900728c */ /* 0x000fe2000bf65270 */
[----:B------:R-:W4:Y:S01]  /*16c20*/  S2UR UR10, SR_CTAID.Z ;  /* 0x00000000000a79c3 */ /* 0x000f220000002700 */
[----:B------:R-:W-:Y:S01]  /*16c30*/  ULDC UR8, c[0x0][0x214] ;  /* 0x0000850000087ab9 */ /* 0x000fe20000000800 */
[----:B------:R-:W-:Y:S01]  /*16c40*/  SHFL.BFLY PT, R6, R250, 0x2, 0x1f ;  /* 0x0c401f00fa067f89 */ /* 0x000fe200000e0000 */
[----:B------:R-:W-:-:S03]  /*16c50*/  @UP0 UIMAD.WIDE.U32 UR12, UR26, UR4, URZ ;  /* 0x000000041a0c02a5 */ /* 0x000fc6000f8e003f */
[----:B------:R-:W5:Y:S01]  /*16c60*/  S2R R172, SR_TID.X ;  /* 0x0000000000ac7919 */ /* 0x000f620000002100 */
[----:B------:R-:W-:-:S03]  /*16c70*/  @UP0 UIMAD UR7, UR26, UR5, UR13 ;  /* 0x000000051a0702a4 */ /* 0x000fc6000f8e020d */
[----:B------:R-:W-:Y:S01]  /*16c80*/  ULDC.64 UR4, c[0x0][0x1e0] ;  /* 0x0000780000047ab9 */ /* 0x000fe20000000a00 */
[----:B-1----:R-:W-:Y:S01]  /*16c90*/  FADD.FTZ R3, R3, R248 ;  /* 0x000000f803037221 */ /* 0x002fe20000010000 */
[----:B--2---:R-:W-:Y:S02]  /*16ca0*/  @!UP0 USHF.R.S32.HI UR11, URZ, 0x1f, UR6 ;  /* 0x0000001f3f0b8899 */ /* 0x004fe40008011406 */
[----:B------:R-:W-:Y:S01]  /*16cb0*/  @!UP0 UIMAD.WIDE.U32 UR20, UR6, UR4, URZ ;  /* 0x00000004061482a5 */ /* 0x000fe2000f8e003f */
[----:B---3--:R-:W-:Y:S01]  /*16cc0*/  FADD.FTZ R0, R0, R249 ;  /* 0x000000f900007221 */ /* 0x008fe20000010000 */
[----:B------:R-:W1:Y:S01]  /*16cd0*/  SHFL.BFLY PT, R7, R3, 0x1, 0x1f ;  /* 0x0c201f0003077f89 */ /* 0x000e6200000e0000 */
[----:B------:R-:W-:-:S03]  /*16ce0*/  @!UP0 UIMAD UR11, UR11, UR4, URZ ;  /* 0x000000040b0b82a4 */ /* 0x000fc6000f8e023f */
[----:B------:R-:W2:Y:S01]  /*16cf0*/  SHFL.BFLY PT, R5, R0, 0x1, 0x1f ;  /* 0x0c201f0000057f89 */ /* 0x000ea200000e0000 */
[----:B------:R-:W-:Y:S02]  /*16d00*/  ULDC.U8 UR4, c[0x0][0x329] ;  /* 0x0000ca4000047ab9 */ /* 0x000fe40000000000 */
[----:B------:R-:W-:Y:S02]  /*16d10*/  UISETP.NE.AND UP2, UPT, UR4, URZ, UPT ;  /* 0x0000003f0400728c */ /* 0x000fe4000bf45270 */
[----:B------:R-:W-:Y:S01]  /*16d20*/  UISETP.EQ.AND UP3, UPT, UR4, URZ, UP3 ;  /* 0x0000003f0400728c */ /* 0x000fe20009f62270 */
[----:B-----5:R-:W-:Y:S01]  /*16d30*/  SHF.R.S32.HI R173, RZ, 0x1f, R172 ;  /* 0x0000001fffad7819 */ /* 0x020fe200000114ac */
[----:B------:R-:W-:Y:S02]  /*16d40*/  @!UP0 UIMAD UR11, UR6, UR5, UR11 ;  /* 0x00000005060b82a4 */ /* 0x000fe4000f8e020b */
[----:B------:R-:W-:Y:S01]  /*16d50*/  ULDC UR4, c[0x0][0x1c0] ;  /* 0x0000700000047ab9 */ /* 0x000fe20000000800 */
[----:B------:R-:W-:Y:S01]  /*16d60*/  LEA.HI R139, R173, R172, RZ, 0x2 ;  /* 0x000000acad8b7211 */ /* 0x000fe200078f10ff */
[----:B------:R-:W-:-:S03]  /*16d70*/  ULDC UR5, c[0x0][0x234] ;  /* 0x00008d0000057ab9 */ /* 0x000fc60000000800 */
[----:B------:R-:W-:Y:S01]  /*16d80*/  @!UP2 UISETP.NE.AND UP1, UPT, UR9, URZ, UPT ;  /* 0x0000003f0900a28c */ /* 0x000fe2000bf25270 */
[----:B------:R-:W-:Y:S01]  /*16d90*/  SHF.R.S32.HI R26, RZ, 0x2, R139 ;  /* 0x00000002ff1a7819 */ /* 0x000fe2000001148b */
[----:B------:R-:W3:Y:S01]  /*16da0*/  S2UR UR9, SR_CTAID.X ;  /* 0x00000000000979c3 */ /* 0x000ee20000002500 */
[----:B------:R-:W-:Y:S02]  /*16db0*/  @UP2 ULDC UR14, c[0x0][0x210] ;  /* 0x00008400000e2ab9 */ /* 0x000fe40000000800 */
[----:B------:R-:W-:Y:S01]  /*16dc0*/  @UP2 UIMAD UR14, UR14, UR8, URZ ;  /* 0x000000080e0e22a4 */ /* 0x000fe2000f8e023f */
[----:B-1----:R-:W-:Y:S01]  /*16dd0*/  FADD.FTZ R133, R3, R7 ;  /* 0x0000000703857221 */ /* 0x002fe20000010000 */
[----:B------:R-:W-:Y:S01]  /*16de0*/  @!UP2 USEL UR14, UR8, UR5, !UP1 ;  /* 0x00000005080ea287 */ /* 0x000fe2000c800000 */
[----:B------:R-:W-:Y:S01]  /*16df0*/  FADD.FTZ R3, R4, R251 ;  /* 0x000000fb04037221 */ /* 0x000fe20000010000 */
[----:B------:R-:W-:Y:S01]  /*16e00*/  MOV R4, 0x3f800000 ;  /* 0x3f80000000047802 */ /* 0x000fe20000000f00 */
[----:B--2---:R-:W-:Y:S01]  /*16e10*/  FADD.FTZ R132, R0, R5 ;  /* 0x0000000500847221 */ /* 0x004fe20000010000 */
[----:B------:R-:W-:Y:S01]  /*16e20*/  FSETP.NE.FTZ.AND P6, PT, R133, RZ, PT ;  /* 0x000000ff8500720b */ /* 0x000fe20003fd5000 */
[----:B------:R-:W-:Y:S01]  /*16e30*/  FADD.FTZ R5, R6, R250 ;  /* 0x000000fa06057221 */ /* 0x000fe20000010000 */
[----:B------:R-:W1:Y:S01]  /*16e40*/  SHFL.BFLY PT, R7, R3, 0x1, 0x1f ;  /* 0x0c201f0003077f89 */ /* 0x000e6200000e0000 */
[----:B------:R-:W-:Y:S01]  /*16e50*/  MOV R0, 0x3f800000 ;  /* 0x3f80000000007802 */ /* 0x000fe20000000f00 */
[----:B------:R-:W-:Y:S01]  /*16e60*/  @UP2 UMOV UR13, 0x1 ;  /* 0x00000001000d2882 */ /* 0x000fe20000000000 */
[----:B------:R-:W-:Y:S01]  /*16e70*/  SHF.R.S32.HI R6, RZ, 0x1f, R139 ;  /* 0x0000001fff067819 */ /* 0x000fe2000001148b */
[----:B------:R-:W2:Y:S01]  /*16e80*/  SHFL.BFLY PT, R8, R5, 0x1, 0x1f ;  /* 0x0c201f0005087f89 */ /* 0x000ea200000e0000 */
[----:B------:R-:W-:Y:S01]  /*16e90*/  FSETP.NE.FTZ.AND P5, PT, R132, RZ, PT ;  /* 0x000000ff8400720b */ /* 0x000fe20003fb5000 */
[----:B------:R-:W-:Y:S01]  /*16ea0*/  @!UP2 UIMAD UR13, UR14, UR4, URZ ;  /* 0x000000040e0da2a4 */ /* 0x000fe2000f8e023f */
[----:B------:R-:W-:Y:S01]  /*16eb0*/  LEA.HI R6, R6, R26, RZ, 0x3 ;  /* 0x0000001a06067211 */ /* 0x000fe200078f18ff */
[----:B------:R-:W-:-:S02]  /*16ec0*/  @UP3 UIMAD UR16, UR6, UR8, URZ ;  /* 0x00000008061032a4 */ /* 0x000fc4000f8e023f */
[----:B------:R-:W-:Y:S01]  /*16ed0*/  @UP2 ULDC UR15, c[0x0][0x210] ;  /* 0x00008400000f2ab9 */ /* 0x000fe20000000800 */
[----:B------:R-:W5:Y:S01]  /*16ee0*/  @P6 MUFU.RCP R0, R133 ;  /* 0x0000008500006308 */ /* 0x000f620000001000 */
[----:B------:R-:W-:Y:S01]  /*16ef0*/  LOP3.LUT R6, R6, 0xfffffff8, RZ, 0xc0, !PT ;  /* 0xfffffff806067812 */ /* 0x000fe200078ec0ff */
[----:B------:R-:W-:Y:S02]  /*16f00*/  UIMAD UR4, UR6, UR13, URZ ;  /* 0x0000000d060472a4 */ /* 0x000fe4000f8e023f */
[----:B------:R-:W-:Y:S01]  /*16f10*/  @!UP2 UMOV UR15, 0x1 ;  /* 0x00000001000fa882 */ /* 0x000fe20000000000 */
[----:B------:R-:W-:Y:S01]  /*16f20*/  IADD3 R26, R26, -R6, RZ ;  /* 0x800000061a1a7210 */ /* 0x000fe20007ffe0ff */
[----:B------:R-:W-:Y:S02]  /*16f30*/  @UP3 USEL UR16, UR16, UR26, !UP0 ;  /* 0x0000001a10103287 */ /* 0x000fe4000c000000 */
[----:B------:R-:W-:Y:S01]  /*16f40*/  @P5 MUFU.RCP R4, R132 ;  /* 0x0000008400045308 */ /* 0x000fe20000001000 */
[----:B---3--:R-:W-:-:S02]  /*16f50*/  UIMAD UR9, UR9, UR15, URZ ;  /* 0x0000000f090972a4 */ /* 0x008fc4000f8e023f */
[----:B------:R-:W-:Y:S01]  /*16f60*/  USEL UR4, UR4, URZ, !UP3 ;  /* 0x0000003f04047287 */ /* 0x000fe2000d800000 */
[----:B-1----:R-:W-:Y:S01]  /*16f70*/  FADD.FTZ R138, R3, R7 ;  /* 0x00000007038a7221 */ /* 0x002fe20000010000 */
[----:B------:R-:W-:Y:S01]  /*16f80*/  MOV R3, 0x3f800000 ;  /* 0x3f80000000037802 */ /* 0x000fe20000000f00 */
[----:B------:R-:W-:Y:S01]  /*16f90*/  USHF.L.U32 UR9, UR9, 0x7, URZ ;  /* 0x0000000709097899 */ /* 0x000fe2000800063f */
[----:B-----5:R-:W-:Y:S01]  /*16fa0*/  FMUL.FTZ R0, R0, c[0x0][0x2dc] ;  /* 0x0000b70000007a20 */ /* 0x020fe20000410000 */
[----:B----4-:R-:W-:Y:S01]  /*16fb0*/  UIMAD UR14, UR10, UR14, UR4 ;  /* 0x0000000e0a0e72a4 */ /* 0x010fe2000f8e0204 */
[----:B------:R-:W-:Y:S01]  /*16fc0*/  FSETP.NE.FTZ.AND P4, PT, R138, RZ, PT ;  /* 0x000000ff8a00720b */ /* 0x000fe20003f95000 */
[----:B--2---:R-:W-:Y:S01]  /*16fd0*/  FADD.FTZ R137, R5, R8 ;  /* 0x0000000805897221 */ /* 0x004fe20000010000 */
[----:B------:R-:W-:Y:S01]  /*16fe0*/  @!UP3 UMOV UR22, URZ ;  /* 0x0000003f0016bc82 */ /* 0x000fe20008000000 */
[C---:B------:R-:W-:Y:S01]  /*16ff0*/  FMUL.FTZ R140, R0.reuse, R140 ;  /* 0x0000008c008c7220 */ /* 0x040fe20000410000 */
[----:B------:R-:W-:Y:S01]  /*17000*/  @UP3 UMOV UR22, UR16 ;  /* 0x0000001000163c82 */ /* 0x000fe20008000000 */
[C---:B------:R-:W-:Y:S01]  /*17010*/  FMUL.FTZ R6, R0.reuse, R141 ;  /* 0x0000008d00067220 */ /* 0x040fe20000410000 */
[----:B------:R-:W-:Y:S01]  /*17020*/  FSETP.NE.FTZ.AND P3, PT, R137, RZ, PT ;  /* 0x000000ff8900720b */ /* 0x000fe20003f75000 */
[C---:B------:R-:W-:Y:S01]  /*17030*/  FMUL.FTZ R152, R0.reuse, R152 ;  /* 0x0000009800987220 */ /* 0x040fe20000410000 */
[----:B------:R-:W-:Y:S01]  /*17040*/  @!UP3 UMOV UR23, URZ ;  /* 0x0000003f0017bc82 */ /* 0x000fe20008000000 */
[----:B------:R-:W-:Y:S01]  /*17050*/  FMUL.FTZ R153, R0, R153 ;  /* 0x0000009900997220 */ /* 0x000fe20000410000 */
[----:B------:R-:W-:Y:S01]  /*17060*/  R2P PR, R26, 0x6 ;  /* 0x000000061a007804 */ /* 0x000fe20000000000 */
[----:B------:R-:W-:Y:S01]  /*17070*/  FMUL.FTZ R36, R0, R36 ;  /* 0x0000002400247220 */ /* 0x000fe20000410000 */
[----:B------:R-:W-:Y:S01]  /*17080*/  F2FP.BF16.PACK_AB R6, R6, R140 ;  /* 0x0000008c0606723e */ /* 0x000fe200000010ff */
[C---:B------:R-:W-:Y:S01]  /*17090*/  FMUL.FTZ R11, R0.reuse, R37 ;  /* 0x00000025000b7220 */ /* 0x040fe20000410000 */
[----:B------:R-:W1:Y:S01]  /*170a0*/  @P4 MUFU.RCP R3, R138 ;  /* 0x0000008a00034308 */ /* 0x000e620000001000 */
[C---:B------:R-:W-:Y:S01]  /*170b0*/  FMUL.FTZ R48, R0.reuse, R48 ;  /* 0x0000003000307220 */ /* 0x040fe20000410000 */
[----:B------:R-:W-:Y:S01]  /*170c0*/  USHF.R.S32.HI UR4, URZ, 0x1f, UR9 ;  /* 0x0000001f3f047899 */ /* 0x000fe20008011409 */
[C---:B------:R-:W-:Y:S01]  /*170d0*/  FMUL.FTZ R14, R0.reuse, R49 ;  /* 0x00000031000e7220 */ /* 0x040fe20000410000 */
[----:B------:R-:W-:Y:S01]  /*170e0*/  F2FP.BF16.PACK_AB R11, R11, R36 ;  /* 0x000000240b0b723e */ /* 0x000fe200000010ff */
[C---:B------:R-:W-:Y:S01]  /*170f0*/  FMUL.FTZ R52, R0.reuse, R52 ;  /* 0x0000003400347220 */ /* 0x040fe20000410000 */
[----:B------:R-:W-:Y:S01]  /*17100*/  @UP3 USHF.R.S32.HI UR23, URZ, 0x1f, UR16 ;  /* 0x0000001f3f173899 */ /* 0x000fe20008011410 */
[----:B------:R-:W-:Y:S01]  /*17110*/  FMUL.FTZ R21, R0, R53 ;  /* 0x0000003500157220 */ /* 0x000fe20000410000 */
[----:B------:R-:W-:Y:S01]  /*17120*/  F2FP.BF16.PACK_AB R14, R14, R48 ;  /* 0x000000300e0e723e */ /* 0x000fe200000010ff */
[C---:B------:R-:W-:Y:S01]  /*17130*/  FMUL.FTZ R64, R0.reuse, R64 ;  /* 0x0000004000407220 */ /* 0x040fe20000410000 */
[----:B------:R-:W-:Y:S01]  /*17140*/  USHF.R.S32.HI UR5, URZ, 0x1f, UR14 ;  /* 0x0000001f3f057899 */ /* 0x000fe2000801140e */
[C---:B------:R-:W-:Y:S01]  /*17150*/  FMUL.FTZ R28, R0.reuse, R65 ;  /* 0x00000041001c7220 */ /* 0x040fe20000410000 */
[----:B------:R-:W-:Y:S01]  /*17160*/  F2FP.BF16.PACK_AB R21, R21, R52 ;  /* 0x000000341515723e */ /* 0x000fe200000010ff */
[C---:B------:R-:W-:Y:S01]  /*17170*/  FMUL.FTZ R32, R0.reuse, R68 ;  /* 0x0000004400207220 */ /* 0x040fe20000410000 */
[----:B------:R-:W-:Y:S01]  /*17180*/  UIADD3 UR9, UP2, UP1, UR9, UR22, UR14 ;  /* 0x0000001609097290 */ /* 0x000fe2000f95e00e */
[C---:B------:R-:W-:Y:S01]  /*17190*/  FMUL.FTZ R69, R0.reuse, R69 ;  /* 0x0000004500457220 */ /* 0x040fe20000410000 */
[----:B------:R-:W-:Y:S01]  /*171a0*/  @!UP0 UIADD3 UR7, UR21, UR11, URZ ;  /* 0x0000000b15078290 */ /* 0x000fe2000fffe03f */
[C---:B------:R-:W-:Y:S01]  /*171b0*/  FMUL.FTZ R80, R0.reuse, R80 ;  /* 0x0000005000507220 */ /* 0x040fe20000410000 */
[----:B------:R-:W-:Y:S01]  /*171c0*/  UIADD3.X UR4, UR4, UR23, UR5, UP2, UP1 ;  /* 0x0000001704047290 */ /* 0x000fe200097e2405 */
[C---:B------:R-:W-:Y:S01]  /*171d0*/  FMUL.FTZ R81, R0.reuse, R81 ;  /* 0x0000005100517220 */ /* 0x040fe20000410000 */
[----:B------:R-:W-:Y:S01]  /*171e0*/  @!UP0 UMOV UR12, UR20 ;  /* 0x00000014000c8c82 */ /* 0x000fe20008000000 */
[----:B------:R-:W-:-:S02]  /*171f0*/  FMUL.FTZ R84, R0, R84 ;  /* 0x0000005400547220 */ /* 0x000fc40000410000 */
        /* <DEDUP_REMOVED lines=19> */
[----:B-1----:R-:W-:Y:S02]  /*17330*/  FMUL.FTZ R3, R3, c[0x0][0x2dc] ;  /* 0x0000b70003037a20 */ /* 0x002fe40000410000 */
[----:B------:R-:W-:Y:S02]  /*17340*/  FMUL.FTZ R4, R4, c[0x0][0x2dc] ;  /* 0x0000b70004047a20 */ /* 0x000fe40000410000 */
[C---:B------:R-:W-:Y:S01]  /*17350*/  FMUL.FTZ R56, R3.reuse, R56 ;  /* 0x0000003803387220 */ /* 0x040fe20000410000 */
[----:B------:R-:W1:Y:S01]  /*17360*/  @P3 MUFU.RCP R0, R137 ;  /* 0x0000008900003308 */ /* 0x000e620000001000 */
[----:B------:R-:W-:-:S02]  /*17370*/  FMUL.FTZ R19, R3, R57 ;  /* 0x0000003903137220 */ /* 0x000fc40000410000 */
[C---:B------:R-:W-:Y:S02]  /*17380*/  FMUL.FTZ R13, R4.reuse, R38 ;  /* 0x00000026040d7220 */ /* 0x040fe40000410000 */
[C---:B------:R-:W-:Y:S01]  /*17390*/  FMUL.FTZ R10, R4.reuse, R39 ;  /* 0x00000027040a7220 */ /* 0x040fe20000410000 */
[----:B------:R-:W-:Y:S01]  /*173a0*/  F2FP.BF16.PACK_AB R19, R19, R56 ;  /* 0x000000381313723e */ /* 0x000fe200000010ff */
[C---:B------:R-:W-:Y:S01]  /*173b0*/  FMUL.FTZ R17, R4.reuse, R50 ;  /* 0x0000003204117220 */ /* 0x040fe20000410000 */
[----:B------:R-:W-:Y:S01]  /*173c0*/  F2FP.BF16.PACK_AB R56, R85, R84 ;  /* 0x000000545538723e */ /* 0x000fe200000010ff */
[C---:B------:R-:W-:Y:S01]  /*173d0*/  FMUL.FTZ R51, R4.reuse, R51 ;  /* 0x0000003304337220 */ /* 0x040fe20000410000 */
[----:B------:R-:W-:Y:S01]  /*173e0*/  LEA.HI R84, R173, R172, RZ, 0x5 ;  /* 0x000000acad547211 */ /* 0x000fe200078f28ff */
[----:B------:R-:W-:Y:S01]  /*173f0*/  FMUL.FTZ R27, R4, R66 ;  /* 0x00000042041b7220 */ /* 0x000fe20000410000 */
[----:B------:R-:W-:Y:S01]  /*17400*/  F2FP.BF16.PACK_AB R10, R10, R13 ;  /* 0x0000000d0a0a723e */ /* 0x000fe200000010ff */
[C---:B------:R-:W-:Y:S01]  /*17410*/  FMUL.FTZ R18, R4.reuse, R54 ;  /* 0x0000003604127220 */ /* 0x040fe20000410000 */
[----:B------:R-:W-:Y:S01]  /*17420*/  F2FP.BF16.PACK_AB R13, R51, R17 ;  /* 0x00000011330d723e */ /* 0x000fe200000010ff */
[----:B------:R-:W-:-:S02]  /*17430*/  FMUL.FTZ R24, R4, R67 ;  /* 0x0000004304187220 */ /* 0x000fc40000410000 */
[----:B-1----:R-:W-:Y:S02]  /*17440*/  FMUL.FTZ R0, R0, c[0x0][0x2dc] ;  /* 0x0000b70000007a20 */ /* 0x002fe40000410000 */
[C---:B------:R-:W-:Y:S01]  /*17450*/  FMUL.FTZ R15, R3.reuse, R41 ;  /* 0x00000029030f7220 */ /* 0x040fe20000410000 */
[----:B------:R-:W-:Y:S01]  /*17460*/  F2FP.BF16.PACK_AB R17, R24, R27 ;  /* 0x0000001b1811723e */ /* 0x000fe200000010ff */
[C---:B------:R-:W-:Y:S01]  /*17470*/  FMUL.FTZ R23, R3.reuse, R45 ;  /* 0x0000002d03177220 */ /* 0x040fe20000410000 */
[----:B------:R-:W-:Y:S01]  /*17480*/  SHF.R.S32.HI R24, RZ, 0x5, R84 ;  /* 0x00000005ff187819 */ /* 0x000fe20000011454 */
[C---:B------:R-:W-:Y:S02]  /*17490*/  FMUL.FTZ R66, R3.reuse, R61 ;  /* 0x0000003d03427220 */ /* 0x040fe40000410000 */
[C---:B------:R-:W-:Y:S02]  /*174a0*/  FMUL.FTZ R144, R3.reuse, R144 ;  /* 0x0000009003907220 */ /* 0x040fe40000410000 */
[----:B------:R-:W-:-:S02]  /*174b0*/  FMUL.FTZ R67, R3, R145 ;  /* 0x0000009103437220 */ /* 0x000fc40000410000 */
        /* <DEDUP_REMOVED lines=18> */
[----:B------:R-:W-:-:S02]  /*175e0*/  FMUL.FTZ R54, R3, R89 ;  /* 0x0000005903367220 */ /* 0x000fc40000410000 */
[C---:B------:R-:W-:Y:S02]  /*175f0*/  FMUL.FTZ R92, R3.reuse, R92 ;  /* 0x0000005c035c7220 */ /* 0x040fe40000410000 */
[C---:B------:R-:W-:Y:S01]  /*17600*/  FMUL.FTZ R50, R3.reuse, R93 ;  /* 0x0000005d03327220 */ /* 0x040fe20000410000 */
[----:B------:R-:W-:Y:S01]  /*17610*/  F2FP.BF16.PACK_AB R54, R54, R88 ;  /* 0x000000583636723e */ /* 0x000fe200000010ff */
[C---:B------:R-:W-:Y:S02]  /*17620*/  FMUL.FTZ R156, R3.reuse, R156 ;  /* 0x0000009c039c7220 */ /* 0x040fe40000410000 */
[C---:B------:R-:W-:Y:S01]  /*17630*/  FMUL.FTZ R157, R3.reuse, R157 ;  /* 0x0000009d039d7220 */ /* 0x040fe20000410000 */
[----:B------:R-:W-:Y:S01]  /*17640*/  F2FP.BF16.PACK_AB R50, R50, R92 ;  /* 0x0000005c3232723e */ /* 0x000fe200000010ff */
[C---:B------:R-:W-:Y:S02]  /*17650*/  FMUL.FTZ R104, R3.reuse, R104 ;  /* 0x0000006803687220 */ /* 0x040fe40000410000 */
[----:B------:R-:W-:-:S02]  /*17660*/  FMUL.FTZ R105, R3, R105 ;  /* 0x0000006903697220 */ /* 0x000fc40000410000 */
[C---:B------:R-:W-:Y:S02]  /*17670*/  FMUL.FTZ R160, R3.reuse, R160 ;  /* 0x000000a003a07220 */ /* 0x040fe40000410000 */
[C---:B------:R-:W-:Y:S02]  /*17680*/  FMUL.FTZ R38, R3.reuse, R161 ;  /* 0x000000a103267220 */ /* 0x040fe40000410000 */
        /* <DEDUP_REMOVED lines=8> */
[----:B------:R-:W-:Y:S01]  /*17710*/  SHF.L.U32 R3, R26, 0x6, RZ ;  /* 0x000000061a037819 */ /* 0x000fe200000006ff */
[----:B------:R-:W-:Y:S01]  /*17720*/  FMUL.FTZ R146, R0, R146 ;  /* 0x0000009200927220 */ /* 0x000fe20000410000 */
[----:B------:R-:W-:Y:S01]  /*17730*/  LOP3.LUT R26, R26, 0x1, RZ, 0xc0, !PT ;  /* 0x000000011a1a7812 */ /* 0x000fe200078ec0ff */
[C---:B------:R-:W-:Y:S01]  /*17740*/  FMUL.FTZ R8, R0.reuse, R147 ;  /* 0x0000009300087220 */ /* 0x040fe20000410000 */
[----:B------:R-:W-:Y:S01]  /*17750*/  LOP3.LUT R3, R3, 0x1c0, RZ, 0xc0, !PT ;  /* 0x000001c003037812 */ /* 0x000fe200078ec0ff */
[----:B------:R-:W-:Y:S01]  /*17760*/  FMUL.FTZ R150, R0, R150 ;  /* 0x0000009600967220 */ /* 0x000fe20000410000 */
[----:B------:R-:W-:Y:S01]  /*17770*/  ISETP.NE.U32.AND P0, PT, R26, 0x1, PT ;  /* 0x000000011a00780c */ /* 0x000fe20003f05070 */
        /* <DEDUP_REMOVED lines=50> */
[----:B------:R-:W-:Y:S01]  /*17aa0*/  LOP3.LUT R0, R139, 0x3ffffffc, RZ, 0xc0, !PT ;  /* 0x3ffffffc8b007812 */ /* 0x000fe200078ec0ff */
[C---:B------:R-:W-:Y:S01]  /*17ab0*/  FMUL.FTZ R142, R4.reuse, R142 ;  /* 0x0000008e048e7220 */ /* 0x040fe20000410000 */
[----:B------:R-:W-:Y:S01]  /*17ac0*/  F2FP.BF16.PACK_AB R29, R29, R126 ;  /* 0x0000007e1d1d723e */ /* 0x000fe200000010ff */
[----:B------:R-:W-:Y:S01]  /*17ad0*/  FMUL.FTZ R5, R4, R143 ;  /* 0x0000008f04057220 */ /* 0x000fe20000410000 */
[----:B------:R-:W-:Y:S01]  /*17ae0*/  IADD3 R0, -R0, R172, RZ ;  /* 0x000000ac00007210 */ /* 0x000fe20007ffe1ff */
[----:B------:R-:W-:Y:S01]  /*17af0*/  FMUL.FTZ R20, R4, R55 ;  /* 0x0000003704147220 */ /* 0x000fe20000410000 */
[----:B------:R-:W-:Y:S01]  /*17b00*/  F2FP.BF16.PACK_AB R68, R68, R130 ;  /* 0x000000824444723e */ /* 0x000fe200000010ff */
[----:B------:R-:W-:Y:S01]  /*17b10*/  FMUL.FTZ R154, R4, R154 ;  /* 0x0000009a049a7220 */ /* 0x000fe20000410000 */
[----:B------:R-:W-:Y:S01]  /*17b20*/  LEA R0, R24, R0, 0x9 ;  /* 0x0000000018007211 */ /* 0x000fe200078e48ff */
[C---:B------:R-:W-:Y:S01]  /*17b30*/  FMUL.FTZ R7, R4.reuse, R155 ;  /* 0x0000009b04077220 */ /* 0x040fe20000410000 */
[----:B------:R-:W-:Y:S01]  /*17b40*/  F2FP.BF16.PACK_AB R5, R5, R142 ;  /* 0x0000008e0505723e */ /* 0x000fe200000010ff */
[----:B------:R-:W-:Y:S01]  /*17b50*/  FMUL.FTZ R70, R4, R70 ;  /* 0x0000004604467220 */ /* 0x000fe20000410000 */
[----:B------:R-:W-:Y:S01]  /*17b60*/  LEA R0, R0, R3, 0x1 ;  /* 0x0000000300007211 */ /* 0x000fe200078e08ff */
[----:B------:R-:W-:Y:S01]  /*17b70*/  FMUL.FTZ R71, R4, R71 ;  /* 0x0000004704477220 */ /* 0x000fe20000410000 */
[----:B------:R-:W-:Y:S01]  /*17b80*/  F2FP.BF16.PACK_AB R20, R20, R18 ;  /* 0x000000121414723e */ /* 0x000fe200000010ff */
[----:B------:R-:W-:Y:S01]  /*17b90*/  FMUL.FTZ R82, R4, R82 ;  /* 0x0000005204527220 */ /* 0x000fe20000410000 */
[----:B------:R-:W-:Y:S01]  /*17ba0*/  SHF.L.U32 R0, R0, 0x1, RZ ;  /* 0x0000000100007819 */ /* 0x000fe200000006ff */
[----:B------:R-:W-:Y:S01]  /*17bb0*/  FMUL.FTZ R83, R4, R83 ;  /* 0x0000005304537220 */ /* 0x000fe20000410000 */
[----:B------:R-:W-:Y:S01]  /*17bc0*/  F2FP.BF16.PACK_AB R18, R28, R64 ;  /* 0x000000401c12723e */ /* 0x000fe200000010ff */
[----:B------:R-:W-:Y:S01]  /*17bd0*/  FMUL.FTZ R86, R4, R86 ;  /* 0x0000005604567220 */ /* 0x000fe20000410000 */
[----:B------:R-:W-:Y:S01]  /*17be0*/  IADD3 R3, R0, -0x10, RZ ;  /* 0xfffffff000037810 */ /* 0x000fe20007ffe0ff */
[----:B------:R-:W-:Y:S01]  /*17bf0*/  FMUL.FTZ R55, R4, R87 ;  /* 0x0000005704377220 */ /* 0x000fe20000410000 */
[----:B------:R-:W-:Y:S01]  /*17c00*/  @P0 IADD3 R3, R0, 0x10, RZ ;  /* 0x0000001000030810 */ /* 0x000fe20007ffe0ff */
[C---:B------:R-:W-:Y:S01]  /*17c10*/  FMUL.FTZ R98, R4.reuse, R98 ;  /* 0x0000006204627220 */ /* 0x040fe20000410000 */
[----:B------:R-:W-:Y:S01]  /*17c20*/  F2FP.BF16.PACK_AB R64, R69, R32 ;  /* 0x000000204540723e */ /* 0x000fe200000010ff */
[C---:B------:R-:W-:Y:S01]  /*17c30*/  FMUL.FTZ R99, R4.reuse, R99 ;  /* 0x0000006304637220 */ /* 0x040fe20000410000 */
[----:B------:R-:W-:Y:S01]  /*17c40*/  MOV R69, 0x20 ;  /* 0x0000002000457802 */ /* 0x000fe20000000f00 */
[C---:B------:R-:W-:Y:S01]  /*17c50*/  FMUL.FTZ R102, R4.reuse, R102 ;  /* 0x0000006604667220 */ /* 0x040fe20000410000 */
[----:B------:R1:W-:Y:S01]  /*17c60*/  STS [R0], R6 ;  /* 0x0000000600007388 */ /* 0x0003e20000000800 */
        /* <DEDUP_REMOVED lines=23> */
[----:B-1----:R-:W-:Y:S01]  /*17de0*/  MOV R6, 0x40 ;  /* 0x0000004000067802 */ /* 0x002fe20000000f00 */
[----:B------:R1:W-:Y:S01]  /*17df0*/  STS [R3], R4 ;  /* 0x0000000403007388 */ /* 0x0003e20000000800 */
[----:B------:R-:W-:Y:S02]  /*17e00*/  F2FP.BF16.PACK_AB R32, R165, R164 ;  /* 0x000000a4a520723e */ /* 0x000fe400000010ff */
[----:B------:R-:W-:Y:S01]  /*17e10*/  SEL R6, R6, 0xffffffc0, !P2 ;  /* 0xffffffc006067807 */ /* 0x000fe20005000000 */
[----:B------:R-:W-:Y:S01]  /*17e20*/  STS [R0+0x2000], R67 ;  /* 0x0020004300007388 */ /* 0x000fe20000000800 */
[----:B------:R-:W-:Y:S02]  /*17e30*/  F2FP.BF16.PACK_AB R31, R31, R166 ;  /* 0x000000a61f1f723e */ /* 0x000fe400000010ff */
[----:B------:R-:W-:Y:S01]  /*17e40*/  F2FP.BF16.PACK_AB R28, R169, R168 ;  /* 0x000000a8a91c723e */ /* 0x000fe200000010ff */
[----:B------:R2:W-:Y:S01]  /*17e50*/  STS [R0+0x2400], R8 ;  /* 0x0024000800007388 */ /* 0x0005e20000000800 */
[----:B------:R-:W-:-:S03]  /*17e60*/  F2FP.BF16.PACK_AB R27, R171, R170 ;  /* 0x000000aaab1b723e */ /* 0x000fc600000010ff */
[----:B------:R3:W-:Y:S04]  /*17e70*/  STS [R3+0x2000], R9 ;  /* 0x0020000903007388 */ /* 0x0007e80000000800 */
[----:B------:R4:W-:Y:S01]  /*17e80*/  STS [R3+0x2400], R12 ;  /* 0x0024000c03007388 */ /* 0x0009e20000000800 */
[----:B-1----:R-:W-:-:S04]  /*17e90*/  SEL R4, R69, 0xffffffe0, !P1 ;  /* 0xffffffe045047807 */ /* 0x002fc80004800000 */
[----:B------:R-:W-:Y:S02]  /*17ea0*/  IADD3 R5, R0, R4, RZ ;  /* 0x0000000400057210 */ /* 0x000fe40007ffe0ff */
[-C--:B------:R-:W-:Y:S02]  /*17eb0*/  IADD3 R4, R4, R3.reuse, RZ ;  /* 0x0000000304047210 */ /* 0x080fe40007ffe0ff */
[-C--:B--2---:R-:W-:Y:S01]  /*17ec0*/  IADD3 R8, R0, R6.reuse, RZ ;  /* 0x0000000600087210 */ /* 0x084fe20007ffe0ff */
[----:B------:R-:W-:Y:S01]  /*17ed0*/  STS [R5], R11 ;  /* 0x0000000b05007388 */ /* 0x000fe20000000800 */
[-C--:B------:R-:W-:Y:S02]  /*17ee0*/  IADD3 R7, R5, R6.reuse, RZ ;  /* 0x0000000605077210 */ /* 0x080fe40007ffe0ff */
[----:B---3--:R-:W-:Y:S01]  /*17ef0*/  IADD3 R9, R6, R3, RZ ;  /* 0x0000000306097210 */ /* 0x008fe20007ffe0ff */
[----:B------:R-:W-:Y:S01]  /*17f00*/  STS [R5+0x400], R10 ;  /* 0x0004000a05007388 */ /* 0x000fe20000000800 */
[----:B------:R-:W-:-:S02]  /*17f10*/  IADD3 R6, R4, R6, RZ ;  /* 0x0000000604067210 */ /* 0x000fc40007ffe0ff */
[----:B----4-:R-:W-:Y:S01]  /*17f20*/  MOV R12, 0x7f800000 ;  /* 0x7f800000000c7802 */ /* 0x010fe20000000f00 */
[----:B------:R1:W-:Y:S04]  /*17f30*/  STS [R4], R14 ;  /* 0x0000000e04007388 */ /* 0x0003e80000000800 */
[----:B------:R2:W-:Y:S04]  /*17f40*/  STS [R4+0x400], R13 ;  /* 0x0004000d04007388 */ /* 0x0005e80000000800 */
[----:B------:R-:W-:Y:S04]  /*17f50*/  STS [R5+0x2000], R15 ;  /* 0x0020000f05007388 */ /* 0x000fe80000000800 */
[----:B------:R-:W-:Y:S04]  /*17f60*/  STS [R5+0x2400], R16 ;  /* 0x0024001005007388 */ /* 0x000fe80000000800 */
[----:B------:R-:W-:Y:S04]  /*17f70*/  STS [R4+0x2000], R23 ;  /* 0x0020001704007388 */ /* 0x000fe80000000800 */
[----:B------:R-:W-:Y:S04]  /*17f80*/  STS [R4+0x2400], R22 ;  /* 0x0024001604007388 */ /* 0x000fe80000000800 */
[----:B------:R-:W-:Y:S01]  /*17f90*/  STS [R8], R21 ;  /* 0x0000001508007388 */ /* 0x000fe20000000800 */
[----:B-1----:R-:W-:-:S03]  /*17fa0*/  MOV R14, 0x7f800000 ;  /* 0x7f800000000e7802 */ /* 0x002fc60000000f00 */
        /* <DEDUP_REMOVED lines=119> */
.L_x_1028:
[----:B--234-:R-:W-:Y:S05]  /*18720*/  BSYNC B0 ;  /* 0x0000000000007941 */ /* 0x01cfea0003800000 */
.L_x_1027:
        /* <DEDUP_REMOVED lines=30> */
.L_x_1030:
[----:B-1----:R-:W-:Y:S05]  /*18910*/  BSYNC B0 ;  /* 0x0000000000007941 */ /* 0x002fea0003800000 */
.L_x_1029:
        /* <DEDUP_REMOVED lines=18> */
.L_x_1032:
[----:B------:R-:W-:Y:S05]  /*18a40*/  BSYNC B0 ;  /* 0x0000000000007941 */ /* 0x000fea0003800000 */
.L_x_1031:
        /* <DEDUP_REMOVED lines=18> */
.L_x_1034:
[----:B------:R-:W-:Y:S05]  /*18b70*/  BSYNC B0 ;  /* 0x0000000000007941 */ /* 0x000fea0003800000 */
.L_x_1033:
        /* <DEDUP_REMOVED lines=18> */
.L_x_1036:
[----:B------:R-:W-:Y:S05]  /*18ca0*/  BSYNC B0 ;  /* 0x0000000000007941 */ /* 0x000fea0003800000 */
.L_x_1035:
        /* <DEDUP_REMOVED lines=18> */
.L_x_1038:
[----:B------:R-:W-:Y:S05]  /*18dd0*/  BSYNC B0 ;  /* 0x0000000000007941 */ /* 0x000fea0003800000 */
.L_x_1037:
        /* <DEDUP_REMOVED lines=18> */
.L_x_1040:
[----:B------:R-:W-:Y:S05]  /*18f00*/  BSYNC B0 ;  /* 0x0000000000007941 */ /* 0x000fea0003800000 */
.L_x_1039:
        /* <DEDUP_REMOVED lines=18> */
.L_x_1042:
[----:B------:R-:W-:Y:S05]  /*19030*/  BSYNC B0 ;  /* 0x0000000000007941 */ /* 0x000fea0003800000 */
.L_x_1041:
        /* <DEDUP_REMOVED lines=19> */
.L_x_979:
        /* <DEDUP_REMOVED lines=8> */
[----:B------:R-:W-:Y:S01]  /*191f0*/  ULDC.64 UR6, c[0x0][0x1e8] ;  /* 0x00007a0000067ab9 */ /* 0x000fe20000000a00 */
[----:B------:R-:W-:Y:S01]  /*19200*/  SHF.R.S32.HI R8, RZ, 0x3, R8 ;  /* 0x00000003ff087819 */ /* 0x000fe20000011408 */
[----:B------:R-:W-:Y:S01]  /*19210*/  USHF.R.S32.HI UR15, URZ, 0x1f, UR14 ;  /* 0x0000001f3f0f7899 */ /* 0x000fe2000801140e */
[----:B------:R-:W-:Y:S01]  /*19220*/  IMAD.IADD R15, R22, 0x1, -R0 ;  /* 0x00000001160f7824 */ /* 0x000fe200078e0a00 */
[----:B------:R-:W-:Y:S01]  /*19230*/  @!UP4 USHF.R.S32.HI UR18, URZ, 0x1f, UR13 ;  /* 0x0000001f3f12c899 */ /* 0x000fe2000801140d */
[----:B------:R-:W-:Y:S01]  /*19240*/  SHF.R.S32.HI R9, RZ, 0x1f, R8 ;  /* 0x0000001fff097819 */ /* 0x000fe20000011408 */
[----:B------:R-:W-:Y:S01]  /*19250*/  @UP4 UIMAD.WIDE.U32 UR8, UR26, UR6, URZ ;  /* 0x000000061a0842a5 */ /* 0x000fe2000f8e003f */
[----:B------:R-:W-:Y:S01]  /*19260*/  IMAD.SHL.U32 R14, R15, 0x8, RZ ;  /* 0x000000080f0e7824 */ /* 0x000fe200078e00ff */
[----:B------:R-:W-:Y:S01]  /*19270*/  @!UP4 UIMAD UR18, UR18, UR4, URZ ;  /* 0x000000041212c2a4 */ /* 0x000fe2000f8e023f */
[----:B------:R-:W-:Y:S01]  /*19280*/  BSSY B0, `(.L_x_1043) ;  /* 0x000003a000007945 */ /* 0x000fe20003800000 */
[----:B------:R-:W-:-:S02]  /*19290*/  ULDC.U8 UR17, c[0x0][0x328] ;  /* 0x0000ca0000117ab9 */ /* 0x000fc40000000000 */
[----:B------:R-:W-:Y:S01]  /*192a0*/  @!UP4 UIMAD.WIDE.U32 UR20, UR13, UR4, URZ ;  /* 0x000000040d14c2a5 */ /* 0x000fe2000f8e003f */
[----:B------:R-:W-:Y:S01]  /*192b0*/  IADD3 R23, R14, 0x40, RZ ;  /* 0x000000400e177810 */ /* 0x000fe20007ffe0ff */
[----:B------:R-:W-:Y:S02]  /*192c0*/  @!UP4 UIMAD UR18, UR13, UR5, UR18 ;  /* 0x000000050d12c2a4 */ /* 0x000fe4000f8e0212 */
[----:B------:R-:W-:Y:S02]  /*192d0*/  UISETP.NE.AND UP2, UPT, UR17, URZ, UPT ;  /* 0x0000003f1100728c */ /* 0x000fe4000bf45270 */
[----:B------:R-:W-:Y:S02]  /*192e0*/  ULDC.64 UR4, c[0x0][0x1f0] ;  /* 0x00007c0000047ab9 */ /* 0x000fe40000000a00 */
[----:B------:R-:W-:Y:S02]  /*192f0*/  UIMAD UR4, UR15, UR4, URZ ;  /* 0x000000040f0472a4 */ /* 0x000fe4000f8e023f */
[----:B------:R-:W-:Y:S01]  /*19300*/  @!UP3 UISETP.NE.AND UP1, UPT, UR17, URZ, UPT ;  /* 0x0000003f1100b28c */ /* 0x000fe2000bf25270 */
[----:B--2---:R-:W-:Y:S01]  /*19310*/  IMAD.WIDE R6, R6, 0x80, R8 ;  /* 0x0000008006067825 */ /* 0x004fe200078e0208 */
[----:B------:R-:W-:-:S02]  /*19320*/  @UP4 UMOV UR15, UR8 ;  /* 0x00000008000f4c82 */ /* 0x000fc40008000000 */
[----:B------:R-:W-:Y:S02]  /*19330*/  @UP4 UIMAD UR7, UR26, UR7, UR9 ;  /* 0x000000071a0742a4 */ /* 0x000fe4000f8e0209 */
[----:B------:R-:W-:Y:S02]  /*19340*/  ULDC UR12, c[0x0][0x214] ;  /* 0x00008500000c7ab9 */ /* 0x000fe40000000800 */
[----:B------:R-:W-:Y:S02]  /*19350*/  @UP3 ULDC UR8, c[0x0][0x210] ;  /* 0x0000840000083ab9 */ /* 0x000fe40000000800 */
[----:B------:R-:W-:Y:S02]  /*19360*/  UISETP.EQ.AND UP2, UPT, UR16, URZ, UP2 ;  /* 0x0000003f1000728c */ /* 0x000fe40009742270 */
[----:B------:R-:W-:Y:S02]  /*19370*/  ULDC UR9, c[0x0][0x234] ;  /* 0x00008d0000097ab9 */ /* 0x000fe40000000800 */
[----:B------:R-:W-:-:S02]  /*19380*/  @UP3 UIMAD UR8, UR8, UR12, URZ ;  /* 0x0000000c080832a4 */ /* 0x000fc4000f8e023f */
[----:B------:R-:W-:Y:S02]  /*19390*/  @!UP3 USEL UR8, UR12, UR9, !UP1 ;  /* 0x000000090c08b287 */ /* 0x000fe4000c800000 */
[----:B------:R-:W-:Y:S02]  /*193a0*/  UISETP.NE.OR UP0, UPT, UR26, -0x1, !UP2 ;  /* 0xffffffff1a00788c */ /* 0x000fe4000d705670 */
[----:B------:R-:W-:Y:S02]  /*193b0*/  ULDC UR6, c[0x0][0x1c0] ;  /* 0x0000700000067ab9 */ /* 0x000fe40000000800 */
[----:B------:R-:W-:Y:S02]  /*193c0*/  @UP3 UMOV UR19, 0x1 ;  /* 0x0000000100133882 */ /* 0x000fe40000000000 */
[----:B------:R-:W-:Y:S02]  /*193d0*/  @!UP3 UIMAD UR19, UR8, UR6, URZ ;  /* 0x000000060813b2a4 */ /* 0x000fe4000f8e023f */
[----:B------:R-:W-:-:S02]  /*193e0*/  @!UP4 UMOV UR15, UR20 ;  /* 0x00000014000fcc82 */ /* 0x000fc40008000000 */
[----:B------:R-:W-:Y:S01]  /*193f0*/  @!UP4 UIADD3 UR7, UR21, UR18, URZ ;  /* 0x000000121507c290 */ /* 0x000fe2000fffe03f */
[C---:B------:R-:W-:Y:S01]  /*19400*/  IADD3 R2, P0, R14.reuse, UR15, RZ ;  /* 0x0000000f0e027c10 */ /* 0x040fe2000ff1e0ff */
[----:B------:R-:W-:Y:S02]  /*19410*/  UIADD3 UR11, -UR10, UR11, URZ ;  /* 0x0000000b0a0b7290 */ /* 0x000fe4000fffe13f */
[----:B------:R-:W-:Y:S02]  /*19420*/  UIMAD UR19, UR13, UR19, URZ ;  /* 0x000000130d1372a4 */ /* 0x000fe4000f8e023f */
[----:B------:R-:W-:Y:S01]  /*19430*/  @!UP0 UIMAD UR26, UR13, UR12, URZ ;  /* 0x0000000c0d1a82a4 */ /* 0x000fe2000f8e023f */
[----:B------:R-:W-:Y:S01]  /*19440*/  LEA.HI.X.SX32 R3, R14, UR7, 0x1, P0 ;  /* 0x000000070e037c11 */ /* 0x000fe200080f0eff */
[----:B------:R-:W-:Y:S01]  /*19450*/  USEL UR19, UR19, URZ, !UP2 ;  /* 0x0000003f13137287 */ /* 0x000fe2000d000000 */
[----:B------:R-:W-:Y:S01]  /*19460*/  ISETP.GE.AND P0, PT, R8, UR11, PT ;  /* 0x0000000b08007c0c */ /* 0x000fe2000bf06270 */
[----:B------:R-:W-:-:S02]  /*19470*/  @UP3 ULDC UR22, c[0x0][0x210] ;  /* 0x0000840000163ab9 */ /* 0x000fc40000000800 */
[----:B------:R-:W-:Y:S01]  /*19480*/  @!UP3 UMOV UR22, 0x1 ;  /* 0x000000010016b882 */ /* 0x000fe20000000000 */
[----:B-1----:R-:W-:Y:S01]  /*19490*/  IMAD.WIDE.U32 R12, R12, c[0x0][0x1f0], R2 ;  /* 0x00007c000c0c7a25 */ /* 0x002fe200078e0002 */
[----:B------:R-:W-:Y:S02]  /*194a0*/  UIMAD UR8, UR14, UR8, UR19 ;  /* 0x000000080e0872a4 */ /* 0x000fe4000f8e0213 */
[----:B------:R-:W-:Y:S02]  /*194b0*/  UIMAD UR10, UR10, UR22, URZ ;  /* 0x000000160a0a72a4 */ /* 0x000fe4000f8e023f */
        /* <DEDUP_REMOVED lines=22> */
.L_x_1044:
[----:B------:R-:W-:Y:S05]  /*19620*/  BSYNC B0 ;  /* 0x0000000000007941 */ /* 0x000fea0003800000 */
.L_x_1043:
        /* <DEDUP_REMOVED lines=18> */
.L_x_1046:
[----:B------:R-:W-:Y:S05]  /*19750*/  BSYNC B0 ;  /* 0x0000000000007941 */ /* 0x000fea0003800000 */
.L_x_1045:
        /* <DEDUP_REMOVED lines=18> */
.L_x_1048:
[----:B------:R-:W-:Y:S05]  /*19880*/  BSYNC B0 ;  /* 0x0000000000007941 */ /* 0x000fea0003800000 */
.L_x_1047:
        /* <DEDUP_REMOVED lines=18> */
.L_x_1050:
[----:B------:R-:W-:Y:S05]  /*199b0*/  BSYNC B0 ;  /* 0x0000000000007941 */ /* 0x000fea0003800000 */
.L_x_1049:
        /* <DEDUP_REMOVED lines=18> */
.L_x_1052:
[----:B------:R-:W-:Y:S05]  /*19ae0*/  BSYNC B0 ;  /* 0x0000000000007941 */ /* 0x000fea0003800000 */
.L_x_1051:
        /* <DEDUP_REMOVED lines=18> */
.L_x_1054:
[----:B------:R-:W-:Y:S05]  /*19c10*/  BSYNC B0 ;  /* 0x0000000000007941 */ /* 0x000fea0003800000 */
.L_x_1053:
        /* <DEDUP_REMOVED lines=18> */
.L_x_1056:
[----:B------:R-:W-:Y:S05]  /*19d40*/  BSYNC B0 ;  /* 0x0000000000007941 */ /* 0x000fea0003800000 */
.L_x_1055:
        /* <DEDUP_REMOVED lines=18> */
.L_x_1058:
[----:B------:R-:W-:Y:S05]  /*19e70*/  BSYNC B0 ;  /* 0x0000000000007941 */ /* 0x000fea0003800000 */
.L_x_1057:
        /* <DEDUP_REMOVED lines=67> */
.L_x_1059:
        /* <DEDUP_REMOVED lines=13> */
.L_x_1413:


//--------------------- .text._ZN5flash16flash_fwd_kernelI23Flash_fwd_kernel_traitsILi128ELi128ELi32ELi4ELb0ELb0EN7cutlass10bfloat16_tE19Flash_kernel_traitsILi128ELi128ELi32ELi4ES3_EELb1ELb1ELb0ELb0ELb0ELb0ELb0ELb1EEEvNS_16Flash_fwd_paramsE --------------------------
	.section	.text._ZN5flash16flash_fwd_kernelI23Flash_fwd_kernel_traitsILi128ELi128ELi32ELi4ELb0ELb0EN7cutlass10bfloat16_tE19Flash_kernel_traitsILi128ELi128ELi32ELi4ES3_EELb1ELb1ELb0ELb0ELb0ELb0ELb0ELb1EEEvNS_16Flash_fwd_paramsE,"ax",@progbits
	.sectioninfo	@"SHI_REGISTERS=255"
	.align	128
        .global         _ZN5flash16flash_fwd_kernelI23Flash_fwd_kernel_traitsILi128ELi128ELi32ELi4ELb0ELb0EN7cutlass10bfloat16_tE19Flash_kernel_traitsILi128ELi128ELi32ELi4ES3_EELb1ELb1ELb0ELb0ELb0ELb0ELb0ELb1EEEvNS_16Flash_fwd_paramsE
        .type           _ZN5flash16flash_fwd_kernelI23Flash_fwd_kernel_traitsILi128ELi128ELi32ELi4ELb0ELb0EN7cutlass10bfloat16_tE19Flash_kernel_traitsILi128ELi128ELi32ELi4ES3_EELb1ELb1ELb0ELb0ELb0ELb0ELb0ELb1EEEvNS_16Flash_fwd_paramsE,@function
        .size           _ZN5flash16flash_fwd_kernelI23Flash_fwd_kernel_traitsILi128ELi128ELi32ELi4ELb0ELb0EN7cutlass10bfloat16_tE19Flash_kernel_traitsILi128ELi128ELi32ELi4ES3_EELb1ELb1ELb0ELb0ELb0ELb0ELb0ELb1EEEvNS_16Flash_fwd_paramsE,(.L_x_1414 - _ZN5flash16flash_fwd_kernelI23Flash_fwd_kernel_traitsILi128ELi128ELi32ELi4ELb0ELb0EN7cutlass10bfloat16_tE19Flash_kernel_traitsILi128ELi128ELi32ELi4ES3_EELb1ELb1ELb0ELb0ELb0ELb0ELb0ELb1EEEvNS_16Flash_fwd_paramsE)
        .other          _ZN5flash16flash_fwd_kernelI23Flash_fwd_kernel_traitsILi128ELi128ELi32ELi4ELb0ELb0EN7cutlass10bfloat16_tE19Flash_kernel_traitsILi128ELi128ELi32ELi4ES3_EELb1ELb1ELb0ELb0ELb0ELb0ELb0ELb1EEEvNS_16Flash_fwd_paramsE,@"STO_CUDA_ENTRY STV_DEFAULT"
_ZN5flash16flash_fwd_kernelI23Flash_fwd_kernel_traitsILi128ELi128ELi32ELi4ELb0ELb0EN7cutlass10bfloat16_tE19Flash_kernel_traitsILi128ELi128ELi32ELi4ES3_EELb1ELb1ELb0ELb0ELb0ELb0ELb0ELb1EEEvNS_16Flash_fwd_paramsE:
.text._ZN5flash16flash_fwd_kernelI23Flash_fwd_kernel_traitsILi128ELi128ELi32ELi4ELb0ELb0EN7cutlass10bfloat16_tE19Flash_kernel_traitsILi128ELi128ELi32ELi4ES3_EELb1ELb1ELb0ELb0ELb0ELb0ELb0ELb1EEEvNS_16Flash_fwd_paramsE:
        /* <DEDUP_REMOVED lines=12> */
[----:B------:R-:W-:-:S06]  /*00c0*/  ULDC.64 UR4, c[0x0][0x240] ;  /* 0x0000900000047ab9 */ /* 0x000fcc0000000a00 */
[----:B------:R-:W1:Y:S01]  /*00d0*/  S2UR UR12, SR_CTAID.Y ;  /* 0x00000000000c79c3 */ /* 0x000e620000002600 */
[----:B------:R3:W4:Y:S07]  /*00e0*/  @P2 LDG.E.64 R4, [R2.64] ;  /* 0x0000001c02042981 */ /* 0x00072e000c1e1b00 */
[----:B------:R-:W1:Y:S01]  /*00f0*/  S2UR UR11, SR_CTAID.Z ;  /* 0x00000000000b79c3 */ /* 0x000e620000002700 */
[----:B------:R-:W-:Y:S02]  /*0100*/  UMOV UR7, 0x4 ;  /* 0x0000000400077882 */ /* 0x000fe40000000000 */
[----:B------:R-:W-:-:S02]  /*0110*/  ULDC.64 UR14, c[0x0][0x240] ;  /* 0x00009000000e7ab9 */ /* 0x000fc40000000a00 */
[----:B------:R-:W-:Y:S01]  /*0120*/  ULDC.64 UR8, c[0x0][0x248] ;  /* 0x0000920000087ab9 */ /* 0x000fe20000000a00 */
[----:B---3--:R-:W-:Y:S01]  /*0130*/  @P2 MOV R2, R7 ;  /* 0x0000000700022202 */ /* 0x008fe20000000f00 */
[----:B------:R-:W-:-:S06]  /*0140*/  @P2 IMAD.MOV.U32 R3, RZ, RZ, R8 ;  /* 0x000000ffff032224 */ /* 0x000fcc00078e0008 */
[----:B------:R-:W3:Y:S01]  /*0150*/  @P2 LDG.E.64 R2, [R2.64] ;  /* 0x0000001c02022981 */ /* 0x000ee2000c1e1b00 */
[----:B-1----:R-:W-:Y:S02]  /*0160*/  ULOP3.LUT UR6, UR11, UR25, UR12, 0xfe, !UPT ;  /* 0x000000190b067292 */ /* 0x002fe4000f8efe0c */
[----:B------:R-:W-:Y:S02]  /*0170*/  UISETP.NE.U32.AND UP2, UPT, URZ, UR4, UPT ;  /* 0x000000043f00728c */ /* 0x000fe4000bf45070 */
[----:B------:R-:W-:Y:S02]  /*0180*/  UIMAD.WIDE UR14, UR12, UR7, UR14 ;  /* 0x000000070c0e72a5 */ /* 0x000fe4000f8e020e */
[----:B--2---:R-:W-:Y:S01]  /*0190*/  LOP3.LUT P3, RZ, R22, UR6, RZ, 0xfc, !PT ;  /* 0x0000000616ff7c12 */ /* 0x004fe2000f86fcff */
[----:B------:R-:W-:Y:S02]  /*01a0*/  UISETP.NE.AND.EX UP2, UPT, URZ, UR5, UPT, UP2 ;  /* 0x000000053f00728c */ /* 0x000fe4000bf45320 */
[----:B------:R-:W-:-:S02]  /*01b0*/  ULDC.U8 UR6, c[0x0][0x312] ;  /* 0x0000c48000067ab9 */ /* 0x000fc40000000000 */
[----:B------:R-:W-:Y:S02]  /*01c0*/  ULDC.64 UR4, c[0x0][0x250] ;  /* 0x0000940000047ab9 */ /* 0x000fe40000000a00 */
[----:B------:R-:W-:Y:S01]  /*01d0*/  PLOP3.LUT P0, PT, PT, PT, UP2, 0x80, 0x0 ;  /* 0x000000000000781c */ /* 0x000fe20003f0f028 */
[----:B------:R-:W-:Y:S02]  /*01e0*/  UISETP.NE.U32.AND UP0, UPT, URZ, UR4, UPT ;  /* 0x000000043f00728c */ /* 0x000fe4000bf05070 */
[----:B------:R-:W-:Y:S02]  /*01f0*/  UISETP.NE.AND UP3, UPT, UR6, URZ, UPT ;  /* 0x0000003f0600728c */ /* 0x000fe4000bf65270 */
[----:B------:R-:W-:Y:S01]  /*0200*/  UISETP.EQ.U32.AND UP1, UPT, URZ, UR8, UPT ;  /* 0x000000083f00728c */ /* 0x000fe2000bf22070 */
[----:B------:R-:W-:Y:S01]  /*0210*/  @!P3 IMAD.MOV.U32 R10, RZ, RZ, c[0x0][0x308] ;  /* 0x0000c200ff0ab624 */ /* 0x000fe200078e00ff */
[----:B------:R-:W-:Y:S01]  /*0220*/  UISETP.NE.AND.EX UP0, UPT, URZ, UR5, UPT, UP0 ;  /* 0x000000053f00728c */ /* 0x000fe2000bf05300 */
[----:B------:R-:W-:Y:S01]  /*0230*/  @!P3 IMAD.MOV.U32 R11, RZ, RZ, c[0x0][0x30c] ;  /* 0x0000c300ff0bb624 */ /* 0x000fe200078e00ff */
[----:B------:R-:W-:-:S02]  /*0240*/  UISETP.EQ.OR.EX UP1, UPT, URZ, UR9, !UP3, UP1 ;  /* 0x000000093f00728c */ /* 0x000fc4000df22710 */
[----:B------:R-:W-:Y:S02]  /*0250*/  ULDC.64 UR4, c[0x0][0x250] ;  /* 0x0000940000047ab9 */ /* 0x000fe40000000a00 */
[----:B------:R-:W-:Y:S02]  /*0260*/  ULDC.64 UR8, c[0x0][0x248] ;  /* 0x0000920000087ab9 */ /* 0x000fe40000000a00 */
[----:B------:R-:W-:-:S03]  /*0270*/  UIMAD.WIDE UR8, UR12, UR7, UR8 ;  /* 0x000000070c0872a5 */ /* 0x000fc6000f8e0208 */
[----:B------:R-:W-:Y:S01]  /*0280*/  @UP0 UIMAD.WIDE UR4, UR12, UR7, UR4 ;  /* 0x000000070c0402a5 */ /* 0x000fe2000f8e0204 */
[----:B----4-:R-:W1:Y:S08]  /*0290*/  @P2 R2UR UR30, R4 ;  /* 0x00000000041e23c2 */ /* 0x010e7000000e0000 */
[----:B------:R-:W2:Y:S01]  /*02a0*/  @P2 R2UR UR31, R5 ;  /* 0x00000000051f23c2 */ /* 0x000ea200000e0000 */
[----:B-1----:R-:W-:-:S02]  /*02b0*/  MOV R4, UR30 ;  /* 0x0000001e00047c02 */ /* 0x002fc40008000f00 */
[----:B---3--:R-:W-:Y:S01]  /*02c0*/  @P2 IADD3 R7, P1, R2, c[0x0][0x300], RZ ;  /* 0x0000c00002072a10 */ /* 0x008fe20007f3e0ff */
[----:B--2---:R-:W-:Y:S02]  /*02d0*/  IMAD.U32 R5, RZ, RZ, UR31 ;  /* 0x0000001fff057e24 */ /* 0x004fe4000f8e00ff */
[----:B------:R-:W-:Y:S02]  /*02e0*/  IMAD.U32 R2, RZ, RZ, UR14 ;  /* 0x0000000eff027e24 */ /* 0x000fe4000f8e00ff */
[----:B------:R-:W-:Y:S01]  /*02f0*/  @P2 IMAD.X R8, RZ, RZ, R3, P1 ;  /* 0x000000ffff082224 */ /* 0x000fe200008e0603 */
[----:B------:R1:W-:Y:S01]  /*0300*/  @!P3 STG.E.64 [R10.64], R4 ;  /* 0x000000040a00b986 */ /* 0x0003e2000c101b1c */
[----:B------:R-:W-:Y:S02]  /*0310*/  MOV R3, UR15 ;  /* 0x0000000f00037c02 */ /* 0x000fe40008000f00 */
[----:B------:R-:W-:Y:S02]  /*0320*/  PLOP3.LUT P2, PT, PT, PT, UP1, 0x80, 0x0 ;  /* 0x000000000000781c */ /* 0x000fe40003f4f018 */
[----:B------:R-:W-:Y:S01]  /*0330*/  PLOP3.LUT P1, PT, PT, PT, UP0, 0x80, 0x0 ;  /* 0x000000000000781c */ /* 0x000fe20003f2f008 */
[----:B-1----:R-:W-:-:S02]  /*0340*/  @!P3 IMAD.MOV.U32 R4, RZ, RZ, R7 ;  /* 0x000000ffff04b224 */ /* 0x002fc400078e0007 */
[----:B------:R-:W-:-:S05]  /*0350*/  @!P3 IMAD.MOV.U32 R5, RZ, RZ, R8 ;  /* 0x000000ffff05b224 */ /* 0x000fca00078e0008 */
[----:B------:R1:W-:Y:S04]  /*0360*/  @!P3 STG.E.64 [R10.64+0x8], R4 ;  /* 0x000008040a00b986 */ /* 0x0003e8000c101b1c */
[----:B------:R2:W3:Y:S04]  /*0370*/  @P0 LDG.E R9, [R2.64] ;  /* 0x0000001c02090981 */ /* 0x0004e8000c1e1900 */
[----:B------:R2:W4:Y:S01]  /*0380*/  @P0 LDG.E R6, [R2.64+0x4] ;  /* 0x0000041c02060981 */ /* 0x000522000c1e1900 */
[----:B-1----:R-:W-:Y:S01]  /*0390*/  MOV R4, UR4 ;  /* 0x0000000400047c02 */ /* 0x002fe20008000f00 */
[----:B------:R-:W-:-:S02]  /*03a0*/  IMAD.U32 R5, RZ, RZ, UR5 ;  /* 0x00000005ff057e24 */ /* 0x000fc4000f8e00ff */
[----:B--2---:R-:W-:Y:S01]  /*03b0*/  IMAD.U32 R2, RZ, RZ, UR8 ;  /* 0x00000008ff027e24 */ /* 0x004fe2000f8e00ff */
[----:B------:R-:W-:Y:S02]  /*03c0*/  MOV R3, UR9 ;  /* 0x0000000900037c02 */ /* 0x000fe40008000f00 */
[----:B------:R-:W2:Y:S04]  /*03d0*/  @P1 LDG.E R4, [R4.64] ;  /* 0x0000001c04041981 */ /* 0x000ea8000c1e1900 */
[----:B------:R-:W5:Y:S01]  /*03e0*/  @!P2 LDG.E R0, [R2.64] ;  /* 0x0000001c0200a981 */ /* 0x000f62000c1e1900 */
[----:B------:R-:W-:Y:S01]  /*03f0*/  UMOV UR24, 0xffffffff ;  /* 0xffffffff00187882 */ /* 0x000fe20000000000 */
[----:B------:R-:W1:Y:S01]  /*0400*/  LDC.U8 R165, c[0x0][0x2d8] ;  /* 0x0000b600ffa57b82 */ /* 0x000e620000000000 */
[----:B------:R-:W-:-:S02]  /*0410*/  UMOV UR15, 0xffffffff ;  /* 0xffffffff000f7882 */ /* 0x000fc40000000000 */
[----:B------:R-:W-:-:S05]  /*0420*/  UMOV UR14, URZ ;  /* 0x0000003f000e7c82 */ /* 0x000fca0008000000 */
[----:B---3--:R3:W1:Y:S08]  /*0430*/  @P0 R2UR UR24, R9 ;  /* 0x00000000091803c2 */ /* 0x00867000000e0000 */
[----:B----4-:R-:W1:Y:S01]  /*0440*/  @P0 R2UR UR26, R6 ;  /* 0x00000000061a03c2 */ /* 0x010e6200000e0000 */
[----:B------:R-:W-:-:S04]  /*0450*/  ISETP.NE.U32.AND P0, PT, RZ, c[0x0][0x248], PT ;  /* 0x00009200ff007a0c */ /* 0x000fc80003f05070 */
[----:B------:R-:W-:Y:S02]  /*0460*/  ISETP.NE.AND.EX P0, PT, RZ, c[0x0][0x24c], PT, P0 ;  /* 0x00009300ff007a0c */ /* 0x000fe40003f05300 */
[----:B---3--:R-:W-:-:S04]  /*0470*/  SHF.R.S32.HI R9, RZ, 0x1f, R22 ;  /* 0x0000001fff097819 */ /* 0x008fc80000011416 */
[----:B------:R-:W-:Y:S01]  /*0480*/  LEA.HI R16, R9, R22, RZ, 0x5 ;  /* 0x0000001609107211 */ /* 0x000fe200078f28ff */
[----:B--2---:R2:W3:Y:S01]  /*0490*/  @P1 R2UR UR14, R4 ;  /* 0x00000000040e13c2 */ /* 0x0044e200000e0000 */
[----:B-1----:R-:W-:-:S07]  /*04a0*/  @UP2 UIADD3 UR26, UR26, -UR24, URZ ;  /* 0x800000181a1a2290 */ /* 0x002fce000fffe03f */
[----:B-----5:R1:W4:Y:S01]  /*04b0*/  @!P2 R2UR UR15, R0 ;  /* 0x00000000000fa3c2 */ /* 0x02032200000e0000 */
[----:B------:R-:W-:Y:S01]  /*04c0*/  @!UP2 ULDC UR26, c[0x0][0x214] ;  /* 0x00008500001aaab9 */ /* 0x000fe20000000800 */
[----:B-1----:R-:W-:-:S05]  /*04d0*/  LOP3.LUT R0, R16, 0xffffffe0, RZ, 0xc0, !PT ;  /* 0xffffffe010007812 */ /* 0x002fca00078ec0ff */
[----:B------:R-:W-:Y:S01]  /*04e0*/  IMAD.IADD R91, R22, 0x1, -R0 ;  /* 0x00000001165b7824 */ /* 0x000fe200078e0a00 */
        /* <DEDUP_REMOVED lines=8> */
.L_x_1060:
[----:B------:R-:W-:Y:S02]  /*0570*/  ULDC UR8, c[0x0][0x218] ;  /* 0x0000860000087ab9 */ /* 0x000fe40000000800 */
.L_x_1061:
        /* <DEDUP_REMOVED lines=37> */
[----:B------:R-:W-:Y:S01]  /*07d0*/  SHF.R.S32.HI R0, RZ, 0x1f, R91 ;  /* 0x0000001fff007819 */ /* 0x000fe2000001145b */
[----:B------:R-:W-:Y:S02]  /*07e0*/  UISETP.NE.AND UP0, UPT, UR15, -0x1, UPT ;  /* 0xffffffff0f00788c */ /* 0x000fe4000bf05270 */
[----:B------:R-:W-:Y:S02]  /*07f0*/  ULDC.64 UR4, c[0x0][0x190] ;  /* 0x0000640000047ab9 */ /* 0x000fe40000000a00 */
[----:B------:R-:W-:Y:S02]  /*0800*/  ULDC.64 UR8, c[0x0][0x178] ;  /* 0x00005e0000087ab9 */ /* 0x000fe40000000a00 */
[----:B------:R-:W-:Y:S01]  /*0810*/  PLOP3.LUT P0, PT, PT, PT, UP0, 0x80, 0x0 ;  /* 0x000000000000781c */ /* 0x000fe20003f0f008 */
[----:B------:R-:W-:Y:S02]  /*0820*/  ULDC UR33, c[0x0][0x228] ;  /* 0x00008a0000217ab9 */ /* 0x000fe40000000800 */
[----:B------:R-:W-:-:S02]  /*0830*/  @UP1 UIMAD.WIDE.U32 UR18, UR24, UR4, URZ ;  /* 0x00000004181212a5 */ /* 0x000fc4000f8e003f */
[----:B------:R-:W-:Y:S02]  /*0840*/  @!UP1 USHF.R.S32.HI UR16, URZ, 0x1f, UR12 ;  /* 0x0000001f3f109899 */ /* 0x000fe4000801140c */
[----:B------:R-:W-:Y:S02]  /*0850*/  @UP0 UIADD3 UR17, UR14, UR15, URZ ;  /* 0x0000000f0e110290 */ /* 0x000fe4000fffe03f */
[----:B------:R-:W-:Y:S02]  /*0860*/  @UP1 UIMAD UR13, UR24, UR5, UR19 ;  /* 0x00000005180d12a4 */ /* 0x000fe4000f8e0213 */
[----:B------:R-:W-:Y:S02]  /*0870*/  @!UP1 UIMAD UR16, UR16, UR8, URZ ;  /* 0x00000008101092a4 */ /* 0x000fe4000f8e023f */
[----:B------:R-:W-:Y:S02]  /*0880*/  ULDC.64 UR4, c[0x0][0x198] ;  /* 0x0000660000047ab9 */ /* 0x000fe40000000a00 */
[----:B------:R-:W-:-:S02]  /*0890*/  @UP0 UIMAD.WIDE.U32 UR20, UR17, UR4, URZ ;  /* 0x00000004111402a5 */ /* 0x000fc4000f8e003f */
[----:B------:R-:W-:Y:S02]  /*08a0*/  @!UP1 UIMAD UR16, UR12, UR9, UR16 ;  /* 0x000000090c1092a4 */ /* 0x000fe4000f8e0210 */
[----:B------:R-:W-:Y:S02]  /*08b0*/  @UP0 UIMAD UR9, UR17, UR5, UR21 ;  /* 0x00000005110902a4 */ /* 0x000fe4000f8e0215 */
[----:B------:R-:W-:Y:S02]  /*08c0*/  ULDC UR4, c[0x0][0x224] ;  /* 0x0000890000047ab9 */ /* 0x000fe40000000800 */
[----:B------:R-:W-:Y:S02]  /*08d0*/  ULDC UR5, c[0x0][0x1c0] ;  /* 0x0000700000057ab9 */ /* 0x000fe40000000800 */
[----:B------:R-:W-:Y:S02]  /*08e0*/  UIMAD UR5, UR12, UR5, UR11 ;  /* 0x000000050c0572a4 */ /* 0x000fe4000f8e020b */
[----:B------:R-:W-:-:S02]  /*08f0*/  @!UP1 UIMAD.WIDE.U32 UR22, UR12, UR8, URZ ;  /* 0x000000080c1692a5 */ /* 0x000fc4000f8e003f */
[----:B------:R-:W-:Y:S02]  /*0900*/  UIMAD UR4, UR5, UR4, UR10 ;  /* 0x00000004050472a4 */ /* 0x000fe4000f8e020a */
[----:B------:R-:W-:Y:S02]  /*0910*/  USHF.L.U32 UR5, UR5, 0x5, URZ ;  /* 0x0000000505057899 */ /* 0x000fe4000800063f */
[----:B------:R-:W-:Y:S02]  /*0920*/  UIMAD UR33, UR4, UR33, URZ ;  /* 0x00000021042172a4 */ /* 0x000fe4000f8e023f */
[----:B------:R-:W-:Y:S02]  /*0930*/  USHF.R.S32.HI UR4, URZ, 0x1f, UR5 ;  /* 0x0000001f3f047899 */ /* 0x000fe40008011405 */
[----:B------:R-:W-:Y:S01]  /*0940*/  IADD3 R94, P2, P1, R7, UR5, R91 ;  /* 0x00000005075e7c10 */ /* 0x000fe2000f95e05b */
[----:B------:R-:W-:Y:S02]  /*0950*/  @UP1 UMOV UR8, UR18 ;  /* 0x0000001200081c82 */ /* 0x000fe40008000000 */
[----:B------:R-:W-:Y:S01]  /*0960*/  @!UP1 UIADD3 UR13, UR23, UR16, URZ ;  /* 0x00000010170d9290 */ /* 0x000fe2000fffe03f */
[----:B------:R-:W-:Y:S01]  /*0970*/  IADD3.X R92, R8, UR4, R0, P2, P1 ;  /* 0x00000004085c7c10 */ /* 0x000fe200097e2400 */
[----:B------:R1:W-:Y:S01]  /*0980*/  STL [R1+0xc0], R94 ;  /* 0x0000c05e01007387 */ /* 0x0003e20000100800 */
[----:B------:R-:W-:Y:S01]  /*0990*/  @!UP1 UMOV UR8, UR22 ;  /* 0x0000001600089c82 */ /* 0x000fe20008000000 */
[----:B------:R-:W-:Y:S05]  /*09a0*/  @P0 BRA `(.L_x_1063) ;  /* 0x000000d000000947 */ /* 0x000fea0003800000 */
[----:B------:R-:W-:Y:S02]  /*09b0*/  USHF.R.S32.HI UR16, URZ, 0x1f, UR14 ;  /* 0x0000001f3f107899 */ /* 0x000fe4000801140e */
[----:B------:R-:W-:-:S02]  /*09c0*/  ULDC.64 UR4, c[0x0][0x198] ;  /* 0x0000660000047ab9 */ /* 0x000fc40000000a00 */
[----:B------:R-:W-:Y:S02]  /*09d0*/  UIMAD UR16, UR16, UR4, URZ ;  /* 0x00000004101072a4 */ /* 0x000fe4000f8e023f */
[----:B------:R-:W-:Y:S02]  /*09e0*/  UIMAD.WIDE.U32 UR18, UR14, UR4, URZ ;  /* 0x000000040e1272a5 */ /* 0x000fe4000f8e003f */
[----:B------:R-:W-:Y:S02]  /*09f0*/  UIMAD UR16, UR14, UR5, UR16 ;  /* 0x000000050e1072a4 */ /* 0x000fe4000f8e0210 */
[----:B------:R-:W-:Y:S02]  /*0a00*/  USHF.R.S32.HI UR9, URZ, 0x1f, UR12 ;  /* 0x0000001f3f097899 */ /* 0x000fe4000801140c */
[----:B------:R-:W-:Y:S02]  /*0a10*/  ULDC.64 UR4, c[0x0][0x180] ;  /* 0x0000600000047ab9 */ /* 0x000fe40000000a00 */
[----:B------:R-:W-:-:S02]  /*0a20*/  UIADD3 UR17, UR19, UR16, URZ ;  /* 0x0000001013117290 */ /* 0x000fc4000fffe03f */
[----:B------:R-:W-:Y:S02]  /*0a30*/  UIMAD UR9, UR9, UR4, URZ ;  /* 0x00000004090972a4 */ /* 0x000fe4000f8e023f */
[----:B------:R-:W-:Y:S02]  /*0a40*/  UMOV UR16, UR18 ;  /* 0x0000001200107c82 */ /* 0x000fe40008000000 */
[----:B------:R-:W-:Y:S02]  /*0a50*/  UIMAD UR9, UR12, UR5, UR9 ;  /* 0x000000050c0972a4 */ /* 0x000fe4000f8e0209 */
[----:B------:R-:W-:-:S04]  /*0a60*/  UIMAD.WIDE.U32 UR20, UR12, UR4, UR16 ;  /* 0x000000040c1472a5 */ /* 0x000fc8000f8e0010 */
[----:B------:R-:W-:Y:S02]  /*0a70*/  UIADD3 UR9, UR21, UR9, URZ ;  /* 0x0000000915097290 */ /* 0x000fe4000fffe03f */
.L_x_1063:
[----:B------:R-:W-:Y:S01]  /*0a80*/  IABS R4, c[0x0][0x1c8] ;  /* 0x0000720000047a13 */ /* 0x000fe20000000000 */
[----:B------:R-:W2:Y:S01]  /*0a90*/  S2R R5, SR_CTAID.Z ;  /* 0x0000000000057919 */ /* 0x000ea20000002700 */
[----:B------:R-:W-:Y:S02]  /*0aa0*/  ULDC UR4, c[0x0][0x1c8] ;  /* 0x0000720000047ab9 */ /* 0x000fe40000000800 */
[----:B------:R-:W3:Y:S01]  /*0ab0*/  I2F.RP R2, R4 ;  /* 0x0000000400027306 */ /* 0x000ee20000209400 */
[----:B------:R-:W-:Y:S02]  /*0ac0*/  ULOP3.LUT UR4, UR11, UR4, URZ, 0x3c, !UPT ;  /* 0x000000040b047292 */ /* 0x000fe4000f8e3c3f */
[----:B------:R-:W-:-:S04]  /*0ad0*/  @UP0 UIADD3 UR15, UR14, UR15, URZ ;  /* 0x0000000f0e0f0290 */ /* 0x000fc8000fffe03f */
[----:B------:R-:W-:Y:S01]  /*0ae0*/  ISETP.LE.AND P1, PT, RZ, UR4, PT ;  /* 0x00000004ff007c0c */ /* 0x000fe2000bf23270 */
[----:B------:R-:W-:Y:S02]  /*0af0*/  ULDC.64 UR4, c[0x0][0x1a0] ;  /* 0x0000680000047ab9 */ /* 0x000fe40000000a00 */
[----:B------:R-:W-:-:S04]  /*0b00*/  @UP0 UIMAD.WIDE.U32 UR16, UR15, UR4, URZ ;  /* 0x000000040f1002a5 */ /* 0x000fc8000f8e003f */
[----:B------:R-:W-:Y:S01]  /*0b10*/  @UP0 UIMAD UR5, UR15, UR5, UR17 ;  /* 0x000000050f0502a4 */ /* 0x000fe2000f8e0211 */
[----:B---3--:R-:W3:Y:S01]  /*0b20*/  MUFU.RCP R2, R2 ;  /* 0x0000000200027308 */ /* 0x008ee20000001000 */
[----:B------:R-:W-:Y:S01]  /*0b30*/  USHF.R.S32.HI UR15, URZ, 0x1f, UR11 ;  /* 0x0000001f3f0f7899 */ /* 0x000fe2000801140b */
[----:B--2---:R-:W-:Y:S02]  /*0b40*/  IABS R5, R5 ;  /* 0x0000000500057213 */ /* 0x004fe40000000000 */
[----:B---3--:R-:W-:-:S04]  /*0b50*/  IADD3 R2, R2, 0xffffffe, RZ ;  /* 0x0ffffffe02027810 */ /* 0x008fc80007ffe0ff */
[----:B------:R-:W2:Y:S02]  /*0b60*/  F2I.FTZ.U32.TRUNC.NTZ R3, R2 ;  /* 0x0000000200037305 */ /* 0x000ea4000021f000 */
[----:B--2---:R-:W-:Y:S02]  /*0b70*/  IMAD.MOV R0, RZ, RZ, -R3 ;  /* 0x000000ffff007224 */ /* 0x004fe400078e0a03 */
        /* <DEDUP_REMOVED lines=29> */
.L_x_1064:
[CC--:B------:R-:W-:Y:S01]  /*0d50*/  LEA.HI R3, R9.reuse, R22.reuse, RZ, 0x3 ;  /* 0x0000001609037211 */ /* 0x0c0fe200078f18ff */
[----:B------:R-:W2:Y:S01]  /*0d60*/  S2R R14, SR_CTAID.Z ;  /* 0x00000000000e7919 */ /* 0x000ea20000002700 */
[-C--:B------:R-:W-:Y:S01]  /*0d70*/  LEA.HI R19, R9, R22.reuse, RZ, 0x4 ;  /* 0x0000001609137211 */ /* 0x080fe200078f20ff */
[----:B------:R-:W-:Y:S01]  /*0d80*/  IMAD.U32 R10, RZ, RZ, UR25 ;  /* 0x00000019ff0a7e24 */ /* 0x000fe2000f8e00ff */
[----:B------:R-:W-:Y:S01]  /*0d90*/  SHF.R.S32.HI R2, RZ, 0x3, R3 ;  /* 0x00000003ff027819 */ /* 0x000fe20000011403 */
[----:B------:R-:W-:Y:S01]  /*0da0*/  UIADD3 UR17, -UR10, UR26, URZ ;  /* 0x0000001a0a117290 */ /* 0x000fe2000fffe13f */
[----:B------:R-:W-:Y:S01]  /*0db0*/  LOP3.LUT R3, R3, 0xfffffff8, RZ, 0xc0, !PT ;  /* 0xfffffff803037812 */ /* 0x000fe200078ec0ff */
[----:B------:R-:W-:Y:S01]  /*0dc0*/  BSSY B0, `(.L_x_1065) ;  /* 0x000005c000007945 */ /* 0x000fe20003800000 */
        /* <DEDUP_REMOVED lines=8> */
[----:B------:R-:W-:Y:S01]  /*0e50*/  SHF.R.S32.HI R17, RZ, 0x5, R16 ;  /* 0x00000005ff117819 */ /* 0x000fe20000011410 */
[----:B------:R-:W-:Y:S01]  /*0e60*/  IMAD.SHL.U32 R9, R9, 0x8, RZ ;  /* 0x0000000809097824 */ /* 0x000fe200078e00ff */
[----:B------:R-:W-:Y:S01]  /*0e70*/  SHF.R.S32.HI R7, RZ, 0x1f, R4 ;  /* 0x0000001fff077819 */ /* 0x000fe20000011404 */
[----:B------:R-:W-:Y:S01]  /*0e80*/  IMAD R12, R3, c[0x0][0x1a0], RZ ;  /* 0x00006800030c7a24 */ /* 0x000fe200078e02ff */
[----:B------:R-:W-:Y:S01]  /*0e90*/  LOP3.LUT R6, R5, 0x38, R102, 0xf8, !PT ;  /* 0x0000003805067812 */ /* 0x000fe200078ef866 */
[----:B------:R-:W-:Y:S01]  /*0ea0*/  IMAD R13, R3, c[0x0][0x198], RZ ;  /* 0x00006600030d7a24 */ /* 0x000fe200078e02ff */
[----:B------:R-:W-:Y:S01]  /*0eb0*/  SHF.R.U32.HI R5, RZ, 0x3, R5 ;  /* 0x00000003ff057819 */ /* 0x000fe20000011605 */
[C---:B------:R-:W-:Y:S01]  /*0ec0*/  IMAD R12, R2.reuse, c[0x0][0x1a4], R12 ;  /* 0x00006900020c7a24 */ /* 0x040fe200078e020c */
[----:B------:R-:W-:Y:S01]  /*0ed0*/  LEA.HI R21, R7, R4, RZ, 0x3 ;  /* 0x0000000407157211 */ /* 0x000fe200078f18ff */
[----:B------:R-:W-:Y:S01]  /*0ee0*/  IMAD R13, R2, c[0x0][0x19c], R13 ;  /* 0x00006700020d7a24 */ /* 0x000fe200078e020d */
[----:B------:R-:W-:Y:S01]  /*0ef0*/  LOP3.LUT R8, R6, R5, RZ, 0x3c, !PT ;  /* 0x0000000506087212 */ /* 0x000fe200078e3cff */
[----:B------:R-:W-:Y:S01]  /*0f00*/  IMAD.WIDE R6, R10, 0x80, R2 ;  /* 0x000000800a067825 */ /* 0x000fe200078e0202 */
[----:B------:R-:W-:-:S02]  /*0f10*/  LOP3.LUT R5, R21, 0xfffffff8, RZ, 0xc0, !PT ;  /* 0xfffffff815057812 */ /* 0x000fc400078ec0ff */
[--C-:B------:R-:W-:Y:S02]  /*0f20*/  SHF.R.S32.HI R103, RZ, 0x1f, R102.reuse ;  /* 0x0000001fff677819 */ /* 0x100fe40000011466 */
[----:B------:R-:W-:Y:S01]  /*0f30*/  IADD3 R10, P0, R102, UR8, RZ ;  /* 0x00000008660a7c10 */ /* 0x000fe2000ff1e0ff */
[----:B------:R-:W-:Y:S01]  /*0f40*/  IMAD.IADD R20, R4, 0x1, -R5 ;  /* 0x0000000104147824 */ /* 0x000fe200078e0a05 */
[----:B------:R-:W-:Y:S01]  /*0f50*/  LOP3.LUT R215, R8, 0xfffffe00, R9, 0xf8, !PT ;  /* 0xfffffe0008d77812 */ /* 0x000fe200078ef809 */
[--C-:B------:R-:W-:Y:S01]  /*0f60*/  IMAD.WIDE.U32 R4, R2, c[0x0][0x1a0], R102.reuse ;  /* 0x0000680002047a25 */ /* 0x100fe200078e0066 */
[----:B------:R-:W-:Y:S01]  /*0f70*/  IADD3.X R11, R103, UR13, RZ, P0, !PT ;  /* 0x0000000d670b7c10 */ /* 0x000fe200087fe4ff */
[----:B------:R3:W-:Y:S01]  /*0f80*/  STL.64 [R1+0x88], R102 ;  /* 0x0000886601007387 */ /* 0x0007e20000100a00 */
[----:B------:R-:W-:Y:S01]  /*0f90*/  IADD3 R100, R102, 0x40, RZ ;  /* 0x0000004066647810 */ /* 0x000fe20007ffe0ff */
[----:B------:R-:W-:Y:S01]  /*0fa0*/  IMAD.WIDE.U32 R8, R2, c[0x0][0x198], R102 ;  /* 0x0000660002087a25 */ /* 0x000fe200078e0066 */
[----:B------:R-:W-:-:S03]  /*0fb0*/  IADD3 R4, P0, R4, UR16, RZ ;  /* 0x0000001004047c10 */ /* 0x000fc6000ff1e0ff */
[----:B--2---:R-:W-:Y:S01]  /*0fc0*/  IMAD.WIDE.U32 R14, R14, c[0x0][0x1a8], R10 ;  /* 0x00006a000e0e7a25 */ /* 0x004fe200078e000a */
[----:B------:R-:W-:Y:S02]  /*0fd0*/  SHF.R.S32.HI R10, RZ, 0x1f, R0 ;  /* 0x0000001fff0a7819 */ /* 0x000fe40000011400 */
[----:B------:R-:W-:Y:S01]  /*0fe0*/  IADD3 R8, P1, R8, UR20, RZ ;  /* 0x0000001408087c10 */ /* 0x000fe2000ff3e0ff */
[----:B------:R-:W-:Y:S01]  /*0ff0*/  IMAD.SHL.U32 R215, R215, 0x2, RZ ;  /* 0x00000002d7d77824 */ /* 0x000fe200078e00ff */
[----:B------:R-:W-:Y:S01]  /*1000*/  IADD3.X R5, R5, UR5, R12, P0, !PT ;  /* 0x0000000505057c10 */ /* 0x000fe200087fe40c */
[C---:B------:R-:W-:Y:S01]  /*1010*/  IMAD R12, R10.reuse, c[0x0][0x1b0], RZ ;  /* 0x00006c000a0c7a24 */ /* 0x040fe200078e02ff */
[----:B------:R-:W-:Y:S01]  /*1020*/  IADD3.X R9, R9, UR9, R13, P1, !PT ;  /* 0x0000000909097c10 */ /* 0x000fe20008ffe40d */
[----:B------:R-:W-:Y:S01]  /*1030*/  IMAD R10, R10, c[0x0][0x1b8], RZ ;  /* 0x00006e000a0a7a24 */ /* 0x000fe200078e02ff */
[----:B------:R-:W-:Y:S01]  /*1040*/  SHF.R.S32.HI R11, RZ, 0x1f, R16 ;  /* 0x0000001fff0b7819 */ /* 0x000fe20000011410 */
[----:B------:R-:W-:Y:S01]  /*1050*/  IMAD.WIDE.U32 R24, R0, c[0x0][0x1b8], R4 ;  /* 0x00006e0000187a25 */ /* 0x000fe200078e0004 */
[----:B------:R-:W-:Y:S01]  /*1060*/  R2P PR, R20, 0x6 ;  /* 0x0000000614007804 */ /* 0x000fe20000000000 */
[----:B------:R-:W-:Y:S01]  /*1070*/  ULDC.64 UR4, c[0x0][0x1a8] ;  /* 0x00006a0000047ab9 */ /* 0x000fe20000000a00 */
[----:B------:R-:W-:Y:S01]  /*1080*/  ISETP.GE.AND P0, PT, R2, UR17, PT ;  /* 0x0000001102007c0c */ /* 0x000fe2000bf06270 */
[C---:B------:R-:W-:Y:S01]  /*1090*/  IMAD R10, R0.reuse, c[0x0][0x1bc], R10 ;  /* 0x00006f00000a7a24 */ /* 0x040fe200078e020a */
[----:B------:R-:W-:Y:S01]  /*10a0*/  SHF.R.S32.HI R13, RZ, 0x1f, R91 ;  /* 0x0000001fff0d7819 */ /* 0x000fe2000001145b */
[C---:B------:R-:W-:Y:S01]  /*10b0*/  IMAD R12, R0.reuse, c[0x0][0x1b4], R12 ;  /* 0x00006d00000c7a24 */ /* 0x040fe200078e020c */
[----:B------:R-:W-:Y:S01]  /*10c0*/  UIMAD UR4, UR15, UR4, URZ ;  /* 0x000000040f0472a4 */ /* 0x000fe2000f8e023f */
[----:B------:R-:W-:Y:S01]  /*10d0*/  IMAD.WIDE.U32 R30, R0, c[0x0][0x1b0], R8 ;  /* 0x00006c00001e7a25 */ /* 0x000fe200078e0008 */
[----:B------:R-:W-:-:S02]  /*10e0*/  LEA.HI R11, R11, R17, RZ, 0x2 ;  /* 0x000000110b0b7211 */ /* 0x000fc400078f10ff */
[----:B------:R-:W-:Y:S01]  /*10f0*/  UIMAD UR4, UR11, UR5, UR4 ;  /* 0x000000050b0472a4 */ /* 0x000fe2000f8e0204 */
[----:B------:R-:W-:Y:S01]  /*1100*/  IMAD.IADD R27, R25, 0x1, R10 ;  /* 0x00000001191b7824 */ /* 0x000fe200078e020a */
[----:B------:R3:W-:Y:S01]  /*1110*/  STL.64 [R1+0xa0], R30 ;  /* 0x0000a01e01007387 */ /* 0x0007e20000100a00 */
[----:B------:R-:W-:Y:S01]  /*1120*/  IMAD.IADD R33, R31, 0x1, R12 ;  /* 0x000000011f217824 */ /* 0x000fe200078e020c */
[----:B------:R-:W-:Y:S01]  /*1130*/  LEA.HI R96, R13, R91, RZ, 0x2 ;  /* 0x0000005b0d607211 */ /* 0x000fe200078f10ff */
[----:B------:R-:W-:Y:S01]  /*1140*/  IMAD.MOV.U32 R4, RZ, RZ, 0x10 ;  /* 0x00000010ff047424 */ /* 0x000fe200078e00ff */
[----:B------:R3:W-:Y:S01]  /*1150*/  STL.64 [R1+0xb8], R24 ;  /* 0x0000b81801007387 */ /* 0x0007e20000100a00 */
[----:B------:R-:W-:Y:S01]  /*1160*/  LOP3.LUT R0, R11, 0xffffffc, RZ, 0xc0, !PT ;  /* 0x0ffffffc0b007812 */ /* 0x000fe200078ec0ff */
[----:B------:R-:W-:Y:S01]  /*1170*/  IMAD.MOV.U32 R5, RZ, RZ, 0x20 ;  /* 0x00000020ff057424 */ /* 0x000fe200078e00ff */
[----:B------:R-:W-:Y:S01]  /*1180*/  SHF.R.S32.HI R18, RZ, 0x2, R96 ;  /* 0x00000002ff127819 */ /* 0x000fe20000011460 */
[----:B------:R3:W-:Y:S01]  /*1190*/  STL [R1+0x98], R100 ;  /* 0x0000986401007387 */ /* 0x0007e20000100800 */
[----:B------:R-:W-:Y:S01]  /*11a0*/  IADD3 R9, R15, UR4, RZ ;  /* 0x000000040f097c10 */ /* 0x000fe2000fffe0ff */
[----:B------:R-:W-:Y:S01]  /*11b0*/  IMAD.IADD R0, R17, 0x1, -R0 ;  /* 0x0000000111007824 */ /* 0x000fe200078e0a00 */
[----:B------:R-:W-:Y:S01]  /*11c0*/  SEL R4, R4, 0xfffffff0, !P1 ;  /* 0xfffffff004047807 */ /* 0x000fe20004800000 */
[----:B------:R3:W-:Y:S01]  /*11d0*/  STL [R1+0xb4], R27 ;  /* 0x0000b41b01007387 */ /* 0x0007e20000100800 */
[----:B------:R-:W-:Y:S01]  /*11e0*/  SEL R5, R5, 0xffffffe0, !P2 ;  /* 0xffffffe005057807 */ /* 0x000fe20005000000 */
[----:B------:R-:W-:-:S02]  /*11f0*/  IMAD R97, R0, 0x10, R18 ;  /* 0x0000001000617824 */ /* 0x000fc400078e0212 */
[----:B------:R3:W-:Y:S01]  /*1200*/  STL [R1+0x94], R33 ;  /* 0x0000942101007387 */ /* 0x0007e20000100800 */
        /* <DEDUP_REMOVED lines=23> */
.L_x_1066:
[----:B------:R-:W-:Y:S05]  /*1380*/  BSYNC B0 ;  /* 0x0000000000007941 */ /* 0x000fea0003800000 */
.L_x_1065:
[----:B------:R-:W-:Y:S01]  /*1390*/  IADD3 R16, R2, 0x10, RZ ;  /* 0x0000001002107810 */ /* 0x000fe20007ffe0ff */
[----:B------:R-:W-:Y:S03]  /*13a0*/  BSSY B0, `(.L_x_1067) ;  /* 0x000001c000007945 */ /* 0x000fe60003800000 */
[----:B------:R-:W-:-:S13]  /*13b0*/  ISETP.GE.AND P0, PT, R16, UR17, PT ;  /* 0x0000001110007c0c */ /* 0x000fda000bf06270 */
[----:B------:R-:W-:Y:S05]  /*13c0*/  @P0 BRA `(.L_x_1068) ;  /* 0x0000019000000947 */ /* 0x000fea0003800000 */
[----:B------:R-:W-:Y:S02]  /*13d0*/  IADD3 R0, P0, R6, 0x10, RZ ;  /* 0x0000001006007810 */ /* 0x000fe40007f1e0ff */
[----:B------:R-:W-:Y:S02]  /*13e0*/  ISETP.GE.AND P1, PT, R102, c[0x0][0x220], PT ;  /* 0x0000880066007a0c */ /* 0x000fe40003f26270 */
[----:B--2---:R-:W-:Y:S01]  /*13f0*/  MOV R11, R9 ;  /* 0x00000009000b7202 */ /* 0x004fe20000000f00 */
        /* <DEDUP_REMOVED lines=22> */
.L_x_1068:
[----:B------:R-:W-:Y:S05]  /*1560*/  BSYNC B0 ;  /* 0x0000000000007941 */ /* 0x000fea0003800000 */
.L_x_1067:
        /* <DEDUP_REMOVED lines=29> */
.L_x_1070:
[----:B------:R-:W-:Y:S05]  /*1740*/  BSYNC B0 ;  /* 0x0000000000007941 */ /* 0x000fea0003800000 */
.L_x_1069:
        /* <DEDUP_REMOVED lines=29> */
.L_x_1072:
[----:B------:R-:W-:Y:S05]  /*1920*/  BSYNC B0 ;  /* 0x0000000000007941 */ /* 0x000fea0003800000 */
.L_x_1071:
        /* <DEDUP_REMOVED lines=29> */
.L_x_1074:
[----:B------:R-:W-:Y:S05]  /*1b00*/  BSYNC B0 ;  /* 0x0000000000007941 */ /* 0x000fea0003800000 */
.L_x_1073:
        /* <DEDUP_REMOVED lines=29> */
.L_x_1076:
[----:B------:R-:W-:Y:S05]  /*1ce0*/  BSYNC B0 ;  /* 0x0000000000007941 */ /* 0x000fea0003800000 */
.L_x_1075:
        /* <DEDUP_REMOVED lines=29> */
.L_x_1078:
[----:B------:R-:W-:Y:S05]  /*1ec0*/  BSYNC B0 ;  /* 0x0000000000007941 */ /* 0x000fea0003800000 */
.L_x_1077:
        /* <DEDUP_REMOVED lines=26> */
[----:B----4-:R-:W-:-:S04]  /*2070*/  LEA R6, P0, R8, c[0x0][0x160], 0x1 ;  /* 0x0000580008067a11 */ /* 0x010fc800078008ff */
[----:B------:R-:W-:-:S05]  /*2080*/  LEA.HI.X R7, R8, c[0x0][0x164], R0, 0x1, P0 ;  /* 0x0000590008077a11 */ /* 0x000fca00000f0c00 */
[----:B------:R-:W-:Y:S01]  /*2090*/  @!PT LDS RZ, [RZ] ;  /* 0x00000000fffff984 */ /* 0x000fe20000000800 */
[----:B------:R-:W-:Y:S01]  /*20a0*/  @!PT LDS RZ, [RZ] ;  /* 0x00000000fffff984 */ /* 0x000fe20000000800 */
[----:B------:R-:W-:Y:S01]  /*20b0*/  @!PT LDS RZ, [RZ] ;  /* 0x00000000fffff984 */ /* 0x000fe20000000800 */
[----:B------:R4:W-:Y:S04]  /*20c0*/  LDGSTS.E.BYPASS.LTC128B.128 [R215+0x7800], [R6.64+0x80] ;  /* 0x0780008006d77fae */ /* 0x0009e8000b901d5c */
.L_x_1080:
[----:B------:R-:W-:Y:S05]  /*20d0*/  BSYNC B0 ;  /* 0x0000000000007941 */ /* 0x000fea0003800000 */
.L_x_1079:
[----:B------:R-:W-:Y:S01]  /*20e0*/  IMAD.MOV.U32 R98, RZ, RZ, R32 ;  /* 0x000000ffff627224 */ /* 0x000fe200078e0020 */
[----:B------:R-:W-:Y:S01]  /*20f0*/  UIADD3 UR32, UR27, -0x1, URZ ;  /* 0xffffffff1b207890 */ /* 0x000fe2000fffe03f */
[----:B------:R-:W-:Y:S01]  /*2100*/  IMAD.MOV.U32 R99, RZ, RZ, R33 ;  /* 0x000000ffff637224 */ /* 0x000fe200078e0021 */
[----:B------:R-:W-:Y:S01]  /*2110*/  MOV R98, R30 ;  /* 0x0000001e00627202 */ /* 0x000fe20000000f00 */
[----:B------:R-:W-:Y:S01]  /*2120*/  BSSY B0, `(.L_x_1081) ;  /* 0x000001c000007945 */ /* 0x000fe20003800000 */
[----:B------:R-:W-:Y:S02]  /*2130*/  UIMAD UR8, UR32, -0x20, UR6 ;  /* 0xffffffe0200878a4 */ /* 0x000fe4000f8e0206 */
[----:B------:R-:W-:Y:S01]  /*2140*/  USHF.R.S32.HI UR9, URZ, 0x1f, UR32 ;  /* 0x0000001f3f097899 */ /* 0x000fe20008011420 */
[----:B------:R1:W-:Y:S01]  /*2150*/  STL.64 [R1+0x90], R98 ;  /* 0x0000906201007387 */ /* 0x0003e20000100a00 */
[----:B------:R-:W-:Y:S01]  /*2160*/  UIMAD UR11, UR4, UR32, URZ ;  /* 0x00000020040b72a4 */ /* 0x000fe2000f8e023f */
[----:B--2---:R-:W-:-:S02]  /*2170*/  MOV R11, UR32 ;  /* 0x00000020000b7c02 */ /* 0x004fc40008000f00 */
[----:B------:R-:W-:Y:S01]  /*2180*/  ISETP.GE.AND P0, PT, R2, UR8, PT ;  /* 0x0000000802007c0c */ /* 0x000fe2000bf06270 */
[----:B------:R-:W-:Y:S02]  /*2190*/  UIMAD UR11, UR9, UR5, UR11 ;  /* 0x00000005090b72a4 */ /* 0x000fe4000f8e020b */
[----:B----4-:R-:W-:-:S05]  /*21a0*/  IMAD.WIDE.U32 R6, R11, UR5, R98 ;  /* 0x000000050b067c25 */ /* 0x010fca000f8e0062 */
        /* <DEDUP_REMOVED lines=19> */
.L_x_1082:
[----:B------:R-:W-:Y:S05]  /*22e0*/  BSYNC B0 ;  /* 0x0000000000007941 */ /* 0x000fea0003800000 */
.L_x_1081:
        /* <DEDUP_REMOVED lines=28> */
.L_x_1084:
[----:B------:R-:W-:Y:S05]  /*24b0*/  BSYNC B0 ;  /* 0x0000000000007941 */ /* 0x000fea0003800000 */
.L_x_1083:
[----:B------:R-:W0:Y:S01]  /*24c0*/  LDGDEPBAR ;  /* 0x00000000000079af */ /* 0x000e220000000000 */
[----:B------:R-:W-:Y:S01]  /*24d0*/  ISETP.GE.AND P0, PT, R2, UR8, PT ;  /* 0x0000000802007c0c */ /* 0x000fe2000bf06270 */
[----:B--2---:R-:W-:Y:S01]  /*24e0*/  IMAD.U32 R9, RZ, RZ, UR25 ;  /* 0x00000019ff097e24 */ /* 0x004fe2000f8e00ff */
[----:B------:R-:W-:Y:S01]  /*24f0*/  LEA R8, R17, UR10, 0x4 ;  /* 0x0000000a11087c11 */ /* 0x000fe2000f8e20ff */
[----:B----4-:R-:W-:Y:S01]  /*2500*/  IMAD.MOV.U32 R6, RZ, RZ, R26 ;  /* 0x000000ffff067224 */ /* 0x010fe200078e001a */
[----:B------:R-:W-:Y:S01]  /*2510*/  UIMAD UR10, UR18, UR32, URZ ;  /* 0x00000020120a72a4 */ /* 0x000fe2000f8e023f */
[----:B------:R-:W-:Y:S01]  /*2520*/  IMAD.MOV.U32 R7, RZ, RZ, R27 ;  /* 0x000000ffff077224 */ /* 0x000fe200078e001b */
[----:B------:R-:W-:Y:S01]  /*2530*/  LEA R93, R9, R17, 0x3 ;  /* 0x00000011095d7211 */ /* 0x000fe200078e18ff */
[----:B------:R-:W-:Y:S01]  /*2540*/  IMAD.MOV.U32 R6, RZ, RZ, R24 ;  /* 0x000000ffff067224 */ /* 0x000fe200078e0018 */
[----:B------:R-:W-:Y:S01]  /*2550*/  UIMAD UR9, UR9, UR19, UR10 ;  /* 0x00000013090972a4 */ /* 0x000fe2000f8e020a */
[----:B------:R-:W-:Y:S01]  /*2560*/  IADD3 R8, R8, 0x1, R18 ;  /* 0x0000000108087810 */ /* 0x000fe20007ffe012 */
[----:B------:R-:W-:Y:S01]  /*2570*/  IMAD.SHL.U32 R22, R22, 0x2, RZ ;  /* 0x0000000216167824 */ /* 0x000fe200078e00ff */
[----:B------:R-:W-:Y:S01]  /*2580*/  MOV R0, UR6 ;  /* 0x0000000600007c02 */ /* 0x000fe20008000f00 */
[----:B------:R2:W-:Y:S01]  /*2590*/  STL.64 [R1+0xb0], R6 ;  /* 0x0000b00601007387 */ /* 0x0005e20000100a00 */
[----:B------:R-:W-:Y:S01]  /*25a0*/  UIADD3 UR16, UR31, 0x646e171e, URZ ;  /* 0x646e171e1f107890 */ /* 0x000fe2000fffe03f */
[----:B------:R-:W-:Y:S01]  /*25b0*/  BSSY B0, `(.L_x_1085) ;  /* 0x000001d000007945 */ /* 0x000fe20003800000 */
[----:B------:R-:W-:Y:S01]  /*25c0*/  IADD3 R0, R0, -UR26, R8 ;  /* 0x8000001a00007c10 */ /* 0x000fe2000fffe008 */
[----:B------:R4:W-:Y:S01]  /*25d0*/  STL [R1+0x9c], R93 ;  /* 0x00009c5d01007387 */ /* 0x0009e20000100800 */
[----:B------:R-:W-:-:S02]  /*25e0*/  LOP3.LUT R95, R22, 0x6, RZ, 0xc0, !PT ;  /* 0x00000006165f7812 */ /* 0x000fc400078ec0ff */
[----:B------:R-:W-:Y:S01]  /*25f0*/  IADD3 R88, R0, c[0x0][0x2e8], RZ ;  /* 0x0000ba0000587a10 */ /* 0x000fe20007ffe0ff */
[----:B------:R-:W-:-:S04]  /*2600*/  DEPBAR.LE SB0, 0x0 ;  /* 0x000080000000791a */ /* 0x000fc80000000000 */
[----:B------:R-:W-:Y:S01]  /*2610*/  BAR.SYNC.DEFER_BLOCKING 0x0 ;  /* 0x0000000000007b1d */ /* 0x000fe20000010000 */
[----:B--2---:R-:W-:-:S05]  /*2620*/  IMAD.WIDE.U32 R6, R11, UR19, R6 ;  /* 0x000000130b067c25 */ /* 0x004fca000f8e0006 */
[----:B------:R-:W-:Y:S01]  /*2630*/  IADD3 R10, R7, UR9, RZ ;  /* 0x00000009070a7c10 */ /* 0x000fe2000fffe0ff */
[----:B------:R4:W-:Y:S04]  /*2640*/  @P0 STS.128 [R215+0xa000], RZ ;  /* 0x00a000ffd7000388 */ /* 0x0009e80000000c00 */
        /* <DEDUP_REMOVED lines=19> */
.L_x_1086:
[----:B------:R-:W-:Y:S05]  /*2780*/  BSYNC B0 ;  /* 0x0000000000007941 */ /* 0x000fea0003800000 */
.L_x_1085:
        /* <DEDUP_REMOVED lines=27> */
.L_x_1088:
[----:B------:R-:W-:Y:S05]  /*2940*/  BSYNC B0 ;  /* 0x0000000000007941 */ /* 0x000fea0003800000 */
.L_x_1087:
[----:B-1----:R-:W-:Y:S01]  /*2950*/  SHF.R.S32.HI R7, RZ, 0x4, R19 ;  /* 0x00000004ff077819 */ /* 0x002fe20000011413 */
[----:B------:R-:W-:Y:S01]  /*2960*/  IMAD.SHL.U32 R6, R20, 0x40, RZ ;  /* 0x0000004014067824 */ /* 0x000fe200078e00ff */
[C---:B------:R-:W-:Y:S01]  /*2970*/  R2P PR, R28.reuse, 0x6 ;  /* 0x000000061c007804 */ /* 0x040fe20000000000 */
[----:B--2---:R-:W-:Y:S01]  /*2980*/  IMAD.SHL.U32 R9, R28, 0x40, RZ ;  /* 0x000000401c097824 */ /* 0x004fe200078e00ff */
[----:B------:R-:W-:Y:S01]  /*2990*/  LEA.HI R0, R19, R7, RZ, 0x1 ;  /* 0x0000000713007211 */ /* 0x000fe200078f08ff */
[----:B------:R-:W-:Y:S01]  /*29a0*/  IMAD.SHL.U32 R8, R21, 0x40, RZ ;  /* 0x0000004015087824 */ /* 0x000fe200078e00ff */
[----:B------:R-:W0:Y:S01]  /*29b0*/  LDGDEPBAR ;  /* 0x00000000000079af */ /* 0x000e220000000000 */
[----:B------:R-:W-:Y:S01]  /*29c0*/  IMAD.SHL.U32 R3, R2, 0x8, RZ ;  /* 0x0000000802037824 */ /* 0x000fe200078e00ff */
[----:B------:R-:W-:Y:S01]  /*29d0*/  LOP3.LUT R0, R0, 0xfffffffe, RZ, 0xc0, !PT ;  /* 0xfffffffe00007812 */ /* 0x000fe200078ec0ff */
[----:B------:R-:W-:Y:S01]  /*29e0*/  UISETP.GE.AND UP0, UPT, UR27, 0x2, UPT ;  /* 0x000000021b00788c */ /* 0x000fe2000bf06270 */
[----:B------:R-:W-:-:S02]  /*29f0*/  LOP3.LUT R2, R6, 0x1c0, RZ, 0xc0, !PT ;  /* 0x000001c006027812 */ /* 0x000fc400078ec0ff */
[----:B------:R-:W-:Y:S01]  /*2a00*/  LOP3.LUT R90, R8, 0xfffffe00, RZ, 0xc0, !PT ;  /* 0xfffffe00085a7812 */ /* 0x000fe200078ec0ff */
[----:B------:R-:W-:Y:S01]  /*2a10*/  IMAD.IADD R7, R7, 0x1, -R0 ;  /* 0x0000000107077824 */ /* 0x000fe200078e0a00 */
[----:B------:R-:W-:Y:S02]  /*2a20*/  LOP3.LUT R0, R9, 0x1c0, RZ, 0xc0, !PT ;  /* 0x000001c009007812 */ /* 0x000fe400078ec0ff */
[----:B------:R-:W-:Y:S01]  /*2a30*/  PLOP3.LUT P0, PT, PT, PT, UP0, 0x80, 0x0 ;  /* 0x000000000000781c */ /* 0x000fe20003f0f008 */
[----:B------:R-:W-:Y:S01]  /*2a40*/  IMAD.SHL.U32 R6, R7, 0x8, RZ ;  /* 0x0000000807067824 */ /* 0x000fe200078e00ff */
[----:B------:R-:W-:Y:S02]  /*2a50*/  LOP3.LUT R8, R0, 0x8, R3, 0xf8, !PT ;  /* 0x0000000800087812 */ /* 0x000fe400078ef803 */
[----:B------:R-:W-:Y:S02]  /*2a60*/  SHF.R.U32.HI R0, RZ, 0x3, R0 ;  /* 0x00000003ff007819 */ /* 0x000fe40000011600 */
[----:B------:R-:W-:-:S02]  /*2a70*/  LOP3.LUT R6, R2, 0x8, R6, 0xf8, !PT ;  /* 0x0000000802067812 */ /* 0x000fc400078ef806 */
[----:B------:R-:W-:Y:S01]  /*2a80*/  SHF.R.U32.HI R3, RZ, 0x3, R2 ;  /* 0x00000003ff037819 */ /* 0x000fe20000011602 */
[----:B------:R-:W-:Y:S01]  /*2a90*/  IMAD R2, R17, 0x400, R90 ;  /* 0x0000040011027824 */ /* 0x000fe200078e025a */
[----:B------:R-:W-:Y:S02]  /*2aa0*/  LOP3.LUT R0, R8, R0, RZ, 0x3c, !PT ;  /* 0x0000000008007212 */ /* 0x000fe400078e3cff */
[----:B------:R-:W-:Y:S02]  /*2ab0*/  LOP3.LUT R89, R6, R3, RZ, 0x3c, !PT ;  /* 0x0000000306597212 */ /* 0x000fe400078e3cff */
[C---:B------:R-:W-:Y:S01]  /*2ac0*/  IADD3 R3, R88.reuse, 0x8, RZ ;  /* 0x0000000858037810 */ /* 0x040fe20007ffe0ff */
[----:B------:R-:W-:Y:S01]  /*2ad0*/  IMAD R0, R7, 0x200, R0 ;  /* 0x0000020007007824 */ /* 0x000fe200078e0200 */
[----:B------:R-:W-:Y:S01]  /*2ae0*/  IMNMX R172, R88, UR6, PT ;  /* 0x0000000658ac7c17 */ /* 0x000fe2000b800200 */
[----:B------:R-:W-:Y:S01]  /*2af0*/  IMAD.IADD R2, R89, 0x1, R2 ;  /* 0x0000000159027824 */ /* 0x000fe200078e0202 */
[----:B------:R-:W-:Y:S01]  /*2b00*/  IMNMX R173, R3, UR6, PT ;  /* 0x0000000603ad7c17 */ /* 0x000fe2000b800200 */
[----:B------:R-:W-:-:S02]  /*2b10*/  IMAD.SHL.U32 R200, R0, 0x2, RZ ;  /* 0x0000000200c87824 */ /* 0x000fc400078e00ff */
[----:B------:R-:W-:Y:S01]  /*2b20*/  IMAD.SHL.U32 R202, R2, 0x2, RZ ;  /* 0x0000000202ca7824 */ /* 0x000fe200078e00ff */
[----:B------:R-:W-:Y:S02]  /*2b30*/  IADD3 R2, R88, 0x40, RZ ;  /* 0x0000004058027810 */ /* 0x000fe40007ffe0ff */
[----:B------:R-:W-:Y:S01]  /*2b40*/  LDSM.16.M88.4 R20, [R200+0x8000] ;  /* 0x00800000c814783b */ /* 0x000fe20000000200 */
[----:B------:R-:W-:Y:S01]  /*2b50*/  IADD3 R0, R200, 0x8000, RZ ;  /* 0x00008000c8007810 */ /* 0x000fe20007ffe0ff */
[--C-:B------:R-:W-:Y:S01]  /*2b60*/  IMAD R204, R4, 0x2, R202.reuse ;  /* 0x0000000204cc7824 */ /* 0x100fe200078e02ca */
[----:B------:R-:W-:Y:S01]  /*2b70*/  IADD3 R211, R200, 0x8020, RZ ;  /* 0x00008020c8d37810 */ /* 0x000fe20007ffe0ff */
[----:B------:R-:W1:Y:S01]  /*2b80*/  LDSM.16.M88.4 R12, [R202] ;  /* 0x00000000ca0c783b */ /* 0x000e620000000200 */
[----:B------:R-:W-:Y:S01]  /*2b90*/  @P1 IADD3 R211, R0, -0x20, RZ ;  /* 0xffffffe000d31810 */ /* 0x000fe20007ffe0ff */
[----:B------:R-:W-:Y:S01]  /*2ba0*/  IMAD.MOV.U32 R0, RZ, RZ, 0x40 ;  /* 0x00000040ff007424 */ /* 0x000fe200078e00ff */
[----:B------:R-:W-:Y:S01]  /*2bb0*/  IMNMX R175, R2, UR6, PT ;  /* 0x0000000602af7c17 */ /* 0x000fe2000b800200 */
[----:B------:R-:W2:Y:S01]  /*2bc0*/  LDSM.16.M88.4 R8, [R202+0x2000] ;  /* 0x00200000ca08783b */ /* 0x000ea20000000200 */
[----:B------:R-:W-:Y:S01]  /*2bd0*/  IMAD R210, R5, 0x2, R202 ;  /* 0x0000000205d27824 */ /* 0x000fe200078e02ca */
[----:B------:R-:W-:Y:S01]  /*2be0*/  IADD3 R214, R211, 0x800, RZ ;  /* 0x00000800d3d67810 */ /* 0x000fe20007ffe0ff */
[----:B------:R-:W-:Y:S01]  /*2bf0*/  IMAD R208, R5, 0x2, R204 ;  /* 0x0000000205d07824 */ /* 0x000fe200078e02cc */
[----:B---3--:R-:W3:Y:S01]  /*2c00*/  LDSM.16.M88.4 R24, [R200+0x8800] ;  /* 0x00880000c818783b */ /* 0x008ee20000000200 */
[----:B------:R-:W-:-:S02]  /*2c10*/  SEL R0, R0, 0xffffffc0, !P2 ;  /* 0xffffffc000007807 */ /* 0x000fc40005000000 */
[C---:B------:R-:W-:Y:S01]  /*2c20*/  IADD3 R213, R211.reuse, 0x1000, RZ ;  /* 0x00001000d3d57810 */ /* 0x040fe20007ffe0ff */
[----:B------:R-:W-:Y:S01]  /*2c30*/  LDSM.16.M88.4 R28, [R211] ;  /* 0x00000000d31c783b */ /* 0x000fe20000000200 */
[----:B------:R-:W-:Y:S01]  /*2c40*/  IADD3 R212, R211, 0x1800, RZ ;  /* 0x00001800d3d47810 */ /* 0x000fe20007ffe0ff */
[----:B------:R-:W-:Y:S02]  /*2c50*/  IMAD.IADD R209, R200, 0x1, R0 ;  /* 0x00000001c8d17824 */ /* 0x000fe400078e0200 */
[----:B------:R-:W5:Y:S01]  /*2c60*/  LDSM.16.M88.4 R16, [R204+0x2000] ;  /* 0x00200000cc10783b */ /* 0x000f620000000200 */
[----:B------:R-:W-:Y:S01]  /*2c70*/  IMAD.IADD R207, R0, 0x1, R211 ;  /* 0x0000000100cf7824 */ /* 0x000fe200078e02d3 */
[----:B------:R-:W-:Y:S02]  /*2c80*/  IADD3 R0, R88, 0x48, RZ ;  /* 0x0000004858007810 */ /* 0x000fe40007ffe0ff */
[----:B------:R-:W4:Y:S02]  /*2c90*/  LDSM.16.M88.4 R32, [R211+0x800] ;  /* 0x00080000d320783b */ /* 0x000f240000000200 */
[----:B------:R-:W-:-:S02]  /*2ca0*/  IMNMX R174, R0, UR6, PT ;  /* 0x0000000600ae7c17 */ /* 0x000fc4000b800200 */
[----:B------:R-:W-:Y:S04]  /*2cb0*/  LDSM.16.M88.4 R40, [R209+0x8000] ;  /* 0x00800000d128783b */ /* 0x000fe80000000200 */
[----:B------:R-:W-:Y:S01]  /*2cc0*/  LDSM.16.M88.4 R36, [R209+0x8800] ;  /* 0x00880000d124783b */ /* 0x000fe20000000200 */
[-C--:B-1----:R-:W-:Y:S08]  /*2cd0*/  HMMA.16816.F32.BF16 R64, R12, R20.reuse, RZ ;  /* 0x000000140c40723c */ /* 0x082ff000000418ff */
[C---:B--2---:R-:W-:Y:S08]  /*2ce0*/  HMMA.16816.F32.BF16 R60, R8.reuse, R20, RZ ;  /* 0x00000014083c723c */ /* 0x044ff000000418ff */
[-C--:B------:R-:W-:Y:S08]  /*2cf0*/  HMMA.16816.F32.BF16 R56, R8, R22.reuse, RZ ;  /* 0x000000160838723c */ /* 0x080ff000000418ff */
[----:B------:R-:W-:Y:S01]  /*2d00*/  HMMA.16816.F32.BF16 R68, R12, R22, RZ ;  /* 0x000000160c44723c */ /* 0x000fe200000418ff */
[----:B------:R-:W1:Y:S07]  /*2d10*/  LDSM.16.M88.4 R20, [R204] ;  /* 0x00000000cc14783b */ /* 0x000e6e0000000200 */
[C---:B---3--:R-:W-:Y:S08]  /*2d20*/  HMMA.16816.F32.BF16 R52, R8.reuse, R24, RZ ;  /* 0x000000180834723c */ /* 0x048ff000000418ff */
[----:B------:R-:W-:Y:S01]  /*2d30*/  HMMA.16816.F32.BF16 R48, R8, R26, RZ ;  /* 0x0000001a0830723c */ /* 0x000fe200000418ff */
[----:B------:R-:W2:Y:S07]  /*2d40*/  LDSM.16.M88.4 R8, [R210+0x2000] ;  /* 0x00200000d208783b */ /* 0x000eae0000000200 */
[C---:B------:R-:W-:Y:S08]  /*2d50*/  HMMA.16816.F32.BF16 R44, R12.reuse, R24, RZ ;  /* 0x000000180c2c723c */ /* 0x040ff000000418ff */
[----:B------:R-:W-:Y:S01]  /*2d60*/  HMMA.16816.F32.BF16 R24, R12, R26, RZ ;  /* 0x0000001a0c18723c */ /* 0x000fe200000418ff */
[----:B------:R-:W3:Y:S07]  /*2d70*/  LDSM.16.M88.4 R12, [R210] ;  /* 0x00000000d20c783b */ /* 0x000eee0000000200 */
[C---:B-----5:R-:W-:Y:S08]  /*2d80*/  HMMA.16816.F32.BF16 R80, R16.reuse, R28, R60 ;  /* 0x0000001c1050723c */ /* 0x060ff0000004183c */
[C---:B------:R-:W-:Y:S08]  /*2d90*/  HMMA.16816.F32.BF16 R60, R16.reuse, R30, R56 ;  /* 0x0000001e103c723c */ /* 0x040ff00000041838 */
[C---:B----4-:R-:W-:Y:S08]  /*2da0*/  HMMA.16816.F32.BF16 R72, R16.reuse, R32, R52 ;  /* 0x000000201048723c */ /* 0x050ff00000041834 */
[----:B------:R-:W-:Y:S01]  /*2db0*/  HMMA.16816.F32.BF16 R56, R16, R34, R48 ;  /* 0x000000221038723c */ /* 0x000fe20000041830 */
[----:B------:R-:W-:Y:S07]  /*2dc0*/  LDSM.16.M88.4 R16, [R208+0x2000] ;  /* 0x00200000d010783b */ /* 0x000fee0000000200 */
[C---:B-1----:R-:W-:Y:S08]  /*2dd0*/  HMMA.16816.F32.BF16 R52, R20.reuse, R28, R64 ;  /* 0x0000001c1434723c */ /* 0x042ff00000041840 */
[C---:B------:R-:W-:Y:S08]  /*2de0*/  HMMA.16816.F32.BF16 R48, R20.reuse, R32, R44 ;  /* 0x000000201430723c */ /* 0x040ff0000004182c */
[C---:B------:R-:W-:Y:S01]  /*2df0*/  HMMA.16816.F32.BF16 R44, R20.reuse, R30, R68 ;  /* 0x0000001e142c723c */ /* 0x040fe20000041844 */
[----:B------:R-:W1:Y:S07]  /*2e00*/  LDSM.16.M88.4 R28, [R207] ;  /* 0x00000000cf1c783b */ /* 0x000e6e0000000200 */
[----:B------:R-:W-:Y:S01]  /*2e10*/  HMMA.16816.F32.BF16 R32, R20, R34, R24 ;  /* 0x000000221420723c */ /* 0x000fe20000041818 */
[----:B------:R-:W4:Y:S04]  /*2e20*/  LDSM.16.M88.4 R24, [R207+0x800] ;  /* 0x00080000cf18783b */ /* 0x000f280000000200 */
[----:B------:R-:W5:Y:S03]  /*2e30*/  LDSM.16.M88.4 R20, [R208] ;  /* 0x00000000d014783b */ /* 0x000f660000000200 */
[C---:B--2---:R-:W-:Y:S08]  /*2e40*/  HMMA.16816.F32.BF16 R64, R8.reuse, R42, R60 ;  /* 0x0000002a0840723c */ /* 0x044ff0000004183c */
[C---:B------:R-:W-:Y:S08]  /*2e50*/  HMMA.16816.F32.BF16 R60, R8.reuse, R38, R56 ;  /* 0x00000026083c723c */ /* 0x040ff00000041838 */
[C---:B------:R-:W-:Y:S08]  /*2e60*/  HMMA.16816.F32.BF16 R80, R8.reuse, R40, R80 ;  /* 0x000000280850723c */ /* 0x040ff00000041850 */
[----:B------:R-:W-:Y:S01]  /*2e70*/  HMMA.16816.F32.BF16 R72, R8, R36, R72 ;  /* 0x000000240848723c */ /* 0x000fe20000041848 */
[----:B------:R-:W-:Y:S07]  /*2e80*/  LDSM.16.M88.4 R8, [R202+0x6000] ;  /* 0x00600000ca08783b */ /* 0x000fee0000000200 */
[C---:B---3--:R-:W-:Y:S08]  /*2e90*/  HMMA.16816.F32.BF16 R56, R12.reuse, R40, R52 ;  /* 0x000000280c38723c */ /* 0x048ff00000041834 */
[C---:B------:R-:W-:Y:S01]  /*2ea0*/  HMMA.16816.F32.BF16 R52, R12.reuse, R42, R44 ;  /* 0x0000002a0c34723c */ /* 0x040fe2000004182c */
[----:B------:R-:W2:Y:S04]  /*2eb0*/  LDSM.16.M88.4 R44, [R200+0x9000] ;  /* 0x00900000c82c783b */ /* 0x000ea80000000200 */
[----:B------:R-:W3:Y:S03]  /*2ec0*/  LDSM.16.M88.4 R40, [R200+0x9800] ;  /* 0x00980000c828783b */ /* 0x000ee60000000200 */
[C---:B------:R-:W-:Y:S08]  /*2ed0*/  HMMA.16816.F32.BF16 R48, R12.reuse, R36, R48 ;  /* 0x000000240c30723c */ /* 0x040ff00000041830 */
        /* <DEDUP_REMOVED lines=8> */
[C---:B------:R-:W-:Y:S01]  /*2f60*/  HMMA.16816.F32.BF16 R52, R20.reuse, R30, R52 ;  /* 0x0000001e1434723c */ /* 0x040fe20000041834 */
[----:B------:R-:W-:Y:S07]  /*2f70*/  LDSM.16.M88.4 R28, [R204+0x4000] ;  /* 0x00400000cc1c783b */ /* 0x000fee0000000200 */
[C---:B------:R-:W-:Y:S08]  /*2f80*/  HMMA.16816.F32.BF16 R16, R20.reuse, R24, R48 ;  /* 0x000000181410723c */ /* 0x040ff00000041830 */
[----:B------:R-:W-:Y:S01]  /*2f90*/  HMMA.16816.F32.BF16 R20, R20, R26, R36 ;  /* 0x0000001a1414723c */ /* 0x000fe20000041824 */
[----:B------:R-:W-:Y:S04]  /*2fa0*/  LDSM.16.M88.4 R36, [R211+0x1000] ;  /* 0x00100000d324783b */ /* 0x000fe80000000200 */
[----:B------:R-:W1:Y:S03]  /*2fb0*/  LDSM.16.M88.4 R24, [R204+0x6000] ;  /* 0x00600000cc18783b */ /* 0x000e660000000200 */
[C---:B--2---:R-:W-:Y:S08]  /*2fc0*/  HMMA.16816.F32.BF16 R64, R8.reuse, R46, R64 ;  /* 0x0000002e0840723c */ /* 0x044ff00000041840 */
[C---:B------:R-:W-:Y:S08]  /*2fd0*/  HMMA.16816.F32.BF16 R80, R8.reuse, R44, R80 ;  /* 0x0000002c0850723c */ /* 0x040ff00000041850 */
[C---:B---3--:R-:W-:Y:S08]  /*2fe0*/  HMMA.16816.F32.BF16 R84, R8.reuse, R40, R84 ;  /* 0x000000280854723c */ /* 0x048ff00000041854 */
[----:B------:R-:W-:Y:S08]  /*2ff0*/  HMMA.16816.F32.BF16 R60, R8, R42, R60 ;  /* 0x0000002a083c723c */ /* 0x000ff0000004183c */
[C---:B------:R-:W-:Y:S08]  /*3000*/  HMMA.16816.F32.BF16 R56, R12.reuse, R44, R56 ;  /* 0x0000002c0c38723c */ /* 0x040ff00000041838 */
[C---:B------:R-:W-:Y:S01]  /*3010*/  HMMA.16816.F32.BF16 R48, R12.reuse, R46, R52 ;  /* 0x0000002e0c30723c */ /* 0x040fe20000041834 */
[----:B------:R-:W-:Y:S07]  /*3020*/  LDSM.16.M88.4 R44, [R209+0x9000] ;  /* 0x00900000d12c783b */ /* 0x000fee0000000200 */
[C---:B------:R-:W-:Y:S01]  /*3030*/  HMMA.16816.F32.BF16 R8, R12.reuse, R40, R16 ;  /* 0x000000280c08723c */ /* 0x040fe20000041810 */
[----:B------:R-:W2:Y:S07]  /*3040*/  LDSM.16.M88.4 R16, [R210+0x6000] ;  /* 0x00600000d210783b */ /* 0x000eae0000000200 */
        /* <DEDUP_REMOVED lines=13> */
[----:B------:R-:W1:Y:S04]  /*3120*/  LDSM.16.M88.4 R28, [R207+0x1000] ;  /* 0x00100000cf1c783b */ /* 0x000e680000000200 */
[----:B------:R-:W5:Y:S01]  /*3130*/  LDSM.16.M88.4 R12, [R208+0x4000] ;  /* 0x00400000d00c783b */ /* 0x000f620000000200 */
[----:B------:R-:W-:-:S04]  /*3140*/  DEPBAR.LE SB0, 0x0 ;  /* 0x000080000000791a */ /* 0x000fc80000000000 */
[C---:B--2---:R-:W-:Y:S08]  /*3150*/  HMMA.16816.F32.BF16 R56, R16.reuse, R46, R52 ;  /* 0x0000002e1038723c */ /* 0x044ff00000041834 */
[C---:B------:R-:W-:Y:S08]  /*3160*/  HMMA.16816.F32.BF16 R60, R16.reuse, R44, R80 ;  /* 0x0000002c103c723c */ /* 0x040ff00000041850 */
[C---:B---3--:R-:W-:Y:S08]  /*3170*/  HMMA.16816.F32.BF16 R52, R16.reuse, R40, R84 ;  /* 0x000000281034723c */ /* 0x048ff00000041854 */
[----:B------:R-:W-:Y:S08]  /*3180*/  HMMA.16816.F32.BF16 R36, R16, R42, R76 ;  /* 0x0000002a1024723c */ /* 0x000ff0000004184c */
[C---:B----4-:R-:W-:Y:S08]  /*3190*/  HMMA.16816.F32.BF16 R32, R20.reuse, R44, R72 ;  /* 0x0000002c1420723c */ /* 0x050ff00000041848 */
[C---:B------:R-:W-:Y:S08]  /*31a0*/  HMMA.16816.F32.BF16 R44, R20.reuse, R46, R68 ;  /* 0x0000002e142c723c */ /* 0x040ff00000041844 */
[C---:B------:R-:W-:Y:S08]  /*31b0*/  HMMA.16816.F32.BF16 R16, R20.reuse, R40, R64 ;  /* 0x000000281410723c */ /* 0x040ff00000041840 */
[----:B------:R-:W-:Y:S08]  /*31c0*/  HMMA.16816.F32.BF16 R20, R20, R42, R48 ;  /* 0x0000002a1414723c */ /* 0x000ff00000041830 */
[C---:B-1----:R-:W-:Y:S08]  /*31d0*/  HMMA.16816.F32.BF16 R60, R8.reuse, R28, R60 ;  /* 0x0000001c083c723c */ /* 0x042ff0000004183c */
[----:B------:R-:W-:Y:S08]  /*31e0*/  HMMA.16816.F32.BF16 R56, R8, R30, R56 ;  /* 0x0000001e0838723c */ /* 0x000ff00000041838 */
[C---:B-----5:R-:W-:Y:S08]  /*31f0*/  HMMA.16816.F32.BF16 R32, R12.reuse, R28, R32 ;  /* 0x0000001c0c20723c */ /* 0x060ff00000041820 */
[----:B------:R-:W-:Y:S08]  /*3200*/  HMMA.16816.F32.BF16 R44, R12, R30, R44 ;  /* 0x0000001e0c2c723c */ /* 0x000ff0000004182c */
[C---:B------:R-:W-:Y:S08]  /*3210*/  HMMA.16816.F32.BF16 R52, R8.reuse, R24, R52 ;  /* 0x000000180834723c */ /* 0x040ff00000041834 */
[----:B------:R-:W-:Y:S08]  /*3220*/  HMMA.16816.F32.BF16 R48, R8, R26, R36 ;  /* 0x0000001a0830723c */ /* 0x000ff00000041824 */
[C---:B------:R-:W-:Y:S08]  /*3230*/  HMMA.16816.F32.BF16 R28, R12.reuse, R24, R16 ;  /* 0x000000180c1c723c */ /* 0x040ff00000041810 */
[----:B------:R-:W-:Y:S01]  /*3240*/  HMMA.16816.F32.BF16 R20, R12, R26, R20 ;  /* 0x0000001a0c14723c */ /* 0x000fe20000041814 */
[----:B------:R-:W-:Y:S06]  /*3250*/  BAR.SYNC.DEFER_BLOCKING 0x0 ;  /* 0x0000000000007b1d */ /* 0x000fec0000010000 */
[----:B------:R-:W-:Y:S05]  /*3260*/  @!P0 BRA `(.L_x_1089) ;  /* 0x000002b000008947 */ /* 0x000fea0003800000 */
[----:B------:R-:W-:Y:S01]  /*3270*/  UIADD3 UR8, UR27, -0x2, URZ ;  /* 0xfffffffe1b087890 */ /* 0x000fe2000fffe03f */
[----:B------:R-:W-:Y:S01]  /*3280*/  ISETP.GE.AND P3, PT, R102, c[0x0][0x220], PT ;  /* 0x0000880066007a0c */ /* 0x000fe20003f66270 */
[----:B------:R-:W-:Y:S01]  /*3290*/  BSSY B0, `(.L_x_1090) ;  /* 0x0000027000007945 */ /* 0x000fe20003800000 */
[----:B------:R-:W-:Y:S01]  /*32a0*/  ISETP.GE.AND P2, PT, R100, c[0x0][0x220], PT ;  /* 0x0000880064007a0c */ /* 0x000fe20003f46270 */
[----:B------:R-:W-:-:S02]  /*32b0*/  USHF.R.S32.HI UR7, URZ, 0x1f, UR8 ;  /* 0x0000001f3f077899 */ /* 0x000fc40008011408 */
[----:B------:R-:W-:Y:S01]  /*32c0*/  UIMAD UR6, UR4, UR8, URZ ;  /* 0x00000008040672a4 */ /* 0x000fe2000f8e023f */
[----:B------:R-:W-:-:S03]  /*32d0*/  IMAD.U32 R2, RZ, RZ, UR8 ;  /* 0x00000008ff027e24 */ /* 0x000fc6000f8e00ff */
[----:B------:R-:W-:Y:S01]  /*32e0*/  UIMAD UR6, UR7, UR5, UR6 ;  /* 0x00000005070672a4 */ /* 0x000fe2000f8e0206 */
[----:B------:R-:W-:-:S03]  /*32f0*/  IMAD.WIDE.U32 R2, R2, UR5, R98 ;  /* 0x0000000502027c25 */ /* 0x000fc6000f8e0062 */
[----:B------:R1:W-:Y:S02]  /*3300*/  @P3 STS.128 [R215+0x8000], RZ ;  /* 0x008000ffd7003388 */ /* 0x0003e40000000c00 */
[----:B------:R-:W-:Y:S02]  /*3310*/  IADD3 R3, R3, UR6, RZ ;  /* 0x0000000603037c10 */ /* 0x000fe4000fffe0ff */
[C---:B------:R-:W-:Y:S02]  /*3320*/  IADD3 R0, P4, R2.reuse, UR21, RZ ;  /* 0x0000001502007c10 */ /* 0x040fe4000ff9e0ff */
[C---:B------:R-:W-:Y:S02]  /*3330*/  @!P3 LEA R10, P5, R2.reuse, c[0x0][0x168], 0x1 ;  /* 0x00005a00020aba11 */ /* 0x040fe400078a08ff */
[----:B------:R-:W-:Y:S02]  /*3340*/  @!P2 LEA R6, P1, R2, c[0x0][0x168], 0x1 ;  /* 0x00005a000206aa11 */ /* 0x000fe400078208ff */
[----:B------:R-:W-:-:S02]  /*3350*/  IADD3.X R12, R3, UR20, RZ, P4, !PT ;  /* 0x00000014030c7c10 */ /* 0x000fc4000a7fe4ff */
[----:B------:R-:W-:Y:S02]  /*3360*/  @!P3 LEA R8, P4, R0, c[0x0][0x168], 0x1 ;  /* 0x00005a000008ba11 */ /* 0x000fe400078808ff */
        /* <DEDUP_REMOVED lines=25> */
.L_x_1091:
[----:B------:R-:W-:Y:S05]  /*3500*/  BSYNC B0 ;  /* 0x0000000000007941 */ /* 0x000fea0003800000 */
.L_x_1090:
[----:B------:R-:W0:Y:S02]  /*3510*/  LDGDEPBAR ;  /* 0x00000000000079af */ /* 0x000e240000000000 */
.L_x_1089:
[----:B--2---:R-:W-:Y:S01]  /*3520*/  IMAD.U32 R2, RZ, RZ, UR32 ;  /* 0x00000020ff027e24 */ /* 0x004fe2000f8e00ff */
[----:B------:R-:W-:Y:S01]  /*3530*/  ULOP3.LUT UR6, UR32, UR31, URZ, 0x3c, !UPT ;  /* 0x0000001f20067292 */ /* 0x000fe2000f8e3c3f */
[----:B------:R-:W-:Y:S01]  /*3540*/  IMAD.WIDE.U32 R36, R94, -0x2daee0ad, RZ ;  /* 0xd2511f535e247825 */ /* 0x000fe200078e00ff */
[----:B------:R-:W-:Y:S01]  /*3550*/  UIADD3 UR34, UR31, -0x4498517b, URZ ;  /* 0xbb67ae851f227890 */ /* 0x000fe2000fffe03f */
[----:B------:R-:W-:Y:S01]  /*3560*/  IADD3 R252, R93, 0x4, RZ ;  /* 0x000000045dfc7810 */ /* 0x000fe20007ffe0ff */
[----:B------:R-:W-:Y:S01]  /*3570*/  UIADD3 UR13, UR30, 0x3c6ef372, URZ ;  /* 0x3c6ef3721e0d7890 */ /* 0x000fe2000fffe03f */
[----:B------:R-:W-:Y:S01]  /*3580*/  IMAD R2, R2, 0x20, R95 ;  /* 0x0000002002027824 */ /* 0x000fe200078e025f */
[----:B------:R-:W-:Y:S01]  /*3590*/  UIADD3 UR14, UR30, -0x61c88647, URZ ;  /* 0x9e3779b91e0e7890 */ /* 0x000fe2000fffe03f */
[----:B------:R-:W-:Y:S01]  /*35a0*/  STL.64 [R1+0x20], R36 ;  /* 0x0000202401007387 */ /* 0x000fe20000100a00 */
[----:B-1----:R-:W-:Y:S01]  /*35b0*/  IMAD.WIDE.U32 R10, R252, -0x326172a9, RZ ;  /* 0xcd9e8d57fc0a7825 */ /* 0x002fe200078e00ff */
[----:B------:R-:W-:Y:S01]  /*35c0*/  UIADD3 UR12, UR31, 0x76cf5d0a, URZ ;  /* 0x76cf5d0a1f0c7890 */ /* 0x000fe2000fffe03f */
[C---:B------:R-:W-:Y:S01]  /*35d0*/  IADD3 R3, R2.reuse, 0x1, RZ ;  /* 0x0000000102037810 */ /* 0x040fe20007ffe0ff */
[----:B------:R-:W-:Y:S01]  /*35e0*/  UIADD3 UR10, UR31, 0x32370b8f, URZ ;  /* 0x32370b8f1f0a7890 */ /* 0x000fe2000fffe03f */
[-C--:B------:R-:W-:Y:S01]  /*35f0*/  ISETP.GE.AND P3, PT, R2, R173.reuse, PT ;  /* 0x000000ad0200720c */ /* 0x080fe20003f66270 */
[----:B------:R-:W-:Y:S01]  /*3600*/  IMAD.WIDE.U32 R16, R252, -0x326172a9, RZ ;  /* 0xcd9e8d57fc107825 */ /* 0x000fe200078e00ff */
[C---:B------:R-:W-:Y:S01]  /*3610*/  ISETP.GE.AND P5, PT, R3.reuse, R172, PT ;  /* 0x000000ac0300720c */ /* 0x040fe20003fa6270 */
[----:B------:R-:W-:Y:S01]  /*3620*/  UIADD3 UR11, UR30, -0x255992d5, URZ ;  /* 0xdaa66d2b1e0b7890 */ /* 0x000fe2000fffe03f */
[C---:B------:R-:W-:Y:S01]  /*3630*/  ISETP.GE.AND P1, PT, R3.reuse, R173, PT ;  /* 0x000000ad0300720c */ /* 0x040fe20003f26270 */
[----:B------:R-:W-:Y:S01]  /*3640*/  UIADD3 UR8, UR31, -0x126145ec, URZ ;  /* 0xed9eba141f087890 */ /* 0x000fe2000fffe03f */
[CC--:B------:R-:W-:Y:S01]  /*3650*/  ISETP.GE.AND P4, PT, R3.reuse, R175.reuse, PT ;  /* 0x000000af0300720c */ /* 0x0c0fe20003f86270 */
[----:B------:R-:W-:Y:S01]  /*3660*/  UIADD3 UR9, UR30, 0x78dde6e4, URZ ;  /* 0x78dde6e41e097890 */ /* 0x000fe2000fffe03f */
[----:B------:R-:W-:Y:S01]  /*3670*/  ISETP.GE.AND P2, PT, R3, R174, PT ;  /* 0x000000ae0300720c */ /* 0x000fe20003f46270 */
[----:B------:R-:W-:Y:S01]  /*3680*/  UIADD3 UR7, UR30, 0x1715609d, URZ ;  /* 0x1715609d1e077890 */ /* 0x000fe2000fffe03f */
[----:B------:R-:W-:Y:S01]  /*3690*/  IADD3 R3, R2, 0x8, RZ ;  /* 0x0000000802037810 */ /* 0x000fe20007ffe0ff */
[----:B------:R-:W-:Y:S01]  /*36a0*/  UIADD3 UR15, UR30, -0x4ab325aa, URZ ;  /* 0xb54cda561e0f7890 */ /* 0x000fe2000fffe03f */
[----:B------:R-:W-:Y:S01]  /*36b0*/  FSEL R34, R34, -INF , !P3 ;  /* 0xff80000022227808 */ /* 0x000fe20005800000 */
[----:B------:R-:W-:Y:S01]  /*36c0*/  IMAD.IADD R0, R90, 0x1, R89 ;  /* 0x000000015a007824 */ /* 0x000fe200078e0259 */
[----:B------:R-:W-:Y:S01]  /*36d0*/  FSEL R19, R33, -INF , !P5 ;  /* 0xff80000021137808 */ /* 0x000fe20006800000 */
[----:B------:R-:W-:Y:S01]  /*36e0*/  ULEA UR33, UR27, UR33, 0x5 ;  /* 0x000000211b217291 */ /* 0x000fe2000f8e283f */
[----:B------:R-:W-:Y:S01]  /*36f0*/  FSEL R35, R35, -INF , !P1 ;  /* 0xff80000023237808 */ /* 0x000fe20004800000 */
[----:B------:R-:W-:Y:S01]  /*3700*/  IMAD.SHL.U32 R201, R0, 0x2, RZ ;  /* 0x0000000200c97824 */ /* 0x000fe200078e00ff */
[C---:B------:R-:W-:Y:S01]  /*3710*/  ISETP.GE.AND P6, PT, R2.reuse, R172, PT ;  /* 0x000000ac0200720c */ /* 0x040fe20003fc6270 */
[----:B------:R-:W-:Y:S01]  /*3720*/  UIADD3 UR33, UR33, -0x20, URZ ;  /* 0xffffffe021217890 */ /* 0x000fe2000fffe03f */
[----:B------:R-:W-:Y:S01]  /*3730*/  ISETP.GE.AND P3, PT, R2, R175, PT ;  /* 0x000000af0200720c */ /* 0x000fe20003f66270 */
[--C-:B------:R-:W-:Y:S01]  /*3740*/  IMAD R203, R4, 0x2, R201.reuse ;  /* 0x0000000204cb7824 */ /* 0x100fe200078e02c9 */
[C---:B------:R-:W-:Y:S01]  /*3750*/  ISETP.GE.AND P1, PT, R2.reuse, R174, PT ;  /* 0x000000ae0200720c */ /* 0x040fe20003f26270 */
[----:B------:R-:W-:Y:S01]  /*3760*/  IMAD R206, R5, 0x2, R201 ;  /* 0x0000000205ce7824 */ /* 0x000fe200078e02c9 */
[----:B------:R-:W-:Y:S01]  /*3770*/  ISETP.GE.AND P5, PT, R3, R172, PT ;  /* 0x000000ac0300720c */ /* 0x000fe20003fa6270 */
[----:B------:R-:W-:Y:S01]  /*3780*/  IMAD R205, R5, 0x2, R203 ;  /* 0x0000000205cd7824 */ /* 0x000fe200078e02cb */
[----:B------:R-:W-:Y:S01]  /*3790*/  IADD3 R6, R2, 0x9, RZ ;  /* 0x0000000902067810 */ /* 0x000fe20007ffe0ff */
[----:B------:R-:W-:Y:S01]  /*37a0*/  LDSM.16.MT88.4 R148, [R201+0xa000] ;  /* 0x00a00000c994783b */ /* 0x000fe20000004200 */
[----:B------:R-:W-:-:S02]  /*37b0*/  FSEL R18, R32, -INF , !P6 ;  /* 0xff80000020127808 */ /* 0x000fc40007000000 */
[----:B------:R-:W-:Y:S01]  /*37c0*/  FSEL R38, R60, -INF , !P3 ;  /* 0xff8000003c267808 */ /* 0x000fe20005800000 */
[----:B------:R-:W-:Y:S01]  /*37d0*/  LDSM.16.MT88.4 R192, [R203+0xa000] ;  /* 0x00a00000cbc0783b */ /* 0x000fe20000004200 */
[----:B------:R-:W-:Y:S02]  /*37e0*/  FSEL R62, R62, -INF , !P1 ;  /* 0xff8000003e3e7808 */ /* 0x000fe40004800000 */
[----:B------:R-:W-:Y:S01]  /*37f0*/  FSEL R63, R63, -INF , !P2 ;  /* 0xff8000003f3f7808 */ /* 0x000fe20005000000 */
[----:B------:R-:W-:Y:S01]  /*3800*/  LDSM.16.MT88.4 R184, [R206+0xa000] ;  /* 0x00a00000ceb8783b */ /* 0x000fe20000004200 */
[----:B------:R-:W-:Y:S02]  /*3810*/  FSEL R24, R44, -INF , !P5 ;  /* 0xff8000002c187808 */ /* 0x000fe40006800000 */
[C---:B------:R-:W-:Y:S01]  /*3820*/  ISETP.GE.AND P6, PT, R3.reuse, R173, PT ;  /* 0x000000ad0300720c */ /* 0x040fe20003fc6270 */
[----:B------:R-:W-:Y:S01]  /*3830*/  LDSM.16.MT88.4 R176, [R205+0xa000] ;  /* 0x00a00000cdb0783b */ /* 0x000fe20000004200 */
[----:B------:R-:W-:-:S02]  /*3840*/  ISETP.GE.AND P3, PT, R3, R175, PT ;  /* 0x000000af0300720c */ /* 0x000fc40003f66270 */
[----:B------:R-:W-:Y:S01]  /*3850*/  ISETP.GE.AND P1, PT, R3, R174, PT ;  /* 0x000000ae0300720c */ /* 0x000fe20003f26270 */
[----:B------:R-:W-:Y:S01]  /*3860*/  LDSM.16.MT88.4 R136, [R201+0xb000] ;  /* 0x00b00000c988783b */ /* 0x000fe20000004200 */
[C---:B------:R-:W-:Y:S02]  /*3870*/  ISETP.GE.AND P2, PT, R6.reuse, R172, PT ;  /* 0x000000ac0600720c */ /* 0x040fe40003f46270 */
[----:B------:R-:W-:Y:S01]  /*3880*/  ISETP.GE.AND P5, PT, R6, R173, PT ;  /* 0x000000ad0600720c */ /* 0x000fe20003fa6270 */
[----:B------:R-:W-:Y:S01]  /*3890*/  LDSM.16.MT88.4 R188, [R201+0xa800] ;  /* 0x00a80000c9bc783b */ /* 0x000fe20000004200 */
[----:B------:R-:W-:Y:S02]  /*38a0*/  IADD3 R3, R2, 0x10, RZ ;  /* 0x0000001002037810 */ /* 0x000fe40007ffe0ff */
[----:B------:R-:W-:Y:S01]  /*38b0*/  FSEL R43, R61, -INF , !P4 ;  /* 0xff8000003d2b7808 */ /* 0x000fe20006000000 */
        /* <DEDUP_REMOVED lines=8> */
[C---:B------:R-:W-:Y:S02]  /*3940*/  ISETP.GE.AND P4, PT, R6.reuse, R175, PT ;  /* 0x000000af0600720c */ /* 0x040fe40003f86270 */
[----:B------:R-:W-:-:S02]  /*3950*/  ISETP.GE.AND P2, PT, R6, R174, PT ;  /* 0x000000ae0600720c */ /* 0x000fc40003f46270 */
[C---:B------:R-:W-:Y:S02]  /*3960*/  ISETP.GE.AND P6, PT, R3.reuse, R172, PT ;  /* 0x000000ac0300720c */ /* 0x040fe40003fc6270 */
[C---:B------:R-:W-:Y:S02]  /*3970*/  ISETP.GE.AND P5, PT, R3.reuse, R173, PT ;  /* 0x000000ad0300720c */ /* 0x040fe40003fa6270 */
[C---:B------:R-:W-:Y:S02]  /*3980*/  ISETP.GE.AND P3, PT, R3.reuse, R175, PT ;  /* 0x000000af0300720c */ /* 0x040fe40003f66270 */
[----:B------:R-:W-:Y:S02]  /*3990*/  ISETP.GE.AND P1, PT, R3, R174, PT ;  /* 0x000000ae0300720c */ /* 0x000fe40003f26270 */
[C---:B------:R-:W-:Y:S02]  /*39a0*/  IADD3 R3, R2.reuse, 0x11, RZ ;  /* 0x0000001102037810 */ /* 0x040fe40007ffe0ff */
[----:B------:R-:W-:-:S02]  /*39b0*/  IADD3 R6, R2, 0x18, RZ ;  /* 0x0000001802067810 */ /* 0x000fc40007ffe0ff */
[----:B------:R-:W-:Y:S02]  /*39c0*/  IADD3 R7, R2, 0x19, RZ ;  /* 0x0000001902077810 */ /* 0x000fe40007ffe0ff */
[----:B------:R-:W-:Y:S02]  /*39d0*/  FMNMX.FTZ R2, R18, R19, !PT ;  /* 0x0000001312027209 */ /* 0x000fe40007810000 */
[----:B------:R-:W-:Y:S02]  /*39e0*/  FSEL R60, R59, -INF , !P2 ;  /* 0xff8000003b3c7808 */ /* 0x000fe40005000000 */
[----:B------:R-:W-:Y:S02]  /*39f0*/  FMNMX.FTZ R2, R24, R2, !PT ;  /* 0x0000000218027209 */ /* 0x000fe40007810000 */
[----:B------:R-:W-:Y:S02]  /*3a00*/  ISETP.GE.AND P2, PT, R3, R172, PT ;  /* 0x000000ac0300720c */ /* 0x000fe40003f46270 */
[----:B------:R-:W-:-:S02]  /*3a10*/  FSEL R26, R28, -INF , !P6 ;  /* 0xff8000001c1a7808 */ /* 0x000fc40007000000 */
[----:B------:R-:W-:Y:S02]  /*3a20*/  FMNMX.FTZ R2, R25, R2, !PT ;  /* 0x0000000219027209 */ /* 0x000fe40007810000 */
[----:B------:R-:W-:Y:S02]  /*3a30*/  FSEL R45, R57, -INF , !P4 ;  /* 0xff800000392d7808 */ /* 0x000fe40006000000 */
[----:B------:R-:W-:Y:S02]  /*3a40*/  ISETP.GE.AND P4, PT, R6, R172, PT ;  /* 0x000000ac0600720c */ /* 0x000fe40003f86270 */
[----:B------:R-:W-:Y:S02]  /*3a50*/  FSEL R27, R29, -INF , !P2 ;  /* 0xff8000001d1b7808 */ /* 0x000fe40005000000 */
[----:B------:R-:W-:Y:S02]  /*3a60*/  FMNMX.FTZ R2, R26, R2, !PT ;  /* 0x000000021a027209 */ /* 0x000fe40007810000 */
[----:B------:R-:W-:-:S02]  /*3a70*/  ISETP.GE.AND P2, PT, R7, R172, PT ;  /* 0x000000ac0700720c */ /* 0x000fc40003f46270 */
[----:B------:R-:W-:Y:S02]  /*3a80*/  FSEL R59, R20, -INF , !P4 ;  /* 0xff800000143b7808 */ /* 0x000fe40006000000 */
[----:B------:R-:W-:Y:S02]  /*3a90*/  FMNMX.FTZ R2, R27, R2, !PT ;  /* 0x000000021b027209 */ /* 0x000fe40007810000 */
[----:B------:R-:W-:Y:S01]  /*3aa0*/  FSEL R57, R21, -INF , !P2 ;  /* 0xff80000015397808 */ /* 0x000fe20005000000 */
[----:B------:R-:W-:Y:S01]  /*3ab0*/  IMAD.WIDE.U32 R20, R93, -0x326172a9, RZ ;  /* 0xcd9e8d575d147825 */ /* 0x000fe200078e00ff */
[----:B------:R-:W-:Y:S02]  /*3ac0*/  FMNMX.FTZ R2, R59, R2, !PT ;  /* 0x000000023b027209 */ /* 0x000fe40007810000 */
[----:B------:R-:W-:Y:S02]  /*3ad0*/  ISETP.GE.AND P6, PT, R3, R173, PT ;  /* 0x000000ad0300720c */ /* 0x000fe40003fc6270 */
[----:B------:R-:W-:-:S02]  /*3ae0*/  FMNMX.FTZ R2, R57, R2, !PT ;  /* 0x0000000239027209 */ /* 0x000fc40007810000 */
[C---:B------:R-:W-:Y:S02]  /*3af0*/  ISETP.GE.AND P4, PT, R3.reuse, R175, PT ;  /* 0x000000af0300720c */ /* 0x040fe40003f86270 */
[----:B------:R-:W-:Y:S02]  /*3b00*/  ISETP.GE.AND P2, PT, R3, R174, PT ;  /* 0x000000ae0300720c */ /* 0x000fe40003f46270 */
[----:B------:R-:W-:Y:S02]  /*3b10*/  FSEL R56, R30, -INF , !P5 ;  /* 0xff8000001e387808 */ /* 0x000fe40006800000 */
[----:B------:R-:W-:Y:S02]  /*3b20*/  FSEL R40, R52, -INF , !P3 ;  /* 0xff80000034287808 */ /* 0x000fe40005800000 */
[----:B------:R-:W-:Y:S02]  /*3b30*/  FSEL R54, R54, -INF , !P1 ;  /* 0xff80000036367808 */ /* 0x000fe40004800000 */
[----:B------:R-:W-:-:S02]  /*3b40*/  ISETP.GE.AND P5, PT, R6, R173, PT ;  /* 0x000000ad0600720c */ /* 0x000fc40003fa6270 */
[C---:B------:R-:W-:Y:S02]  /*3b50*/  ISETP.GE.AND P3, PT, R6.reuse, R175, PT ;  /* 0x000000af0600720c */ /* 0x040fe40003f66270 */
[----:B------:R-:W-:Y:S02]  /*3b60*/  ISETP.GE.AND P1, PT, R6, R174, PT ;  /* 0x000000ae0600720c */ /* 0x000fe40003f26270 */
[----:B------:R-:W-:Y:S01]  /*3b70*/  LOP3.LUT R3, R37, UR6, RZ, 0x3c, !PT ;  /* 0x0000000625037c12 */ /* 0x000fe2000f8e3cff */
[----:B------:R-:W1:Y:S01]  /*3b80*/  SHFL.BFLY PT, R6, R2, 0x2, 0x1f ;  /* 0x0c401f0002067f89 */ /* 0x000e6200000e0000 */
[----:B------:R-:W-:Y:S01]  /*3b90*/  FSEL R52, R31, -INF , !P6 ;  /* 0xff8000001f347808 */ /* 0x000fe20007000000 */
[----:B------:R-:W-:Y:S01]  /*3ba0*/  UIADD3 UR6, UR31, -0x56f99767, URZ ;  /* 0xa90668991f067890 */ /* 0x000fe2000fffe03f */
[----:B------:R-:W-:Y:S01]  /*3bb0*/  LOP3.LUT R28, R92, UR30, RZ, 0x3c, !PT ;  /* 0x0000001e5c1c7c12 */ /* 0x000fe2000f8e3cff */
[----:B------:R-:W-:Y:S01]  /*3bc0*/  IMAD.WIDE.U32 R14, R3, -0x326172a9, RZ ;  /* 0xcd9e8d57030e7825 */ /* 0x000fe200078e00ff */
[----:B------:R-:W-:-:S02]  /*3bd0*/  FMNMX.FTZ R3, R34, R35, !PT ;  /* 0x0000002322037209 */ /* 0x000fc40007810000 */
[----:B------:R-:W-:Y:S01]  /*3be0*/  ISETP.GE.AND P6, PT, R7, R173, PT ;  /* 0x000000ad0700720c */ /* 0x000fe20003fc6270 */
[----:B------:R-:W-:Y:S01]  /*3bf0*/  STL [R1+0xa8], R28 ;  /* 0x0000a81c01007387 */ /* 0x000fe20000100800 */
[----:B------:R-:W-:Y:S02]  /*3c00*/  FMNMX.FTZ R3, R32, R3, !PT ;  /* 0x0000000320037209 */ /* 0x000fe40007810000 */
[----:B------:R-:W-:Y:S01]  /*3c10*/  FSEL R47, R22, -INF , !P5 ;  /* 0xff800000162f7808 */ /* 0x000fe20006800000 */
[----:B------:R2:W-:Y:S01]  /*3c20*/  STL.64 [R1+0xc8], R20 ;  /* 0x0000c81401007387 */ /* 0x0005e20000100a00 */
[----:B------:R-:W-:Y:S02]  /*3c30*/  FMNMX.FTZ R3, R33, R3, !PT ;  /* 0x0000000321037209 */ /* 0x000fe40007810000 */
[----:B------:R-:W-:Y:S02]  /*3c40*/  FSEL R42, R53, -INF , !P4 ;  /* 0xff800000352a7808 */ /* 0x000fe40006000000 */
[----:B------:R-:W-:-:S02]  /*3c50*/  FMNMX.FTZ R3, R56, R3, !PT ;  /* 0x0000000338037209 */ /* 0x000fc40007810000 */
[----:B------:R-:W-:Y:S02]  /*3c60*/  FSEL R55, R55, -INF , !P2 ;  /* 0xff80000037377808 */ /* 0x000fe40005000000 */
[----:B------:R-:W-:Y:S02]  /*3c70*/  FMNMX.FTZ R3, R52, R3, !PT ;  /* 0x0000000334037209 */ /* 0x000fe40007810000 */
[C---:B------:R-:W-:Y:S02]  /*3c80*/  ISETP.GE.AND P4, PT, R7.reuse, R175, PT ;  /* 0x000000af0700720c */ /* 0x040fe40003f86270 */
[----:B------:R-:W-:Y:S02]  /*3c90*/  ISETP.GE.AND P2, PT, R7, R174, PT ;  /* 0x000000ae0700720c */ /* 0x000fe40003f46270 */
[----:B-1----:R-:W-:Y:S02]  /*3ca0*/  FMNMX.FTZ R133, R2, R6, !PT ;  /* 0x0000000602857209 */ /* 0x002fe40007810000 */
[----:B------:R-:W-:-:S02]  /*3cb0*/  FSEL R46, R23, -INF , !P6 ;  /* 0xff800000172e7808 */ /* 0x000fc40007000000 */
[-C--:B------:R-:W-:Y:S02]  /*3cc0*/  LOP3.LUT R7, R21, R28.reuse, RZ, 0x3c, !PT ;  /* 0x0000001c15077212 */ /* 0x080fe400078e3cff */
[----:B------:R-:W-:Y:S02]  /*3cd0*/  FMNMX.FTZ R6, R47, R3, !PT ;  /* 0x000000032f067209 */ /* 0x000fe40007810000 */
[----:B------:R-:W-:Y:S01]  /*3ce0*/  LOP3.LUT R8, R11, R28, RZ, 0x3c, !PT ;  /* 0x0000001c0b087212 */ /* 0x000fe200078e3cff */
        /* <DEDUP_REMOVED lines=8> */
[----:B------:R-:W-:Y:S01]  /*3d70*/  LOP3.LUT R3, R3, UR34, R36, 0x96, !PT ;  /* 0x0000002203037c12 */ /* 0x000fe2000f8e9624 */
[----:B------:R-:W3:Y:S01]  /*3d80*/  SHFL.BFLY PT, R10, R133, 0x1, 0x1f ;  /* 0x0c201f00850a7f89 */ /* 0x000ee200000e0000 */
[----:B------:R-:W-:Y:S01]  /*3d90*/  FSEL R39, R48, -INF , !P3 ;  /* 0xff80000030277808 */ /* 0x000fe20005800000 */
[----:B------:R-:W-:Y:S01]  /*3da0*/  IMAD.WIDE.U32 R246, R7, -0x326172a9, RZ ;  /* 0xcd9e8d5707f67825 */ /* 0x000fe200078e00ff */
[----:B------:R-:W-:Y:S01]  /*3db0*/  LOP3.LUT R9, R13, UR12, R2, 0x96, !PT ;  /* 0x0000000c0d097c12 */ /* 0x000fe2000f8e9602 */
[----:B------:R4:W-:Y:S01]  /*3dc0*/  STL.64 [R1+0x28], R22 ;  /* 0x0000281601007387 */ /* 0x0009e20000100a00 */
[----:B------:R-:W-:Y:S01]  /*3dd0*/  LOP3.LUT R11, R15, UR14, R16, 0x96, !PT ;  /* 0x0000000e0f0b7c12 */ /* 0x000fe2000f8e9610 */
[----:B------:R-:W-:Y:S01]  /*3de0*/  IMAD.WIDE.U32 R2, R3, -0x326172a9, RZ ;  /* 0xcd9e8d5703027825 */ /* 0x000fe200078e00ff */
[----:B------:R-:W-:-:S02]  /*3df0*/  LOP3.LUT R7, R247, UR13, R14, 0x96, !PT ;  /* 0x0000000df7077c12 */ /* 0x000fc4000f8e960e */
[----:B------:R-:W-:Y:S01]  /*3e00*/  FSEL R41, R49, -INF , !P4 ;  /* 0xff80000031297808 */ /* 0x000fe20006000000 */
[----:B------:R-:W-:Y:S01]  /*3e10*/  IMAD.WIDE.U32 R74, R9, -0x326172a9, RZ ;  /* 0xcd9e8d57094a7825 */ /* 0x000fe200078e00ff */
[----:B------:R-:W-:Y:S02]  /*3e20*/  LOP3.LUT R3, R3, UR13, R14, 0x96, !PT ;  /* 0x0000000d03037c12 */ /* 0x000fe4000f8e960e */
[----:B------:R-:W-:Y:S01]  /*3e30*/  FSEL R50, R50, -INF , !P1 ;  /* 0xff80000032327808 */ /* 0x000fe20004800000 */
[----:B--2---:R-:W-:Y:S01]  /*3e40*/  IMAD.WIDE.U32 R20, R7, -0x2daee0ad, RZ ;  /* 0xd2511f5307147825 */ /* 0x004fe200078e00ff */
[----:B------:R-:W-:Y:S02]  /*3e50*/  FMNMX.FTZ R7, R38, R43, !PT ;  /* 0x0000002b26077209 */ /* 0x000fe40007810000 */
[----:B------:R-:W-:Y:S01]  /*3e60*/  LOP3.LUT R13, R75, UR11, R2, 0x96, !PT ;  /* 0x0000000b4b0d7c12 */ /* 0x000fe2000f8e9602 */
[----:B------:R-:W-:Y:S01]  /*3e70*/  IMAD.WIDE.U32 R8, R8, -0x2daee0ad, RZ ;  /* 0xd2511f5308087825 */ /* 0x000fe200078e00ff */
[----:B------:R-:W-:-:S02]  /*3e80*/  FMNMX.FTZ R7, R44, R7, !PT ;  /* 0x000000072c077209 */ /* 0x000fc40007810000 */
[----:B-1----:R-:W-:Y:S01]  /*3e90*/  FMNMX.FTZ R132, R132, R6, !PT ;  /* 0x0000000684847209 */ /* 0x002fe20007810000 */
[----:B------:R-:W-:Y:S01]  /*3ea0*/  IMAD.WIDE.U32 R2, R3, -0x2daee0ad, RZ ;  /* 0xd2511f5303027825 */ /* 0x000fe200078e00ff */
[----:B------:R-:W-:Y:S02]  /*3eb0*/  FMNMX.FTZ R6, R45, R7, !PT ;  /* 0x000000072d067209 */ /* 0x000fe40007810000 */
[----:B------:R-:W-:Y:S01]  /*3ec0*/  LOP3.LUT R9, R9, UR12, R22, 0x96, !PT ;  /* 0x0000000c09097c12 */ /* 0x000fe2000f8e9616 */
[----:B------:R-:W1:Y:S01]  /*3ed0*/  SHFL.BFLY PT, R14, R132, 0x1, 0x1f ;  /* 0x0c201f00840e7f89 */ /* 0x000e6200000e0000 */
[----:B------:R-:W-:Y:S01]  /*3ee0*/  FMNMX.FTZ R6, R40, R6, !PT ;  /* 0x0000000628067209 */ /* 0x000fe20007810000 */
[----:B------:R-:W-:Y:S01]  /*3ef0*/  IMAD.WIDE.U32 R70, R13, -0x2daee0ad, RZ ;  /* 0xd2511f530d467825 */ /* 0x000fe200078e00ff */
[----:B------:R-:W-:Y:S02]  /*3f00*/  LOP3.LUT R15, R21, UR10, R8, 0x96, !PT ;  /* 0x0000000a150f7c12 */ /* 0x000fe4000f8e9608 */
[----:B------:R-:W-:Y:S01]  /*3f10*/  FMNMX.FTZ R6, R42, R6, !PT ;  /* 0x000000062a067209 */ /* 0x000fe20007810000 */
[----:B------:R-:W-:Y:S01]  /*3f20*/  IMAD.WIDE.U32 R66, R9, -0x326172a9, RZ ;  /* 0xcd9e8d5709427825 */ /* 0x000fe200078e00ff */
[----:B------:R-:W-:-:S02]  /*3f30*/  LOP3.LUT R8, R17, R28, RZ, 0x3c, !PT ;  /* 0x0000001c11087212 */ /* 0x000fc400078e3cff */
[----:B------:R-:W-:Y:S01]  /*3f40*/  FMNMX.FTZ R6, R39, R6, !PT ;  /* 0x0000000627067209 */ /* 0x000fe20007810000 */
[----:B------:R-:W-:Y:S01]  /*3f50*/  IMAD.WIDE.U32 R16, R11, -0x2daee0ad, RZ ;  /* 0xd2511f530b107825 */ /* 0x000fe200078e00ff */
[----:B---3--:R-:W-:Y:S02]  /*3f60*/  FMNMX.FTZ R133, R133, R10, !PT ;  /* 0x0000000a85857209 */ /* 0x008fe40007810000 */
[----:B------:R-:W-:Y:S01]  /*3f70*/  FMNMX.FTZ R6, R41, R6, !PT ;  /* 0x0000000629067209 */ /* 0x000fe20007810000 */
[----:B----4-:R-:W-:Y:S01]  /*3f80*/  IMAD.WIDE.U32 R22, R8, -0x2daee0ad, RZ ;  /* 0xd2511f5308167825 */ /* 0x010fe200078e00ff */
[----:B------:R-:W-:Y:S02]  /*3f90*/  LOP3.LUT R9, R67, UR11, R246, 0x96, !PT ;  /* 0x0000000b43097c12 */ /* 0x000fe4000f8e96f6 */
[C---:B------:R-:W-:Y:S01]  /*3fa0*/  FSETP.NEU.FTZ.AND P1, PT, R133.reuse, -INF , PT ;  /* 0xff8000008500780b */ /* 0x040fe20003f3d000 */
[----:B------:R-:W-:Y:S01]  /*3fb0*/  FMUL.FTZ R7, R133, c[0x0][0x23c] ;  /* 0x00008f0085077a20 */ /* 0x000fe20000410000 */
[----:B------:R-:W-:Y:S01]  /*3fc0*/  LOP3.LUT R11, R23, UR34, R36, 0x96, !PT ;  /* 0x00000022170b7c12 */ /* 0x000fe2000f8e9624 */
[----:B------:R-:W2:Y:S01]  /*3fd0*/  SHFL.BFLY PT, R134, R6, 0x2, 0x1f ;  /* 0x0c401f0006867f89 */ /* 0x000ea200000e0000 */
[----:B------:R-:W-:Y:S01]  /*3fe0*/  LOP3.LUT R8, R17, UR12, R22, 0x96, !PT ;  /* 0x0000000c11087c12 */ /* 0x000fe2000f8e9616 */
[----:B------:R-:W-:Y:S01]  /*3ff0*/  IMAD.WIDE.U32 R64, R9, -0x2daee0ad, RZ ;  /* 0xd2511f5309407825 */ /* 0x000fe200078e00ff */
[----:B------:R-:W-:Y:S01]  /*4000*/  LOP3.LUT R72, R3, UR10, R12, 0x96, !PT ;  /* 0x0000000a03487c12 */ /* 0x000fe2000f8e960c */
[----:B------:R3:W-:Y:S01]  /*4010*/  STL.64 [R1+0x8], R22 ;  /* 0x0000081601007387 */ /* 0x0007e20000100a00 */
[----:B------:R-:W-:Y:S01]  /*4020*/  FSEL R7, R7, RZ, P1 ;  /* 0x000000ff07077208 */ /* 0x000fe20000800000 */
[----:B------:R-:W-:Y:S01]  /*4030*/  IMAD.WIDE.U32 R8, R8, -0x326172a9, RZ ;  /* 0xcd9e8d5708087825 */ /* 0x000fe200078e00ff */
[----:B------:R-:W-:-:S02]  /*4040*/  FMNMX.FTZ R12, R62, R63, !PT ;  /* 0x0000003f3e0c7209 */ /* 0x000fc40007810000 */
[----:B------:R-:W-:Y:S01]  /*4050*/  LOP3.LUT R53, R71, UR8, R2, 0x96, !PT ;  /* 0x0000000847357c12 */ /* 0x000fe2000f8e9602 */
[----:B------:R-:W-:Y:S01]  /*4060*/  FFMA.FTZ R10, R18, c[0x0][0x23c], -R7 ;  /* 0x00008f00120a7a23 */ /* 0x000fe20000010807 */
[----:B------:R-:W-:Y:S01]  /*4070*/  FSEL R51, R51, -INF , !P2 ;  /* 0xff80000033337808 */ /* 0x000fe20005000000 */
[----:B------:R-:W-:Y:S01]  /*4080*/  IMAD.WIDE.U32 R68, R15, -0x326172a9, RZ ;  /* 0xcd9e8d570f447825 */ /* 0x000fe200078e00ff */
[----:B-1----:R-:W-:Y:S01]  /*4090*/  FMNMX.FTZ R132, R132, R14, !PT ;  /* 0x0000000e84847209 */ /* 0x002fe20007810000 */
[----:B------:R1:W-:Y:S01]  /*40a0*/  MUFU.EX2 R116, R10 ;  /* 0x0000000a00747308 */ /* 0x0003e20000000800 */
[----:B------:R-:W-:Y:S02]  /*40b0*/  LOP3.LUT R20, R65, UR8, R20, 0x96, !PT ;  /* 0x0000000841147c12 */ /* 0x000fe4000f8e9614 */
[----:B------:R-:W-:Y:S02]  /*40c0*/  FSETP.NEU.FTZ.AND P1, PT, R132, -INF , PT ;  /* 0xff8000008400780b */ /* 0x000fe40003f3d000 */
[----:B------:R-:W-:Y:S01]  /*40d0*/  LOP3.LUT R14, R69, UR9, R66, 0x96, !PT ;  /* 0x00000009450e7c12 */ /* 0x000fe2000f8e9642 */
[----:B------:R-:W-:Y:S01]  /*40e0*/  IMAD.WIDE.U32 R36, R20, -0x326172a9, RZ ;  /* 0xcd9e8d5714247825 */ /* 0x000fe200078e00ff */
[----:B--2---:R-:W-:-:S03]  /*40f0*/  FMNMX.FTZ R134, R134, R6, !PT ;  /* 0x0000000686867209 */ /* 0x004fc60007810000 */
[----:B------:R-:W-:Y:S02]  /*4100*/  FMUL.FTZ R6, R132, c[0x0][0x23c] ;  /* 0x00008f0084067a20 */ /* 0x000fe40000410000 */
[----:B------:R-:W-:-:S03]  /*4110*/  IMAD.WIDE.U32 R14, R14, -0x2daee0ad, RZ ;  /* 0xd2511f530e0e7825 */ /* 0x000fc600078e00ff */
[----:B------:R-:W-:Y:S01]  /*4120*/  FSEL R6, R6, RZ, P1 ;  /* 0x000000ff06067208 */ /* 0x000fe20000800000 */
[----:B---3--:R-:W-:Y:S01]  /*4130*/  IMAD.WIDE.U32 R22, R11, -0x326172a9, RZ ;  /* 0xcd9e8d570b167825 */ /* 0x008fe200078e00ff */
[----:B------:R-:W-:Y:S02]  /*4140*/  LOP3.LUT R11, R3, UR10, R16, 0x96, !PT ;  /* 0x0000000a030b7c12 */ /* 0x000fe4000f8e9610 */
[----:B------:R-:W-:Y:S01]  /*4150*/  FMNMX.FTZ R3, R58, R12, !PT ;  /* 0x0000000c3a037209 */ /* 0x000fe20007810000 */
[--C-:B-1----:R-:W-:Y:S01]  /*4160*/  FFMA.FTZ R10, R19, c[0x0][0x23c], -R7.reuse ;  /* 0x00008f00130a7a23 */ /* 0x102fe20000010807 */
[----:B------:R-:W-:Y:S01]  /*4170*/  LOP3.LUT R12, R9, UR11, R22, 0x96, !PT ;  /* 0x0000000b090c7c12 */ /* 0x000fe2000f8e9616 */
[----:B------:R-:W-:Y:S01]  /*4180*/  FFMA.FTZ R9, R25, c[0x0][0x23c], -R7 ;  /* 0x00008f0019097a23 */ /* 0x000fe20000010807 */
[----:B------:R-:W-:Y:S01]  /*4190*/  FMNMX.FTZ R3, R60, R3, !PT ;  /* 0x000000033c037209 */ /* 0x000fe20007810000 */
[----:B------:R1:W2:Y:S01]  /*41a0*/  MUFU.EX2 R109, R10 ;  /* 0x0000000a006d7308 */ /* 0x0002a20000000800 */
[----:B------:R3:W-:Y:S01]  /*41b0*/  STL.64 [R1], R22 ;  /* 0x0000001601007387 */ /* 0x0007e20000100a00 */
[----:B------:R-:W-:Y:S01]  /*41c0*/  IMAD.WIDE.U32 R12, R12, -0x2daee0ad, RZ ;  /* 0xd2511f530c0c7825 */ /* 0x000fe200078e00ff */
[----:B------:R-:W-:-:S04]  /*41d0*/  FMNMX.FTZ R3, R54, R3, !PT ;  /* 0x0000000336037209 */ /* 0x000fc80007810000 */
[----:B------:R-:W-:Y:S01]  /*41e0*/  LOP3.LUT R18, R13, UR8, R2, 0x96, !PT ;  /* 0x000000080d127c12 */ /* 0x000fe2000f8e9602 */
[----:B------:R-:W-:Y:S01]  /*41f0*/  MUFU.EX2 R111, R9 ;  /* 0x00000009006f7308 */ /* 0x000fe20000000800 */
[----:B------:R-:W-:Y:S01]  /*4200*/  FMNMX.FTZ R2, R55, R3, !PT ;  /* 0x0000000337027209 */ /* 0x000fe20007810000 */
[----:B------:R-:W-:Y:S02]  /*4210*/  FFMA.FTZ R3, R26, c[0x0][0x23c], -R7 ;  /* 0x00008f001a037a23 */ /* 0x000fe40000010807 */
[----:B------:R-:W-:Y:S01]  /*4220*/  IMAD.WIDE.U32 R18, R18, -0x326172a9, RZ ;  /* 0xcd9e8d5712127825 */ /* 0x000fe200078e00ff */
[----:B------:R-:W-:-:S03]  /*4230*/  FMNMX.FTZ R2, R50, R2, !PT ;  /* 0x0000000232027209 */ /* 0x000fc60007810000 */
[----:B-1----:R-:W-:Y:S01]  /*4240*/  FFMA.FTZ R10, R24, c[0x0][0x23c], -R7 ;  /* 0x00008f00180a7a23 */ /* 0x002fe20000010807 */
[----:B------:R-:W-:Y:S01]  /*4250*/  FMNMX.FTZ R2, R51, R2, !PT ;  /* 0x0000000233027209 */ /* 0x000fe20007810000 */
[----:B------:R1:W-:Y:S01]  /*4260*/  MUFU.EX2 R110, R3 ;  /* 0x00000003006e7308 */ /* 0x0003e20000000800 */
[----:B--2---:R-:W-:-:S03]  /*4270*/  F2FP.BF16.PACK_AB R0, R109, R116 ;  /* 0x000000746d00723e */ /* 0x004fc600000010ff */
[----:B------:R-:W-:Y:S04]  /*4280*/  SHFL.BFLY PT, R13, R2, 0x2, 0x1f ;  /* 0x0c401f00020d7f89 */ /* 0x000fe800000e0000 */
[----:B------:R2:W4:Y:S01]  /*4290*/  MUFU.EX2 R108, R10 ;  /* 0x0000000a006c7308 */ /* 0x0005220000000800 */
[----:B-1----:R-:W-:-:S07]  /*42a0*/  FFMA.FTZ R3, R27, c[0x0][0x23c], -R7 ;  /* 0x00008f001b037a23 */ /* 0x002fce0000010807 */
[----:B------:R1:W-:Y:S01]  /*42b0*/  MUFU.EX2 R251, R3 ;  /* 0x0000000300fb7308 */ /* 0x0003e20000000800 */
[----:B--2---:R-:W-:-:S05]  /*42c0*/  IMAD.WIDE.U32 R10, R11, -0x326172a9, RZ ;  /* 0xcd9e8d570b0a7825 */ /* 0x004fca00078e00ff */
[----:B------:R-:W-:Y:S01]  /*42d0*/  LOP3.LUT R16, R11, UR9, R8, 0x96, !PT ;  /* 0x000000090b107c12 */ /* 0x000fe2000f8e9608 */
[----:B------:R-:W-:Y:S01]  /*42e0*/  FFMA.FTZ R8, R34, c[0x0][0x23c], -R6 ;  /* 0x00008f0022087a23 */ /* 0x000fe20000010806 */
[----:B------:R-:W2:Y:S01]  /*42f0*/  SHFL.BFLY PT, R11, R134, 0x1, 0x1f ;  /* 0x0c201f00860b7f89 */ /* 0x000ea200000e0000 */
[----:B------:R-:W-:Y:S01]  /*4300*/  LOP3.LUT R19, R19, UR7, R10, 0x96, !PT ;  /* 0x0000000713137c12 */ /* 0x000fe2000f8e960a */
[----:B------:R-:W-:Y:S01]  /*4310*/  FFMA.FTZ R10, R32, c[0x0][0x23c], -R6 ;  /* 0x00008f00200a7a23 */ /* 0x000fe20000010806 */
[----:B------:R5:W-:Y:S01]  /*4320*/  MUFU.EX2 R94, R8 ;  /* 0x00000008005e7308 */ /* 0x000be20000000800 */
[----:B------:R-:W-:Y:S01]  /*4330*/  IMAD.WIDE.U32 R16, R16, -0x2daee0ad, RZ ;  /* 0xd2511f5310107825 */ /* 0x000fe200078e00ff */
[----:B-1----:R-:W-:-:S04]  /*4340*/  LOP3.LUT R3, R67, UR11, R246, 0x96, !PT ;  /* 0x0000000b43037c12 */ /* 0x002fc8000f8e96f6 */
[----:B---3--:R-:W-:Y:S01]  /*4350*/  LOP3.LUT R23, R17, UR6, R12, 0x96, !PT ;  /* 0x0000000611177c12 */ /* 0x008fe2000f8e960c */
[----:B------:R-:W-:Y:S01]  /*4360*/  IMAD R9, R3, -0x2daee0ad, RZ ;  /* 0xd2511f5303097824 */ /* 0x000fe200078e02ff */
[----:B------:R1:W-:Y:S01]  /*4370*/  MUFU.EX2 R92, R10 ;  /* 0x0000000a005c7308 */ /* 0x0003e20000000800 */
[----:B------:R-:W-:Y:S01]  /*4380*/  FFMA.FTZ R3, R35, c[0x0][0x23c], -R6 ;  /* 0x00008f0023037a23 */ /* 0x000fe20000010806 */
[----:B------:R-:W-:-:S06]  /*4390*/  LOP3.LUT R12, R37, UR7, R68, 0x96, !PT ;  /* 0x00000007250c7c12 */ /* 0x000fcc000f8e9644 */
[----:B------:R3:W-:Y:S01]  /*43a0*/  MUFU.EX2 R93, R3 ;  /* 0x00000003005d7308 */ /* 0x0007e20000000800 */
[----:B-----5:R-:W-:Y:S02]  /*43b0*/  LOP3.LUT R8, R15, UR6, R9, 0x96, !PT ;  /* 0x000000060f087c12 */ /* 0x020fe4000f8e9609 */
[----:B--2---:R-:W-:-:S03]  /*43c0*/  FMNMX.FTZ R134, R134, R11, !PT ;  /* 0x0000000b86867209 */ /* 0x004fc60007810000 */
[----:B------:R-:W-:Y:S01]  /*43d0*/  IMAD.WIDE.U32 R8, R8, -0x326172a9, RZ ;  /* 0xcd9e8d5708087825 */ /* 0x000fe200078e00ff */
[----:B------:R-:W-:-:S03]  /*43e0*/  FSETP.NEU.FTZ.AND P1, PT, R134, -INF , PT ;  /* 0xff8000008600780b */ /* 0x000fc60003f3d000 */
[----:B-1----:R-:W-:Y:S01]  /*43f0*/  FFMA.FTZ R10, R33, c[0x0][0x23c], -R6 ;  /* 0x00008f00210a7a23 */ /* 0x002fe20000010806 */
[C---:B------:R-:W-:Y:S02]  /*4400*/  LOP3.LUT R27, R8.reuse, 0xffff, RZ, 0xc0, !PT ;  /* 0x0000ffff081b7812 */ /* 0x040fe400078ec0ff */
[----:B------:R-:W-:Y:S01]  /*4410*/  LOP3.LUT R30, R8, 0xff, RZ, 0xc0, !PT ;  /* 0x000000ff081e7812 */ /* 0x000fe200078ec0ff */
[----:B------:R1:W-:Y:S01]  /*4420*/  MUFU.EX2 R95, R10 ;  /* 0x0000000a005f7308 */ /* 0x0003e20000000800 */
[--C-:B------:R-:W-:Y:S02]  /*4430*/  SHF.R.U32.HI R26, RZ, 0x10, R8.reuse ;  /* 0x00000010ff1a7819 */ /* 0x100fe40000011608 */
[----:B---3--:R-:W-:Y:S01]  /*4440*/  FMNMX.FTZ R3, R13, R2, !PT ;  /* 0x000000020d037209 */ /* 0x008fe20007810000 */
[----:B------:R-:W-:Y:S01]  /*4450*/  FMUL.FTZ R2, R134, c[0x0][0x23c] ;  /* 0x00008f0086027a20 */ /* 0x000fe20000410000 */
[----:B------:R-:W-:Y:S01]  /*4460*/  SHF.R.U32.HI R29, RZ, 0x18, R8 ;  /* 0x00000018ff1d7819 */ /* 0x000fe20000011608 */
[----:B------:R-:W-:Y:S01]  /*4470*/  IMAD.WIDE.U32 R12, R12, -0x2daee0ad, RZ ;  /* 0xd2511f530c0c7825 */ /* 0x000fe200078e00ff */
[----:B------:R-:W-:Y:S01]  /*4480*/  LOP3.LUT R15, R9, UR15, R36, 0x96, !PT ;  /* 0x0000000f090f7c12 */ /* 0x000fe2000f8e9624 */
[----:B------:R-:W2:Y:S01]  /*4490*/  SHFL.BFLY PT, R17, R3, 0x1, 0x1f ;  /* 0x0c201f0003117f89 */ /* 0x000ea200000e0000 */
[----:B------:R-:W-:-:S02]  /*44a0*/  FSEL R2, R2, RZ, P1 ;  /* 0x000000ff02027208 */ /* 0x000fc40000800000 */
[----:B------:R-:W-:Y:S02]  /*44b0*/  LOP3.LUT R14, R13, UR16, R14, 0x96, !PT ;  /* 0x000000100d0e7c12 */ /* 0x000fe4000f8e960e */
[----:B------:R-:W-:Y:S01]  /*44c0*/  LOP3.LUT R22, R12, 0xff, RZ, 0xc0, !PT ;  /* 0x000000ff0c167812 */ /* 0x000fe200078ec0ff */
[----:B------:R-:W-:Y:S01]  /*44d0*/  FFMA.FTZ R8, R38, c[0x0][0x23c], -R2 ;  /* 0x00008f0026087a23 */ /* 0x000fe20000010802 */
[--C-:B------:R-:W-:Y:S01]  /*44e0*/  SHF.R.U32.HI R21, RZ, 0x10, R12.reuse ;  /* 0x00000010ff157819 */ /* 0x100fe2000001160c */
[----:B-1----:R-:W-:Y:S01]  /*44f0*/  IMAD.WIDE.U32 R10, R19, -0x2daee0ad, RZ ;  /* 0xd2511f53130a7825 */ /* 0x002fe200078e00ff */
[----:B------:R-:W-:Y:S01]  /*4500*/  LOP3.LUT R19, R12, 0xffff, RZ, 0xc0, !PT ;  /* 0x0000ffff0c137812 */ /* 0x000fe200078ec0ff */
[----:B------:R1:W-:Y:S01]  /*4510*/  MUFU.EX2 R78, R8 ;  /* 0x00000008004e7308 */ /* 0x0003e20000000800 */
[----:B------:R-:W-:Y:S01]  /*4520*/  SHF.R.U32.HI R20, RZ, 0x18, R12 ;  /* 0x00000018ff147819 */ /* 0x000fe2000001160c */
[----:B------:R-:W-:Y:S01]  /*4530*/  FFMA.FTZ R13, R43, c[0x0][0x23c], -R2 ;  /* 0x00008f002b0d7a23 */ /* 0x000fe20000010802 */
[----:B------:R-:W-:-:S02]  /*4540*/  LOP3.LUT R28, R10, 0xff, RZ, 0xc0, !PT ;  /* 0x000000ff0a1c7812 */ /* 0x000fc400078ec0ff */
[--C-:B------:R-:W-:Y:S02]  /*4550*/  SHF.R.U32.HI R24, RZ, 0x10, R10.reuse ;  /* 0x00000010ff187819 */ /* 0x100fe4000001160a */
[----:B------:R-:W-:Y:S01]  /*4560*/  SHF.R.U32.HI R25, RZ, 0x18, R10 ;  /* 0x00000018ff197819 */ /* 0x000fe2000001160a */
[----:B------:R3:W5:Y:S01]  /*4570*/  MUFU.EX2 R76, R13 ;  /* 0x0000000d004c7308 */ /* 0x0007620000000800 */
[----:B------:R-:W-:Y:S02]  /*4580*/  LOP3.LUT R12, R11, UR16, R16, 0x96, !PT ;  /* 0x000000100b0c7c12 */ /* 0x000fe4000f8e9610 */
[----:B------:R-:W-:Y:S02]  /*4590*/  LOP3.LUT R16, R15, 0xffff, RZ, 0xc0, !PT ;  /* 0x0000ffff0f107812 */ /* 0x000fe400078ec0ff */
[----:B--2---:R-:W-:Y:S01]  /*45a0*/  FMNMX.FTZ R3, R3, R17, !PT ;  /* 0x0000001103037209 */ /* 0x004fe20007810000 */
[----:B-1----:R-:W-:Y:S01]  /*45b0*/  IMAD.WIDE.U32 R8, R23, -0x326172a9, RZ ;  /* 0xcd9e8d5717087825 */ /* 0x002fe200078e00ff */
[----:B------:R-:W-:-:S02]  /*45c0*/  LOP3.LUT R23, R10, 0xffff, RZ, 0xc0, !PT ;  /* 0x0000ffff0a177812 */ /* 0x000fc400078ec0ff */
[----:B------:R-:W-:Y:S01]  /*45d0*/  LOP3.LUT R17, R15, 0xff, RZ, 0xc0, !PT ;  /* 0x000000ff0f117812 */ /* 0x000fe200078ec0ff */
[----:B------:R-:W-:Y:S01]  /*45e0*/  FFMA.FTZ R11, R44, c[0x0][0x23c], -R2 ;  /* 0x00008f002c0b7a23 */ /* 0x000fe20000010802 */
[----:B------:R-:W-:Y:S02]  /*45f0*/  LOP3.LUT R10, R9, UR15, R18, 0x96, !PT ;  /* 0x0000000f090a7c12 */ /* 0x000fe4000f8e9612 */
[C---:B------:R-:W-:Y:S01]  /*4600*/  LOP3.LUT R18, R8.reuse, 0xffff, RZ, 0xc0, !PT ;  /* 0x0000ffff08127812 */ /* 0x040fe200078ec0ff */
[----:B------:R1:W-:Y:S01]  /*4610*/  MUFU.EX2 R79, R11 ;  /* 0x0000000b004f7308 */ /* 0x0003e20000000800 */
[----:B------:R-:W-:Y:S02]  /*4620*/  LOP3.LUT R33, R8, 0xff, RZ, 0xc0, !PT ;  /* 0x000000ff08217812 */ /* 0x000fe400078ec0ff */
[--C-:B------:R-:W-:Y:S02]  /*4630*/  SHF.R.U32.HI R31, RZ, 0x10, R8.reuse ;  /* 0x00000010ff1f7819 */ /* 0x100fe40000011608 */
[----:B------:R-:W-:Y:S01]  /*4640*/  SHF.R.U32.HI R32, RZ, 0x18, R8 ;  /* 0x00000018ff207819 */ /* 0x000fe20000011608 */
[----:B------:R-:W-:Y:S01]  /*4650*/  FFMA.FTZ R8, R45, c[0x0][0x23c], -R2 ;  /* 0x00008f002d087a23 */ /* 0x000fe20000010802 */
[----:B------:R-:W-:-:S02]  /*4660*/  LOP3.LUT R9, R26, 0xff, RZ, 0xc0, !PT ;  /* 0x000000ff1a097812 */ /* 0x000fc400078ec0ff */
[----:B---3--:R-:W-:Y:S01]  /*4670*/  SHF.R.U32.HI R13, RZ, 0x8, R19 ;  /* 0x00000008ff0d7819 */ /* 0x008fe20000011613 */
[----:B------:R2:W3:Y:S01]  /*4680*/  MUFU.EX2 R77, R8 ;  /* 0x00000008004d7308 */ /* 0x0004e20000000800 */
[----:B------:R-:W-:Y:S01]  /*4690*/  PRMT R19, R9, 0x5410, R29 ;  /* 0x0000541009137816 */ /* 0x000fe2000000001d */
[--C-:B------:R-:W-:Y:S01]  /*46a0*/  FFMA.FTZ R9, R40, c[0x0][0x23c], -R2.reuse ;  /* 0x00008f0028097a23 */ /* 0x100fe20000010802 */
[----:B------:R-:W-:Y:S02]  /*46b0*/  PRMT R26, R22, 0x5410, R13 ;  /* 0x00005410161a7816 */ /* 0x000fe4000000000d */
[----:B------:R-:W-:Y:S02]  /*46c0*/  SHF.R.U32.HI R13, RZ, 0x10, R15 ;  /* 0x00000010ff0d7819 */ /* 0x000fe4000001160f */
[----:B-1----:R-:W-:Y:S01]  /*46d0*/  SHF.R.U32.HI R11, RZ, 0x8, R27 ;  /* 0x00000008ff0b7819 */ /* 0x002fe2000001161b */
[----:B------:R1:W-:Y:S01]  /*46e0*/  MUFU.EX2 R250, R9 ;  /* 0x0000000900fa7308 */ /* 0x0003e20000000800 */
[----:B------:R-:W-:Y:S01]  /*46f0*/  SHF.R.U32.HI R15, RZ, 0x18, R15 ;  /* 0x00000018ff0f7819 */ /* 0x000fe2000001160f */
[----:B------:R-:W-:Y:S01]  /*4700*/  FFMA.FTZ R27, R57, c[0x0][0x23c], -R7 ;  /* 0x00008f00391b7a23 */ /* 0x000fe20000010807 */
[----:B------:R-:W-:Y:S01]  /*4710*/  PRMT R38, R30, 0x5410, R11 ;  /* 0x000054101e267816 */ /* 0x000fe2000000000b */
[----:B------:R-:W-:Y:S01]  /*4720*/  FFMA.FTZ R11, R42, c[0x0][0x23c], -R2 ;  /* 0x00008f002a0b7a23 */ /* 0x000fe20000010802 */
[----:B------:R-:W-:Y:S01]  /*4730*/  SHF.R.U32.HI R16, RZ, 0x8, R16 ;  /* 0x00000008ff107819 */ /* 0x000fe20000011610 */
[----:B------:R-:W-:Y:S01]  /*4740*/  FFMA.FTZ R30, R47, c[0x0][0x23c], -R6 ;  /* 0x00008f002f1e7a23 */ /* 0x000fe20000010806 */
[----:B------:R-:W-:Y:S01]  /*4750*/  FSETP.NEU.FTZ.AND P1, PT, R3, -INF , PT ;  /* 0xff8000000300780b */ /* 0x000fe20003f3d000 */
[----:B------:R3:W3:Y:S01]  /*4760*/  MUFU.EX2 R249, R11 ;  /* 0x0000000b00f97308 */ /* 0x0006e20000000800 */
[----:B--2---:R-:W-:-:S02]  /*4770*/  LOP3.LUT R8, R21, 0xff, RZ, 0xc0, !PT ;  /* 0x000000ff15087812 */ /* 0x004fc400078ec0ff */
[----:B------:R-:W-:Y:S02]  /*4780*/  PRMT R44, R0, 0x7610, R44 ;  /* 0x00007610002c7816 */ /* 0x000fe4000000002c */
[----:B------:R-:W-:Y:S02]  /*4790*/  PRMT R35, R8, 0x5410, R20 ;  /* 0x0000541008237816 */ /* 0x000fe40000000014 */
[----:B------:R-:W-:Y:S01]  /*47a0*/  LOP3.LUT R8, R24, 0xff, RZ, 0xc0, !PT ;  /* 0x000000ff18087812 */ /* 0x000fe200078ec0ff */
[----:B------:R-:W-:Y:S01]  /*47b0*/  MUFU.EX2 R236, R30 ;  /* 0x0000001e00ec7308 */ /* 0x000fe20000000800 */
[----:B-1----:R-:W-:Y:S01]  /*47c0*/  SHF.R.U32.HI R9, RZ, 0x8, R23 ;  /* 0x00000008ff097819 */ /* 0x002fe20000011617 */
[----:B------:R-:W-:Y:S01]  /*47d0*/  FFMA.FTZ R23, R59, c[0x0][0x23c], -R7 ;  /* 0x00008f003b177a23 */ /* 0x000fe20000010807 */
[----:B------:R-:W-:Y:S01]  /*47e0*/  PRMT R34, R8, 0x5410, R25 ;  /* 0x0000541008227816 */ /* 0x000fe20000000019 */
[--C-:B------:R-:W-:Y:S01]  /*47f0*/  FFMA.FTZ R8, R39, c[0x0][0x23c], -R2.reuse ;  /* 0x00008f0027087a23 */ /* 0x100fe20000010802 */
[----:B------:R-:W-:Y:S01]  /*4800*/  PRMT R29, R28, 0x5410, R9 ;  /* 0x000054101c1d7816 */ /* 0x000fe20000000009 */
[----:B------:R-:W-:Y:S01]  /*4810*/  FFMA.FTZ R9, R41, c[0x0][0x23c], -R2 ;  /* 0x00008f0029097a23 */ /* 0x000fe20000010802 */
[----:B------:R-:W-:Y:S01]  /*4820*/  PRMT R25, R17, 0x5410, R16 ;  /* 0x0000541011197816 */ /* 0x000fe20000000010 */
[----:B------:R1:W-:Y:S01]  /*4830*/  MUFU.EX2 R245, R8 ;  /* 0x0000000800f57308 */ /* 0x0003e20000000800 */
[----:B---3--:R-:W-:Y:S01]  /*4840*/  LOP3.LUT R11, R13, 0xff, RZ, 0xc0, !PT ;  /* 0x000000ff0d0b7812 */ /* 0x008fe200078ec0ff */
[----:B------:R-:W-:Y:S01]  /*4850*/  FMUL.FTZ R2, R3, c[0x0][0x23c] ;  /* 0x00008f0003027a20 */ /* 0x000fe20000410000 */
[----:B------:R-:W-:-:S02]  /*4860*/  LOP3.LUT R16, R14, 0xff, RZ, 0xc0, !PT ;  /* 0x000000ff0e107812 */ /* 0x000fc400078ec0ff */
[----:B------:R-:W-:Y:S02]  /*4870*/  PRMT R24, R11, 0x5410, R15 ;  /* 0x000054100b187816 */ /* 0x000fe4000000000f */
[--C-:B------:R-:W-:Y:S01]  /*4880*/  SHF.R.U32.HI R11, RZ, 0x10, R14.reuse ;  /* 0x00000010ff0b7819 */ /* 0x100fe2000001160e */
[----:B------:R2:W3:Y:S01]  /*4890*/  MUFU.EX2 R248, R9 ;  /* 0x0000000900f87308 */ /* 0x0004e20000000800 */
[----:B------:R-:W-:Y:S02]  /*48a0*/  SHF.R.U32.HI R15, RZ, 0x18, R14 ;  /* 0x00000018ff0f7819 */ /* 0x000fe4000001160e */
[----:B------:R-:W-:Y:S02]  /*48b0*/  FSEL R2, R2, RZ, P1 ;  /* 0x000000ff02027208 */ /* 0x000fe40000800000 */
[----:B------:R-:W-:Y:S02]  /*48c0*/  LOP3.LUT R11, R11, 0xff, RZ, 0xc0, !PT ;  /* 0x000000ff0b0b7812 */ /* 0x000fe400078ec0ff */
[----:B------:R-:W-:Y:S01]  /*48d0*/  LOP3.LUT R17, R10, 0xff, RZ, 0xc0, !PT ;  /* 0x000000ff0a117812 */ /* 0x000fe200078ec0ff */
[--C-:B------:R-:W-:Y:S01]  /*48e0*/  FFMA.FTZ R13, R62, c[0x0][0x23c], -R2.reuse ;  /* 0x00008f003e0d7a23 */ /* 0x100fe20000010802 */
[----:B-1----:R-:W-:Y:S01]  /*48f0*/  LOP3.LUT R8, R14, 0xffff, RZ, 0xc0, !PT ;  /* 0x0000ffff0e087812 */ /* 0x002fe200078ec0ff */
[----:B------:R-:W-:Y:S01]  /*4900*/  FFMA.FTZ R7, R54, c[0x0][0x23c], -R2 ;  /* 0x00008f0036077a23 */ /* 0x000fe20000010802 */
[----:B------:R-:W-:Y:S01]  /*4910*/  PRMT R45, R0, 0x7632, R45 ;  /* 0x00007632002d7816 */ /* 0x000fe2000000002d */
[----:B------:R1:W-:Y:S01]  /*4920*/  MUFU.EX2 R62, R13 ;  /* 0x0000000d003e7308 */ /* 0x0003e20000000800 */
[----:B------:R-:W-:-:S02]  /*4930*/  SHF.R.U32.HI R14, RZ, 0x8, R8 ;  /* 0x00000008ff0e7819 */ /* 0x000fc40000011608 */
[----:B------:R-:W-:Y:S02]  /*4940*/  LOP3.LUT R8, R31, 0xff, RZ, 0xc0, !PT ;  /* 0x000000ff1f087812 */ /* 0x000fe400078ec0ff */
[----:B--2---:R-:W-:Y:S02]  /*4950*/  SHF.R.U32.HI R9, RZ, 0x8, R18 ;  /* 0x00000008ff097819 */ /* 0x004fe40000011612 */
[----:B------:R-:W-:Y:S01]  /*4960*/  PRMT R21, R8, 0x5410, R32 ;  /* 0x0000541008157816 */ /* 0x000fe20000000020 */
[----:B------:R-:W-:Y:S01]  /*4970*/  FFMA.FTZ R8, R63, c[0x0][0x23c], -R2 ;  /* 0x00008f003f087a23 */ /* 0x000fe20000010802 */
[----:B------:R-:W-:Y:S01]  /*4980*/  PRMT R18, R11, 0x5410, R15 ;  /* 0x000054100b127816 */ /* 0x000fe2000000000f */
[----:B------:R2:W-:Y:S01]  /*4990*/  MUFU.EX2 R244, R7 ;  /* 0x0000000700f47308 */ /* 0x0005e20000000800 */
[----:B------:R-:W-:Y:S01]  /*49a0*/  LOP3.LUT R11, R12, 0xffff, RZ, 0xc0, !PT ;  /* 0x0000ffff0c0b7812 */ /* 0x000fe200078ec0ff */
[----:B------:R-:W-:Y:S01]  /*49b0*/  FFMA.FTZ R32, R46, c[0x0][0x23c], -R6 ;  /* 0x00008f002e207a23 */ /* 0x000fe20000010806 */
[----:B------:R-:W-:-:S02]  /*49c0*/  PRMT R22, R16, 0x5410, R14 ;  /* 0x0000541010167816 */ /* 0x000fc4000000000e */
[----:B------:R-:W-:Y:S01]  /*49d0*/  PRMT R20, R33, 0x5410, R9 ;  /* 0x0000541021147816 */ /* 0x000fe20000000009 */
[----:B------:R-:W-:Y:S01]  /*49e0*/  FFMA.FTZ R9, R58, c[0x0][0x23c], -R2 ;  /* 0x00008f003a097a23 */ /* 0x000fe20000010802 */
[----:B------:R-:W-:Y:S01]  /*49f0*/  LOP3.LUT R14, R12, 0xff, RZ, 0xc0, !PT ;  /* 0x000000ff0c0e7812 */ /* 0x000fe200078ec0ff */
[----:B------:R3:W-:Y:S01]  /*4a00*/  MUFU.EX2 R61, R8 ;  /* 0x00000008003d7308 */ /* 0x0007e20000000800 */
[--C-:B-1----:R-:W-:Y:S02]  /*4a10*/  SHF.R.U32.HI R13, RZ, 0x10, R12.reuse ;  /* 0x00000010ff0d7819 */ /* 0x102fe4000001160c */
[----:B------:R-:W-:Y:S02]  /*4a20*/  SHF.R.U32.HI R15, RZ, 0x18, R12 ;  /* 0x00000018ff0f7819 */ /* 0x000fe4000001160c */
[--C-:B------:R-:W-:Y:S02]  /*4a30*/  SHF.R.U32.HI R12, RZ, 0x10, R10.reuse ;  /* 0x00000010ff0c7819 */ /* 0x100fe4000001160a */
[----:B------:R-:W-:Y:S01]  /*4a40*/  SHF.R.U32.HI R16, RZ, 0x18, R10 ;  /* 0x00000018ff107819 */ /* 0x000fe2000001160a */
[----:B------:R1:W-:Y:S01]  /*4a50*/  MUFU.EX2 R63, R9 ;  /* 0x00000009003f7308 */ /* 0x0003e20000000800 */
[----:B--2---:R-:W-:Y:S01]  /*4a60*/  FFMA.FTZ R7, R55, c[0x0][0x23c], -R2 ;  /* 0x00008f0037077a23 */ /* 0x004fe20000010802 */
[----:B----4-:R-:W-:-:S04]  /*4a70*/  F2FP.BF16.PACK_AB R0, R111, R108 ;  /* 0x0000006c6f00723e */ /* 0x010fc800000010ff */
[----:B------:R-:W-:Y:S02]  /*4a80*/  PRMT R222, R0, 0x7610, R222 ;  /* 0x0000761000de7816 */ /* 0x000fe400000000de */
[----:B---3--:R-:W-:Y:S01]  /*4a90*/  LOP3.LUT R8, R10, 0xffff, RZ, 0xc0, !PT ;  /* 0x0000ffff0a087812 */ /* 0x008fe200078ec0ff */
[----:B------:R2:W-:Y:S01]  /*4aa0*/  MUFU.EX2 R243, R7 ;  /* 0x0000000700f37308 */ /* 0x0005e20000000800 */
[----:B------:R-:W-:Y:S02]  /*4ab0*/  SHF.R.U32.HI R10, RZ, 0x8, R11 ;  /* 0x00000008ff0a7819 */ /* 0x000fe4000001160b */
[----:B------:R-:W-:Y:S02]  /*4ac0*/  LOP3.LUT R11, R13, 0xff, RZ, 0xc0, !PT ;  /* 0x000000ff0d0b7812 */ /* 0x000fe400078ec0ff */
[----:B------:R-:W-:Y:S01]  /*4ad0*/  PRMT R13, R14, 0x5410, R10 ;  /* 0x000054100e0d7816 */ /* 0x000fe2000000000a */
[----:B------:R-:W-:Y:S01]  /*4ae0*/  FFMA.FTZ R10, R60, c[0x0][0x23c], -R2 ;  /* 0x00008f003c0a7a23 */ /* 0x000fe20000010802 */
[----:B-1----:R-:W-:Y:S01]  /*4af0*/  SHF.R.U32.HI R9, RZ, 0x8, R8 ;  /* 0x00000008ff097819 */ /* 0x002fe20000011608 */
[--C-:B------:R-:W-:Y:S01]  /*4b00*/  FFMA.FTZ R14, R56, c[0x0][0x23c], -R6.reuse ;  /* 0x00008f00380e7a23 */ /* 0x100fe20000010806 */
[----:B------:R-:W-:Y:S01]  /*4b10*/  LOP3.LUT R8, R12, 0xff, RZ, 0xc0, !PT ;  /* 0x000000ff0c087812 */ /* 0x000fe200078ec0ff */
[----:B------:R1:W-:Y:S01]  /*4b20*/  MUFU.EX2 R60, R10 ;  /* 0x0000000a003c7308 */ /* 0x0003e20000000800 */
[----:B------:R-:W-:Y:S01]  /*4b30*/  PRMT R9, R17, 0x5410, R9 ;  /* 0x0000541011097816 */ /* 0x000fe20000000009 */
[----:B------:R-:W-:Y:S01]  /*4b40*/  FFMA.FTZ R17, R52, c[0x0][0x23c], -R6 ;  /* 0x00008f0034117a23 */ /* 0x000fe20000010806 */
[----:B------:R-:W-:Y:S01]  /*4b50*/  PRMT R12, R8, 0x5410, R16 ;  /* 0x00005410080c7816 */ /* 0x000fe20000000010 */
[--C-:B------:R-:W-:Y:S01]  /*4b60*/  FFMA.FTZ R6, R50, c[0x0][0x23c], -R2.reuse ;  /* 0x00008f0032067a23 */ /* 0x100fe20000010802 */
[----:B------:R-:W-:Y:S01]  /*4b70*/  PRMT R221, R0, 0x7632, R221 ;  /* 0x0000763200dd7816 */ /* 0x000fe200000000dd */
[----:B------:R-:W-:Y:S01]  /*4b80*/  FFMA.FTZ R8, R51, c[0x0][0x23c], -R2 ;  /* 0x00008f0033087a23 */ /* 0x000fe20000010802 */
[----:B-----5:R-:W-:Y:S01]  /*4b90*/  F2FP.BF16.PACK_AB R2, R76, R78 ;  /* 0x0000004e4c02723e */ /* 0x020fe200000010ff */
[----:B------:R-:W-:Y:S01]  /*4ba0*/  MUFU.EX2 R239, R14 ;  /* 0x0000000e00ef7308 */ /* 0x000fe20000000800 */
[----:B------:R-:W-:Y:S01]  /*4bb0*/  IMAD R16, R165, 0x10000, R165 ;  /* 0x00010000a5107824 */ /* 0x000fe200078e02a5 */
[----:B------:R-:W-:-:S02]  /*4bc0*/  PRMT R11, R11, 0x5410, R15 ;  /* 0x000054100b0b7816 */ /* 0x000fc4000000000f */
[C---:B------:R-:W-:Y:S02]  /*4bd0*/  PRMT R49, R2.reuse, 0x7610, R49 ;  /* 0x0000761002317816 */ /* 0x040fe40000000031 */
[----:B------:R-:W-:Y:S01]  /*4be0*/  PRMT R48, R2, 0x7632, R48 ;  /* 0x0000763202307816 */ /* 0x000fe20000000030 */
[--C-:B--2---:R-:W-:Y:S01]  /*4bf0*/  HSET2.LE.AND R7, R25, R16.reuse, PT ;  /* 0x0000001019077233 */ /* 0x104fe20003803000 */
[----:B------:R-:W2:Y:S01]  /*4c00*/  MUFU.EX2 R238, R17 ;  /* 0x0000001100ee7308 */ /* 0x000ea20000000800 */
[----:B------:R-:W-:Y:S01]  /*4c10*/  F2FP.BF16.PACK_AB R2, R77, R79 ;  /* 0x0000004f4d02723e */ /* 0x000fe200000010ff */
[--C-:B-1----:R-:W-:Y:S02]  /*4c20*/  HSET2.LE.AND R10, R24, R16.reuse, PT ;  /* 0x00000010180a7233 */ /* 0x102fe40003803000 */
[--C-:B------:R-:W-:Y:S01]  /*4c30*/  HSET2.LE.AND R15, R38, R16.reuse, PT ;  /* 0x00000010260f7233 */ /* 0x100fe20003803000 */
[C---:B------:R-:W-:Y:S01]  /*4c40*/  PRMT R234, R2.reuse, 0x7610, R234 ;  /* 0x0000761002ea7816 */ /* 0x040fe200000000ea */
[--C-:B------:R-:W-:Y:S01]  /*4c50*/  HSET2.LE.AND R19, R19, R16.reuse, PT ;  /* 0x0000001013137233 */ /* 0x100fe20003803000 */
[----:B------:R-:W-:Y:S01]  /*4c60*/  PRMT R233, R2, 0x7632, R233 ;  /* 0x0000763202e97816 */ /* 0x000fe200000000e9 */
[----:B------:R1:W-:Y:S01]  /*4c70*/  MUFU.EX2 R241, R6 ;  /* 0x0000000600f17308 */ /* 0x0003e20000000800 */
[----:B------:R-:W-:Y:S01]  /*4c80*/  F2FP.BF16.PACK_AB R2, R249, R250 ;  /* 0x000000faf902723e */ /* 0x000fe200000010ff */
[----:B------:R-:W-:-:S02]  /*4c90*/  HSET2.LE.AND R26, R26, R16, PT ;  /* 0x000000101a1a7233 */ /* 0x000fc40003803000 */
[--C-:B------:R-:W-:Y:S01]  /*4ca0*/  HSET2.LE.AND R28, R35, R16.reuse, PT ;  /* 0x00000010231c7233 */ /* 0x100fe20003803000 */
[C---:B------:R-:W-:Y:S01]  /*4cb0*/  PRMT R230, R2.reuse, 0x7610, R230 ;  /* 0x0000761002e67816 */ /* 0x040fe200000000e6 */
[--C-:B------:R-:W-:Y:S01]  /*4cc0*/  HSET2.LE.AND R29, R29, R16.reuse, PT ;  /* 0x000000101d1d7233 */ /* 0x100fe20003803000 */
[----:B------:R-:W-:Y:S01]  /*4cd0*/  PRMT R229, R2, 0x7632, R229 ;  /* 0x0000763202e57816 */ /* 0x000fe200000000e5 */
[----:B------:R-:W3:Y:S01]  /*4ce0*/  MUFU.EX2 R240, R8 ;  /* 0x0000000800f07308 */ /* 0x000ee20000000800 */
[----:B------:R-:W-:Y:S01]  /*4cf0*/  F2FP.BF16.PACK_AB R2, R248, R245 ;  /* 0x000000f5f802723e */ /* 0x000fe200000010ff */
[--C-:B------:R-:W-:Y:S01]  /*4d00*/  HSET2.LE.AND R31, R34, R16.reuse, PT ;  /* 0x00000010221f7233 */ /* 0x100fe20003803000 */
[----:B--2---:R-:W-:Y:S01]  /*4d10*/  F2FP.BF16.PACK_AB R0, R238, R239 ;  /* 0x000000efee00723e */ /* 0x004fe200000010ff */
[--C-:B------:R-:W-:Y:S01]  /*4d20*/  HSET2.LE.AND R22, R22, R16.reuse, PT ;  /* 0x0000001016167233 */ /* 0x100fe20003803000 */
[C---:B------:R-:W-:Y:S01]  /*4d30*/  PRMT R226, R2.reuse, 0x7610, R226 ;  /* 0x0000761002e27816 */ /* 0x040fe200000000e2 */
[--C-:B------:R-:W-:Y:S01]  /*4d40*/  HSET2.LE.AND R24, R18, R16.reuse, PT ;  /* 0x0000001012187233 */ /* 0x100fe20003803000 */
[----:B------:R-:W-:Y:S01]  /*4d50*/  PRMT R225, R2, 0x7632, R225 ;  /* 0x0000763202e17816 */ /* 0x000fe200000000e1 */
[--C-:B------:R-:W-:Y:S01]  /*4d60*/  HSET2.LE.AND R20, R20, R16.reuse, PT ;  /* 0x0000001014147233 */ /* 0x100fe20003803000 */
[----:B-1----:R-:W-:Y:S01]  /*4d70*/  F2FP.BF16.PACK_AB R6, R61, R62 ;  /* 0x0000003e3d06723e */ /* 0x002fe200000010ff */
[--C-:B------:R-:W-:Y:S01]  /*4d80*/  HSET2.LE.AND R21, R21, R16.reuse, PT ;  /* 0x0000001015157233 */ /* 0x100fe20003803000 */
[----:B------:R-:W-:Y:S01]  /*4d90*/  F2FP.BF16.PACK_AB R2, R93, R94 ;  /* 0x0000005e5d02723e */ /* 0x000fe200000010ff */
[--C-:B------:R-:W-:Y:S01]  /*4da0*/  HSET2.LE.AND R13, R13, R16.reuse, PT ;  /* 0x000000100d0d7233 */ /* 0x100fe20003803000 */
[C---:B------:R-:W-:Y:S01]  /*4db0*/  PRMT R51, R6.reuse, 0x7632, R51 ;  /* 0x0000763206337816 */ /* 0x040fe20000000033 */
[--C-:B------:R-:W-:Y:S01]  /*4dc0*/  HSET2.LE.AND R25, R11, R16.reuse, PT ;  /* 0x000000100b197233 */ /* 0x100fe20003803000 */
[----:B------:R-:W-:Y:S01]  /*4dd0*/  PRMT R50, R6, 0x7610, R50 ;  /* 0x0000761006327816 */ /* 0x000fe20000000032 */
[--C-:B------:R-:W-:Y:S01]  /*4de0*/  HSET2.LE.AND R9, R9, R16.reuse, PT ;  /* 0x0000001009097233 */ /* 0x100fe20003803000 */
[----:B------:R-:W-:Y:S01]  /*4df0*/  F2FP.BF16.PACK_AB R6, R60, R63 ;  /* 0x0000003f3c06723e */ /* 0x000fe200000010ff */
[----:B------:R-:W-:Y:S01]  /*4e00*/  HSET2.LE.AND R12, R12, R16, PT ;  /* 0x000000100c0c7233 */ /* 0x000fe20003803000 */
[----:B------:R-:W-:Y:S01]  /*4e10*/  PRMT R216, R0, 0x7610, R216 ;  /* 0x0000761000d87816 */ /* 0x000fe200000000d8 */
[----:B------:R1:W-:Y:S01]  /*4e20*/  MUFU.EX2 R235, R32 ;  /* 0x0000002000eb7308 */ /* 0x0003e20000000800 */
[----:B------:R-:W-:-:S02]  /*4e30*/  PRMT R232, R6, 0x7632, R232 ;  /* 0x0000763206e87816 */ /* 0x000fc400000000e8 */
[----:B------:R-:W-:Y:S02]  /*4e40*/  PRMT R231, R6, 0x7610, R231 ;  /* 0x0000761006e77816 */ /* 0x000fe400000000e7 */
[----:B------:R-:W-:Y:S02]  /*4e50*/  F2FP.BF16.PACK_AB R6, R243, R244 ;  /* 0x000000f4f306723e */ /* 0x000fe400000010ff */
[----:B------:R-:W-:Y:S01]  /*4e60*/  PRMT R199, R0, 0x7632, R199 ;  /* 0x0000763200c77816 */ /* 0x000fe200000000c7 */
[----:B------:R-:W-:Y:S01]  /*4e70*/  MUFU.EX2 R237, R23 ;  /* 0x0000001700ed7308 */ /* 0x000fe20000000800 */
[----:B------:R-:W-:Y:S02]  /*4e80*/  PRMT R0, R44, 0x5410, R45 ;  /* 0x000054102c007816 */ /* 0x000fe4000000002d */
[C---:B------:R-:W-:Y:S02]  /*4e90*/  PRMT R228, R6.reuse, 0x7610, R228 ;  /* 0x0000761006e47816 */ /* 0x040fe400000000e4 */
[----:B------:R-:W-:-:S02]  /*4ea0*/  PRMT R227, R6, 0x7632, R227 ;  /* 0x0000763206e37816 */ /* 0x000fc400000000e3 */
[C---:B------:R-:W-:Y:S01]  /*4eb0*/  PRMT R47, R2.reuse, 0x7610, R47 ;  /* 0x00007610022f7816 */ /* 0x040fe2000000002f */
[----:B------:R-:W2:Y:S01]  /*4ec0*/  MUFU.EX2 R242, R27 ;  /* 0x0000001b00f27308 */ /* 0x000ea20000000800 */
[----:B------:R-:W-:Y:S01]  /*4ed0*/  PRMT R46, R2, 0x7632, R46 ;  /* 0x00007632022e7816 */ /* 0x000fe2000000002e */
[----:B-1----:R-:W-:Y:S01]  /*4ee0*/  LDSM.16.MT88.4 R32, [R203+0xb000] ;  /* 0x00b00000cb20783b */ /* 0x002fe20000004200 */
[----:B---3--:R-:W-:Y:S02]  /*4ef0*/  F2FP.BF16.PACK_AB R6, R240, R241 ;  /* 0x000000f1f006723e */ /* 0x008fe400000010ff */
[----:B------:R-:W-:Y:S02]  /*4f00*/  LOP3.LUT R16, R7, R0, RZ, 0xc0, !PT ;  /* 0x0000000007107212 */ /* 0x000fe400078ec0ff */
[----:B------:R-:W-:Y:S02]  /*4f10*/  PRMT R0, R47, 0x5410, R46 ;  /* 0x000054102f007816 */ /* 0x000fe4000000002e */
[----:B------:R-:W-:-:S02]  /*4f20*/  PRMT R224, R6, 0x7610, R224 ;  /* 0x0000761006e07816 */ /* 0x000fc400000000e0 */
[----:B------:R-:W-:Y:S02]  /*4f30*/  PRMT R223, R6, 0x7632, R223 ;  /* 0x0000763206df7816 */ /* 0x000fe400000000df */
[----:B------:R-:W-:Y:S02]  /*4f40*/  F2FP.BF16.PACK_AB R6, R95, R92 ;  /* 0x0000005c5f06723e */ /* 0x000fe400000010ff */
[----:B------:R-:W-:Y:S02]  /*4f50*/  LOP3.LUT R17, R10, R0, RZ, 0xc0, !PT ;  /* 0x000000000a117212 */ /* 0x000fe400078ec0ff */
[----:B------:R-:W-:Y:S02]  /*4f60*/  PRMT R0, R222, 0x5410, R221 ;  /* 0x00005410de007816 */ /* 0x000fe400000000dd */
[C---:B------:R-:W-:Y:S02]  /*4f70*/  PRMT R220, R6.reuse, 0x7610, R220 ;  /* 0x0000761006dc7816 */ /* 0x040fe400000000dc */
[----:B------:R-:W-:Y:S01]  /*4f80*/  PRMT R219, R6, 0x7632, R219 ;  /* 0x0000763206db7816 */ /* 0x000fe200000000db */
[----:B------:R-:W-:Y:S01]  /*4f90*/  IMAD.WIDE.U32 R6, R72, -0x326172a9, RZ ;  /* 0xcd9e8d5748067825 */ /* 0x000fe200078e00ff */
[----:B------:R-:W-:-:S02]  /*4fa0*/  LOP3.LUT R18, R15, R0, RZ, 0xc0, !PT ;  /* 0x000000000f127212 */ /* 0x000fc400078ec0ff */
[----:B------:R-:W-:Y:S02]  /*4fb0*/  PRMT R0, R220, 0x5410, R219 ;  /* 0x00005410dc007816 */ /* 0x000fe400000000db */
[----:B------:R-:W-:Y:S02]  /*4fc0*/  F2FP.BF16.PACK_AB R2, R251, R110 ;  /* 0x0000006efb02723e */ /* 0x000fe400000010ff */
[----:B------:R-:W-:Y:S02]  /*4fd0*/  LOP3.LUT R19, R19, R0, RZ, 0xc0, !PT ;  /* 0x0000000013137212 */ /* 0x000fe400078ec0ff */
[----:B------:R-:W-:Y:S02]  /*4fe0*/  PRMT R0, R234, 0x5410, R233 ;  /* 0x00005410ea007816 */ /* 0x000fe400000000e9 */
[----:B------:R-:W-:Y:S02]  /*4ff0*/  PRMT R218, R2, 0x7610, R218 ;  /* 0x0000761002da7816 */ /* 0x000fe400000000da */
[----:B------:R-:W-:Y:S01]  /*5000*/  LOP3.LUT R10, R20, R0, RZ, 0xc0, !PT ;  /* 0x00000000140a7212 */ /* 0x000fe200078ec0ff */
[----:B------:R-:W-:Y:S01]  /*5010*/  HMMA.16816.F32.BF16 R144, R16, R192, RZ ;  /* 0x000000c01090723c */ /* 0x000fe200000418ff */
[----:B------:R-:W-:-:S02]  /*5020*/  PRMT R0, R231, 0x5410, R232 ;  /* 0x00005410e7007816 */ /* 0x000fc400000000e8 */
[----:B------:R-:W-:Y:S02]  /*5030*/  PRMT R217, R2, 0x7632, R217 ;  /* 0x0000763202d97816 */ /* 0x000fe400000000d9 */
[----:B------:R-:W-:Y:S01]  /*5040*/  LOP3.LUT R11, R21, R0, RZ, 0xc0, !PT ;  /* 0x00000000150b7212 */ /* 0x000fe200078ec0ff */
[----:B------:R-:W-:Y:S01]  /*5050*/  IMAD.WIDE.U32 R20, R53, -0x326172a9, RZ ;  /* 0xcd9e8d5735147825 */ /* 0x000fe200078e00ff */
[----:B------:R-:W-:Y:S01]  /*5060*/  PRMT R0, R49, 0x5410, R48 ;  /* 0x0000541031007816 */ /* 0x000fe20000000030 */
[----:B------:R-:W-:Y:S01]  /*5070*/  HMMA.16816.F32.BF16 R152, R16, R148, RZ ;  /* 0x000000941098723c */ /* 0x000fe200000418ff */
[----:B--2---:R-:W-:Y:S02]  /*5080*/  F2FP.BF16.PACK_AB R2, R242, R237 ;  /* 0x000000edf202723e */ /* 0x004fe400000010ff */
[----:B------:R-:W-:Y:S02]  /*5090*/  LOP3.LUT R8, R9, R0, RZ, 0xc0, !PT ;  /* 0x0000000009087212 */ /* 0x000fe400078ec0ff */
[----:B------:R-:W-:-:S02]  /*50a0*/  PRMT R0, R50, 0x5410, R51 ;  /* 0x0000541032007816 */ /* 0x000fc40000000033 */
[----:B------:R-:W-:Y:S01]  /*50b0*/  PRMT R198, R2, 0x7610, R198 ;  /* 0x0000761002c67816 */ /* 0x000fe200000000c6 */
[----:B------:R-:W-:Y:S01]  /*50c0*/  HMMA.16816.F32.BF16 R52, R16, R176, RZ ;  /* 0x000000b01034723c */ /* 0x000fe200000418ff */
[----:B------:R-:W-:Y:S02]  /*50d0*/  LOP3.LUT R9, R12, R0, RZ, 0xc0, !PT ;  /* 0x000000000c097212 */ /* 0x000fe400078ec0ff */
[----:B------:R-:W-:Y:S02]  /*50e0*/  F2FP.BF16.PACK_AB R0, R235, R236 ;  /* 0x000000eceb00723e */ /* 0x000fe400000010ff */
[----:B------:R-:W-:Y:S02]  /*50f0*/  PRMT R197, R2, 0x7632, R197 ;  /* 0x0000763202c57816 */ /* 0x000fe400000000c5 */
[C---:B------:R-:W-:Y:S01]  /*5100*/  PRMT R196, R0.reuse, 0x7610, R196 ;  /* 0x0000761000c47816 */ /* 0x040fe200000000c4 */
[----:B------:R-:W-:Y:S01]  /*5110*/  HMMA.16816.F32.BF16 R168, R8, R148, RZ ;  /* 0x0000009408a8723c */ /* 0x000fe200000418ff */
[----:B------:R-:W-:-:S02]  /*5120*/  PRMT R135, R0, 0x7632, R135 ;  /* 0x0000763200877816 */ /* 0x000fc40000000087 */
[----:B------:R-:W-:Y:S02]  /*5130*/  PRMT R0, R218, 0x5410, R217 ;  /* 0x00005410da007816 */ /* 0x000fe400000000d9 */
[----:B------:R-:W-:Y:S02]  /*5140*/  LOP3.LUT R12, R69, UR9, R66, 0x96, !PT ;  /* 0x00000009450c7c12 */ /* 0x000fe4000f8e9642 */
[----:B------:R-:W-:Y:S01]  /*5150*/  LOP3.LUT R128, R22, R0, RZ, 0xc0, !PT ;  /* 0x0000000016807212 */ /* 0x000fe200078ec0ff */
[----:B------:R-:W-:Y:S01]  /*5160*/  HMMA.16816.F32.BF16 R160, R8, R192, RZ ;  /* 0x000000c008a0723c */ /* 0x000fe200000418ff */
[----:B------:R-:W-:Y:S01]  /*5170*/  PRMT R0, R216, 0x5410, R199 ;  /* 0x00005410d8007816 */ /* 0x000fe200000000c7 */
[----:B------:R-:W-:Y:S01]  /*5180*/  IMAD.WIDE.U32 R22, R12, -0x2daee0ad, RZ ;  /* 0xd2511f530c167825 */ /* 0x000fe200078e00ff */
[----:B------:R-:W-:Y:S02]  /*5190*/  LOP3.LUT R2, R96, 0x7ffffffc, RZ, 0xc0, !PT ;  /* 0x7ffffffc60027812 */ /* 0x000fe400078ec0ff */
[----:B------:R-:W-:-:S02]  /*51a0*/  LOP3.LUT R129, R24, R0, RZ, 0xc0, !PT ;  /* 0x0000000018817212 */ /* 0x000fc400078ec0ff */
[----:B------:R-:W-:Y:S01]  /*51b0*/  PRMT R0, R198, 0x5410, R197 ;  /* 0x00005410c6007816 */ /* 0x000fe200000000c5 */
[----:B------:R-:W-:Y:S01]  /*51c0*/  IMAD.IADD R2, R91, 0x1, -R2 ;  /* 0x000000015b027824 */ /* 0x000fe200078e0a02 */
[----:B------:R-:W-:Y:S01]  /*51d0*/  LOP3.LUT R4, R7, UR9, R74, 0x96, !PT ;  /* 0x0000000907047c12 */ /* 0x000fe2000f8e964a */
[----:B------:R-:W-:Y:S01]  /*51e0*/  HMMA.16816.F32.BF16 R40, R8, R184, RZ ;  /* 0x000000b80828723c */ /* 0x000fe200000418ff */
[----:B------:R-:W-:Y:S01]  /*51f0*/  LOP3.LUT R130, R26, R0, RZ, 0xc0, !PT ;  /* 0x000000001a827212 */ /* 0x000fe200078ec0ff */
[----:B------:R-:W-:Y:S01]  /*5200*/  IMAD.SHL.U32 R2, R2, 0x2, RZ ;  /* 0x0000000202027824 */ /* 0x000fe200078e00ff */
[----:B------:R-:W-:-:S04]  /*5210*/  PRMT R0, R196, 0x5410, R135 ;  /* 0x00005410c4007816 */ /* 0x000fc80000000087 */
[----:B------:R-:W-:Y:S01]  /*5220*/  LOP3.LUT R131, R28, R0, RZ, 0xc0, !PT ;  /* 0x000000001c837212 */ /* 0x000fe200078ec0ff */
[----:B------:R-:W-:Y:S01]  /*5230*/  IMAD R28, R97, c[0x0][0x228], R2 ;  /* 0x00008a00611c7a24 */ /* 0x000fe200078e0202 */
[----:B------:R-:W-:Y:S01]  /*5240*/  PRMT R0, R230, 0x5410, R229 ;  /* 0x00005410e6007816 */ /* 0x000fe200000000e5 */
[----:B------:R-:W-:Y:S01]  /*5250*/  LDSM.16.MT88.4 R96, [R203+0xb800] ;  /* 0x00b80000cb60783b */ /* 0x000fe20000004200 */
[----:B------:R-:W-:Y:S02]  /*5260*/  HMMA.16816.F32.BF16 R56, R8, R176, RZ ;  /* 0x000000b00838723c */ /* 0x000fe400000418ff */
[----:B------:R-:W-:Y:S01]  /*5270*/  LOP3.LUT R124, R13, R0, RZ, 0xc0, !PT ;  /* 0x000000000d7c7212 */ /* 0x000fe200078ec0ff */
[----:B------:R-:W-:Y:S01]  /*5280*/  IMAD.WIDE.U32 R12, R4, -0x2daee0ad, RZ ;  /* 0xd2511f53040c7825 */ /* 0x000fe200078e00ff */
[----:B------:R-:W-:-:S04]  /*5290*/  PRMT R0, R228, 0x5410, R227 ;  /* 0x00005410e4007816 */ /* 0x000fc800000000e3 */
[----:B------:R-:W-:Y:S01]  /*52a0*/  LOP3.LUT R125, R25, R0, RZ, 0xc0, !PT ;  /* 0x00000000197d7212 */ /* 0x000fe200078ec0ff */
[C---:B------:R-:W-:Y:S01]  /*52b0*/  HMMA.16816.F32.BF16 R144, R128.reuse, R140, R144 ;  /* 0x0000008c8090723c */ /* 0x040fe20000041890 */
[----:B------:R-:W-:Y:S02]  /*52c0*/  PRMT R0, R226, 0x5410, R225 ;  /* 0x00005410e2007816 */ /* 0x000fe400000000e1 */
[----:B------:R-:W-:Y:S02]  /*52d0*/  LOP3.LUT R4, R13, UR6, R70, 0x96, !PT ;  /* 0x000000060d047c12 */ /* 0x000fe4000f8e9646 */
[----:B------:R-:W-:Y:S02]  /*52e0*/  LOP3.LUT R126, R29, R0, RZ, 0xc0, !PT ;  /* 0x000000001d7e7212 */ /* 0x000fe400078ec0ff */
[----:B------:R-:W-:Y:S01]  /*52f0*/  PRMT R0, R224, 0x5410, R223 ;  /* 0x00005410e0007816 */ /* 0x000fe200000000df */
[----:B------:R-:W-:Y:S03]  /*5300*/  HMMA.16816.F32.BF16 R152, R128, R188, R152 ;  /* 0x000000bc8098723c */ /* 0x000fe60000041898 */
[----:B------:R-:W-:-:S02]  /*5310*/  LOP3.LUT R127, R31, R0, RZ, 0xc0, !PT ;  /* 0x000000001f7f7212 */ /* 0x000fc400078ec0ff */
[----:B------:R-:W-:Y:S02]  /*5320*/  LOP3.LUT R0, R21, UR7, R6, 0x96, !PT ;  /* 0x0000000715007c12 */ /* 0x000fe4000f8e9606 */
[----:B------:R-:W-:Y:S02]  /*5330*/  LOP3.LUT R21, R37, UR7, R68, 0x96, !PT ;  /* 0x0000000725157c12 */ /* 0x000fe4000f8e9644 */
[----:B------:R-:W-:Y:S01]  /*5340*/  HMMA.16816.F32.BF16 R68, R16, R136, RZ ;  /* 0x000000881044723c */ /* 0x000fe200000418ff */
[----:B------:R-:W-:Y:S01]  /*5350*/  IMAD.WIDE.U32 R6, R0, -0x2daee0ad, RZ ;  /* 0xd2511f5300067825 */ /* 0x000fe200078e00ff */
[----:B------:R-:W-:Y:S02]  /*5360*/  LOP3.LUT R0, R23, UR6, R64, 0x96, !PT ;  /* 0x0000000617007c12 */ /* 0x000fe4000f8e9640 */
[----:B------:R-:W1:Y:S02]  /*5370*/  LDSM.16.MT88.4 R64, [R205+0xa800] ;  /* 0x00a80000cd40783b */ /* 0x000e640000004200 */
[----:B------:R-:W-:Y:S01]  /*5380*/  LOP3.LUT R2, R7, UR16, R12, 0x96, !PT ;  /* 0x0000001007027c12 */ /* 0x000fe2000f8e960c */
[----:B------:R-:W-:Y:S01]  /*5390*/  IMAD.WIDE.U32 R12, R4, -0x326172a9, RZ ;  /* 0xcd9e8d57040c7825 */ /* 0x000fe200078e00ff */
[C---:B------:R-:W-:Y:S01]  /*53a0*/  LOP3.LUT R23, R6.reuse, 0xff, RZ, 0xc0, !PT ;  /* 0x000000ff06177812 */ /* 0x040fe200078ec0ff */
[----:B------:R-:W-:Y:S01]  /*53b0*/  HMMA.16816.F32.BF16 R168, R124, R188, R168 ;  /* 0x000000bc7ca8723c */ /* 0x000fe200000418a8 */
[----:B------:R-:W-:Y:S01]  /*53c0*/  LOP3.LUT R24, R6, 0xffff, RZ, 0xc0, !PT ;  /* 0x0000ffff06187812 */ /* 0x000fe200078ec0ff */
[----:B------:R-:W-:Y:S01]  /*53d0*/  IMAD.WIDE.U32 R14, R0, -0x326172a9, RZ ;  /* 0xcd9e8d57000e7825 */ /* 0x000fe200078e00ff */
[----:B------:R-:W-:-:S02]  /*53e0*/  LOP3.LUT R0, R13, UR15, R20, 0x96, !PT ;  /* 0x0000000f0d007c12 */ /* 0x000fc4000f8e9614 */
[----:B------:R-:W-:Y:S02]  /*53f0*/  SHF.R.U32.HI R26, RZ, 0x10, R6 ;  /* 0x00000010ff1a7819 */ /* 0x000fe40000011606 */
[C---:B------:R-:W-:Y:S01]  /*5400*/  LOP3.LUT R27, R14.reuse, 0xff, RZ, 0xc0, !PT ;  /* 0x000000ff0e1b7812 */ /* 0x040fe200078ec0ff */
[C---:B------:R-:W-:Y:S01]  /*5410*/  HMMA.16816.F32.BF16 R160, R124.reuse, R140, R160 ;  /* 0x0000008c7ca0723c */ /* 0x040fe200000418a0 */
[----:B------:R-:W-:Y:S02]  /*5420*/  LOP3.LUT R29, R14, 0xffff, RZ, 0xc0, !PT ;  /* 0x0000ffff0e1d7812 */ /* 0x000fe400078ec0ff */
[--C-:B------:R-:W-:Y:S02]  /*5430*/  SHF.R.U32.HI R31, RZ, 0x10, R14.reuse ;  /* 0x00000010ff1f7819 */ /* 0x100fe4000001160e */
[----:B------:R-:W-:Y:S02]  /*5440*/  SHF.R.U32.HI R30, RZ, 0x18, R14 ;  /* 0x00000018ff1e7819 */ /* 0x000fe4000001160e */
[----:B------:R-:W-:Y:S01]  /*5450*/  SHF.R.U32.HI R25, RZ, 0x18, R6 ;  /* 0x00000018ff197819 */ /* 0x000fe20000011606 */
[----:B------:R-:W-:Y:S01]  /*5460*/  IMAD.WIDE.U32 R6, R21, -0x2daee0ad, RZ ;  /* 0xd2511f5315067825 */ /* 0x000fe200078e00ff */
[----:B------:R-:W-:Y:S01]  /*5470*/  LOP3.LUT R14, R0, 0xffff, RZ, 0xc0, !PT ;  /* 0x0000ffff000e7812 */ /* 0x000fe200078ec0ff */
[----:B------:R-:W-:Y:S01]  /*5480*/  HMMA.16816.F32.BF16 R40, R124, R180, R40 ;  /* 0x000000b47c28723c */ /* 0x000fe20000041828 */
[----:B------:R-:W-:-:S02]  /*5490*/  LOP3.LUT R4, R15, UR15, R36, 0x96, !PT ;  /* 0x0000000f0f047c12 */ /* 0x000fc4000f8e9624 */
[----:B------:R-:W-:Y:S02]  /*54a0*/  LOP3.LUT R15, R0, 0xff, RZ, 0xc0, !PT ;  /* 0x000000ff000f7812 */ /* 0x000fe400078ec0ff */
[----:B------:R-:W-:Y:S02]  /*54b0*/  SHF.R.U32.HI R14, RZ, 0x8, R14 ;  /* 0x00000008ff0e7819 */ /* 0x000fe4000001160e */
[----:B------:R-:W-:Y:S01]  /*54c0*/  LOP3.LUT R5, R7, UR16, R22, 0x96, !PT ;  /* 0x0000001007057c12 */ /* 0x000fe2000f8e9616 */
[----:B------:R-:W-:Y:S01]  /*54d0*/  HMMA.16816.F32.BF16 R36, R16, R184, RZ ;  /* 0x000000b81024723c */ /* 0x000fe200000418ff */
[----:B------:R-:W-:Y:S02]  /*54e0*/  LOP3.LUT R22, R6, 0xffff, RZ, 0xc0, !PT ;  /* 0x0000ffff06167812 */ /* 0x000fe400078ec0ff */
[----:B------:R-:W-:Y:S02]  /*54f0*/  ISETP.GE.U32.AND P2, PT, R165, R15, PT ;  /* 0x0000000fa500720c */ /* 0x000fe40003f46070 */
[----:B------:R-:W-:-:S02]  /*5500*/  LOP3.LUT R7, R14, 0xffff, RZ, 0xc0, !PT ;  /* 0x0000ffff0e077812 */ /* 0x000fc400078ec0ff */
[--C-:B------:R-:W-:Y:S02]  /*5510*/  SHF.R.U32.HI R14, RZ, 0x18, R0.reuse ;  /* 0x00000018ff0e7819 */ /* 0x100fe40000011600 */
[----:B------:R-:W-:Y:S01]  /*5520*/  SHF.R.U32.HI R0, RZ, 0x10, R0 ;  /* 0x00000010ff007819 */ /* 0x000fe20000011600 */
[-C--:B-1----:R-:W-:Y:S01]  /*5530*/  HMMA.16816.F32.BF16 R56, R124, R64.reuse, R56 ;  /* 0x000000407c38723c */ /* 0x082fe20000041838 */
[----:B------:R-:W-:Y:S02]  /*5540*/  LOP3.LUT R20, R6, 0xff, RZ, 0xc0, !PT ;  /* 0x000000ff06147812 */ /* 0x000fe400078ec0ff */
[--C-:B------:R-:W-:Y:S02]  /*5550*/  SHF.R.U32.HI R21, RZ, 0x10, R6.reuse ;  /* 0x00000010ff157819 */ /* 0x100fe40000011606 */
[----:B------:R-:W-:Y:S01]  /*5560*/  SHF.R.U32.HI R15, RZ, 0x18, R6 ;  /* 0x00000018ff0f7819 */ /* 0x000fe20000011606 */
[----:B------:R-:W-:Y:S01]  /*5570*/  @!P2 HFMA2.BF16_V2 R80, -RZ.H0_H0, RZ.H0_H0, -R49.H0_H0 ;  /* 0x200000ffff50a231 */ /* 0x000fe20000340931 */
[----:B------:R-:W-:Y:S01]  /*5580*/  ISETP.GE.U32.AND P5, PT, R165, R14, PT ;  /* 0x0000000ea500720c */ /* 0x000fe20003fa6070 */
[----:B------:R-:W-:Y:S01]  /*5590*/  HMMA.16816.F32.BF16 R52, R128, R64, R52 ;  /* 0x000000408034723c */ /* 0x000fe20000041834 */
[----:B------:R-:W-:-:S02]  /*55a0*/  LOP3.LUT R6, R0, 0xff, RZ, 0xc0, !PT ;  /* 0x000000ff00067812 */ /* 0x000fc400078ec0ff */
[C---:B------:R-:W-:Y:S02]  /*55b0*/  LOP3.LUT R0, R12.reuse, 0xffff, RZ, 0xc0, !PT ;  /* 0x0000ffff0c007812 */ /* 0x040fe400078ec0ff */
[C---:B------:R-:W-:Y:S02]  /*55c0*/  ISETP.GE.U32.AND P4, PT, R165.reuse, R7, PT ;  /* 0x00000007a500720c */ /* 0x040fe40003f86070 */
[----:B------:R-:W-:Y:S01]  /*55d0*/  SHF.R.U32.HI R0, RZ, 0x8, R0 ;  /* 0x00000008ff007819 */ /* 0x000fe20000011600 */
[----:B------:R-:W-:Y:S01]  /*55e0*/  HMMA.16816.F32.BF16 R36, R128, R180, R36 ;  /* 0x000000b48024723c */ /* 0x000fe20000041824 */
[----:B------:R-:W-:Y:S02]  /*55f0*/  LOP3.LUT R7, R12, 0xff, RZ, 0xc0, !PT ;  /* 0x000000ff0c077812 */ /* 0x000fe400078ec0ff */
[----:B------:R-:W-:Y:S01]  /*5600*/  ISETP.GE.U32.AND P3, PT, R165, R6, PT ;  /* 0x00000006a500720c */ /* 0x000fe20003f66070 */
[----:B------:R-:W-:Y:S01]  /*5610*/  @!P5 HFMA2.BF16_V2 R81, -RZ.H0_H0, RZ.H0_H0, -R51.H0_H0 ;  /* 0x200000ffff51d231 */ /* 0x000fe20000340933 */
[----:B------:R-:W-:-:S02]  /*5620*/  LOP3.LUT R0, R0, 0xffff, RZ, 0xc0, !PT ;  /* 0x0000ffff00007812 */ /* 0x000fc400078ec0ff */
[C---:B------:R-:W-:Y:S02]  /*5630*/  ISETP.GE.U32.AND P1, PT, R165.reuse, R7, PT ;  /* 0x00000007a500720c */ /* 0x040fe40003f26070 */
[----:B------:R-:W-:Y:S01]  /*5640*/  @!P2 PRMT R49, R80, 0x5410, RZ ;  /* 0x000054105031a816 */ /* 0x000fe200000000ff */
[----:B------:R-:W-:Y:S01]  /*5650*/  @!P4 HFMA2.BF16_V2 R73, -RZ.H0_H0, RZ.H0_H0, -R48.H0_H0 ;  /* 0x200000ffff49c231 */ /* 0x000fe20000340930 */
[----:B------:R-:W-:Y:S02]  /*5660*/  ISETP.GE.U32.AND P2, PT, R165, R0, PT ;  /* 0x00000000a500720c */ /* 0x000fe40003f46070 */
[----:B------:R-:W-:Y:S02]  /*5670*/  LOP3.LUT R0, R2, 0xff, RZ, 0xc0, !PT ;  /* 0x000000ff02007812 */ /* 0x000fe400078ec0ff */
[----:B------:R-:W-:Y:S01]  /*5680*/  @!P5 PRMT R51, R81, 0x5410, RZ ;  /* 0x000054105133d816 */ /* 0x000fe200000000ff */
[----:B------:R-:W-:Y:S01]  /*5690*/  @!P3 HFMA2.BF16_V2 R82, -RZ.H0_H0, RZ.H0_H0, -R50.H0_H0 ;  /* 0x200000ffff52b231 */ /* 0x000fe20000340932 */
[----:B------:R-:W-:-:S02]  /*56a0*/  ISETP.GE.U32.AND P5, PT, R165, R0, PT ;  /* 0x00000000a500720c */ /* 0x000fc40003fa6070 */
[----:B------:R-:W-:Y:S01]  /*56b0*/  SHF.R.U32.HI R13, RZ, 0x10, R12 ;  /* 0x00000010ff0d7819 */ /* 0x000fe2000001160c */
[----:B------:R-:W-:Y:S01]  /*56c0*/  @!P1 HFMA2.BF16_V2 R85, -RZ.H0_H0, RZ.H0_H0, -R234.H0_H0 ;  /* 0x200000ffff559231 */ /* 0x000fe200003409ea */
[----:B------:R-:W-:Y:S02]  /*56d0*/  LOP3.LUT R0, R2, 0xffff, RZ, 0xc0, !PT ;  /* 0x0000ffff02007812 */ /* 0x000fe400078ec0ff */
[----:B------:R-:W-:Y:S01]  /*56e0*/  LOP3.LUT R6, R13, 0xff, RZ, 0xc0, !PT ;  /* 0x000000ff0d067812 */ /* 0x000fe200078ec0ff */
[----:B------:R-:W-:Y:S01]  /*56f0*/  @!P2 HFMA2.BF16_V2 R84, -RZ.H0_H0, RZ.H0_H0, -R233.H0_H0 ;  /* 0x200000ffff54a231 */ /* 0x000fe200003409e9 */
[----:B------:R-:W-:Y:S02]  /*5700*/  SHF.R.U32.HI R0, RZ, 0x8, R0 ;  /* 0x00000008ff007819 */ /* 0x000fe40000011600 */
[----:B------:R-:W-:Y:S02]  /*5710*/  @!P3 PRMT R50, R82, 0x5410, RZ ;  /* 0x000054105232b816 */ /* 0x000fe400000000ff */
[----:B------:R-:W-:Y:S01]  /*5720*/  ISETP.GE.U32.AND P3, PT, R165, R6, PT ;  /* 0x00000006a500720c */ /* 0x000fe20003f66070 */
[----:B------:R-:W-:Y:S01]  /*5730*/  @!P5 HFMA2.BF16_V2 R87, -RZ.H0_H0, RZ.H0_H0, -R230.H0_H0 ;  /* 0x200000ffff57d231 */ /* 0x000fe200003409e6 */
[----:B------:R-:W-:Y:S01]  /*5740*/  LOP3.LUT R0, R0, 0xffff, RZ, 0xc0, !PT ;  /* 0x0000ffff00007812 */ /* 0x000fe200078ec0ff */
[----:B------:R-:W1:Y:S01]  /*5750*/  LDSM.16.MT88.4 R80, [R201+0xb800] ;  /* 0x00b80000c950783b */ /* 0x000e620000004200 */
[----:B------:R-:W-:-:S02]  /*5760*/  SHF.R.U32.HI R6, RZ, 0x10, R2 ;  /* 0x00000010ff067819 */ /* 0x000fc40000011602 */
[----:B------:R-:W-:Y:S02]  /*5770*/  @!P1 PRMT R234, R85, 0x5410, RZ ;  /* 0x0000541055ea9816 */ /* 0x000fe400000000ff */
[----:B------:R-:W-:Y:S02]  /*5780*/  SHF.R.U32.HI R12, RZ, 0x18, R12 ;  /* 0x00000018ff0c7819 */ /* 0x000fe4000001160c */
[----:B------:R-:W-:Y:S02]  /*5790*/  ISETP.GE.U32.AND P1, PT, R165, R0, PT ;  /* 0x00000000a500720c */ /* 0x000fe40003f26070 */
[----:B------:R-:W-:Y:S01]  /*57a0*/  LOP3.LUT R0, R6, 0xff, RZ, 0xc0, !PT ;  /* 0x000000ff06007812 */ /* 0x000fe200078ec0ff */
[----:B------:R-:W-:Y:S01]  /*57b0*/  @!P3 HFMA2.BF16_V2 R88, -RZ.H0_H0, RZ.H0_H0, -R231.H0_H0 ;  /* 0x200000ffff58b231 */ /* 0x000fe200003409e7 */
[----:B------:R-:W-:Y:S02]  /*57c0*/  @!P4 PRMT R48, R73, 0x5410, RZ ;  /* 0x000054104930c816 */ /* 0x000fe400000000ff */
[----:B------:R-:W-:Y:S01]  /*57d0*/  ISETP.GE.U32.AND P4, PT, R165, R12, PT ;  /* 0x0000000ca500720c */ /* 0x000fe20003f86070 */
[----:B------:R-:W-:Y:S01]  /*57e0*/  HMMA.16816.F32.BF16 R72, R8, R136, RZ ;  /* 0x000000880848723c */ /* 0x000fe200000418ff */
[----:B------:R-:W-:-:S02]  /*57f0*/  @!P2 PRMT R233, R84, 0x5410, RZ ;  /* 0x0000541054e9a816 */ /* 0x000fc400000000ff */
[----:B------:R-:W-:Y:S02]  /*5800*/  ISETP.GE.U32.AND P2, PT, R165, R0, PT ;  /* 0x00000000a500720c */ /* 0x000fe40003f46070 */
[----:B------:R-:W-:Y:S01]  /*5810*/  SHF.R.U32.HI R0, RZ, 0x8, R24 ;  /* 0x00000008ff007819 */ /* 0x000fe20000011618 */
[----:B------:R-:W-:Y:S01]  /*5820*/  @!P1 HFMA2.BF16_V2 R90, -RZ.H0_H0, RZ.H0_H0, -R229.H0_H0 ;  /* 0x200000ffff5a9231 */ /* 0x000fe200003409e5 */
[----:B------:R-:W-:Y:S02]  /*5830*/  @!P5 PRMT R230, R87, 0x5410, RZ ;  /* 0x0000541057e6d816 */ /* 0x000fe400000000ff */
[----:B------:R-:W-:Y:S02]  /*5840*/  LOP3.LUT R0, R0, 0xffff, RZ, 0xc0, !PT ;  /* 0x0000ffff00007812 */ /* 0x000fe400078ec0ff */
[----:B------:R-:W-:Y:S01]  /*5850*/  SHF.R.U32.HI R2, RZ, 0x18, R2 ;  /* 0x00000018ff027819 */ /* 0x000fe20000011602 */
[----:B------:R-:W-:Y:S01]  /*5860*/  @!P4 HFMA2.BF16_V2 R86, -RZ.H0_H0, RZ.H0_H0, -R232.H0_H0 ;  /* 0x200000ffff56c231 */ /* 0x000fe200003409e8 */
[----:B------:R-:W-:-:S02]  /*5870*/  ISETP.GE.U32.AND P5, PT, R165, R0, PT ;  /* 0x00000000a500720c */ /* 0x000fc40003fa6070 */
[----:B------:R-:W-:Y:S01]  /*5880*/  LOP3.LUT R0, R26, 0xff, RZ, 0xc0, !PT ;  /* 0x000000ff1a007812 */ /* 0x000fe200078ec0ff */
[----:B------:R-:W-:Y:S01]  /*5890*/  @!P2 HFMA2.BF16_V2 R89, -RZ.H0_H0, RZ.H0_H0, -R228.H0_H0 ;  /* 0x200000ffff59a231 */ /* 0x000fe200003409e4 */
[----:B------:R-:W-:Y:S02]  /*58a0*/  @!P4 PRMT R232, R86, 0x5410, RZ ;  /* 0x0000541056e8c816 */ /* 0x000fe400000000ff */
[----:B------:R-:W-:Y:S01]  /*58b0*/  ISETP.GE.U32.AND P4, PT, R165, R2, PT ;  /* 0x00000002a500720c */ /* 0x000fe20003f86070 */
[----:B------:R-:W-:Y:S01]  /*58c0*/  HMMA.16816.F32.BF16 R84, R16, R32, RZ ;  /* 0x000000201054723c */ /* 0x000fe200000418ff */
[----:B------:R-:W-:Y:S02]  /*58d0*/  @!P2 PRMT R228, R89, 0x5410, RZ ;  /* 0x0000541059e4a816 */ /* 0x000fe400000000ff */
[C---:B------:R-:W-:Y:S02]  /*58e0*/  ISETP.GE.U32.AND P2, PT, R165.reuse, R0, PT ;  /* 0x00000000a500720c */ /* 0x040fe40003f46070 */
[----:B------:R-:W-:Y:S01]  /*58f0*/  SHF.R.U32.HI R0, RZ, 0x10, R4 ;  /* 0x00000010ff007819 */ /* 0x000fe20000011604 */
[----:B------:R-:W-:Y:S01]  /*5900*/  @!P5 HFMA2.BF16_V2 R101, -RZ.H0_H0, RZ.H0_H0, -R225.H0_H0 ;  /* 0x200000ffff65d231 */ /* 0x000fe200003409e1 */
[----:B------:R-:W-:Y:S01]  /*5910*/  LOP3.LUT R2, R4, 0xffff, RZ, 0xc0, !PT ;  /* 0x0000ffff04027812 */ /* 0x000fe200078ec0ff */
[----:B-1----:R-:W-:Y:S01]  /*5920*/  HMMA.16816.F32.BF16 R72, R124, R80, R72 ;  /* 0x000000507c48723c */ /* 0x002fe20000041848 */
[----:B------:R-:W-:Y:S01]  /*5930*/  ISETP.GE.U32.AND P6, PT, R165, R23, PT ;  /* 0x00000017a500720c */ /* 0x000fe20003fc6070 */
[----:B------:R-:W-:Y:S01]  /*5940*/  FADD.FTZ R23, R62, R61 ;  /* 0x0000003d3e177221 */ /* 0x000fe20000010000 */
[----:B------:R-:W-:Y:S01]  /*5950*/  LOP3.LUT R6, R0, 0xff, RZ, 0xc0, !PT ;  /* 0x000000ff00067812 */ /* 0x000fe200078ec0ff */
[----:B------:R-:W-:Y:S01]  /*5960*/  @!P4 HFMA2.BF16_V2 R91, -RZ.H0_H0, RZ.H0_H0, -R227.H0_H0 ;  /* 0x200000ffff5bc231 */ /* 0x000fe200003409e3 */
[----:B------:R-:W-:-:S02]  /*5970*/  SHF.R.U32.HI R0, RZ, 0x8, R2 ;  /* 0x00000008ff007819 */ /* 0x000fc40000011602 */
[----:B------:R-:W-:Y:S01]  /*5980*/  @!P5 PRMT R225, R101, 0x5410, RZ ;  /* 0x0000541065e1d816 */ /* 0x000fe200000000ff */
[----:B------:R-:W-:Y:S01]  /*5990*/  @!P2 HFMA2.BF16_V2 R102, -RZ.H0_H0, RZ.H0_H0, -R224.H0_H0 ;  /* 0x200000ffff66a231 */ /* 0x000fe200003409e0 */
[----:B------:R-:W-:Y:S01]  /*59a0*/  LOP3.LUT R0, R0, 0xffff, RZ, 0xc0, !PT ;  /* 0x0000ffff00007812 */ /* 0x000fe200078ec0ff */
[C---:B------:R-:W-:Y:S01]  /*59b0*/  HMMA.16816.F32.BF16 R68, R128.reuse, R80, R68 ;  /* 0x000000508044723c */ /* 0x040fe20000041844 */
[----:B------:R-:W-:Y:S02]  /*59c0*/  LOP3.LUT R7, R4, 0xff, RZ, 0xc0, !PT ;  /* 0x000000ff04077812 */ /* 0x000fe400078ec0ff */
[----:B------:R-:W-:Y:S01]  /*59d0*/  ISETP.GE.U32.AND P5, PT, R165, R0, PT ;  /* 0x00000000a500720c */ /* 0x000fe20003fa6070 */
[----:B------:R-:W-:Y:S01]  /*59e0*/  @!P6 HFMA2.BF16_V2 R100, -RZ.H0_H0, RZ.H0_H0, -R226.H0_H0 ;  /* 0x200000ffff64e231 */ /* 0x000fe200003409e2 */
[----:B------:R-:W-:Y:S02]  /*59f0*/  SHF.R.U32.HI R0, RZ, 0x18, R4 ;  /* 0x00000018ff007819 */ /* 0x000fe40000011604 */
[----:B------:R-:W-:Y:S01]  /*5a00*/  @!P4 PRMT R227, R91, 0x5410, RZ ;  /* 0x000054105be3c816 */ /* 0x000fe200000000ff */
[----:B------:R-:W-:Y:S01]  /*5a10*/  HMMA.16816.F32.BF16 R84, R128, R96, R84 ;  /* 0x000000608054723c */ /* 0x000fe20000041854 */
[----:B------:R-:W-:-:S02]  /*5a20*/  ISETP.GE.U32.AND P4, PT, R165, R7, PT ;  /* 0x00000007a500720c */ /* 0x000fc40003f86070 */
[----:B------:R-:W-:Y:S02]  /*5a30*/  @!P2 PRMT R224, R102, 0x5410, RZ ;  /* 0x0000541066e0a816 */ /* 0x000fe400000000ff */
[C---:B------:R-:W-:Y:S02]  /*5a40*/  ISETP.GE.U32.AND P2, PT, R165.reuse, R0, PT ;  /* 0x00000000a500720c */ /* 0x040fe40003f46070 */
[----:B------:R-:W-:Y:S01]  /*5a50*/  @!P1 PRMT R229, R90, 0x5410, RZ ;  /* 0x000054105ae59816 */ /* 0x000fe200000000ff */
[----:B------:R-:W-:Y:S01]  /*5a60*/  @!P5 HFMA2.BF16_V2 R106, -RZ.H0_H0, RZ.H0_H0, -R45.H0_H0 ;  /* 0x200000ffff6ad231 */ /* 0x000fe2000034092d */
[C---:B------:R-:W-:Y:S02]  /*5a70*/  ISETP.GE.U32.AND P1, PT, R165.reuse, R27, PT ;  /* 0x0000001ba500720c */ /* 0x040fe40003f26070 */
[----:B------:R-:W-:Y:S02]  /*5a80*/  @!P6 PRMT R226, R100, 0x5410, RZ ;  /* 0x0000541064e2e816 */ /* 0x000fe400000000ff */
[----:B------:R-:W-:Y:S01]  /*5a90*/  ISETP.GE.U32.AND P6, PT, R165, R6, PT ;  /* 0x00000006a500720c */ /* 0x000fe20003fc6070 */
[----:B------:R-:W-:Y:S01]  /*5aa0*/  @!P4 HFMA2.BF16_V2 R104, -RZ.H0_H0, RZ.H0_H0, -R44.H0_H0 ;  /* 0x200000ffff68c231 */ /* 0x000fe2000034092c */
[----:B------:R-:W-:-:S02]  /*5ab0*/  @!P3 PRMT R231, R88, 0x5410, RZ ;  /* 0x0000541058e7b816 */ /* 0x000fc400000000ff */
[----:B------:R-:W-:Y:S01]  /*5ac0*/  ISETP.GE.U32.AND P3, PT, R165, R25, PT ;  /* 0x00000019a500720c */ /* 0x000fe20003f66070 */
[----:B------:R-:W-:Y:S01]  /*5ad0*/  @!P2 HFMA2.BF16_V2 R107, -RZ.H0_H0, RZ.H0_H0, -R46.H0_H0 ;  /* 0x200000ffff6ba231 */ /* 0x000fe2000034092e */
[----:B------:R-:W-:Y:S01]  /*5ae0*/  SHF.R.U32.HI R0, RZ, 0x8, R29 ;  /* 0x00000008ff007819 */ /* 0x000fe2000001161d */
[----:B------:R-:W1:Y:S01]  /*5af0*/  LDSM.16.MT88.4 R24, [R206+0xb000] ;  /* 0x00b00000ce18783b */ /* 0x000e620000004200 */
[----:B------:R-:W-:Y:S01]  /*5b00*/  @!P4 PRMT R44, R104, 0x5410, RZ ;  /* 0x00005410682cc816 */ /* 0x000fe200000000ff */
[----:B------:R-:W-:Y:S01]  /*5b10*/  @!P1 HFMA2.BF16_V2 R118, -RZ.H0_H0, RZ.H0_H0, -R222.H0_H0 ;  /* 0x200000ffff769231 */ /* 0x000fe200003409de */
[----:B------:R-:W-:Y:S01]  /*5b20*/  LOP3.LUT R0, R0, 0xffff, RZ, 0xc0, !PT ;  /* 0x0000ffff00007812 */ /* 0x000fe200078ec0ff */
[----:B------:R-:W-:Y:S01]  /*5b30*/  HMMA.16816.F32.BF16 R88, R8, R32, RZ ;  /* 0x000000200858723c */ /* 0x000fe200000418ff */
[----:B------:R-:W-:Y:S01]  /*5b40*/  @!P2 PRMT R46, R107, 0x5410, RZ ;  /* 0x000054106b2ea816 */ /* 0x000fe200000000ff */
[----:B------:R-:W-:Y:S01]  /*5b50*/  @!P6 HFMA2.BF16_V2 R105, -RZ.H0_H0, RZ.H0_H0, -R47.H0_H0 ;  /* 0x200000ffff69e231 */ /* 0x000fe2000034092f */
[----:B------:R-:W-:-:S02]  /*5b60*/  ISETP.GE.U32.AND P4, PT, R165, R0, PT ;  /* 0x00000000a500720c */ /* 0x000fc40003f86070 */
[----:B------:R-:W-:Y:S01]  /*5b70*/  LOP3.LUT R2, R5, 0xff, RZ, 0xc0, !PT ;  /* 0x000000ff05027812 */ /* 0x000fe200078ec0ff */
[----:B------:R-:W-:Y:S01]  /*5b80*/  @!P3 HFMA2.BF16_V2 R103, -RZ.H0_H0, RZ.H0_H0, -R223.H0_H0 ;  /* 0x200000ffff67b231 */ /* 0x000fe200003409df */
[----:B------:R-:W-:Y:S02]  /*5b90*/  LOP3.LUT R0, R31, 0xff, RZ, 0xc0, !PT ;  /* 0x000000ff1f007812 */ /* 0x000fe400078ec0ff */
[----:B------:R-:W-:Y:S02]  /*5ba0*/  ISETP.GE.U32.AND P2, PT, R165, R15, PT ;  /* 0x0000000fa500720c */ /* 0x000fe40003f46070 */
[----:B------:R-:W2:Y:S01]  /*5bb0*/  LDSM.16.MT88.4 R12, [R205+0xb000] ;  /* 0x00b00000cd0c783b */ /* 0x000ea20000004200 */
[----:B------:R-:W-:Y:S02]  /*5bc0*/  @!P1 PRMT R222, R118, 0x5410, RZ ;  /* 0x0000541076de9816 */ /* 0x000fe400000000ff */
[----:B------:R-:W-:Y:S02]  /*5bd0*/  @!P6 PRMT R47, R105, 0x5410, RZ ;  /* 0x00005410692fe816 */ /* 0x000fe400000000ff */
[C---:B------:R-:W-:Y:S01]  /*5be0*/  ISETP.GE.U32.AND P1, PT, R165.reuse, R2, PT ;  /* 0x00000002a500720c */ /* 0x040fe20003f26070 */
[----:B------:R-:W-:Y:S01]  /*5bf0*/  @!P4 HFMA2.BF16_V2 R117, -RZ.H0_H0, RZ.H0_H0, -R221.H0_H0 ;  /* 0x200000ffff75c231 */ /* 0x000fe200003409dd */
[----:B------:R-:W-:-:S02]  /*5c00*/  ISETP.GE.U32.AND P6, PT, R165, R0, PT ;  /* 0x00000000a500720c */ /* 0x000fc40003fc6070 */
[----:B------:R-:W-:Y:S02]  /*5c10*/  LOP3.LUT R0, R5, 0xffff, RZ, 0xc0, !PT ;  /* 0x0000ffff05007812 */ /* 0x000fe400078ec0ff */
[----:B------:R-:W-:Y:S01]  /*5c20*/  @!P3 PRMT R223, R103, 0x5410, RZ ;  /* 0x0000541067dfb816 */ /* 0x000fe200000000ff */
[----:B------:R-:W-:Y:S01]  /*5c30*/  @!P2 HFMA2.BF16_V2 R159, -RZ.H0_H0, RZ.H0_H0, -R135.H0_H0 ;  /* 0x200000ffff9fa231 */ /* 0x000fe20000340987 */
[----:B------:R-:W-:Y:S01]  /*5c40*/  ISETP.GE.U32.AND P3, PT, R165, R30, PT ;  /* 0x0000001ea500720c */ /* 0x000fe20003f66070 */
[----:B------:R-:W-:Y:S01]  /*5c50*/  HMMA.16816.F32.BF16 R88, R124, R96, R88 ;  /* 0x000000607c58723c */ /* 0x000fe20000041858 */
[----:B------:R-:W-:Y:S02]  /*5c60*/  SHF.R.U32.HI R0, RZ, 0x8, R0 ;  /* 0x00000008ff007819 */ /* 0x000fe40000011600 */
[----:B------:R-:W-:Y:S01]  /*5c70*/  SHF.R.U32.HI R2, RZ, 0x10, R5 ;  /* 0x00000010ff027819 */ /* 0x000fe20000011605 */
[----:B------:R-:W-:Y:S01]  /*5c80*/  @!P1 HFMA2.BF16_V2 R121, -RZ.H0_H0, RZ.H0_H0, -R218.H0_H0 ;  /* 0x200000ffff799231 */ /* 0x000fe200003409da */
[----:B------:R-:W-:Y:S01]  /*5c90*/  LOP3.LUT R0, R0, 0xffff, RZ, 0xc0, !PT ;  /* 0x0000ffff00007812 */ /* 0x000fe200078ec0ff */
[----:B------:R-:W-:Y:S01]  /*5ca0*/  @!P6 HFMA2.BF16_V2 R120, -RZ.H0_H0, RZ.H0_H0, -R220.H0_H0 ;  /* 0x200000ffff78e231 */ /* 0x000fe200003409dc */
[----:B------:R-:W-:-:S02]  /*5cb0*/  @!P4 PRMT R221, R117, 0x5410, RZ ;  /* 0x0000541075ddc816 */ /* 0x000fc400000000ff */
[----:B------:R-:W-:Y:S02]  /*5cc0*/  ISETP.GE.U32.AND P4, PT, R165, R0, PT ;  /* 0x00000000a500720c */ /* 0x000fe40003f86070 */
[----:B------:R-:W-:Y:S01]  /*5cd0*/  LOP3.LUT R2, R2, 0xff, RZ, 0xc0, !PT ;  /* 0x000000ff02027812 */ /* 0x000fe200078ec0ff */
[----:B------:R-:W-:Y:S01]  /*5ce0*/  @!P3 HFMA2.BF16_V2 R119, -RZ.H0_H0, RZ.H0_H0, -R219.H0_H0 ;  /* 0x200000ffff77b231 */ /* 0x000fe200003409db */
[----:B------:R-:W-:Y:S01]  /*5cf0*/  SHF.R.U32.HI R0, RZ, 0x18, R5 ;  /* 0x00000018ff007819 */ /* 0x000fe20000011605 */
[----:B-1----:R-:W-:Y:S01]  /*5d00*/  HMMA.16816.F32.BF16 R100, R16, R24, RZ ;  /* 0x000000181064723c */ /* 0x002fe200000418ff */
[----:B------:R-:W-:Y:S01]  /*5d10*/  @!P1 PRMT R218, R121, 0x5410, RZ ;  /* 0x0000541079da9816 */ /* 0x000fe200000000ff */
[----:B------:R-:W1:Y:S01]  /*5d20*/  LDSM.16.MT88.4 R4, [R205+0xb800] ;  /* 0x00b80000cd04783b */ /* 0x000e620000004200 */
[----:B------:R-:W-:Y:S02]  /*5d30*/  @!P6 PRMT R220, R120, 0x5410, RZ ;  /* 0x0000541078dce816 */ /* 0x000fe400000000ff */
[C---:B------:R-:W-:Y:S01]  /*5d40*/  ISETP.GE.U32.AND P1, PT, R165.reuse, R2, PT ;  /* 0x00000002a500720c */ /* 0x040fe20003f26070 */
[----:B------:R-:W-:Y:S01]  /*5d50*/  FADD.FTZ R2, R116, R109 ;  /* 0x0000006d74027221 */ /* 0x000fe20000010000 */
[----:B------:R-:W-:Y:S01]  /*5d60*/  ISETP.GE.U32.AND P6, PT, R165, R0, PT ;  /* 0x00000000a500720c */ /* 0x000fe20003fc6070 */
[----:B------:R-:W-:Y:S01]  /*5d70*/  @!P4 HFMA2.BF16_V2 R122, -RZ.H0_H0, RZ.H0_H0, -R217.H0_H0 ;  /* 0x200000ffff7ac231 */ /* 0x000fe200003409d9 */
[----:B------:R-:W-:-:S02]  /*5d80*/  LOP3.LUT R0, R21, 0xff, RZ, 0xc0, !PT ;  /* 0x000000ff15007812 */ /* 0x000fc400078ec0ff */
[----:B------:R-:W-:Y:S02]  /*5d90*/  @!P3 PRMT R219, R119, 0x5410, RZ ;  /* 0x0000541077dbb816 */ /* 0x000fe400000000ff */
[----:B------:R-:W-:Y:S01]  /*5da0*/  ISETP.GE.U32.AND P3, PT, R165, R0, PT ;  /* 0x00000000a500720c */ /* 0x000fe20003f66070 */
[----:B--2---:R-:W-:Y:S01]  /*5db0*/  HMMA.16816.F32.BF16 R116, R16, R12, RZ ;  /* 0x0000000c1074723c */ /* 0x004fe200000418ff */
[----:B------:R-:W-:Y:S01]  /*5dc0*/  SHF.R.U32.HI R0, RZ, 0x8, R22 ;  /* 0x00000008ff007819 */ /* 0x000fe20000011616 */
[----:B------:R-:W-:Y:S01]  /*5dd0*/  FADD.FTZ R22, R78, R76 ;  /* 0x0000004c4e167221 */ /* 0x000fe20000010000 */
[----:B------:R-:W-:Y:S01]  /*5de0*/  @!P4 PRMT R217, R122, 0x5410, RZ ;  /* 0x000054107ad9c816 */ /* 0x000fe200000000ff */
[----:B------:R-:W-:Y:S01]  /*5df0*/  @!P1 HFMA2.BF16_V2 R123, -RZ.H0_H0, RZ.H0_H0, -R216.H0_H0 ;  /* 0x200000ffff7b9231 */ /* 0x000fe200003409d8 */
[----:B------:R-:W-:Y:S01]  /*5e00*/  LOP3.LUT R0, R0, 0xffff, RZ, 0xc0, !PT ;  /* 0x0000ffff00007812 */ /* 0x000fe200078ec0ff */
[----:B------:R-:W-:Y:S01]  /*5e10*/  @!P6 HFMA2.BF16_V2 R164, -RZ.H0_H0, RZ.H0_H0, -R199.H0_H0 ;  /* 0x200000ffffa4e231 */ /* 0x000fe200003409c7 */
[----:B------:R-:W-:-:S02]  /*5e20*/  @!P5 PRMT R45, R106, 0x5410, RZ ;  /* 0x000054106a2dd816 */ /* 0x000fc400000000ff */
[----:B------:R-:W-:Y:S01]  /*5e30*/  ISETP.GE.U32.AND P4, PT, R165, R0, PT ;  /* 0x00000000a500720c */ /* 0x000fe20003f86070 */
[----:B------:R-:W-:Y:S01]  /*5e40*/  FADD.FTZ R0, R94, R93 ;  /* 0x0000005d5e007221 */ /* 0x000fe20000010000 */
[----:B------:R-:W-:Y:S01]  /*5e50*/  @!P1 PRMT R216, R123, 0x5410, RZ ;  /* 0x000054107bd89816 */ /* 0x000fe200000000ff */
[C---:B------:R-:W-:Y:S01]  /*5e60*/  HMMA.16816.F32.BF16 R104, R8.reuse, R24, RZ ;  /* 0x000000180868723c */ /* 0x040fe200000418ff */
[----:B------:R-:W-:Y:S01]  /*5e70*/  ISETP.GE.U32.AND P5, PT, R165, R20, PT ;  /* 0x00000014a500720c */ /* 0x000fe20003fa6070 */
[----:B------:R-:W-:Y:S01]  /*5e80*/  @!P3 HFMA2.BF16_V2 R156, -RZ.H0_H0, RZ.H0_H0, -R196.H0_H0 ;  /* 0x200000ffff9cb231 */ /* 0x000fe200003409c4 */
[----:B------:R-:W-:Y:S02]  /*5e90*/  @!P6 PRMT R199, R164, 0x5410, RZ ;  /* 0x00005410a4c7e816 */ /* 0x000fe400000000ff */
[----:B------:R-:W-:Y:S02]  /*5ea0*/  @!P2 PRMT R135, R159, 0x5410, RZ ;  /* 0x000054109f87a816 */ /* 0x000fe400000000ff */
[----:B------:R-:W-:Y:S01]  /*5eb0*/  FADD.FTZ R24, R108, R2 ;  /* 0x000000026c187221 */ /* 0x000fe20000010000 */
[----:B------:R-:W-:Y:S01]  /*5ec0*/  HMMA.16816.F32.BF16 R120, R8, R12, RZ ;  /* 0x0000000c0878723c */ /* 0x000fe200000418ff */
[----:B------:R-:W-:Y:S01]  /*5ed0*/  FADD.FTZ R25, R92, R0 ;  /* 0x000000005c197221 */ /* 0x000fe20000010000 */
[----:B------:R-:W-:Y:S01]  /*5ee0*/  SHF.R.S32.HI R2, RZ, 0x1f, R28 ;  /* 0x0000001fff027819 */ /* 0x000fe2000001141c */
[----:B------:R-:W-:Y:S01]  /*5ef0*/  @!P4 HFMA2.BF16_V2 R157, -RZ.H0_H0, RZ.H0_H0, -R197.H0_H0 ;  /* 0x200000ffff9dc231 */ /* 0x000fe200003409c5 */
[----:B------:R-:W-:-:S02]  /*5f00*/  IADD3 R0, P1, R28, UR33, RZ ;  /* 0x000000211c007c10 */ /* 0x000fc4000ff3e0ff */
[----:B------:R-:W-:Y:S01]  /*5f10*/  @!P5 HFMA2.BF16_V2 R158, -RZ.H0_H0, RZ.H0_H0, -R198.H0_H0 ;  /* 0x200000ffff9ed231 */ /* 0x000fe200003409c6 */
[----:B------:R-:W-:Y:S01]  /*5f20*/  IMAD.U32 R12, RZ, RZ, UR33 ;  /* 0x00000021ff0c7e24 */ /* 0x000fe2000f8e00ff */
[----:B------:R-:W-:Y:S01]  /*5f30*/  @!P4 PRMT R197, R157, 0x5410, RZ ;  /* 0x000054109dc5c816 */ /* 0x000fe200000000ff */
[C---:B------:R-:W-:Y:S01]  /*5f40*/  HMMA.16816.F32.BF16 R164, R8.reuse, R150, RZ ;  /* 0x0000009608a4723c */ /* 0x040fe200000418ff */
[----:B------:R-:W-:Y:S02]  /*5f50*/  @!P3 PRMT R196, R156, 0x5410, RZ ;  /* 0x000054109cc4b816 */ /* 0x000fe400000000ff */
[----:B------:R-:W-:Y:S01]  /*5f60*/  LEA.HI.X.SX32 R2, R12, R2, 0x1, P1 ;  /* 0x000000020c027211 */ /* 0x000fe200008f0eff */
[----:B------:R-:W-:Y:S01]  /*5f70*/  FADD.FTZ R12, R111, R24 ;  /* 0x000000186f0c7221 */ /* 0x000fe20000010000 */
[----:B------:R-:W-:Y:S02]  /*5f80*/  LEA R20, P1, R0, c[0x0][0x1f8], 0x1 ;  /* 0x00007e0000147a11 */ /* 0x000fe400078208ff */
[----:B------:R-:W-:Y:S01]  /*5f90*/  @!P5 PRMT R198, R158, 0x5410, RZ ;  /* 0x000054109ec6d816 */ /* 0x000fe200000000ff */
[----:B------:R-:W-:Y:S01]  /*5fa0*/  FADD.FTZ R12, R110, R12 ;  /* 0x0000000c6e0c7221 */ /* 0x000fe20000010000 */
[----:B------:R-:W-:Y:S01]  /*5fb0*/  LEA.HI.X R21, R0, c[0x0][0x1fc], R2, 0x1, P1 ;  /* 0x00007f0000157a11 */ /* 0x000fe200008f0c02 */
[----:B------:R-:W-:Y:S01]  /*5fc0*/  FADD.FTZ R0, R63, R23 ;  /* 0x000000173f007221 */ /* 0x000fe20000010000 */
[----:B------:R-:W-:Y:S01]  /*5fd0*/  HMMA.16816.F32.BF16 R156, R8, R194, RZ ;  /* 0x000000c2089c723c */ /* 0x000fe200000418ff */
[----:B------:R-:W-:-:S02]  /*5fe0*/  FADD.FTZ R2, R79, R22 ;  /* 0x000000164f027221 */ /* 0x000fc40000010000 */
[----:B------:R-:W-:Y:S01]  /*5ff0*/  FADD.FTZ R13, R60, R0 ;  /* 0x000000003c0d7221 */ /* 0x000fe20000010000 */
[----:B------:R-:W-:Y:S01]  /*6000*/  STG.E.U16 [R20.64], R44 ;  /* 0x0000002c14007986 */ /* 0x000fe2000c10151c */
[----:B------:R-:W-:Y:S02]  /*6010*/  IMAD.MOV.U32 R0, RZ, RZ, c[0x0][0x228] ;  /* 0x00008a00ff007624 */ /* 0x000fe400078e00ff */
[----:B------:R-:W-:Y:S01]  /*6020*/  FADD.FTZ R23, R95, R25 ;  /* 0x000000195f177221 */ /* 0x000fe20000010000 */
[----:B------:R-:W-:Y:S01]  /*6030*/  STG.E.U16 [R20.64+0x2], R45 ;  /* 0x0000022d14007986 */ /* 0x000fe2000c10151c */
[----:B------:R-:W-:Y:S01]  /*6040*/  IMAD.SHL.U32 R32, R0, 0x8, RZ ;  /* 0x0000000800207824 */ /* 0x000fe200078e00ff */
[----:B------:R-:W-:Y:S01]  /*6050*/  HMMA.16816.F32.BF16 R60, R8, R178, RZ ;  /* 0x000000b2083c723c */ /* 0x000fe200000418ff */
[----:B------:R-:W-:Y:S02]  /*6060*/  FADD.FTZ R22, R77, R2 ;  /* 0x000000024d167221 */ /* 0x000fe40000010000 */
[----:B------:R-:W-:-:S04]  /*6070*/  IMAD.WIDE R32, R32, 0x2, R20 ;  /* 0x0000000220207825 */ /* 0x000fc800078e0214 */
[C---:B------:R-:W-:Y:S01]  /*6080*/  IMAD.SHL.U32 R30, R0.reuse, 0x40, RZ ;  /* 0x00000040001e7824 */ /* 0x040fe200078e00ff */
[----:B------:R-:W-:Y:S01]  /*6090*/  STG.E.U16 [R32.64], R47 ;  /* 0x0000002f20007986 */ /* 0x000fe2000c10151c */
[----:B------:R-:W-:Y:S01]  /*60a0*/  HMMA.16816.F32.BF16 R76, R8, R138, RZ ;  /* 0x0000008a084c723c */ /* 0x000fe200000418ff */
[----:B------:R-:W-:Y:S02]  /*60b0*/  IMAD R28, R0, 0x48, RZ ;  /* 0x00000048001c7824 */ /* 0x000fe400078e02ff */
[----:B------:R2:W-:Y:S01]  /*60c0*/  STG.E.U16 [R32.64+0x2], R46 ;  /* 0x0000022e20007986 */ /* 0x0005e2000c10151c */
[----:B------:R-:W-:-:S04]  /*60d0*/  IMAD.WIDE R30, R30, 0x2, R20 ;  /* 0x000000021e1e7825 */ /* 0x000fc800078e0214 */
[C---:B------:R-:W-:Y:S01]  /*60e0*/  HMMA.16816.F32.BF16 R92, R8.reuse, R34, RZ ;  /* 0x00000022085c723c */ /* 0x040fe200000418ff */
[----:B------:R-:W-:Y:S01]  /*60f0*/  IMAD.WIDE R28, R28, 0x2, R20 ;  /* 0x000000021c1c7825 */ /* 0x000fe200078e0214 */
[----:B------:R-:W-:Y:S03]  /*6100*/  STG.E.U16 [R30.64], R49 ;  /* 0x000000311e007986 */ /* 0x000fe6000c10151c */
[----:B------:R-:W-:Y:S01]  /*6110*/  FADD.FTZ R2, R239, R23 ;  /* 0x00000017ef027221 */ /* 0x000fe20000010000 */
[----:B------:R-:W-:Y:S01]  /*6120*/  STG.E.U16 [R30.64+0x2], R48 ;  /* 0x000002301e007986 */ /* 0x000fe2000c10151c */
[----:B------:R-:W-:Y:S01]  /*6130*/  FADD.FTZ R0, R250, R22 ;  /* 0x00000016fa007221 */ /* 0x000fe20000010000 */
[----:B------:R-:W-:Y:S02]  /*6140*/  HMMA.16816.F32.BF16 R108, R8, R26, RZ ;  /* 0x0000001a086c723c */ /* 0x000fe400000418ff */
[----:B------:R-:W-:Y:S01]  /*6150*/  STG.E.U16 [R28.64], R50 ;  /* 0x000000321c007986 */ /* 0x000fe2000c10151c */
[----:B------:R-:W-:-:S03]  /*6160*/  FADD.FTZ R0, R249, R0 ;  /* 0x00000000f9007221 */ /* 0x000fc60000010000 */
[----:B------:R-:W-:Y:S01]  /*6170*/  STG.E.U16 [R28.64+0x2], R51 ;  /* 0x000002331c007986 */ /* 0x000fe2000c10151c */
[----:B------:R-:W-:Y:S01]  /*6180*/  FADD.FTZ R0, R245, R0 ;  /* 0x00000000f5007221 */ /* 0x000fe20000010000 */
[----:B------:R-:W-:Y:S02]  /*6190*/  HMMA.16816.F32.BF16 R104, R124, R112, R104 ;  /* 0x000000707c68723c */ /* 0x000fe40000041868 */
[----:B------:R-:W-:Y:S04]  /*61a0*/  STG.E.U16 [R20.64+0x10], R222 ;  /* 0x000010de14007986 */ /* 0x000fe8000c10151c */
[----:B------:R-:W-:Y:S02]  /*61b0*/  STG.E.U16 [R20.64+0x12], R221 ;  /* 0x000012dd14007986 */ /* 0x000fe4000c10151c */
[C---:B--2---:R-:W-:Y:S02]  /*61c0*/  HMMA.16816.F32.BF16 R44, R8.reuse, R186, RZ ;  /* 0x000000ba082c723c */ /* 0x044fe400000418ff */
[----:B------:R-:W-:Y:S04]  /*61d0*/  STG.E.U16 [R32.64+0x10], R220 ;  /* 0x000010dc20007986 */ /* 0x000fe8000c10151c */
[----:B------:R-:W-:Y:S02]  /*61e0*/  STG.E.U16 [R32.64+0x12], R219 ;  /* 0x000012db20007986 */ /* 0x000fe4000c10151c */
[----:B------:R-:W-:Y:S02]  /*61f0*/  HMMA.16816.F32.BF16 R8, R8, R14, RZ ;  /* 0x0000000e0808723c */ /* 0x000fe400000418ff */
[----:B------:R-:W-:Y:S04]  /*6200*/  STG.E.U16 [R30.64+0x10], R234 ;  /* 0x000010ea1e007986 */ /* 0x000fe8000c10151c */
[----:B------:R-:W-:Y:S02]  /*6210*/  STG.E.U16 [R30.64+0x12], R233 ;  /* 0x000012e91e007986 */ /* 0x000fe4000c10151c */
[C---:B-1----:R-:W-:Y:S02]  /*6220*/  HMMA.16816.F32.BF16 R120, R124.reuse, R4, R120 ;  /* 0x000000047c78723c */ /* 0x042fe40000041878 */
[----:B------:R-:W-:Y:S04]  /*6230*/  STG.E.U16 [R28.64+0x10], R231 ;  /* 0x000010e71c007986 */ /* 0x000fe8000c10151c */
[----:B------:R-:W-:Y:S02]  /*6240*/  STG.E.U16 [R28.64+0x12], R232 ;  /* 0x000012e81c007986 */ /* 0x000fe4000c10151c */
[C---:B------:R-:W-:Y:S02]  /*6250*/  HMMA.16816.F32.BF16 R164, R124.reuse, R190, R164 ;  /* 0x000000be7ca4723c */ /* 0x040fe400000418a4 */
[----:B------:R-:W-:Y:S04]  /*6260*/  STG.E.U16 [R20.64+0x20], R218 ;  /* 0x000020da14007986 */ /* 0x000fe8000c10151c */
[----:B------:R-:W-:Y:S02]  /*6270*/  STG.E.U16 [R20.64+0x22], R217 ;  /* 0x000022d914007986 */ /* 0x000fe4000c10151c */
[C---:B------:R-:W-:Y:S02]  /*6280*/  HMMA.16816.F32.BF16 R156, R124.reuse, R142, R156 ;  /* 0x0000008e7c9c723c */ /* 0x040fe4000004189c */
[----:B------:R-:W-:Y:S04]  /*6290*/  STG.E.U16 [R32.64+0x20], R216 ;  /* 0x000020d820007986 */ /* 0x000fe8000c10151c */
[----:B------:R-:W-:Y:S02]  /*62a0*/  STG.E.U16 [R32.64+0x22], R199 ;  /* 0x000022c720007986 */ /* 0x000fe4000c10151c */
[C---:B------:R-:W-:Y:S02]  /*62b0*/  HMMA.16816.F32.BF16 R44, R124.reuse, R182, R44 ;  /* 0x000000b67c2c723c */ /* 0x040fe4000004182c */
[----:B------:R1:W-:Y:S04]  /*62c0*/  STG.E.U16 [R30.64+0x20], R230 ;  /* 0x000020e61e007986 */ /* 0x0003e8000c10151c */
[----:B------:R2:W-:Y:S02]  /*62d0*/  STG.E.U16 [R30.64+0x22], R229 ;  /* 0x000022e51e007986 */ /* 0x0005e4000c10151c */
[C---:B------:R-:W-:Y:S02]  /*62e0*/  HMMA.16816.F32.BF16 R60, R124.reuse, R66, R60 ;  /* 0x000000427c3c723c */ /* 0x040fe4000004183c */
[----:B------:R2:W-:Y:S04]  /*62f0*/  STG.E.U16 [R28.64+0x20], R228 ;  /* 0x000020e41c007986 */ /* 0x0005e8000c10151c */
[----:B------:R2:W-:Y:S02]  /*6300*/  STG.E.U16 [R28.64+0x22], R227 ;  /* 0x000022e31c007986 */ /* 0x0005e4000c10151c */
[C---:B------:R-:W-:Y:S02]  /*6310*/  HMMA.16816.F32.BF16 R76, R124.reuse, R82, R76 ;  /* 0x000000527c4c723c */ /* 0x040fe4000004184c */
[----:B------:R2:W-:Y:S04]  /*6320*/  STG.E.U16 [R20.64+0x30], R198 ;  /* 0x000030c614007986 */ /* 0x0005e8000c10151c */
[----:B------:R2:W-:Y:S02]  /*6330*/  STG.E.U16 [R20.64+0x32], R197 ;  /* 0x000032c514007986 */ /* 0x0005e4000c10151c */
[----:B------:R-:W-:Y:S02]  /*6340*/  HMMA.16816.F32.BF16 R92, R124, R98, R92 ;  /* 0x000000627c5c723c */ /* 0x000fe4000004185c */
[----:B------:R2:W-:Y:S01]  /*6350*/  STG.E.U16 [R32.64+0x30], R196 ;  /* 0x000030c420007986 */ /* 0x0005e2000c10151c */
[----:B-1----:R-:W-:-:S03]  /*6360*/  FADD.FTZ R230, R248, R0 ;  /* 0x00000000f8e67221 */ /* 0x002fc60000010000 */
[----:B------:R2:W-:Y:S02]  /*6370*/  STG.E.U16 [R32.64+0x32], R135 ;  /* 0x0000328720007986 */ /* 0x0005e4000c10151c */
[C---:B------:R-:W-:Y:S02]  /*6380*/  HMMA.16816.F32.BF16 R108, R124.reuse, R114, R108 ;  /* 0x000000727c6c723c */ /* 0x040fe4000004186c */
[----:B------:R2:W-:Y:S04]  /*6390*/  STG.E.U16 [R30.64+0x30], R226 ;  /* 0x000030e21e007986 */ /* 0x0005e8000c10151c */
[----:B------:R2:W-:Y:S02]  /*63a0*/  STG.E.U16 [R30.64+0x32], R225 ;  /* 0x000032e11e007986 */ /* 0x0005e4000c10151c */
[----:B------:R-:W-:Y:S02]  /*63b0*/  HMMA.16816.F32.BF16 R124, R124, R6, R8 ;  /* 0x000000067c7c723c */ /* 0x000fe40000041808 */
[----:B------:R2:W-:Y:S04]  /*63c0*/  STG.E.U16 [R28.64+0x30], R224 ;  /* 0x000030e01c007986 */ /* 0x0005e8000c10151c */
[----:B------:R2:W-:Y:S02]  /*63d0*/  STG.E.U16 [R28.64+0x32], R223 ;  /* 0x000032df1c007986 */ /* 0x0005e4000c10151c */
[C---:B------:R-:W-:Y:S08]  /*63e0*/  HMMA.16816.F32.BF16 R8, R16.reuse, R194, RZ ;  /* 0x000000c21008723c */ /* 0x040ff000000418ff */
[C---:B------:R-:W-:Y:S08]  /*63f0*/  HMMA.16816.F32.BF16 R148, R16.reuse, R150, RZ ;  /* 0x000000961094723c */ /* 0x040ff000000418ff */
[----:B------:R-:W-:Y:S08]  /*6400*/  HMMA.16816.F32.BF16 R48, R16, R186, RZ ;  /* 0x000000ba1030723c */ /* 0x000ff000000418ff */
[----:B------:R-:W-:Y:S08]  /*6410*/  HMMA.16816.F32.BF16 R140, R128, R142, R8 ;  /* 0x0000008e808c723c */ /* 0x000ff00000041808 */
[C---:B------:R-:W-:Y:S08]  /*6420*/  HMMA.16816.F32.BF16 R176, R16.reuse, R178, RZ ;  /* 0x000000b210b0723c */ /* 0x040ff000000418ff */
[C---:B------:R-:W-:Y:S08]  /*6430*/  HMMA.16816.F32.BF16 R136, R16.reuse, R138, RZ ;  /* 0x0000008a1088723c */ /* 0x040ff000000418ff */
[C---:B------:R-:W-:Y:S08]  /*6440*/  HMMA.16816.F32.BF16 R8, R16.reuse, R34, RZ ;  /* 0x000000221008723c */ /* 0x040ff000000418ff */
[C---:B------:R-:W-:Y:S08]  /*6450*/  HMMA.16816.F32.BF16 R24, R16.reuse, R26, RZ ;  /* 0x0000001a1018723c */ /* 0x040ff000000418ff */
[----:B------:R-:W-:Y:S08]  /*6460*/  HMMA.16816.F32.BF16 R16, R16, R14, RZ ;  /* 0x0000000e1010723c */ /* 0x000ff000000418ff */
[C---:B------:R-:W-:Y:S07]  /*6470*/  HMMA.16816.F32.BF16 R116, R128.reuse, R4, R116 ;  /* 0x000000048074723c */ /* 0x040fee0000041874 */
[----:B------:R-:W-:Y:S01]  /*6480*/  FADD.FTZ R4, R244, R13 ;  /* 0x0000000df4047221 */ /* 0x000fe20000010000 */
[----:B------:R-:W-:Y:S01]  /*6490*/  HMMA.16816.F32.BF16 R100, R128, R112, R100 ;  /* 0x000000708064723c */ /* 0x000fe20000041864 */
[----:B------:R-:W-:Y:S01]  /*64a0*/  FADD.FTZ R5, R238, R2 ;  /* 0x00000002ee057221 */ /* 0x000fe20000010000 */
[----:B------:R-:W-:Y:S01]  /*64b0*/  IADD3 R244, P1, R20, -0x40, RZ ;  /* 0xffffffc014f47810 */ /* 0x000fe20007f3e0ff */
[----:B------:R-:W-:-:S02]  /*64c0*/  FADD.FTZ R2, R243, R4 ;  /* 0x00000004f3027221 */ /* 0x000fc40000010000 */
[----:B------:R-:W-:Y:S01]  /*64d0*/  FADD.FTZ R5, R236, R5 ;  /* 0x00000005ec057221 */ /* 0x000fe20000010000 */
[----:B------:R-:W-:Y:S01]  /*64e0*/  IADD3.X R243, R21, -0x1, RZ, P1, !PT ;  /* 0xffffffff15f37810 */ /* 0x000fe20000ffe4ff */
        /* <DEDUP_REMOVED lines=9> */
[----:B------:R-:W-:Y:S07]  /*6580*/  HMMA.16816.F32.BF16 R128, R128, R6, R16 ;  /* 0x000000068080723c */ /* 0x000fee0000041810 */
[----:B------:R-:W-:-:S04]  /*6590*/  FADD.FTZ R6, R251, R12 ;  /* 0x0000000cfb067221 */ /* 0x000fc80000010000 */
[----:B------:R-:W-:-:S04]  /*65a0*/  FADD.FTZ R6, R237, R6 ;  /* 0x00000006ed067221 */ /* 0x000fc80000010000 */
[----:B------:R-:W-:Y:S01]  /*65b0*/  FADD.FTZ R242, R242, R6 ;  /* 0x00000006f2f27221 */ /* 0x000fe20000010000 */
[----:B------:R-:W-:Y:S05]  /*65c0*/  @!P0 BRA `(.L_x_1092) ;  /* 0x0001470000008947 */ /* 0x000fea0003800000 */
[----:B--2---:R-:W2:Y:S01]  /*65d0*/  LDL.64 R184, [R1+0x88] ;  /* 0x0000880001b87983 */ /* 0x004ea20000100a00 */
[----:B------:R-:W-:-:S04]  /*65e0*/  DEPBAR.LE SB0, 0x0 ;  /* 0x000080000000791a */ /* 0x000fc80000000000 */
[----:B------:R-:W3:Y:S04]  /*65f0*/  LDL R193, [R1+0x98] ;  /* 0x0000980001c17983 */ /* 0x000ee80000100800 */
[----:B------:R-:W4:Y:S01]  /*6600*/  LDL.64 R188, [R1+0xb0] ;  /* 0x0000b00001bc7983 */ /* 0x000f220000100a00 */
[----:B------:R-:W-:Y:S02]  /*6610*/  UIADD3 UR32, UR27, -0x2, URZ ;  /* 0xfffffffe1b207890 */ /* 0x000fe4000fffe03f */
[----:B------:R-:W-:Y:S02]  /*6620*/  UISETP.GE.AND UP0, UPT, UR27, 0x3, UPT ;  /* 0x000000031b00788c */ /* 0x000fe4000bf06270 */
[----:B------:R-:W-:Y:S02]  /*6630*/  USHF.R.S32.HI UR33, URZ, 0x1f, UR32 ;  /* 0x0000001f3f217899 */ /* 0x000fe40008011420 */
[----:B------:R-:W-:Y:S01]  /*6640*/  UIMAD UR35, UR18, UR32, URZ ;  /* 0x00000020122372a4 */ /* 0x000fe2000f8e023f */
[----:B------:R-:W-:-:S03]  /*6650*/  IMAD.U32 R4, RZ, RZ, UR32 ;  /* 0x00000020ff047e24 */ /* 0x000fc6000f8e00ff */
[----:B------:R-:W-:Y:S01]  /*6660*/  UIMAD UR33, UR33, UR19, UR35 ;  /* 0x00000013212172a4 */ /* 0x000fe2000f8e0223 */
[----:B------:R-:W-:Y:S01]  /*6670*/  BAR.SYNC.DEFER_BLOCKING 0x0 ;  /* 0x0000000000007b1d */ /* 0x000fe20000010000 */
[----:B--2---:R-:W-:Y:S02]  /*6680*/  ISETP.GE.AND P3, PT, R184, c[0x0][0x220], PT ;  /* 0x00008800b8007a0c */ /* 0x004fe40003f66270 */
[----:B---3--:R-:W-:Y:S01]  /*6690*/  ISETP.GE.AND P2, PT, R193, c[0x0][0x220], PT ;  /* 0x00008800c1007a0c */ /* 0x008fe20003f46270 */
[----:B----4-:R-:W-:-:S10]  /*66a0*/  IMAD.WIDE.U32 R4, R4, UR19, R188 ;  /* 0x0000001304047c25 */ /* 0x010fd4000f8e00bc */
[----:B------:R-:W-:Y:S01]  /*66b0*/  @P3 STS.128 [R215+0xa000], RZ ;  /* 0x00a000ffd7003388 */ /* 0x000fe20000000c00 */
[----:B------:R-:W-:Y:S02]  /*66c0*/  IADD3 R2, R5, UR33, RZ ;  /* 0x0000002105027c10 */ /* 0x000fe4000fffe0ff */
[C---:B------:R-:W-:Y:S02]  /*66d0*/  IADD3 R0, P0, R4.reuse, UR23, RZ ;  /* 0x0000001704007c10 */ /* 0x040fe4000ff1e0ff */
[C---:B------:R-:W-:Y:S02]  /*66e0*/  @!P3 LEA R12, P5, R4.reuse, c[0x0][0x170], 0x1 ;  /* 0x00005c00040cba11 */ /* 0x040fe400078a08ff */
[----:B------:R-:W-:Y:S02]  /*66f0*/  @!P2 LEA R8, P1, R4, c[0x0][0x170], 0x1 ;  /* 0x00005c000408aa11 */ /* 0x000fe400078208ff */
[----:B------:R-:W-:Y:S02]  /*6700*/  IADD3.X R5, R2, UR22, RZ, P0, !PT ;  /* 0x0000001602057c10 */ /* 0x000fe400087fe4ff */
[----:B------:R-:W-:-:S02]  /*6710*/  @!P3 LEA R10, P4, R0, c[0x0][0x170], 0x1 ;  /* 0x00005c00000aba11 */ /* 0x000fc400078808ff */
        /* <DEDUP_REMOVED lines=27> */
[----:B-1----:R-:W1:Y:S04]  /*68d0*/  LDSM.16.M88.4 R12, [R202] ;  /* 0x00000000ca0c783b */ /* 0x002e680000000200 */
[----:B------:R-:W-:Y:S04]  /*68e0*/  LDSM.16.M88.4 R16, [R214] ;  /* 0x00000000d610783b */ /* 0x000fe80000000200 */
[----:B--2---:R-:W-:Y:S04]  /*68f0*/  LDSM.16.M88.4 R8, [R204+0x2000] ;  /* 0x00200000cc08783b */ /* 0x004fe80000000200 */
[----:B------:R-:W-:Y:S04]  /*6900*/  LDSM.16.M88.4 R24, [R211] ;  /* 0x00000000d318783b */ /* 0x000fe80000000200 */
[----:B---3--:R-:W2:Y:S04]  /*6910*/  LDSM.16.M88.4 R4, [R202+0x2000] ;  /* 0x00200000ca04783b */ /* 0x008ea80000000200 */
[----:B------:R-:W0:Y:S01]  /*6920*/  LDGDEPBAR ;  /* 0x00000000000079af */ /* 0x000e220000000000 */
[C---:B-1----:R-:W-:Y:S08]  /*6930*/  HMMA.16816.F32.BF16 R180, R12.reuse, R176, RZ ;  /* 0x000000b00cb4723c */ /* 0x042ff000000418ff */
[----:B------:R-:W-:Y:S08]  /*6940*/  HMMA.16816.F32.BF16 R220, R12, R178, RZ ;  /* 0x000000b20cdc723c */ /* 0x000ff000000418ff */
[C---:B--2---:R-:W-:Y:S08]  /*6950*/  HMMA.16816.F32.BF16 R196, R4.reuse, R176, RZ ;  /* 0x000000b004c4723c */ /* 0x044ff000000418ff */
[C---:B------:R-:W-:Y:S08]  /*6960*/  HMMA.16816.F32.BF16 R188, R4.reuse, R136, RZ ;  /* 0x0000008804bc723c */ /* 0x040ff000000418ff */
[C---:B------:R-:W-:Y:S08]  /*6970*/  HMMA.16816.F32.BF16 R192, R4.reuse, R178, RZ ;  /* 0x000000b204c0723c */ /* 0x040ff000000418ff */
[----:B------:R-:W-:Y:S01]  /*6980*/  HMMA.16816.F32.BF16 R184, R4, R138, RZ ;  /* 0x0000008a04b8723c */ /* 0x000fe200000418ff */
[----:B------:R-:W1:Y:S07]  /*6990*/  LDSM.16.M88.4 R4, [R204] ;  /* 0x00000000cc04783b */ /* 0x000e6e0000000200 */
[C---:B------:R-:W-:Y:S08]  /*69a0*/  HMMA.16816.F32.BF16 R176, R12.reuse, R136, RZ ;  /* 0x000000880cb0723c */ /* 0x040ff000000418ff */
[----:B------:R-:W-:Y:S08]  /*69b0*/  HMMA.16816.F32.BF16 R12, R12, R138, RZ ;  /* 0x0000008a0c0c723c */ /* 0x000ff000000418ff */
[C---:B------:R-:W-:Y:S08]  /*69c0*/  HMMA.16816.F32.BF16 R224, R8.reuse, R16, R188 ;  /* 0x0000001008e0723c */ /* 0x040ff000000418bc */
[C---:B------:R-:W-:Y:S08]  /*69d0*/  HMMA.16816.F32.BF16 R188, R8.reuse, R18, R184 ;  /* 0x0000001208bc723c */ /* 0x040ff000000418b8 */
[C---:B------:R-:W-:Y:S08]  /*69e0*/  HMMA.16816.F32.BF16 R196, R8.reuse, R24, R196 ;  /* 0x0000001808c4723c */ /* 0x040ff000000418c4 */
[----:B------:R-:W-:Y:S01]  /*69f0*/  HMMA.16816.F32.BF16 R192, R8, R26, R192 ;  /* 0x0000001a08c0723c */ /* 0x000fe200000418c0 */
[----:B------:R-:W-:Y:S07]  /*6a00*/  LDSM.16.M88.4 R8, [R210] ;  /* 0x00000000d208783b */ /* 0x000fee0000000200 */
[C---:B-1----:R-:W-:Y:S08]  /*6a10*/  HMMA.16816.F32.BF16 R184, R4.reuse, R24, R180 ;  /* 0x0000001804b8723c */ /* 0x042ff000000418b4 */
[C---:B------:R-:W-:Y:S08]  /*6a20*/  HMMA.16816.F32.BF16 R136, R4.reuse, R26, R220 ;  /* 0x0000001a0488723c */ /* 0x040ff000000418dc */
[C---:B------:R-:W-:Y:S08]  /*6a30*/  HMMA.16816.F32.BF16 R180, R4.reuse, R16, R176 ;  /* 0x0000001004b4723c */ /* 0x040ff000000418b0 */
[----:B------:R-:W-:Y:S01]  /*6a40*/  HMMA.16816.F32.BF16 R24, R4, R18, R12 ;  /* 0x000000120418723c */ /* 0x000fe2000004180c */
[----:B------:R-:W1:Y:S04]  /*6a50*/  LDSM.16.M88.4 R16, [R209+0x8000] ;  /* 0x00800000d110783b */ /* 0x000e680000000200 */
[----:B------:R-:W2:Y:S04]  /*6a60*/  LDSM.16.M88.4 R4, [R210+0x2000] ;  /* 0x00200000d204783b */ /* 0x000ea80000000200 */
[----:B------:R-:W3:Y:S01]  /*6a70*/  LDSM.16.M88.4 R12, [R209+0x8800] ;  /* 0x00880000d10c783b */ /* 0x000ee20000000200 */
[----:B-1----:R-:W-:Y:S08]  /*6a80*/  HMMA.16816.F32.BF16 R176, R8, R18, R136 ;  /* 0x0000001208b0723c */ /* 0x002ff00000041888 */
[C---:B--2---:R-:W-:Y:S08]  /*6a90*/  HMMA.16816.F32.BF16 R196, R4.reuse, R16, R196 ;  /* 0x0000001004c4723c */ /* 0x044ff000000418c4 */
[C---:B---3--:R-:W-:Y:S08]  /*6aa0*/  HMMA.16816.F32.BF16 R220, R4.reuse, R12, R224 ;  /* 0x0000000c04dc723c */ /* 0x048ff000000418e0 */
[C---:B------:R-:W-:Y:S08]  /*6ab0*/  HMMA.16816.F32.BF16 R192, R4.reuse, R18, R192 ;  /* 0x0000001204c0723c */ /* 0x040ff000000418c0 */
[----:B------:R-:W-:Y:S01]  /*6ac0*/  HMMA.16816.F32.BF16 R188, R4, R14, R188 ;  /* 0x0000000e04bc723c */ /* 0x000fe200000418bc */
[----:B------:R-:W-:Y:S07]  /*6ad0*/  LDSM.16.M88.4 R4, [R208+0x2000] ;  /* 0x00200000d004783b */ /* 0x000fee0000000200 */
[C---:B------:R-:W-:Y:S01]  /*6ae0*/  HMMA.16816.F32.BF16 R184, R8.reuse, R16, R184 ;  /* 0x0000001008b8723c */ /* 0x040fe200000418b8 */
[----:B------:R-:W1:Y:S07]  /*6af0*/  LDSM.16.M88.4 R16, [R207] ;  /* 0x00000000cf10783b */ /* 0x000e6e0000000200 */
[C---:B------:R-:W-:Y:S08]  /*6b00*/  HMMA.16816.F32.BF16 R136, R8.reuse, R12, R180 ;  /* 0x0000000c0888723c */ /* 0x040ff000000418b4 */
[----:B------:R-:W-:Y:S01]  /*6b10*/  HMMA.16816.F32.BF16 R24, R8, R14, R24 ;  /* 0x0000000e0818723c */ /* 0x000fe20000041818 */
[----:B------:R-:W2:Y:S04]  /*6b20*/  LDSM.16.M88.4 R12, [R207+0x800] ;  /* 0x00080000cf0c783b */ /* 0x000ea80000000200 */
[----:B------:R-:W3:Y:S03]  /*6b30*/  LDSM.16.M88.4 R8, [R208] ;  /* 0x00000000d008783b */ /* 0x000ee60000000200 */
[C---:B-1----:R-:W-:Y:S08]  /*6b40*/  HMMA.16816.F32.BF16 R196, R4.reuse, R16, R196 ;  /* 0x0000001004c4723c */ /* 0x042ff000000418c4 */
[C---:B------:R-:W-:Y:S08]  /*6b50*/  HMMA.16816.F32.BF16 R192, R4.reuse, R18, R192 ;  /* 0x0000001204c0723c */ /* 0x040ff000000418c0 */
[C---:B--2---:R-:W-:Y:S08]  /*6b60*/  HMMA.16816.F32.BF16 R220, R4.reuse, R12, R220 ;  /* 0x0000000c04dc723c */ /* 0x044ff000000418dc */
[----:B------:R-:W-:Y:S01]  /*6b70*/  HMMA.16816.F32.BF16 R188, R4, R14, R188 ;  /* 0x0000000e04bc723c */ /* 0x000fe200000418bc */
[----:B------:R-:W-:Y:S07]  /*6b80*/  LDSM.16.M88.4 R4, [R202+0x6000] ;  /* 0x00600000ca04783b */ /* 0x000fee0000000200 */
[C---:B---3--:R-:W-:Y:S08]  /*6b90*/  HMMA.16816.F32.BF16 R180, R8.reuse, R16, R184 ;  /* 0x0000001008b4723c */ /* 0x048ff000000418b8 */
[C---:B------:R-:W-:Y:S01]  /*6ba0*/  HMMA.16816.F32.BF16 R176, R8.reuse, R18, R176 ;  /* 0x0000001208b0723c */ /* 0x040fe200000418b0 */
[----:B------:R-:W1:Y:S07]  /*6bb0*/  LDSM.16.M88.4 R16, [R200+0x9000] ;  /* 0x00900000c810783b */ /* 0x000e6e0000000200 */
[C---:B------:R-:W-:Y:S08]  /*6bc0*/  HMMA.16816.F32.BF16 R136, R8.reuse, R12, R136 ;  /* 0x0000000c0888723c */ /* 0x040ff00000041888 */
[----:B------:R-:W-:Y:S01]  /*6bd0*/  HMMA.16816.F32.BF16 R24, R8, R14, R24 ;  /* 0x0000000e0818723c */ /* 0x000fe20000041818 */
[----:B------:R-:W2:Y:S04]  /*6be0*/  LDSM.16.M88.4 R12, [R200+0x9800] ;  /* 0x00980000c80c783b */ /* 0x000ea80000000200 */
[----:B------:R-:W3:Y:S03]  /*6bf0*/  LDSM.16.M88.4 R8, [R202+0x4000] ;  /* 0x00400000ca08783b */ /* 0x000ee60000000200 */
[C---:B-1----:R-:W-:Y:S08]  /*6c00*/  HMMA.16816.F32.BF16 R196, R4.reuse, R16, R196 ;  /* 0x0000001004c4723c */ /* 0x042ff000000418c4 */
[C---:B------:R-:W-:Y:S08]  /*6c10*/  HMMA.16816.F32.BF16 R192, R4.reuse, R18, R192 ;  /* 0x0000001204c0723c */ /* 0x040ff000000418c0 */
[C---:B--2---:R-:W-:Y:S08]  /*6c20*/  HMMA.16816.F32.BF16 R220, R4.reuse, R12, R220 ;  /* 0x0000000c04dc723c */ /* 0x044ff000000418dc */
[----:B------:R-:W-:Y:S01]  /*6c30*/  HMMA.16816.F32.BF16 R184, R4, R14, R188 ;  /* 0x0000000e04b8723c */ /* 0x000fe200000418bc */
[----:B------:R-:W-:Y:S07]  /*6c40*/  LDSM.16.M88.4 R4, [R204+0x6000] ;  /* 0x00600000cc04783b */ /* 0x000fee0000000200 */
[C---:B---3--:R-:W-:Y:S08]  /*6c50*/  HMMA.16816.F32.BF16 R180, R8.reuse, R16, R180 ;  /* 0x0000001008b4723c */ /* 0x048ff000000418b4 */
[C---:B------:R-:W-:Y:S01]  /*6c60*/  HMMA.16816.F32.BF16 R176, R8.reuse, R18, R176 ;  /* 0x0000001208b0723c */ /* 0x040fe200000418b0 */
[----:B------:R-:W1:Y:S07]  /*6c70*/  LDSM.16.M88.4 R16, [R213] ;  /* 0x00000000d510783b */ /* 0x000e6e0000000200 */
[C---:B------:R-:W-:Y:S08]  /*6c80*/  HMMA.16816.F32.BF16 R136, R8.reuse, R12, R136 ;  /* 0x0000000c0888723c */ /* 0x040ff00000041888 */
[----:B------:R-:W-:Y:S01]  /*6c90*/  HMMA.16816.F32.BF16 R24, R8, R14, R24 ;  /* 0x0000000e0818723c */ /* 0x000fe20000041818 */
[----:B------:R-:W2:Y:S04]  /*6ca0*/  LDSM.16.M88.4 R12, [R212] ;  /* 0x00000000d40c783b */ /* 0x000ea80000000200 */
        /* <DEDUP_REMOVED lines=24> */
[----:B------:R-:W3:Y:S01]  /*6e30*/  LDSM.16.M88.4 R8, [R208+0x4000] ;  /* 0x00400000d008783b */ /* 0x000ee20000000200 */
[----:B------:R-:W-:-:S04]  /*6e40*/  DEPBAR.LE SB0, 0x0 ;  /* 0x000080000000791a */ /* 0x000fc80000000000 */
[C---:B-1----:R-:W-:Y:S08]  /*6e50*/  HMMA.16816.F32.BF16 R196, R4.reuse, R16, R196 ;  /* 0x0000001004c4723c */ /* 0x042ff000000418c4 */
[C---:B------:R-:W-:Y:S08]  /*6e60*/  HMMA.16816.F32.BF16 R192, R4.reuse, R18, R192 ;  /* 0x0000001204c0723c */ /* 0x040ff000000418c0 */
[C---:B--2---:R-:W-:Y:S08]  /*6e70*/  HMMA.16816.F32.BF16 R188, R4.reuse, R12, R188 ;  /* 0x0000000c04bc723c */ /* 0x044ff000000418bc */
[----:B------:R-:W-:Y:S08]  /*6e80*/  HMMA.16816.F32.BF16 R184, R4, R14, R184 ;  /* 0x0000000e04b8723c */ /* 0x000ff000000418b8 */
[C---:B---3--:R-:W-:Y:S08]  /*6e90*/  HMMA.16816.F32.BF16 R180, R8.reuse, R16, R180 ;  /* 0x0000001008b4723c */ /* 0x048ff000000418b4 */
[C---:B------:R-:W-:Y:S08]  /*6ea0*/  HMMA.16816.F32.BF16 R176, R8.reuse, R18, R176 ;  /* 0x0000001208b0723c */ /* 0x040ff000000418b0 */
[C---:B------:R-:W-:Y:S08]  /*6eb0*/  HMMA.16816.F32.BF16 R136, R8.reuse, R12, R136 ;  /* 0x0000000c0888723c */ /* 0x040ff00000041888 */
[----:B------:R-:W-:Y:S01]  /*6ec0*/  HMMA.16816.F32.BF16 R24, R8, R14, R24 ;  /* 0x0000000e0818723c */ /* 0x000fe20000041818 */
[----:B------:R-:W-:Y:S06]  /*6ed0*/  BAR.SYNC.DEFER_BLOCKING 0x0 ;  /* 0x0000000000007b1d */ /* 0x000fec0000010000 */
[----:B------:R-:W-:Y:S05]  /*6ee0*/  @!P0 BRA `(.L_x_1093) ;  /* 0x000002a000008947 */ /* 0x000fea0003800000 */
[----:B------:R-:W2:Y:S01]  /*6ef0*/  LDL.64 R34, [R1+0x90] ;  /* 0x0000900001227983 */ /* 0x000ea20000100a00 */
[----:B------:R-:W-:Y:S01]  /*6f00*/  UIADD3 UR35, UR27, -0x3, URZ ;  /* 0xfffffffd1b237890 */ /* 0x000fe2000fffe03f */
[----:B------:R-:W-:Y:S02]  /*6f10*/  BSSY B0, `(.L_x_1094) ;  /* 0x0000026000007945 */ /* 0x000fe40003800000 */
[----:B------:R1:W-:Y:S01]  /*6f20*/  @P3 STS.128 [R215+0x8000], RZ ;  /* 0x008000ffd7003388 */ /* 0x0003e20000000c00 */
[----:B------:R-:W-:-:S02]  /*6f30*/  USHF.R.S32.HI UR33, URZ, 0x1f, UR35 ;  /* 0x0000001f3f217899 */ /* 0x000fc40008011423 */
[----:B------:R-:W-:Y:S01]  /*6f40*/  UIMAD UR4, UR4, UR35, URZ ;  /* 0x00000023040472a4 */ /* 0x000fe2000f8e023f */
[----:B------:R-:W-:-:S03]  /*6f50*/  IMAD.U32 R0, RZ, RZ, UR35 ;  /* 0x00000023ff007e24 */ /* 0x000fc6000f8e00ff */
[----:B------:R-:W-:Y:S01]  /*6f60*/  UIMAD UR4, UR33, UR5, UR4 ;  /* 0x00000005210472a4 */ /* 0x000fe2000f8e0204 */
[----:B--2---:R-:W-:-:S05]  /*6f70*/  IMAD.WIDE.U32 R4, R0, UR5, R34 ;  /* 0x0000000500047c25 */ /* 0x004fca000f8e0022 */
[----:B------:R-:W-:Y:S02]  /*6f80*/  IADD3 R2, R5, UR4, RZ ;  /* 0x0000000405027c10 */ /* 0x000fe4000fffe0ff */
[C---:B------:R-:W-:Y:S02]  /*6f90*/  @!P3 LEA R8, P5, R4.reuse, c[0x0][0x168], 0x1 ;  /* 0x00005a000408ba11 */ /* 0x040fe400078a08ff */
        /* <DEDUP_REMOVED lines=9> */
[----:B------:R-:W-:-:S03]  /*7030*/  @!P3 LEA R4, P1, R0, c[0x0][0x168], 0x1 ;  /* 0x00005a000004ba11 */ /* 0x000fc600078208ff */
[----:B------:R1:W-:Y:S01]  /*7040*/  @P2 STS.128 [R215+0x9000], RZ ;  /* 0x009000ffd7002388 */ /* 0x0003e20000000c00 */
[----:B------:R-:W-:-:S03]  /*7050*/  @!P3 LEA.HI.X R5, R0, c[0x0][0x16c], R2, 0x1, P1 ;  /* 0x00005b000005ba11 */ /* 0x000fc600008f0c02 */
        /* <DEDUP_REMOVED lines=17> */
.L_x_1095:
[----:B------:R-:W-:Y:S05]  /*7170*/  BSYNC B0 ;  /* 0x0000000000007941 */ /* 0x000fea0003800000 */
.L_x_1094:
[----:B------:R-:W0:Y:S02]  /*7180*/  LDGDEPBAR ;  /* 0x00000000000079af */ /* 0x000e240000000000 */
.L_x_1093:
[----:B-1----:R-:W2:Y:S04]  /*7190*/  LDL.64 R4, [R1+0x28] ;  /* 0x0000280001047983 */ /* 0x002ea80000100a00 */
[----:B------:R-:W3:Y:S04]  /*71a0*/  LDL R2, [R1+0xa8] ;  /* 0x0000a80001027983 */ /* 0x000ee80000100800 */
[----:B------:R-:W4:Y:S04]  /*71b0*/  LDL.64 R8, [R1+0xc8] ;  /* 0x0000c80001087983 */ /* 0x000f280000100a00 */
[----:B------:R-:W4:Y:S04]  /*71c0*/  LDL.64 R6, [R1+0x20] ;  /* 0x0000200001067983 */ /* 0x000f280000100a00 */
[----:B------:R-:W1:Y:S01]  /*71d0*/  S2R R10, SR_TID.X ;  /* 0x00000000000a7919 */ /* 0x000e620000002100 */
[----:B------:R-:W-:-:S02]  /*71e0*/  IMAD.U32 R0, RZ, RZ, UR32 ;  /* 0x00000020ff007e24 */ /* 0x000fc4000f8e00ff */
[----:B-1----:R-:W-:-:S05]  /*71f0*/  IMAD.SHL.U32 R10, R10, 0x2, RZ ;  /* 0x000000020a0a7824 */ /* 0x002fca00078e00ff */
[----:B------:R-:W-:-:S05]  /*7200*/  LOP3.LUT R10, R10, 0x6, RZ, 0xc0, !PT ;  /* 0x000000060a0a7812 */ /* 0x000fca00078ec0ff */
[----:B------:R-:W-:-:S05]  /*7210*/  IMAD R0, R0, 0x20, R10 ;  /* 0x0000002000007824 */ /* 0x000fca00078e020a */
[CC--:B------:R-:W-:Y:S02]  /*7220*/  ISETP.GE.AND P1, PT, R0.reuse, R172.reuse, PT ;  /* 0x000000ac0000720c */ /* 0x0c0fe40003f26270 */
[----:B------:R-:W-:Y:S02]  /*7230*/  IADD3 R11, R0, 0x8, RZ ;  /* 0x00000008000b7810 */ /* 0x000fe40007ffe0ff */
[----:B------:R-:W-:Y:S02]  /*7240*/  FSEL R12, R180, -INF , !P1 ;  /* 0xff800000b40c7808 */ /* 0x000fe40004800000 */
[----:B------:R-:W-:Y:S02]  /*7250*/  IADD3 R10, R0, 0x9, RZ ;  /* 0x00000009000a7810 */ /* 0x000fe40007ffe0ff */
[-C--:B------:R-:W-:Y:S02]  /*7260*/  ISETP.GE.AND P5, PT, R11, R172.reuse, PT ;  /* 0x000000ac0b00720c */ /* 0x080fe40003fa6270 */
[----:B------:R-:W-:-:S02]  /*7270*/  ISETP.GE.AND P4, PT, R10, R172, PT ;  /* 0x000000ac0a00720c */ /* 0x000fc40003f86270 */
[----:B------:R-:W-:Y:S02]  /*7280*/  FSEL R18, R176, -INF , !P5 ;  /* 0xff800000b0127808 */ /* 0x000fe40006800000 */
[----:B------:R-:W-:Y:S01]  /*7290*/  FSEL R17, R177, -INF , !P4 ;  /* 0xff800000b1117808 */ /* 0x000fe20006000000 */
        /* <DEDUP_REMOVED lines=16> */
[----:B--2---:R-:W-:Y:S01]  /*73a0*/  IMAD.MOV.U32 R219, RZ, RZ, R5 ;  /* 0x000000ffffdb7224 */ /* 0x004fe200078e0005 */
[----:B------:R-:W-:-:S04]  /*73b0*/  IADD3 R5, R0, 0x1, RZ ;  /* 0x0000000100057810 */ /* 0x000fc80007ffe0ff */
[----:B------:R-:W-:Y:S01]  /*73c0*/  ISETP.GE.AND P6, PT, R5, R172, PT ;  /* 0x000000ac0500720c */ /* 0x000fe20003fc6270 */
[----:B---3--:R-:W-:Y:S01]  /*73d0*/  IMAD.MOV.U32 R221, RZ, RZ, R2 ;  /* 0x000000ffffdd7224 */ /* 0x008fe200078e0002 */
[----:B------:R-:W-:Y:S02]  /*73e0*/  FMNMX.FTZ R2, R133, R12, !PT ;  /* 0x0000000c85027209 */ /* 0x000fe40007810000 */
[----:B------:R-:W-:Y:S01]  /*73f0*/  FSEL R19, R181, -INF , !P6 ;  /* 0xff800000b5137808 */ /* 0x000fe20007000000 */
[----:B----4-:R-:W-:Y:S01]  /*7400*/  IMAD.MOV.U32 R223, RZ, RZ, R9 ;  /* 0x000000ffffdf7224 */ /* 0x010fe200078e0009 */
[----:B------:R-:W-:Y:S02]  /*7410*/  IADD3 R9, R0, 0x10, RZ ;  /* 0x0000001000097810 */ /* 0x000fe40007ffe0ff */
[----:B------:R-:W-:Y:S01]  /*7420*/  FMNMX.FTZ R2, R19, R2, !PT ;  /* 0x0000000213027209 */ /* 0x000fe20007810000 */
[----:B------:R-:W-:Y:S01]  /*7430*/  IMAD.MOV.U32 R222, RZ, RZ, R8 ;  /* 0x000000ffffde7224 */ /* 0x000fe200078e0008 */
[----:B------:R-:W-:-:S02]  /*7440*/  ISETP.GE.AND P1, PT, R9, R172, PT ;  /* 0x000000ac0900720c */ /* 0x000fc40003f26270 */
[----:B------:R-:W-:Y:S02]  /*7450*/  IADD3 R8, R0, 0x11, RZ ;  /* 0x0000001100087810 */ /* 0x000fe40007ffe0ff */
[----:B------:R-:W-:Y:S01]  /*7460*/  FMNMX.FTZ R2, R18, R2, !PT ;  /* 0x0000000212027209 */ /* 0x000fe20007810000 */
[----:B------:R-:W-:Y:S01]  /*7470*/  IMAD.MOV.U32 R235, RZ, RZ, R7 ;  /* 0x000000ffffeb7224 */ /* 0x000fe200078e0007 */
[----:B------:R-:W-:Y:S02]  /*7480*/  IADD3 R7, R0, 0x18, RZ ;  /* 0x0000001800077810 */ /* 0x000fe40007ffe0ff */
[----:B------:R-:W-:Y:S02]  /*7490*/  ISETP.GE.AND P5, PT, R8, R172, PT ;  /* 0x000000ac0800720c */ /* 0x000fe40003fa6270 */
[----:B------:R-:W-:Y:S02]  /*74a0*/  FSEL R16, R136, -INF , !P1 ;  /* 0xff80000088107808 */ /* 0x000fe40004800000 */
[----:B------:R-:W-:Y:S01]  /*74b0*/  FMNMX.FTZ R2, R17, R2, !PT ;  /* 0x0000000211027209 */ /* 0x000fe20007810000 */
[----:B------:R-:W-:Y:S01]  /*74c0*/  IMAD.MOV.U32 R234, RZ, RZ, R6 ;  /* 0x000000ffffea7224 */ /* 0x000fe200078e0006 */
[----:B------:R-:W-:-:S02]  /*74d0*/  ISETP.GE.AND P4, PT, R7, R172, PT ;  /* 0x000000ac0700720c */ /* 0x000fc40003f86270 */
[----:B------:R-:W-:Y:S02]  /*74e0*/  FSEL R15, R137, -INF , !P5 ;  /* 0xff800000890f7808 */ /* 0x000fe40006800000 */
[----:B------:R-:W-:Y:S02]  /*74f0*/  IADD3 R6, R0, 0x19, RZ ;  /* 0x0000001900067810 */ /* 0x000fe40007ffe0ff */
[----:B------:R-:W-:Y:S02]  /*7500*/  FMNMX.FTZ R2, R16, R2, !PT ;  /* 0x0000000210027209 */ /* 0x000fe40007810000 */
[----:B------:R-:W-:Y:S02]  /*7510*/  ISETP.GE.AND P1, PT, R6, R172, PT ;  /* 0x000000ac0600720c */ /* 0x000fe40003f26270 */
[----:B------:R-:W-:Y:S02]  /*7520*/  FSEL R14, R24, -INF , !P4 ;  /* 0xff800000180e7808 */ /* 0x000fe40006000000 */
[----:B------:R-:W-:-:S02]  /*7530*/  FMNMX.FTZ R2, R15, R2, !PT ;  /* 0x000000020f027209 */ /* 0x000fc40007810000 */
[----:B------:R-:W-:Y:S02]  /*7540*/  FSEL R13, R25, -INF , !P1 ;  /* 0xff800000190d7808 */ /* 0x000fe40004800000 */
[----:B------:R-:W-:-:S04]  /*7550*/  FMNMX.FTZ R2, R14, R2, !PT ;  /* 0x000000020e027209 */ /* 0x000fc80007810000 */
[----:B------:R-:W-:Y:S01]  /*7560*/  FMNMX.FTZ R2, R13, R2, !PT ;  /* 0x000000020d027209 */ /* 0x000fe20007810000 */
[----:B------:R-:W-:-:S04]  /*7570*/  IMAD.MOV.U32 R218, RZ, RZ, R4 ;  /* 0x000000ffffda7224 */ /* 0x000fc800078e0004 */
[----:B------:R-:W1:Y:S02]  /*7580*/  SHFL.BFLY PT, R4, R2, 0x2, 0x1f ;  /* 0x0c401f0002047f89 */ /* 0x000e6400000e0000 */
[----:B-1----:R-:W-:-:S05]  /*7590*/  FMNMX.FTZ R2, R2, R4, !PT ;  /* 0x0000000402027209 */ /* 0x002fca0007810000 */
[----:B------:R-:W1:Y:S02]  /*75a0*/  SHFL.BFLY PT, R4, R2, 0x1, 0x1f ;  /* 0x0c201f0002047f89 */ /* 0x000e6400000e0000 */
[----:B-1----:R-:W-:-:S04]  /*75b0*/  FMNMX.FTZ R229, R2, R4, !PT ;  /* 0x0000000402e57209 */ /* 0x002fc80007810000 */
[----:B------:R-:W-:-:S04]  /*75c0*/  FSETP.NEU.FTZ.AND P1, PT, R229, -INF , PT ;  /* 0xff800000e500780b */ /* 0x000fc80003f3d000 */
[----:B------:R-:W-:-:S05]  /*75d0*/  FSEL R2, R229, RZ, P1 ;  /* 0x000000ffe5027208 */ /* 0x000fca0000800000 */
[----:B------:R-:W-:-:S04]  /*75e0*/  FADD.FTZ R2, R133, -R2 ;  /* 0x8000000285027221 */ /* 0x000fc80000010000 */
[----:B------:R-:W-:Y:S02]  /*75f0*/  FMUL.FTZ R4, R2, c[0x0][0x23c] ;  /* 0x00008f0002047a20 */ /* 0x000fe40000410000 */
[----:B------:R-:W-:-:S05]  /*7600*/  FMUL.FTZ R2, R229, c[0x0][0x23c] ;  /* 0x00008f00e5027a20 */ /* 0x000fca0000410000 */
[----:B------:R-:W-:Y:S01]  /*7610*/  FSEL R2, R2, RZ, P1 ;  /* 0x000000ff02027208 */ /* 0x000fe20000800000 */
[----:B------:R-:W1:Y:S04]  /*7620*/  MUFU.EX2 R4, R4 ;  /* 0x0000000400047308 */ /* 0x000e680000000800 */
[--C-:B------:R-:W-:Y:S02]  /*7630*/  FFMA.FTZ R12, R12, c[0x0][0x23c], -R2.reuse ;  /* 0x00008f000c0c7a23 */ /* 0x100fe40000010802 */
[--C-:B------:R-:W-:Y:S02]  /*7640*/  FFMA.FTZ R19, R19, c[0x0][0x23c], -R2.reuse ;  /* 0x00008f0013137a23 */ /* 0x100fe40000010802 */
[--C-:B------:R-:W-:Y:S02]  /*7650*/  FFMA.FTZ R133, R18, c[0x0][0x23c], -R2.reuse ;  /* 0x00008f0012857a23 */ /* 0x100fe40000010802 */
[--C-:B------:R-:W-:Y:S01]  /*7660*/  FFMA.FTZ R135, R17, c[0x0][0x23c], -R2.reuse ;  /* 0x00008f0011877a23 */ /* 0x100fe20000010802 */
[----:B------:R-:W-:Y:S01]  /*7670*/  MUFU.EX2 R12, R12 ;  /* 0x0000000c000c7308 */ /* 0x000fe20000000800 */
[----:B------:R-:W-:-:S02]  /*7680*/  FFMA.FTZ R136, R16, c[0x0][0x23c], -R2 ;  /* 0x00008f0010887a23 */ /* 0x000fc40000010802 */
[--C-:B------:R-:W-:Y:S02]  /*7690*/  FFMA.FTZ R137, R15, c[0x0][0x23c], -R2.reuse ;  /* 0x00008f000f897a23 */ /* 0x100fe40000010802 */
[--C-:B------:R-:W-:Y:S02]  /*76a0*/  FFMA.FTZ R176, R14, c[0x0][0x23c], -R2.reuse ;  /* 0x00008f000eb07a23 */ /* 0x100fe40000010802 */
[----:B------:R-:W-:Y:S02]  /*76b0*/  FFMA.FTZ R177, R13, c[0x0][0x23c], -R2 ;  /* 0x00008f000db17a23 */ /* 0x000fe40000010802 */
[----:B------:R-:W2:Y:S01]  /*76c0*/  MUFU.EX2 R2, R19 ;  /* 0x0000001300027308 */ /* 0x000ea20000000800 */
[-C--:B-1----:R-:W-:Y:S01]  /*76d0*/  FMUL.FTZ R248, R148, R4.reuse ;  /* 0x0000000494f87220 */ /* 0x082fe20000410000 */
[----:B------:R-:W-:Y:S01]  /*76e0*/  STL [R1+0x110], R229 ;  /* 0x000110e501007387 */ /* 0x000fe20000100800 */
[----:B------:R-:W-:Y:S01]  /*76f0*/  ISETP.GE.AND P4, PT, R0, R173, PT ;  /* 0x000000ad0000720c */ /* 0x000fe20003f86270 */
[----:B------:R-:W-:-:S02]  /*7700*/  FMUL.FTZ R152, R152, R4 ;  /* 0x0000000498987220 */ /* 0x000fc40000410000 */
[----:B------:R1:W-:Y:S01]  /*7710*/  STL [R1+0x114], R248 ;  /* 0x000114f801007387 */ /* 0x0003e20000100800 */
        /* <DEDUP_REMOVED lines=13> */
[----:B--2---:R-:W-:Y:S01]  /*77f0*/  F2FP.BF16.PACK_AB R64, R2, R12 ;  /* 0x0000000c0240723e */ /* 0x004fe200000010ff */
        /* <DEDUP_REMOVED lines=11> */
[-C--:B-1----:R-:W-:Y:S02]  /*78b0*/  FMUL.FTZ R248, R112, R4.reuse ;  /* 0x0000000470f87220 */ /* 0x082fe40000410000 */
[-C--:B------:R-:W-:Y:S02]  /*78c0*/  FMUL.FTZ R229, R113, R4.reuse ;  /* 0x0000000471e57220 */ /* 0x080fe40000410000 */
[-C--:B------:R-:W-:Y:S02]  /*78d0*/  FMUL.FTZ R227, R116, R4.reuse ;  /* 0x0000000474e37220 */ /* 0x080fe40000410000 */
[-C--:B------:R-:W-:Y:S02]  /*78e0*/  FMUL.FTZ R226, R117, R4.reuse ;  /* 0x0000000475e27220 */ /* 0x080fe40000410000 */
[-C--:B------:R-:W-:Y:S02]  /*78f0*/  FMUL.FTZ R238, R128, R4.reuse ;  /* 0x0000000480ee7220 */ /* 0x080fe40000410000 */
[-C--:B------:R-:W-:Y:S01]  /*7900*/  FMUL.FTZ R243, R129, R4.reuse ;  /* 0x0000000481f37220 */ /* 0x080fe20000410000 */
[----:B------:R-:W-:Y:S01]  /*7910*/  ISETP.GE.AND P1, PT, R5, R173, PT ;  /* 0x000000ad0500720c */ /* 0x000fe20003f26270 */
[----:B------:R-:W-:Y:S01]  /*7920*/  FFMA.FTZ R4, R242, R4, R12 ;  /* 0x00000004f2047223 */ /* 0x000fe2000001000c */
[----:B------:R-:W-:-:S02]  /*7930*/  FSEL R12, R182, -INF , !P4 ;  /* 0xff800000b60c7808 */ /* 0x000fc40006000000 */
[----:B------:R-:W-:Y:S01]  /*7940*/  FSEL R19, R183, -INF , !P1 ;  /* 0xff800000b7137808 */ /* 0x000fe20004800000 */
[----:B------:R-:W-:Y:S01]  /*7950*/  FADD.FTZ R52, R2, R4 ;  /* 0x0000000402347221 */ /* 0x000fe20000010000 */
[-C--:B------:R-:W-:Y:S02]  /*7960*/  ISETP.GE.AND P4, PT, R11, R173.reuse, PT ;  /* 0x000000ad0b00720c */ /* 0x080fe40003f86270 */
[----:B------:R-:W-:Y:S02]  /*7970*/  FMNMX.FTZ R2, R132, R12, !PT ;  /* 0x0000000c84027209 */ /* 0x000fe40007810000 */
[----:B------:R-:W-:Y:S02]  /*7980*/  ISETP.GE.AND P1, PT, R10, R173, PT ;  /* 0x000000ad0a00720c */ /* 0x000fe40003f26270 */
[----:B------:R-:W-:Y:S02]  /*7990*/  FSEL R18, R178, -INF , !P4 ;  /* 0xff800000b2127808 */ /* 0x000fe40006000000 */
[----:B------:R-:W-:-:S02]  /*79a0*/  FMNMX.FTZ R2, R19, R2, !PT ;  /* 0x0000000213027209 */ /* 0x000fc40007810000 */
[----:B------:R-:W-:Y:S02]  /*79b0*/  FSEL R17, R179, -INF , !P1 ;  /* 0xff800000b3117808 */ /* 0x000fe40004800000 */
        /* <DEDUP_REMOVED lines=12> */
[----:B------:R-:W-:-:S04]  /*7a80*/  FMNMX.FTZ R2, R14, R2, !PT ;  /* 0x000000020e027209 */ /* 0x000fc80007810000 */
[----:B------:R-:W-:-:S05]  /*7a90*/  FMNMX.FTZ R2, R13, R2, !PT ;  /* 0x000000020d027209 */ /* 0x000fca0007810000 */
        /* <DEDUP_REMOVED lines=11> */
[----:B------:R-:W-:-:S04]  /*7b50*/  FFMA.FTZ R12, R12, c[0x0][0x23c], -R2 ;  /* 0x00008f000c0c7a23 */ /* 0x000fc80000010802 */
[----:B------:R2:W3:Y:S01]  /*7b60*/  MUFU.EX2 R24, R12 ;  /* 0x0000000c00187308 */ /* 0x0004e20000000800 */
[----:B------:R-:W-:Y:S01]  /*7b70*/  ISETP.GE.AND P1, PT, R0, R174, PT ;  /* 0x000000ae0000720c */ /* 0x000fe20003f26270 */
[--C-:B------:R-:W-:Y:S01]  /*7b80*/  FFMA.FTZ R25, R19, c[0x0][0x23c], -R2.reuse ;  /* 0x00008f0013197a23 */ /* 0x100fe20000010802 */
[----:B------:R4:W-:Y:S01]  /*7b90*/  STL [R1+0x118], R249 ;  /* 0x000118f901007387 */ /* 0x0009e20000100800 */
[--C-:B------:R-:W-:Y:S02]  /*7ba0*/  FFMA.FTZ R65, R18, c[0x0][0x23c], -R2.reuse ;  /* 0x00008f0012417a23 */ /* 0x100fe40000010802 */
[--C-:B------:R-:W-:Y:S02]  /*7bb0*/  FFMA.FTZ R80, R17, c[0x0][0x23c], -R2.reuse ;  /* 0x00008f0011507a23 */ /* 0x100fe40000010802 */
[--C-:B------:R-:W-:Y:S02]  /*7bc0*/  FFMA.FTZ R84, R16, c[0x0][0x23c], -R2.reuse ;  /* 0x00008f0010547a23 */ /* 0x100fe40000010802 */
[----:B------:R-:W-:-:S02]  /*7bd0*/  FFMA.FTZ R85, R15, c[0x0][0x23c], -R2 ;  /* 0x00008f000f557a23 */ /* 0x000fc40000010802 */
[--C-:B------:R-:W-:Y:S02]  /*7be0*/  FFMA.FTZ R101, R14, c[0x0][0x23c], -R2.reuse ;  /* 0x00008f000e657a23 */ /* 0x100fe40000010802 */
[----:B------:R-:W-:Y:S02]  /*7bf0*/  FFMA.FTZ R112, R13, c[0x0][0x23c], -R2 ;  /* 0x00008f000d707a23 */ /* 0x000fe40000010802 */
[-C--:B-1----:R-:W-:Y:S02]  /*7c00*/  FMUL.FTZ R250, R150, R4.reuse ;  /* 0x0000000496fa7220 */ /* 0x082fe40000410000 */
[----:B------:R-:W-:Y:S02]  /*7c10*/  FMUL.FTZ R251, R151, R4 ;  /* 0x0000000497fb7220 */ /* 0x000fe40000410000 */
[----:B------:R-:W-:Y:S02]  /*7c20*/  IMAD.MOV.U32 R150, RZ, RZ, R202 ;  /* 0x000000ffff967224 */ /* 0x000fe400078e00ca */
[----:B------:R-:W-:-:S02]  /*7c30*/  IMAD.MOV.U32 R151, RZ, RZ, R200 ;  /* 0x000000ffff977224 */ /* 0x000fc400078e00c8 */
[----:B------:R-:W-:Y:S02]  /*7c40*/  IMAD.MOV.U32 R224, RZ, RZ, R218 ;  /* 0x000000ffffe07224 */ /* 0x000fe400078e00da */
[----:B------:R-:W-:Y:S02]  /*7c50*/  IMAD.MOV.U32 R225, RZ, RZ, R219 ;  /* 0x000000ffffe17224 */ /* 0x000fe400078e00db */
[-C--:B------:R-:W-:Y:S02]  /*7c60*/  FMUL.FTZ R26, R142, R4.reuse ;  /* 0x000000048e1a7220 */ /* 0x080fe40000410000 */
[-C--:B------:R-:W-:Y:S01]  /*7c70*/  FMUL.FTZ R2, R143, R4.reuse ;  /* 0x000000048f027220 */ /* 0x080fe20000410000 */
[----:B------:R-:W-:Y:S01]  /*7c80*/  ISETP.GE.AND P5, PT, R0, R175, PT ;  /* 0x000000af0000720c */ /* 0x000fe20003fa6270 */
[----:B------:R-:W-:Y:S01]  /*7c90*/  FMUL.FTZ R154, R154, R4 ;  /* 0x000000049a9a7220 */ /* 0x000fe20000410000 */
[----:B------:R-:W-:Y:S01]  /*7ca0*/  ISETP.GE.AND P4, PT, R5, R174, PT ;  /* 0x000000ae0500720c */ /* 0x000fe20003f86270 */
[----:B------:R-:W-:-:S02]  /*7cb0*/  FMUL.FTZ R155, R155, R4 ;  /* 0x000000049b9b7220 */ /* 0x000fc40000410000 */
[-C--:B------:R-:W-:Y:S02]  /*7cc0*/  FMUL.FTZ R146, R146, R4.reuse ;  /* 0x0000000492927220 */ /* 0x080fe40000410000 */
[-C--:B------:R-:W-:Y:S02]  /*7cd0*/  FMUL.FTZ R147, R147, R4.reuse ;  /* 0x0000000493937220 */ /* 0x080fe40000410000 */
[-C--:B------:R-:W-:Y:S02]  /*7ce0*/  FMUL.FTZ R129, R38, R4.reuse ;  /* 0x0000000426817220 */ /* 0x080fe40000410000 */
[-C--:B----4-:R-:W-:Y:S02]  /*7cf0*/  FMUL.FTZ R249, R39, R4.reuse ;  /* 0x0000000427f97220 */ /* 0x090fe40000410000 */
[-C--:B------:R-:W-:Y:S02]  /*7d00*/  FMUL.FTZ R27, R50, R4.reuse ;  /* 0x00000004321b7220 */ /* 0x080fe40000410000 */
[----:B--2---:R-:W-:-:S02]  /*7d10*/  FMUL.FTZ R12, R51, R4 ;  /* 0x00000004330c7220 */ /* 0x004fc40000410000 */
        /* <DEDUP_REMOVED lines=20> */
[----:B---3--:R-:W-:Y:S01]  /*7e60*/  FFMA.FTZ R97, R217, R4, R24 ;  /* 0x00000004d9617223 */ /* 0x008fe20000010018 */
[----:B------:R-:W-:Y:S02]  /*7e70*/  FSEL R4, R198, -INF , !P1 ;  /* 0xff800000c6047808 */ /* 0x000fe40004800000 */
[----:B------:R-:W-:Y:S02]  /*7e80*/  FSEL R14, R196, -INF , !P5 ;  /* 0xff800000c40e7808 */ /* 0x000fe40006800000 */
[----:B------:R-:W-:Y:S02]  /*7e90*/  ISETP.GE.AND P1, PT, R11, R174, PT ;  /* 0x000000ae0b00720c */ /* 0x000fe40003f26270 */
[----:B------:R-:W-:-:S02]  /*7ea0*/  FSEL R18, R199, -INF , !P4 ;  /* 0xff800000c7127808 */ /* 0x000fc40006000000 */
[----:B------:R-:W-:Y:S02]  /*7eb0*/  FMNMX.FTZ R0, R3, R4, !PT ;  /* 0x0000000403007209 */ /* 0x000fe40007810000 */
[-C--:B------:R-:W-:Y:S02]  /*7ec0*/  ISETP.GE.AND P5, PT, R11, R175.reuse, PT ;  /* 0x000000af0b00720c */ /* 0x080fe40003fa6270 */
[----:B------:R-:W-:Y:S02]  /*7ed0*/  ISETP.GE.AND P4, PT, R10, R174, PT ;  /* 0x000000ae0a00720c */ /* 0x000fe40003f86270 */
[----:B------:R-:W-:Y:S02]  /*7ee0*/  FSEL R17, R194, -INF , !P1 ;  /* 0xff800000c2117808 */ /* 0x000fe40004800000 */
[----:B------:R-:W-:Y:S02]  /*7ef0*/  FMNMX.FTZ R0, R18, R0, !PT ;  /* 0x0000000012007209 */ /* 0x000fe40007810000 */
[----:B------:R-:W-:Y:S01]  /*7f00*/  FSEL R19, R192, -INF , !P5 ;  /* 0xff800000c0137808 */ /* 0x000fe20006800000 */
[----:B------:R-:W-:Y:S01]  /*7f10*/  IMAD.MOV.U32 R198, RZ, RZ, R15 ;  /* 0x000000ffffc67224 */ /* 0x000fe200078e000f */
[-C--:B------:R-:W-:Y:S01]  /*7f20*/  ISETP.GE.AND P5, PT, R9, R175.reuse, PT ;  /* 0x000000af0900720c */ /* 0x080fe20003fa6270 */
[----:B------:R-:W-:Y:S01]  /*7f30*/  IMAD.MOV.U32 R199, RZ, RZ, R13 ;  /* 0x000000ffffc77224 */ /* 0x000fe200078e000d */
[----:B------:R-:W-:-:S02]  /*7f40*/  ISETP.GE.AND P6, PT, R5, R175, PT ;  /* 0x000000af0500720c */ /* 0x000fc40003fc6270 */
[----:B------:R-:W-:Y:S02]  /*7f50*/  ISETP.GE.AND P1, PT, R9, R174, PT ;  /* 0x000000ae0900720c */ /* 0x000fe40003f26270 */
[----:B------:R-:W-:Y:S02]  /*7f60*/  FSEL R15, R195, -INF , !P4 ;  /* 0xff800000c30f7808 */ /* 0x000fe40006000000 */
[----:B------:R-:W-:Y:S01]  /*7f70*/  FMNMX.FTZ R0, R17, R0, !PT ;  /* 0x0000000011007209 */ /* 0x000fe20007810000 */
[----:B------:R-:W-:Y:S01]  /*7f80*/  IMAD.MOV.U32 R119, RZ, RZ, R22 ;  /* 0x000000ffff777224 */ /* 0x000fe200078e0016 */
[----:B------:R-:W-:Y:S01]  /*7f90*/  FSEL R13, R188, -INF , !P5 ;  /* 0xff800000bc0d7808 */ /* 0x000fe20006800000 */
[----:B------:R-:W-:Y:S01]  /*7fa0*/  IMAD.MOV.U32 R188, RZ, RZ, R12 ;  /* 0x000000ffffbc7224 */ /* 0x000fe200078e000c */
[----:B------:R-:W-:Y:S01]  /*7fb0*/  FSEL R22, R197, -INF , !P6 ;  /* 0xff800000c5167808 */ /* 0x000fe20007000000 */
[----:B------:R-:W-:Y:S01]  /*7fc0*/  IMAD.MOV.U32 R130, RZ, RZ, R2 ;  /* 0x000000ffff827224 */ /* 0x000fe200078e0002 */
[----:B------:R-:W-:-:S02]  /*7fd0*/  ISETP.GE.AND P4, PT, R8, R174, PT ;  /* 0x000000ae0800720c */ /* 0x000fc40003f86270 */
[----:B------:R-:W-:Y:S02]  /*7fe0*/  FSEL R12, R190, -INF , !P1 ;  /* 0xff800000be0c7808 */ /* 0x000fe40004800000 */
[----:B------:R-:W-:Y:S02]  /*7ff0*/  FMNMX.FTZ R0, R15, R0, !PT ;  /* 0x000000000f007209 */ /* 0x000fe40007810000 */
[----:B------:R-:W-:Y:S02]  /*8000*/  ISETP.GE.AND P6, PT, R10, R175, PT ;  /* 0x000000af0a00720c */ /* 0x000fe40003fc6270 */
[----:B------:R-:W-:Y:S02]  /*8010*/  FMNMX.FTZ R2, R134, R14, !PT ;  /* 0x0000000e86027209 */ /* 0x000fe40007810000 */
[----:B------:R-:W-:Y:S02]  /*8020*/  ISETP.GE.AND P1, PT, R7, R174, PT ;  /* 0x000000ae0700720c */ /* 0x000fe40003f26270 */
[----:B------:R-:W-:-:S02]  /*8030*/  FSEL R10, R191, -INF , !P4 ;  /* 0xff800000bf0a7808 */ /* 0x000fc40006000000 */
[----:B------:R-:W-:Y:S02]  /*8040*/  FMNMX.FTZ R0, R12, R0, !PT ;  /* 0x000000000c007209 */ /* 0x000fe40007810000 */
[----:B------:R-:W-:Y:S02]  /*8050*/  FSEL R16, R193, -INF , !P6 ;  /* 0xff800000c1107808 */ /* 0x000fe40007000000 */
[----:B------:R-:W-:Y:S02]  /*8060*/  FMNMX.FTZ R2, R22, R2, !PT ;  /* 0x0000000216027209 */ /* 0x000fe40007810000 */
[-C--:B------:R-:W-:Y:S02]  /*8070*/  ISETP.GE.AND P6, PT, R8, R175.reuse, PT ;  /* 0x000000af0800720c */ /* 0x080fe40003fc6270 */
[----:B------:R-:W-:Y:S02]  /*8080*/  ISETP.GE.AND P5, PT, R7, R175, PT ;  /* 0x000000af0700720c */ /* 0x000fe40003fa6270 */
[----:B------:R-:W-:-:S02]  /*8090*/  ISETP.GE.AND P4, PT, R6, R174, PT ;  /* 0x000000ae0600720c */ /* 0x000fc40003f86270 */
[----:B------:R-:W-:Y:S02]  /*80a0*/  FSEL R7, R186, -INF , !P1 ;  /* 0xff800000ba077808 */ /* 0x000fe40004800000 */
[----:B------:R-:W-:Y:S02]  /*80b0*/  FMNMX.FTZ R0, R10, R0, !PT ;  /* 0x000000000a007209 */ /* 0x000fe40007810000 */
[----:B------:R-:W-:Y:S02]  /*80c0*/  FMNMX.FTZ R2, R19, R2, !PT ;  /* 0x0000000213027209 */ /* 0x000fe40007810000 */
[----:B------:R-:W-:Y:S02]  /*80d0*/  FSEL R11, R189, -INF , !P6 ;  /* 0xff800000bd0b7808 */ /* 0x000fe40007000000 */
[----:B------:R-:W-:Y:S02]  /*80e0*/  ISETP.GE.AND P6, PT, R6, R175, PT ;  /* 0x000000af0600720c */ /* 0x000fe40003fc6270 */
[----:B------:R-:W-:-:S02]  /*80f0*/  FSEL R6, R187, -INF , !P4 ;  /* 0xff800000bb067808 */ /* 0x000fc40006000000 */
[----:B------:R-:W-:Y:S02]  /*8100*/  FMNMX.FTZ R0, R7, R0, !PT ;  /* 0x0000000007007209 */ /* 0x000fe40007810000 */
[----:B------:R-:W-:Y:S02]  /*8110*/  FMNMX.FTZ R2, R16, R2, !PT ;  /* 0x0000000210027209 */ /* 0x000fe40007810000 */
[----:B------:R-:W-:Y:S02]  /*8120*/  FMNMX.FTZ R0, R6, R0, !PT ;  /* 0x0000000006007209 */ /* 0x000fe40007810000 */
[----:B------:R-:W-:Y:S02]  /*8130*/  FMNMX.FTZ R2, R13, R2, !PT ;  /* 0x000000020d027209 */ /* 0x000fe40007810000 */
[----:B------:R-:W-:Y:S01]  /*8140*/  FSEL R9, R184, -INF , !P5 ;  /* 0xff800000b8097808 */ /* 0x000fe20006800000 */
[----:B------:R-:W1:Y:S01]  /*8150*/  SHFL.BFLY PT, R5, R0, 0x2, 0x1f ;  /* 0x0c401f0000057f89 */ /* 0x000e6200000e0000 */
[----:B------:R-:W-:-:S02]  /*8160*/  FMNMX.FTZ R2, R11, R2, !PT ;  /* 0x000000020b027209 */ /* 0x000fc40007810000 */
[----:B------:R-:W-:Y:S02]  /*8170*/  FSEL R8, R185, -INF , !P6 ;  /* 0xff800000b9087808 */ /* 0x000fe40007000000 */
[----:B------:R-:W-:-:S04]  /*8180*/  FMNMX.FTZ R2, R9, R2, !PT ;  /* 0x0000000209027209 */ /* 0x000fc80007810000 */
[----:B------:R-:W-:Y:S01]  /*8190*/  FMNMX.FTZ R2, R8, R2, !PT ;  /* 0x0000000208027209 */ /* 0x000fe20007810000 */
[----:B------:R-:W-:-:S04]  /*81a0*/  IMAD.MOV.U32 R217, RZ, RZ, R23 ;  /* 0x000000ffffd97224 */ /* 0x000fc800078e0017 */
[----:B------:R-:W2:Y:S01]  /*81b0*/  SHFL.BFLY PT, R23, R2, 0x2, 0x1f ;  /* 0x0c401f0002177f89 */ /* 0x000ea200000e0000 */
[----:B-1----:R-:W-:-:S05]  /*81c0*/  FMNMX.FTZ R0, R0, R5, !PT ;  /* 0x0000000500007209 */ /* 0x002fca0007810000 */
[----:B------:R-:W1:Y:S01]  /*81d0*/  SHFL.BFLY PT, R5, R0, 0x1, 0x1f ;  /* 0x0c201f0000057f89 */ /* 0x000e6200000e0000 */
[----:B--2---:R-:W-:-:S05]  /*81e0*/  FMNMX.FTZ R2, R2, R23, !PT ;  /* 0x0000001702027209 */ /* 0x004fca0007810000 */
[----:B------:R-:W2:Y:S01]  /*81f0*/  SHFL.BFLY PT, R23, R2, 0x1, 0x1f ;  /* 0x0c201f0002177f89 */ /* 0x000ea200000e0000 */
[----:B------:R-:W-:Y:S01]  /*8200*/  IMAD.MOV.U32 R189, RZ, RZ, R232 ;  /* 0x000000ffffbd7224 */ /* 0x000fe200078e00e8 */
[----:B-1----:R-:W-:-:S04]  /*8210*/  FMNMX.FTZ R232, R0, R5, !PT ;  /* 0x0000000500e87209 */ /* 0x002fc80007810000 */
[C---:B------:R-:W-:Y:S01]  /*8220*/  FSETP.NEU.FTZ.AND P1, PT, R232.reuse, -INF , PT ;  /* 0xff800000e800780b */ /* 0x040fe20003f3d000 */
[----:B------:R-:W-:-:S03]  /*8230*/  FMUL.FTZ R0, R232, c[0x0][0x23c] ;  /* 0x00008f00e8007a20 */ /* 0x000fc60000410000 */
[----:B------:R-:W-:Y:S01]  /*8240*/  FSEL R5, R232, RZ, P1 ;  /* 0x000000ffe8057208 */ /* 0x000fe20000800000 */
[----:B------:R-:W-:-:S04]  /*8250*/  IMAD.MOV.U32 R195, RZ, RZ, R233 ;  /* 0x000000ffffc37224 */ /* 0x000fc800078e00e9 */
[----:B------:R-:W-:Y:S01]  /*8260*/  FADD.FTZ R3, R3, -R5 ;  /* 0x8000000503037221 */ /* 0x000fe20000010000 */
[----:B--2---:R-:W-:Y:S02]  /*8270*/  FMNMX.FTZ R233, R2, R23, !PT ;  /* 0x0000001702e97209 */ /* 0x004fe40007810000 */
[----:B------:R-:W-:Y:S01]  /*8280*/  FSEL R2, R0, RZ, P1 ;  /* 0x000000ff00027208 */ /* 0x000fe20000800000 */
[----:B------:R-:W-:-:S04]  /*8290*/  FMUL.FTZ R3, R3, c[0x0][0x23c] ;  /* 0x00008f0003037a20 */ /* 0x000fc80000410000 */
[--C-:B------:R-:W-:Y:S02]  /*82a0*/  FFMA.FTZ R0, R4, c[0x0][0x23c], -R2.reuse ;  /* 0x00008f0004007a23 */ /* 0x100fe40000010802 */
[----:B------:R-:W-:Y:S01]  /*82b0*/  FFMA.FTZ R4, R18, c[0x0][0x23c], -R2 ;  /* 0x00008f0012047a23 */ /* 0x000fe20000010802 */
[----:B------:R-:W-:Y:S01]  /*82c0*/  MUFU.EX2 R3, R3 ;  /* 0x0000000300037308 */ /* 0x000fe20000000800 */
[----:B------:R-:W-:-:S07]  /*82d0*/  FSETP.NEU.FTZ.AND P6, PT, R233, -INF , PT ;  /* 0xff800000e900780b */ /* 0x000fce0003fdd000 */
[----:B------:R1:W2:Y:S08]  /*82e0*/  MUFU.EX2 R5, R0 ;  /* 0x0000000000057308 */ /* 0x0002b00000000800 */
[----:B------:R-:W3:Y:S01]  /*82f0*/  MUFU.EX2 R4, R4 ;  /* 0x0000000400047308 */ /* 0x000ee20000000800 */
[----:B-1----:R-:W-:-:S05]  /*8300*/  FMUL.FTZ R0, R233, c[0x0][0x23c] ;  /* 0x00008f00e9007a20 */ /* 0x002fca0000410000 */
[----:B------:R-:W-:Y:S01]  /*8310*/  FSEL R0, R0, RZ, P6 ;  /* 0x000000ff00007208 */ /* 0x000fe20003000000 */
[----:B------:R-:W-:Y:S01]  /*8320*/  IMAD.MOV.U32 R194, RZ, RZ, R69 ;  /* 0x000000ffffc27224 */ /* 0x000fe200078e0045 */
[----:B------:R-:W-:-:S03]  /*8330*/  ULOP3.LUT UR4, UR32, UR31, URZ, 0x3c, !UPT ;  /* 0x0000001f20047292 */ /* 0x000fc6000f8e3c3f */
[--C-:B------:R-:W-:Y:S02]  /*8340*/  FFMA.FTZ R23, R14, c[0x0][0x23c], -R0.reuse ;  /* 0x00008f000e177a23 */ /* 0x100fe40000010800 */
[--C-:B------:R-:W-:Y:S02]  /*8350*/  FFMA.FTZ R55, R22, c[0x0][0x23c], -R0.reuse ;  /* 0x00008f0016377a23 */ /* 0x100fe40000010800 */
[--C-:B------:R-:W-:Y:S02]  /*8360*/  FFMA.FTZ R67, R19, c[0x0][0x23c], -R0.reuse ;  /* 0x00008f0013437a23 */ /* 0x100fe40000010800 */
[--C-:B------:R-:W-:Y:S02]  /*8370*/  FFMA.FTZ R69, R16, c[0x0][0x23c], -R0.reuse ;  /* 0x00008f0010457a23 */ /* 0x100fe40000010800 */
[--C-:B------:R-:W-:Y:S02]  /*8380*/  FFMA.FTZ R81, R13, c[0x0][0x23c], -R0.reuse ;  /* 0x00008f000d517a23 */ /* 0x100fe40000010800 */
[----:B------:R-:W-:-:S02]  /*8390*/  FFMA.FTZ R82, R11, c[0x0][0x23c], -R0 ;  /* 0x00008f000b527a23 */ /* 0x000fc40000010800 */
[--C-:B------:R-:W-:Y:S02]  /*83a0*/  FFMA.FTZ R86, R9, c[0x0][0x23c], -R0.reuse ;  /* 0x00008f0009567a23 */ /* 0x100fe40000010800 */
[----:B------:R-:W-:Y:S02]  /*83b0*/  FFMA.FTZ R83, R8, c[0x0][0x23c], -R0 ;  /* 0x00008f0008537a23 */ /* 0x000fe40000010800 */
[----:B--2---:R-:W-:-:S04]  /*83c0*/  FFMA.FTZ R0, R231, R3, R5 ;  /* 0x00000003e7007223 */ /* 0x004fc80000010005 */
[----:B---3--:R-:W-:Y:S01]  /*83d0*/  FADD.FTZ R11, R4, R0 ;  /* 0x00000000040b7221 */ /* 0x008fe20000010000 */
[----:B------:R-:W-:-:S05]  /*83e0*/  LOP3.LUT R0, R235, UR4, RZ, 0x3c, !PT ;  /* 0x00000004eb007c12 */ /* 0x000fca000f8e3cff */
[----:B------:R-:W-:Y:S01]  /*83f0*/  IMAD.WIDE.U32 R114, R0, -0x326172a9, RZ ;  /* 0xcd9e8d5700727825 */ /* 0x000fe200078e00ff */
[----:B------:R-:W-:-:S04]  /*8400*/  F2FP.BF16.PACK_AB R100, R4, R5 ;  /* 0x000000050464723e */ /* 0x000fc800000010ff */
[----:B------:R-:W-:-:S05]  /*8410*/  LOP3.LUT R0, R115, UR14, R222, 0x96, !PT ;  /* 0x0000000e73007c12 */ /* 0x000fca000f8e96de */
[----:B------:R-:W-:-:S05]  /*8420*/  IMAD.WIDE.U32 R4, R0, -0x2daee0ad, RZ ;  /* 0xd2511f5300047825 */ /* 0x000fca00078e00ff */
[----:B------:R-:W-:Y:S01]  /*8430*/  LOP3.LUT R0, R5, UR12, R224, 0x96, !PT ;  /* 0x0000000c05007c12 */ /* 0x000fe2000f8e96e0 */
[--C-:B------:R-:W-:Y:S02]  /*8440*/  FFMA.FTZ R87, R7, c[0x0][0x23c], -R2.reuse ;  /* 0x00008f0007577a23 */ /* 0x100fe40000010802 */
[----:B------:R-:W-:Y:S02]  /*8450*/  FFMA.FTZ R96, R6, c[0x0][0x23c], -R2 ;  /* 0x00008f0006607a23 */ /* 0x000fe40000010802 */
[----:B------:R-:W-:Y:S01]  /*8460*/  IMAD.WIDE.U32 R6, R0, -0x326172a9, RZ ;  /* 0xcd9e8d5700067825 */ /* 0x000fe200078e00ff */
[----:B------:R-:W-:-:S03]  /*8470*/  LOP3.LUT R0, R247, UR13, R114, 0x96, !PT ;  /* 0x0000000df7007c12 */ /* 0x000fc6000f8e9672 */
[--C-:B------:R-:W-:Y:S02]  /*8480*/  FFMA.FTZ R98, R12, c[0x0][0x23c], -R2.reuse ;  /* 0x00008f000c627a23 */ /* 0x100fe40000010802 */
[--C-:B------:R-:W-:Y:S02]  /*8490*/  FFMA.FTZ R9, R17, c[0x0][0x23c], -R2.reuse ;  /* 0x00008f0011097a23 */ /* 0x100fe40000010802 */
[--C-:B------:R-:W-:Y:S02]  /*84a0*/  FFMA.FTZ R15, R15, c[0x0][0x23c], -R2.reuse ;  /* 0x00008f000f0f7a23 */ /* 0x100fe40000010802 */
[----:B------:R-:W-:Y:S01]  /*84b0*/  FFMA.FTZ R99, R10, c[0x0][0x23c], -R2 ;  /* 0x00008f000a637a23 */ /* 0x000fe20000010802 */
[----:B------:R-:W-:Y:S01]  /*84c0*/  LOP3.LUT R2, R7, UR11, R246, 0x96, !PT ;  /* 0x0000000b07027c12 */ /* 0x000fe2000f8e96f6 */
[----:B------:R-:W-:-:S05]  /*84d0*/  IMAD.WIDE.U32 R12, R0, -0x2daee0ad, RZ ;  /* 0xd2511f53000c7825 */ /* 0x000fca00078e00ff */
[----:B------:R-:W-:Y:S01]  /*84e0*/  LOP3.LUT R0, R13, UR10, R4, 0x96, !PT ;  /* 0x0000000a0d007c12 */ /* 0x000fe2000f8e9604 */
[----:B------:R-:W-:-:S05]  /*84f0*/  IMAD.WIDE.U32 R4, R2, -0x2daee0ad, RZ ;  /* 0xd2511f5302047825 */ /* 0x000fca00078e00ff */
[----:B------:R-:W-:Y:S01]  /*8500*/  LOP3.LUT R2, R5, UR8, R12, 0x96, !PT ;  /* 0x0000000805027c12 */ /* 0x000fe2000f8e960c */
[----:B------:R-:W-:-:S05]  /*8510*/  IMAD.WIDE.U32 R12, R0, -0x326172a9, RZ ;  /* 0xcd9e8d57000c7825 */ /* 0x000fca00078e00ff */
[----:B------:R-:W-:Y:S01]  /*8520*/  LOP3.LUT R0, R13, UR9, R6, 0x96, !PT ;  /* 0x000000090d007c12 */ /* 0x000fe2000f8e9606 */
[----:B------:R-:W-:Y:S01]  /*8530*/  IMAD.MOV.U32 R190, RZ, RZ, R27 ;  /* 0x000000ffffbe7224 */ /* 0x000fe200078e001b */
[----:B------:R-:W1:Y:S01]  /*8540*/  LDC.U8 R113, c[0x0][0x2d8] ;  /* 0x0000b600ff717b82 */ /* 0x000e620000000000 */
[----:B------:R-:W-:Y:S02]  /*8550*/  IMAD.MOV.U32 R186, RZ, RZ, R26 ;  /* 0x000000ffffba7224 */ /* 0x000fe400078e001a */
[----:B------:R-:W-:-:S05]  /*8560*/  IMAD.WIDE.U32 R26, R0, -0x2daee0ad, RZ ;  /* 0xd2511f53001a7825 */ /* 0x000fca00078e00ff */
[----:B------:R-:W-:Y:S01]  /*8570*/  LOP3.LUT R0, R27, UR6, R4, 0x96, !PT ;  /* 0x000000061b007c12 */ /* 0x000fe2000f8e9604 */
[----:B------:R-:W-:-:S04]  /*8580*/  IMAD.WIDE.U32 R6, R2, -0x326172a9, RZ ;  /* 0xcd9e8d5702067825 */ /* 0x000fc800078e00ff */
[----:B------:R-:W-:-:S05]  /*8590*/  IMAD.WIDE.U32 R4, R0, -0x326172a9, RZ ;  /* 0xcd9e8d5700047825 */ /* 0x000fca00078e00ff */
[----:B------:R-:W-:Y:S02]  /*85a0*/  LOP3.LUT R0, R5, UR15, R6, 0x96, !PT ;  /* 0x0000000f05007c12 */ /* 0x000fe4000f8e9606 */
[----:B------:R2:W3:Y:S02]  /*85b0*/  MUFU.EX2 R6, R9 ;  /* 0x0000000900067308 */ /* 0x0004e40000000800 */
[----:B------:R-:W-:-:S04]  /*85c0*/  LOP3.LUT R2, R0, 0xff, RZ, 0xc0, !PT ;  /* 0x000000ff00027812 */ /* 0x000fc800078ec0ff */
[----:B-1----:R-:W-:Y:S02]  /*85d0*/  ISETP.GE.U32.AND P5, PT, R113, R2, PT ;  /* 0x000000027100720c */ /* 0x002fe40003fa6070 */
[----:B------:R-:W1:Y:S01]  /*85e0*/  MUFU.EX2 R8, R133 ;  /* 0x0000008500087308 */ /* 0x000e620000000800 */
[----:B--2---:R-:W-:-:S07]  /*85f0*/  LOP3.LUT R9, R0, 0xffff, RZ, 0xc0, !PT ;  /* 0x0000ffff00097812 */ /* 0x004fce00078ec0ff */
[----:B------:R-:W2:Y:S01]  /*8600*/  MUFU.EX2 R2, R15 ;  /* 0x0000000f00027308 */ /* 0x000ea20000000800 */
[----:B------:R-:W-:-:S04]  /*8610*/  SHF.R.U32.HI R9, RZ, 0x8, R9 ;  /* 0x00000008ff097819 */ /* 0x000fc80000011609 */
[----:B------:R-:W-:-:S04]  /*8620*/  LOP3.LUT R9, R9, 0xffff, RZ, 0xc0, !PT ;  /* 0x0000ffff09097812 */ /* 0x000fc800078ec0ff */
[----:B------:R-:W-:Y:S01]  /*8630*/  ISETP.GE.U32.AND P4, PT, R113, R9, PT ;  /* 0x000000097100720c */ /* 0x000fe20003f86070 */
[----:B---3--:R-:W-:Y:S02]  /*8640*/  FADD.FTZ R9, R6, R11 ;  /* 0x0000000b06097221 */ /* 0x008fe40000010000 */
[----:B------:R-:W3:Y:S01]  /*8650*/  MUFU.EX2 R11, R25 ;  /* 0x00000019000b7308 */ /* 0x000ee20000000800 */
[----:B-1----:R-:W-:Y:S01]  /*8660*/  FADD.FTZ R10, R8, R52 ;  /* 0x00000034080a7221 */ /* 0x002fe20000010000 */
[----:B------:R-:W-:Y:S01]  /*8670*/  PRMT R17, R64, 0x7610, R17 ;  /* 0x0000761040117816 */ /* 0x000fe20000000011 */
[C---:B--2---:R-:W-:Y:S01]  /*8680*/  FADD.FTZ R52, R2.reuse, R9 ;  /* 0x0000000902347221 */ /* 0x044fe20000010000 */
[----:B------:R-:W-:Y:S02]  /*8690*/  F2FP.BF16.PACK_AB R27, R2, R6 ;  /* 0x00000006021b723e */ /* 0x000fe400000010ff */
[--C-:B------:R-:W-:Y:S02]  /*86a0*/  SHF.R.U32.HI R2, RZ, 0x18, R0.reuse ;  /* 0x00000018ff027819 */ /* 0x100fe40000011600 */
[----:B------:R-:W-:Y:S01]  /*86b0*/  SHF.R.U32.HI R0, RZ, 0x10, R0 ;  /* 0x00000010ff007819 */ /* 0x000fe20000011600 */
[----:B------:R-:W-:Y:S01]  /*86c0*/  @!P5 HFMA2.BF16_V2 R48, -RZ.H0_H0, RZ.H0_H0, -R17.H0_H0 ;  /* 0x200000ffff30d231 */ /* 0x000fe20000340911 */
[----:B------:R-:W-:-:S02]  /*86d0*/  PRMT R14, R64, 0x7632, R14 ;  /* 0x00007632400e7816 */ /* 0x000fc4000000000e */
[----:B------:R-:W-:Y:S02]  /*86e0*/  LOP3.LUT R0, R0, 0xff, RZ, 0xc0, !PT ;  /* 0x000000ff00007812 */ /* 0x000fe400078ec0ff */
[----:B------:R-:W-:Y:S02]  /*86f0*/  ISETP.GE.U32.AND P1, PT, R113, R2, PT ;  /* 0x000000027100720c */ /* 0x000fe40003f26070 */
[----:B------:R-:W-:Y:S02]  /*8700*/  PRMT R103, R17, 0x5410, R14 ;  /* 0x0000541011677816 */ /* 0x000fe4000000000e */
[----:B------:R-:W-:Y:S02]  /*8710*/  @!P5 PRMT R17, R48, 0x5410, RZ ;  /* 0x000054103011d816 */ /* 0x000fe400000000ff */
[----:B------:R-:W-:Y:S02]  /*8720*/  ISETP.GE.U32.AND P5, PT, R113, R0, PT ;  /* 0x000000007100720c */ /* 0x000fe40003fa6070 */
[----:B---3--:R-:W-:-:S02]  /*8730*/  F2FP.BF16.PACK_AB R0, R11, R24 ;  /* 0x000000180b00723e */ /* 0x008fc400000010ff */
[----:B------:R-:W-:Y:S02]  /*8740*/  LOP3.LUT R2, R4, 0xffff, RZ, 0xc0, !PT ;  /* 0x0000ffff04027812 */ /* 0x000fe400078ec0ff */
[C---:B------:R-:W-:Y:S02]  /*8750*/  PRMT R15, R0.reuse, 0x7632, R15 ;  /* 0x00007632000f7816 */ /* 0x040fe4000000000f */
[----:B------:R-:W-:Y:S02]  /*8760*/  SHF.R.U32.HI R5, RZ, 0x8, R2 ;  /* 0x00000008ff057819 */ /* 0x000fe40000011602 */
[----:B------:R-:W-:Y:S01]  /*8770*/  LOP3.LUT R12, R7, UR7, R12, 0x96, !PT ;  /* 0x00000007070c7c12 */ /* 0x000fe2000f8e960c */
[----:B------:R-:W-:Y:S01]  /*8780*/  @!P1 HFMA2.BF16_V2 R50, -RZ.H0_H0, RZ.H0_H0, -R15.H0_H0 ;  /* 0x200000ffff329231 */ /* 0x000fe2000034090f */
[----:B------:R-:W1:Y:S01]  /*8790*/  MUFU.EX2 R7, R135 ;  /* 0x0000008700077308 */ /* 0x000e620000000800 */
[----:B------:R-:W-:Y:S02]  /*87a0*/  PRMT R16, R0, 0x7610, R16 ;  /* 0x0000761000107816 */ /* 0x000fe40000000010 */
[----:B------:R-:W-:-:S02]  /*87b0*/  LOP3.LUT R0, R5, 0xffff, RZ, 0xc0, !PT ;  /* 0x0000ffff05007812 */ /* 0x000fc400078ec0ff */
[----:B------:R-:W-:-:S03]  /*87c0*/  PRMT R102, R16, 0x5410, R15 ;  /* 0x0000541010667816 */ /* 0x000fc6000000000f */
[----:B------:R-:W2:Y:S01]  /*87d0*/  MUFU.EX2 R2, R136 ;  /* 0x0000008800027308 */ /* 0x000ea20000000800 */
[----:B------:R-:W-:Y:S02]  /*87e0*/  @!P1 PRMT R15, R50, 0x5410, RZ ;  /* 0x00005410320f9816 */ /* 0x000fe400000000ff */
[----:B------:R-:W-:Y:S01]  /*87f0*/  ISETP.GE.U32.AND P1, PT, R113, R0, PT ;  /* 0x000000007100720c */ /* 0x000fe20003f26070 */
[----:B------:R-:W-:-:S04]  /*8800*/  @!P4 HFMA2.BF16_V2 R49, -RZ.H0_H0, RZ.H0_H0, -R14.H0_H0 ;  /* 0x200000ffff31c231 */ /* 0x000fc8000034090e */
[----:B------:R-:W3:Y:S01]  /*8810*/  MUFU.EX2 R0, R137 ;  /* 0x0000008900007308 */ /* 0x000ee20000000800 */
[----:B------:R-:W-:Y:S01]  /*8820*/  LOP3.LUT R6, R4, 0xff, RZ, 0xc0, !PT ;  /* 0x000000ff04067812 */ /* 0x000fe200078ec0ff */
[----:B-1----:R-:W-:Y:S01]  /*8830*/  FADD.FTZ R10, R7, R10 ;  /* 0x0000000a070a7221 */ /* 0x002fe20000010000 */
[----:B------:R-:W-:Y:S02]  /*8840*/  @!P4 PRMT R14, R49, 0x5410, RZ ;  /* 0x00005410310ec816 */ /* 0x000fe400000000ff */
[----:B------:R-:W-:Y:S02]  /*8850*/  ISETP.GE.U32.AND P4, PT, R113, R6, PT ;  /* 0x000000067100720c */ /* 0x000fe40003f86070 */
[----:B------:R-:W-:Y:S02]  /*8860*/  F2FP.BF16.PACK_AB R7, R7, R8 ;  /* 0x000000080707723e */ /* 0x000fe400000010ff */
[--C-:B------:R-:W-:Y:S02]  /*8870*/  SHF.R.U32.HI R5, RZ, 0x18, R4.reuse ;  /* 0x00000018ff057819 */ /* 0x100fe40000011604 */
[----:B------:R-:W-:Y:S01]  /*8880*/  SHF.R.U32.HI R9, RZ, 0x10, R4 ;  /* 0x00000010ff097819 */ /* 0x000fe20000011604 */
[----:B--2---:R-:W-:Y:S01]  /*8890*/  FADD.FTZ R4, R2, R10 ;  /* 0x0000000a02047221 */ /* 0x004fe20000010000 */
[----:B------:R-:W1:Y:S01]  /*88a0*/  MUFU.EX2 R6, R176 ;  /* 0x000000b000067308 */ /* 0x000e620000000800 */
[----:B------:R-:W-:-:S02]  /*88b0*/  PRMT R19, R7, 0x7610, R19 ;  /* 0x0000761007137816 */ /* 0x000fc40000000013 */
[----:B------:R-:W-:Y:S01]  /*88c0*/  PRMT R18, R7, 0x7632, R18 ;  /* 0x0000763207127816 */ /* 0x000fe20000000012 */
[C---:B---3--:R-:W-:Y:S01]  /*88d0*/  FADD.FTZ R7, R0.reuse, R4 ;  /* 0x0000000400077221 */ /* 0x048fe20000010000 */
[----:B------:R-:W-:Y:S01]  /*88e0*/  F2FP.BF16.PACK_AB R8, R0, R2 ;  /* 0x000000020008723e */ /* 0x000fe200000010ff */
[----:B------:R-:W-:Y:S02]  /*88f0*/  @!P5 HFMA2.BF16_V2 R51, -RZ.H0_H0, RZ.H0_H0, -R16.H0_H0 ;  /* 0x200000ffff33d231 */ /* 0x000fe40000340910 */
[----:B------:R-:W2:Y:S01]  /*8900*/  MUFU.EX2 R0, R177 ;  /* 0x000000b100007308 */ /* 0x000ea20000000800 */
[----:B------:R-:W-:Y:S02]  /*8910*/  @!P4 HFMA2.BF16_V2 R54, -RZ.H0_H0, RZ.H0_H0, -R19.H0_H0 ;  /* 0x200000ffff36c231 */ /* 0x000fe40000340913 */
[----:B------:R-:W-:Y:S02]  /*8920*/  @!P5 PRMT R16, R51, 0x5410, RZ ;  /* 0x000054103310d816 */ /* 0x000fe400000000ff */
[----:B------:R-:W-:Y:S01]  /*8930*/  ISETP.GE.U32.AND P5, PT, R113, R5, PT ;  /* 0x000000057100720c */ /* 0x000fe20003fa6070 */
[----:B------:R-:W-:Y:S01]  /*8940*/  IMAD.WIDE.U32 R4, R12, -0x2daee0ad, RZ ;  /* 0xd2511f530c047825 */ /* 0x000fe200078e00ff */
[----:B------:R-:W-:Y:S01]  /*8950*/  LOP3.LUT R2, R9, 0xff, RZ, 0xc0, !PT ;  /* 0x000000ff09027812 */ /* 0x000fe200078ec0ff */
[----:B------:R-:W-:Y:S01]  /*8960*/  MUFU.EX2 R22, R65 ;  /* 0x0000004100167308 */ /* 0x000fe20000000800 */
[----:B------:R-:W-:Y:S01]  /*8970*/  PRMT R64, R19, 0x5410, R18 ;  /* 0x0000541013407816 */ /* 0x000fe20000000012 */
[----:B-1----:R-:W-:Y:S01]  /*8980*/  FADD.FTZ R7, R6, R7 ;  /* 0x0000000706077221 */ /* 0x002fe20000010000 */
[----:B------:R-:W-:-:S02]  /*8990*/  @!P4 PRMT R19, R54, 0x5410, RZ ;  /* 0x000054103613c816 */ /* 0x000fc400000000ff */
[----:B------:R-:W-:-:S03]  /*89a0*/  ISETP.GE.U32.AND P4, PT, R113, R2, PT ;  /* 0x000000027100720c */ /* 0x000fc60003f86070 */
[----:B------:R-:W1:Y:S01]  /*89b0*/  MUFU.EX2 R24, R80 ;  /* 0x0000005000187308 */ /* 0x000e620000000800 */
[----:B------:R-:W-:Y:S01]  /*89c0*/  LOP3.LUT R2, R5, UR16, R26, 0x96, !PT ;  /* 0x0000001005027c12 */ /* 0x000fe2000f8e961a */
[C---:B--2---:R-:W-:Y:S01]  /*89d0*/  FADD.FTZ R242, R0.reuse, R7 ;  /* 0x0000000700f27221 */ /* 0x044fe20000010000 */
[----:B------:R-:W-:Y:S02]  /*89e0*/  F2FP.BF16.PACK_AB R12, R0, R6 ;  /* 0x00000006000c723e */ /* 0x000fe400000010ff */
[----:B------:R-:W-:Y:S01]  /*89f0*/  LOP3.LUT R0, R2, 0xff, RZ, 0xc0, !PT ;  /* 0x000000ff02007812 */ /* 0x000fe200078ec0ff */
[----:B------:R-:W-:Y:S01]  /*8a00*/  @!P1 HFMA2.BF16_V2 R53, -RZ.H0_H0, RZ.H0_H0, -R18.H0_H0 ;  /* 0x200000ffff359231 */ /* 0x000fe20000340912 */
[----:B------:R-:W-:Y:S02]  /*8a10*/  FSEL R6, R233, RZ, P6 ;  /* 0x000000ffe9067208 */ /* 0x000fe40003000000 */
[----:B------:R-:W-:Y:S02]  /*8a20*/  ISETP.GE.U32.AND P6, PT, R113, R0, PT ;  /* 0x000000007100720c */ /* 0x000fe40003fc6070 */
[----:B------:R-:W-:-:S02]  /*8a30*/  SHF.R.U32.HI R0, RZ, 0x18, R2 ;  /* 0x00000018ff007819 */ /* 0x000fc40000011602 */
[----:B------:R-:W-:Y:S02]  /*8a40*/  @!P1 PRMT R18, R53, 0x5410, RZ ;  /* 0x0000541035129816 */ /* 0x000fe400000000ff */
[----:B------:R-:W-:Y:S01]  /*8a50*/  ISETP.GE.U32.AND P1, PT, R113, R0, PT ;  /* 0x000000007100720c */ /* 0x000fe20003f26070 */
[----:B------:R-:W-:Y:S01]  /*8a60*/  FADD.FTZ R6, R134, -R6 ;  /* 0x8000000686067221 */ /* 0x000fe20000010000 */
[----:B-1----:R-:W-:-:S04]  /*8a70*/  F2FP.BF16.PACK_AB R0, R24, R22 ;  /* 0x000000161800723e */ /* 0x002fc800000010ff */
[C---:B------:R-:W-:Y:S02]  /*8a80*/  PRMT R183, R0.reuse, 0x7610, R183 ;  /* 0x0000761000b77816 */ /* 0x040fe400000000b7 */
[----:B------:R-:W-:Y:S01]  /*8a90*/  PRMT R182, R0, 0x7632, R182 ;  /* 0x0000763200b67816 */ /* 0x000fe200000000b6 */
[----:B------:R-:W-:-:S06]  /*8aa0*/  FMUL.FTZ R0, R6, c[0x0][0x23c] ;  /* 0x00008f0006007a20 */ /* 0x000fcc0000410000 */
[----:B------:R-:W1:Y:S01]  /*8ab0*/  MUFU.EX2 R0, R0 ;  /* 0x0000000000007308 */ /* 0x000e620000000800 */
[----:B------:R-:W-:Y:S02]  /*8ac0*/  IMAD.MOV.U32 R246, RZ, RZ, R224 ;  /* 0x000000fffff67224 */ /* 0x000fe400078e00e0 */
[----:B------:R-:W-:Y:S02]  /*8ad0*/  IMAD.MOV.U32 R247, RZ, RZ, R225 ;  /* 0x000000fffff77224 */ /* 0x000fe400078e00e1 */
[-C--:B-1----:R-:W-:Y:S02]  /*8ae0*/  FMUL.FTZ R224, R92, R0.reuse ;  /* 0x000000005ce07220 */ /* 0x082fe40000410000 */
[-C--:B------:R-:W-:Y:S02]  /*8af0*/  FMUL.FTZ R225, R93, R0.reuse ;  /* 0x000000005de17220 */ /* 0x080fe40000410000 */
[-C--:B------:R-:W-:Y:S01]  /*8b00*/  FMUL.FTZ R192, R72, R0.reuse ;  /* 0x0000000048c07220 */ /* 0x080fe20000410000 */
[----:B------:R-:W2:Y:S01]  /*8b10*/  LDL.LU.64 R92, [R1+0x8] ;  /* 0x00000800015c7983 */ /* 0x000ea20000300a00 */
[----:B------:R-:W-:-:S03]  /*8b20*/  FMUL.FTZ R193, R73, R0 ;  /* 0x0000000049c17220 */ /* 0x000fc60000410000 */
[----:B------:R-:W3:Y:S01]  /*8b30*/  LDL.LU.64 R72, [R1] ;  /* 0x0000000001487983 */ /* 0x000ee20000300a00 */
[----:B------:R-:W1:Y:S08]  /*8b40*/  MUFU.EX2 R10, R23 ;  /* 0x00000017000a7308 */ /* 0x000e700000000800 */
[----:B------:R-:W-:Y:S08]  /*8b50*/  MUFU.EX2 R23, R84 ;  /* 0x0000005400177308 */ /* 0x000ff00000000800 */
[----:B------:R-:W4:Y:S01]  /*8b60*/  MUFU.EX2 R241, R85 ;  /* 0x0000005500f17308 */ /* 0x000f220000000800 */
[----:B------:R-:W-:Y:S01]  /*8b70*/  IMAD.MOV.U32 R191, RZ, RZ, R140 ;  /* 0x000000ffffbf7224 */ /* 0x000fe200078e008c */
[----:B------:R-:W-:Y:S01]  /*8b80*/  SHF.R.U32.HI R6, RZ, 0x10, R2 ;  /* 0x00000010ff067819 */ /* 0x000fe20000011602 */
[-C--:B-1----:R-:W-:Y:S01]  /*8b90*/  FFMA.FTZ R25, R230, R0.reuse, R10 ;  /* 0x00000000e6197223 */ /* 0x082fe2000001000a */
[----:B------:R-:W-:Y:S01]  /*8ba0*/  @!P4 HFMA2.BF16_V2 R66, -RZ.H0_H0, RZ.H0_H0, -R183.H0_H0 ;  /* 0x200000ffff42c231 */ /* 0x000fe200003409b7 */
[-C--:B------:R-:W-:Y:S01]  /*8bb0*/  FMUL.FTZ R168, R168, R0.reuse ;  /* 0x00000000a8a87220 */ /* 0x080fe20000410000 */
[----:B------:R-:W-:Y:S01]  /*8bc0*/  LOP3.LUT R2, R2, 0xffff, RZ, 0xc0, !PT ;  /* 0x0000ffff02027812 */ /* 0x000fe200078ec0ff */
        /* <DEDUP_REMOVED lines=27> */
[----:B----4-:R-:W-:Y:S02]  /*8d80*/  F2FP.BF16.PACK_AB R0, R241, R23 ;  /* 0x00000017f100723e */ /* 0x010fe400000010ff */
[----:B------:R-:W-:Y:S02]  /*8d90*/  LOP3.LUT R6, R6, 0xff, RZ, 0xc0, !PT ;  /* 0x000000ff06067812 */ /* 0x000fe400078ec0ff */
[----:B------:R-:W-:Y:S02]  /*8da0*/  PRMT R50, R183, 0x5410, R182 ;  /* 0x00005410b7327816 */ /* 0x000fe400000000b6 */
[----:B------:R-:W-:Y:S02]  /*8db0*/  SHF.R.U32.HI R2, RZ, 0x8, R2 ;  /* 0x00000008ff027819 */ /* 0x000fe40000011602 */
[----:B------:R-:W-:Y:S01]  /*8dc0*/  PRMT R178, R0, 0x7632, R178 ;  /* 0x0000763200b27816 */ /* 0x000fe200000000b2 */
[----:B------:R-:W-:Y:S01]  /*8dd0*/  @!P5 HFMA2.BF16_V2 R68, -RZ.H0_H0, RZ.H0_H0, -R182.H0_H0 ;  /* 0x200000ffff44d231 */ /* 0x000fe200003409b6 */
[----:B------:R-:W-:Y:S01]  /*8de0*/  @!P4 PRMT R183, R66, 0x5410, RZ ;  /* 0x0000541042b7c816 */ /* 0x000fe200000000ff */
[----:B------:R-:W-:Y:S01]  /*8df0*/  IMAD.WIDE.U32 R48, R252, -0x326172a9, RZ ;  /* 0xcd9e8d57fc307825 */ /* 0x000fe200078e00ff */
[----:B------:R-:W-:Y:S01]  /*8e00*/  ISETP.GE.U32.AND P4, PT, R113, R6, PT ;  /* 0x000000067100720c */ /* 0x000fe20003f86070 */
[----:B------:R-:W-:Y:S01]  /*8e10*/  @!P1 HFMA2.BF16_V2 R44, -RZ.H0_H0, RZ.H0_H0, -R178.H0_H0 ;  /* 0x200000ffff2c9231 */ /* 0x000fe200003409b2 */
[----:B------:R-:W-:-:S02]  /*8e20*/  LOP3.LUT R2, R2, 0xffff, RZ, 0xc0, !PT ;  /* 0x0000ffff02027812 */ /* 0x000fc400078ec0ff */
[----:B------:R-:W-:Y:S02]  /*8e30*/  PRMT R179, R0, 0x7610, R179 ;  /* 0x0000761000b37816 */ /* 0x000fe400000000b3 */
[----:B------:R-:W-:Y:S02]  /*8e40*/  @!P5 PRMT R182, R68, 0x5410, RZ ;  /* 0x0000541044b6d816 */ /* 0x000fe400000000ff */
[----:B------:R-:W-:Y:S02]  /*8e50*/  LOP3.LUT R0, R4, 0xff, RZ, 0xc0, !PT ;  /* 0x000000ff04007812 */ /* 0x000fe400078ec0ff */
[----:B------:R-:W-:Y:S02]  /*8e60*/  ISETP.GE.U32.AND P5, PT, R113, R2, PT ;  /* 0x000000027100720c */ /* 0x000fe40003fa6070 */
[----:B------:R-:W-:Y:S02]  /*8e70*/  LOP3.LUT R7, R115, UR14, R48, 0x96, !PT ;  /* 0x0000000e73077c12 */ /* 0x000fe4000f8e9630 */
[----:B------:R-:W-:-:S02]  /*8e80*/  PRMT R48, R179, 0x5410, R178 ;  /* 0x00005410b3307816 */ /* 0x000fc400000000b2 */
[----:B------:R-:W-:Y:S02]  /*8e90*/  LOP3.LUT R2, R4, 0xffff, RZ, 0xc0, !PT ;  /* 0x0000ffff04027812 */ /* 0x000fe400078ec0ff */
[----:B------:R-:W-:Y:S02]  /*8ea0*/  @!P1 PRMT R178, R44, 0x5410, RZ ;  /* 0x000054102cb29816 */ /* 0x000fe400000000ff */
[----:B------:R-:W-:Y:S02]  /*8eb0*/  PRMT R181, R8, 0x7610, R181 ;  /* 0x0000761008b57816 */ /* 0x000fe400000000b5 */
[----:B------:R-:W-:Y:S02]  /*8ec0*/  ISETP.GE.U32.AND P1, PT, R113, R0, PT ;  /* 0x000000007100720c */ /* 0x000fe40003f26070 */
[--C-:B------:R-:W-:Y:S02]  /*8ed0*/  SHF.R.U32.HI R6, RZ, 0x18, R4.reuse ;  /* 0x00000018ff067819 */ /* 0x100fe40000011604 */
[----:B------:R-:W-:-:S02]  /*8ee0*/  SHF.R.U32.HI R0, RZ, 0x10, R4 ;  /* 0x00000010ff007819 */ /* 0x000fc40000011604 */
[----:B------:R-:W-:Y:S01]  /*8ef0*/  SHF.R.U32.HI R4, RZ, 0x8, R2 ;  /* 0x00000008ff047819 */ /* 0x000fe20000011602 */
[----:B------:R-:W-:Y:S01]  /*8f00*/  @!P4 HFMA2.BF16_V2 R45, -RZ.H0_H0, RZ.H0_H0, -R179.H0_H0 ;  /* 0x200000ffff2dc231 */ /* 0x000fe200003409b3 */
[----:B------:R-:W-:Y:S01]  /*8f10*/  PRMT R180, R8, 0x7632, R180 ;  /* 0x0000763208b47816 */ /* 0x000fe200000000b4 */
[----:B------:R-:W-:Y:S01]  /*8f20*/  @!P6 HFMA2.BF16_V2 R37, -RZ.H0_H0, RZ.H0_H0, -R181.H0_H0 ;  /* 0x200000ffff25e231 */ /* 0x000fe200003409b5 */
[----:B------:R-:W-:Y:S02]  /*8f30*/  LOP3.LUT R2, R0, 0xff, RZ, 0xc0, !PT ;  /* 0x000000ff00027812 */ /* 0x000fe400078ec0ff */
[----:B------:R-:W-:Y:S01]  /*8f40*/  LOP3.LUT R0, R4, 0xffff, RZ, 0xc0, !PT ;  /* 0x0000ffff04007812 */ /* 0x000fe200078ec0ff */
[----:B------:R-:W-:Y:S01]  /*8f50*/  IMAD.MOV.U32 R76, RZ, RZ, R246 ;  /* 0x000000ffff4c7224 */ /* 0x000fe200078e00f6 */
[----:B------:R-:W-:Y:S01]  /*8f60*/  PRMT R49, R181, 0x5410, R180 ;  /* 0x00005410b5317816 */ /* 0x000fe200000000b4 */
[----:B------:R-:W-:Y:S01]  /*8f70*/  IMAD.MOV.U32 R77, RZ, RZ, R247 ;  /* 0x000000ffff4d7224 */ /* 0x000fe200078e00f7 */
[----:B------:R-:W-:Y:S01]  /*8f80*/  @!P4 PRMT R179, R45, 0x5410, RZ ;  /* 0x000054102db3c816 */ /* 0x000fe200000000ff */
[----:B------:R-:W-:Y:S01]  /*8f90*/  IMAD.MOV.U32 R9, RZ, RZ, R191 ;  /* 0x000000ffff097224 */ /* 0x000fe200078e00bf */
[----:B------:R-:W-:Y:S01]  /*8fa0*/  @!P6 PRMT R181, R37, 0x5410, RZ ;  /* 0x0000541025b5e816 */ /* 0x000fe200000000ff */
[----:B------:R-:W-:Y:S01]  /*8fb0*/  IMAD.MOV.U32 R66, RZ, RZ, R189 ;  /* 0x000000ffff427224 */ /* 0x000fe200078e00bd */
[----:B------:R-:W-:Y:S01]  /*8fc0*/  ISETP.GE.U32.AND P4, PT, R113, R0, PT ;  /* 0x000000007100720c */ /* 0x000fe20003f86070 */
[----:B------:R-:W-:-:S02]  /*8fd0*/  IMAD.MOV.U32 R80, RZ, RZ, R190 ;  /* 0x000000ffff507224 */ /* 0x000fc400078e00be */
[----:B------:R-:W-:Y:S01]  /*8fe0*/  IMAD.MOV.U32 R68, RZ, RZ, R188 ;  /* 0x000000ffff447224 */ /* 0x000fe200078e00bc */
[----:B------:R-:W-:Y:S01]  /*8ff0*/  ISETP.GE.U32.AND P6, PT, R113, R2, PT ;  /* 0x000000027100720c */ /* 0x000fe20003fc6070 */
        /* <DEDUP_REMOVED lines=45> */
[----:B------:R-:W-:Y:S01]  /*92d0*/  IMAD.WIDE.U32 R2, R7, -0x2daee0ad, RZ ;  /* 0xd2511f5307027825 */ /* 0x000fe200078e00ff */
[----:B------:R-:W-:-:S05]  /*92e0*/  @!P5 HFMA2.BF16_V2 R38, -RZ.H0_H0, RZ.H0_H0, -R180.H0_H0 ;  /* 0x200000ffff26d231 */ /* 0x000fca00003409b4 */
[----:B------:R-:W-:Y:S02]  /*92f0*/  @!P5 PRMT R180, R38, 0x5410, RZ ;  /* 0x0000541026b4d816 */ /* 0x000fe400000000ff */
[----:B------:R-:W-:Y:S01]  /*9300*/  ISETP.GE.U32.AND P5, PT, R113, R6, PT ;  /* 0x000000067100720c */ /* 0x000fe20003fa6070 */
[----:B------:R-:W-:Y:S02]  /*9310*/  IMAD.MOV.U32 R85, RZ, RZ, R68 ;  /* 0x000000ffff557224 */ /* 0x000fe400078e0044 */
[----:B------:R-:W-:Y:S02]  /*9320*/  IMAD.MOV.U32 R68, RZ, RZ, R9 ;  /* 0x000000ffff447224 */ /* 0x000fe400078e0009 */
[----:B------:R-:W-:Y:S01]  /*9330*/  IMAD.MOV.U32 R230, RZ, RZ, R13 ;  /* 0x000000ffffe67224 */ /* 0x000fe200078e000d */
[C---:B------:R-:W-:Y:S02]  /*9340*/  PRMT R177, R12.reuse, 0x7610, R177 ;  /* 0x000076100cb17816 */ /* 0x040fe400000000b1 */
[----:B------:R-:W-:-:S03]  /*9350*/  PRMT R176, R12, 0x7632, R176 ;  /* 0x000076320cb07816 */ /* 0x000fc600000000b0 */
[----:B------:R-:W-:Y:S01]  /*9360*/  @!P1 HFMA2.BF16_V2 R34, -RZ.H0_H0, RZ.H0_H0, -R177.H0_H0 ;  /* 0x200000ffff229231 */ /* 0x000fe200003409b1 */
[----:B---3--:R-:W-:Y:S02]  /*9370*/  LOP3.LUT R0, R73, UR13, R114, 0x96, !PT ;  /* 0x0000000d49007c12 */ /* 0x008fe4000f8e9672 */
[----:B--2---:R-:W-:-:S03]  /*9380*/  LOP3.LUT R3, R3, UR12, R92, 0x96, !PT ;  /* 0x0000000c03037c12 */ /* 0x004fc6000f8e965c */
[----:B------:R-:W-:-:S04]  /*9390*/  IMAD.WIDE.U32 R4, R0, -0x2daee0ad, RZ ;  /* 0xd2511f5300047825 */ /* 0x000fc800078e00ff */
[----:B------:R-:W-:Y:S01]  /*93a0*/  IMAD.WIDE.U32 R6, R3, -0x326172a9, RZ ;  /* 0xcd9e8d5703067825 */ /* 0x000fe200078e00ff */
[----:B------:R-:W-:-:S04]  /*93b0*/  LOP3.LUT R2, R5, UR10, R2, 0x96, !PT ;  /* 0x0000000a05027c12 */ /* 0x000fc8000f8e9602 */
[----:B------:R-:W-:Y:S01]  /*93c0*/  LOP3.LUT R0, R7, UR11, R72, 0x96, !PT ;  /* 0x0000000b07007c12 */ /* 0x000fe2000f8e9648 */
[----:B------:R-:W-:-:S05]  /*93d0*/  IMAD.WIDE.U32 R2, R2, -0x326172a9, RZ ;  /* 0xcd9e8d5702027825 */ /* 0x000fca00078e00ff */
[----:B------:R-:W-:Y:S01]  /*93e0*/  LOP3.LUT R3, R3, UR9, R6, 0x96, !PT ;  /* 0x0000000903037c12 */ /* 0x000fe2000f8e9606 */
[----:B------:R-:W-:-:S04]  /*93f0*/  IMAD.WIDE.U32 R6, R0, -0x2daee0ad, RZ ;  /* 0xd2511f5300067825 */ /* 0x000fc800078e00ff */
[----:B------:R-:W-:Y:S01]  /*9400*/  IMAD.WIDE.U32 R8, R3, -0x2daee0ad, RZ ;  /* 0xd2511f5303087825 */ /* 0x000fe200078e00ff */
[----:B------:R-:W-:-:S04]  /*9410*/  LOP3.LUT R0, R7, UR8, R4, 0x96, !PT ;  /* 0x0000000807007c12 */ /* 0x000fc8000f8e9604 */
[----:B------:R-:W-:Y:S01]  /*9420*/  LOP3.LUT R3, R9, UR6, R6, 0x96, !PT ;  /* 0x0000000609037c12 */ /* 0x000fe2000f8e9606 */
[----:B------:R-:W-:-:S05]  /*9430*/  IMAD.WIDE.U32 R4, R0, -0x326172a9, RZ ;  /* 0xcd9e8d5700047825 */ /* 0x000fca00078e00ff */
[----:B------:R-:W-:Y:S01]  /*9440*/  LOP3.LUT R13, R5, UR7, R2, 0x96, !PT ;  /* 0x00000007050d7c12 */ /* 0x000fe2000f8e9602 */
[----:B------:R-:W-:-:S05]  /*9450*/  IMAD.WIDE.U32 R2, R3, -0x326172a9, RZ ;  /* 0xcd9e8d5703027825 */ /* 0x000fca00078e00ff */
[----:B------:R-:W-:-:S04]  /*9460*/  LOP3.LUT R4, R3, UR15, R4, 0x96, !PT ;  /* 0x0000000f03047c12 */ /* 0x000fc8000f8e9604 */
[----:B------:R-:W-:-:S04]  /*9470*/  LOP3.LUT R0, R4, 0xffff, RZ, 0xc0, !PT ;  /* 0x0000ffff04007812 */ /* 0x000fc800078ec0ff */
[----:B------:R-:W-:Y:S01]  /*9480*/  SHF.R.U32.HI R0, RZ, 0x8, R0 ;  /* 0x00000008ff007819 */ /* 0x000fe20000011600 */
[----:B------:R-:W-:-:S03]  /*9490*/  IMAD.MOV.U32 R72, RZ, RZ, R130 ;  /* 0x000000ffff487224 */ /* 0x000fc600078e0082 */
[----:B------:R-:W-:Y:S01]  /*94a0*/  LOP3.LUT R0, R0, 0xffff, RZ, 0xc0, !PT ;  /* 0x0000ffff00007812 */ /* 0x000fe200078ec0ff */
[----:B------:R-:W-:Y:S01]  /*94b0*/  IMAD.MOV.U32 R130, RZ, RZ, R129 ;  /* 0x000000ffff827224 */ /* 0x000fe200078e0081 */
[----:B------:R-:W-:Y:S01]  /*94c0*/  PRMT R37, R177, 0x5410, R176 ;  /* 0x00005410b1257816 */ /* 0x000fe200000000b0 */
[----:B------:R-:W-:Y:S01]  /*94d0*/  IMAD.MOV.U32 R129, RZ, RZ, R240 ;  /* 0x000000ffff817224 */ /* 0x000fe200078e00f0 */
[----:B------:R-:W-:Y:S01]  /*94e0*/  @!P1 PRMT R177, R34, 0x5410, RZ ;  /* 0x0000541022b19816 */ /* 0x000fe200000000ff */
[----:B------:R-:W-:Y:S01]  /*94f0*/  IMAD.MOV.U32 R93, RZ, RZ, R235 ;  /* 0x000000ffff5d7224 */ /* 0x000fe200078e00eb */
[----:B------:R-:W-:Y:S01]  /*9500*/  MUFU.EX2 R240, R112 ;  /* 0x0000007000f07308 */ /* 0x000fe20000000800 */
[----:B------:R-:W-:-:S07]  /*9510*/  ISETP.GE.U32.AND P1, PT, R113, R0, PT ;  /* 0x000000007100720c */ /* 0x000fce0003f26070 */
[----:B------:R-:W1:Y:S01]  /*9520*/  MUFU.EX2 R235, R101 ;  /* 0x0000006500eb7308 */ /* 0x000e620000000800 */
[----:B------:R-:W-:-:S07]  /*9530*/  @!P4 HFMA2.BF16_V2 R35, -RZ.H0_H0, RZ.H0_H0, -R176.H0_H0 ;  /* 0x200000ffff23c231 */ /* 0x000fce00003409b0 */
[----:B------:R-:W2:Y:S01]  /*9540*/  MUFU.EX2 R0, R55 ;  /* 0x0000003700007308 */ /* 0x000ea20000000800 */
[----:B------:R-:W-:Y:S02]  /*9550*/  LOP3.LUT R5, R4, 0xff, RZ, 0xc0, !PT ;  /* 0x000000ff04057812 */ /* 0x000fe400078ec0ff */
[----:B------:R-:W-:Y:S02]  /*9560*/  @!P4 PRMT R176, R35, 0x5410, RZ ;  /* 0x0000541023b0c816 */ /* 0x000fe400000000ff */
[----:B------:R-:W-:Y:S02]  /*9570*/  ISETP.GE.U32.AND P4, PT, R113, R5, PT ;  /* 0x000000057100720c */ /* 0x000fe40003f86070 */
[----:B-1----:R-:W-:-:S04]  /*9580*/  F2FP.BF16.PACK_AB R5, R240, R235 ;  /* 0x000000ebf005723e */ /* 0x002fc800000010ff */
[C---:B------:R-:W-:Y:S02]  /*9590*/  PRMT R139, R5.reuse, 0x7610, R139 ;  /* 0x00007610058b7816 */ /* 0x040fe4000000008b */
[----:B--2---:R-:W-:Y:S02]  /*95a0*/  F2FP.BF16.PACK_AB R6, R0, R10 ;  /* 0x0000000a0006723e */ /* 0x004fe400000010ff */
[----:B------:R-:W-:Y:S02]  /*95b0*/  PRMT R138, R5, 0x7632, R138 ;  /* 0x00007632058a7816 */ /* 0x000fe4000000008a */
[C---:B------:R-:W-:Y:S01]  /*95c0*/  PRMT R12, R6.reuse, 0x7632, R12 ;  /* 0x00007632060c7816 */ /* 0x040fe2000000000c */
[----:B------:R-:W-:Y:S01]  /*95d0*/  @!P6 HFMA2.BF16_V2 R41, -RZ.H0_H0, RZ.H0_H0, -R139.H0_H0 ;  /* 0x200000ffff29e231 */ /* 0x000fe2000034098b */
[----:B------:R-:W-:Y:S01]  /*95e0*/  PRMT R5, R6, 0x7610, R5 ;  /* 0x0000761006057816 */ /* 0x000fe20000000005 */
[----:B------:R-:W-:Y:S01]  /*95f0*/  @!P5 HFMA2.BF16_V2 R40, -RZ.H0_H0, RZ.H0_H0, -R138.H0_H0 ;  /* 0x200000ffff28d231 */ /* 0x000fe2000034098a */
[----:B------:R-:W-:Y:S01]  /*9600*/  LOP3.LUT R6, R2, 0xff, RZ, 0xc0, !PT ;  /* 0x000000ff02067812 */ /* 0x000fe200078ec0ff */
[----:B------:R-:W-:Y:S01]  /*9610*/  @!P1 HFMA2.BF16_V2 R36, -RZ.H0_H0, RZ.H0_H0, -R12.H0_H0 ;  /* 0x200000ffff249231 */ /* 0x000fe2000034090c */
[----:B------:R-:W-:-:S02]  /*9620*/  PRMT R38, R139, 0x5410, R138 ;  /* 0x000054108b267816 */ /* 0x000fc4000000008a */
[----:B------:R-:W-:Y:S02]  /*9630*/  @!P6 PRMT R139, R41, 0x5410, RZ ;  /* 0x00005410298be816 */ /* 0x000fe400000000ff */
[----:B------:R-:W-:Y:S02]  /*9640*/  SHF.R.U32.HI R7, RZ, 0x18, R2 ;  /* 0x00000018ff077819 */ /* 0x000fe40000011602 */
[----:B------:R-:W-:Y:S02]  /*9650*/  PRMT R41, R5, 0x5410, R12 ;  /* 0x0000541005297816 */ /* 0x000fe4000000000c */
[----:B------:R-:W-:Y:S02]  /*9660*/  LOP3.LUT R3, R2, 0xffff, RZ, 0xc0, !PT ;  /* 0x0000ffff02037812 */ /* 0x000fe400078ec0ff */
[----:B------:R-:W-:Y:S01]  /*9670*/  @!P1 PRMT R12, R36, 0x5410, RZ ;  /* 0x00005410240c9816 */ /* 0x000fe200000000ff */
[----:B------:R-:W-:Y:S01]  /*9680*/  MUFU.EX2 R10, R69 ;  /* 0x00000045000a7308 */ /* 0x000fe20000000800 */
[----:B------:R-:W-:-:S02]  /*9690*/  @!P5 PRMT R138, R40, 0x5410, RZ ;  /* 0x00005410288ad816 */ /* 0x000fc400000000ff */
[C---:B------:R-:W-:Y:S02]  /*96a0*/  ISETP.GE.U32.AND P1, PT, R113.reuse, R6, PT ;  /* 0x000000067100720c */ /* 0x040fe40003f26070 */
[----:B------:R-:W-:Y:S02]  /*96b0*/  SHF.R.U32.HI R2, RZ, 0x10, R2 ;  /* 0x00000010ff027819 */ /* 0x000fe40000011602 */
[----:B------:R-:W-:Y:S01]  /*96c0*/  ISETP.GE.U32.AND P5, PT, R113, R7, PT ;  /* 0x000000077100720c */ /* 0x000fe20003fa6070 */
[----:B------:R-:W1:Y:S01]  /*96d0*/  MUFU.EX2 R6, R67 ;  /* 0x0000004300067308 */ /* 0x000e620000000800 */
[----:B------:R-:W-:Y:S01]  /*96e0*/  SHF.R.U32.HI R7, RZ, 0x8, R3 ;  /* 0x00000008ff077819 */ /* 0x000fe20000011603 */
[----:B------:R-:W-:Y:S01]  /*96f0*/  @!P4 HFMA2.BF16_V2 R39, -RZ.H0_H0, RZ.H0_H0, -R5.H0_H0 ;  /* 0x200000ffff27c231 */ /* 0x000fe20000340905 */
[----:B------:R-:W-:Y:S02]  /*9700*/  LOP3.LUT R3, R2, 0xff, RZ, 0xc0, !PT ;  /* 0x000000ff02037812 */ /* 0x000fe400078ec0ff */
[----:B------:R-:W-:-:S02]  /*9710*/  LOP3.LUT R2, R7, 0xffff, RZ, 0xc0, !PT ;  /* 0x0000ffff07027812 */ /* 0x000fc400078ec0ff */
[----:B------:R-:W-:Y:S02]  /*9720*/  @!P4 PRMT R5, R39, 0x5410, RZ ;  /* 0x000054102705c816 */ /* 0x000fe400000000ff */
[C---:B------:R-:W-:Y:S02]  /*9730*/  ISETP.GE.U32.AND P6, PT, R113.reuse, R3, PT ;  /* 0x000000037100720c */ /* 0x040fe40003fc6070 */
[----:B------:R-:W-:Y:S01]  /*9740*/  ISETP.GE.U32.AND P4, PT, R113, R2, PT ;  /* 0x000000027100720c */ /* 0x000fe20003f86070 */
[----:B------:R-:W-:-:S04]  /*9750*/  IMAD.WIDE.U32 R2, R13, -0x2daee0ad, RZ ;  /* 0xd2511f530d027825 */ /* 0x000fc800078e00ff */
[----:B------:R-:W-:Y:S01]  /*9760*/  FADD.FTZ R9, R0, R25 ;  /* 0x0000001900097221 */ /* 0x000fe20000010000 */
[----:B------:R-:W-:Y:S02]  /*9770*/  LOP3.LUT R0, R3, UR16, R8, 0x96, !PT ;  /* 0x0000001003007c12 */ /* 0x000fe4000f8e9608 */
[----:B-1----:R-:W-:Y:S02]  /*9780*/  F2FP.BF16.PACK_AB R8, R10, R6 ;  /* 0x000000060a08723e */ /* 0x002fe400000010ff */
[----:B------:R-:W-:Y:S01]  /*9790*/  LOP3.LUT R7, R0, 0xffff, RZ, 0xc0, !PT ;  /* 0x0000ffff00077812 */ /* 0x000fe200078ec0ff */
[----:B------:R-:W-:Y:S01]  /*97a0*/  IMAD.MOV.U32 R92, RZ, RZ, R234 ;  /* 0x000000ffff5c7224 */ /* 0x000fe200078e00ea */
[C---:B------:R-:W-:Y:S01]  /*97b0*/  PRMT R137, R8.reuse, 0x7610, R137 ;  /* 0x0000761008897816 */ /* 0x040fe20000000089 */
[----:B------:R-:W-:Y:S01]  /*97c0*/  MUFU.EX2 R234, R82 ;  /* 0x0000005200ea7308 */ /* 0x000fe20000000800 */
[----:B------:R-:W-:Y:S02]  /*97d0*/  PRMT R136, R8, 0x7632, R136 ;  /* 0x0000763208887816 */ /* 0x000fe40000000088 */
[----:B------:R-:W-:Y:S01]  /*97e0*/  SHF.R.U32.HI R7, RZ, 0x8, R7 ;  /* 0x00000008ff077819 */ /* 0x000fe20000011607 */
[----:B------:R-:W-:-:S04]  /*97f0*/  @!P1 HFMA2.BF16_V2 R42, -RZ.H0_H0, RZ.H0_H0, -R137.H0_H0 ;  /* 0x200000ffff2a9231 */ /* 0x000fc80000340989 */
[----:B------:R-:W1:Y:S01]  /*9800*/  MUFU.EX2 R8, R81 ;  /* 0x0000005100087308 */ /* 0x000e620000000800 */
[----:B------:R-:W-:Y:S02]  /*9810*/  LOP3.LUT R7, R7, 0xffff, RZ, 0xc0, !PT ;  /* 0x0000ffff07077812 */ /* 0x000fe400078ec0ff */
[----:B------:R-:W-:Y:S01]  /*9820*/  PRMT R40, R137, 0x5410, R136 ;  /* 0x0000541089287816 */ /* 0x000fe20000000088 */
[----:B------:R-:W-:Y:S01]  /*9830*/  @!P4 HFMA2.BF16_V2 R43, -RZ.H0_H0, RZ.H0_H0, -R136.H0_H0 ;  /* 0x200000ffff2bc231 */ /* 0x000fe20000340988 */
[----:B------:R-:W-:Y:S02]  /*9840*/  @!P1 PRMT R137, R42, 0x5410, RZ ;  /* 0x000054102a899816 */ /* 0x000fe400000000ff */
[----:B------:R-:W-:Y:S01]  /*9850*/  ISETP.GE.U32.AND P1, PT, R113, R7, PT ;  /* 0x000000077100720c */ /* 0x000fe20003f26070 */
[----:B------:R-:W-:Y:S01]  /*9860*/  FADD.FTZ R7, R6, R9 ;  /* 0x0000000906077221 */ /* 0x000fe20000010000 */
[----:B------:R-:W-:Y:S02]  /*9870*/  LOP3.LUT R6, R0, 0xff, RZ, 0xc0, !PT ;  /* 0x000000ff00067812 */ /* 0x000fe400078ec0ff */
[----:B------:R-:W-:-:S02]  /*9880*/  @!P4 PRMT R136, R43, 0x5410, RZ ;  /* 0x000054102b88c816 */ /* 0x000fc400000000ff */
[----:B------:R-:W-:Y:S02]  /*9890*/  ISETP.GE.U32.AND P4, PT, R113, R6, PT ;  /* 0x000000067100720c */ /* 0x000fe40003f86070 */
[C---:B------:R-:W-:Y:S02]  /*98a0*/  PRMT R135, R27.reuse, 0x7610, R135 ;  /* 0x000076101b877816 */ /* 0x040fe40000000087 */
[----:B-1----:R-:W-:Y:S02]  /*98b0*/  F2FP.BF16.PACK_AB R6, R234, R8 ;  /* 0x00000008ea06723e */ /* 0x002fe400000010ff */
[----:B------:R-:W-:Y:S01]  /*98c0*/  PRMT R134, R27, 0x7632, R134 ;  /* 0x000076321b867816 */ /* 0x000fe20000000086 */
[----:B------:R-:W-:Y:S01]  /*98d0*/  @!P6 HFMA2.BF16_V2 R46, -RZ.H0_H0, RZ.H0_H0, -R135.H0_H0 ;  /* 0x200000ffff2ee231 */ /* 0x000fe20000340987 */
[C---:B------:R-:W-:Y:S02]  /*98e0*/  PRMT R132, R6.reuse, 0x7632, R132 ;  /* 0x0000763206847816 */ /* 0x040fe40000000084 */
[----:B------:R-:W-:Y:S01]  /*98f0*/  PRMT R133, R6, 0x7610, R133 ;  /* 0x0000761006857816 */ /* 0x000fe20000000085 */
[----:B------:R-:W-:Y:S01]  /*9900*/  IMAD.MOV.U32 R94, RZ, RZ, R76 ;  /* 0x000000ffff5e7224 */ /* 0x000fe200078e004c */
[----:B------:R-:W-:Y:S01]  /*9910*/  LOP3.LUT R6, R2, 0xff, RZ, 0xc0, !PT ;  /* 0x000000ff02067812 */ /* 0x000fe200078ec0ff */
[----:B------:R-:W-:Y:S01]  /*9920*/  IMAD.MOV.U32 R76, RZ, RZ, R230 ;  /* 0x000000ffff4c7224 */ /* 0x000fe200078e00e6 */
[----:B------:R-:W-:Y:S01]  /*9930*/  PRMT R39, R135, 0x5410, R134 ;  /* 0x0000541087277816 */ /* 0x000fe20000000086 */
[----:B------:R-:W-:Y:S01]  /*9940*/  IMAD.MOV.U32 R44, RZ, RZ, R231 ;  /* 0x000000ffff2c7224 */ /* 0x000fe200078e00e7 */
[----:B------:R-:W-:Y:S01]  /*9950*/  @!P1 HFMA2.BF16_V2 R47, -RZ.H0_H0, RZ.H0_H0, -R132.H0_H0 ;  /* 0x200000ffff2f9231 */ /* 0x000fe20000340984 */
[----:B------:R-:W-:Y:S01]  /*9960*/  @!P6 PRMT R135, R46, 0x5410, RZ ;  /* 0x000054102e87e816 */ /* 0x000fe200000000ff */
[----:B------:R-:W-:Y:S01]  /*9970*/  MUFU.EX2 R230, R86 ;  /* 0x0000005600e67308 */ /* 0x000fe20000000800 */
[----:B------:R-:W-:-:S02]  /*9980*/  ISETP.GE.U32.AND P6, PT, R113, R6, PT ;  /* 0x000000067100720c */ /* 0x000fc40003fc6070 */
[----:B------:R-:W-:Y:S02]  /*9990*/  SHF.R.U32.HI R6, RZ, 0x18, R2 ;  /* 0x00000018ff067819 */ /* 0x000fe40000011602 */
[----:B------:R-:W-:-:S03]  /*99a0*/  LOP3.LUT R3, R2, 0xffff, RZ, 0xc0, !PT ;  /* 0x0000ffff02037812 */ /* 0x000fc600078ec0ff */
[----:B------:R-:W1:Y:S01]  /*99b0*/  MUFU.EX2 R231, R83 ;  /* 0x0000005300e77308 */ /* 0x000e620000000800 */
[----:B------:R-:W-:Y:S02]  /*99c0*/  PRMT R67, R133, 0x5410, R132 ;  /* 0x0000541085437816 */ /* 0x000fe40000000084 */
[----:B------:R-:W-:Y:S02]  /*99d0*/  @!P1 PRMT R132, R47, 0x5410, RZ ;  /* 0x000054102f849816 */ /* 0x000fe400000000ff */
[----:B------:R-:W-:Y:S02]  /*99e0*/  SHF.R.U32.HI R2, RZ, 0x10, R2 ;  /* 0x00000010ff027819 */ /* 0x000fe40000011602 */
[----:B------:R-:W-:Y:S02]  /*99f0*/  ISETP.GE.U32.AND P1, PT, R113, R6, PT ;  /* 0x000000067100720c */ /* 0x000fe40003f26070 */
[----:B------:R-:W-:Y:S01]  /*9a00*/  SHF.R.U32.HI R6, RZ, 0x8, R3 ;  /* 0x00000008ff067819 */ /* 0x000fe20000011603 */
[----:B------:R-:W-:Y:S01]  /*9a10*/  @!P5 HFMA2.BF16_V2 R57, -RZ.H0_H0, RZ.H0_H0, -R134.H0_H0 ;  /* 0x200000ffff39d231 */ /* 0x000fe20000340986 */
[----:B------:R-:W-:-:S02]  /*9a20*/  LOP3.LUT R3, R2, 0xff, RZ, 0xc0, !PT ;  /* 0x000000ff02037812 */ /* 0x000fc400078ec0ff */
[----:B------:R-:W-:Y:S02]  /*9a30*/  LOP3.LUT R2, R6, 0xffff, RZ, 0xc0, !PT ;  /* 0x0000ffff06027812 */ /* 0x000fe400078ec0ff */
[----:B------:R-:W-:Y:S02]  /*9a40*/  @!P5 PRMT R134, R57, 0x5410, RZ ;  /* 0x000054103986d816 */ /* 0x000fe400000000ff */
[----:B------:R-:W-:Y:S02]  /*9a50*/  ISETP.GE.U32.AND P5, PT, R113, R2, PT ;  /* 0x000000027100720c */ /* 0x000fe40003fa6070 */
[----:B-1----:R-:W-:Y:S01]  /*9a60*/  F2FP.BF16.PACK_AB R2, R231, R230 ;  /* 0x000000e6e702723e */ /* 0x002fe200000010ff */
[----:B------:R-:W-:Y:S02]  /*9a70*/  IMAD.MOV.U32 R78, RZ, RZ, R222 ;  /* 0x000000ffff4e7224 */ /* 0x000fe400078e00de */
[----:B------:R-:W-:Y:S01]  /*9a80*/  IMAD.MOV.U32 R79, RZ, RZ, R223 ;  /* 0x000000ffff4f7224 */ /* 0x000fe200078e00df */
[C---:B------:R-:W-:Y:S01]  /*9a90*/  PRMT R35, R2.reuse, 0x7610, R35 ;  /* 0x0000761002237816 */ /* 0x040fe20000000023 */
[----:B------:R-:W-:Y:S01]  /*9aa0*/  MUFU.EX2 R223, R87 ;  /* 0x0000005700df7308 */ /* 0x000fe20000000800 */
[----:B------:R-:W-:Y:S01]  /*9ab0*/  FADD.FTZ R11, R11, R97 ;  /* 0x000000610b0b7221 */ /* 0x000fe20000010000 */
[----:B------:R-:W-:Y:S01]  /*9ac0*/  PRMT R34, R2, 0x7632, R34 ;  /* 0x0000763202227816 */ /* 0x000fe20000000022 */
[----:B------:R-:W-:-:S02]  /*9ad0*/  @!P4 HFMA2.BF16_V2 R56, -RZ.H0_H0, RZ.H0_H0, -R133.H0_H0 ;  /* 0x200000ffff38c231 */ /* 0x000fc40000340985 */
[----:B------:R-:W-:-:S03]  /*9ae0*/  @!P6 HFMA2.BF16_V2 R58, -RZ.H0_H0, RZ.H0_H0, -R35.H0_H0 ;  /* 0x200000ffff3ae231 */ /* 0x000fc60000340923 */
[----:B------:R-:W1:Y:S01]  /*9af0*/  MUFU.EX2 R222, R96 ;  /* 0x0000006000de7308 */ /* 0x000e620000000800 */
[----:B------:R-:W-:Y:S01]  /*9b00*/  IMAD.MOV.U32 R95, RZ, RZ, R77 ;  /* 0x000000ffff5f7224 */ /* 0x000fe200078e004d */
[----:B------:R-:W-:Y:S01]  /*9b10*/  SHF.R.U32.HI R2, RZ, 0x18, R4 ;  /* 0x00000018ff027819 */ /* 0x000fe20000011604 */
[----:B------:R-:W-:Y:S01]  /*9b20*/  IMAD.MOV.U32 R77, RZ, RZ, R66 ;  /* 0x000000ffff4d7224 */ /* 0x000fe200078e0042 */
[----:B------:R-:W-:Y:S01]  /*9b30*/  PRMT R66, R35, 0x5410, R34 ;  /* 0x0000541023427816 */ /* 0x000fe20000000022 */
[----:B------:R-:W-:Y:S01]  /*9b40*/  FADD.FTZ R11, R22, R11 ;  /* 0x0000000b160b7221 */ /* 0x000fe20000010000 */
[----:B------:R-:W-:Y:S02]  /*9b50*/  @!P6 PRMT R35, R58, 0x5410, RZ ;  /* 0x000054103a23e816 */ /* 0x000fe400000000ff */
[----:B------:R-:W-:Y:S02]  /*9b60*/  @!P4 PRMT R133, R56, 0x5410, RZ ;  /* 0x000054103885c816 */ /* 0x000fe400000000ff */
[C---:B------:R-:W-:Y:S01]  /*9b70*/  ISETP.GE.U32.AND P6, PT, R113.reuse, R2, PT ;  /* 0x000000027100720c */ /* 0x040fe20003fc6070 */
[----:B------:R-:W-:Y:S01]  /*9b80*/  IMAD.MOV.U32 R42, RZ, RZ, R92 ;  /* 0x000000ffff2a7224 */ /* 0x000fe200078e005c */
[----:B------:R-:W-:Y:S01]  /*9b90*/  ISETP.GE.U32.AND P4, PT, R113, R3, PT ;  /* 0x000000037100720c */ /* 0x000fe20003f86070 */
[----:B------:R-:W-:Y:S01]  /*9ba0*/  FADD.FTZ R3, R24, R11 ;  /* 0x0000000b18037221 */ /* 0x000fe20000010000 */
[----:B------:R-:W-:Y:S01]  /*9bb0*/  SHF.R.U32.HI R2, RZ, 0x10, R4 ;  /* 0x00000010ff027819 */ /* 0x000fe20000011604 */
[----:B------:R-:W-:Y:S01]  /*9bc0*/  IMAD.MOV.U32 R92, RZ, RZ, R84 ;  /* 0x000000ffff5c7224 */ /* 0x000fe200078e0054 */
[----:B------:R-:W-:Y:S01]  /*9bd0*/  @!P5 HFMA2.BF16_V2 R59, -RZ.H0_H0, RZ.H0_H0, -R34.H0_H0 ;  /* 0x200000ffff3bd231 */ /* 0x000fe20000340922 */
[----:B------:R-:W-:Y:S01]  /*9be0*/  IMAD.MOV.U32 R84, RZ, RZ, R54 ;  /* 0x000000ffff547224 */ /* 0x000fe200078e0036 */
[----:B------:R-:W-:Y:S01]  /*9bf0*/  LOP3.LUT R2, R2, 0xff, RZ, 0xc0, !PT ;  /* 0x000000ff02027812 */ /* 0x000fe200078ec0ff */
[----:B------:R-:W-:-:S02]  /*9c00*/  IMAD.MOV.U32 R54, RZ, RZ, R245 ;  /* 0x000000ffff367224 */ /* 0x000fc400078e00f5 */
[----:B------:R-:W-:Y:S01]  /*9c10*/  FADD.FTZ R245, R23, R3 ;  /* 0x0000000317f57221 */ /* 0x000fe20000010000 */
[----:B-1----:R-:W-:Y:S01]  /*9c20*/  F2FP.BF16.PACK_AB R3, R222, R223 ;  /* 0x000000dfde03723e */ /* 0x002fe200000010ff */
[----:B------:R-:W-:Y:S01]  /*9c30*/  IMAD.MOV.U32 R75, RZ, RZ, R128 ;  /* 0x000000ffff4b7224 */ /* 0x000fe200078e0080 */
[----:B------:R-:W-:Y:S01]  /*9c40*/  @!P5 PRMT R34, R59, 0x5410, RZ ;  /* 0x000054103b22d816 */ /* 0x000fe200000000ff */
[----:B------:R-:W-:Y:S01]  /*9c50*/  IMAD.MOV.U32 R128, RZ, RZ, R221 ;  /* 0x000000ffff807224 */ /* 0x000fe200078e00dd */
[----:B------:R-:W-:Y:S01]  /*9c60*/  ISETP.GE.U32.AND P5, PT, R113, R2, PT ;  /* 0x000000027100720c */ /* 0x000fe20003fa6070 */
[----:B------:R-:W-:Y:S01]  /*9c70*/  MUFU.EX2 R221, R99 ;  /* 0x0000006300dd7308 */ /* 0x000fe20000000800 */
[C---:B------:R-:W-:Y:S02]  /*9c80*/  PRMT R27, R3.reuse, 0x7610, R27 ;  /* 0x00007610031b7816 */ /* 0x040fe4000000001b */
[----:B------:R-:W-:Y:S02]  /*9c90*/  PRMT R26, R3, 0x7632, R26 ;  /* 0x00007632031a7816 */ /* 0x000fe4000000001a */
[----:B------:R-:W-:-:S03]  /*9ca0*/  SHF.R.U32.HI R3, RZ, 0x10, R0 ;  /* 0x00000010ff037819 */ /* 0x000fc60000011600 */
[----:B------:R-:W1:Y:S01]  /*9cb0*/  MUFU.EX2 R2, R98 ;  /* 0x0000006200027308 */ /* 0x000e620000000800 */
[----:B------:R-:W-:Y:S01]  /*9cc0*/  @!P4 HFMA2.BF16_V2 R60, -RZ.H0_H0, RZ.H0_H0, -R27.H0_H0 ;  /* 0x200000ffff3cc231 */ /* 0x000fe2000034091b */
[----:B------:R-:W-:Y:S01]  /*9cd0*/  IMAD.MOV.U32 R73, RZ, RZ, R72 ;  /* 0x000000ffff497224 */ /* 0x000fe200078e0048 */
[----:B------:R-:W-:Y:S01]  /*9ce0*/  LOP3.LUT R3, R3, 0xff, RZ, 0xc0, !PT ;  /* 0x000000ff03037812 */ /* 0x000fe200078ec0ff */
[----:B------:R-:W-:Y:S01]  /*9cf0*/  IMAD.MOV.U32 R72, RZ, RZ, R65 ;  /* 0x000000ffff487224 */ /* 0x000fe200078e0041 */
[----:B------:R-:W-:Y:S01]  /*9d00*/  PRMT R65, R27, 0x5410, R26 ;  /* 0x000054101b417816 */ /* 0x000fe2000000001a */
[----:B------:R-:W-:Y:S01]  /*9d10*/  @!P1 HFMA2.BF16_V2 R61, -RZ.H0_H0, RZ.H0_H0, -R26.H0_H0 ;  /* 0x200000ffff3d9231 */ /* 0x000fe2000034091a */
[----:B------:R-:W-:Y:S02]  /*9d20*/  @!P4 PRMT R27, R60, 0x5410, RZ ;  /* 0x000054103c1bc816 */ /* 0x000fe400000000ff */
[----:B------:R-:W-:Y:S02]  /*9d30*/  ISETP.GE.U32.AND P4, PT, R113, R3, PT ;  /* 0x000000037100720c */ /* 0x000fe40003f86070 */
[----:B------:R-:W-:-:S02]  /*9d40*/  SHF.R.U32.HI R0, RZ, 0x18, R0 ;  /* 0x00000018ff007819 */ /* 0x000fc40000011600 */
[----:B------:R-:W-:Y:S01]  /*9d50*/  @!P1 PRMT R26, R61, 0x5410, RZ ;  /* 0x000054103d1a9816 */ /* 0x000fe200000000ff */
[----:B------:R-:W-:Y:S01]  /*9d60*/  IMAD.MOV.U32 R43, RZ, RZ, R93 ;  /* 0x000000ffff2b7224 */ /* 0x000fe200078e005d */
[----:B------:R-:W-:Y:S01]  /*9d70*/  ISETP.GE.U32.AND P1, PT, R113, R0, PT ;  /* 0x000000007100720c */ /* 0x000fe20003f26070 */
[----:B------:R-:W-:Y:S01]  /*9d80*/  IMAD.MOV.U32 R93, RZ, RZ, R85 ;  /* 0x000000ffff5d7224 */ /* 0x000fe200078e0055 */
[----:B-1----:R-:W-:Y:S01]  /*9d90*/  F2FP.BF16.PACK_AB R0, R221, R2 ;  /* 0x00000002dd00723e */ /* 0x002fe200000010ff */
[----:B------:R-:W-:Y:S02]  /*9da0*/  IMAD.MOV.U32 R85, RZ, RZ, R53 ;  /* 0x000000ffff557224 */ /* 0x000fe400078e0035 */
[----:B------:R-:W-:Y:S01]  /*9db0*/  IMAD.MOV.U32 R74, RZ, RZ, R246 ;  /* 0x000000ffff4a7224 */ /* 0x000fe200078e00f6 */
[----:B------:R-:W-:Y:S01]  /*9dc0*/  PRMT R23, R0, 0x7632, R23 ;  /* 0x0000763200177816 */ /* 0x000fe20000000017 */
[----:B------:R-:W-:Y:S02]  /*9dd0*/  IMAD.MOV.U32 R53, RZ, RZ, R247 ;  /* 0x000000ffff357224 */ /* 0x000fe400078e00f7 */
[----:B------:R-:W-:-:S02]  /*9de0*/  IMAD.MOV.U32 R45, RZ, RZ, R80 ;  /* 0x000000ffff2d7224 */ /* 0x000fc400078e0050 */
[----:B------:R-:W-:Y:S02]  /*9df0*/  IMAD.MOV.U32 R247, RZ, RZ, R243 ;  /* 0x000000fffff77224 */ /* 0x000fe400078e00f3 */
[----:B------:R-:W-:Y:S01]  /*9e00*/  FADD.FTZ R243, R2, R52 ;  /* 0x0000003402f37221 */ /* 0x000fe20000010000 */
[----:B------:R-:W-:Y:S01]  /*9e10*/  LOP3.LUT R2, R115, UR14, R78, 0x96, !PT ;  /* 0x0000000e73027c12 */ /* 0x000fe2000f8e964e */
[----:B------:R-:W-:Y:S01]  /*9e20*/  IMAD.MOV.U32 R79, RZ, RZ, R75 ;  /* 0x000000ffff4f7224 */ /* 0x000fe200078e004b */
[----:B------:R-:W-:Y:S01]  /*9e30*/  @!P4 HFMA2.BF16_V2 R62, -RZ.H0_H0, RZ.H0_H0, -R0.H0_H0 ;  /* 0x200000ffff3ec231 */ /* 0x000fe20000340900 */
[----:B------:R-:W-:Y:S01]  /*9e40*/  IMAD.MOV.U32 R80, RZ, RZ, R51 ;  /* 0x000000ffff507224 */ /* 0x000fe200078e0033 */
[C---:B------:R-:W-:Y:S01]  /*9e50*/  @P4 PRMT R220, R0.reuse, 0x7610, R220 ;  /* 0x0000761000dc4816 */ /* 0x040fe200000000dc */
[----:B------:R-:W-:Y:S01]  /*9e60*/  IMAD.MOV.U32 R78, RZ, RZ, R74 ;  /* 0x000000ffff4e7224 */ /* 0x000fe200078e004a */
[----:B------:R-:W-:Y:S01]  /*9e70*/  PRMT R51, R0, 0x5410, R23 ;  /* 0x0000541000337816 */ /* 0x000fe20000000017 */
[----:B------:R-:W-:Y:S01]  /*9e80*/  IMAD.MOV.U32 R75, RZ, RZ, R44 ;  /* 0x000000ffff4b7224 */ /* 0x000fe200078e002c */
[----:B------:R-:W-:Y:S01]  /*9e90*/  LOP3.LUT R0, R95, UR34, R42, 0x96, !PT ;  /* 0x000000225f007c12 */ /* 0x000fe2000f8e962a */
        /* <DEDUP_REMOVED lines=12> */
[----:B------:R-:W-:-:S04]  /*9f60*/  IMAD.WIDE.U32 R2, R2, -0x2daee0ad, RZ ;  /* 0xd2511f5302027825 */ /* 0x000fc800078e00ff */
[----:B------:R-:W-:Y:S01]  /*9f70*/  IMAD.WIDE.U32 R236, R0, -0x326172a9, RZ ;  /* 0xcd9e8d5700ec7825 */ /* 0x000fe200078e00ff */
[----:B------:R-:W-:Y:S01]  /*9f80*/  LOP3.LUT R0, R3, UR12, R94, 0x96, !PT ;  /* 0x0000000c03007c12 */ /* 0x000fe2000f8e965e */
[----:B------:R-:W-:Y:S03]  /*9f90*/  STG.E.U16 [R20.64+-0x40], R17 ;  /* 0xffffc01114007986 */ /* 0x000fe6000c10151c */
[----:B------:R-:W-:Y:S01]  /*9fa0*/  LOP3.LUT R3, R237, UR13, R114, 0x96, !PT ;  /* 0x0000000ded037c12 */ /* 0x000fe2000f8e9672 */
[----:B------:R-:W-:Y:S01]  /*9fb0*/  STG.E.U16 [R20.64+-0x3e], R14 ;  /* 0xffffc20e14007986 */ /* 0x000fe2000c10151c */
[----:B------:R-:W-:-:S03]  /*9fc0*/  FADD.FTZ R6, R10, R7 ;  /* 0x000000070a067221 */ /* 0x000fc60000010000 */
[----:B------:R-:W-:Y:S04]  /*9fd0*/  STG.E.U16 [R32.64+-0x40], R16 ;  /* 0xffffc01020007986 */ /* 0x000fe8000c10151c */
[----:B------:R-:W-:Y:S01]  /*9fe0*/  STG.E.U16 [R32.64+-0x3e], R15 ;  /* 0xffffc20f20007986 */ /* 0x000fe2000c10151c */
[----:B------:R-:W-:-:S03]  /*9ff0*/  IMAD.MOV.U32 R246, RZ, RZ, R244 ;  /* 0x000000fffff67224 */ /* 0x000fc600078e00f4 */
[----:B------:R1:W-:Y:S01]  /*a000*/  STG.E.U16 [R30.64+-0x40], R5 ;  /* 0xffffc0051e007986 */ /* 0x0003e2000c10151c */
[----:B------:R-:W-:Y:S02]  /*a010*/  FADD.FTZ R244, R8, R6 ;  /* 0x0000000608f47221 */ /* 0x000fe40000010000 */
[----:B------:R-:W-:-:S04]  /*a020*/  IMAD.WIDE.U32 R8, R0, -0x326172a9, RZ ;  /* 0xcd9e8d5700087825 */ /* 0x000fc800078e00ff */
[----:B-1----:R-:W-:-:S05]  /*a030*/  IMAD.WIDE.U32 R4, R3, -0x2daee0ad, RZ ;  /* 0xd2511f5303047825 */ /* 0x002fca00078e00ff */
[----:B------:R-:W-:-:S05]  /*a040*/  LOP3.LUT R0, R5, UR10, R2, 0x96, !PT ;  /* 0x0000000a05007c12 */ /* 0x000fca000f8e9602 */
[----:B------:R-:W-:Y:S01]  /*a050*/  IMAD.WIDE.U32 R6, R0, -0x326172a9, RZ ;  /* 0xcd9e8d5700067825 */ /* 0x000fe200078e00ff */
[----:B------:R-:W-:-:S04]  /*a060*/  LOP3.LUT R3, R9, UR11, R236, 0x96, !PT ;  /* 0x0000000b09037c12 */ /* 0x000fc8000f8e96ec */
[----:B------:R-:W-:Y:S01]  /*a070*/  LOP3.LUT R0, R7, UR9, R8, 0x96, !PT ;  /* 0x0000000907007c12 */ /* 0x000fe2000f8e9608 */
[----:B------:R-:W-:-:S04]  /*a080*/  IMAD.WIDE.U32 R2, R3, -0x2daee0ad, RZ ;  /* 0xd2511f5303027825 */ /* 0x000fc800078e00ff */
[----:B------:R-:W-:Y:S01]  /*a090*/  IMAD.WIDE.U32 R8, R0, -0x2daee0ad, RZ ;  /* 0xd2511f5300087825 */ /* 0x000fe200078e00ff */
[----:B------:R-:W-:-:S04]  /*a0a0*/  LOP3.LUT R3, R3, UR8, R4, 0x96, !PT ;  /* 0x0000000803037c12 */ /* 0x000fc8000f8e9604 */
[----:B------:R-:W-:Y:S01]  /*a0b0*/  LOP3.LUT R2, R9, UR6, R2, 0x96, !PT ;  /* 0x0000000609027c12 */ /* 0x000fe2000f8e9602 */
[----:B------:R-:W-:-:S04]  /*a0c0*/  IMAD.WIDE.U32 R4, R3, -0x326172a9, RZ ;  /* 0xcd9e8d5703047825 */ /* 0x000fc800078e00ff */
[----:B------:R-:W-:Y:S01]  /*a0d0*/  IMAD.WIDE.U32 R2, R2, -0x326172a9, RZ ;  /* 0xcd9e8d5702027825 */ /* 0x000fe200078e00ff */
[----:B------:R-:W-:-:S04]  /*a0e0*/  LOP3.LUT R7, R5, UR7, R6, 0x96, !PT ;  /* 0x0000000705077c12 */ /* 0x000fc8000f8e9606 */
[----:B------:R-:W-:Y:S02]  /*a0f0*/  SHF.R.U32.HI R5, RZ, 0x10, R2 ;  /* 0x00000010ff057819 */ /* 0x000fe40000011602 */
[----:B------:R-:W-:Y:S02]  /*a100*/  LOP3.LUT R0, R3, UR15, R4, 0x96, !PT ;  /* 0x0000000f03007c12 */ /* 0x000fe4000f8e9604 */
[C---:B------:R-:W-:Y:S02]  /*a110*/  LOP3.LUT R3, R2.reuse, 0xffff, RZ, 0xc0, !PT ;  /* 0x0000ffff02037812 */ /* 0x040fe400078ec0ff */
[----:B------:R-:W-:Y:S02]  /*a120*/  LOP3.LUT R6, R2, 0xff, RZ, 0xc0, !PT ;  /* 0x000000ff02067812 */ /* 0x000fe400078ec0ff */
[----:B------:R-:W-:Y:S02]  /*a130*/  SHF.R.U32.HI R4, RZ, 0x18, R2 ;  /* 0x00000018ff047819 */ /* 0x000fe40000011602 */
[----:B------:R-:W-:Y:S01]  /*a140*/  LOP3.LUT R2, R5, 0xff, RZ, 0xc0, !PT ;  /* 0x000000ff05027812 */ /* 0x000fe200078ec0ff */
[----:B------:R1:W-:Y:S01]  /*a150*/  STG.E.U16 [R30.64+-0x3e], R12 ;  /* 0xffffc20c1e007986 */ /* 0x0003e2000c10151c */
[----:B------:R-:W-:-:S04]  /*a160*/  SHF.R.U32.HI R3, RZ, 0x8, R3 ;  /* 0x00000008ff037819 */ /* 0x000fc80000011603 */
[----:B------:R-:W-:Y:S02]  /*a170*/  PRMT R13, R6, 0x5410, R3 ;  /* 0x00005410060d7816 */ /* 0x000fe40000000003 */
[----:B------:R-:W-:Y:S02]  /*a180*/  SHF.R.U32.HI R5, RZ, 0x18, R0 ;  /* 0x00000018ff057819 */ /* 0x000fe40000011600 */
[----:B-1----:R-:W-:Y:S02]  /*a190*/  PRMT R12, R2, 0x5410, R4 ;  /* 0x00005410020c7816 */ /* 0x002fe40000000004 */
[----:B------:R-:W-:-:S04]  /*a1a0*/  LOP3.LUT R2, R0, 0xffff, RZ, 0xc0, !PT ;  /* 0x0000ffff00027812 */ /* 0x000fc800078ec0ff */
[----:B------:R-:W-:Y:S02]  /*a1b0*/  SHF.R.U32.HI R3, RZ, 0x8, R2 ;  /* 0x00000008ff037819 */ /* 0x000fe40000011602 */
[----:B------:R-:W-:Y:S02]  /*a1c0*/  LOP3.LUT R2, R0, 0xff, RZ, 0xc0, !PT ;  /* 0x000000ff00027812 */ /* 0x000fe400078ec0ff */
[----:B------:R-:W-:Y:S02]  /*a1d0*/  SHF.R.U32.HI R4, RZ, 0x10, R0 ;  /* 0x00000010ff047819 */ /* 0x000fe40000011600 */
[----:B------:R-:W-:Y:S01]  /*a1e0*/  PRMT R9, R2, 0x5410, R3 ;  /* 0x0000541002097816 */ /* 0x000fe20000000003 */
[----:B------:R-:W-:Y:S01]  /*a1f0*/  IMAD.WIDE.U32 R2, R7, -0x2daee0ad, RZ ;  /* 0xd2511f5307027825 */ /* 0x000fe200078e00ff */
[----:B------:R-:W-:-:S04]  /*a200*/  LOP3.LUT R4, R4, 0xff, RZ, 0xc0, !PT ;  /* 0x000000ff04047812 */ /* 0x000fc800078ec0ff */
[----:B------:R-:W-:Y:S02]  /*a210*/  LOP3.LUT R0, R3, UR16, R8, 0x96, !PT ;  /* 0x0000001003007c12 */ /* 0x000fe4000f8e9608 */
[----:B------:R-:W-:Y:S02]  /*a220*/  PRMT R6, R4, 0x5410, R5 ;  /* 0x0000541004067816 */ /* 0x000fe40000000005 */
[----:B------:R-:W-:-:S04]  /*a230*/  LOP3.LUT R4, R0, 0xffff, RZ, 0xc0, !PT ;  /* 0x0000ffff00047812 */ /* 0x000fc800078ec0ff */
[----:B------:R-:W-:Y:S02]  /*a240*/  SHF.R.U32.HI R5, RZ, 0x8, R4 ;  /* 0x00000008ff057819 */ /* 0x000fe40000011604 */
[----:B------:R-:W-:-:S04]  /*a250*/  LOP3.LUT R4, R0, 0xff, RZ, 0xc0, !PT ;  /* 0x000000ff00047812 */ /* 0x000fc800078ec0ff */
[----:B------:R-:W-:Y:S02]  /*a260*/  PRMT R7, R4, 0x5410, R5 ;  /* 0x0000541004077816 */ /* 0x000fe40000000005 */
[--C-:B------:R-:W-:Y:S02]  /*a270*/  SHF.R.U32.HI R5, RZ, 0x10, R0.reuse ;  /* 0x00000010ff057819 */ /* 0x100fe40000011600 */
[----:B------:R-:W-:Y:S02]  /*a280*/  SHF.R.U32.HI R4, RZ, 0x18, R0 ;  /* 0x00000018ff047819 */ /* 0x000fe40000011600 */
[----:B------:R-:W-:-:S04]  /*a290*/  LOP3.LUT R0, R5, 0xff, RZ, 0xc0, !PT ;  /* 0x000000ff05007812 */ /* 0x000fc800078ec0ff */
[----:B------:R-:W-:Y:S02]  /*a2a0*/  PRMT R5, R0, 0x5410, R4 ;  /* 0x0000541000057816 */ /* 0x000fe40000000004 */
[----:B------:R-:W-:-:S04]  /*a2b0*/  LOP3.LUT R0, R2, 0xffff, RZ, 0xc0, !PT ;  /* 0x0000ffff02007812 */ /* 0x000fc800078ec0ff */
[----:B------:R-:W-:Y:S02]  /*a2c0*/  SHF.R.U32.HI R3, RZ, 0x8, R0 ;  /* 0x00000008ff037819 */ /* 0x000fe40000011600 */
[----:B------:R-:W-:Y:S02]  /*a2d0*/  LOP3.LUT R0, R2, 0xff, RZ, 0xc0, !PT ;  /* 0x000000ff02007812 */ /* 0x000fe400078ec0ff */
[----:B------:R-:W-:Y:S02]  /*a2e0*/  PRMT R10, R100, 0x7632, R10 ;  /* 0x00007632640a7816 */ /* 0x000fe4000000000a */
[----:B------:R-:W-:Y:S02]  /*a2f0*/  PRMT R4, R0, 0x5410, R3 ;  /* 0x0000541000047816 */ /* 0x000fe40000000003 */
[----:B------:R-:W-:Y:S01]  /*a300*/  SHF.R.U32.HI R0, RZ, 0x10, R2 ;  /* 0x00000010ff007819 */ /* 0x000fe20000011602 */
[----:B------:R-:W-:Y:S01]  /*a310*/  @!P6 HFMA2.BF16_V2 R71, -RZ.H0_H0, RZ.H0_H0, -R10.H0_H0 ;  /* 0x200000ffff47e231 */ /* 0x000fe2000034090a */
[----:B------:R-:W-:-:S02]  /*a320*/  PRMT R11, R100, 0x7610, R11 ;  /* 0x00007610640b7816 */ /* 0x000fc4000000000b */
[----:B------:R-:W-:Y:S02]  /*a330*/  SHF.R.U32.HI R2, RZ, 0x18, R2 ;  /* 0x00000018ff027819 */ /* 0x000fe40000011602 */
[----:B------:R-:W-:Y:S02]  /*a340*/  LOP3.LUT R0, R0, 0xff, RZ, 0xc0, !PT ;  /* 0x000000ff00007812 */ /* 0x000fe400078ec0ff */
[----:B------:R-:W-:Y:S02]  /*a350*/  PRMT R17, R113, 0x7054, R113 ;  /* 0x0000705471117816 */ /* 0x000fe40000000071 */
[----:B------:R-:W-:Y:S01]  /*a360*/  PRMT R36, R11, 0x5410, R10 ;  /* 0x000054100b247816 */ /* 0x000fe2000000000a */
[----:B------:R-:W-:Y:S01]  /*a370*/  @!P5 HFMA2.BF16_V2 R63, -RZ.H0_H0, RZ.H0_H0, -R11.H0_H0 ;  /* 0x200000ffff3fd231 */ /* 0x000fe2000034090b */
[----:B------:R-:W-:Y:S02]  /*a380*/  @!P6 PRMT R10, R71, 0x5410, RZ ;  /* 0x00005410470ae816 */ /* 0x000fe400000000ff */
[----:B------:R-:W-:Y:S01]  /*a390*/  PRMT R14, R0, 0x5410, R2 ;  /* 0x00005410000e7816 */ /* 0x000fe20000000002 */
[----:B------:R-:W-:Y:S01]  /*a3a0*/  HSET2.LE.AND R0, R13, R17, PT ;  /* 0x000000110d007233 */ /* 0x000fe20003803000 */
[----:B------:R-:W-:Y:S01]  /*a3b0*/  @!P5 PRMT R11, R63, 0x5410, RZ ;  /* 0x000054103f0bd816 */ /* 0x000fe200000000ff */
[----:B------:R1:W-:Y:S01]  /*a3c0*/  STG.E.U16 [R28.64+-0x3e], R10 ;  /* 0xffffc20a1c007986 */ /* 0x0003e2000c10151c */
[----:B------:R-:W-:-:S03]  /*a3d0*/  IMAD.MOV.U32 R101, RZ, RZ, R128 ;  /* 0x000000ffff657224 */ /* 0x000fc600078e0080 */
[----:B------:R2:W-:Y:S01]  /*a3e0*/  STG.E.U16 [R28.64+-0x40], R11 ;  /* 0xffffc00b1c007986 */ /* 0x0005e2000c10151c */
[----:B------:R-:W-:-:S04]  /*a3f0*/  IMAD.WIDE.U32 R24, R252, -0x326172a9, RZ ;  /* 0xcd9e8d57fc187825 */ /* 0x000fc800078e00ff */
[----:B------:R-:W-:Y:S02]  /*a400*/  IMAD.MOV.U32 R112, RZ, RZ, R247 ;  /* 0x000000ffff707224 */ /* 0x000fe400078e00f7 */
[----:B------:R-:W-:Y:S02]  /*a410*/  IMAD.MOV.U32 R95, RZ, RZ, R75 ;  /* 0x000000ffff5f7224 */ /* 0x000fe400078e004b */
[----:B------:R-:W-:Y:S02]  /*a420*/  IMAD.MOV.U32 R252, RZ, RZ, R101 ;  /* 0x000000fffffc7224 */ /* 0x000fe400078e0065 */
[----:B------:R-:W-:Y:S02]  /*a430*/  IMAD.MOV.U32 R75, RZ, RZ, R93 ;  /* 0x000000ffff4b7224 */ /* 0x000fe400078e005d */
[----:B------:R-:W-:Y:S01]  /*a440*/  IMAD.MOV.U32 R93, RZ, RZ, R73 ;  /* 0x000000ffff5d7224 */ /* 0x000fe200078e0049 */
[----:B-1----:R-:W-:Y:S01]  /*a450*/  LOP3.LUT R10, R0, R64, RZ, 0xc0, !PT ;  /* 0x00000040000a7212 */ /* 0x002fe200078ec0ff */
[----:B------:R-:W-:-:S05]  /*a460*/  HSET2.LE.AND R0, R12, R17, PT ;  /* 0x000000110c007233 */ /* 0x000fca0003803000 */
[----:B--2---:R-:W-:Y:S01]  /*a470*/  LOP3.LUT R11, R0, R50, RZ, 0xc0, !PT ;  /* 0x00000032000b7212 */ /* 0x004fe200078ec0ff */
[----:B------:R-:W-:Y:S01]  /*a480*/  HSET2.LE.AND R0, R4, R17, PT ;  /* 0x0000001104007233 */ /* 0x000fe20003803000 */
[----:B------:R-:W-:Y:S02]  /*a490*/  IMAD.MOV.U32 R73, RZ, RZ, R130 ;  /* 0x000000ffff497224 */ /* 0x000fe400078e0082 */
[----:B------:R-:W-:Y:S02]  /*a4a0*/  IMAD.MOV.U32 R97, RZ, RZ, R112 ;  /* 0x000000ffff617224 */ /* 0x000fe400078e0070 */
[----:B------:R-:W-:Y:S01]  /*a4b0*/  LOP3.LUT R130, R0, R37, RZ, 0xc0, !PT ;  /* 0x0000002500827212 */ /* 0x000fe200078ec0ff */
[----:B------:R-:W-:Y:S01]  /*a4c0*/  IMAD.MOV.U32 R112, RZ, RZ, R131 ;  /* 0x000000ffff707224 */ /* 0x000fe200078e0083 */
[----:B------:R-:W-:Y:S01]  /*a4d0*/  LOP3.LUT R0, R25, R252, RZ, 0x3c, !PT ;  /* 0x000000fc19007212 */ /* 0x000fe200078e3cff */
[----:B------:R-:W-:Y:S02]  /*a4e0*/  IMAD.MOV.U32 R131, RZ, RZ, R238 ;  /* 0x000000ffff837224 */ /* 0x000fe400078e00ee */
[----:B------:R-:W-:-:S02]  /*a4f0*/  IMAD.MOV.U32 R101, RZ, RZ, R53 ;  /* 0x000000ffff657224 */ /* 0x000fc400078e0035 */
[----:B------:R-:W-:Y:S02]  /*a500*/  IMAD.MOV.U32 R94, RZ, RZ, R79 ;  /* 0x000000ffff5e7224 */ /* 0x000fe400078e004f */
[----:B------:R-:W-:Y:S02]  /*a510*/  IMAD.MOV.U32 R53, RZ, RZ, R246 ;  /* 0x000000ffff357224 */ /* 0x000fe400078e00f6 */
[----:B------:R-:W-:Y:S02]  /*a520*/  IMAD.MOV.U32 R69, RZ, RZ, R131 ;  /* 0x000000ffff457224 */ /* 0x000fe400078e0083 */
[----:B------:R-:W-:Y:S02]  /*a530*/  IMAD.MOV.U32 R79, RZ, RZ, R78 ;  /* 0x000000ffff4f7224 */ /* 0x000fe400078e004e */
[----:B------:R-:W-:-:S04]  /*a540*/  IMAD.WIDE.U32 R246, R0, -0x2daee0ad, RZ ;  /* 0xd2511f5300f67825 */ /* 0x000fc800078e00ff */
[----:B------:R-:W-:Y:S02]  /*a550*/  IMAD.MOV.U32 R55, RZ, RZ, R239 ;  /* 0x000000ffff377224 */ /* 0x000fe400078e00ef */
[----:B------:R-:W-:Y:S02]  /*a560*/  IMAD.MOV.U32 R78, RZ, RZ, R45 ;  /* 0x000000ffff4e7224 */ /* 0x000fe400078e002d */
[----:B------:R-:W-:Y:S02]  /*a570*/  IMAD.MOV.U32 R45, RZ, RZ, R76 ;  /* 0x000000ffff2d7224 */ /* 0x000fe400078e004c */
[----:B------:R-:W-:Y:S02]  /*a580*/  IMAD.MOV.U32 R76, RZ, RZ, R217 ;  /* 0x000000ffff4c7224 */ /* 0x000fe400078e00d9 */
[----:B------:R-:W-:Y:S02]  /*a590*/  IMAD.MOV.U32 R96, RZ, RZ, R69 ;  /* 0x000000ffff607224 */ /* 0x000fe400078e0045 */
[----:B------:R-:W-:Y:S01]  /*a5a0*/  IMAD.MOV.U32 R81, RZ, RZ, R101 ;  /* 0x000000ffff517224 */ /* 0x000fe200078e0065 */
[----:B------:R-:W-:Y:S01]  /*a5b0*/  LOP3.LUT R0, R247, UR34, R42, 0x96, !PT ;  /* 0x00000022f7007c12 */ /* 0x000fe2000f8e962a */
[----:B------:R-:W-:-:S02]  /*a5c0*/  IMAD.MOV.U32 R98, RZ, RZ, R55 ;  /* 0x000000ffff627224 */ /* 0x000fc400078e0037 */
[----:B------:R-:W-:Y:S02]  /*a5d0*/  IMAD.MOV.U32 R69, RZ, RZ, R95 ;  /* 0x000000ffff457224 */ /* 0x000fe400078e005f */
[----:B------:R-:W-:Y:S01]  /*a5e0*/  IMAD.MOV.U32 R101, RZ, RZ, R75 ;  /* 0x000000ffff657224 */ /* 0x000fe200078e004b */
[----:B------:R1:W-:Y:S01]  /*a5f0*/  STL.64 [R1+0x70], R24 ;  /* 0x0000701801007387 */ /* 0x0003e20000100a00 */
        /* <DEDUP_REMOVED lines=9> */
[----:B------:R-:W2:Y:S01]  /*a690*/  LDL.LU R249, [R1+0x118] ;  /* 0x0001180001f97983 */ /* 0x000ea20000300800 */
[----:B------:R-:W-:-:S02]  /*a6a0*/  IMAD.MOV.U32 R79, RZ, RZ, R45 ;  /* 0x000000ffff4f7224 */ /* 0x000fc400078e002d */
[----:B------:R-:W-:Y:S02]  /*a6b0*/  IMAD.MOV.U32 R44, RZ, RZ, R76 ;  /* 0x000000ffff2c7224 */ /* 0x000fe400078e004c */
[----:B------:R-:W-:Y:S02]  /*a6c0*/  IMAD.MOV.U32 R77, RZ, RZ, R248 ;  /* 0x000000ffff4d7224 */ /* 0x000fe400078e00f8 */
[----:B------:R-:W-:Y:S01]  /*a6d0*/  IMAD.MOV.U32 R78, RZ, RZ, R93 ;  /* 0x000000ffff4e7224 */ /* 0x000fe200078e005d */
[----:B------:R-:W2:Y:S01]  /*a6e0*/  LDL.LU R248, [R1+0x114] ;  /* 0x0001140001f87983 */ /* 0x000ea20000300800 */
[----:B------:R-:W-:Y:S02]  /*a6f0*/  IMAD.MOV.U32 R45, RZ, RZ, R73 ;  /* 0x000000ffff2d7224 */ /* 0x000fe400078e0049 */
[----:B------:R-:W-:Y:S02]  /*a700*/  IMAD.MOV.U32 R76, RZ, RZ, R229 ;  /* 0x000000ffff4c7224 */ /* 0x000fe400078e00e5 */
[----:B------:R-:W-:Y:S01]  /*a710*/  IMAD.MOV.U32 R93, RZ, RZ, R68 ;  /* 0x000000ffff5d7224 */ /* 0x000fe200078e0044 */
[----:B------:R-:W3:Y:S01]  /*a720*/  LDL.LU R229, [R1+0x110] ;  /* 0x0001100001e57983 */ /* 0x000ee20000300800 */
[----:B------:R-:W-:-:S02]  /*a730*/  IMAD.MOV.U32 R73, RZ, RZ, R172 ;  /* 0x000000ffff497224 */ /* 0x000fc400078e00ac */
[----:B------:R-:W-:Y:S01]  /*a740*/  IMAD.MOV.U32 R68, RZ, RZ, R203 ;  /* 0x000000ffff447224 */ /* 0x000fe200078e00cb */
[----:B------:R4:W5:Y:S04]  /*a750*/  LDL.LU R172, [R1+0x10c] ;  /* 0x00010c0001ac7983 */ /* 0x0009680000300800 */
[----:B------:R-:W3:Y:S01]  /*a760*/  LDL.LU R203, [R1+0x108] ;  /* 0x0001080001cb7983 */ /* 0x000ee20000300800 */
[----:B------:R-:W-:Y:S02]  /*a770*/  IMAD.MOV.U32 R59, RZ, RZ, R74 ;  /* 0x000000ffff3b7224 */ /* 0x000fe400078e004a */
[----:B------:R-:W-:Y:S02]  /*a780*/  IMAD.MOV.U32 R74, RZ, RZ, R84 ;  /* 0x000000ffff4a7224 */ /* 0x000fe400078e0054 */
[----:B------:R-:W-:-:S02]  /*a790*/  IMAD.MOV.U32 R84, RZ, RZ, R206 ;  /* 0x000000ffff547224 */ /* 0x000fc400078e00ce */
[----:B------:R-:W4:Y:S01]  /*a7a0*/  LDL.LU R206, [R1+0x104] ;  /* 0x0001040001ce7983 */ /* 0x000f220000300800 */
[----:B------:R-:W-:Y:S02]  /*a7b0*/  IMAD.MOV.U32 R58, RZ, RZ, R75 ;  /* 0x000000ffff3a7224 */ /* 0x000fe400078e004b */
[----:B------:R-:W-:Y:S02]  /*a7c0*/  IMAD.MOV.U32 R75, RZ, RZ, R80 ;  /* 0x000000ffff4b7224 */ /* 0x000fe400078e0050 */
[----:B------:R-:W-:Y:S02]  /*a7d0*/  IMAD.MOV.U32 R80, RZ, RZ, R205 ;  /* 0x000000ffff507224 */ /* 0x000fe400078e00cd */
[----:B------:R-:W4:Y:S01]  /*a7e0*/  LDL.LU R205, [R1+0x100] ;  /* 0x0001000001cd7983 */ /* 0x000f220000300800 */
[----:B------:R-:W-:Y:S01]  /*a7f0*/  HSET2.LE.AND R2, R9, R17, PT ;  /* 0x0000001109027233 */ /* 0x000fe20003803000 */
[----:B------:R-:W-:-:S04]  /*a800*/  IMAD.WIDE.U32 R238, R0, -0x326172a9, RZ ;  /* 0xcd9e8d5700ee7825 */ /* 0x000fc800078e00ff */
[----:B------:R-:W-:Y:S01]  /*a810*/  LOP3.LUT R8, R2, R103, RZ, 0xc0, !PT ;  /* 0x0000006702087212 */ /* 0x000fe200078ec0ff */
[----:B------:R-:W-:Y:S01]  /*a820*/  HSET2.LE.AND R2, R5, R17, PT ;  /* 0x0000001105027233 */ /* 0x000fe20003803000 */
[----:B------:R-:W-:Y:S01]  /*a830*/  IMAD.MOV.U32 R217, RZ, RZ, R129 ;  /* 0x000000ffffd97224 */ /* 0x000fe200078e0081 */
[----:B------:R-:W-:-:S03]  /*a840*/  LOP3.LUT R0, R239, UR13, R114, 0x96, !PT ;  /* 0x0000000def007c12 */ /* 0x000fc6000f8e9672 */
[----:B------:R-:W-:Y:S02]  /*a850*/  LOP3.LUT R129, R2, R48, RZ, 0xc0, !PT ;  /* 0x0000003002817212 */ /* 0x000fe400078ec0ff */
[----:B------:R-:W-:Y:S01]  /*a860*/  LOP3.LUT R2, R115, UR14, R24, 0x96, !PT ;  /* 0x0000000e73027c12 */ /* 0x000fe2000f8e9618 */
[----:B------:R-:W-:Y:S01]  /*a870*/  HSET2.LE.AND R3, R6, R17, PT ;  /* 0x0000001106037233 */ /* 0x000fe20003803000 */
[----:B------:R-:W-:-:S04]  /*a880*/  IMAD.WIDE.U32 R12, R0, -0x2daee0ad, RZ ;  /* 0xd2511f53000c7825 */ /* 0x000fc800078e00ff */
[----:B------:R-:W-:Y:S01]  /*a890*/  IMAD.WIDE.U32 R4, R2, -0x2daee0ad, RZ ;  /* 0xd2511f5302047825 */ /* 0x000fe200078e00ff */
[----:B------:R-:W-:Y:S01]  /*a8a0*/  LOP3.LUT R9, R3, R102, RZ, 0xc0, !PT ;  /* 0x0000006603097212 */ /* 0x000fe200078ec0ff */
[----:B------:R-:W-:-:S03]  /*a8b0*/  HSET2.LE.AND R3, R7, R17, PT ;  /* 0x0000001107037233 */ /* 0x000fc60003803000 */
[----:B------:R-:W-:Y:S02]  /*a8c0*/  LOP3.LUT R2, R5, UR12, R246, 0x96, !PT ;  /* 0x0000000c05027c12 */ /* 0x000fe4000f8e96f6 */
[----:B------:R-:W-:Y:S02]  /*a8d0*/  LOP3.LUT R0, R13, UR10, R4, 0x96, !PT ;  /* 0x0000000a0d007c12 */ /* 0x000fe4000f8e9604 */
[----:B------:R-:W-:Y:S01]  /*a8e0*/  LOP3.LUT R128, R3, R49, RZ, 0xc0, !PT ;  /* 0x0000003103807212 */ /* 0x000fe200078ec0ff */
[----:B------:R-:W-:-:S04]  /*a8f0*/  IMAD.WIDE.U32 R2, R2, -0x326172a9, RZ ;  /* 0xcd9e8d5702027825 */ /* 0x000fc800078e00ff */
[----:B------:R-:W-:Y:S01]  /*a900*/  IMAD.WIDE.U32 R6, R0, -0x326172a9, RZ ;  /* 0xcd9e8d5700067825 */ /* 0x000fe200078e00ff */
[----:B------:R-:W-:-:S04]  /*a910*/  LOP3.LUT R0, R3, UR11, R238, 0x96, !PT ;  /* 0x0000000b03007c12 */ /* 0x000fc8000f8e96ee */
[----:B------:R-:W-:Y:S01]  /*a920*/  LOP3.LUT R4, R7, UR9, R2, 0x96, !PT ;  /* 0x0000000907047c12 */ /* 0x000fe2000f8e9602 */
[----:B------:R-:W-:-:S04]  /*a930*/  IMAD.WIDE.U32 R2, R0, -0x2daee0ad, RZ ;  /* 0xd2511f5300027825 */ /* 0x000fc800078e00ff */
[----:B-1----:R-:W-:Y:S01]  /*a940*/  IMAD.WIDE.U32 R24, R4, -0x2daee0ad, RZ ;  /* 0xd2511f5304187825 */ /* 0x002fe200078e00ff */
[----:B------:R-:W-:-:S04]  /*a950*/  LOP3.LUT R3, R3, UR8, R12, 0x96, !PT ;  /* 0x0000000803037c12 */ /* 0x000fc8000f8e960c */
[----:B------:R-:W-:Y:S01]  /*a960*/  LOP3.LUT R2, R25, UR6, R2, 0x96, !PT ;  /* 0x0000000619027c12 */ /* 0x000fe2000f8e9602 */
[----:B------:R-:W-:Y:S01]  /*a970*/  HSET2.LE.AND R0, R14, R17, PT ;  /* 0x000000110e007233 */ /* 0x000fe20003803000 */
[----:B------:R-:W-:Y:S01]  /*a980*/  IMAD.WIDE.U32 R4, R3, -0x326172a9, RZ ;  /* 0xcd9e8d5703047825 */ /* 0x000fe200078e00ff */
[----:B------:R-:W1:Y:S03]  /*a990*/  LDSM.16.MT88.4 R12, [R201+0xa000] ;  /* 0x00a00000c90c783b */ /* 0x000e660000004200 */
[----:B------:R-:W-:Y:S01]  /*a9a0*/  IMAD.WIDE.U32 R2, R2, -0x326172a9, RZ ;  /* 0xcd9e8d5702027825 */ /* 0x000fe200078e00ff */
[----:B------:R-:W-:-:S04]  /*a9b0*/  LOP3.LUT R131, R0, R38, RZ, 0xc0, !PT ;  /* 0x0000002600837212 */ /* 0x000fc800078ec0ff */
[----:B------:R-:W-:Y:S02]  /*a9c0*/  LOP3.LUT R0, R3, UR15, R4, 0x96, !PT ;  /* 0x0000000f03007c12 */ /* 0x000fe4000f8e9604 */
[----:B------:R-:W-:Y:S02]  /*a9d0*/  SHF.R.U32.HI R4, RZ, 0x10, R2 ;  /* 0x00000010ff047819 */ /* 0x000fe40000011602 */
[----:B------:R-:W-:Y:S02]  /*a9e0*/  LOP3.LUT R22, R5, UR7, R6, 0x96, !PT ;  /* 0x0000000705167c12 */ /* 0x000fe4000f8e9606 */
[C---:B------:R-:W-:Y:S02]  /*a9f0*/  LOP3.LUT R3, R2.reuse, 0xffff, RZ, 0xc0, !PT ;  /* 0x0000ffff02037812 */ /* 0x040fe400078ec0ff */
[----:B------:R-:W-:Y:S02]  /*aa00*/  LOP3.LUT R6, R2, 0xff, RZ, 0xc0, !PT ;  /* 0x000000ff02067812 */ /* 0x000fe400078ec0ff */
[----:B------:R-:W-:-:S02]  /*aa10*/  SHF.R.U32.HI R5, RZ, 0x18, R2 ;  /* 0x00000018ff057819 */ /* 0x000fc40000011602 */
[----:B------:R-:W-:Y:S02]  /*aa20*/  LOP3.LUT R2, R4, 0xff, RZ, 0xc0, !PT ;  /* 0x000000ff04027812 */ /* 0x000fe400078ec0ff */
[----:B------:R-:W-:Y:S02]  /*aa30*/  SHF.R.U32.HI R3, RZ, 0x8, R3 ;  /* 0x00000008ff037819 */ /* 0x000fe40000011603 */
[----:B------:R-:W-:Y:S02]  /*aa40*/  PRMT R5, R2, 0x5410, R5 ;  /* 0x0000541002057816 */ /* 0x000fe40000000005 */
[----:B------:R-:W-:Y:S02]  /*aa50*/  LOP3.LUT R2, R0, 0xffff, RZ, 0xc0, !PT ;  /* 0x0000ffff00027812 */ /* 0x000fe400078ec0ff */
[----:B------:R-:W-:Y:S02]  /*aa60*/  PRMT R6, R6, 0x5410, R3 ;  /* 0x0000541006067816 */ /* 0x000fe40000000003 */
[----:B------:R-:W-:-:S02]  /*aa70*/  SHF.R.U32.HI R3, RZ, 0x8, R2 ;  /* 0x00000008ff037819 */ /* 0x000fc40000011602 */
[----:B------:R-:W-:-:S04]  /*aa80*/  LOP3.LUT R2, R0, 0xff, RZ, 0xc0, !PT ;  /* 0x000000ff00027812 */ /* 0x000fc800078ec0ff */
[----:B------:R-:W-:Y:S02]  /*aa90*/  PRMT R4, R2, 0x5410, R3 ;  /* 0x0000541002047816 */ /* 0x000fe40000000003 */
[--C-:B------:R-:W-:Y:S02]  /*aaa0*/  SHF.R.U32.HI R3, RZ, 0x10, R0.reuse ;  /* 0x00000010ff037819 */ /* 0x100fe40000011600 */
[----:B------:R-:W-:Y:S02]  /*aab0*/  SHF.R.U32.HI R2, RZ, 0x18, R0 ;  /* 0x00000018ff027819 */ /* 0x000fe40000011600 */
[----:B------:R-:W-:-:S04]  /*aac0*/  LOP3.LUT R0, R3, 0xff, RZ, 0xc0, !PT ;  /* 0x000000ff03007812 */ /* 0x000fc800078ec0ff */
[----:B------:R-:W-:Y:S01]  /*aad0*/  PRMT R16, R0, 0x5410, R2 ;  /* 0x0000541000107816 */ /* 0x000fe20000000002 */
[--C-:B------:R-:W-:Y:S02]  /*aae0*/  HSET2.LE.AND R0, R6, R17.reuse, PT ;  /* 0x0000001106007233 */ /* 0x100fe40003803000 */
[--C-:B------:R-:W-:Y:S02]  /*aaf0*/  HSET2.LE.AND R2, R5, R17.reuse, PT ;  /* 0x0000001105027233 */ /* 0x100fe40003803000 */
[--C-:B------:R-:W-:Y:S01]  /*ab00*/  HSET2.LE.AND R3, R4, R17.reuse, PT ;  /* 0x0000001104037233 */ /* 0x100fe20003803000 */
[----:B------:R-:W-:Y:S01]  /*ab10*/  LOP3.LUT R6, R0, R40, RZ, 0xc0, !PT ;  /* 0x0000002800067212 */ /* 0x000fe200078ec0ff */
[----:B------:R-:W-:Y:S01]  /*ab20*/  HSET2.LE.AND R0, R16, R17, PT ;  /* 0x0000001110007233 */ /* 0x000fe20003803000 */
[----:B------:R-:W-:Y:S02]  /*ab30*/  LOP3.LUT R7, R2, R39, RZ, 0xc0, !PT ;  /* 0x0000002702077212 */ /* 0x000fe400078ec0ff */
[----:B------:R-:W-:-:S02]  /*ab40*/  LOP3.LUT R4, R3, R41, RZ, 0xc0, !PT ;  /* 0x0000002903047212 */ /* 0x000fc400078ec0ff */
[----:B------:R-:W-:Y:S01]  /*ab50*/  LOP3.LUT R5, R0, R36, RZ, 0xc0, !PT ;  /* 0x0000002400057212 */ /* 0x000fe200078ec0ff */
[-C--:B-1----:R-:W-:Y:S08]  /*ab60*/  HMMA.16816.F32.BF16 R152, R8, R12.reuse, R152 ;  /* 0x0000000c0898723c */ /* 0x082ff00000041898 */
[C---:B------:R-:W-:Y:S08]  /*ab70*/  HMMA.16816.F32.BF16 R168, R4.reuse, R12, R168 ;  /* 0x0000000c04a8723c */ /* 0x040ff000000418a8 */
[----:B------:R-:W-:Y:S01]  /*ab80*/  HMMA.16816.F32.BF16 R164, R4, R14, R164 ;  /* 0x0000000e04a4723c */ /* 0x000fe200000418a4 */
[----:B------:R-:W-:-:S02]  /*ab90*/  IMAD.MOV.U32 R56, RZ, RZ, R79 ;  /* 0x000000ffff387224 */ /* 0x000fc400078e004f */
[----:B------:R-:W-:Y:S02]  /*aba0*/  IMAD.MOV.U32 R57, RZ, RZ, R78 ;  /* 0x000000ffff397224 */ /* 0x000fe400078e004e */
[----:B------:R-:W-:Y:S01]  /*abb0*/  IMAD.MOV.U32 R47, RZ, RZ, R92 ;  /* 0x000000ffff2f7224 */ /* 0x000fe200078e005c */
[----:B------:R-:W-:Y:S01]  /*abc0*/  @!P4 PRMT R220, R62, 0x5410, RZ ;  /* 0x000054103edcc816 */ /* 0x000fe200000000ff */
[----:B------:R-:W-:Y:S02]  /*abd0*/  IMAD.MOV.U32 R46, RZ, RZ, R93 ;  /* 0x000000ffff2e7224 */ /* 0x000fe400078e005d */
[----:B------:R-:W-:Y:S02]  /*abe0*/  IMAD.MOV.U32 R92, RZ, RZ, R215 ;  /* 0x000000ffff5c7224 */ /* 0x000fe400078e00d7 */
[----:B------:R-:W-:Y:S01]  /*abf0*/  IMAD.MOV.U32 R63, RZ, RZ, R94 ;  /* 0x000000ffff3f7224 */ /* 0x000fe200078e005e */
[----:B------:R1:W5:Y:S01]  /*ac00*/  LDL.LU R215, [R1+0xfc] ;  /* 0x0000fc0001d77983 */ /* 0x0003620000300800 */
[----:B------:R-:W-:-:S02]  /*ac10*/  IMAD.MOV.U32 R93, RZ, RZ, R214 ;  /* 0x000000ffff5d7224 */ /* 0x000fc400078e00d6 */
[----:B------:R-:W-:Y:S01]  /*ac20*/  IMAD.MOV.U32 R62, RZ, RZ, R95 ;  /* 0x000000ffff3e7224 */ /* 0x000fe200078e005f */
[----:B------:R1:W5:Y:S01]  /*ac30*/  LDL.LU R214, [R1+0xf8] ;  /* 0x0000f80001d67983 */ /* 0x0003620000300800 */
[----:B------:R-:W-:Y:S02]  /*ac40*/  IMAD.MOV.U32 R94, RZ, RZ, R213 ;  /* 0x000000ffff5e7224 */ /* 0x000fe400078e00d5 */
[----:B------:R-:W-:Y:S01]  /*ac50*/  IMAD.MOV.U32 R95, RZ, RZ, R212 ;  /* 0x000000ffff5f7224 */ /* 0x000fe200078e00d4 */
[----:B------:R1:W5:Y:S01]  /*ac60*/  LDL.LU R213, [R1+0xf4] ;  /* 0x0000f40001d57983 */ /* 0x0003620000300800 */
[----:B------:R-:W-:Y:S02]  /*ac70*/  IMAD.MOV.U32 R61, RZ, RZ, R101 ;  /* 0x000000ffff3d7224 */ /* 0x000fe400078e0065 */
[----:B------:R-:W-:Y:S01]  /*ac80*/  IMAD.MOV.U32 R100, RZ, RZ, R211 ;  /* 0x000000ffff647224 */ /* 0x000fe200078e00d3 */
[----:B------:R1:W5:Y:S01]  /*ac90*/  LDL.LU R212, [R1+0xf0] ;  /* 0x0000f00001d47983 */ /* 0x0003620000300800 */
[----:B------:R-:W-:-:S02]  /*aca0*/  IMAD.MOV.U32 R101, RZ, RZ, R210 ;  /* 0x000000ffff657224 */ /* 0x000fc400078e00d2 */
[----:B------:R-:W-:Y:S01]  /*acb0*/  IMAD.MOV.U32 R102, RZ, RZ, R209 ;  /* 0x000000ffff667224 */ /* 0x000fe200078e00d1 */
[----:B------:R1:W5:Y:S01]  /*acc0*/  LDL.LU R211, [R1+0xec] ;  /* 0x0000ec0001d37983 */ /* 0x0003620000300800 */
[----:B------:R-:W-:-:S03]  /*acd0*/  IMAD.MOV.U32 R103, RZ, RZ, R208 ;  /* 0x000000ffff677224 */ /* 0x000fc600078e00d0 */
[----:B------:R1:W5:Y:S01]  /*ace0*/  LDL.LU R210, [R1+0xe8] ;  /* 0x0000e80001d27983 */ /* 0x0003620000300800 */
[----:B------:R-:W-:-:S03]  /*acf0*/  IMAD.MOV.U32 R16, RZ, RZ, R207 ;  /* 0x000000ffff107224 */ /* 0x000fc600078e00cf */
[----:B------:R1:W5:Y:S01]  /*ad00*/  LDL.LU R209, [R1+0xe4] ;  /* 0x0000e40001d17983 */ /* 0x0003620000300800 */
[----:B------:R-:W-:-:S03]  /*ad10*/  IMAD.MOV.U32 R17, RZ, RZ, R204 ;  /* 0x000000ffff117224 */ /* 0x000fc600078e00cc */
[----:B------:R1:W5:Y:S01]  /*ad20*/  LDL.LU R208, [R1+0xe0] ;  /* 0x0000e00001d07983 */ /* 0x0003620000300800 */
[----:B------:R-:W-:-:S03]  /*ad30*/  IMAD.MOV.U32 R60, RZ, RZ, R112 ;  /* 0x000000ffff3c7224 */ /* 0x000fc600078e0070 */
[----:B------:R1:W-:Y:S04]  /*ad40*/  STG.E.U16 [R20.64+-0x2e], R18 ;  /* 0xffffd21214007986 */ /* 0x0003e8000c10151c */
[----:B------:R1:W5:Y:S04]  /*ad50*/  LDL.LU R207, [R1+0xdc] ;  /* 0x0000dc0001cf7983 */ /* 0x0003680000300800 */
[----:B------:R2:W-:Y:S04]  /*ad60*/  STG.E.U16 [R20.64+-0x30], R19 ;  /* 0xffffd01314007986 */ /* 0x0005e8000c10151c */
[----:B------:R2:W5:Y:S01]  /*ad70*/  LDL.LU R204, [R1+0xd8] ;  /* 0x0000d80001cc7983 */ /* 0x0005620000300800 */
[----:B------:R-:W-:-:S02]  /*ad80*/  IMAD.MOV.U32 R79, RZ, RZ, R77 ;  /* 0x000000ffff4f7224 */ /* 0x000fc400078e004d */
[----:B------:R-:W-:Y:S02]  /*ad90*/  IMAD.MOV.U32 R77, RZ, RZ, R73 ;  /* 0x000000ffff4d7224 */ /* 0x000fe400078e0049 */
[----:B------:R-:W-:Y:S02]  /*ada0*/  IMAD.MOV.U32 R78, RZ, RZ, R76 ;  /* 0x000000ffff4e7224 */ /* 0x000fe400078e004c */
[----:B------:R-:W-:Y:S02]  /*adb0*/  IMAD.MOV.U32 R73, RZ, RZ, R85 ;  /* 0x000000ffff497224 */ /* 0x000fe400078e0055 */
[----:B-1----:R-:W-:Y:S02]  /*adc0*/  IMAD.MOV.U32 R18, RZ, RZ, R202 ;  /* 0x000000ffff127224 */ /* 0x002fe400078e00ca */
[----:B------:R1:W5:Y:S01]  /*add0*/  LDL.LU R202, [R1+0xd4] ;  /* 0x0000d40001ca7983 */ /* 0x0003620000300800 */
[----:B--2---:R-:W-:Y:S03]  /*ade0*/  HMMA.16816.F32.BF16 R36, R8, R14, R248 ;  /* 0x0000000e0824723c */ /* 0x004fe600000418f8 */
[----:B---3--:R-:W2:Y:S04]  /*adf0*/  LDSM.16.MT88.4 R12, [R203+0xa000] ;  /* 0x00a00000cb0c783b */ /* 0x008ea80000004200 */
[----:B------:R-:W-:-:S02]  /*ae00*/  IMAD.MOV.U32 R248, RZ, RZ, R42 ;  /* 0x000000fffff87224 */ /* 0x000fc400078e002a */
[----:B------:R-:W-:Y:S02]  /*ae10*/  IMAD.MOV.U32 R19, RZ, RZ, R200 ;  /* 0x000000ffff137224 */ /* 0x000fe400078e00c8 */
[----:B------:R1:W5:Y:S01]  /*ae20*/  LDL.LU R200, [R1+0xd0] ;  /* 0x0000d00001c87983 */ /* 0x0003620000300800 */
[-C--:B--2---:R-:W-:Y:S08]  /*ae30*/  HMMA.16816.F32.BF16 R144, R8, R12.reuse, R144 ;  /* 0x0000000c0890723c */ /* 0x084ff00000041890 */
[C---:B------:R-:W-:Y:S08]  /*ae40*/  HMMA.16816.F32.BF16 R160, R4.reuse, R12, R160 ;  /* 0x0000000c04a0723c */ /* 0x040ff000000418a0 */
[-C--:B------:R-:W-:Y:S08]  /*ae50*/  HMMA.16816.F32.BF16 R156, R4, R14.reuse, R156 ;  /* 0x0000000e049c723c */ /* 0x080ff0000004189c */
[----:B------:R-:W-:Y:S01]  /*ae60*/  HMMA.16816.F32.BF16 R40, R8, R14, R56 ;  /* 0x0000000e0828723c */ /* 0x000fe20000041838 */
[----:B----4-:R-:W2:Y:S01]  /*ae70*/  LDSM.16.MT88.4 R12, [R206+0xa000] ;  /* 0x00a00000ce0c783b */ /* 0x010ea20000004200 */
[----:B------:R-:W-:-:S02]  /*ae80*/  IMAD.MOV.U32 R251, RZ, RZ, R55 ;  /* 0x000000fffffb7224 */ /* 0x000fc400078e0037 */
[----:B------:R-:W-:Y:S02]  /*ae90*/  IMAD.MOV.U32 R76, RZ, RZ, R53 ;  /* 0x000000ffff4c7224 */ /* 0x000fe400078e0035 */
[----:B------:R-:W-:Y:S02]  /*aea0*/  IMAD.MOV.U32 R85, RZ, RZ, R54 ;  /* 0x000000ffff557224 */ /* 0x000fe400078e0036 */
[-C--:B--2---:R-:W-:Y:S08]  /*aeb0*/  HMMA.16816.F32.BF16 R44, R8, R12.reuse, R44 ;  /* 0x0000000c082c723c */ /* 0x084ff0000004182c */
[C---:B------:R-:W-:Y:S08]  /*aec0*/  HMMA.16816.F32.BF16 R52, R4.reuse, R12, R116 ;  /* 0x0000000c0434723c */ /* 0x040ff00000041874 */
[-C--:B------:R-:W-:Y:S08]  /*aed0*/  HMMA.16816.F32.BF16 R56, R4, R14.reuse, R140 ;  /* 0x0000000e0438723c */ /* 0x080ff0000004188c */
[----:B------:R-:W-:Y:S01]  /*aee0*/  HMMA.16816.F32.BF16 R60, R8, R14, R60 ;  /* 0x0000000e083c723c */ /* 0x000fe2000004183c */
[----:B------:R-:W2:Y:S01]  /*aef0*/  LDSM.16.MT88.4 R12, [R205+0xa000] ;  /* 0x00a00000cd0c783b */ /* 0x000ea20000004200 */
[----:B------:R-:W-:Y:S01]  /*af00*/  @!P1 HFMA2.BF16_V2 R70, -RZ.H0_H0, RZ.H0_H0, -R23.H0_H0 ;  /* 0x200000ffff469231 */ /* 0x000fe20000340917 */
[----:B------:R-:W-:-:S02]  /*af10*/  IMAD.MOV.U32 R250, RZ, RZ, R69 ;  /* 0x000000fffffa7224 */ /* 0x000fc400078e0045 */
[----:B------:R-:W-:Y:S02]  /*af20*/  IMAD.MOV.U32 R143, RZ, RZ, R68 ;  /* 0x000000ffff8f7224 */ /* 0x000fe400078e0044 */
[----:B------:R-:W-:Y:S01]  /*af30*/  @!P1 PRMT R23, R70, 0x5410, RZ ;  /* 0x0000541046179816 */ /* 0x000fe200000000ff */
[----:B------:R-:W-:Y:S02]  /*af40*/  IMAD.MOV.U32 R249, RZ, RZ, R81 ;  /* 0x000000fffff97224 */ /* 0x000fe400078e0051 */
[----:B------:R-:W-:Y:S02]  /*af50*/  IMAD.MOV.U32 R140, RZ, RZ, R79 ;  /* 0x000000ffff8c7224 */ /* 0x000fe400078e004f */
[----:B------:R-:W-:Y:S02]  /*af60*/  IMAD.MOV.U32 R141, RZ, RZ, R78 ;  /* 0x000000ffff8d7224 */ /* 0x000fe400078e004e */
[----:B------:R-:W-:Y:S01]  /*af70*/  IMAD.MOV.U32 R142, RZ, RZ, R77 ;  /* 0x000000ffff8e7224 */ /* 0x000fe200078e004d */
[-C--:B--2---:R-:W-:Y:S08]  /*af80*/  HMMA.16816.F32.BF16 R68, R8, R12.reuse, R72 ;  /* 0x0000000c0844723c */ /* 0x084ff00000041848 */
[----:B------:R-:W-:Y:S07]  /*af90*/  HMMA.16816.F32.BF16 R72, R4, R12, R148 ;  /* 0x0000000c0448723c */ /* 0x000fee0000041894 */
[----:B------:R-:W-:-:S02]  /*afa0*/  IMAD.MOV.U32 R148, RZ, RZ, R76 ;  /* 0x000000ffff947224 */ /* 0x000fc400078e004c */
[----:B------:R-:W-:Y:S01]  /*afb0*/  IMAD.MOV.U32 R151, RZ, RZ, R80 ;  /* 0x000000ffff977224 */ /* 0x000fe200078e0050 */
[-C--:B------:R-:W-:Y:S08]  /*afc0*/  HMMA.16816.F32.BF16 R76, R4, R14.reuse, R184 ;  /* 0x0000000e044c723c */ /* 0x080ff000000418b8 */
[----:B------:R-:W-:Y:S01]  /*afd0*/  HMMA.16816.F32.BF16 R80, R8, R14, R92 ;  /* 0x0000000e0850723c */ /* 0x000fe2000004185c */
[----:B------:R-:W2:Y:S01]  /*afe0*/  LDSM.16.MT88.4 R12, [R201+0xb000] ;  /* 0x00b00000c90c783b */ /* 0x000ea20000004200 */
[----:B------:R-:W-:-:S02]  /*aff0*/  IMAD.MOV.U32 R149, RZ, RZ, R85 ;  /* 0x000000ffff957224 */ /* 0x000fc400078e0055 */
[----:B------:R-:W-:-:S04]  /*b000*/  IMAD.MOV.U32 R150, RZ, RZ, R84 ;  /* 0x000000ffff967224 */ /* 0x000fc800078e0054 */
[-C--:B--2---:R-:W-:Y:S08]  /*b010*/  HMMA.16816.F32.BF16 R188, R8, R12.reuse, R188 ;  /* 0x0000000c08bc723c */ /* 0x084ff000000418bc */
[C---:B------:R-:W-:Y:S08]  /*b020*/  HMMA.16816.F32.BF16 R84, R4.reuse, R12, R192 ;  /* 0x0000000c0454723c */ /* 0x040ff000000418c0 */
[-C--:B------:R-:W-:Y:S08]  /*b030*/  HMMA.16816.F32.BF16 R92, R4, R14.reuse, R196 ;  /* 0x0000000e045c723c */ /* 0x080ff000000418c4 */
[----:B------:R-:W-:Y:S01]  /*b040*/  HMMA.16816.F32.BF16 R184, R8, R14, R100 ;  /* 0x0000000e08b8723c */ /* 0x000fe20000041864 */
[----:B------:R-:W2:Y:S01]  /*b050*/  LDSM.16.MT88.4 R12, [R203+0xb000] ;  /* 0x00b00000cb0c783b */ /* 0x000ea20000004200 */
[----:B------:R-:W-:-:S06]  /*b060*/  IMAD.WIDE.U32 R2, R22, -0x2daee0ad, RZ ;  /* 0xd2511f5316027825 */ /* 0x000fcc00078e00ff */
[-C--:B--2---:R-:W-:Y:S08]  /*b070*/  HMMA.16816.F32.BF16 R216, R8, R12.reuse, R216 ;  /* 0x0000000c08d8723c */ /* 0x084ff000000418d8 */
[C---:B------:R-:W-:Y:S08]  /*b080*/  HMMA.16816.F32.BF16 R88, R4.reuse, R12, R88 ;  /* 0x0000000c0458723c */ /* 0x040ff00000041858 */
[-C--:B------:R-:W-:Y:S08]  /*b090*/  HMMA.16816.F32.BF16 R100, R4, R14.reuse, R224 ;  /* 0x0000000e0464723c */ /* 0x080ff000000418e0 */
[----:B------:R-:W-:Y:S01]  /*b0a0*/  HMMA.16816.F32.BF16 R196, R8, R14, R16 ;  /* 0x0000000e08c4723c */ /* 0x000fe20000041810 */
[----:B------:R-:W2:Y:S04]  /*b0b0*/  LDSM.16.MT88.4 R16, [R206+0xb000] ;  /* 0x00b00000ce10783b */ /* 0x000ea80000004200 */
[----:B------:R-:W3:Y:S01]  /*b0c0*/  LDSM.16.MT88.4 R12, [R205+0xb000] ;  /* 0x00b00000cd0c783b */ /* 0x000ee20000004200 */
[----:B------:R-:W-:-:S02]  /*b0d0*/  LOP3.LUT R0, R3, UR16, R24, 0x96, !PT ;  /* 0x0000001003007c12 */ /* 0x000fc4000f8e9618 */
[----:B------:R-:W-:-:S04]  /*b0e0*/  LOP3.LUT R3, R2, 0xffff, RZ, 0xc0, !PT ;  /* 0x0000ffff02037812 */ /* 0x000fc800078ec0ff */
[----:B------:R-:W-:Y:S01]  /*b0f0*/  SHF.R.U32.HI R3, RZ, 0x8, R3 ;  /* 0x00000008ff037819 */ /* 0x000fe20000011603 */
[C---:B--2---:R-:W-:Y:S08]  /*b100*/  HMMA.16816.F32.BF16 R104, R4.reuse, R16, R104 ;  /* 0x000000100468723c */ /* 0x044ff00000041868 */
[C---:B------:R-:W-:Y:S08]  /*b110*/  HMMA.16816.F32.BF16 R108, R4.reuse, R18, R108 ;  /* 0x00000012046c723c */ /* 0x040ff0000004186c */
[C---:B---3--:R-:W-:Y:S08]  /*b120*/  HMMA.16816.F32.BF16 R120, R4.reuse, R12, R120 ;  /* 0x0000000c0478723c */ /* 0x048ff00000041878 */
[----:B------:R-:W-:Y:S07]  /*b130*/  HMMA.16816.F32.BF16 R116, R4, R14, R124 ;  /* 0x0000000e0474723c */ /* 0x000fee000004187c */
[----:B------:R-:W-:-:S02]  /*b140*/  SHF.R.U32.HI R5, RZ, 0x10, R2 ;  /* 0x00000010ff057819 */ /* 0x000fc40000011602 */
[----:B------:R-:W-:Y:S02]  /*b150*/  LOP3.LUT R7, R2, 0xff, RZ, 0xc0, !PT ;  /* 0x000000ff02077812 */ /* 0x000fe400078ec0ff */
[----:B------:R-:W-:Y:S02]  /*b160*/  SHF.R.U32.HI R4, RZ, 0x18, R2 ;  /* 0x00000018ff047819 */ /* 0x000fe40000011602 */
[----:B------:R-:W-:Y:S01]  /*b170*/  LOP3.LUT R2, R5, 0xff, RZ, 0xc0, !PT ;  /* 0x000000ff05027812 */ /* 0x000fe200078ec0ff */
[----:B------:R-:W-:Y:S01]  /*b180*/  HMMA.16816.F32.BF16 R192, R8, R16, R148 ;  /* 0x0000001008c0723c */ /* 0x000fe20000041894 */
[----:B------:R-:W-:Y:S01]  /*b190*/  PRMT R7, R7, 0x5410, R3 ;  /* 0x0000541007077816 */ /* 0x000fe20000000003 */
[----:B------:R-:W2:Y:S01]  /*b1a0*/  LDSM.16.MT88.4 R148, [R201+0xa800] ;  /* 0x00a80000c994783b */ /* 0x000ea20000004200 */
[----:B------:R-:W-:-:S05]  /*b1b0*/  SHF.R.U32.HI R3, RZ, 0x10, R0 ;  /* 0x00000010ff037819 */ /* 0x000fca0000011600 */
[----:B------:R-:W-:Y:S01]  /*b1c0*/  HMMA.16816.F32.BF16 R224, R8, R12, R248 ;  /* 0x0000000c08e0723c */ /* 0x000fe200000418f8 */
[----:B------:R-:W-:-:S07]  /*b1d0*/  SHF.R.U32.HI R5, RZ, 0x18, R0 ;  /* 0x00000018ff057819 */ /* 0x000fce0000011600 */
[C---:B------:R-:W-:Y:S08]  /*b1e0*/  HMMA.16816.F32.BF16 R16, R8.reuse, R18, R140 ;  /* 0x000000120810723c */ /* 0x040ff0000004188c */
[----:B------:R-:W-:Y:S01]  /*b1f0*/  HMMA.16816.F32.BF16 R12, R8, R14, R96 ;  /* 0x0000000e080c723c */ /* 0x000fe20000041860 */
[----:B------:R-:W-:Y:S01]  /*b200*/  PRMT R251, R113, 0x7054, R113 ;  /* 0x0000705471fb7816 */ /* 0x000fe20000000071 */
[----:B------:R-:W3:Y:S01]  /*b210*/  LDSM.16.MT88.4 R140, [R203+0xa800] ;  /* 0x00a80000cb8c783b */ /* 0x000ee20000004200 */
[----:B------:R-:W-:-:S03]  /*b220*/  LOP3.LUT R6, R0, 0xff, RZ, 0xc0, !PT ;  /* 0x000000ff00067812 */ /* 0x000fc600078ec0ff */
[----:B------:R-:W-:Y:S01]  /*b230*/  LDSM.16.MT88.4 R96, [R203+0xb800] ;  /* 0x00b80000cb60783b */ /* 0x000fe20000004200 */
[----:B------:R-:W-:Y:S02]  /*b240*/  PRMT R8, R2, 0x5410, R4 ;  /* 0x0000541002087816 */ /* 0x000fe40000000004 */
[----:B------:R-:W-:Y:S01]  /*b250*/  LOP3.LUT R2, R0, 0xffff, RZ, 0xc0, !PT ;  /* 0x0000ffff00027812 */ /* 0x000fe200078ec0ff */
[----:B------:R-:W-:Y:S03]  /*b260*/  LDSM.16.MT88.4 R112, [R206+0xb800] ;  /* 0x00b80000ce70783b */ /* 0x000fe60000004200 */
[----:B------:R-:W-:Y:S02]  /*b270*/  SHF.R.U32.HI R4, RZ, 0x8, R2 ;  /* 0x00000008ff047819 */ /* 0x000fe40000011602 */
[----:B------:R-:W-:Y:S01]  /*b280*/  LOP3.LUT R2, R3, 0xff, RZ, 0xc0, !PT ;  /* 0x000000ff03027812 */ /* 0x000fe200078ec0ff */
[----:B------:R-:W-:-:S03]  /*b290*/  HSET2.LE.AND R0, R7, R251, PT ;  /* 0x000000fb07007233 */ /* 0x000fc60003803000 */
[----:B------:R-:W-:Y:S02]  /*b2a0*/  PRMT R3, R2, 0x5410, R5 ;  /* 0x0000541002037816 */ /* 0x000fe40000000005 */
[----:B------:R-:W-:-:S03]  /*b2b0*/  PRMT R4, R6, 0x5410, R4 ;  /* 0x0000541006047816 */ /* 0x000fc60000000004 */
[--C-:B------:R-:W-:Y:S01]  /*b2c0*/  HSET2.LE.AND R3, R3, R251.reuse, PT ;  /* 0x000000fb03037233 */ /* 0x100fe20003803000 */
[----:B------:R-:W-:Y:S01]  /*b2d0*/  LOP3.LUT R126, R0, R66, RZ, 0xc0, !PT ;  /* 0x00000042007e7212 */ /* 0x000fe200078ec0ff */
[--C-:B------:R-:W-:Y:S02]  /*b2e0*/  HSET2.LE.AND R0, R8, R251.reuse, PT ;  /* 0x000000fb08007233 */ /* 0x100fe40003803000 */
[----:B------:R-:W-:Y:S01]  /*b2f0*/  HSET2.LE.AND R2, R4, R251, PT ;  /* 0x000000fb04027233 */ /* 0x000fe20003803000 */
[----:B------:R-:W-:Y:S01]  /*b300*/  LOP3.LUT R125, R3, R51, RZ, 0xc0, !PT ;  /* 0x00000033037d7212 */ /* 0x000fe200078ec0ff */
[-C--:B--2---:R-:W-:Y:S01]  /*b310*/  HMMA.16816.F32.BF16 R152, R128, R148.reuse, R152 ;  /* 0x000000948098723c */ /* 0x084fe20000041898 */
[----:B------:R-:W2:Y:S01]  /*b320*/  LDSM.16.MT88.4 R48, [R206+0xa800] ;  /* 0x00a80000ce30783b */ /* 0x000ea20000004200 */
[----:B------:R-:W-:Y:S02]  /*b330*/  LOP3.LUT R127, R0, R65, RZ, 0xc0, !PT ;  /* 0x00000041007f7212 */ /* 0x000fe400078ec0ff */
[----:B------:R-:W-:Y:S01]  /*b340*/  LOP3.LUT R124, R2, R67, RZ, 0xc0, !PT ;  /* 0x00000043027c7212 */ /* 0x000fe200078ec0ff */
[----:B------:R-:W-:Y:S04]  /*b350*/  LDSM.16.MT88.4 R4, [R205+0xb800] ;  /* 0x00b80000cd04783b */ /* 0x000fe80000004200 */
[----:B------:R-:W4:Y:S02]  /*b360*/  LDSM.16.MT88.4 R64, [R205+0xa800] ;  /* 0x00a80000cd40783b */ /* 0x000f240000004200 */
[C---:B------:R-:W-:Y:S08]  /*b370*/  HMMA.16816.F32.BF16 R168, R124.reuse, R148, R168 ;  /* 0x000000947ca8723c */ /* 0x040ff000000418a8 */
[-C--:B------:R-:W-:Y:S08]  /*b380*/  HMMA.16816.F32.BF16 R164, R124, R150.reuse, R164 ;  /* 0x000000967ca4723c */ /* 0x080ff000000418a4 */
[C---:B------:R-:W-:Y:S08]  /*b390*/  HMMA.16816.F32.BF16 R148, R128.reuse, R150, R36 ;  /* 0x000000968094723c */ /* 0x040ff00000041824 */
[-C--:B---3--:R-:W-:Y:S08]  /*b3a0*/  HMMA.16816.F32.BF16 R144, R128, R140.reuse, R144 ;  /* 0x0000008c8090723c */ /* 0x088ff00000041890 */
[C---:B------:R-:W-:Y:S08]  /*b3b0*/  HMMA.16816.F32.BF16 R160, R124.reuse, R140, R160 ;  /* 0x0000008c7ca0723c */ /* 0x040ff000000418a0 */
[-C--:B------:R-:W-:Y:S08]  /*b3c0*/  HMMA.16816.F32.BF16 R156, R124, R142.reuse, R156 ;  /* 0x0000008e7c9c723c */ /* 0x080ff0000004189c */
[C---:B------:R-:W-:Y:S08]  /*b3d0*/  HMMA.16816.F32.BF16 R140, R128.reuse, R142, R40 ;  /* 0x0000008e808c723c */ /* 0x040ff00000041828 */
[-C--:B--2---:R-:W-:Y:S08]  /*b3e0*/  HMMA.16816.F32.BF16 R36, R128, R48.reuse, R44 ;  /* 0x000000308024723c */ /* 0x084ff0000004182c */
[C---:B------:R-:W-:Y:S08]  /*b3f0*/  HMMA.16816.F32.BF16 R40, R124.reuse, R48, R52 ;  /* 0x000000307c28723c */ /* 0x040ff00000041834 */
[-C--:B------:R-:W-:Y:S08]  /*b400*/  HMMA.16816.F32.BF16 R44, R124, R50.reuse, R56 ;  /* 0x000000327c2c723c */ /* 0x080ff00000041838 */
[C---:B------:R-:W-:Y:S08]  /*b410*/  HMMA.16816.F32.BF16 R48, R128.reuse, R50, R60 ;  /* 0x000000328030723c */ /* 0x040ff0000004183c */
[-C--:B----4-:R-:W-:Y:S08]  /*b420*/  HMMA.16816.F32.BF16 R52, R128, R64.reuse, R68 ;  /* 0x000000408034723c */ /* 0x090ff00000041844 */
[C---:B------:R-:W-:Y:S08]  /*b430*/  HMMA.16816.F32.BF16 R56, R124.reuse, R64, R72 ;  /* 0x000000407c38723c */ /* 0x040ff00000041848 */
[-C--:B------:R-:W-:Y:S08]  /*b440*/  HMMA.16816.F32.BF16 R60, R124, R66.reuse, R76 ;  /* 0x000000427c3c723c */ /* 0x080ff0000004184c */
[----:B------:R-:W-:Y:S01]  /*b450*/  HMMA.16816.F32.BF16 R64, R128, R66, R80 ;  /* 0x000000428040723c */ /* 0x000fe20000041850 */
[----:B------:R-:W2:Y:S04]  /*b460*/  LDSM.16.MT88.4 R80, [R201+0xb800] ;  /* 0x00b80000c950783b */ /* 0x000ea80000004200 */
[----:B------:R-:W-:Y:S04]  /*b470*/  STG.E.U16 [R32.64+-0x30], R183 ;  /* 0xffffd0b720007986 */ /* 0x000fe8000c10151c */
        /* <DEDUP_REMOVED lines=10> */
[----:B------:R3:W-:Y:S04]  /*b520*/  STG.E.U16 [R30.64+-0x1e], R132 ;  /* 0xffffe2841e007986 */ /* 0x0007e8000c10151c */
        /* <DEDUP_REMOVED lines=9> */
[----:B------:R1:W-:Y:S01]  /*b5c0*/  STG.E.U16 [R28.64+-0xe], R26 ;  /* 0xfffff21a1c007986 */ /* 0x0003e2000c10151c */
[----:B------:R-:W-:-:S02]  /*b5d0*/  FADD.FTZ R3, R241, R245 ;  /* 0x000000f5f1037221 */ /* 0x000fc40000010000 */
[----:B------:R-:W-:Y:S01]  /*b5e0*/  FADD.FTZ R2, R234, R244 ;  /* 0x000000f4ea027221 */ /* 0x000fe20000010000 */
[----:B--2---:R-:W-:Y:S01]  /*b5f0*/  HMMA.16816.F32.BF16 R76, R124, R82, R92 ;  /* 0x000000527c4c723c */ /* 0x004fe2000004185c */
[----:B------:R-:W-:Y:S01]  /*b600*/  FADD.FTZ R0, R221, R243 ;  /* 0x000000f3dd007221 */ /* 0x000fe20000010000 */
[----:B------:R-:W-:Y:S01]  /*b610*/  IADD3 R244, P1, R20, -0x80, RZ ;  /* 0xffffff8014f47810 */ /* 0x000fe20007f3e0ff */
[----:B------:R-:W-:Y:S02]  /*b620*/  FADD.FTZ R3, R235, R3 ;  /* 0x00000003eb037221 */ /* 0x000fe40000010000 */
[----:B------:R-:W-:-:S03]  /*b630*/  FADD.FTZ R2, R230, R2 ;  /* 0x00000002e6027221 */ /* 0x000fc60000010000 */
[----:B------:R-:W-:Y:S01]  /*b640*/  HMMA.16816.F32.BF16 R72, R124, R80, R84 ;  /* 0x000000507c48723c */ /* 0x000fe20000041854 */
[----:B------:R-:W-:Y:S01]  /*b650*/  FADD.FTZ R0, R223, R0 ;  /* 0x00000000df007221 */ /* 0x000fe20000010000 */
[----:B------:R-:W-:Y:S01]  /*b660*/  IADD3.X R243, R21, -0x1, RZ, P1, !PT ;  /* 0xffffffff15f37810 */ /* 0x000fe20000ffe4ff */
[----:B------:R-:W-:-:S05]  /*b670*/  FADD.FTZ R230, R231, R2 ;  /* 0x00000002e7e67221 */ /* 0x000fca0000010000 */
[----:B------:R-:W-:Y:S01]  /*b680*/  HMMA.16816.F32.BF16 R88, R124, R96, R88 ;  /* 0x000000607c58723c */ /* 0x000fe20000041858 */
[----:B------:R-:W-:-:S07]  /*b690*/  FADD.FTZ R231, R222, R0 ;  /* 0x00000000dee77221 */ /* 0x000fce0000010000 */
[----:B------:R-:W-:Y:S01]  /*b6a0*/  HMMA.16816.F32.BF16 R92, R124, R98, R100 ;  /* 0x000000627c5c723c */ /* 0x000fe20000041864 */
[----:B---3--:R-:W-:-:S07]  /*b6b0*/  IMAD.MOV.U32 R132, RZ, RZ, R228 ;  /* 0x000000ffff847224 */ /* 0x008fce00078e00e4 */
[----:B------:R-:W-:Y:S01]  /*b6c0*/  HMMA.16816.F32.BF16 R104, R124, R112, R104 ;  /* 0x000000707c68723c */ /* 0x000fe20000041868 */
[----:B------:R-:W-:-:S07]  /*b6d0*/  IMAD.MOV.U32 R133, RZ, RZ, R229 ;  /* 0x000000ffff857224 */ /* 0x000fce00078e00e5 */
[----:B------:R-:W-:Y:S01]  /*b6e0*/  HMMA.16816.F32.BF16 R108, R124, R114, R108 ;  /* 0x000000727c6c723c */ /* 0x000fe2000004186c */
[----:B------:R-:W-:-:S07]  /*b6f0*/  IMAD.MOV.U32 R134, RZ, RZ, R233 ;  /* 0x000000ffff867224 */ /* 0x000fce00078e00e9 */
[C---:B------:R-:W-:Y:S08]  /*b700*/  HMMA.16816.F32.BF16 R120, R124.reuse, R4, R120 ;  /* 0x000000047c78723c */ /* 0x040ff00000041878 */
[----:B------:R-:W-:Y:S08]  /*b710*/  HMMA.16816.F32.BF16 R124, R124, R6, R116 ;  /* 0x000000067c7c723c */ /* 0x000ff00000041874 */
[C---:B------:R-:W-:Y:S08]  /*b720*/  HMMA.16816.F32.BF16 R68, R128.reuse, R80, R188 ;  /* 0x000000508044723c */ /* 0x040ff000000418bc */
[C---:B------:R-:W-:Y:S08]  /*b730*/  HMMA.16816.F32.BF16 R84, R128.reuse, R96, R216 ;  /* 0x000000608054723c */ /* 0x040ff000000418d8 */
[----:B------:R-:W-:Y:S01]  /*b740*/  HMMA.16816.F32.BF16 R100, R128, R112, R192 ;  /* 0x000000708064723c */ /* 0x000fe200000418c0 */
[----:B------:R-:W-:-:S02]  /*b750*/  FADD.FTZ R217, R240, R3 ;  /* 0x00000003f0d97221 */ /* 0x000fc40000010000 */
[----:B------:R-:W-:-:S05]  /*b760*/  IMAD.MOV.U32 R3, RZ, RZ, R232 ;  /* 0x000000ffff037224 */ /* 0x000fca00078e00e8 */
[C---:B------:R-:W-:Y:S08]  /*b770*/  HMMA.16816.F32.BF16 R80, R128.reuse, R82, R184 ;  /* 0x000000528050723c */ /* 0x040ff000000418b8 */
[C---:B------:R-:W-:Y:S08]  /*b780*/  HMMA.16816.F32.BF16 R96, R128.reuse, R98, R196 ;  /* 0x000000628060723c */ /* 0x040ff000000418c4 */
[C---:B------:R-:W-:Y:S08]  /*b790*/  HMMA.16816.F32.BF16 R112, R128.reuse, R114, R16 ;  /* 0x000000728070723c */ /* 0x040ff00000041810 */
[C---:B------:R-:W-:Y:S08]  /*b7a0*/  HMMA.16816.F32.BF16 R116, R128.reuse, R4, R224 ;  /* 0x000000048074723c */ /* 0x040ff000000418e0 */
[----:B------:R-:W-:Y:S01]  /*b7b0*/  HMMA.16816.F32.BF16 R128, R128, R6, R12 ;  /* 0x000000068080723c */ /* 0x000fe2000004180c */
[----:B------:R-:W-:Y:S11]  /*b7c0*/  @!P0 BRA `(.L_x_1092) ;  /* 0x0000f50000008947 */ /* 0x000ff60003800000 */
[----:B-1----:R-:W2:Y:S04]  /*b7d0*/  LDL.64 R10, [R1+0xb8] ;  /* 0x0000b800010a7983 */ /* 0x002ea80000100a00 */
        /* <DEDUP_REMOVED lines=14> */
[----:B-----5:R-:W-:Y:S01]  /*b8c0*/  @P3 STS.128 [R215+0xa000], RZ ;  /* 0x00a000ffd7003388 */ /* 0x020fe20000000c00 */
        /* <DEDUP_REMOVED lines=34> */
[----:B------:R-:W3:Y:S04]  /*baf0*/  LDSM.16.M88.4 R12, [R202] ;  /* 0x00000000ca0c783b */ /* 0x000ee80000000200 */
[----:B------:R-:W-:Y:S04]  /*bb00*/  LDSM.16.M88.4 R16, [R214] ;  /* 0x00000000d610783b */ /* 0x000fe80000000200 */
[----:B-1----:R-:W-:Y:S04]  /*bb10*/  LDSM.16.M88.4 R8, [R204+0x2000] ;  /* 0x00200000cc08783b */ /* 0x002fe80000000200 */
[----:B------:R-:W-:Y:S04]  /*bb20*/  LDSM.16.M88.4 R24, [R211] ;  /* 0x00000000d318783b */ /* 0x000fe80000000200 */
[----:B--2---:R-:W1:Y:S04]  /*bb30*/  LDSM.16.M88.4 R4, [R202+0x2000] ;  /* 0x00200000ca04783b */ /* 0x004e680000000200 */
[----:B------:R-:W0:Y:S01]  /*bb40*/  LDGDEPBAR ;  /* 0x00000000000079af */ /* 0x000e220000000000 */
[C---:B---3--:R-:W-:Y:S08]  /*bb50*/  HMMA.16816.F32.BF16 R176, R12.reuse, R136, RZ ;  /* 0x000000880cb0723c */ /* 0x048ff000000418ff */
[----:B------:R-:W-:Y:S08]  /*bb60*/  HMMA.16816.F32.BF16 R196, R12, R138, RZ ;  /* 0x0000008a0cc4723c */ /* 0x000ff000000418ff */
[C---:B-1----:R-:W-:Y:S08]  /*bb70*/  HMMA.16816.F32.BF16 R192, R4.reuse, R136, RZ ;  /* 0x0000008804c0723c */ /* 0x042ff000000418ff */
        /* <DEDUP_REMOVED lines=135> */
.L_x_1098:
[----:B------:R-:W-:Y:S05]  /*c3f0*/  BSYNC B0 ;  /* 0x0000000000007941 */ /* 0x000fea0003800000 */
.L_x_1097:
[----:B------:R-:W0:Y:S02]  /*c400*/  LDGDEPBAR ;  /* 0x00000000000079af */ /* 0x000e240000000000 */
.L_x_1096:
[----:B------:R-:W-:Y:S01]  /*c410*/  IMAD.MOV.U32 R22, RZ, RZ, R252 ;  /* 0x000000ffff167224 */ /* 0x000fe200078e00fc */
[----:B------:R-:W2:Y:S04]  /*c420*/  LDL.64 R244, [R1+0x28] ;  /* 0x0000280001f47983 */ /* 0x000ea80000100a00 */
[----:B------:R-:W3:Y:S01]  /*c430*/  S2R R252, SR_TID.X ;  /* 0x0000000000fc7919 */ /* 0x000ee20000002100 */
[----:B------:R-:W-:-:S03]  /*c440*/  IMAD.U32 R0, RZ, RZ, UR32 ;  /* 0x00000020ff007e24 */ /* 0x000fc6000f8e00ff */
[----:B------:R-:W4:Y:S04]  /*c450*/  LDL R19, [R1+0x9c] ;  /* 0x00009c0001137983 */ /* 0x000f280000100800 */
[----:B------:R-:W2:Y:S01]  /*c460*/  LDL.64 R198, [R1+0x20] ;  /* 0x0000200001c67983 */ /* 0x000ea20000100a00 */
[----:B---3--:R-:W-:-:S05]  /*c470*/  IMAD.SHL.U32 R252, R252, 0x2, RZ ;  /* 0x00000002fcfc7824 */ /* 0x008fca00078e00ff */
[----:B------:R-:W-:-:S05]  /*c480*/  LOP3.LUT R252, R252, 0x6, RZ, 0xc0, !PT ;  /* 0x00000006fcfc7812 */ /* 0x000fca00078ec0ff */
[----:B------:R-:W-:-:S05]  /*c490*/  IMAD R0, R0, 0x20, R252 ;  /* 0x0000002000007824 */ /* 0x000fca00078e02fc */
[CC--:B------:R-:W-:Y:S02]  /*c4a0*/  ISETP.GE.AND P1, PT, R0.reuse, R172.reuse, PT ;  /* 0x000000ac0000720c */ /* 0x0c0fe40003f26270 */
[----:B-1----:R-:W-:Y:S02]  /*c4b0*/  IADD3 R4, R0, 0x1, RZ ;  /* 0x0000000100047810 */ /* 0x002fe40007ffe0ff */
[----:B------:R-:W-:Y:S02]  /*c4c0*/  FSEL R11, R176, -INF , !P1 ;  /* 0xff800000b00b7808 */ /* 0x000fe40004800000 */
[----:B------:R-:W-:Y:S02]  /*c4d0*/  ISETP.GE.AND P6, PT, R4, R172, PT ;  /* 0x000000ac0400720c */ /* 0x000fe40003fc6270 */
[C---:B------:R-:W-:Y:S02]  /*c4e0*/  IADD3 R10, R0.reuse, 0x8, RZ ;  /* 0x00000008000a7810 */ /* 0x040fe40007ffe0ff */
[----:B------:R-:W-:-:S02]  /*c4f0*/  IADD3 R9, R0, 0x9, RZ ;  /* 0x0000000900097810 */ /* 0x000fc40007ffe0ff */
[-C--:B------:R-:W-:Y:S02]  /*c500*/  ISETP.GE.AND P5, PT, R10, R172.reuse, PT ;  /* 0x000000ac0a00720c */ /* 0x080fe40003fa6270 */
[----:B------:R-:W-:Y:S02]  /*c510*/  FSEL R18, R177, -INF , !P6 ;  /* 0xff800000b1127808 */ /* 0x000fe40007000000 */
[----:B------:R-:W-:Y:S02]  /*c520*/  FMNMX.FTZ R2, R229, R11, !PT ;  /* 0x0000000be5027209 */ /* 0x000fe40007810000 */
[----:B------:R-:W-:Y:S02]  /*c530*/  IADD3 R8, R0, 0x10, RZ ;  /* 0x0000001000087810 */ /* 0x000fe40007ffe0ff */
[----:B------:R-:W-:Y:S02]  /*c540*/  ISETP.GE.AND P4, PT, R9, R172, PT ;  /* 0x000000ac0900720c */ /* 0x000fe40003f86270 */
[----:B------:R-:W-:-:S02]  /*c550*/  FSEL R17, R136, -INF , !P5 ;  /* 0xff80000088117808 */ /* 0x000fc40006800000 */
[----:B------:R-:W-:Y:S02]  /*c560*/  FMNMX.FTZ R2, R18, R2, !PT ;  /* 0x0000000212027209 */ /* 0x000fe40007810000 */
[----:B------:R-:W-:Y:S02]  /*c570*/  ISETP.GE.AND P1, PT, R8, R172, PT ;  /* 0x000000ac0800720c */ /* 0x000fe40003f26270 */
[----:B------:R-:W-:Y:S02]  /*c580*/  FSEL R16, R137, -INF , !P4 ;  /* 0xff80000089107808 */ /* 0x000fe40006000000 */
[C---:B------:R-:W-:Y:S02]  /*c590*/  IADD3 R7, R0.reuse, 0x11, RZ ;  /* 0x0000001100077810 */ /* 0x040fe40007ffe0ff */
[----:B------:R-:W-:Y:S02]  /*c5a0*/  FMNMX.FTZ R2, R17, R2, !PT ;  /* 0x0000000211027209 */ /* 0x000fe40007810000 */
[----:B------:R-:W-:-:S02]  /*c5b0*/  IADD3 R6, R0, 0x18, RZ ;  /* 0x0000001800067810 */ /* 0x000fc40007ffe0ff */
[----:B------:R-:W-:Y:S02]  /*c5c0*/  ISETP.GE.AND P5, PT, R7, R172, PT ;  /* 0x000000ac0700720c */ /* 0x000fe40003fa6270 */
[----:B------:R-:W-:Y:S02]  /*c5d0*/  FSEL R15, R132, -INF , !P1 ;  /* 0xff800000840f7808 */ /* 0x000fe40004800000 */
[----:B------:R-:W-:Y:S02]  /*c5e0*/  FMNMX.FTZ R2, R16, R2, !PT ;  /* 0x0000000210027209 */ /* 0x000fe40007810000 */
[----:B------:R-:W-:Y:S02]  /*c5f0*/  ISETP.GE.AND P4, PT, R6, R172, PT ;  /* 0x000000ac0600720c */ /* 0x000fe40003f86270 */
[----:B------:R-:W-:Y:S02]  /*c600*/  FSEL R14, R133, -INF , !P5 ;  /* 0xff800000850e7808 */ /* 0x000fe40006800000 */
[----:B------:R-:W-:-:S02]  /*c610*/  IADD3 R5, R0, 0x19, RZ ;  /* 0x0000001900057810 */ /* 0x000fc40007ffe0ff */
[----:B------:R-:W-:Y:S02]  /*c620*/  FMNMX.FTZ R2, R15, R2, !PT ;  /* 0x000000020f027209 */ /* 0x000fe40007810000 */
[----:B------:R-:W-:Y:S02]  /*c630*/  ISETP.GE.AND P1, PT, R5, R172, PT ;  /* 0x000000ac0500720c */ /* 0x000fe40003f26270 */
[----:B------:R-:W-:Y:S02]  /*c640*/  FSEL R13, R24, -INF , !P4 ;  /* 0xff800000180d7808 */ /* 0x000fe40006000000 */
[----:B------:R-:W-:Y:S02]  /*c650*/  FMNMX.FTZ R2, R14, R2, !PT ;  /* 0x000000020e027209 */ /* 0x000fe40007810000 */
        /* <DEDUP_REMOVED lines=13> */
[----:B------:R-:W-:Y:S04]  /*c730*/  STL [R1+0x10c], R201 ;  /* 0x00010cc901007387 */ /* 0x000fe80000100800 */
[--C-:B------:R-:W-:Y:S02]  /*c740*/  FFMA.FTZ R11, R11, c[0x0][0x23c], -R2.reuse ;  /* 0x00008f000b0b7a23 */ /* 0x100fe40000010802 */
[--C-:B------:R-:W-:Y:S01]  /*c750*/  FFMA.FTZ R18, R18, c[0x0][0x23c], -R2.reuse ;  /* 0x00008f0012127a23 */ /* 0x100fe20000010802 */
[----:B------:R-:W-:Y:S01]  /*c760*/  STL [R1+0x108], R203 ;  /* 0x000108cb01007387 */ /* 0x000fe20000100800 */
[----:B------:R-:W1:Y:S01]  /*c770*/  MUFU.EX2 R3, R3 ;  /* 0x0000000300037308 */ /* 0x000e620000000800 */
[----:B------:R-:W-:-:S02]  /*c780*/  FFMA.FTZ R136, R17, c[0x0][0x23c], -R2 ;  /* 0x00008f0011887a23 */ /* 0x000fc40000010802 */
[----:B------:R-:W-:Y:S01]  /*c790*/  STL [R1+0x104], R206 ;  /* 0x000104ce01007387 */ /* 0x000fe20000100800 */
[--C-:B------:R-:W-:Y:S02]  /*c7a0*/  FFMA.FTZ R137, R16, c[0x0][0x23c], -R2.reuse ;  /* 0x00008f0010897a23 */ /* 0x100fe40000010802 */
[--C-:B------:R-:W-:Y:S01]  /*c7b0*/  FFMA.FTZ R176, R15, c[0x0][0x23c], -R2.reuse ;  /* 0x00008f000fb07a23 */ /* 0x100fe20000010802 */
[----:B------:R-:W-:Y:S01]  /*c7c0*/  STL [R1+0x100], R205 ;  /* 0x000100cd01007387 */ /* 0x000fe20000100800 */
[--C-:B------:R-:W-:Y:S01]  /*c7d0*/  FFMA.FTZ R177, R14, c[0x0][0x23c], -R2.reuse ;  /* 0x00008f000eb17a23 */ /* 0x100fe20000010802 */
[----:B------:R-:W-:Y:S01]  /*c7e0*/  MUFU.EX2 R11, R11 ;  /* 0x0000000b000b7308 */ /* 0x000fe20000000800 */
[--C-:B------:R-:W-:Y:S02]  /*c7f0*/  FFMA.FTZ R197, R13, c[0x0][0x23c], -R2.reuse ;  /* 0x00008f000dc57a23 */ /* 0x100fe40000010802 */
[----:B------:R-:W-:Y:S01]  /*c800*/  FFMA.FTZ R196, R12, c[0x0][0x23c], -R2 ;  /* 0x00008f000cc47a23 */ /* 0x000fe20000010802 */
[----:B------:R-:W-:Y:S04]  /*c810*/  STL [R1+0xfc], R215 ;  /* 0x0000fcd701007387 */ /* 0x000fe80000100800 */
[----:B------:R-:W3:Y:S01]  /*c820*/  MUFU.EX2 R2, R18 ;  /* 0x0000001200027308 */ /* 0x000ee20000000800 */
[----:B------:R-:W-:Y:S04]  /*c830*/  STL [R1+0xf8], R214 ;  /* 0x0000f8d601007387 */ /* 0x000fe80000100800 */
[----:B------:R-:W-:Y:S04]  /*c840*/  STL [R1+0xf4], R213 ;  /* 0x0000f4d501007387 */ /* 0x000fe80000100800 */
[----:B------:R-:W-:Y:S04]  /*c850*/  STL [R1+0xf0], R212 ;  /* 0x0000f0d401007387 */ /* 0x000fe80000100800 */
[----:B------:R-:W-:Y:S04]  /*c860*/  STL [R1+0xec], R211 ;  /* 0x0000ecd301007387 */ /* 0x000fe80000100800 */
[----:B------:R-:W-:Y:S04]  /*c870*/  STL [R1+0xe8], R210 ;  /* 0x0000e8d201007387 */ /* 0x000fe80000100800 */
[----:B------:R-:W-:Y:S04]  /*c880*/  STL [R1+0xe4], R209 ;  /* 0x0000e4d101007387 */ /* 0x000fe80000100800 */
[----:B------:R-:W-:Y:S04]  /*c890*/  STL [R1+0xe0], R208 ;  /* 0x0000e0d001007387 */ /* 0x000fe80000100800 */
[----:B------:R3:W-:Y:S01]  /*c8a0*/  STL [R1+0xdc], R207 ;  /* 0x0000dccf01007387 */ /* 0x0007e20000100800 */
[----:B------:R-:W-:-:S03]  /*c8b0*/  ISETP.GE.AND P4, PT, R0, R173, PT ;  /* 0x000000ad0000720c */ /* 0x000fc60003f86270 */
[----:B------:R3:W-:Y:S01]  /*c8c0*/  STL [R1+0xd8], R204 ;  /* 0x0000d8cc01007387 */ /* 0x0007e20000100800 */
[----:B-1----:R-:W-:-:S03]  /*c8d0*/  FMUL.FTZ R225, R149, R3 ;  /* 0x0000000395e17220 */ /* 0x002fc60000410000 */
[----:B------:R-:W-:Y:S01]  /*c8e0*/  STL [R1+0xd4], R202 ;  /* 0x0000d4ca01007387 */ /* 0x000fe20000100800 */
[----:B------:R-:W-:-:S03]  /*c8f0*/  FMUL.FTZ R243, R140, R3 ;  /* 0x000000038cf37220 */ /* 0x000fc60000410000 */
[----:B------:R-:W-:Y:S01]  /*c900*/  STL [R1+0xd0], R200 ;  /* 0x0000d0c801007387 */ /* 0x000fe20000100800 */
[----:B------:R-:W-:-:S03]  /*c910*/  FMUL.FTZ R152, R152, R3 ;  /* 0x0000000398987220 */ /* 0x000fc60000410000 */
[----:B------:R1:W-:Y:S01]  /*c920*/  STL [R1+0x110], R252 ;  /* 0x000110fc01007387 */ /* 0x0003e20000100800 */
[-C--:B------:R-:W-:Y:S02]  /*c930*/  FMUL.FTZ R153, R153, R3.reuse ;  /* 0x0000000399997220 */ /* 0x080fe40000410000 */
[-C--:B------:R-:W-:Y:S01]  /*c940*/  FMUL.FTZ R224, R148, R3.reuse ;  /* 0x0000000394e07220 */ /* 0x080fe20000410000 */
[----:B------:R1:W-:Y:S01]  /*c950*/  STL [R1+0x114], R172 ;  /* 0x000114ac01007387 */ /* 0x0003e20000100800 */
        /* <DEDUP_REMOVED lines=9> */
[----:B---3--:R-:W-:-:S02]  /*c9f0*/  FMUL.FTZ R207, R64, R3 ;  /* 0x0000000340cf7220 */ /* 0x008fc40000410000 */
[-C--:B------:R-:W-:Y:S02]  /*ca00*/  FMUL.FTZ R204, R65, R3.reuse ;  /* 0x0000000341cc7220 */ /* 0x080fe40000410000 */
[-C--:B-1----:R-:W-:Y:S02]  /*ca10*/  FMUL.FTZ R252, R68, R3.reuse ;  /* 0x0000000344fc7220 */ /* 0x082fe40000410000 */
[-C--:B------:R-:W-:Y:S02]  /*ca20*/  FMUL.FTZ R172, R69, R3.reuse ;  /* 0x0000000345ac7220 */ /* 0x080fe40000410000 */
[-C--:B------:R-:W-:Y:S02]  /*ca30*/  FMUL.FTZ R216, R80, R3.reuse ;  /* 0x0000000350d87220 */ /* 0x080fe40000410000 */
[----:B------:R-:W-:Y:S01]  /*ca40*/  FMUL.FTZ R221, R81, R3 ;  /* 0x0000000351dd7220 */ /* 0x000fe20000410000 */
[----:B------:R-:W-:Y:S01]  /*ca50*/  F2FP.BF16.PACK_AB R81, R2, R11 ;  /* 0x0000000b0251723e */ /* 0x000fe200000010ff */
        /* <DEDUP_REMOVED lines=12> */
[----:B------:R-:W-:Y:S01]  /*cb20*/  ISETP.GE.AND P1, PT, R4, R173, PT ;  /* 0x000000ad0400720c */ /* 0x000fe20003f26270 */
[----:B------:R-:W-:Y:S01]  /*cb30*/  FFMA.FTZ R3, R242, R3, R11 ;  /* 0x00000003f2037223 */ /* 0x000fe2000001000b */
[----:B------:R-:W-:-:S02]  /*cb40*/  FSEL R11, R178, -INF , !P4 ;  /* 0xff800000b20b7808 */ /* 0x000fc40006000000 */
[----:B------:R-:W-:Y:S01]  /*cb50*/  FSEL R18, R179, -INF , !P1 ;  /* 0xff800000b3127808 */ /* 0x000fe20004800000 */
[----:B------:R-:W-:Y:S01]  /*cb60*/  FADD.FTZ R34, R2, R3 ;  /* 0x0000000302227221 */ /* 0x000fe20000010000 */
[----:B------:R-:W-:Y:S02]  /*cb70*/  ISETP.GE.AND P4, PT, R10, R173, PT ;  /* 0x000000ad0a00720c */ /* 0x000fe40003f86270 */
        /* <DEDUP_REMOVED lines=27> */
[----:B------:R-:W-:Y:S01]  /*cd30*/  FMUL.FTZ R2, R132, c[0x0][0x23c] ;  /* 0x00008f0084027a20 */ /* 0x000fe20000410000 */
[-C--:B------:R-:W-:Y:S02]  /*cd40*/  ISETP.GE.AND P6, PT, R0, R175.reuse, PT ;  /* 0x000000af0000720c */ /* 0x080fe40003fc6270 */
[----:B------:R-:W-:Y:S02]  /*cd50*/  ISETP.GE.AND P5, PT, R4, R175, PT ;  /* 0x000000af0400720c */ /* 0x000fe40003fa6270 */
[----:B------:R-:W-:Y:S02]  /*cd60*/  FSEL R2, R2, RZ, P1 ;  /* 0x000000ff02027208 */ /* 0x000fe40000800000 */
[----:B------:R-:W-:-:S03]  /*cd70*/  FSEL R26, R193, -INF , !P5 ;  /* 0xff800000c11a7808 */ /* 0x000fc60006800000 */
[--C-:B------:R-:W-:Y:S01]  /*cd80*/  FFMA.FTZ R80, R17, c[0x0][0x23c], -R2.reuse ;  /* 0x00008f0011507a23 */ /* 0x100fe20000010802 */
[----:B------:R-:W-:Y:S02]  /*cd90*/  FSEL R17, R192, -INF , !P6 ;  /* 0xff800000c0117808 */ /* 0x000fe40007000000 */
[----:B------:R-:W3:Y:S01]  /*cda0*/  LDL.64 R192, [R1+0xc8] ;  /* 0x0000c80001c07983 */ /* 0x000ee20000100a00 */
[----:B------:R-:W1:Y:S01]  /*cdb0*/  MUFU.EX2 R3, R3 ;  /* 0x0000000300037308 */ /* 0x000e620000000800 */
[-C--:B------:R-:W-:Y:S02]  /*cdc0*/  ISETP.GE.AND P1, PT, R0, R174.reuse, PT ;  /* 0x000000ae0000720c */ /* 0x080fe40003f26270 */
[-C--:B------:R-:W-:Y:S02]  /*cdd0*/  ISETP.GE.AND P4, PT, R4, R174.reuse, PT ;  /* 0x000000ae0400720c */ /* 0x080fe40003f86270 */
[----:B------:R-:W-:Y:S01]  /*cde0*/  FSEL R4, R194, -INF , !P1 ;  /* 0xff800000c2047808 */ /* 0x000fe20004800000 */
[----:B------:R-:W-:Y:S01]  /*cdf0*/  FFMA.FTZ R85, R14, c[0x0][0x23c], -R2 ;  /* 0x00008f000e557a23 */ /* 0x000fe20000010802 */
[----:B------:R-:W-:-:S02]  /*ce00*/  ISETP.GE.AND P1, PT, R10, R174, PT ;  /* 0x000000ae0a00720c */ /* 0x000fc40003f26270 */
[----:B------:R-:W-:Y:S02]  /*ce10*/  FSEL R14, R195, -INF , !P4 ;  /* 0xff800000c30e7808 */ /* 0x000fe40006000000 */
[----:B------:R-:W-:Y:S01]  /*ce20*/  FMNMX.FTZ R0, R232, R4, !PT ;  /* 0x00000004e8007209 */ /* 0x000fe20007810000 */
[-C--:B-1----:R-:W-:Y:S02]  /*ce30*/  FMUL.FTZ R227, R151, R3.reuse ;  /* 0x0000000397e37220 */ /* 0x082fe40000410000 */
[----:B--2---:R-:W-:Y:S02]  /*ce40*/  IMAD.MOV.U32 R151, RZ, RZ, R245 ;  /* 0x000000ffff977224 */ /* 0x004fe400078e00f5 */
[----:B------:R-:W-:Y:S01]  /*ce50*/  FMUL.FTZ R245, R118, R3 ;  /* 0x0000000376f57220 */ /* 0x000fe20000410000 */
[----:B------:R-:W-:Y:S01]  /*ce60*/  ISETP.GE.AND P4, PT, R9, R174, PT ;  /* 0x000000ae0900720c */ /* 0x000fe20003f86270 */
[----:B------:R-:W-:Y:S01]  /*ce70*/  IMAD.MOV.U32 R118, RZ, RZ, R23 ;  /* 0x000000ffff767224 */ /* 0x000fe200078e0017 */
[----:B------:R-:W-:-:S02]  /*ce80*/  FSEL R23, R190, -INF , !P1 ;  /* 0xff800000be177808 */ /* 0x000fc40004800000 */
[----:B------:R-:W-:Y:S01]  /*ce90*/  FMNMX.FTZ R0, R14, R0, !PT ;  /* 0x000000000e007209 */ /* 0x000fe20007810000 */
[----:B------:R-:W-:Y:S01]  /*cea0*/  IMAD.MOV.U32 R218, RZ, RZ, R22 ;  /* 0x000000ffffda7224 */ /* 0x000fe200078e0016 */
[----:B------:R-:W-:Y:S02]  /*ceb0*/  ISETP.GE.AND P1, PT, R8, R174, PT ;  /* 0x000000ae0800720c */ /* 0x000fe40003f26270 */
[----:B------:R-:W-:Y:S02]  /*cec0*/  FSEL R22, R191, -INF , !P4 ;  /* 0xff800000bf167808 */ /* 0x000fe40006000000 */
[----:B------:R-:W-:Y:S01]  /*ced0*/  FMNMX.FTZ R0, R23, R0, !PT ;  /* 0x0000000017007209 */ /* 0x000fe20007810000 */
[----:B----4-:R-:W-:Y:S01]  /*cee0*/  IMAD.MOV.U32 R234, RZ, RZ, R19 ;  /* 0x000000ffffea7224 */ /* 0x010fe200078e0013 */
[----:B------:R-:W-:Y:S01]  /*cef0*/  ISETP.GE.AND P4, PT, R7, R174, PT ;  /* 0x000000ae0700720c */ /* 0x000fe20003f86270 */
[----:B------:R-:W-:Y:S01]  /*cf00*/  FFMA.FTZ R11, R11, c[0x0][0x23c], -R2 ;  /* 0x00008f000b0b7a23 */ /* 0x000fe20000010802 */
[----:B------:R-:W-:-:S02]  /*cf10*/  FSEL R19, R186, -INF , !P1 ;  /* 0xff800000ba137808 */ /* 0x000fc40004800000 */
[----:B------:R-:W-:Y:S01]  /*cf20*/  FMNMX.FTZ R0, R22, R0, !PT ;  /* 0x0000000016007209 */ /* 0x000fe20007810000 */
[--C-:B------:R-:W-:Y:S01]  /*cf30*/  FFMA.FTZ R35, R18, c[0x0][0x23c], -R2.reuse ;  /* 0x00008f0012237a23 */ /* 0x100fe20000010802 */
[----:B------:R-:W-:Y:S01]  /*cf40*/  ISETP.GE.AND P1, PT, R6, R174, PT ;  /* 0x000000ae0600720c */ /* 0x000fe20003f26270 */
[----:B------:R-:W1:Y:S01]  /*cf50*/  MUFU.EX2 R27, R11 ;  /* 0x0000000b001b7308 */ /* 0x000e620000000800 */
[----:B------:R-:W-:Y:S02]  /*cf60*/  FSEL R18, R187, -INF , !P4 ;  /* 0xff800000bb127808 */ /* 0x000fe40006000000 */
[----:B------:R-:W-:Y:S01]  /*cf70*/  FMNMX.FTZ R0, R19, R0, !PT ;  /* 0x0000000013007209 */ /* 0x000fe20007810000 */
[--C-:B------:R-:W-:Y:S01]  /*cf80*/  FFMA.FTZ R69, R16, c[0x0][0x23c], -R2.reuse ;  /* 0x00008f0010457a23 */ /* 0x100fe20000010802 */
[----:B------:R-:W-:Y:S01]  /*cf90*/  FSEL R16, R182, -INF , !P1 ;  /* 0xff800000b6107808 */ /* 0x000fe20004800000 */
[----:B------:R-:W-:Y:S01]  /*cfa0*/  FMUL.FTZ R226, R150, R3 ;  /* 0x0000000396e27220 */ /* 0x000fe20000410000 */
[----:B------:R-:W-:Y:S01]  /*cfb0*/  ISETP.GE.AND P1, PT, R5, R174, PT ;  /* 0x000000ae0500720c */ /* 0x000fe20003f26270 */
[--C-:B------:R-:W-:Y:S01]  /*cfc0*/  FFMA.FTZ R84, R15, c[0x0][0x23c], -R2.reuse ;  /* 0x00008f000f547a23 */ /* 0x100fe20000010802 */
[----:B------:R-:W-:Y:S01]  /*cfd0*/  FMNMX.FTZ R0, R18, R0, !PT ;  /* 0x0000000012007209 */ /* 0x000fe20007810000 */
[--C-:B------:R-:W-:Y:S01]  /*cfe0*/  FFMA.FTZ R112, R13, c[0x0][0x23c], -R2.reuse ;  /* 0x00008f000d707a23 */ /* 0x100fe20000010802 */
[----:B------:R-:W-:Y:S01]  /*cff0*/  ISETP.GE.AND P6, PT, R10, R175, PT ;  /* 0x000000af0a00720c */ /* 0x000fe20003fc6270 */
[----:B------:R-:W-:Y:S01]  /*d000*/  FFMA.FTZ R113, R12, c[0x0][0x23c], -R2 ;  /* 0x00008f000c717a23 */ /* 0x000fe20000010802 */
[----:B------:R-:W-:Y:S01]  /*d010*/  FMNMX.FTZ R2, R233, R17, !PT ;  /* 0x00000011e9027209 */ /* 0x000fe20007810000 */
[----:B------:R-:W-:-:S02]  /*d020*/  IMAD.MOV.U32 R150, RZ, RZ, R244 ;  /* 0x000000ffff967224 */ /* 0x000fc400078e00f4 */
[----:B------:R-:W-:Y:S02]  /*d030*/  IMAD.MOV.U32 R25, RZ, RZ, R199 ;  /* 0x000000ffff197224 */ /* 0x000fe400078e00c7 */
[-C--:B------:R-:W-:Y:S01]  /*d040*/  FMUL.FTZ R244, R142, R3.reuse ;  /* 0x000000038ef47220 */ /* 0x080fe20000410000 */
[----:B------:R-:W-:Y:S01]  /*d050*/  FSEL R15, R183, -INF , !P1 ;  /* 0xff800000b70f7808 */ /* 0x000fe20004800000 */
[-C--:B------:R-:W-:Y:S01]  /*d060*/  FMUL.FTZ R142, R115, R3.reuse ;  /* 0x00000003738e7220 */ /* 0x080fe20000410000 */
[----:B------:R-:W-:Y:S01]  /*d070*/  FMNMX.FTZ R0, R16, R0, !PT ;  /* 0x0000000010007209 */ /* 0x000fe20007810000 */
[----:B------:R-:W-:Y:S01]  /*d080*/  FMUL.FTZ R115, R131, R3 ;  /* 0x0000000383737220 */ /* 0x000fe20000410000 */
[----:B------:R-:W-:Y:S01]  /*d090*/  ISETP.GE.AND P5, PT, R9, R175, PT ;  /* 0x000000af0900720c */ /* 0x000fe20003fa6270 */
[----:B------:R-:W-:Y:S01]  /*d0a0*/  IMAD.MOV.U32 R24, RZ, RZ, R198 ;  /* 0x000000ffff187224 */ /* 0x000fe200078e00c6 */
[----:B------:R-:W-:Y:S01]  /*d0b0*/  FMNMX.FTZ R2, R26, R2, !PT ;  /* 0x000000021a027209 */ /* 0x000fe20007810000 */
[----:B------:R-:W-:Y:S01]  /*d0c0*/  IMAD.MOV.U32 R131, RZ, RZ, R25 ;  /* 0x000000ffff837224 */ /* 0x000fe200078e0019 */
[----:B------:R-:W-:Y:S01]  /*d0d0*/  FSEL R25, R188, -INF , !P6 ;  /* 0xff800000bc197808 */ /* 0x000fe20007000000 */
[-C--:B------:R-:W-:Y:S01]  /*d0e0*/  FMUL.FTZ R242, R114, R3.reuse ;  /* 0x0000000372f27220 */ /* 0x080fe20000410000 */
[----:B------:R-:W-:Y:S01]  /*d0f0*/  FMNMX.FTZ R0, R15, R0, !PT ;  /* 0x000000000f007209 */ /* 0x000fe20007810000 */
[----:B------:R-:W-:Y:S01]  /*d100*/  FMUL.FTZ R114, R130, R3 ;  /* 0x0000000382727220 */ /* 0x000fe20000410000 */
[----:B------:R-:W-:Y:S01]  /*d110*/  ISETP.GE.AND P6, PT, R8, R175, PT ;  /* 0x000000af0800720c */ /* 0x000fe20003fc6270 */
[----:B------:R-:W-:Y:S01]  /*d120*/  IMAD.MOV.U32 R130, RZ, RZ, R24 ;  /* 0x000000ffff827224 */ /* 0x000fe200078e0018 */
[----:B------:R-:W-:Y:S01]  /*d130*/  FSEL R24, R189, -INF , !P5 ;  /* 0xff800000bd187808 */ /* 0x000fe20006800000 */
[-C--:B------:R-:W-:Y:S01]  /*d140*/  FMUL.FTZ R117, R143, R3.reuse ;  /* 0x000000038f757220 */ /* 0x080fe20000410000 */
[----:B------:R-:W-:Y:S01]  /*d150*/  FMNMX.FTZ R2, R25, R2, !PT ;  /* 0x0000000219027209 */ /* 0x000fe20007810000 */
        /* <DEDUP_REMOVED lines=23> */
[----:B-1----:R-:W-:Y:S01]  /*d2d0*/  FFMA.FTZ R55, R217, R3, R27 ;  /* 0x00000003d9377223 */ /* 0x002fe2000001001b */
[----:B------:R-:W-:Y:S01]  /*d2e0*/  ISETP.GE.AND P5, PT, R7, R175, PT ;  /* 0x000000af0700720c */ /* 0x000fe20003fa6270 */
[----:B------:R-:W1:Y:S01]  /*d2f0*/  SHFL.BFLY PT, R3, R0, 0x2, 0x1f ;  /* 0x0c401f0000037f89 */ /* 0x000e6200000e0000 */
[----:B------:R-:W-:-:S02]  /*d300*/  FSEL R13, R184, -INF , !P6 ;  /* 0xff800000b80d7808 */ /* 0x000fc40007000000 */
[----:B------:R-:W-:Y:S02]  /*d310*/  FMNMX.FTZ R2, R24, R2, !PT ;  /* 0x0000000218027209 */ /* 0x000fe40007810000 */
[-C--:B------:R-:W-:Y:S02]  /*d320*/  ISETP.GE.AND P4, PT, R6, R175.reuse, PT ;  /* 0x000000af0600720c */ /* 0x080fe40003f86270 */
[----:B------:R-:W-:Y:S02]  /*d330*/  FSEL R12, R185, -INF , !P5 ;  /* 0xff800000b90c7808 */ /* 0x000fe40006800000 */
[----:B------:R-:W-:Y:S02]  /*d340*/  FMNMX.FTZ R2, R13, R2, !PT ;  /* 0x000000020d027209 */ /* 0x000fe40007810000 */
[----:B------:R-:W-:Y:S02]  /*d350*/  ISETP.GE.AND P1, PT, R5, R175, PT ;  /* 0x000000af0500720c */ /* 0x000fe40003f26270 */
[----:B------:R-:W-:-:S02]  /*d360*/  FSEL R11, R180, -INF , !P4 ;  /* 0xff800000b40b7808 */ /* 0x000fc40006000000 */
[----:B------:R-:W-:Y:S02]  /*d370*/  FMNMX.FTZ R2, R12, R2, !PT ;  /* 0x000000020c027209 */ /* 0x000fe40007810000 */
[----:B------:R-:W-:Y:S02]  /*d380*/  FSEL R10, R181, -INF , !P1 ;  /* 0xff800000b50a7808 */ /* 0x000fe40004800000 */
[----:B------:R-:W-:-:S04]  /*d390*/  FMNMX.FTZ R2, R11, R2, !PT ;  /* 0x000000020b027209 */ /* 0x000fc80007810000 */
[----:B------:R-:W-:Y:S02]  /*d3a0*/  FMNMX.FTZ R2, R10, R2, !PT ;  /* 0x000000020a027209 */ /* 0x000fe40007810000 */
[----:B-1----:R-:W-:-:S03]  /*d3b0*/  FMNMX.FTZ R0, R3, R0, !PT ;  /* 0x0000000003007209 */ /* 0x002fc60007810000 */
[----:B------:R-:W1:Y:S04]  /*d3c0*/  SHFL.BFLY PT, R5, R2, 0x2, 0x1f ;  /* 0x0c401f0002057f89 */ /* 0x000e6800000e0000 */
[----:B------:R-:W2:Y:S01]  /*d3d0*/  SHFL.BFLY PT, R3, R0, 0x1, 0x1f ;  /* 0x0c201f0000037f89 */ /* 0x000ea200000e0000 */
[----:B-1----:R-:W-:-:S05]  /*d3e0*/  FMNMX.FTZ R2, R5, R2, !PT ;  /* 0x0000000205027209 */ /* 0x002fca0007810000 */
[----:B------:R-:W1:Y:S01]  /*d3f0*/  SHFL.BFLY PT, R5, R2, 0x1, 0x1f ;  /* 0x0c201f0002057f89 */ /* 0x000e6200000e0000 */
[----:B--2---:R-:W-:-:S04]  /*d400*/  FMNMX.FTZ R3, R0, R3, !PT ;  /* 0x0000000300037209 */ /* 0x004fc80007810000 */
[C---:B------:R-:W-:Y:S01]  /*d410*/  FSETP.NEU.FTZ.AND P1, PT, R3.reuse, -INF , PT ;  /* 0xff8000000300780b */ /* 0x040fe20003f3d000 */
[----:B------:R-:W-:-:S05]  /*d420*/  FMUL.FTZ R0, R3, c[0x0][0x23c] ;  /* 0x00008f0003007a20 */ /* 0x000fca0000410000 */
[----:B------:R-:W-:-:S05]  /*d430*/  FSEL R0, R0, RZ, P1 ;  /* 0x000000ff00007208 */ /* 0x000fca0000800000 */
[----:B------:R-:W-:Y:S01]  /*d440*/  FFMA.FTZ R7, R4, c[0x0][0x23c], -R0 ;  /* 0x00008f0004077a23 */ /* 0x000fe20000010800 */
[----:B------:R-:W-:-:S05]  /*d450*/  FSEL R4, R3, RZ, P1 ;  /* 0x000000ff03047208 */ /* 0x000fca0000800000 */
[----:B------:R-:W-:Y:S01]  /*d460*/  FADD.FTZ R4, R232, -R4 ;  /* 0x80000004e8047221 */ /* 0x000fe20000010000 */
[----:B-1----:R-:W-:Y:S01]  /*d470*/  FMNMX.FTZ R134, R2, R5, !PT ;  /* 0x0000000502867209 */ /* 0x002fe20007810000 */
[--C-:B------:R-:W-:Y:S02]  /*d480*/  FFMA.FTZ R2, R14, c[0x0][0x23c], -R0.reuse ;  /* 0x00008f000e027a23 */ /* 0x100fe40000010800 */
[----:B------:R-:W-:Y:S02]  /*d490*/  FMUL.FTZ R4, R4, c[0x0][0x23c] ;  /* 0x00008f0004047a20 */ /* 0x000fe40000410000 */
[----:B------:R1:W-:Y:S01]  /*d4a0*/  MUFU.EX2 R6, R2 ;  /* 0x0000000200067308 */ /* 0x0003e20000000800 */
[----:B------:R-:W-:Y:S01]  /*d4b0*/  FSETP.NEU.FTZ.AND P4, PT, R134, -INF , PT ;  /* 0xff8000008600780b */ /* 0x000fe20003f9d000 */
[----:B------:R-:W-:-:S06]  /*d4c0*/  FFMA.FTZ R5, R23, c[0x0][0x23c], -R0 ;  /* 0x00008f0017057a23 */ /* 0x000fcc0000010800 */
[----:B------:R-:W-:Y:S01]  /*d4d0*/  MUFU.EX2 R7, R7 ;  /* 0x0000000700077308 */ /* 0x000fe20000000800 */
[----:B-1----:R-:W-:-:S07]  /*d4e0*/  FMUL.FTZ R2, R134, c[0x0][0x23c] ;  /* 0x00008f0086027a20 */ /* 0x002fce0000410000 */
[----:B------:R-:W1:Y:S01]  /*d4f0*/  MUFU.EX2 R4, R4 ;  /* 0x0000000400047308 */ /* 0x000e620000000800 */
[----:B------:R-:W-:-:S07]  /*d500*/  FSEL R2, R2, RZ, P4 ;  /* 0x000000ff02027208 */ /* 0x000fce0002000000 */
[----:B------:R-:W2:Y:S01]  /*d510*/  MUFU.EX2 R5, R5 ;  /* 0x0000000500057308 */ /* 0x000ea20000000800 */
[----:B------:R-:W-:Y:S02]  /*d520*/  FFMA.FTZ R82, R13, c[0x0][0x23c], -R2 ;  /* 0x00008f000d527a23 */ /* 0x000fe40000010802 */
[----:B------:R-:W-:Y:S02]  /*d530*/  FFMA.FTZ R13, R22, c[0x0][0x23c], -R0 ;  /* 0x00008f00160d7a23 */ /* 0x000fe40000010800 */
[--C-:B------:R-:W-:Y:S02]  /*d540*/  FFMA.FTZ R17, R17, c[0x0][0x23c], -R2.reuse ;  /* 0x00008f0011117a23 */ /* 0x100fe40000010802 */
[--C-:B------:R-:W-:Y:S02]  /*d550*/  FFMA.FTZ R48, R26, c[0x0][0x23c], -R2.reuse ;  /* 0x00008f001a307a23 */ /* 0x100fe40000010802 */
[--C-:B------:R-:W-:Y:S02]  /*d560*/  FFMA.FTZ R66, R25, c[0x0][0x23c], -R2.reuse ;  /* 0x00008f0019427a23 */ /* 0x100fe40000010802 */
[----:B------:R-:W-:-:S02]  /*d570*/  FFMA.FTZ R68, R24, c[0x0][0x23c], -R2 ;  /* 0x00008f0018447a23 */ /* 0x000fc40000010802 */
[--C-:B------:R-:W-:Y:S02]  /*d580*/  FFMA.FTZ R83, R12, c[0x0][0x23c], -R2.reuse ;  /* 0x00008f000c537a23 */ /* 0x100fe40000010802 */
[--C-:B------:R-:W-:Y:S02]  /*d590*/  FFMA.FTZ R87, R11, c[0x0][0x23c], -R2.reuse ;  /* 0x00008f000b577a23 */ /* 0x100fe40000010802 */
[----:B------:R-:W-:Y:S02]  /*d5a0*/  FFMA.FTZ R86, R10, c[0x0][0x23c], -R2 ;  /* 0x00008f000a567a23 */ /* 0x000fe40000010802 */
[----:B------:R-:W4:Y:S01]  /*d5b0*/  MUFU.EX2 R2, R13 ;  /* 0x0000000d00027308 */ /* 0x000f220000000800 */
[----:B-1----:R-:W-:Y:S02]  /*d5c0*/  FFMA.FTZ R10, R231, R4, R7 ;  /* 0x00000004e70a7223 */ /* 0x002fe40000010007 */
[--C-:B------:R-:W-:Y:S02]  /*d5d0*/  FFMA.FTZ R99, R19, c[0x0][0x23c], -R0.reuse ;  /* 0x00008f0013637a23 */ /* 0x100fe40000010800 */
[----:B------:R-:W-:-:S02]  /*d5e0*/  FFMA.FTZ R100, R18, c[0x0][0x23c], -R0 ;  /* 0x00008f0012647a23 */ /* 0x000fc40000010800 */
[--C-:B------:R-:W-:Y:S02]  /*d5f0*/  FFMA.FTZ R96, R16, c[0x0][0x23c], -R0.reuse ;  /* 0x00008f0010607a23 */ /* 0x100fe40000010800 */
[----:B------:R-:W-:Y:S02]  /*d600*/  FFMA.FTZ R97, R15, c[0x0][0x23c], -R0 ;  /* 0x00008f000f617a23 */ /* 0x000fe40000010800 */
[----:B------:R-:W-:Y:S01]  /*d610*/  FADD.FTZ R0, R6, R10 ;  /* 0x0000000a06007221 */ /* 0x000fe20000010000 */
[----:B------:R-:W-:-:S03]  /*d620*/  ULOP3.LUT UR4, UR32, UR31, URZ, 0x3c, !UPT ;  /* 0x0000001f20047292 */ /* 0x000fc6000f8e3c3f */
[----:B--2---:R-:W-:Y:S01]  /*d630*/  FADD.FTZ R0, R5, R0 ;  /* 0x0000000005007221 */ /* 0x004fe20000010000 */
[----:B------:R-:W1:Y:S03]  /*d640*/  MUFU.EX2 R9, R136 ;  /* 0x0000008800097308 */ /* 0x000e660000000800 */
[----:B----4-:R-:W-:Y:S01]  /*d650*/  FADD.FTZ R98, R2, R0 ;  /* 0x0000000002627221 */ /* 0x010fe20000010000 */
[----:B------:R-:W-:-:S04]  /*d660*/  LOP3.LUT R0, R131, UR4, RZ, 0x3c, !PT ;  /* 0x0000000483007c12 */ /* 0x000fc8000f8e3cff */
[----:B------:R-:W2:Y:S01]  /*d670*/  MUFU.EX2 R8, R137 ;  /* 0x0000008900087308 */ /* 0x000ea20000000800 */
[----:B------:R-:W-:Y:S01]  /*d680*/  IMAD.WIDE.U32 R102, R0, -0x326172a9, RZ ;  /* 0xcd9e8d5700667825 */ /* 0x000fe200078e00ff */
[----:B------:R-:W-:-:S03]  /*d690*/  F2FP.BF16.PACK_AB R101, R6, R7 ;  /* 0x000000070665723e */ /* 0x000fc600000010ff */
[----:B-1----:R-:W-:Y:S01]  /*d6a0*/  FADD.FTZ R6, R9, R34 ;  /* 0x0000002209067221 */ /* 0x002fe20000010000 */
[----:B---3--:R-:W-:-:S05]  /*d6b0*/  LOP3.LUT R0, R103, UR14, R192, 0x96, !PT ;  /* 0x0000000e67007c12 */ /* 0x008fca000f8e96c0 */
[----:B------:R-:W-:Y:S01]  /*d6c0*/  IMAD.WIDE.U32 R22, R0, -0x2daee0ad, RZ ;  /* 0xd2511f5300167825 */ /* 0x000fe200078e00ff */
[----:B------:R-:W-:Y:S02]  /*d6d0*/  LOP3.LUT R0, R237, UR13, R102, 0x96, !PT ;  /* 0x0000000ded007c12 */ /* 0x000fe4000f8e9666 */
[C---:B--2---:R-:W-:Y:S01]  /*d6e0*/  F2FP.BF16.PACK_AB R18, R8.reuse, R9 ;  /* 0x000000090812723e */ /* 0x044fe200000010ff */
[----:B------:R-:W-:Y:S02]  /*d6f0*/  FADD.FTZ R14, R8, R6 ;  /* 0x00000006080e7221 */ /* 0x000fe40000010000 */
[----:B------:R-:W-:Y:S01]  /*d700*/  IMAD.WIDE.U32 R8, R0, -0x2daee0ad, RZ ;  /* 0xd2511f5300087825 */ /* 0x000fe200078e00ff */
[----:B------:R-:W-:Y:S02]  /*d710*/  F2FP.BF16.PACK_AB R67, R2, R5 ;  /* 0x000000050243723e */ /* 0x000fe400000010ff */
[----:B------:R-:W-:Y:S02]  /*d720*/  LOP3.LUT R2, R23, UR12, R150, 0x96, !PT ;  /* 0x0000000c17027c12 */ /* 0x000fe4000f8e9696 */
[----:B------:R-:W-:-:S03]  /*d730*/  LOP3.LUT R0, R9, UR10, R22, 0x96, !PT ;  /* 0x0000000a09007c12 */ /* 0x000fc6000f8e9616 */
[----:B------:R-:W-:-:S04]  /*d740*/  IMAD.WIDE.U32 R6, R2, -0x326172a9, RZ ;  /* 0xcd9e8d5702067825 */ /* 0x000fc800078e00ff */
[----:B------:R-:W-:Y:S01]  /*d750*/  IMAD.WIDE.U32 R10, R0, -0x326172a9, RZ ;  /* 0xcd9e8d57000a7825 */ /* 0x000fe200078e00ff */
[----:B------:R-:W-:-:S04]  /*d760*/  LOP3.LUT R2, R7, UR11, R236, 0x96, !PT ;  /* 0x0000000b07027c12 */ /* 0x000fc8000f8e96ec */
[----:B------:R-:W-:Y:S01]  /*d770*/  LOP3.LUT R0, R11, UR9, R6, 0x96, !PT ;  /* 0x000000090b007c12 */ /* 0x000fe2000f8e9606 */
[----:B------:R-:W-:Y:S02]  /*d780*/  IMAD.MOV.U32 R217, RZ, RZ, R118 ;  /* 0x000000ffffd97224 */ /* 0x000fe400078e0076 */
[----:B------:R-:W-:Y:S02]  /*d790*/  IMAD.MOV.U32 R118, RZ, RZ, R229 ;  /* 0x000000ffff767224 */ /* 0x000fe400078e00e5 */
[----:B------:R-:W1:Y:S01]  /*d7a0*/  LDC.U8 R229, c[0x0][0x2d8] ;  /* 0x0000b600ffe57b82 */ /* 0x000e620000000000 */
[----:B------:R-:W-:-:S04]  /*d7b0*/  IMAD.WIDE.U32 R6, R2, -0x2daee0ad, RZ ;  /* 0xd2511f5302067825 */ /* 0x000fc800078e00ff */
[----:B------:R-:W-:Y:S01]  /*d7c0*/  IMAD.WIDE.U32 R12, R0, -0x2daee0ad, RZ ;  /* 0xd2511f53000c7825 */ /* 0x000fe200078e00ff */
[----:B------:R-:W-:-:S04]  /*d7d0*/  LOP3.LUT R2, R7, UR8, R8, 0x96, !PT ;  /* 0x0000000807027c12 */ /* 0x000fc8000f8e9608 */
[----:B------:R-:W-:Y:S01]  /*d7e0*/  LOP3.LUT R0, R13, UR6, R6, 0x96, !PT ;  /* 0x000000060d007c12 */ /* 0x000fe2000f8e9606 */
[----:B------:R-:W-:-:S04]  /*d7f0*/  IMAD.WIDE.U32 R8, R2, -0x326172a9, RZ ;  /* 0xcd9e8d5702087825 */ /* 0x000fc800078e00ff */
[----:B------:R-:W-:Y:S01]  /*d800*/  IMAD.WIDE.U32 R6, R0, -0x326172a9, RZ ;  /* 0xcd9e8d5700067825 */ /* 0x000fe200078e00ff */
[----:B------:R-:W-:-:S04]  /*d810*/  LOP3.LUT R16, R9, UR7, R10, 0x96, !PT ;  /* 0x0000000709107c12 */ /* 0x000fc8000f8e960a */
[----:B------:R-:W-:Y:S01]  /*d820*/  LOP3.LUT R0, R7, UR15, R8, 0x96, !PT ;  /* 0x0000000f07007c12 */ /* 0x000fe2000f8e9608 */
[----:B------:R-:W2:Y:S03]  /*d830*/  MUFU.EX2 R9, R176 ;  /* 0x000000b000097308 */ /* 0x000ea60000000800 */
[----:B------:R-:W-:Y:S02]  /*d840*/  LOP3.LUT R2, R0, 0xff, RZ, 0xc0, !PT ;  /* 0x000000ff00027812 */ /* 0x000fe400078ec0ff */
[----:B------:R-:W-:-:S03]  /*d850*/  SHF.R.U32.HI R10, RZ, 0x18, R0 ;  /* 0x00000018ff0a7819 */ /* 0x000fc60000011600 */
[----:B------:R-:W3:Y:S01]  /*d860*/  MUFU.EX2 R8, R177 ;  /* 0x000000b100087308 */ /* 0x000ee20000000800 */
[C---:B-1----:R-:W-:Y:S02]  /*d870*/  ISETP.GE.U32.AND P6, PT, R229.reuse, R2, PT ;  /* 0x00000002e500720c */ /* 0x042fe40003fc6070 */
[----:B------:R-:W-:Y:S02]  /*d880*/  LOP3.LUT R2, R0, 0xffff, RZ, 0xc0, !PT ;  /* 0x0000ffff00027812 */ /* 0x000fe400078ec0ff */
[----:B------:R-:W-:-:S03]  /*d890*/  ISETP.GE.U32.AND P1, PT, R229, R10, PT ;  /* 0x0000000ae500720c */ /* 0x000fc60003f26070 */
[----:B------:R-:W1:Y:S01]  /*d8a0*/  MUFU.EX2 R10, R35 ;  /* 0x00000023000a7308 */ /* 0x000e620000000800 */
[----:B------:R-:W-:Y:S02]  /*d8b0*/  SHF.R.U32.HI R2, RZ, 0x8, R2 ;  /* 0x00000008ff027819 */ /* 0x000fe40000011602 */
[----:B------:R-:W-:Y:S02]  /*d8c0*/  SHF.R.U32.HI R0, RZ, 0x10, R0 ;  /* 0x00000010ff007819 */ /* 0x000fe40000011600 */
[----:B------:R-:W-:Y:S02]  /*d8d0*/  LOP3.LUT R2, R2, 0xffff, RZ, 0xc0, !PT ;  /* 0x0000ffff02027812 */ /* 0x000fe400078ec0ff */
[----:B------:R-:W-:Y:S01]  /*d8e0*/  LOP3.LUT R0, R0, 0xff, RZ, 0xc0, !PT ;  /* 0x000000ff00007812 */ /* 0x000fe200078ec0ff */
[----:B--2---:R-:W-:Y:S01]  /*d8f0*/  FADD.FTZ R11, R9, R14 ;  /* 0x0000000e090b7221 */ /* 0x004fe20000010000 */
[----:B------:R-:W-:Y:S02]  /*d900*/  ISETP.GE.U32.AND P5, PT, R229, R2, PT ;  /* 0x00000002e500720c */ /* 0x000fe40003fa6070 */
[----:B---3--:R-:W-:-:S02]  /*d910*/  F2FP.BF16.PACK_AB R34, R8, R9 ;  /* 0x000000090822723e */ /* 0x008fc400000010ff */
[----:B------:R-:W-:Y:S02]  /*d920*/  FSEL R9, R134, RZ, P4 ;  /* 0x000000ff86097208 */ /* 0x000fe40002000000 */
[----:B------:R-:W-:Y:S01]  /*d930*/  ISETP.GE.U32.AND P4, PT, R229, R0, PT ;  /* 0x00000000e500720c */ /* 0x000fe20003f86070 */
[----:B------:R-:W2:Y:S01]  /*d940*/  MUFU.EX2 R5, R197 ;  /* 0x000000c500057308 */ /* 0x000ea20000000800 */
[----:B-1----:R-:W-:Y:S02]  /*d950*/  F2FP.BF16.PACK_AB R0, R10, R27 ;  /* 0x0000001b0a00723e */ /* 0x002fe400000010ff */
[----:B------:R-:W-:Y:S02]  /*d960*/  PRMT R19, R81, 0x7632, R19 ;  /* 0x0000763251137816 */ /* 0x000fe40000000013 */
[----:B------:R-:W-:-:S03]  /*d970*/  PRMT R26, R0, 0x7610, R26 ;  /* 0x00007610001a7816 */ /* 0x000fc6000000001a */
[----:B------:R-:W1:Y:S01]  /*d980*/  MUFU.EX2 R2, R196 ;  /* 0x000000c400027308 */ /* 0x000e620000000800 */
[----:B------:R-:W-:Y:S01]  /*d990*/  PRMT R24, R81, 0x7610, R24 ;  /* 0x0000761051187816 */ /* 0x000fe20000000018 */
[----:B------:R-:W-:Y:S01]  /*d9a0*/  @!P5 HFMA2.BF16_V2 R65, -RZ.H0_H0, RZ.H0_H0, -R19.H0_H0 ;  /* 0x200000ffff41d231 */ /* 0x000fe20000340913 */
[----:B------:R-:W-:Y:S01]  /*d9b0*/  PRMT R25, R0, 0x7632, R25 ;  /* 0x0000763200197816 */ /* 0x000fe20000000019 */
[----:B------:R-:W-:Y:S01]  /*d9c0*/  @!P4 HFMA2.BF16_V2 R64, -RZ.H0_H0, RZ.H0_H0, -R26.H0_H0 ;  /* 0x200000ffff40c231 */ /* 0x000fe2000034091a */
[----:B------:R-:W-:Y:S01]  /*d9d0*/  PRMT R81, R24, 0x5410, R19 ;  /* 0x0000541018517816 */ /* 0x000fe20000000013 */
[----:B------:R-:W-:Y:S01]  /*d9e0*/  FADD.FTZ R11, R8, R11 ;  /* 0x0000000b080b7221 */ /* 0x000fe20000010000 */
[----:B------:R-:W-:Y:S01]  /*d9f0*/  @!P5 PRMT R19, R65, 0x5410, RZ ;  /* 0x000054104113d816 */ /* 0x000fe200000000ff */
[----:B------:R-:W-:Y:S01]  /*da00*/  FADD.FTZ R0, R233, -R9 ;  /* 0x80000009e9007221 */ /* 0x000fe20000010000 */
[----:B------:R-:W-:Y:S01]  /*da10*/  PRMT R65, R26, 0x5410, R25 ;  /* 0x000054101a417816 */ /* 0x000fe20000000019 */
[----:B------:R-:W-:Y:S01]  /*da20*/  IMAD.MOV.U32 R9, RZ, RZ, R118 ;  /* 0x000000ffff097224 */ /* 0x000fe200078e0076 */
[----:B------:R-:W-:Y:S01]  /*da30*/  @!P4 PRMT R26, R64, 0x5410, RZ ;  /* 0x00005410401ac816 */ /* 0x000fe200000000ff */
[----:B------:R-:W-:-:S02]  /*da40*/  IMAD.MOV.U32 R64, RZ, RZ, R142 ;  /* 0x000000ffff407224 */ /* 0x000fc400078e008e */
[----:B--2---:R-:W-:Y:S02]  /*da50*/  FADD.FTZ R8, R5, R11 ;  /* 0x0000000b05087221 */ /* 0x004fe40000010000 */
[----:B------:R-:W-:Y:S02]  /*da60*/  IMAD.MOV.U32 R118, RZ, RZ, R117 ;  /* 0x000000ffff767224 */ /* 0x000fe400078e0075 */
[----:B------:R-:W-:Y:S01]  /*da70*/  IMAD.MOV.U32 R142, RZ, RZ, R220 ;  /* 0x000000ffff8e7224 */ /* 0x000fe200078e00dc */
[C---:B-1----:R-:W-:Y:S01]  /*da80*/  F2FP.BF16.PACK_AB R36, R2.reuse, R5 ;  /* 0x000000050224723e */ /* 0x042fe200000010ff */
[----:B------:R-:W-:Y:S01]  /*da90*/  IMAD.MOV.U32 R14, RZ, RZ, R242 ;  /* 0x000000ffff0e7224 */ /* 0x000fe200078e00f2 */
[----:B------:R-:W-:Y:S01]  /*daa0*/  @!P6 HFMA2.BF16_V2 R49, -RZ.H0_H0, RZ.H0_H0, -R24.H0_H0 ;  /* 0x200000ffff31e231 */ /* 0x000fe20000340918 */
[----:B------:R-:W-:Y:S02]  /*dab0*/  FADD.FTZ R242, R2, R8 ;  /* 0x0000000802f27221 */ /* 0x000fe40000010000 */
[----:B------:R-:W-:-:S02]  /*dac0*/  IMAD.MOV.U32 R197, RZ, RZ, R118 ;  /* 0x000000ffffc57224 */ /* 0x000fc400078e0076 */
[----:B------:R-:W-:Y:S02]  /*dad0*/  IMAD.MOV.U32 R13, RZ, RZ, R142 ;  /* 0x000000ffff0d7224 */ /* 0x000fe400078e008e */
[----:B------:R-:W-:Y:S02]  /*dae0*/  IMAD.MOV.U32 R232, RZ, RZ, R222 ;  /* 0x000000ffffe87224 */ /* 0x000fe400078e00de */
[----:B------:R-:W-:Y:S01]  /*daf0*/  FMUL.FTZ R2, R0, c[0x0][0x23c] ;  /* 0x00008f0000027a20 */ /* 0x000fe20000410000 */
[----:B------:R-:W-:Y:S01]  /*db00*/  LOP3.LUT R0, R6, 0xff, RZ, 0xc0, !PT ;  /* 0x000000ff06007812 */ /* 0x000fe200078ec0ff */
[-C--:B------:R-:W-:Y:S02]  /*db10*/  FMUL.FTZ R222, R78, R4.reuse ;  /* 0x000000044ede7220 */ /* 0x080fe40000410000 */
[----:B------:R-:W-:Y:S02]  /*db20*/  IMAD.MOV.U32 R78, RZ, RZ, R223 ;  /* 0x000000ffff4e7224 */ /* 0x000fe400078e00df */
[----:B------:R-:W-:-:S02]  /*db30*/  FMUL.FTZ R223, R79, R4 ;  /* 0x000000044fdf7220 */ /* 0x000fc40000410000 */
[----:B------:R-:W-:Y:S01]  /*db40*/  IMAD.MOV.U32 R79, RZ, RZ, R197 ;  /* 0x000000ffff4f7224 */ /* 0x000fe200078e00c5 */
[----:B------:R-:W-:Y:S01]  /*db50*/  @!P6 PRMT R24, R49, 0x5410, RZ ;  /* 0x000054103118e816 */ /* 0x000fe200000000ff */
[----:B------:R-:W-:Y:S01]  /*db60*/  IMAD.MOV.U32 R197, RZ, RZ, R13 ;  /* 0x000000ffffc57224 */ /* 0x000fe200078e000d */
[----:B------:R-:W-:Y:S01]  /*db70*/  LOP3.LUT R5, R6, 0xffff, RZ, 0xc0, !PT ;  /* 0x0000ffff06057812 */ /* 0x000fe200078ec0ff */
[----:B------:R-:W-:Y:S01]  /*db80*/  MUFU.EX2 R15, R80 ;  /* 0x00000050000f7308 */ /* 0x000fe20000000800 */
[----:B------:R-:W-:Y:S02]  /*db90*/  ISETP.GE.U32.AND P6, PT, R229, R0, PT ;  /* 0x00000000e500720c */ /* 0x000fe40003fc6070 */
[----:B------:R-:W-:-:S05]  /*dba0*/  SHF.R.U32.HI R8, RZ, 0x18, R6 ;  /* 0x00000018ff087819 */ /* 0x000fca0000011606 */
[----:B------:R-:W1:Y:S01]  /*dbb0*/  MUFU.EX2 R13, R69 ;  /* 0x00000045000d7308 */ /* 0x000e620000000800 */
[----:B------:R-:W-:-:S07]  /*dbc0*/  @!P1 HFMA2.BF16_V2 R54, -RZ.H0_H0, RZ.H0_H0, -R25.H0_H0 ;  /* 0x200000ffff369231 */ /* 0x000fce0000340919 */
[----:B------:R2:W3:Y:S01]  /*dbd0*/  MUFU.EX2 R0, R2 ;  /* 0x0000000200007308 */ /* 0x0004e20000000800 */
[----:B------:R-:W-:Y:S02]  /*dbe0*/  @!P1 PRMT R25, R54, 0x5410, RZ ;  /* 0x0000541036199816 */ /* 0x000fe400000000ff */
[----:B------:R-:W-:Y:S02]  /*dbf0*/  ISETP.GE.U32.AND P4, PT, R229, R8, PT ;  /* 0x00000008e500720c */ /* 0x000fe40003f86070 */
[----:B--2---:R-:W-:Y:S02]  /*dc00*/  SHF.R.U32.HI R2, RZ, 0x10, R6 ;  /* 0x00000010ff027819 */ /* 0x004fe40000011606 */
[----:B------:R-:W-:Y:S02]  /*dc10*/  SHF.R.U32.HI R6, RZ, 0x8, R5 ;  /* 0x00000008ff067819 */ /* 0x000fe40000011605 */
[----:B------:R-:W-:Y:S02]  /*dc20*/  LOP3.LUT R5, R2, 0xff, RZ, 0xc0, !PT ;  /* 0x000000ff02057812 */ /* 0x000fe400078ec0ff */
[----:B------:R-:W-:-:S04]  /*dc30*/  LOP3.LUT R2, R6, 0xffff, RZ, 0xc0, !PT ;  /* 0x0000ffff06027812 */ /* 0x000fc800078ec0ff */
[----:B------:R-:W-:Y:S02]  /*dc40*/  ISETP.GE.U32.AND P1, PT, R229, R2, PT ;  /* 0x00000002e500720c */ /* 0x000fe40003f26070 */
[----:B-1----:R-:W-:Y:S02]  /*dc50*/  F2FP.BF16.PACK_AB R6, R13, R15 ;  /* 0x0000000f0d06723e */ /* 0x002fe400000010ff */
[----:B------:R-:W-:Y:S02]  /*dc60*/  PRMT R190, R18, 0x7632, R190 ;  /* 0x0000763212be7816 */ /* 0x000fe400000000be */
[C---:B------:R-:W-:Y:S02]  /*dc70*/  PRMT R189, R6.reuse, 0x7632, R189 ;  /* 0x0000763206bd7816 */ /* 0x040fe400000000bd */
[----:B------:R-:W-:-:S03]  /*dc80*/  PRMT R188, R6, 0x7610, R188 ;  /* 0x0000761006bc7816 */ /* 0x000fc600000000bc */
[----:B------:R-:W-:Y:S02]  /*dc90*/  @!P4 HFMA2.BF16_V2 R39, -RZ.H0_H0, RZ.H0_H0, -R189.H0_H0 ;  /* 0x200000ffff27c231 */ /* 0x000fe400003409bd */
[----:B------:R-:W-:Y:S01]  /*dca0*/  @!P1 HFMA2.BF16_V2 R38, -RZ.H0_H0, RZ.H0_H0, -R190.H0_H0 ;  /* 0x200000ffff269231 */ /* 0x000fe200003409be */
[----:B------:R-:W-:Y:S02]  /*dcb0*/  PRMT R54, R18, 0x5410, R190 ;  /* 0x0000541012367816 */ /* 0x000fe400000000be */
[----:B------:R-:W-:Y:S02]  /*dcc0*/  PRMT R49, R188, 0x5410, R189 ;  /* 0x00005410bc317816 */ /* 0x000fe400000000bd */
[----:B------:R-:W-:Y:S02]  /*dcd0*/  @!P1 PRMT R190, R38, 0x5410, RZ ;  /* 0x0000541026be9816 */ /* 0x000fe400000000ff */
[----:B------:R-:W-:Y:S02]  /*dce0*/  @!P4 PRMT R189, R39, 0x5410, RZ ;  /* 0x0000541027bdc816 */ /* 0x000fe400000000ff */
[----:B------:R-:W2:Y:S01]  /*dcf0*/  LDL.LU.64 R38, [R1+0x70] ;  /* 0x0000700001267983 */ /* 0x000ea20000300a00 */
[----:B------:R-:W1:Y:S01]  /*dd00*/  MUFU.EX2 R27, R17 ;  /* 0x00000011001b7308 */ /* 0x000e620000000800 */
[----:B---3--:R-:W-:-:S02]  /*dd10*/  FMUL.FTZ R220, R76, R0 ;  /* 0x000000004cdc7220 */ /* 0x008fc40000410000 */
[----:B------:R-:W-:Y:S02]  /*dd20*/  IMAD.MOV.U32 R194, RZ, RZ, R116 ;  /* 0x000000ffffc27224 */ /* 0x000fe400078e0074 */
[----:B------:R-:W-:Y:S02]  /*dd30*/  IMAD.MOV.U32 R76, RZ, RZ, R221 ;  /* 0x000000ffff4c7224 */ /* 0x000fe400078e00dd */
[----:B------:R-:W-:Y:S02]  /*dd40*/  IMAD.MOV.U32 R231, RZ, RZ, R235 ;  /* 0x000000ffffe77224 */ /* 0x000fe400078e00eb */
[----:B-1----:R-:W-:Y:S02]  /*dd50*/  FFMA.FTZ R35, R230, R0, R27 ;  /* 0x00000000e6237223 */ /* 0x002fe4000001001b */
[----:B------:R-:W-:Y:S02]  /*dd60*/  FMUL.FTZ R230, R94, R4 ;  /* 0x000000045ee67220 */ /* 0x000fe40000410000 */
[----:B------:R-:W1:Y:S01]  /*dd70*/  LDC.U8 R94, c[0x0][0x2d8] ;  /* 0x0000b600ff5e7b82 */ /* 0x000e620000000000 */
[----:B------:R-:W-:Y:S01]  /*dd80*/  FMUL.FTZ R221, R77, R0 ;  /* 0x000000004ddd7220 */ /* 0x000fe20000410000 */
[----:B------:R-:W-:Y:S01]  /*dd90*/  ISETP.GE.U32.AND P5, PT, R229, R5, PT ;  /* 0x00000005e500720c */ /* 0x000fe20003fa6070 */
[----:B------:R-:W-:-:S02]  /*dda0*/  IMAD.MOV.U32 R77, RZ, RZ, R228 ;  /* 0x000000ffff4d7224 */ /* 0x000fc400078e00e4 */
[-C--:B------:R-:W-:Y:S02]  /*ddb0*/  FMUL.FTZ R228, R92, R0.reuse ;  /* 0x000000005ce47220 */ /* 0x080fe40000410000 */
[----:B------:R-:W-:Y:S02]  /*ddc0*/  FMUL.FTZ R229, R93, R0 ;  /* 0x000000005de57220 */ /* 0x000fe40000410000 */
        /* <DEDUP_REMOVED lines=39> */
[----:B------:R-:W-:-:S04]  /*e040*/  IMAD.WIDE.U32 R4, R16, -0x2daee0ad, RZ ;  /* 0xd2511f5310047825 */ /* 0x000fc800078e00ff */
[----:B------:R-:W-:Y:S02]  /*e050*/  IMAD.MOV.U32 R17, RZ, RZ, R141 ;  /* 0x000000ffff117224 */ /* 0x000fe400078e008d */
[----:B------:R-:W-:Y:S02]  /*e060*/  FMUL.FTZ R141, R45, R0 ;  /* 0x000000002d8d7220 */ /* 0x000fe40000410000 */
[----:B------:R-:W-:Y:S02]  /*e070*/  IMAD.MOV.U32 R233, RZ, RZ, R217 ;  /* 0x000000ffffe97224 */ /* 0x000fe400078e00d9 */
[----:B------:R-:W-:Y:S02]  /*e080*/  IMAD.MOV.U32 R7, RZ, RZ, R140 ;  /* 0x000000ffff077224 */ /* 0x000fe400078e008c */
[----:B------:R-:W-:Y:S02]  /*e090*/  IMAD.MOV.U32 R8, RZ, RZ, R149 ;  /* 0x000000ffff087224 */ /* 0x000fe400078e0095 */
[----:B------:R-:W-:-:S02]  /*e0a0*/  IMAD.MOV.U32 R45, RZ, RZ, R148 ;  /* 0x000000ffff2d7224 */ /* 0x000fc400078e0094 */
[----:B------:R-:W-:Y:S02]  /*e0b0*/  IMAD.MOV.U32 R196, RZ, RZ, R216 ;  /* 0x000000ffffc47224 */ /* 0x000fe400078e00d8 */
        /* <DEDUP_REMOVED lines=26> */
[----:B------:R-:W-:Y:S01]  /*e260*/  FMUL.FTZ R125, R125, R0 ;  /* 0x000000007d7d7220 */ /* 0x000fe20000410000 */
[----:B------:R-:W-:Y:S01]  /*e270*/  LOP3.LUT R0, R5, UR16, R12, 0x96, !PT ;  /* 0x0000001005007c12 */ /* 0x000fe2000f8e960c */
[----:B------:R-:W-:-:S03]  /*e280*/  @!P6 HFMA2.BF16_V2 R37, -RZ.H0_H0, RZ.H0_H0, -R18.H0_H0 ;  /* 0x200000ffff25e231 */ /* 0x000fc60000340912 */
[----:B------:R-:W-:Y:S02]  /*e290*/  LOP3.LUT R2, R0, 0xff, RZ, 0xc0, !PT ;  /* 0x000000ff00027812 */ /* 0x000fe400078ec0ff */
[----:B------:R-:W-:Y:S02]  /*e2a0*/  @!P6 PRMT R18, R37, 0x5410, RZ ;  /* 0x000054102512e816 */ /* 0x000fe400000000ff */
[----:B-1----:R-:W-:Y:S02]  /*e2b0*/  ISETP.GE.U32.AND P6, PT, R94, R2, PT ;  /* 0x000000025e00720c */ /* 0x002fe40003fc6070 */
[----:B------:R-:W-:-:S04]  /*e2c0*/  SHF.R.U32.HI R2, RZ, 0x18, R0 ;  /* 0x00000018ff027819 */ /* 0x000fc80000011600 */
[----:B------:R-:W-:Y:S02]  /*e2d0*/  ISETP.GE.U32.AND P1, PT, R94, R2, PT ;  /* 0x000000025e00720c */ /* 0x000fe40003f26070 */
[----:B------:R-:W-:-:S04]  /*e2e0*/  SHF.R.U32.HI R2, RZ, 0x10, R0 ;  /* 0x00000010ff027819 */ /* 0x000fc80000011600 */
[----:B------:R-:W-:-:S04]  /*e2f0*/  LOP3.LUT R2, R2, 0xff, RZ, 0xc0, !PT ;  /* 0x000000ff02027812 */ /* 0x000fc800078ec0ff */
[----:B------:R-:W-:Y:S01]  /*e300*/  ISETP.GE.U32.AND P4, PT, R94, R2, PT ;  /* 0x000000025e00720c */ /* 0x000fe20003f86070 */
[----:B------:R-:W-:Y:S02]  /*e310*/  IMAD.MOV.U32 R94, RZ, RZ, R78 ;  /* 0x000000ffff5e7224 */ /* 0x000fe400078e004e */
[----:B------:R-:W-:Y:S02]  /*e320*/  IMAD.MOV.U32 R78, RZ, RZ, R77 ;  /* 0x000000ffff4e7224 */ /* 0x000fe400078e004d */
[----:B------:R-:W-:Y:S02]  /*e330*/  IMAD.MOV.U32 R77, RZ, RZ, R17 ;  /* 0x000000ffff4d7224 */ /* 0x000fe400078e0011 */
[----:B------:R1:W-:Y:S01]  /*e340*/  MUFU.EX2 R17, R85 ;  /* 0x0000005500117308 */ /* 0x0003e20000000800 */
[----:B------:R-:W-:Y:S01]  /*e350*/  LOP3.LUT R0, R0, 0xffff, RZ, 0xc0, !PT ;  /* 0x0000ffff00007812 */ /* 0x000fe200078ec0ff */
[----:B-1----:R-:W1:Y:S06]  /*e360*/  LDC.U8 R85, c[0x0][0x2d8] ;  /* 0x0000b600ff557b82 */ /* 0x002e6c0000000000 */
[----:B------:R-:W3:Y:S01]  /*e370*/  MUFU.EX2 R16, R84 ;  /* 0x0000005400107308 */ /* 0x000ee20000000800 */
[----:B------:R-:W-:Y:S01]  /*e380*/  SHF.R.U32.HI R0, RZ, 0x8, R0 ;  /* 0x00000008ff007819 */ /* 0x000fe20000011600 */
[----:B------:R-:W-:-:S03]  /*e390*/  @!P5 HFMA2.BF16_V2 R40, -RZ.H0_H0, RZ.H0_H0, -R188.H0_H0 ;  /* 0x200000ffff28d231 */ /* 0x000fc600003409bc */
[----:B------:R-:W-:Y:S02]  /*e3a0*/  LOP3.LUT R0, R0, 0xffff, RZ, 0xc0, !PT ;  /* 0x0000ffff00007812 */ /* 0x000fe400078ec0ff */
[----:B------:R-:W-:Y:S01]  /*e3b0*/  @!P5 PRMT R188, R40, 0x5410, RZ ;  /* 0x0000541028bcd816 */ /* 0x000fe200000000ff */
[----:B------:R-:W-:Y:S02]  /*e3c0*/  IMAD.MOV.U32 R95, RZ, RZ, R79 ;  /* 0x000000ffff5f7224 */ /* 0x000fe400078e004f */
[----:B------:R-:W-:Y:S02]  /*e3d0*/  IMAD.MOV.U32 R79, RZ, RZ, R80 ;  /* 0x000000ffff4f7224 */ /* 0x000fe400078e0050 */
[----:B------:R-:W-:Y:S02]  /*e3e0*/  IMAD.MOV.U32 R80, RZ, RZ, R76 ;  /* 0x000000ffff507224 */ /* 0x000fe400078e004c */
[----:B------:R-:W-:Y:S02]  /*e3f0*/  IMAD.MOV.U32 R76, RZ, RZ, R45 ;  /* 0x000000ffff4c7224 */ /* 0x000fe400078e002d */
[----:B------:R-:W-:Y:S01]  /*e400*/  IMAD.MOV.U32 R45, RZ, RZ, R8 ;  /* 0x000000ffff2d7224 */ /* 0x000fe200078e0008 */
[----:B-1----:R-:W-:-:S02]  /*e410*/  ISETP.GE.U32.AND P5, PT, R85, R0, PT ;  /* 0x000000005500720c */ /* 0x002fc40003fa6070 */
[----:B---3--:R-:W-:Y:S01]  /*e420*/  F2FP.BF16.PACK_AB R0, R17, R16 ;  /* 0x000000101100723e */ /* 0x008fe200000010ff */
[----:B------:R-:W-:-:S03]  /*e430*/  IMAD.MOV.U32 R8, RZ, RZ, R7 ;  /* 0x000000ffff087224 */ /* 0x000fc600078e0007 */
[C---:B------:R-:W-:Y:S02]  /*e440*/  PRMT R185, R0.reuse, 0x7610, R185 ;  /* 0x0000761000b97816 */ /* 0x040fe400000000b9 */
[----:B------:R-:W-:Y:S01]  /*e450*/  PRMT R184, R0, 0x7632, R184 ;  /* 0x0000763200b87816 */ /* 0x000fe200000000b8 */
[----:B------:R-:W-:Y:S02]  /*e460*/  IMAD.MOV.U32 R69, RZ, RZ, R78 ;  /* 0x000000ffff457224 */ /* 0x000fe400078e004e */
[----:B------:R-:W-:Y:S02]  /*e470*/  IMAD.MOV.U32 R78, RZ, RZ, R8 ;  /* 0x000000ffff4e7224 */ /* 0x000fe400078e0008 */
[----:B------:R-:W-:Y:S02]  /*e480*/  IMAD.MOV.U32 R84, RZ, RZ, R94 ;  /* 0x000000ffff547224 */ /* 0x000fe400078e005e */
[----:B------:R-:W-:Y:S01]  /*e490*/  IMAD.MOV.U32 R94, RZ, RZ, R92 ;  /* 0x000000ffff5e7224 */ /* 0x000fe200078e005c */
[----:B------:R-:W-:Y:S01]  /*e4a0*/  @!P1 HFMA2.BF16_V2 R42, -RZ.H0_H0, RZ.H0_H0, -R184.H0_H0 ;  /* 0x200000ffff2a9231 */ /* 0x000fe200003409b8 */
[----:B------:R-:W-:-:S02]  /*e4b0*/  IMAD.MOV.U32 R7, RZ, RZ, R14 ;  /* 0x000000ffff077224 */ /* 0x000fc400078e000e */
[----:B------:R-:W-:Y:S01]  /*e4c0*/  IMAD.MOV.U32 R92, RZ, RZ, R233 ;  /* 0x000000ffff5c7224 */ /* 0x000fe200078e00e9 */
[----:B------:R-:W-:Y:S01]  /*e4d0*/  LOP3.LUT R2, R4, 0xff, RZ, 0xc0, !PT ;  /* 0x000000ff04027812 */ /* 0x000fe200078ec0ff */
[----:B------:R-:W-:Y:S01]  /*e4e0*/  FADD.FTZ R14, R10, R55 ;  /* 0x000000370a0e7221 */ /* 0x000fe20000010000 */
[----:B------:R-:W-:Y:S01]  /*e4f0*/  LOP3.LUT R12, R4, 0xffff, RZ, 0xc0, !PT ;  /* 0x0000ffff040c7812 */ /* 0x000fe200078ec0ff */
[----:B------:R-:W-:Y:S01]  /*e500*/  IMAD.MOV.U32 R233, RZ, RZ, R11 ;  /* 0x000000ffffe97224 */ /* 0x000fe200078e000b */
[--C-:B------:R-:W-:Y:S02]  /*e510*/  SHF.R.U32.HI R11, RZ, 0x10, R4.reuse ;  /* 0x00000010ff0b7819 */ /* 0x100fe40000011604 */
[----:B------:R-:W-:Y:S02]  /*e520*/  SHF.R.U32.HI R10, RZ, 0x18, R4 ;  /* 0x00000018ff0a7819 */ /* 0x000fe40000011604 */
[----:B------:R-:W-:Y:S02]  /*e530*/  PRMT R40, R185, 0x5410, R184 ;  /* 0x00005410b9287816 */ /* 0x000fe400000000b8 */
[----:B------:R-:W-:-:S02]  /*e540*/  @!P1 PRMT R184, R42, 0x5410, RZ ;  /* 0x000054102ab89816 */ /* 0x000fc400000000ff */
[----:B------:R-:W-:Y:S01]  /*e550*/  ISETP.GE.U32.AND P1, PT, R85, R2, PT ;  /* 0x000000025500720c */ /* 0x000fe20003f26070 */
[----:B------:R-:W-:Y:S01]  /*e560*/  IMAD.MOV.U32 R37, RZ, RZ, R95 ;  /* 0x000000ffff257224 */ /* 0x000fe200078e005f */
[----:B--2---:R-:W-:Y:S01]  /*e570*/  LOP3.LUT R0, R103, UR14, R38, 0x96, !PT ;  /* 0x0000000e67007c12 */ /* 0x004fe2000f8e9626 */
[----:B------:R-:W-:Y:S02]  /*e580*/  IMAD.MOV.U32 R39, RZ, RZ, R80 ;  /* 0x000000ffff277224 */ /* 0x000fe400078e0050 */
[----:B------:R-:W-:Y:S02]  /*e590*/  IMAD.MOV.U32 R80, RZ, RZ, R77 ;  /* 0x000000ffff507224 */ /* 0x000fe400078e004d */
[----:B------:R-:W-:Y:S02]  /*e5a0*/  IMAD.MOV.U32 R77, RZ, RZ, R9 ;  /* 0x000000ffff4d7224 */ /* 0x000fe400078e0009 */
[----:B------:R-:W-:Y:S01]  /*e5b0*/  IMAD.WIDE.U32 R8, R0, -0x2daee0ad, RZ ;  /* 0xd2511f5300087825 */ /* 0x000fe200078e00ff */
[----:B------:R-:W-:-:S05]  /*e5c0*/  LOP3.LUT R0, R239, UR13, R102, 0x96, !PT ;  /* 0x0000000def007c12 */ /* 0x000fca000f8e9666 */
[----:B------:R-:W-:Y:S01]  /*e5d0*/  IMAD.WIDE.U32 R4, R0, -0x2daee0ad, RZ ;  /* 0xd2511f5300047825 */ /* 0x000fe200078e00ff */
[----:B------:R-:W-:-:S04]  /*e5e0*/  LOP3.LUT R6, R9, UR12, R246, 0x96, !PT ;  /* 0x0000000c09067c12 */ /* 0x000fc8000f8e96f6 */
[----:B------:R-:W-:Y:S01]  /*e5f0*/  LOP3.LUT R2, R5, UR10, R8, 0x96, !PT ;  /* 0x0000000a05027c12 */ /* 0x000fe2000f8e9608 */
[----:B------:R-:W-:Y:S01]  /*e600*/  IMAD.MOV.U32 R95, RZ, RZ, R93 ;  /* 0x000000ffff5f7224 */ /* 0x000fe200078e005d */
[C---:B------:R-:W-:Y:S01]  /*e610*/  PRMT R187, R34.reuse, 0x7610, R187 ;  /* 0x0000761022bb7816 */ /* 0x040fe200000000bb */
[----:B------:R-:W-:Y:S01]  /*e620*/  IMAD.MOV.U32 R93, RZ, RZ, R76 ;  /* 0x000000ffff5d7224 */ /* 0x000fe200078e004c */
[----:B------:R-:W-:Y:S01]  /*e630*/  PRMT R186, R34, 0x7632, R186 ;  /* 0x0000763222ba7816 */ /* 0x000fe200000000ba */
[----:B------:R-:W-:Y:S02]  /*e640*/  IMAD.MOV.U32 R76, RZ, RZ, R7 ;  /* 0x000000ffff4c7224 */ /* 0x000fe400078e0007 */
[----:B------:R-:W-:Y:S01]  /*e650*/  IMAD.WIDE.U32 R8, R6, -0x326172a9, RZ ;  /* 0xcd9e8d5706087825 */ /* 0x000fe200078e00ff */
[----:B------:R-:W-:-:S03]  /*e660*/  @!P6 HFMA2.BF16_V2 R44, -RZ.H0_H0, RZ.H0_H0, -R187.H0_H0 ;  /* 0x200000ffff2ce231 */ /* 0x000fc600003409bb */
[----:B------:R-:W-:Y:S01]  /*e670*/  IMAD.WIDE.U32 R6, R2, -0x326172a9, RZ ;  /* 0xcd9e8d5702067825 */ /* 0x000fe200078e00ff */
[----:B------:R-:W-:Y:S01]  /*e680*/  @!P5 HFMA2.BF16_V2 R41, -RZ.H0_H0, RZ.H0_H0, -R186.H0_H0 ;  /* 0x200000ffff29d231 */ /* 0x000fe200003409ba */
[----:B------:R-:W-:Y:S02]  /*e690*/  LOP3.LUT R9, R9, UR11, R238, 0x96, !PT ;  /* 0x0000000b09097c12 */ /* 0x000fe4000f8e96ee */
[----:B------:R-:W-:Y:S01]  /*e6a0*/  IMAD.MOV.U32 R38, RZ, RZ, R79 ;  /* 0x000000ffff267224 */ /* 0x000fe200078e004f */
[----:B------:R-:W-:Y:S01]  /*e6b0*/  LOP3.LUT R2, R11, 0xff, RZ, 0xc0, !PT ;  /* 0x000000ff0b027812 */ /* 0x000fe200078ec0ff */
[----:B------:R-:W-:Y:S01]  /*e6c0*/  IMAD.MOV.U32 R79, RZ, RZ, R45 ;  /* 0x000000ffff4f7224 */ /* 0x000fe200078e002d */
[----:B------:R-:W-:Y:S02]  /*e6d0*/  LOP3.LUT R5, R7, UR9, R8, 0x96, !PT ;  /* 0x0000000907057c12 */ /* 0x000fe4000f8e9608 */
[----:B------:R-:W-:Y:S02]  /*e6e0*/  PRMT R183, R36, 0x7610, R183 ;  /* 0x0000761024b77816 */ /* 0x000fe400000000b7 */
[----:B------:R-:W-:Y:S01]  /*e6f0*/  PRMT R45, R187, 0x5410, R186 ;  /* 0x00005410bb2d7816 */ /* 0x000fe200000000ba */
[----:B------:R-:W-:Y:S01]  /*e700*/  IMAD.WIDE.U32 R8, R9, -0x2daee0ad, RZ ;  /* 0xd2511f5309087825 */ /* 0x000fe200078e00ff */
[----:B------:R-:W-:-:S02]  /*e710*/  @!P6 PRMT R187, R44, 0x5410, RZ ;  /* 0x000054102cbbe816 */ /* 0x000fc400000000ff */
[----:B------:R-:W-:Y:S02]  /*e720*/  @!P5 PRMT R186, R41, 0x5410, RZ ;  /* 0x0000541029bad816 */ /* 0x000fe400000000ff */
[----:B------:R-:W-:Y:S01]  /*e730*/  ISETP.GE.U32.AND P5, PT, R85, R10, PT ;  /* 0x0000000a5500720c */ /* 0x000fe20003fa6070 */
[----:B------:R-:W-:Y:S01]  /*e740*/  IMAD.WIDE.U32 R10, R5, -0x2daee0ad, RZ ;  /* 0xd2511f53050a7825 */ /* 0x000fe200078e00ff */
[----:B------:R-:W-:Y:S01]  /*e750*/  ISETP.GE.U32.AND P6, PT, R85, R2, PT ;  /* 0x000000025500720c */ /* 0x000fe20003fc6070 */
[----:B------:R-:W-:Y:S01]  /*e760*/  @!P1 HFMA2.BF16_V2 R47, -RZ.H0_H0, RZ.H0_H0, -R183.H0_H0 ;  /* 0x200000ffff2f9231 */ /* 0x000fe200003409b7 */
[----:B------:R-:W-:Y:S01]  /*e770*/  SHF.R.U32.HI R2, RZ, 0x8, R12 ;  /* 0x00000008ff027819 */ /* 0x000fe2000001160c */
[----:B------:R-:W1:Y:S01]  /*e780*/  MUFU.EX2 R0, R48 ;  /* 0x0000003000007308 */ /* 0x000e620000000800 */
[----:B------:R-:W-:Y:S01]  /*e790*/  PRMT R182, R36, 0x7632, R182 ;  /* 0x0000763224b67816 */ /* 0x000fe200000000b6 */
[----:B------:R-:W-:Y:S01]  /*e7a0*/  @!P4 HFMA2.BF16_V2 R43, -RZ.H0_H0, RZ.H0_H0, -R185.H0_H0 ;  /* 0x200000ffff2bc231 */ /* 0x000fe200003409b9 */
[----:B------:R-:W-:-:S02]  /*e7b0*/  LOP3.LUT R5, R2, 0xffff, RZ, 0xc0, !PT ;  /* 0x0000ffff02057812 */ /* 0x000fc400078ec0ff */
[----:B------:R-:W-:Y:S02]  /*e7c0*/  LOP3.LUT R4, R9, UR8, R4, 0x96, !PT ;  /* 0x0000000809047c12 */ /* 0x000fe4000f8e9604 */
[----:B------:R-:W-:Y:S02]  /*e7d0*/  LOP3.LUT R2, R11, UR6, R8, 0x96, !PT ;  /* 0x000000060b027c12 */ /* 0x000fe4000f8e9608 */
[----:B------:R-:W-:Y:S02]  /*e7e0*/  PRMT R36, R183, 0x5410, R182 ;  /* 0x00005410b7247816 */ /* 0x000fe400000000b6 */
[----:B------:R-:W-:Y:S02]  /*e7f0*/  @!P1 PRMT R183, R47, 0x5410, RZ ;  /* 0x000054102fb79816 */ /* 0x000fe400000000ff */
[----:B------:R-:W2:Y:S01]  /*e800*/  LDC.U8 R47, c[0x0][0x2d8] ;  /* 0x0000b600ff2f7b82 */ /* 0x000ea20000000000 */
[----:B------:R-:W-:Y:S01]  /*e810*/  @!P4 PRMT R185, R43, 0x5410, RZ ;  /* 0x000054102bb9c816 */ /* 0x000fe200000000ff */
[----:B------:R-:W-:Y:S01]  /*e820*/  IMAD.WIDE.U32 R8, R4, -0x326172a9, RZ ;  /* 0xcd9e8d5704087825 */ /* 0x000fe200078e00ff */
[----:B------:R-:W-:-:S03]  /*e830*/  ISETP.GE.U32.AND P4, PT, R85, R5, PT ;  /* 0x000000055500720c */ /* 0x000fc60003f86070 */
[----:B------:R-:W-:Y:S01]  /*e840*/  IMAD.WIDE.U32 R4, R2, -0x326172a9, RZ ;  /* 0xcd9e8d5702047825 */ /* 0x000fe200078e00ff */
[----:B-1----:R-:W-:-:S04]  /*e850*/  F2FP.BF16.PACK_AB R7, R0, R27 ;  /* 0x0000001b0007723e */ /* 0x002fc800000010ff */
[----:B------:R-:W-:Y:S01]  /*e860*/  LOP3.LUT R2, R5, UR15, R8, 0x96, !PT ;  /* 0x0000000f05027c12 */ /* 0x000fe2000f8e9608 */
[----:B------:R-:W-:-:S03]  /*e870*/  FADD.FTZ R12, R0, R35 ;  /* 0x00000023000c7221 */ /* 0x000fc60000010000 */
[----:B------:R-:W-:Y:S01]  /*e880*/  LOP3.LUT R0, R2, 0xffff, RZ, 0xc0, !PT ;  /* 0x0000ffff02007812 */ /* 0x000fe200078ec0ff */
[----:B------:R-:W-:Y:S02]  /*e890*/  IMAD.MOV.U32 R44, RZ, RZ, R243 ;  /* 0x000000ffff2c7224 */ /* 0x000fe400078e00f3 */
[----:B------:R-:W-:Y:S01]  /*e8a0*/  IMAD.MOV.U32 R43, RZ, RZ, R237 ;  /* 0x000000ffff2b7224 */ /* 0x000fe200078e00ed */
[----:B------:R-:W-:Y:S01]  /*e8b0*/  SHF.R.U32.HI R0, RZ, 0x8, R0 ;  /* 0x00000008ff007819 */ /* 0x000fe20000011600 */
[----:B------:R-:W-:Y:S03]  /*e8c0*/  MUFU.EX2 R243, R112 ;  /* 0x0000007000f37308 */ /* 0x000fe60000000800 */
[----:B------:R-:W-:-:S05]  /*e8d0*/  LOP3.LUT R0, R0, 0xffff, RZ, 0xc0, !PT ;  /* 0x0000ffff00007812 */ /* 0x000fca00078ec0ff */
[----:B------:R-:W1:Y:S01]  /*e8e0*/  MUFU.EX2 R237, R113 ;  /* 0x0000007100ed7308 */ /* 0x000e620000000800 */
[----:B--2---:R-:W-:Y:S01]  /*e8f0*/  ISETP.GE.U32.AND P1, PT, R47, R0, PT ;  /* 0x000000002f00720c */ /* 0x004fe20003f26070 */
[----:B------:R-:W-:Y:S01]  /*e900*/  @!P4 HFMA2.BF16_V2 R46, -RZ.H0_H0, RZ.H0_H0, -R182.H0_H0 ;  /* 0x200000ffff2ec231 */ /* 0x000fe200003409b6 */
[----:B------:R-:W-:Y:S01]  /*e910*/  LOP3.LUT R0, R2, 0xff, RZ, 0xc0, !PT ;  /* 0x000000ff02007812 */ /* 0x000fe200078ec0ff */
[--C-:B------:R-:W-:Y:S01]  /*e920*/  FADD.FTZ R11, R15, R14.reuse ;  /* 0x0000000e0f0b7221 */ /* 0x100fe20000010000 */
[----:B------:R-:W-:Y:S02]  /*e930*/  PRMT R15, R7, 0x7632, R15 ;  /* 0x00007632070f7816 */ /* 0x000fe4000000000f */
[----:B------:R-:W-:Y:S02]  /*e940*/  @!P4 PRMT R182, R46, 0x5410, RZ ;  /* 0x000054102eb6c816 */ /* 0x000fe400000000ff */
[----:B------:R-:W-:Y:S02]  /*e950*/  ISETP.GE.U32.AND P4, PT, R47, R0, PT ;  /* 0x000000002f00720c */ /* 0x000fe40003f86070 */
[----:B------:R-:W-:-:S02]  /*e960*/  PRMT R14, R7, 0x7610, R14 ;  /* 0x00007610070e7816 */ /* 0x000fc4000000000e */
[----:B-1----:R-:W-:Y:S01]  /*e970*/  F2FP.BF16.PACK_AB R0, R237, R243 ;  /* 0x000000f3ed00723e */ /* 0x002fe200000010ff */
[----:B------:R-:W-:Y:S01]  /*e980*/  @!P1 HFMA2.BF16_V2 R52, -RZ.H0_H0, RZ.H0_H0, -R15.H0_H0 ;  /* 0x200000ffff349231 */ /* 0x000fe2000034090f */
[----:B------:R-:W-:Y:S02]  /*e990*/  LOP3.LUT R9, R9, UR7, R6, 0x96, !PT ;  /* 0x0000000709097c12 */ /* 0x000fe4000f8e9606 */
[----:B------:R-:W-:Y:S02]  /*e9a0*/  PRMT R180, R0, 0x7632, R180 ;  /* 0x0000763200b47816 */ /* 0x000fe400000000b4 */
[----:B------:R-:W-:Y:S02]  /*e9b0*/  LOP3.LUT R6, R4, 0xff, RZ, 0xc0, !PT ;  /* 0x000000ff04067812 */ /* 0x000fe400078ec0ff */
[----:B------:R-:W-:Y:S01]  /*e9c0*/  PRMT R41, R14, 0x5410, R15 ;  /* 0x000054100e297816 */ /* 0x000fe2000000000f */
[----:B------:R-:W-:Y:S01]  /*e9d0*/  @!P5 HFMA2.BF16_V2 R50, -RZ.H0_H0, RZ.H0_H0, -R180.H0_H0 ;  /* 0x200000ffff32d231 */ /* 0x000fe200003409b4 */
[----:B------:R-:W-:-:S02]  /*e9e0*/  @!P1 PRMT R15, R52, 0x5410, RZ ;  /* 0x00005410340f9816 */ /* 0x000fc400000000ff */
[----:B------:R-:W-:Y:S02]  /*e9f0*/  PRMT R181, R0, 0x7610, R181 ;  /* 0x0000761000b57816 */ /* 0x000fe400000000b5 */
[----:B------:R-:W-:Y:S01]  /*ea00*/  ISETP.GE.U32.AND P1, PT, R47, R6, PT ;  /* 0x000000062f00720c */ /* 0x000fe20003f26070 */
[----:B------:R-:W-:Y:S01]  /*ea10*/  IMAD.MOV.U32 R85, RZ, RZ, R84 ;  /* 0x000000ffff557224 */ /* 0x000fe200078e0054 */
[----:B------:R-:W-:Y:S02]  /*ea20*/  LOP3.LUT R5, R4, 0xffff, RZ, 0xc0, !PT ;  /* 0x0000ffff04057812 */ /* 0x000fe400078ec0ff */
[--C-:B------:R-:W-:Y:S01]  /*ea30*/  SHF.R.U32.HI R6, RZ, 0x10, R4.reuse ;  /* 0x00000010ff067819 */ /* 0x100fe20000011604 */
[----:B------:R-:W-:Y:S01]  /*ea40*/  IMAD.MOV.U32 R84, RZ, RZ, R37 ;  /* 0x000000ffff547224 */ /* 0x000fe200078e0025 */
[----:B------:R-:W-:Y:S01]  /*ea50*/  SHF.R.U32.HI R4, RZ, 0x18, R4 ;  /* 0x00000018ff047819 */ /* 0x000fe20000011604 */
[----:B------:R-:W-:Y:S01]  /*ea60*/  MUFU.EX2 R0, R66 ;  /* 0x0000004200007308 */ /* 0x000fe20000000800 */
[----:B------:R-:W-:-:S02]  /*ea70*/  PRMT R37, R181, 0x5410, R180 ;  /* 0x00005410b5257816 */ /* 0x000fc400000000b4 */
[----:B------:R-:W-:Y:S02]  /*ea80*/  @!P5 PRMT R180, R50, 0x5410, RZ ;  /* 0x0000541032b4d816 */ /* 0x000fe400000000ff */
[----:B------:R-:W-:-:S03]  /*ea90*/  ISETP.GE.U32.AND P5, PT, R47, R4, PT ;  /* 0x000000042f00720c */ /* 0x000fc60003fa6070 */
[----:B------:R-:W1:Y:S01]  /*eaa0*/  MUFU.EX2 R7, R68 ;  /* 0x0000004400077308 */ /* 0x000e620000000800 */
[----:B------:R-:W-:Y:S01]  /*eab0*/  SHF.R.U32.HI R4, RZ, 0x8, R5 ;  /* 0x00000008ff047819 */ /* 0x000fe20000011605 */
[----:B------:R-:W-:Y:S02]  /*eac0*/  @!P6 HFMA2.BF16_V2 R51, -RZ.H0_H0, RZ.H0_H0, -R181.H0_H0 ;  /* 0x200000ffff33e231 */ /* 0x000fe400003409b5 */
[----:B------:R-:W-:Y:S01]  /*ead0*/  @!P4 HFMA2.BF16_V2 R53, -RZ.H0_H0, RZ.H0_H0, -R14.H0_H0 ;  /* 0x200000ffff35c231 */ /* 0x000fe2000034090e */
[----:B------:R-:W-:Y:S02]  /*eae0*/  LOP3.LUT R5, R6, 0xff, RZ, 0xc0, !PT ;  /* 0x000000ff06057812 */ /* 0x000fe400078ec0ff */
[----:B------:R-:W-:Y:S02]  /*eaf0*/  LOP3.LUT R4, R4, 0xffff, RZ, 0xc0, !PT ;  /* 0x0000ffff04047812 */ /* 0x000fe400078ec0ff */
[----:B------:R-:W-:Y:S02]  /*eb00*/  @!P6 PRMT R181, R51, 0x5410, RZ ;  /* 0x0000541033b5e816 */ /* 0x000fe400000000ff */
[----:B------:R-:W-:-:S02]  /*eb10*/  @!P4 PRMT R14, R53, 0x5410, RZ ;  /* 0x00005410350ec816 */ /* 0x000fc400000000ff */
[C---:B------:R-:W-:Y:S02]  /*eb20*/  ISETP.GE.U32.AND P6, PT, R47.reuse, R5, PT ;  /* 0x000000052f00720c */ /* 0x040fe40003fc6070 */
[----:B------:R-:W-:Y:S01]  /*eb30*/  ISETP.GE.U32.AND P4, PT, R47, R4, PT ;  /* 0x000000042f00720c */ /* 0x000fe20003f86070 */
[----:B------:R-:W-:Y:S01]  /*eb40*/  IMAD.WIDE.U32 R4, R9, -0x2daee0ad, RZ ;  /* 0xd2511f5309047825 */ /* 0x000fe200078e00ff */
[----:B-1----:R-:W-:-:S03]  /*eb50*/  F2FP.BF16.PACK_AB R8, R7, R0 ;  /* 0x000000000708723e */ /* 0x002fc600000010ff */
[----:B------:R-:W-:Y:S01]  /*eb60*/  FADD.FTZ R9, R0, R12 ;  /* 0x0000000c00097221 */ /* 0x000fe20000010000 */
[----:B------:R-:W-:-:S04]  /*eb70*/  LOP3.LUT R0, R5, UR16, R10, 0x96, !PT ;  /* 0x0000001005007c12 */ /* 0x000fc8000f8e960a */
[----:B------:R-:W-:-:S04]  /*eb80*/  LOP3.LUT R6, R0, 0xffff, RZ, 0xc0, !PT ;  /* 0x0000ffff00067812 */ /* 0x000fc800078ec0ff */
[----:B------:R-:W-:Y:S01]  /*eb90*/  SHF.R.U32.HI R6, RZ, 0x8, R6 ;  /* 0x00000008ff067819 */ /* 0x000fe20000011606 */
[----:B------:R-:W-:Y:S01]  /*eba0*/  IMAD.MOV.U32 R42, RZ, RZ, R236 ;  /* 0x000000ffff2a7224 */ /* 0x000fe200078e00ec */
[C---:B------:R-:W-:Y:S02]  /*ebb0*/  PRMT R179, R8.reuse, 0x7610, R179 ;  /* 0x0000761008b37816 */ /* 0x040fe400000000b3 */
[----:B------:R-:W-:Y:S01]  /*ebc0*/  PRMT R178, R8, 0x7632, R178 ;  /* 0x0000763208b27816 */ /* 0x000fe200000000b2 */
[----:B------:R-:W-:Y:S01]  /*ebd0*/  MUFU.EX2 R236, R83 ;  /* 0x0000005300ec7308 */ /* 0x000fe20000000800 */
[----:B------:R-:W-:-:S07]  /*ebe0*/  LOP3.LUT R8, R6, 0xffff, RZ, 0xc0, !PT ;  /* 0x0000ffff06087812 */ /* 0x000fce00078ec0ff */
[----:B------:R-:W1:Y:S01]  /*ebf0*/  MUFU.EX2 R6, R82 ;  /* 0x0000005200067308 */ /* 0x000e620000000800 */
[----:B------:R-:W-:Y:S01]  /*ec00*/  @!P4 HFMA2.BF16_V2 R57, -RZ.H0_H0, RZ.H0_H0, -R178.H0_H0 ;  /* 0x200000ffff39c231 */ /* 0x000fe200003409b2 */
[----:B------:R-:W-:Y:S01]  /*ec10*/  FADD.FTZ R9, R7, R9 ;  /* 0x0000000907097221 */ /* 0x000fe20000010000 */
[----:B------:R-:W-:Y:S01]  /*ec20*/  LOP3.LUT R7, R0, 0xff, RZ, 0xc0, !PT ;  /* 0x000000ff00077812 */ /* 0x000fe200078ec0ff */
[----:B------:R-:W-:Y:S01]  /*ec30*/  IMAD.MOV.U32 R55, RZ, RZ, R39 ;  /* 0x000000ffff377224 */ /* 0x000fe200078e0027 */
[----:B------:R-:W-:Y:S01]  /*ec40*/  PRMT R39, R179, 0x5410, R178 ;  /* 0x00005410b3277816 */ /* 0x000fe200000000b2 */
[----:B------:R-:W-:Y:S01]  /*ec50*/  @!P1 HFMA2.BF16_V2 R56, -RZ.H0_H0, RZ.H0_H0, -R179.H0_H0 ;  /* 0x200000ffff389231 */ /* 0x000fe200003409b3 */
[----:B------:R-:W-:Y:S02]  /*ec60*/  @!P4 PRMT R178, R57, 0x5410, RZ ;  /* 0x0000541039b2c816 */ /* 0x000fe400000000ff */
[----:B------:R-:W-:Y:S02]  /*ec70*/  PRMT R177, R67, 0x7610, R177 ;  /* 0x0000761043b17816 */ /* 0x000fe400000000b1 */
[----:B------:R-:W-:-:S02]  /*ec80*/  ISETP.GE.U32.AND P4, PT, R47, R7, PT ;  /* 0x000000072f00720c */ /* 0x000fc40003f86070 */
[----:B------:R-:W-:Y:S02]  /*ec90*/  @!P1 PRMT R179, R56, 0x5410, RZ ;  /* 0x0000541038b39816 */ /* 0x000fe400000000ff */
[----:B-1----:R-:W-:Y:S01]  /*eca0*/  F2FP.BF16.PACK_AB R7, R236, R6 ;  /* 0x00000006ec07723e */ /* 0x002fe200000010ff */
[----:B------:R-:W-:Y:S01]  /*ecb0*/  @!P6 HFMA2.BF16_V2 R58, -RZ.H0_H0, RZ.H0_H0, -R177.H0_H0 ;  /* 0x200000ffff3ae231 */ /* 0x000fe200003409b1 */
[----:B------:R-:W-:Y:S01]  /*ecc0*/  PRMT R176, R67, 0x7632, R176 ;  /* 0x0000763243b07816 */ /* 0x000fe200000000b0 */
[----:B------:R-:W-:Y:S01]  /*ecd0*/  IMAD.MOV.U32 R56, RZ, RZ, R42 ;  /* 0x000000ffff387224 */ /* 0x000fe200078e002a */
[C---:B------:R-:W-:Y:S01]  /*ece0*/  PRMT R139, R7.reuse, 0x7610, R139 ;  /* 0x00007610078b7816 */ /* 0x040fe2000000008b */
[----:B------:R-:W-:Y:S01]  /*ecf0*/  IMAD.MOV.U32 R42, RZ, RZ, R44 ;  /* 0x000000ffff2a7224 */ /* 0x000fe200078e002c */
[----:B------:R-:W-:Y:S01]  /*ed00*/  PRMT R138, R7, 0x7632, R138 ;  /* 0x00007632078a7816 */ /* 0x000fe2000000008a */
[----:B------:R-:W-:Y:S01]  /*ed10*/  IMAD.MOV.U32 R44, RZ, RZ, R38 ;  /* 0x000000ffff2c7224 */ /* 0x000fe200078e0026 */
[----:B------:R-:W-:Y:S01]  /*ed20*/  LOP3.LUT R7, R4, 0xff, RZ, 0xc0, !PT ;  /* 0x000000ff04077812 */ /* 0x000fe200078ec0ff */
[----:B------:R-:W-:Y:S01]  /*ed30*/  IMAD.MOV.U32 R246, RZ, RZ, R130 ;  /* 0x000000fffff67224 */ /* 0x000fe200078e0082 */
[----:B------:R-:W-:Y:S01]  /*ed40*/  PRMT R38, R177, 0x5410, R176 ;  /* 0x00005410b1267816 */ /* 0x000fe200000000b0 */
[----:B------:R-:W-:Y:S01]  /*ed50*/  IMAD.MOV.U32 R130, RZ, RZ, R128 ;  /* 0x000000ffff827224 */ /* 0x000fe200078e0080 */
[----:B------:R-:W-:Y:S01]  /*ed60*/  @!P6 PRMT R177, R58, 0x5410, RZ ;  /* 0x000054103ab1e816 */ /* 0x000fe200000000ff */
[----:B------:R-:W-:Y:S01]  /*ed70*/  IMAD.MOV.U32 R247, RZ, RZ, R235 ;  /* 0x000000fffff77224 */ /* 0x000fe200078e00eb */
[----:B------:R-:W-:Y:S01]  /*ed80*/  ISETP.GE.U32.AND P6, PT, R47, R7, PT ;  /* 0x000000072f00720c */ /* 0x000fe20003fc6070 */
[----:B------:R-:W-:Y:S01]  /*ed90*/  IMAD.MOV.U32 R128, RZ, RZ, R234 ;  /* 0x000000ffff807224 */ /* 0x000fe200078e00ea */
[----:B------:R-:W-:Y:S01]  /*eda0*/  MUFU.EX2 R235, R86 ;  /* 0x0000005600eb7308 */ /* 0x000fe20000000800 */
[----:B------:R-:W-:-:S02]  /*edb0*/  LOP3.LUT R7, R4, 0xffff, RZ, 0xc0, !PT ;  /* 0x0000ffff04077812 */ /* 0x000fc400078ec0ff */
[----:B------:R-:W-:Y:S02]  /*edc0*/  ISETP.GE.U32.AND P1, PT, R47, R8, PT ;  /* 0x000000082f00720c */ /* 0x000fe40003f26070 */
[----:B------:R-:W-:-:S03]  /*edd0*/  SHF.R.U32.HI R8, RZ, 0x18, R4 ;  /* 0x00000018ff087819 */ /* 0x000fc60000011604 */
[----:B------:R-:W1:Y:S01]  /*ede0*/  MUFU.EX2 R234, R87 ;  /* 0x0000005700ea7308 */ /* 0x000e620000000800 */
[----:B------:R-:W-:Y:S02]  /*edf0*/  SHF.R.U32.HI R4, RZ, 0x10, R4 ;  /* 0x00000010ff047819 */ /* 0x000fe40000011604 */
[----:B------:R-:W-:Y:S01]  /*ee00*/  SHF.R.U32.HI R7, RZ, 0x8, R7 ;  /* 0x00000008ff077819 */ /* 0x000fe20000011607 */
[----:B------:R-:W-:Y:S01]  /*ee10*/  @!P5 HFMA2.BF16_V2 R61, -RZ.H0_H0, RZ.H0_H0, -R176.H0_H0 ;  /* 0x200000ffff3dd231 */ /* 0x000fe200003409b0 */
[----:B------:R-:W-:Y:S01]  /*ee20*/  LOP3.LUT R5, R4, 0xff, RZ, 0xc0, !PT ;  /* 0x000000ff04057812 */ /* 0x000fe200078ec0ff */
[----:B------:R-:W-:Y:S01]  /*ee30*/  IMAD.MOV.U32 R57, RZ, RZ, R43 ;  /* 0x000000ffff397224 */ /* 0x000fe200078e002b */
[----:B------:R-:W-:Y:S01]  /*ee40*/  LOP3.LUT R4, R7, 0xffff, RZ, 0xc0, !PT ;  /* 0x0000ffff07047812 */ /* 0x000fe200078ec0ff */
[----:B------:R-:W-:Y:S01]  /*ee50*/  IMAD.MOV.U32 R43, RZ, RZ, R55 ;  /* 0x000000ffff2b7224 */ /* 0x000fe200078e0037 */
[----:B------:R-:W-:Y:S01]  /*ee60*/  @!P5 PRMT R176, R61, 0x5410, RZ ;  /* 0x000054103db0d816 */ /* 0x000fe200000000ff */
[----:B------:R-:W-:Y:S01]  /*ee70*/  IMAD.MOV.U32 R55, RZ, RZ, R69 ;  /* 0x000000ffff377224 */ /* 0x000fe200078e0045 */
[----:B------:R-:W-:Y:S01]  /*ee80*/  ISETP.GE.U32.AND P5, PT, R47, R4, PT ;  /* 0x000000042f00720c */ /* 0x000fe20003fa6070 */
[----:B------:R-:W-:-:S02]  /*ee90*/  IMAD.MOV.U32 R238, RZ, RZ, R94 ;  /* 0x000000ffffee7224 */ /* 0x000fc400078e005e */
[----:B------:R-:W-:Y:S02]  /*eea0*/  IMAD.MOV.U32 R69, RZ, RZ, R79 ;  /* 0x000000ffff457224 */ /* 0x000fe400078e004f */
[----:B------:R-:W-:Y:S02]  /*eeb0*/  IMAD.MOV.U32 R94, RZ, RZ, R80 ;  /* 0x000000ffff5e7224 */ /* 0x000fe400078e0050 */
[----:B------:R-:W-:Y:S02]  /*eec0*/  IMAD.MOV.U32 R79, RZ, RZ, R93 ;  /* 0x000000ffff4f7224 */ /* 0x000fe400078e005d */
[----:B------:R-:W-:Y:S02]  /*eed0*/  IMAD.MOV.U32 R80, RZ, RZ, R77 ;  /* 0x000000ffff507224 */ /* 0x000fe400078e004d */
[----:B------:R-:W-:Y:S01]  /*eee0*/  IMAD.MOV.U32 R93, RZ, RZ, R76 ;  /* 0x000000ffff5d7224 */ /* 0x000fe200078e004c */
[----:B-1----:R-:W-:Y:S01]  /*eef0*/  F2FP.BF16.PACK_AB R4, R235, R234 ;  /* 0x000000eaeb04723e */ /* 0x002fe200000010ff */
[----:B------:R-:W-:-:S02]  /*ef00*/  IMAD.MOV.U32 R76, RZ, RZ, R233 ;  /* 0x000000ffff4c7224 */ /* 0x000fc400078e00e9 */
[----:B------:R-:W-:Y:S01]  /*ef10*/  IMAD.MOV.U32 R77, RZ, RZ, R232 ;  /* 0x000000ffff4d7224 */ /* 0x000fe200078e00e8 */
[----:B------:R-:W-:Y:S01]  /*ef20*/  MUFU.EX2 R233, R96 ;  /* 0x0000006000e97308 */ /* 0x000fe20000000800 */
[C---:B------:R-:W-:Y:S02]  /*ef30*/  PRMT R137, R4.reuse, 0x7610, R137 ;  /* 0x0000761004897816 */ /* 0x040fe40000000089 */
[----:B------:R-:W-:-:S05]  /*ef40*/  PRMT R136, R4, 0x7632, R136 ;  /* 0x0000763204887816 */ /* 0x000fca0000000088 */
[----:B------:R-:W1:Y:S01]  /*ef50*/  MUFU.EX2 R232, R97 ;  /* 0x0000006100e87308 */ /* 0x000e620000000800 */
[--C-:B------:R-:W-:Y:S01]  /*ef60*/  SHF.R.U32.HI R4, RZ, 0x18, R2.reuse ;  /* 0x00000018ff047819 */ /* 0x100fe20000011602 */
[----:B------:R-:W-:Y:S01]  /*ef70*/  IMAD.MOV.U32 R239, RZ, RZ, R95 ;  /* 0x000000ffffef7224 */ /* 0x000fe200078e005f */
[----:B------:R-:W-:Y:S01]  /*ef80*/  @!P1 HFMA2.BF16_V2 R59, -RZ.H0_H0, RZ.H0_H0, -R138.H0_H0 ;  /* 0x200000ffff3b9231 */ /* 0x000fe2000034098a */
[----:B------:R-:W-:Y:S01]  /*ef90*/  SHF.R.U32.HI R2, RZ, 0x10, R2 ;  /* 0x00000010ff027819 */ /* 0x000fe20000011602 */
[----:B------:R-:W-:Y:S01]  /*efa0*/  IMAD.MOV.U32 R95, RZ, RZ, R78 ;  /* 0x000000ffff5f7224 */ /* 0x000fe200078e004e */
[----:B------:R-:W-:Y:S01]  /*efb0*/  @!P6 HFMA2.BF16_V2 R62, -RZ.H0_H0, RZ.H0_H0, -R137.H0_H0 ;  /* 0x200000ffff3ee231 */ /* 0x000fe20000340989 */
[----:B------:R-:W-:Y:S01]  /*efc0*/  IMAD.MOV.U32 R78, RZ, RZ, R92 ;  /* 0x000000ffff4e7224 */ /* 0x000fe200078e005c */
[----:B------:R-:W-:Y:S01]  /*efd0*/  @!P5 HFMA2.BF16_V2 R63, -RZ.H0_H0, RZ.H0_H0, -R136.H0_H0 ;  /* 0x200000ffff3fd231 */ /* 0x000fe20000340988 */
[----:B------:R-:W-:Y:S01]  /*efe0*/  IMAD.MOV.U32 R92, RZ, RZ, R64 ;  /* 0x000000ffff5c7224 */ /* 0x000fe200078e0040 */
[----:B------:R-:W-:-:S02]  /*eff0*/  PRMT R64, R139, 0x5410, R138 ;  /* 0x000054108b407816 */ /* 0x000fc4000000008a */
[----:B------:R-:W-:Y:S02]  /*f000*/  LOP3.LUT R2, R2, 0xff, RZ, 0xc0, !PT ;  /* 0x000000ff02027812 */ /* 0x000fe400078ec0ff */
[----:B------:R-:W-:Y:S02]  /*f010*/  @!P1 PRMT R138, R59, 0x5410, RZ ;  /* 0x000054103b8a9816 */ /* 0x000fe400000000ff */
[----:B------:R-:W-:Y:S02]  /*f020*/  ISETP.GE.U32.AND P1, PT, R47, R8, PT ;  /* 0x000000082f00720c */ /* 0x000fe40003f26070 */
[----:B------:R-:W-:Y:S01]  /*f030*/  PRMT R51, R137, 0x5410, R136 ;  /* 0x0000541089337816 */ /* 0x000fe20000000088 */
[----:B------:R-:W-:Y:S01]  /*f040*/  IMAD.MOV.U32 R112, RZ, RZ, R191 ;  /* 0x000000ffff707224 */ /* 0x000fe200078e00bf */
[----:B------:R-:W-:Y:S02]  /*f050*/  @!P6 PRMT R137, R62, 0x5410, RZ ;  /* 0x000054103e89e816 */ /* 0x000fe400000000ff */
[----:B------:R-:W-:Y:S01]  /*f060*/  @!P5 PRMT R136, R63, 0x5410, RZ ;  /* 0x000054103f88d816 */ /* 0x000fe200000000ff */
[----:B------:R-:W-:Y:S01]  /*f070*/  MUFU.EX2 R191, R100 ;  /* 0x0000006400bf7308 */ /* 0x000fe20000000800 */
[----:B------:R-:W-:-:S02]  /*f080*/  ISETP.GE.U32.AND P6, PT, R47, R4, PT ;  /* 0x000000042f00720c */ /* 0x000fc40003fc6070 */
[----:B------:R-:W-:Y:S02]  /*f090*/  ISETP.GE.U32.AND P5, PT, R47, R2, PT ;  /* 0x000000022f00720c */ /* 0x000fe40003fa6070 */
[----:B-1----:R-:W-:-:S03]  /*f0a0*/  F2FP.BF16.PACK_AB R4, R232, R233 ;  /* 0x000000e9e804723e */ /* 0x002fc600000010ff */
[----:B------:R-:W1:Y:S01]  /*f0b0*/  MUFU.EX2 R2, R99 ;  /* 0x0000006300027308 */ /* 0x000e620000000800 */
[C---:B------:R-:W-:Y:S02]  /*f0c0*/  PRMT R35, R4.reuse, 0x7632, R35 ;  /* 0x0000763204237816 */ /* 0x040fe40000000023 */
[----:B------:R-:W-:Y:S01]  /*f0d0*/  PRMT R135, R4, 0x7610, R135 ;  /* 0x0000761004877816 */ /* 0x000fe20000000087 */
[----:B------:R-:W-:Y:S01]  /*f0e0*/  @!P4 HFMA2.BF16_V2 R60, -RZ.H0_H0, RZ.H0_H0, -R139.H0_H0 ;  /* 0x200000ffff3cc231 */ /* 0x000fe2000034098b */
[--C-:B------:R-:W-:Y:S02]  /*f0f0*/  SHF.R.U32.HI R4, RZ, 0x18, R0.reuse ;  /* 0x00000018ff047819 */ /* 0x100fe40000011600 */
[----:B------:R-:W-:Y:S01]  /*f100*/  SHF.R.U32.HI R0, RZ, 0x10, R0 ;  /* 0x00000010ff007819 */ /* 0x000fe20000011600 */
[----:B------:R-:W-:Y:S01]  /*f110*/  @!P1 HFMA2.BF16_V2 R71, -RZ.H0_H0, RZ.H0_H0, -R35.H0_H0 ;  /* 0x200000ffff479231 */ /* 0x000fe20000340923 */
[----:B------:R-:W-:Y:S02]  /*f120*/  @!P4 PRMT R139, R60, 0x5410, RZ ;  /* 0x000054103c8bc816 */ /* 0x000fe400000000ff */
[----:B------:R-:W-:-:S02]  /*f130*/  LOP3.LUT R0, R0, 0xff, RZ, 0xc0, !PT ;  /* 0x000000ff00007812 */ /* 0x000fc400078ec0ff */
[----:B------:R-:W-:Y:S02]  /*f140*/  ISETP.GE.U32.AND P4, PT, R47, R5, PT ;  /* 0x000000052f00720c */ /* 0x000fe40003f86070 */
[----:B------:R-:W-:Y:S01]  /*f150*/  PRMT R50, R135, 0x5410, R35 ;  /* 0x0000541087327816 */ /* 0x000fe20000000023 */
[----:B------:R-:W-:Y:S01]  /*f160*/  UIADD3 UR4, UR31, -0x4498517b, URZ ;  /* 0xbb67ae851f047890 */ /* 0x000fe2000fffe03f */
[----:B------:R-:W-:Y:S01]  /*f170*/  @!P1 PRMT R35, R71, 0x5410, RZ ;  /* 0x0000541047239816 */ /* 0x000fe200000000ff */
[----:B------:R-:W-:Y:S01]  /*f180*/  IMAD.MOV.U32 R53, RZ, RZ, R239 ;  /* 0x000000ffff357224 */ /* 0x000fe200078e00ef */
[----:B------:R-:W-:Y:S02]  /*f190*/  ISETP.GE.U32.AND P1, PT, R47, R0, PT ;  /* 0x000000002f00720c */ /* 0x000fe40003f26070 */
[----:B-1----:R-:W-:Y:S01]  /*f1a0*/  F2FP.BF16.PACK_AB R0, R191, R2 ;  /* 0x00000002bf00723e */ /* 0x002fe200000010ff */
[----:B------:R-:W-:-:S03]  /*f1b0*/  IMAD.MOV.U32 R52, RZ, RZ, R238 ;  /* 0x000000ffff347224 */ /* 0x000fc600078e00ee */
[C---:B------:R-:W-:Y:S02]  /*f1c0*/  PRMT R34, R0.reuse, 0x7610, R34 ;  /* 0x0000761000227816 */ /* 0x040fe40000000022 */
[----:B------:R-:W-:Y:S02]  /*f1d0*/  PRMT R27, R0, 0x7632, R27 ;  /* 0x00007632001b7816 */ /* 0x000fe4000000001b */
[----:B------:R-:W-:Y:S01]  /*f1e0*/  LOP3.LUT R0, R53, UR4, R56, 0x96, !PT ;  /* 0x0000000435007c12 */ /* 0x000fe2000f8e9638 */
[----:B------:R-:W-:-:S04]  /*f1f0*/  @!P4 HFMA2.BF16_V2 R70, -RZ.H0_H0, RZ.H0_H0, -R135.H0_H0 ;  /* 0x200000ffff46c231 */ /* 0x000fc80000340987 */
[----:B------:R-:W-:Y:S01]  /*f200*/  IMAD.WIDE.U32 R238, R0, -0x326172a9, RZ ;  /* 0xcd9e8d5700ee7825 */ /* 0x000fe200078e00ff */
[----:B------:R-:W-:Y:S02]  /*f210*/  LOP3.LUT R0, R23, UR12, R52, 0x96, !PT ;  /* 0x0000000c17007c12 */ /* 0x000fe4000f8e9634 */
[----:B------:R-:W-:Y:S01]  /*f220*/  @!P4 PRMT R135, R70, 0x5410, RZ ;  /* 0x000054104687c816 */ /* 0x000fe200000000ff */
[----:B------:R-:W-:Y:S01]  /*f230*/  IMAD.MOV.U32 R48, RZ, RZ, R250 ;  /* 0x000000ffff307224 */ /* 0x000fe200078e00fa */
[----:B------:R-:W-:Y:S01]  /*f240*/  ISETP.GE.U32.AND P4, PT, R47, R4, PT ;  /* 0x000000042f00720c */ /* 0x000fe20003f86070 */
[----:B------:R-:W-:Y:S01]  /*f250*/  FADD.FTZ R250, R6, R9 ;  /* 0x0000000906fa7221 */ /* 0x000fe20000010000 */
[----:B------:R-:W-:Y:S01]  /*f260*/  LOP3.LUT R4, R239, UR13, R102, 0x96, !PT ;  /* 0x0000000def047c12 */ /* 0x000fe2000f8e9666 */
[----:B------:R-:W-:-:S04]  /*f270*/  IMAD.WIDE.U32 R8, R0, -0x326172a9, RZ ;  /* 0xcd9e8d5700087825 */ /* 0x000fc800078e00ff */
[----:B------:R-:W-:Y:S01]  /*f280*/  FADD.FTZ R10, R13, R11 ;  /* 0x0000000b0d0a7221 */ /* 0x000fe20000010000 */
[----:B------:R-:W-:-:S03]  /*f290*/  LOP3.LUT R0, R9, UR11, R238, 0x96, !PT ;  /* 0x0000000b09007c12 */ /* 0x000fc6000f8e96ee */
[----:B------:R-:W-:Y:S02]  /*f2a0*/  FADD.FTZ R5, R16, R10 ;  /* 0x0000000a10057221 */ /* 0x000fe40000010000 */
[----:B------:R-:W-:-:S04]  /*f2b0*/  IMAD.WIDE.U32 R10, R4, -0x2daee0ad, RZ ;  /* 0xd2511f53040a7825 */ /* 0x000fc800078e00ff */
[----:B------:R-:W-:Y:S02]  /*f2c0*/  IMAD.MOV.U32 R113, RZ, RZ, R245 ;  /* 0x000000ffff717224 */ /* 0x000fe400078e00f5 */
[----:B------:R-:W-:Y:S01]  /*f2d0*/  FADD.FTZ R245, R17, R5 ;  /* 0x0000000511f57221 */ /* 0x000fe20000010000 */
[----:B------:R-:W-:Y:S01]  /*f2e0*/  LOP3.LUT R7, R11, UR10, R22, 0x96, !PT ;  /* 0x0000000a0b077c12 */ /* 0x000fe2000f8e9616 */
[----:B------:R-:W-:-:S05]  /*f2f0*/  IMAD.WIDE.U32 R4, R0, -0x2daee0ad, RZ ;  /* 0xd2511f5300047825 */ /* 0x000fca00078e00ff */
[----:B------:R-:W-:Y:S01]  /*f300*/  LOP3.LUT R5, R5, UR8, R10, 0x96, !PT ;  /* 0x0000000805057c12 */ /* 0x000fe2000f8e960a */
[----:B------:R-:W-:-:S05]  /*f310*/  IMAD.WIDE.U32 R10, R7, -0x326172a9, RZ ;  /* 0xcd9e8d57070a7825 */ /* 0x000fca00078e00ff */
[----:B------:R-:W-:-:S05]  /*f320*/  LOP3.LUT R0, R11, UR9, R8, 0x96, !PT ;  /* 0x000000090b007c12 */ /* 0x000fca000f8e9608 */
[----:B------:R-:W-:-:S05]  /*f330*/  IMAD.WIDE.U32 R12, R0, -0x2daee0ad, RZ ;  /* 0xd2511f53000c7825 */ /* 0x000fca00078e00ff */
[----:B------:R-:W-:Y:S01]  /*f340*/  LOP3.LUT R0, R13, UR6, R4, 0x96, !PT ;  /* 0x000000060d007c12 */ /* 0x000fe2000f8e9604 */
[----:B------:R-:W-:-:S04]  /*f350*/  IMAD.WIDE.U32 R8, R5, -0x326172a9, RZ ;  /* 0xcd9e8d5705087825 */ /* 0x000fc800078e00ff */
[----:B------:R-:W-:Y:S01]  /*f360*/  IMAD.WIDE.U32 R4, R0, -0x326172a9, RZ ;  /* 0xcd9e8d5700047825 */ /* 0x000fe200078e00ff */
[----:B------:R-:W-:-:S04]  /*f370*/  LOP3.LUT R10, R9, UR7, R10, 0x96, !PT ;  /* 0x00000007090a7c12 */ /* 0x000fc8000f8e960a */
[----:B------:R-:W-:Y:S02]  /*f380*/  LOP3.LUT R0, R5, UR15, R8, 0x96, !PT ;  /* 0x0000000f05007c12 */ /* 0x000fe4000f8e9608 */
[--C-:B------:R-:W-:Y:S02]  /*f390*/  SHF.R.U32.HI R8, RZ, 0x10, R4.reuse ;  /* 0x00000010ff087819 */ /* 0x100fe40000011604 */
[C---:B------:R-:W-:Y:S02]  /*f3a0*/  LOP3.LUT R5, R4.reuse, 0xffff, RZ, 0xc0, !PT ;  /* 0x0000ffff04057812 */ /* 0x040fe400078ec0ff */
[----:B------:R-:W-:Y:S02]  /*f3b0*/  LOP3.LUT R9, R4, 0xff, RZ, 0xc0, !PT ;  /* 0x000000ff04097812 */ /* 0x000fe400078ec0ff */
[----:B------:R-:W-:Y:S02]  /*f3c0*/  SHF.R.U32.HI R7, RZ, 0x18, R4 ;  /* 0x00000018ff077819 */ /* 0x000fe40000011604 */
[----:B------:R-:W-:Y:S01]  /*f3d0*/  LOP3.LUT R4, R8, 0xff, RZ, 0xc0, !PT ;  /* 0x000000ff08047812 */ /* 0x000fe200078ec0ff */
[----:B------:R-:W-:Y:S01]  /*f3e0*/  STG.E.U16 [R20.64+-0x80], R24 ;  /* 0xffff801814007986 */ /* 0x000fe2000c10151c */
[----:B------:R-:W-:-:S02]  /*f3f0*/  SHF.R.U32.HI R5, RZ, 0x8, R5 ;  /* 0x00000008ff057819 */ /* 0x000fc40000011605 */
[----:B------:R-:W-:Y:S01]  /*f400*/  PRMT R13, R4, 0x5410, R7 ;  /* 0x00005410040d7816 */ /* 0x000fe20000000007 */
[----:B------:R-:W-:Y:S01]  /*f410*/  STG.E.U16 [R20.64+-0x7e], R19 ;  /* 0xffff821314007986 */ /* 0x000fe2000c10151c */
[----:B------:R-:W-:-:S03]  /*f420*/  LOP3.LUT R4, R0, 0xffff, RZ, 0xc0, !PT ;  /* 0x0000ffff00047812 */ /* 0x000fc600078ec0ff */
[----:B------:R-:W-:Y:S04]  /*f430*/  STG.E.U16 [R32.64+-0x80], R26 ;  /* 0xffff801a20007986 */ /* 0x000fe8000c10151c */
[----:B------:R-:W-:Y:S04]  /*f440*/  STG.E.U16 [R32.64+-0x7e], R25 ;  /* 0xffff821920007986 */ /* 0x000fe8000c10151c */
[----:B------:R1:W-:Y:S01]  /*f450*/  STG.E.U16 [R30.64+-0x80], R14 ;  /* 0xffff800e1e007986 */ /* 0x0003e2000c10151c */
[--C-:B------:R-:W-:Y:S02]  /*f460*/  SHF.R.U32.HI R7, RZ, 0x10, R0.reuse ;  /* 0x00000010ff077819 */ /* 0x100fe40000011600 */
[----:B------:R-:W-:-:S02]  /*f470*/  SHF.R.U32.HI R8, RZ, 0x18, R0 ;  /* 0x00000018ff087819 */ /* 0x000fc40000011600 */
[----:B------:R-:W-:Y:S02]  /*f480*/  LOP3.LUT R7, R7, 0xff, RZ, 0xc0, !PT ;  /* 0x000000ff07077812 */ /* 0x000fe400078ec0ff */
[----:B-1----:R-:W-:Y:S02]  /*f490*/  PRMT R14, R9, 0x5410, R5 ;  /* 0x00005410090e7816 */ /* 0x002fe40000000005 */
[----:B------:R-:W-:Y:S02]  /*f4a0*/  SHF.R.U32.HI R5, RZ, 0x8, R4 ;  /* 0x00000008ff057819 */ /* 0x000fe40000011604 */
[----:B------:R-:W-:-:S04]  /*f4b0*/  LOP3.LUT R4, R0, 0xff, RZ, 0xc0, !PT ;  /* 0x000000ff00047812 */ /* 0x000fc800078ec0ff */
[----:B------:R-:W-:Y:S01]  /*f4c0*/  PRMT R11, R4, 0x5410, R5 ;  /* 0x00005410040b7816 */ /* 0x000fe20000000005 */
[----:B------:R-:W-:Y:S01]  /*f4d0*/  IMAD.WIDE.U32 R4, R10, -0x2daee0ad, RZ ;  /* 0xd2511f530a047825 */ /* 0x000fe200078e00ff */
[----:B------:R-:W-:-:S04]  /*f4e0*/  PRMT R9, R7, 0x5410, R8 ;  /* 0x0000541007097816 */ /* 0x000fc80000000008 */
[----:B------:R-:W-:-:S04]  /*f4f0*/  LOP3.LUT R0, R5, UR16, R12, 0x96, !PT ;  /* 0x0000001005007c12 */ /* 0x000fc8000f8e960c */
        /* <DEDUP_REMOVED lines=10> */
[----:B------:R-:W-:Y:S01]  /*f5a0*/  LOP3.LUT R0, R4, 0xff, RZ, 0xc0, !PT ;  /* 0x000000ff04007812 */ /* 0x000fe200078ec0ff */
[----:B------:R-:W-:-:S03]  /*f5b0*/  IMAD.MOV.U32 R47, RZ, RZ, R85 ;  /* 0x000000ffff2f7224 */ /* 0x000fc600078e0055 */
[----:B------:R-:W-:Y:S01]  /*f5c0*/  PRMT R5, R0, 0x5410, R5 ;  /* 0x0000541000057816 */ /* 0x000fe20000000005 */
[----:B------:R-:W-:Y:S01]  /*f5d0*/  IMAD.MOV.U32 R85, RZ, RZ, R244 ;  /* 0x000000ffff557224 */ /* 0x000fe200078e00f4 */
[----:B------:R-:W-:Y:S01]  /*f5e0*/  SHF.R.U32.HI R0, RZ, 0x10, R4 ;  /* 0x00000010ff007819 */ /* 0x000fe20000011604 */
[----:B------:R-:W-:Y:S01]  /*f5f0*/  FADD.FTZ R244, R2, R98 ;  /* 0x0000006202f47221 */ /* 0x000fe20000010000 */
[C---:B------:R-:W-:Y:S02]  /*f600*/  PRMT R2, R101.reuse, 0x7632, R2 ;  /* 0x0000763265027816 */ /* 0x040fe40000000002 */
[----:B------:R-:W-:Y:S02]  /*f610*/  SHF.R.U32.HI R4, RZ, 0x18, R4 ;  /* 0x00000018ff047819 */ /* 0x000fe40000011604 */
[----:B------:R-:W-:Y:S01]  /*f620*/  LOP3.LUT R0, R0, 0xff, RZ, 0xc0, !PT ;  /* 0x000000ff00007812 */ /* 0x000fe200078ec0ff */
[----:B------:R-:W-:Y:S01]  /*f630*/  @!P6 HFMA2.BF16_V2 R75, -RZ.H0_H0, RZ.H0_H0, -R2.H0_H0 ;  /* 0x200000ffff4be231 */ /* 0x000fe20000340902 */
[----:B------:R-:W-:-:S02]  /*f640*/  PRMT R6, R101, 0x7610, R6 ;  /* 0x0000761065067816 */ /* 0x000fc40000000006 */
[----:B------:R-:W-:Y:S01]  /*f650*/  PRMT R16, R0, 0x5410, R4 ;  /* 0x0000541000107816 */ /* 0x000fe20000000004 */
[--C-:B------:R-:W-:Y:S01]  /*f660*/  HSET2.LE.AND R0, R14, R251.reuse, PT ;  /* 0x000000fb0e007233 */ /* 0x100fe20003803000 */
[----:B------:R-:W-:Y:S02]  /*f670*/  PRMT R17, R6, 0x5410, R2 ;  /* 0x0000541006117816 */ /* 0x000fe40000000002 */
[----:B------:R-:W-:Y:S02]  /*f680*/  @!P6 PRMT R2, R75, 0x5410, RZ ;  /* 0x000054104b02e816 */ /* 0x000fe400000000ff */
[----:B------:R-:W-:Y:S01]  /*f690*/  LOP3.LUT R10, R0, R54, RZ, 0xc0, !PT ;  /* 0x00000036000a7212 */ /* 0x000fe200078ec0ff */
[----:B------:R-:W-:Y:S01]  /*f6a0*/  HSET2.LE.AND R0, R13, R251, PT ;  /* 0x000000fb0d007233 */ /* 0x000fe20003803000 */
[----:B------:R-:W-:Y:S01]  /*f6b0*/  IMAD.MOV.U32 R46, RZ, RZ, R48 ;  /* 0x000000ffff2e7224 */ /* 0x000fe200078e0030 */
[----:B------:R-:W-:Y:S04]  /*f6c0*/  STG.E.U16 [R30.64+-0x7e], R15 ;  /* 0xffff820f1e007986 */ /* 0x000fe8000c10151c */
[----:B------:R1:W-:Y:S01]  /*f6d0*/  STG.E.U16 [R28.64+-0x7e], R2 ;  /* 0xffff82021c007986 */ /* 0x0003e2000c10151c */
        /* <DEDUP_REMOVED lines=8> */
[--C-:B-1----:R-:W-:Y:S01]  /*f760*/  HSET2.LE.AND R2, R11, R251.reuse, PT ;  /* 0x000000fb0b027233 */ /* 0x102fe20003803000 */
[----:B------:R-:W-:Y:S01]  /*f770*/  LOP3.LUT R11, R0, R49, RZ, 0xc0, !PT ;  /* 0x00000031000b7212 */ /* 0x000fe200078ec0ff */
[----:B------:R-:W-:-:S05]  /*f780*/  HSET2.LE.AND R0, R5, R251, PT ;  /* 0x000000fb05007233 */ /* 0x000fca0003803000 */
[----:B------:R-:W-:Y:S02]  /*f790*/  LOP3.LUT R130, R0, R36, RZ, 0xc0, !PT ;  /* 0x0000002400827212 */ /* 0x000fe400078ec0ff */
[----:B------:R-:W-:Y:S01]  /*f7a0*/  IADD3 R0, R112, 0x4, RZ ;  /* 0x0000000470007810 */ /* 0x000fe20007ffe0ff */
[----:B------:R-:W-:Y:S02]  /*f7b0*/  IMAD.MOV.U32 R113, RZ, RZ, R246 ;  /* 0x000000ffff717224 */ /* 0x000fe400078e00f6 */
[----:B------:R-:W-:Y:S02]  /*f7c0*/  IMAD.MOV.U32 R112, RZ, RZ, R247 ;  /* 0x000000ffff707224 */ /* 0x000fe400078e00f7 */
[----:B------:R-:W-:-:S04]  /*f7d0*/  IMAD.WIDE.U32 R246, R0, -0x326172a9, RZ ;  /* 0xcd9e8d5700f67825 */ /* 0x000fc800078e00ff */
[----:B------:R-:W-:Y:S01]  /*f7e0*/  IMAD.MOV.U32 R82, RZ, RZ, R66 ;  /* 0x000000ffff527224 */ /* 0x000fe200078e0042 */
[----:B------:R-:W-:Y:S01]  /*f7f0*/  LOP3.LUT R0, R247, R68, RZ, 0x3c, !PT ;  /* 0x00000044f7007212 */ /* 0x000fe200078e3cff */
        /* <DEDUP_REMOVED lines=14> */
[----:B------:R1:W5:Y:S01]  /*f8e0*/  LDL.LU R172, [R1+0x114] ;  /* 0x0001140001ac7983 */ /* 0x0003620000300800 */
[----:B------:R-:W-:Y:S02]  /*f8f0*/  IMAD.MOV.U32 R196, RZ, RZ, R252 ;  /* 0x000000ffffc47224 */ /* 0x000fe400078e00fc */
[----:B------:R-:W-:Y:S01]  /*f900*/  IMAD.MOV.U32 R83, RZ, RZ, R201 ;  /* 0x000000ffff537224 */ /* 0x000fe200078e00c9 */
[----:B------:R1:W5:Y:S04]  /*f910*/  LDL.LU R252, [R1+0x110] ;  /* 0x0001100001fc7983 */ /* 0x0003680000300800 */
[----:B------:R-:W2:Y:S01]  /*f920*/  LDL.LU R201, [R1+0x10c] ;  /* 0x00010c0001c97983 */ /* 0x000ea20000300800 */
[----:B------:R-:W-:-:S02]  /*f930*/  IMAD.MOV.U32 R131, RZ, RZ, R248 ;  /* 0x000000ffff837224 */ /* 0x000fc400078e00f8 */
[----:B------:R-:W-:-:S05]  /*f940*/  IMAD.WIDE.U32 R248, R0, -0x2daee0ad, RZ ;  /* 0xd2511f5300f87825 */ /* 0x000fca00078e00ff */
[----:B------:R-:W-:Y:S01]  /*f950*/  LOP3.LUT R0, R249, UR4, R56, 0x96, !PT ;  /* 0x00000004f9007c12 */ /* 0x000fe2000f8e9638 */
[----:B------:R-:W-:Y:S02]  /*f960*/  IMAD.MOV.U32 R56, RZ, RZ, R203 ;  /* 0x000000ffff387224 */ /* 0x000fe400078e00cb */
[----:B------:R-:W3:Y:S01]  /*f970*/  LDL.LU R203, [R1+0x108] ;  /* 0x0001080001cb7983 */ /* 0x000ee20000300800 */
[----:B------:R-:W-:Y:S02]  /*f980*/  IMAD.MOV.U32 R96, RZ, RZ, R82 ;  /* 0x000000ffff607224 */ /* 0x000fe400078e0052 */
[----:B------:R-:W-:Y:S02]  /*f990*/  IMAD.MOV.U32 R82, RZ, RZ, R206 ;  /* 0x000000ffff527224 */ /* 0x000fe400078e00ce */
[----:B------:R-:W4:Y:S01]  /*f9a0*/  LDL.LU R206, [R1+0x104] ;  /* 0x0001040001ce7983 */ /* 0x000f220000300800 */
[----:B------:R-:W-:-:S03]  /*f9b0*/  IMAD.MOV.U32 R57, RZ, RZ, R205 ;  /* 0x000000ffff397224 */ /* 0x000fc600078e00cd */
[----:B------:R-:W3:Y:S01]  /*f9c0*/  LDL.LU R205, [R1+0x100] ;  /* 0x0001000001cd7983 */ /* 0x000ee20000300800 */
[--C-:B------:R-:W-:Y:S01]  /*f9d0*/  HSET2.LE.AND R4, R9, R251.reuse, PT ;  /* 0x000000fb09047233 */ /* 0x100fe20003803000 */
[----:B------:R-:W-:Y:S01]  /*f9e0*/  LOP3.LUT R8, R2, R81, RZ, 0xc0, !PT ;  /* 0x0000005102087212 */ /* 0x000fe200078ec0ff */
[----:B------:R-:W-:Y:S01]  /*f9f0*/  @!P5 HFMA2.BF16_V2 R72, -RZ.H0_H0, RZ.H0_H0, -R6.H0_H0 ;  /* 0x200000ffff48d231 */ /* 0x000fe20000340906 */
[----:B------:R-:W-:Y:S01]  /*fa00*/  IMAD.MOV.U32 R67, RZ, RZ, R241 ;  /* 0x000000ffff437224 */ /* 0x000fe200078e00f1 */
[--C-:B------:R-:W-:Y:S01]  /*fa10*/  HSET2.LE.AND R2, R7, R251.reuse, PT ;  /* 0x000000fb07027233 */ /* 0x100fe20003803000 */
[----:B------:R-:W-:Y:S02]  /*fa20*/  IMAD.MOV.U32 R60, RZ, RZ, R240 ;  /* 0x000000ffff3c7224 */ /* 0x000fe400078e00f0 */
[----:B------:R-:W-:Y:S01]  /*fa30*/  IMAD.WIDE.U32 R240, R0, -0x326172a9, RZ ;  /* 0xcd9e8d5700f07825 */ /* 0x000fe200078e00ff */
[----:B------:R-:W-:Y:S01]  /*fa40*/  LOP3.LUT R9, R4, R65, RZ, 0xc0, !PT ;  /* 0x0000004104097212 */ /* 0x000fe200078ec0ff */
[----:B------:R-:W-:Y:S01]  /*fa50*/  HSET2.LE.AND R4, R12, R251, PT ;  /* 0x000000fb0c047233 */ /* 0x000fe20003803000 */
[----:B------:R-:W-:-:S02]  /*fa60*/  @!P5 PRMT R6, R72, 0x5410, RZ ;  /* 0x000054104806d816 */ /* 0x000fc400000000ff */
[----:B------:R-:W-:Y:S02]  /*fa70*/  LOP3.LUT R129, R2, R40, RZ, 0xc0, !PT ;  /* 0x0000002802817212 */ /* 0x000fe400078ec0ff */
[----:B------:R-:W-:Y:S02]  /*fa80*/  LOP3.LUT R2, R103, UR14, R246, 0x96, !PT ;  /* 0x0000000e67027c12 */ /* 0x000fe4000f8e96f6 */
[----:B------:R-:W-:Y:S01]  /*fa90*/  LOP3.LUT R0, R241, UR13, R102, 0x96, !PT ;  /* 0x0000000df1007c12 */ /* 0x000fe2000f8e9666 */
[----:B------:R1:W-:Y:S01]  /*faa0*/  STG.E.U16 [R28.64+-0x80], R6 ;  /* 0xffff80061c007986 */ /* 0x0003e2000c10151c */
[----:B------:R-:W-:Y:S01]  /*fab0*/  LOP3.LUT R128, R4, R45, RZ, 0xc0, !PT ;  /* 0x0000002d04807212 */ /* 0x000fe200078ec0ff */
[----:B------:R-:W-:-:S05]  /*fac0*/  IMAD.WIDE.U32 R4, R2, -0x2daee0ad, RZ ;  /* 0xd2511f5302047825 */ /* 0x000fca00078e00ff */
[----:B------:R-:W-:Y:S01]  /*fad0*/  LOP3.LUT R2, R5, UR12, R248, 0x96, !PT ;  /* 0x0000000c05027c12 */ /* 0x000fe2000f8e96f8 */
[----:B-1----:R-:W-:-:S05]  /*fae0*/  IMAD.WIDE.U32 R6, R0, -0x2daee0ad, RZ ;  /* 0xd2511f5300067825 */ /* 0x002fca00078e00ff */
        /* <DEDUP_REMOVED lines=9> */
[----:B------:R-:W-:Y:S01]  /*fb80*/  HSET2.LE.AND R0, R16, R251, PT ;  /* 0x000000fb10007233 */ /* 0x000fe20003803000 */
[----:B------:R-:W-:-:S04]  /*fb90*/  IMAD.WIDE.U32 R6, R6, -0x326172a9, RZ ;  /* 0xcd9e8d5706067825 */ /* 0x000fc800078e00ff */
[----:B------:R-:W-:-:S04]  /*fba0*/  IMAD.WIDE.U32 R4, R2, -0x326172a9, RZ ;  /* 0xcd9e8d5702047825 */ /* 0x000fc800078e00ff */
[----:B------:R-:W-:Y:S02]  /*fbb0*/  IMAD.MOV.U32 R97, RZ, RZ, R68 ;  /* 0x000000ffff617224 */ /* 0x000fe400078e0044 */
[----:B------:R-:W-:Y:S01]  /*fbc0*/  IMAD.MOV.U32 R68, RZ, RZ, R131 ;  /* 0x000000ffff447224 */ /* 0x000fe200078e0083 */
[----:B------:R-:W-:Y:S02]  /*fbd0*/  LOP3.LUT R131, R0, R37, RZ, 0xc0, !PT ;  /* 0x0000002500837212 */ /* 0x000fe400078ec0ff */
[----:B------:R-:W-:Y:S02]  /*fbe0*/  LOP3.LUT R0, R5, UR15, R6, 0x96, !PT ;  /* 0x0000000f05007c12 */ /* 0x000fe4000f8e9606 */
[----:B------:R-:W-:Y:S02]  /*fbf0*/  LOP3.LUT R2, R4, 0xffff, RZ, 0xc0, !PT ;  /* 0x0000ffff04027812 */ /* 0x000fe400078ec0ff */
[----:B------:R-:W-:Y:S02]  /*fc00*/  SHF.R.U32.HI R5, RZ, 0x10, R4 ;  /* 0x00000010ff057819 */ /* 0x000fe40000011604 */
[----:B------:R-:W-:-:S02]  /*fc10*/  LOP3.LUT R22, R7, UR7, R12, 0x96, !PT ;  /* 0x0000000707167c12 */ /* 0x000fc4000f8e960c */
[----:B------:R-:W-:Y:S02]  /*fc20*/  LOP3.LUT R7, R4, 0xff, RZ, 0xc0, !PT ;  /* 0x000000ff04077812 */ /* 0x000fe400078ec0ff */
[----:B------:R-:W-:Y:S02]  /*fc30*/  SHF.R.U32.HI R6, RZ, 0x18, R4 ;  /* 0x00000018ff067819 */ /* 0x000fe40000011604 */
[----:B------:R-:W-:Y:S02]  /*fc40*/  SHF.R.U32.HI R4, RZ, 0x8, R2 ;  /* 0x00000008ff047819 */ /* 0x000fe40000011602 */
[----:B------:R-:W-:-:S04]  /*fc50*/  LOP3.LUT R2, R5, 0xff, RZ, 0xc0, !PT ;  /* 0x000000ff05027812 */ /* 0x000fc800078ec0ff */
[----:B------:R-:W-:Y:S02]  /*fc60*/  PRMT R6, R2, 0x5410, R6 ;  /* 0x0000541002067816 */ /* 0x000fe40000000006 */
[C---:B------:R-:W-:Y:S02]  /*fc70*/  LOP3.LUT R2, R0.reuse, 0xffff, RZ, 0xc0, !PT ;  /* 0x0000ffff00027812 */ /* 0x040fe400078ec0ff */
[----:B------:R-:W-:Y:S02]  /*fc80*/  PRMT R7, R7, 0x5410, R4 ;  /* 0x0000541007077816 */ /* 0x000fe40000000004 */
[----:B------:R-:W-:Y:S02]  /*fc90*/  SHF.R.U32.HI R4, RZ, 0x8, R2 ;  /* 0x00000008ff047819 */ /* 0x000fe40000011602 */
        /* <DEDUP_REMOVED lines=14> */
[----:B------:R-:W-:Y:S02]  /*fd80*/  @!P1 HFMA2.BF16_V2 R74, -RZ.H0_H0, RZ.H0_H0, -R34.H0_H0 ;  /* 0x200000ffff4a9231 */ /* 0x000fe40000340922 */
[----:B------:R-:W-:Y:S01]  /*fd90*/  @!P4 HFMA2.BF16_V2 R73, -RZ.H0_H0, RZ.H0_H0, -R27.H0_H0 ;  /* 0x200000ffff49c231 */ /* 0x000fe2000034091b */
[----:B------:R-:W-:Y:S01]  /*fda0*/  PRMT R48, R34, 0x5410, R27 ;  /* 0x0000541022307816 */ /* 0x000fe2000000001b */
[----:B------:R-:W-:Y:S01]  /*fdb0*/  IMAD.MOV.U32 R72, RZ, RZ, R46 ;  /* 0x000000ffff487224 */ /* 0x000fe200078e002e */
[----:B------:R-:W-:Y:S01]  /*fdc0*/  @!P1 PRMT R34, R74, 0x5410, RZ ;  /* 0x000054104a229816 */ /* 0x000fe200000000ff */
[----:B------:R-:W-:Y:S01]  /*fdd0*/  IMAD.MOV.U32 R74, RZ, RZ, R85 ;  /* 0x000000ffff4a7224 */ /* 0x000fe200078e0055 */
[----:B------:R-:W-:Y:S01]  /*fde0*/  @!P4 PRMT R27, R73, 0x5410, RZ ;  /* 0x00005410491bc816 */ /* 0x000fe200000000ff */
[----:B------:R-:W-:Y:S02]  /*fdf0*/  IMAD.MOV.U32 R73, RZ, RZ, R47 ;  /* 0x000000ffff497224 */ /* 0x000fe400078e002f */
[----:B------:R-:W-:-:S02]  /*fe00*/  IMAD.MOV.U32 R75, RZ, RZ, R84 ;  /* 0x000000ffff4b7224 */ /* 0x000fc400078e0054 */
[----:B------:R-:W-:Y:S02]  /*fe10*/  IMAD.MOV.U32 R61, RZ, RZ, R215 ;  /* 0x000000ffff3d7224 */ /* 0x000fe400078e00d7 */
[----:B------:R-:W-:Y:S01]  /*fe20*/  IMAD.MOV.U32 R58, RZ, RZ, R214 ;  /* 0x000000ffff3a7224 */ /* 0x000fe200078e00d6 */
[----:B------:R1:W5:Y:S01]  /*fe30*/  LDL.LU R215, [R1+0xfc] ;  /* 0x0000fc0001d77983 */ /* 0x0003620000300800 */
[----:B------:R-:W-:Y:S02]  /*fe40*/  IMAD.MOV.U32 R16, RZ, RZ, R60 ;  /* 0x000000ffff107224 */ /* 0x000fe400078e003c */
[----:B------:R-:W-:Y:S01]  /*fe50*/  IMAD.MOV.U32 R17, RZ, RZ, R61 ;  /* 0x000000ffff117224 */ /* 0x000fe200078e003d */
[----:B------:R1:W5:Y:S01]  /*fe60*/  LDL.LU R214, [R1+0xf8] ;  /* 0x0000f80001d67983 */ /* 0x0003620000300800 */
[----:B------:R-:W-:Y:S02]  /*fe70*/  IMAD.MOV.U32 R60, RZ, RZ, R68 ;  /* 0x000000ffff3c7224 */ /* 0x000fe400078e0044 */
[----:B------:R-:W-:Y:S01]  /*fe80*/  IMAD.MOV.U32 R86, RZ, RZ, R213 ;  /* 0x000000ffff567224 */ /* 0x000fe200078e00d5 */
[----:B------:R1:W-:Y:S01]  /*fe90*/  STG.E.U16 [R20.64+-0x70], R18 ;  /* 0xffff901214007986 */ /* 0x0003e2000c10151c */
[----:B------:R-:W-:-:S02]  /*fea0*/  IMAD.MOV.U32 R61, RZ, RZ, R66 ;  /* 0x000000ffff3d7224 */ /* 0x000fc400078e0042 */
[----:B------:R-:W-:Y:S01]  /*feb0*/  IMAD.MOV.U32 R68, RZ, RZ, R78 ;  /* 0x000000ffff447224 */ /* 0x000fe200078e004e */
[----:B------:R1:W5:Y:S01]  /*fec0*/  LDL.LU R213, [R1+0xf4] ;  /* 0x0000f40001d57983 */ /* 0x0003620000300800 */
[----:B------:R-:W-:-:S03]  /*fed0*/  IMAD.MOV.U32 R87, RZ, RZ, R212 ;  /* 0x000000ffff577224 */ /* 0x000fc600078e00d4 */
[----:B--2---:R-:W2:Y:S01]  /*fee0*/  LDSM.16.MT88.4 R12, [R201+0xa000] ;  /* 0x00a00000c90c783b */ /* 0x004ea20000004200 */
[----:B-1----:R-:W-:Y:S02]  /*fef0*/  IMAD.MOV.U32 R18, RZ, RZ, R58 ;  /* 0x000000ffff127224 */ /* 0x002fe400078e003a */
[----:B------:R-:W-:Y:S01]  /*ff00*/  IMAD.MOV.U32 R100, RZ, RZ, R57 ;  /* 0x000000ffff647224 */ /* 0x000fe200078e0039 */
[----:B------:R1:W5:Y:S01]  /*ff10*/  LDL.LU R212, [R1+0xf0] ;  /* 0x0000f00001d47983 */ /* 0x0003620000300800 */
[-C--:B--2---:R-:W-:Y:S08]  /*ff20*/  HMMA.16816.F32.BF16 R152, R8, R12.reuse, R152 ;  /* 0x0000000c0898723c */ /* 0x084ff00000041898 */
[C---:B------:R-:W-:Y:S08]  /*ff30*/  HMMA.16816.F32.BF16 R168, R4.reuse, R12, R168 ;  /* 0x0000000c04a8723c */ /* 0x040ff000000418a8 */
[-C--:B------:R-:W-:Y:S08]  /*ff40*/  HMMA.16816.F32.BF16 R164, R4, R14.reuse, R164 ;  /* 0x0000000e04a4723c */ /* 0x080ff000000418a4 */
[----:B------:R-:W-:Y:S01]  /*ff50*/  HMMA.16816.F32.BF16 R36, R8, R14, R224 ;  /* 0x0000000e0824723c */ /* 0x000fe200000418e0 */
[----:B---3--:R-:W2:Y:S06]  /*ff60*/  LDSM.16.MT88.4 R12, [R203+0xa000] ;  /* 0x00a00000cb0c783b */ /* 0x008eac0000004200 */
[----:B------:R-:W-:-:S02]  /*ff70*/  IMAD.MOV.U32 R224, RZ, RZ, R42 ;  /* 0x000000ffffe07224 */ /* 0x000fc400078e002a */
[----:B------:R-:W-:Y:S01]  /*ff80*/  IMAD.MOV.U32 R225, RZ, RZ, R43 ;  /* 0x000000ffffe17224 */ /* 0x000fe200078e002b */
        /* <DEDUP_REMOVED lines=8> */
[----:B------:R-:W-:Y:S01]  /*10010*/  IMAD.MOV.U32 R56, RZ, RZ, R69 ;  /* 0x000000ffff387224 */ /* 0x000fe200078e0045 */
[----:B------:R1:W5:Y:S01]  /*10020*/  LDL.LU R211, [R1+0xec] ;  /* 0x0000ec0001d37983 */ /* 0x0003620000300800 */
[----:B------:R-:W-:Y:S02]  /*10030*/  IMAD.MOV.U32 R57, RZ, RZ, R95 ;  /* 0x000000ffff397224 */ /* 0x000fe400078e005f */
[----:B------:R-:W-:Y:S02]  /*10040*/  IMAD.MOV.U32 R58, RZ, RZ, R94 ;  /* 0x000000ffff3a7224 */ /* 0x000fe400078e005e */
        /* <DEDUP_REMOVED lines=19> */
[----:B------:R-:W-:Y:S01]  /*10180*/  IMAD.MOV.U32 R226, RZ, RZ, R44 ;  /* 0x000000ffffe27224 */ /* 0x000fe200078e002c */
[C---:B--2---:R-:W-:Y:S01]  /*10190*/  HMMA.16816.F32.BF16 R60, R8.reuse, R14, R60 ;  /* 0x0000000e083c723c */ /* 0x044fe2000004183c */
[----:B------:R-:W-:Y:S01]  /*101a0*/  IMAD.MOV.U32 R227, RZ, RZ, R55 ;  /* 0x000000ffffe37224 */ /* 0x000fe200078e0037 */
[----:B------:R1:W5:Y:S04]  /*101b0*/  LDL.LU R202, [R1+0xd4] ;  /* 0x0000d40001ca7983 */ /* 0x0003680000300800 */
[----:B------:R1:W5:Y:S02]  /*101c0*/  LDL.LU R200, [R1+0xd0] ;  /* 0x0000d00001c87983 */ /* 0x0003640000300800 */
[-C--:B------:R-:W-:Y:S08]  /*101d0*/  HMMA.16816.F32.BF16 R44, R8, R12.reuse, R56 ;  /* 0x0000000c082c723c */ /* 0x080ff00000041838 */
[C---:B------:R-:W-:Y:S08]  /*101e0*/  HMMA.16816.F32.BF16 R52, R4.reuse, R12, R116 ;  /* 0x0000000c0434723c */ /* 0x040ff00000041874 */
[----:B------:R-:W-:Y:S01]  /*101f0*/  HMMA.16816.F32.BF16 R56, R4, R14, R140 ;  /* 0x0000000e0438723c */ /* 0x000fe2000004188c */
[----:B------:R-:W2:Y:S01]  /*10200*/  LDSM.16.MT88.4 R12, [R205+0xa000] ;  /* 0x00a00000cd0c783b */ /* 0x000ea20000004200 */
[----:B------:R-:W-:-:S02]  /*10210*/  IMAD.MOV.U32 R101, RZ, RZ, R83 ;  /* 0x000000ffff657224 */ /* 0x000fc400078e0053 */
[----:B------:R-:W-:-:S03]  /*10220*/  IMAD.MOV.U32 R103, RZ, RZ, R82 ;  /* 0x000000ffff677224 */ /* 0x000fc600078e0052 */
[----:B------:R-:W-:Y:S02]  /*10230*/  IMAD.MOV.U32 R140, RZ, RZ, R68 ;  /* 0x000000ffff8c7224 */ /* 0x000fe400078e0044 */
[----:B------:R-:W-:Y:S02]  /*10240*/  IMAD.MOV.U32 R142, RZ, RZ, R69 ;  /* 0x000000ffff8e7224 */ /* 0x000fe400078e0045 */
[----:B------:R-:W-:Y:S01]  /*10250*/  IMAD.MOV.U32 R143, RZ, RZ, R79 ;  /* 0x000000ffff8f7224 */ /* 0x000fe200078e004f */
[-C--:B--2---:R-:W-:Y:S07]  /*10260*/  HMMA.16816.F32.BF16 R72, R4, R12.reuse, R148 ;  /* 0x0000000c0448723c */ /* 0x084fee0000041894 */
[----:B------:R-:W-:Y:S01]  /*10270*/  IMAD.MOV.U32 R148, RZ, RZ, R78 ;  /* 0x000000ffff947224 */ /* 0x000fe200078e004e */
[----:B------:R-:W-:Y:S01]  /*10280*/  HMMA.16816.F32.BF16 R68, R8, R12, R84 ;  /* 0x0000000c0844723c */ /* 0x000fe20000041854 */
[----:B------:R-:W-:-:S02]  /*10290*/  IMAD.MOV.U32 R149, RZ, RZ, R80 ;  /* 0x000000ffff957224 */ /* 0x000fc400078e0050 */
[----:B------:R-:W-:Y:S02]  /*102a0*/  IMAD.MOV.U32 R150, RZ, RZ, R77 ;  /* 0x000000ffff967224 */ /* 0x000fe400078e004d */
[----:B------:R-:W-:-:S03]  /*102b0*/  IMAD.MOV.U32 R151, RZ, RZ, R76 ;  /* 0x000000ffff977224 */ /* 0x000fc600078e004c */
[-C--:B------:R-:W-:Y:S08]  /*102c0*/  HMMA.16816.F32.BF16 R76, R4, R14.reuse, R192 ;  /* 0x0000000e044c723c */ /* 0x080ff000000418c0 */
[----:B------:R-:W-:Y:S01]  /*102d0*/  HMMA.16816.F32.BF16 R80, R8, R14, R92 ;  /* 0x0000000e0850723c */ /* 0x000fe2000004185c */
[----:B------:R-:W2:Y:S01]  /*102e0*/  LDSM.16.MT88.4 R12, [R201+0xb000] ;  /* 0x00b00000c90c783b */ /* 0x000ea20000004200 */
[----:B------:R-:W-:-:S06]  /*102f0*/  IMAD.MOV.U32 R19, RZ, RZ, R67 ;  /* 0x000000ffff137224 */ /* 0x000fcc00078e0043 */
        /* <DEDUP_REMOVED lines=9> */
[----:B------:R-:W2:Y:S04]  /*10390*/  LDSM.16.MT88.4 R16, [R206+0xb000] ;  /* 0x00b00000ce10783b */ /* 0x000ea80000004200 */
[----:B------:R-:W3:Y:S01]  /*103a0*/  LDSM.16.MT88.4 R12, [R205+0xb000] ;  /* 0x00b00000cd0c783b */ /* 0x000ee20000004200 */
[----:B------:R-:W-:-:S02]  /*103b0*/  IMAD.MOV.U32 R141, RZ, RZ, R66 ;  /* 0x000000ffff8d7224 */ /* 0x000fc400078e0042 */
[C---:B--2---:R-:W-:Y:S08]  /*103c0*/  HMMA.16816.F32.BF16 R104, R4.reuse, R16, R104 ;  /* 0x000000100468723c */ /* 0x044ff00000041868 */
[C---:B------:R-:W-:Y:S08]  /*103d0*/  HMMA.16816.F32.BF16 R108, R4.reuse, R18, R108 ;  /* 0x00000012046c723c */ /* 0x040ff0000004186c */
[C---:B---3--:R-:W-:Y:S08]  /*103e0*/  HMMA.16816.F32.BF16 R120, R4.reuse, R12, R120 ;  /* 0x0000000c0478723c */ /* 0x048ff00000041878 */
[----:B------:R-:W-:Y:S07]  /*103f0*/  HMMA.16816.F32.BF16 R116, R4, R14, R124 ;  /* 0x0000000e0474723c */ /* 0x000fee000004187c */
[----:B------:R-:W-:-:S05]  /*10400*/  IMAD.WIDE.U32 R4, R22, -0x2daee0ad, RZ ;  /* 0xd2511f5316047825 */ /* 0x000fca00078e00ff */
[C---:B------:R-:W-:Y:S02]  /*10410*/  LOP3.LUT R2, R4.reuse, 0xffff, RZ, 0xc0, !PT ;  /* 0x0000ffff04027812 */ /* 0x040fe400078ec0ff */
[----:B------:R-:W-:Y:S02]  /*10420*/  SHF.R.U32.HI R6, RZ, 0x10, R4 ;  /* 0x00000010ff067819 */ /* 0x000fe40000011604 */
[----:B------:R-:W-:Y:S02]  /*10430*/  LOP3.LUT R0, R5, UR16, R24, 0x96, !PT ;  /* 0x0000001005007c12 */ /* 0x000fe4000f8e9618 */
[----:B------:R-:W-:Y:S02]  /*10440*/  LOP3.LUT R7, R4, 0xff, RZ, 0xc0, !PT ;  /* 0x000000ff04077812 */ /* 0x000fe400078ec0ff */
[----:B------:R-:W-:Y:S02]  /*10450*/  SHF.R.U32.HI R5, RZ, 0x18, R4 ;  /* 0x00000018ff057819 */ /* 0x000fe40000011604 */
[----:B------:R-:W-:-:S02]  /*10460*/  SHF.R.U32.HI R4, RZ, 0x8, R2 ;  /* 0x00000008ff047819 */ /* 0x000fc40000011602 */
[----:B------:R-:W-:Y:S01]  /*10470*/  LOP3.LUT R2, R6, 0xff, RZ, 0xc0, !PT ;  /* 0x000000ff06027812 */ /* 0x000fe200078ec0ff */
[C---:B------:R-:W-:Y:S08]  /*10480*/  HMMA.16816.F32.BF16 R216, R8.reuse, R16, R148 ;  /* 0x0000001008d8723c */ /* 0x040ff00000041894 */
[C---:B------:R-:W-:Y:S01]  /*10490*/  HMMA.16816.F32.BF16 R228, R8.reuse, R12, R96 ;  /* 0x0000000c08e4723c */ /* 0x040fe20000041860 */
[----:B------:R-:W-:Y:S01]  /*104a0*/  SHF.R.U32.HI R6, RZ, 0x18, R0 ;  /* 0x00000018ff067819 */ /* 0x000fe20000011600 */
[----:B------:R-:W2:Y:S04]  /*104b0*/  LDSM.16.MT88.4 R148, [R201+0xa800] ;  /* 0x00a80000c994783b */ /* 0x000ea80000004200 */
[----:B------:R-:W-:Y:S02]  /*104c0*/  LDSM.16.MT88.4 R96, [R203+0xb800] ;  /* 0x00b80000cb60783b */ /* 0x000fe40000004200 */
[C---:B------:R-:W-:Y:S02]  /*104d0*/  HMMA.16816.F32.BF16 R16, R8.reuse, R18, R140 ;  /* 0x000000120810723c */ /* 0x040fe4000004188c */
[----:B------:R-:W3:Y:S06]  /*104e0*/  LDSM.16.MT88.4 R140, [R203+0xa800] ;  /* 0x00a80000cb8c783b */ /* 0x000eec0000004200 */
[----:B------:R-:W-:Y:S01]  /*104f0*/  HMMA.16816.F32.BF16 R12, R8, R14, R112 ;  /* 0x0000000e080c723c */ /* 0x000fe20000041870 */
[----:B------:R-:W-:Y:S06]  /*10500*/  LDSM.16.MT88.4 R112, [R206+0xb800] ;  /* 0x00b80000ce70783b */ /* 0x000fec0000004200 */
[----:B------:R-:W-:-:S02]  /*10510*/  PRMT R9, R2, 0x5410, R5 ;  /* 0x0000541002097816 */ /* 0x000fc40000000005 */
[----:B------:R-:W-:Y:S02]  /*10520*/  PRMT R8, R7, 0x5410, R4 ;  /* 0x0000541007087816 */ /* 0x000fe40000000004 */
[----:B------:R-:W-:Y:S02]  /*10530*/  LOP3.LUT R2, R0, 0xffff, RZ, 0xc0, !PT ;  /* 0x0000ffff00027812 */ /* 0x000fe400078ec0ff */
[----:B------:R-:W-:Y:S02]  /*10540*/  SHF.R.U32.HI R4, RZ, 0x10, R0 ;  /* 0x00000010ff047819 */ /* 0x000fe40000011600 */
[----:B------:R-:W-:Y:S02]  /*10550*/  SHF.R.U32.HI R5, RZ, 0x8, R2 ;  /* 0x00000008ff057819 */ /* 0x000fe40000011602 */
[----:B------:R-:W-:Y:S02]  /*10560*/  LOP3.LUT R2, R4, 0xff, RZ, 0xc0, !PT ;  /* 0x000000ff04027812 */ /* 0x000fe400078ec0ff */
[----:B------:R-:W-:Y:S01]  /*10570*/  LOP3.LUT R7, R0, 0xff, RZ, 0xc0, !PT ;  /* 0x000000ff00077812 */ /* 0x000fe200078ec0ff */
[----:B------:R-:W-:Y:S01]  /*10580*/  HSET2.LE.AND R0, R8, R251, PT ;  /* 0x000000fb08007233 */ /* 0x000fe20003803000 */
[----:B------:R-:W-:-:S02]  /*10590*/  PRMT R4, R2, 0x5410, R6 ;  /* 0x0000541002047816 */ /* 0x000fc40000000006 */
[----:B------:R-:W-:Y:S02]  /*105a0*/  PRMT R5, R7, 0x5410, R5 ;  /* 0x0000541007057816 */ /* 0x000fe40000000005 */
[----:B------:R-:W-:Y:S01]  /*105b0*/  LOP3.LUT R126, R0, R51, RZ, 0xc0, !PT ;  /* 0x00000033007e7212 */ /* 0x000fe200078ec0ff */
[--C-:B------:R-:W-:Y:S02]  /*105c0*/  HSET2.LE.AND R0, R9, R251.reuse, PT ;  /* 0x000000fb09007233 */ /* 0x100fe40003803000 */
[--C-:B------:R-:W-:Y:S02]  /*105d0*/  HSET2.LE.AND R4, R4, R251.reuse, PT ;  /* 0x000000fb04047233 */ /* 0x100fe40003803000 */
[----:B------:R-:W-:Y:S01]  /*105e0*/  HSET2.LE.AND R2, R5, R251, PT ;  /* 0x000000fb05027233 */ /* 0x000fe20003803000 */
[----:B------:R-:W-:Y:S02]  /*105f0*/  LOP3.LUT R127, R0, R50, RZ, 0xc0, !PT ;  /* 0x00000032007f7212 */ /* 0x000fe400078ec0ff */
[----:B------:R-:W-:-:S02]  /*10600*/  LOP3.LUT R125, R4, R48, RZ, 0xc0, !PT ;  /* 0x00000030047d7212 */ /* 0x000fc400078ec0ff */
[----:B------:R-:W4:Y:S01]  /*10610*/  LDSM.16.MT88.4 R48, [R206+0xa800] ;  /* 0x00a80000ce30783b */ /* 0x000f220000004200 */
[----:B------:R-:W-:-:S03]  /*10620*/  LOP3.LUT R124, R2, R64, RZ, 0xc0, !PT ;  /* 0x00000040027c7212 */ /* 0x000fc600078ec0ff */
[----:B------:R-:W1:Y:S01]  /*10630*/  LDSM.16.MT88.4 R64, [R205+0xa800] ;  /* 0x00a80000cd40783b */ /* 0x000e620000004200 */
[-C--:B--2---:R-:W-:Y:S03]  /*10640*/  HMMA.16816.F32.BF16 R152, R128, R148.reuse, R152 ;  /* 0x000000948098723c */ /* 0x084fe60000041898 */
[----:B------:R-:W-:Y:S05]  /*10650*/  LDSM.16.MT88.4 R4, [R205+0xb800] ;  /* 0x00b80000cd04783b */ /* 0x000fea0000004200 */
[C---:B------:R-:W-:Y:S08]  /*10660*/  HMMA.16816.F32.BF16 R168, R124.reuse, R148, R168 ;  /* 0x000000947ca8723c */ /* 0x040ff000000418a8 */
[-C--:B------:R-:W-:Y:S08]  /*10670*/  HMMA.16816.F32.BF16 R164, R124, R150.reuse, R164 ;  /* 0x000000967ca4723c */ /* 0x080ff000000418a4 */
[C---:B------:R-:W-:Y:S08]  /*10680*/  HMMA.16816.F32.BF16 R148, R128.reuse, R150, R36 ;  /* 0x000000968094723c */ /* 0x040ff00000041824 */
        /* <DEDUP_REMOVED lines=12> */
[----:B------:R-:W1:Y:S04]  /*10750*/  LDSM.16.MT88.4 R80, [R201+0xb800] ;  /* 0x00b80000c950783b */ /* 0x000e680000004200 */
        /* <DEDUP_REMOVED lines=23> */
[----:B------:R-:W-:Y:S01]  /*108d0*/  FADD.FTZ R0, R236, R250 ;  /* 0x000000faec007221 */ /* 0x000fe20000010000 */
[----:B-1----:R-:W-:Y:S01]  /*108e0*/  HMMA.16816.F32.BF16 R76, R124, R82, R92 ;  /* 0x000000527c4c723c */ /* 0x002fe2000004185c */
[----:B------:R-:W-:Y:S01]  /*108f0*/  FADD.FTZ R2, R191, R244 ;  /* 0x000000f4bf027221 */ /* 0x000fe20000010000 */
[----:B------:R-:W-:Y:S01]  /*10900*/  IADD3 R244, P1, R20, -0xc0, RZ ;  /* 0xffffff4014f47810 */ /* 0x000fe20007f3e0ff */
        /* <DEDUP_REMOVED lines=11> */
[C---:B------:R-:W-:Y:S07]  /*109c0*/  HMMA.16816.F32.BF16 R100, R128.reuse, R112, R216 ;  /* 0x000000708064723c */ /* 0x040fee00000418d8 */
[----:B------:R-:W-:Y:S01]  /*109d0*/  FADD.FTZ R217, R243, R245 ;  /* 0x000000f5f3d97221 */ /* 0x000fe20000010000 */
[----:B------:R-:W-:Y:S01]  /*109e0*/  HMMA.16816.F32.BF16 R80, R128, R82, R192 ;  /* 0x000000528050723c */ /* 0x000fe200000418c0 */
[----:B------:R-:W-:-:S02]  /*109f0*/  IADD3.X R243, R21, -0x1, RZ, P1, !PT ;  /* 0xffffffff15f37810 */ /* 0x000fc40000ffe4ff */
[----:B------:R-:W-:-:S05]  /*10a00*/  FADD.FTZ R217, R237, R217 ;  /* 0x000000d9edd97221 */ /* 0x000fca0000010000 */
[C---:B------:R-:W-:Y:S08]  /*10a10*/  HMMA.16816.F32.BF16 R96, R128.reuse, R98, R220 ;  /* 0x000000628060723c */ /* 0x040ff000000418dc */
[C---:B------:R-:W-:Y:S08]  /*10a20*/  HMMA.16816.F32.BF16 R112, R128.reuse, R114, R16 ;  /* 0x000000728070723c */ /* 0x040ff00000041810 */
[C---:B------:R-:W-:Y:S08]  /*10a30*/  HMMA.16816.F32.BF16 R116, R128.reuse, R4, R228 ;  /* 0x000000048074723c */ /* 0x040ff000000418e4 */
[----:B------:R-:W-:Y:S01]  /*10a40*/  HMMA.16816.F32.BF16 R128, R128, R6, R12 ;  /* 0x000000068080723c */ /* 0x000fe2000004180c */
[----:B------:R-:W-:-:S02]  /*10a50*/  FADD.FTZ R230, R235, R0 ;  /* 0x00000000ebe67221 */ /* 0x000fc40000010000 */
[----:B------:R-:W-:Y:S01]  /*10a60*/  FADD.FTZ R231, R232, R2 ;  /* 0x00000002e8e77221 */ /* 0x000fe20000010000 */
[----:B------:R-:W-:Y:S08]  /*10a70*/  @!P0 BRA `(.L_x_1092) ;  /* 0x0000a25000008947 */ /* 0x000ff00003800000 */
[----:B--2---:R-:W2:Y:S04]  /*10a80*/  LDL.64 R22, [R1+0xb8] ;  /* 0x0000b80001167983 */ /* 0x004ea80000100a00 */
        /* <DEDUP_REMOVED lines=16> */
[C---:B------:R-:W-:Y:S02]  /*10b90*/  IADD3 R2, P0, R0.reuse, UR23, RZ ;  /* 0x0000001700027c10 */ /* 0x040fe4000ff1e0ff */
        /* <DEDUP_REMOVED lines=176> */
.L_x_1101:
[----:B------:R-:W-:Y:S05]  /*116a0*/  BSYNC B0 ;  /* 0x0000000000007941 */ /* 0x000fea0003800000 */
.L_x_1100:
[----:B------:R-:W0:Y:S02]  /*116b0*/  LDGDEPBAR ;  /* 0x00000000000079af */ /* 0x000e240000000000 */
.L_x_1099:
[----:B------:R-:W-:Y:S01]  /*116c0*/  IMAD.U32 R0, RZ, RZ, UR32 ;  /* 0x00000020ff007e24 */ /* 0x000fe2000f8e00ff */
[----:B------:R-:W-:Y:S03]  /*116d0*/  STL [R1+0x10c], R201 ;  /* 0x00010cc901007387 */ /* 0x000fe60000100800 */
[----:B------:R-:W-:Y:S01]  /*116e0*/  IMAD R0, R0, 0x20, R252 ;  /* 0x0000002000007824 */ /* 0x000fe200078e02fc */
[----:B------:R-:W-:Y:S04]  /*116f0*/  STL [R1+0x108], R203 ;  /* 0x000108cb01007387 */ /* 0x000fe80000100800 */
[C---:B------:R-:W-:Y:S01]  /*11700*/  ISETP.GE.AND P1, PT, R0.reuse, R172, PT ;  /* 0x000000ac0000720c */ /* 0x040fe20003f26270 */
[----:B------:R-:W-:Y:S01]  /*11710*/  STL [R1+0x104], R206 ;  /* 0x000104ce01007387 */ /* 0x000fe20000100800 */
[----:B--2---:R-:W-:-:S02]  /*11720*/  IADD3 R5, R0, 0x1, RZ ;  /* 0x0000000100057810 */ /* 0x004fc40007ffe0ff */
[----:B------:R-:W-:Y:S01]  /*11730*/  FSEL R12, R180, -INF , !P1 ;  /* 0xff800000b40c7808 */ /* 0x000fe20004800000 */
[----:B------:R-:W-:Y:S01]  /*11740*/  STL [R1+0x100], R205 ;  /* 0x000100cd01007387 */ /* 0x000fe20000100800 */
[-C--:B------:R-:W-:Y:S02]  /*11750*/  ISETP.GE.AND P6, PT, R5, R172.reuse, PT ;  /* 0x000000ac0500720c */ /* 0x080fe40003fc6270 */
[C---:B-1----:R-:W-:Y:S01]  /*11760*/  IADD3 R11, R0.reuse, 0x8, RZ ;  /* 0x00000008000b7810 */ /* 0x042fe20007ffe0ff */
[----:B------:R-:W-:Y:S01]  /*11770*/  STL [R1+0xfc], R215 ;  /* 0x0000fcd701007387 */ /* 0x000fe20000100800 */
[----:B------:R-:W-:Y:S02]  /*11780*/  IADD3 R10, R0, 0x9, RZ ;  /* 0x00000009000a7810 */ /* 0x000fe40007ffe0ff */
[----:B------:R-:W-:Y:S01]  /*11790*/  ISETP.GE.AND P5, PT, R11, R172, PT ;  /* 0x000000ac0b00720c */ /* 0x000fe20003fa6270 */
[----:B------:R-:W-:Y:S01]  /*117a0*/  STL [R1+0xf8], R214 ;  /* 0x0000f8d601007387 */ /* 0x000fe20000100800 */
[----:B------:R-:W-:-:S02]  /*117b0*/  FSEL R19, R181, -INF , !P6 ;  /* 0xff800000b5137808 */ /* 0x000fc40007000000 */
[----:B------:R-:W-:Y:S01]  /*117c0*/  FMNMX.FTZ R2, R133, R12, !PT ;  /* 0x0000000c85027209 */ /* 0x000fe20007810000 */
[----:B------:R-:W-:Y:S01]  /*117d0*/  STL [R1+0xf4], R213 ;  /* 0x0000f4d501007387 */ /* 0x000fe20000100800 */
[----:B------:R-:W-:Y:S02]  /*117e0*/  IADD3 R9, R0, 0x10, RZ ;  /* 0x0000001000097810 */ /* 0x000fe40007ffe0ff */
[----:B------:R-:W-:Y:S01]  /*117f0*/  ISETP.GE.AND P4, PT, R10, R172, PT ;  /* 0x000000ac0a00720c */ /* 0x000fe20003f86270 */
[----:B------:R1:W-:Y:S01]  /*11800*/  STL [R1+0xf0], R212 ;  /* 0x0000f0d401007387 */ /* 0x0003e20000100800 */
[----:B------:R-:W-:Y:S02]  /*11810*/  FSEL R18, R176, -INF , !P5 ;  /* 0xff800000b0127808 */ /* 0x000fe40006800000 */
[----:B------:R-:W-:Y:S01]  /*11820*/  FMNMX.FTZ R2, R19, R2, !PT ;  /* 0x0000000213027209 */ /* 0x000fe20007810000 */
[----:B------:R-:W-:Y:S01]  /*11830*/  STL [R1+0xec], R211 ;  /* 0x0000ecd301007387 */ /* 0x000fe20000100800 */
[----:B------:R-:W-:-:S02]  /*11840*/  ISETP.GE.AND P1, PT, R9, R172, PT ;  /* 0x000000ac0900720c */ /* 0x000fc40003f26270 */
[----:B------:R-:W-:Y:S01]  /*11850*/  FSEL R17, R177, -INF , !P4 ;  /* 0xff800000b1117808 */ /* 0x000fe20006000000 */
[----:B------:R-:W-:Y:S01]  /*11860*/  STL [R1+0xe8], R210 ;  /* 0x0000e8d201007387 */ /* 0x000fe20000100800 */
[----:B------:R-:W-:Y:S02]  /*11870*/  IADD3 R8, R0, 0x11, RZ ;  /* 0x0000001100087810 */ /* 0x000fe40007ffe0ff */
[----:B------:R-:W-:Y:S01]  /*11880*/  FMNMX.FTZ R2, R18, R2, !PT ;  /* 0x0000000212027209 */ /* 0x000fe20007810000 */
[----:B------:R-:W-:Y:S01]  /*11890*/  STL [R1+0xe4], R209 ;  /* 0x0000e4d101007387 */ /* 0x000fe20000100800 */
[----:B------:R-:W-:Y:S02]  /*118a0*/  IADD3 R7, R0, 0x18, RZ ;  /* 0x0000001800077810 */ /* 0x000fe40007ffe0ff */
[----:B------:R-:W-:Y:S01]  /*118b0*/  ISETP.GE.AND P5, PT, R8, R172, PT ;  /* 0x000000ac0800720c */ /* 0x000fe20003fa6270 */
[----:B------:R-:W-:Y:S01]  /*118c0*/  STL [R1+0xe0], R208 ;  /* 0x0000e0d001007387 */ /* 0x000fe20000100800 */
[----:B------:R-:W-:-:S02]  /*118d0*/  FSEL R16, R136, -INF , !P1 ;  /* 0xff80000088107808 */ /* 0x000fc40004800000 */
[----:B------:R-:W-:Y:S01]  /*118e0*/  FMNMX.FTZ R2, R17, R2, !PT ;  /* 0x0000000211027209 */ /* 0x000fe20007810000 */
[----:B------:R-:W-:Y:S01]  /*118f0*/  STL [R1+0xdc], R207 ;  /* 0x0000dccf01007387 */ /* 0x000fe20000100800 */
[----:B------:R-:W-:Y:S02]  /*11900*/  ISETP.GE.AND P4, PT, R7, R172, PT ;  /* 0x000000ac0700720c */ /* 0x000fe40003f86270 */
[----:B------:R-:W-:Y:S01]  /*11910*/  FSEL R15, R137, -INF , !P5 ;  /* 0xff800000890f7808 */ /* 0x000fe20006800000 */
[----:B------:R-:W-:Y:S01]  /*11920*/  STL [R1+0xd8], R204 ;  /* 0x0000d8cc01007387 */ /* 0x000fe20000100800 */
[----:B------:R-:W-:Y:S02]  /*11930*/  IADD3 R6, R0, 0x19, RZ ;  /* 0x0000001900067810 */ /* 0x000fe40007ffe0ff */
[----:B------:R-:W-:Y:S01]  /*11940*/  FMNMX.FTZ R2, R16, R2, !PT ;  /* 0x0000000210027209 */ /* 0x000fe20007810000 */
[----:B------:R-:W-:Y:S01]  /*11950*/  STL [R1+0xd4], R202 ;  /* 0x0000d4ca01007387 */ /* 0x000fe20000100800 */
[----:B------:R-:W-:-:S02]  /*11960*/  ISETP.GE.AND P1, PT, R6, R172, PT ;  /* 0x000000ac0600720c */ /* 0x000fc40003f26270 */
[----:B------:R-:W-:Y:S01]  /*11970*/  FSEL R14, R24, -INF , !P4 ;  /* 0xff800000180e7808 */ /* 0x000fe20006000000 */
[----:B------:R-:W-:Y:S01]  /*11980*/  STL [R1+0xd0], R200 ;  /* 0x0000d0c801007387 */ /* 0x000fe20000100800 */
[----:B------:R-:W-:Y:S02]  /*11990*/  FMNMX.FTZ R2, R15, R2, !PT ;  /* 0x000000020f027209 */ /* 0x000fe40007810000 */
[----:B------:R-:W-:Y:S01]  /*119a0*/  FSEL R13, R25, -INF , !P1 ;  /* 0xff800000190d7808 */ /* 0x000fe20004800000 */
[----:B------:R-:W2:Y:S01]  /*119b0*/  LDL.64 R250, [R1+0x28] ;  /* 0x0000280001fa7983 */ /* 0x000ea20000100a00 */
[----:B------:R-:W-:-:S03]  /*119c0*/  FMNMX.FTZ R2, R14, R2, !PT ;  /* 0x000000020e027209 */ /* 0x000fc60007810000 */
[----:B-1----:R-:W3:Y:S01]  /*119d0*/  LDL.64 R212, [R1+0x20] ;  /* 0x0000200001d47983 */ /* 0x002ee20000100a00 */
[----:B------:R-:W-:Y:S02]  /*119e0*/  FMNMX.FTZ R2, R13, R2, !PT ;  /* 0x000000020d027209 */ /* 0x000fe40007810000 */
[C---:B------:R-:W-:Y:S01]  /*119f0*/  ISETP.GE.AND P4, PT, R0.reuse, R173, PT ;  /* 0x000000ad0000720c */ /* 0x040fe20003f86270 */
[----:B------:R-:W-:Y:S01]  /*11a00*/  STL [R1+0x110], R252 ;  /* 0x000110fc01007387 */ /* 0x000fe20000100800 */
[-C--:B------:R-:W-:Y:S02]  /*11a10*/  ISETP.GE.AND P6, PT, R0, R175.reuse, PT ;  /* 0x000000af0000720c */ /* 0x080fe40003fc6270 */
[----:B------:R-:W-:Y:S01]  /*11a20*/  ISETP.GE.AND P5, PT, R5, R175, PT ;  /* 0x000000af0500720c */ /* 0x000fe20003fa6270 */
[----:B------:R-:W1:Y:S03]  /*11a30*/  SHFL.BFLY PT, R4, R2, 0x2, 0x1f ;  /* 0x0c401f0002047f89 */ /* 0x000e6600000e0000 */
[----:B------:R-:W-:Y:S01]  /*11a40*/  FSEL R25, R197, -INF , !P5 ;  /* 0xff800000c5197808 */ /* 0x000fe20006800000 */
[----:B------:R-:W-:Y:S01]  /*11a50*/  STL [R1+0x114], R172 ;  /* 0x000114ac01007387 */ /* 0x000fe20000100800 */
[----:B-1----:R-:W-:-:S05]  /*11a60*/  FMNMX.FTZ R2, R2, R4, !PT ;  /* 0x0000000402027209 */ /* 0x002fca0007810000 */
[----:B------:R-:W1:Y:S02]  /*11a70*/  SHFL.BFLY PT, R4, R2, 0x1, 0x1f ;  /* 0x0c201f0002047f89 */ /* 0x000e6400000e0000 */
[----:B-1----:R-:W-:-:S04]  /*11a80*/  FMNMX.FTZ R237, R2, R4, !PT ;  /* 0x0000000402ed7209 */ /* 0x002fc80007810000 */
[C---:B------:R-:W-:Y:S01]  /*11a90*/  FSETP.NEU.FTZ.AND P1, PT, R237.reuse, -INF , PT ;  /* 0xff800000ed00780b */ /* 0x040fe20003f3d000 */
[----:B------:R1:W-:Y:S03]  /*11aa0*/  STL [R1+0x118], R237 ;  /* 0x000118ed01007387 */ /* 0x0003e60000100800 */
[----:B------:R-:W-:-:S05]  /*11ab0*/  FSEL R2, R237, RZ, P1 ;  /* 0x000000ffed027208 */ /* 0x000fca0000800000 */
[----:B------:R-:W-:-:S04]  /*11ac0*/  FADD.FTZ R2, R133, -R2 ;  /* 0x8000000285027221 */ /* 0x000fc80000010000 */
[----:B------:R-:W-:Y:S02]  /*11ad0*/  FMUL.FTZ R4, R2, c[0x0][0x23c] ;  /* 0x00008f0002047a20 */ /* 0x000fe40000410000 */
[----:B------:R-:W-:-:S04]  /*11ae0*/  FMUL.FTZ R2, R237, c[0x0][0x23c] ;  /* 0x00008f00ed027a20 */ /* 0x000fc80000410000 */
[----:B------:R-:W4:Y:S01]  /*11af0*/  MUFU.EX2 R4, R4 ;  /* 0x0000000400047308 */ /* 0x000f220000000800 */
[----:B------:R-:W-:Y:S02]  /*11b00*/  FSEL R2, R2, RZ, P1 ;  /* 0x000000ff02027208 */ /* 0x000fe40000800000 */
[----:B------:R-:W-:-:S03]  /*11b10*/  ISETP.GE.AND P1, PT, R5, R173, PT ;  /* 0x000000ad0500720c */ /* 0x000fc60003f26270 */
[--C-:B------:R-:W-:Y:S02]  /*11b20*/  FFMA.FTZ R12, R12, c[0x0][0x23c], -R2.reuse ;  /* 0x00008f000c0c7a23 */ /* 0x100fe40000010802 */
[--C-:B------:R-:W-:Y:S02]  /*11b30*/  FFMA.FTZ R19, R19, c[0x0][0x23c], -R2.reuse ;  /* 0x00008f0013137a23 */ /* 0x100fe40000010802 */
[--C-:B------:R-:W-:Y:S02]  /*11b40*/  FFMA.FTZ R133, R18, c[0x0][0x23c], -R2.reuse ;  /* 0x00008f0012857a23 */ /* 0x100fe40000010802 */
[--C-:B------:R-:W-:Y:S01]  /*11b50*/  FFMA.FTZ R135, R17, c[0x0][0x23c], -R2.reuse ;  /* 0x00008f0011877a23 */ /* 0x100fe20000010802 */
[----:B------:R-:W-:Y:S01]  /*11b60*/  MUFU.EX2 R12, R12 ;  /* 0x0000000c000c7308 */ /* 0x000fe20000000800 */
[--C-:B------:R-:W-:Y:S02]  /*11b70*/  FFMA.FTZ R136, R16, c[0x0][0x23c], -R2.reuse ;  /* 0x00008f0010887a23 */ /* 0x100fe40000010802 */
[----:B------:R-:W-:-:S02]  /*11b80*/  FFMA.FTZ R137, R15, c[0x0][0x23c], -R2 ;  /* 0x00008f000f897a23 */ /* 0x000fc40000010802 */
[--C-:B------:R-:W-:Y:S02]  /*11b90*/  FFMA.FTZ R177, R14, c[0x0][0x23c], -R2.reuse ;  /* 0x00008f000eb17a23 */ /* 0x100fe40000010802 */
[----:B------:R-:W-:Y:S02]  /*11ba0*/  FFMA.FTZ R176, R13, c[0x0][0x23c], -R2 ;  /* 0x00008f000db07a23 */ /* 0x000fe40000010802 */
[----:B------:R1:W1:Y:S01]  /*11bb0*/  MUFU.EX2 R2, R19 ;  /* 0x0000001300027308 */ /* 0x0002620000000800 */
[-C--:B----4-:R-:W-:Y:S02]  /*11bc0*/  FMUL.FTZ R152, R152, R4.reuse ;  /* 0x0000000498987220 */ /* 0x090fe40000410000 */
[-C--:B------:R-:W-:Y:S02]  /*11bd0*/  FMUL.FTZ R153, R153, R4.reuse ;  /* 0x0000000499997220 */ /* 0x080fe40000410000 */
[-C--:B------:R-:W-:Y:S01]  /*11be0*/  FMUL.FTZ R220, R148, R4.reuse ;  /* 0x0000000494dc7220 */ /* 0x080fe20000410000 */
[----:B------:R-:W-:Y:S01]  /*11bf0*/  STL [R1+0x11c], R152 ;  /* 0x00011c9801007387 */ /* 0x000fe20000100800 */
[----:B------:R-:W-:-:S02]  /*11c00*/  FMUL.FTZ R235, R141, R4 ;  /* 0x000000048deb7220 */ /* 0x000fc40000410000 */
[-C--:B------:R-:W-:Y:S01]  /*11c10*/  FMUL.FTZ R221, R149, R4.reuse ;  /* 0x0000000495dd7220 */ /* 0x080fe20000410000 */
[----:B------:R-:W-:Y:S01]  /*11c20*/  STL [R1+0x120], R153 ;  /* 0x0001209901007387 */ /* 0x000fe20000100800 */
[-C--:B------:R-:W-:Y:S02]  /*11c30*/  FMUL.FTZ R144, R144, R4.reuse ;  /* 0x0000000490907220 */ /* 0x080fe40000410000 */
[-C--:B------:R-:W-:Y:S01]  /*11c40*/  FMUL.FTZ R145, R145, R4.reuse ;  /* 0x0000000491917220 */ /* 0x080fe20000410000 */
[----:B------:R4:W-:Y:S01]  /*11c50*/  STL [R1+0x124], R220 ;  /* 0x000124dc01007387 */ /* 0x0009e20000100800 */
[-C--:B------:R-:W-:Y:S01]  /*11c60*/  FMUL.FTZ R24, R140, R4.reuse ;  /* 0x000000048c187220 */ /* 0x080fe20000410000 */
[----:B-1----:R-:W-:Y:S01]  /*11c70*/  FSEL R19, R183, -INF , !P1 ;  /* 0xff800000b7137808 */ /* 0x002fe20004800000 */
[-C--:B------:R-:W-:Y:S01]  /*11c80*/  FMUL.FTZ R218, R36, R4.reuse ;  /* 0x0000000424da7220 */ /* 0x080fe20000410000 */
[----:B------:R-:W-:Y:S01]  /*11c90*/  ISETP.GE.AND P1, PT, R10, R173, PT ;  /* 0x000000ad0a00720c */ /* 0x000fe20003f26270 */
[----:B------:R-:W-:-:S02]  /*11ca0*/  FMUL.FTZ R224, R37, R4 ;  /* 0x0000000425e07220 */ /* 0x000fc40000410000 */
[-C--:B------:R-:W-:Y:S01]  /*11cb0*/  FMUL.FTZ R23, R48, R4.reuse ;  /* 0x0000000430177220 */ /* 0x080fe20000410000 */
[----:B------:R-:W-:Y:S01]  /*11cc0*/  FSEL R17, R179, -INF , !P1 ;  /* 0xff800000b3117808 */ /* 0x000fe20004800000 */
[-C--:B------:R-:W-:Y:S01]  /*11cd0*/  FMUL.FTZ R22, R49, R4.reuse ;  /* 0x0000000431167220 */ /* 0x080fe20000410000 */
[-C--:B------:R-:W-:Y:S01]  /*11ce0*/  ISETP.GE.AND P1, PT, R8, R173.reuse, PT ;  /* 0x000000ad0800720c */ /* 0x080fe20003f26270 */
[-C--:B------:R-:W-:Y:S02]  /*11cf0*/  FMUL.FTZ R219, R52, R4.reuse ;  /* 0x0000000434db7220 */ /* 0x080fe40000410000 */
[-C--:B------:R-:W-:Y:S01]  /*11d00*/  FMUL.FTZ R228, R53, R4.reuse ;  /* 0x0000000435e47220 */ /* 0x080fe20000410000 */
[----:B------:R-:W-:Y:S01]  /*11d10*/  FSEL R15, R139, -INF , !P1 ;  /* 0xff8000008b0f7808 */ /* 0x000fe20004800000 */
[-C--:B------:R-:W-:Y:S01]  /*11d20*/  FMUL.FTZ R207, R64, R4.reuse ;  /* 0x0000000440cf7220 */ /* 0x080fe20000410000 */
[----:B------:R-:W-:Y:S01]  /*11d30*/  ISETP.GE.AND P1, PT, R6, R173, PT ;  /* 0x000000ad0600720c */ /* 0x000fe20003f26270 */
[----:B------:R-:W-:-:S02]  /*11d40*/  FMUL.FTZ R204, R65, R4 ;  /* 0x0000000441cc7220 */ /* 0x000fc40000410000 */
[-C--:B------:R-:W-:Y:S01]  /*11d50*/  FMUL.FTZ R237, R68, R4.reuse ;  /* 0x0000000444ed7220 */ /* 0x080fe20000410000 */
[----:B------:R-:W-:Y:S01]  /*11d60*/  FSEL R13, R27, -INF , !P1 ;  /* 0xff8000001b0d7808 */ /* 0x000fe20004800000 */
[-C--:B------:R-:W-:Y:S02]  /*11d70*/  FMUL.FTZ R245, R80, R4.reuse ;  /* 0x0000000450f57220 */ /* 0x080fe40000410000 */
[-C--:B------:R-:W-:Y:S02]  /*11d80*/  FMUL.FTZ R244, R81, R4.reuse ;  /* 0x0000000451f47220 */ /* 0x080fe40000410000 */
[-C--:B----4-:R-:W-:Y:S02]  /*11d90*/  FMUL.FTZ R220, R69, R4.reuse ;  /* 0x0000000445dc7220 */ /* 0x090fe40000410000 */
        /* <DEDUP_REMOVED lines=13> */
[----:B------:R-:W-:Y:S01]  /*11e70*/  FFMA.FTZ R4, R242, R4, R12 ;  /* 0x00000004f2047223 */ /* 0x000fe2000001000c */
[----:B------:R-:W-:Y:S01]  /*11e80*/  FSEL R12, R182, -INF , !P4 ;  /* 0xff800000b60c7808 */ /* 0x000fe20006000000 */
[----:B------:R-:W-:Y:S01]  /*11e90*/  IMAD.MOV.U32 R116, RZ, RZ, R22 ;  /* 0x000000ffff747224 */ /* 0x000fe200078e0016 */
[----:B------:R-:W-:Y:S01]  /*11ea0*/  ISETP.GE.AND P4, PT, R11, R173, PT ;  /* 0x000000ad0b00720c */ /* 0x000fe20003f86270 */
[----:B------:R-:W-:Y:S01]  /*11eb0*/  FADD.FTZ R36, R2, R4 ;  /* 0x0000000402247221 */ /* 0x000fe20000010000 */
[----:B------:R-:W-:Y:S01]  /*11ec0*/  FMNMX.FTZ R2, R132, R12, !PT ;  /* 0x0000000c84027209 */ /* 0x000fe20007810000 */
[----:B------:R-:W-:Y:S01]  /*11ed0*/  IMAD.MOV.U32 R117, RZ, RZ, R23 ;  /* 0x000000ffff757224 */ /* 0x000fe200078e0017 */
[----:B------:R-:W-:Y:S01]  /*11ee0*/  FSEL R18, R178, -INF , !P4 ;  /* 0xff800000b2127808 */ /* 0x000fe20006000000 */
[----:B------:R-:W-:Y:S01]  /*11ef0*/  IMAD.MOV.U32 R242, RZ, RZ, R228 ;  /* 0x000000fffff27224 */ /* 0x000fe200078e00e4 */
[----:B------:R-:W-:-:S02]  /*11f00*/  FMNMX.FTZ R2, R19, R2, !PT ;  /* 0x0000000213027209 */ /* 0x000fc40007810000 */
[-C--:B------:R-:W-:Y:S02]  /*11f10*/  ISETP.GE.AND P4, PT, R9, R173.reuse, PT ;  /* 0x000000ad0900720c */ /* 0x080fe40003f86270 */
[----:B------:R-:W-:Y:S02]  /*11f20*/  FMNMX.FTZ R2, R18, R2, !PT ;  /* 0x0000000212027209 */ /* 0x000fe40007810000 */
[----:B------:R-:W-:Y:S02]  /*11f30*/  FSEL R16, R138, -INF , !P4 ;  /* 0xff8000008a107808 */ /* 0x000fe40006000000 */
[----:B------:R-:W-:Y:S02]  /*11f40*/  FMNMX.FTZ R2, R17, R2, !PT ;  /* 0x0000000211027209 */ /* 0x000fe40007810000 */
[----:B------:R-:W-:Y:S02]  /*11f50*/  ISETP.GE.AND P4, PT, R7, R173, PT ;  /* 0x000000ad0700720c */ /* 0x000fe40003f86270 */
[----:B------:R-:W-:-:S02]  /*11f60*/  FMNMX.FTZ R2, R16, R2, !PT ;  /* 0x0000000210027209 */ /* 0x000fc40007810000 */
[----:B------:R-:W-:Y:S02]  /*11f70*/  FSEL R14, R26, -INF , !P4 ;  /* 0xff8000001a0e7808 */ /* 0x000fe40006000000 */
[----:B------:R-:W-:Y:S02]  /*11f80*/  FMNMX.FTZ R2, R15, R2, !PT ;  /* 0x000000020f027209 */ /* 0x000fe40007810000 */
[----:B------:R-:W-:Y:S02]  /*11f90*/  ISETP.GE.AND P4, PT, R5, R174, PT ;  /* 0x000000ae0500720c */ /* 0x000fe40003f86270 */
        /* <DEDUP_REMOVED lines=10> */
[----:B------:R-:W-:-:S04]  /*12040*/  FMUL.FTZ R2, R236, c[0x0][0x23c] ;  /* 0x00008f00ec027a20 */ /* 0x000fc80000410000 */
[----:B------:R-:W1:Y:S01]  /*12050*/  MUFU.EX2 R4, R4 ;  /* 0x0000000400047308 */ /* 0x000e620000000800 */
[----:B------:R-:W-:Y:S02]  /*12060*/  FSEL R2, R2, RZ, P1 ;  /* 0x000000ff02027208 */ /* 0x000fe40000800000 */
[----:B------:R-:W-:-:S03]  /*12070*/  ISETP.GE.AND P1, PT, R0, R174, PT ;  /* 0x000000ae0000720c */ /* 0x000fc60003f26270 */
[--C-:B------:R-:W-:Y:S01]  /*12080*/  FFMA.FTZ R85, R16, c[0x0][0x23c], -R2.reuse ;  /* 0x00008f0010557a23 */ /* 0x100fe20000010802 */
[----:B------:R-:W-:Y:S01]  /*12090*/  FSEL R16, R196, -INF , !P6 ;  /* 0xff800000c4107808 */ /* 0x000fe20007000000 */
[--C-:B------:R-:W-:Y:S01]  /*120a0*/  FFMA.FTZ R113, R13, c[0x0][0x23c], -R2.reuse ;  /* 0x00008f000d717a23 */ /* 0x100fe20000010802 */
[----:B------:R-:W4:Y:S01]  /*120b0*/  LDL.64 R196, [R1+0xc8] ;  /* 0x0000c80001c47983 */ /* 0x000f220000100a00 */
[----:B------:R-:W-:Y:S01]  /*120c0*/  FSEL R5, R198, -INF , !P1 ;  /* 0xff800000c6057808 */ /* 0x000fe20004800000 */
[--C-:B------:R-:W-:Y:S01]  /*120d0*/  FFMA.FTZ R27, R19, c[0x0][0x23c], -R2.reuse ;  /* 0x00008f00131b7a23 */ /* 0x100fe20000010802 */
[----:B------:R-:W-:Y:S01]  /*120e0*/  ISETP.GE.AND P1, PT, R11, R174, PT ;  /* 0x000000ae0b00720c */ /* 0x000fe20003f26270 */
[--C-:B------:R-:W-:Y:S01]  /*120f0*/  FFMA.FTZ R12, R12, c[0x0][0x23c], -R2.reuse ;  /* 0x00008f000c0c7a23 */ /* 0x100fe20000010802 */
[----:B------:R-:W-:Y:S01]  /*12100*/  FSEL R13, R199, -INF , !P4 ;  /* 0xff800000c70d7808 */ /* 0x000fe20006000000 */
[--C-:B------:R-:W-:Y:S01]  /*12110*/  FFMA.FTZ R81, R18, c[0x0][0x23c], -R2.reuse ;  /* 0x00008f0012517a23 */ /* 0x100fe20000010802 */
[----:B------:R-:W-:Y:S01]  /*12120*/  FMNMX.FTZ R0, R3, R5, !PT ;  /* 0x0000000503007209 */ /* 0x000fe20007810000 */
[----:B-1----:R-:W-:Y:S01]  /*12130*/  FMUL.FTZ R232, R143, R4 ;  /* 0x000000048fe87220 */ /* 0x002fe20000410000 */
[----:B------:R-:W-:Y:S01]  /*12140*/  ISETP.GE.AND P4, PT, R10, R174, PT ;  /* 0x000000ae0a00720c */ /* 0x000fe20003f86270 */
[-C--:B------:R-:W-:Y:S01]  /*12150*/  FMUL.FTZ R243, R142, R4.reuse ;  /* 0x000000048ef37220 */ /* 0x080fe20000410000 */
[----:B------:R-:W-:Y:S01]  /*12160*/  FSEL R22, R194, -INF , !P1 ;  /* 0xff800000c2167808 */ /* 0x000fe20004800000 */
[----:B------:R-:W-:Y:S01]  /*12170*/  FMUL.FTZ R209, R103, R4 ;  /* 0x0000000467d17220 */ /* 0x000fe20000410000 */
[----:B------:R-:W-:Y:S01]  /*12180*/  FMNMX.FTZ R0, R13, R0, !PT ;  /* 0x000000000d007209 */ /* 0x000fe20007810000 */
[--C-:B------:R-:W-:Y:S01]  /*12190*/  FFMA.FTZ R80, R17, c[0x0][0x23c], -R2.reuse ;  /* 0x00008f0011507a23 */ /* 0x100fe20000010802 */
[----:B------:R-:W-:Y:S01]  /*121a0*/  ISETP.GE.AND P1, PT, R9, R174, PT ;  /* 0x000000ae0900720c */ /* 0x000fe20003f26270 */
[--C-:B------:R-:W-:Y:S01]  /*121b0*/  FFMA.FTZ R96, R15, c[0x0][0x23c], -R2.reuse ;  /* 0x00008f000f607a23 */ /* 0x100fe20000010802 */
[----:B------:R-:W-:Y:S01]  /*121c0*/  FSEL R19, R195, -INF , !P4 ;  /* 0xff800000c3137808 */ /* 0x000fe20006000000 */
[----:B------:R-:W-:Y:S01]  /*121d0*/  FFMA.FTZ R112, R14, c[0x0][0x23c], -R2 ;  /* 0x00008f000e707a23 */ /* 0x000fe20000010802 */
[----:B------:R-:W-:Y:S01]  /*121e0*/  FMNMX.FTZ R0, R22, R0, !PT ;  /* 0x0000000016007209 */ /* 0x000fe20007810000 */
[----:B------:R-:W-:Y:S01]  /*121f0*/  IMAD.MOV.U32 R103, RZ, RZ, R232 ;  /* 0x000000ffff677224 */ /* 0x000fe200078e00e8 */
[-C--:B------:R-:W-:Y:S01]  /*12200*/  ISETP.GE.AND P6, PT, R11, R175.reuse, PT ;  /* 0x000000af0b00720c */ /* 0x080fe20003fc6270 */
[----:B------:R-:W-:Y:S01]  /*12210*/  FMUL.FTZ R232, R118, R4 ;  /* 0x0000000476e87220 */ /* 0x000fe20000410000 */
[----:B------:R-:W-:Y:S01]  /*12220*/  ISETP.GE.AND P4, PT, R8, R174, PT ;  /* 0x000000ae0800720c */ /* 0x000fe20003f86270 */
[----:B------:R-:W-:Y:S01]  /*12230*/  IMAD.MOV.U32 R118, RZ, RZ, R243 ;  /* 0x000000ffff767224 */ /* 0x000fe200078e00f3 */
[----:B------:R-:W-:Y:S01]  /*12240*/  FSEL R18, R190, -INF , !P1 ;  /* 0xff800000be127808 */ /* 0x000fe20004800000 */
[----:B------:R-:W-:Y:S01]  /*12250*/  FMUL.FTZ R243, R130, R4 ;  /* 0x0000000482f37220 */ /* 0x000fe20000410000 */
[----:B------:R-:W-:Y:S01]  /*12260*/  FMNMX.FTZ R0, R19, R0, !PT ;  /* 0x0000000013007209 */ /* 0x000fe20007810000 */
[----:B------:R-:W-:Y:S01]  /*12270*/  IMAD.MOV.U32 R130, RZ, RZ, R24 ;  /* 0x000000ffff827224 */ /* 0x000fe200078e0018 */
[----:B------:R-:W-:Y:S01]  /*12280*/  FMNMX.FTZ R2, R134, R16, !PT ;  /* 0x0000001086027209 */ /* 0x000fe20007810000 */
[----:B------:R1:W1:Y:S01]  /*12290*/  MUFU.EX2 R34, R12 ;  /* 0x0000000c00227308 */ /* 0x0002620000000800 */
[----:B------:R-:W-:Y:S01]  /*122a0*/  ISETP.GE.AND P1, PT, R7, R174, PT ;  /* 0x000000ae0700720c */ /* 0x000fe20003f26270 */
[-C--:B------:R-:W-:Y:S01]  /*122b0*/  FMUL.FTZ R223, R151, R4.reuse ;  /* 0x0000000497df7220 */ /* 0x080fe20000410000 */
[-C--:B------:R-:W-:Y:S01]  /*122c0*/  ISETP.GE.AND P5, PT, R10, R175.reuse, PT ;  /* 0x000000af0a00720c */ /* 0x080fe20003fa6270 */
[----:B------:R-:W-:Y:S01]  /*122d0*/  FMUL.FTZ R222, R150, R4 ;  /* 0x0000000496de7220 */ /* 0x000fe20000410000 */
[----:B------:R-:W-:Y:S01]  /*122e0*/  FSEL R24, R192, -INF , !P6 ;  /* 0xff800000c0187808 */ /* 0x000fe20007000000 */
[----:B---3--:R-:W-:Y:S01]  /*122f0*/  IMAD.MOV.U32 R142, RZ, RZ, R212 ;  /* 0x000000ffff8e7224 */ /* 0x008fe200078e00d4 */
[----:B------:R-:W-:Y:S01]  /*12300*/  FSEL R17, R191, -INF , !P4 ;  /* 0xff800000bf117808 */ /* 0x000fe20006000000 */
[----:B------:R-:W-:Y:S01]  /*12310*/  IMAD.MOV.U32 R143, RZ, RZ, R213 ;  /* 0x000000ffff8f7224 */ /* 0x000fe200078e00d5 */
[----:B------:R-:W-:Y:S01]  /*12320*/  FMNMX.FTZ R0, R18, R0, !PT ;  /* 0x0000000012007209 */ /* 0x000fe20007810000 */
[----:B------:R-:W-:Y:S01]  /*12330*/  FMUL.FTZ R151, R54, R4 ;  /* 0x0000000436977220 */ /* 0x000fe20000410000 */
[----:B------:R-:W-:Y:S01]  /*12340*/  FMNMX.FTZ R2, R25, R2, !PT ;  /* 0x0000000219027209 */ /* 0x000fe20007810000 */
[-C--:B------:R-:W-:Y:S01]  /*12350*/  FMUL.FTZ R154, R154, R4.reuse ;  /* 0x000000049a9a7220 */ /* 0x080fe20000410000 */
[----:B------:R-:W-:Y:S01]  /*12360*/  FSEL R15, R186, -INF , !P1 ;  /* 0xff800000ba0f7808 */ /* 0x000fe20004800000 */
[-C--:B------:R-:W-:Y:S01]  /*12370*/  FMUL.FTZ R155, R155, R4.reuse ;  /* 0x000000049b9b7220 */ /* 0x080fe20000410000 */
[-C--:B------:R-:W-:Y:S01]  /*12380*/  ISETP.GE.AND P6, PT, R9, R175.reuse, PT ;  /* 0x000000af0900720c */ /* 0x080fe20003fc6270 */
[-C--:B------:R-:W-:Y:S01]  /*12390*/  FMUL.FTZ R146, R146, R4.reuse ;  /* 0x0000000492927220 */ /* 0x080fe20000410000 */
[----:B------:R-:W-:Y:S01]  /*123a0*/  FSEL R23, R193, -INF , !P5 ;  /* 0xff800000c1177808 */ /* 0x000fe20006800000 */
[----:B------:R-:W-:Y:S01]  /*123b0*/  FMUL.FTZ R147, R147, R4 ;  /* 0x0000000493937220 */ /* 0x000fe20000410000 */
[----:B------:R-:W-:Y:S01]  /*123c0*/  ISETP.GE.AND P1, PT, R6, R174, PT ;  /* 0x000000ae0600720c */ /* 0x000fe20003f26270 */
[----:B------:R-:W-:Y:S01]  /*123d0*/  FMUL.FTZ R140, R38, R4 ;  /* 0x00000004268c7220 */ /* 0x000fe20000410000 */
[----:B------:R-:W-:Y:S01]  /*123e0*/  FMNMX.FTZ R0, R17, R0, !PT ;  /* 0x0000000011007209 */ /* 0x000fe20007810000 */
[----:B------:R-:W-:Y:S01]  /*123f0*/  FMUL.FTZ R216, R39, R4 ;  /* 0x0000000427d87220 */ /* 0x000fe20000410000 */
[----:B------:R-:W-:Y:S01]  /*12400*/  FMNMX.FTZ R2, R24, R2, !PT ;  /* 0x0000000218027209 */ /* 0x000fe20007810000 */
[-C--:B------:R-:W-:Y:S01]  /*12410*/  FMUL.FTZ R213, R50, R4.reuse ;  /* 0x0000000432d57220 */ /* 0x080fe20000410000 */
[-C--:B------:R-:W-:Y:S01]  /*12420*/  ISETP.GE.AND P5, PT, R8, R175.reuse, PT ;  /* 0x000000af0800720c */ /* 0x080fe20003fa6270 */
[-C--:B------:R-:W-:Y:S01]  /*12430*/  FMUL.FTZ R212, R51, R4.reuse ;  /* 0x0000000433d47220 */ /* 0x080fe20000410000 */
[----:B------:R-:W-:Y:S01]  /*12440*/  FSEL R14, R187, -INF , !P1 ;  /* 0xff800000bb0e7808 */ /* 0x000fe20004800000 */
[----:B------:R-:W-:Y:S01]  /*12450*/  FMUL.FTZ R150, R55, R4 ;  /* 0x0000000437967220 */ /* 0x000fe20000410000 */
[----:B------:R-:W-:Y:S01]  /*12460*/  FMNMX.FTZ R0, R15, R0, !PT ;  /* 0x000000000f007209 */ /* 0x000fe20007810000 */
[-C--:B------:R-:W-:Y:S01]  /*12470*/  FMUL.FTZ R202, R66, R4.reuse ;  /* 0x0000000442ca7220 */ /* 0x080fe20000410000 */
[----:B-1----:R-:W-:Y:S01]  /*12480*/  FSEL R12, R188, -INF , !P6 ;  /* 0xff800000bc0c7808 */ /* 0x002fe20007000000 */
[----:B------:R-:W-:Y:S01]  /*12490*/  FMUL.FTZ R200, R67, R4 ;  /* 0x0000000443c87220 */ /* 0x000fe20000410000 */
[----:B------:R-:W-:Y:S01]  /*124a0*/  FMNMX.FTZ R2, R23, R2, !PT ;  /* 0x0000000217027209 */ /* 0x000fe20007810000 */
[-C--:B------:R-:W-:Y:S01]  /*124b0*/  FMUL.FTZ R153, R70, R4.reuse ;  /* 0x0000000446997220 */ /* 0x080fe20000410000 */
[-C--:B------:R-:W-:Y:S01]  /*124c0*/  ISETP.GE.AND P4, PT, R7, R175.reuse, PT ;  /* 0x000000af0700720c */ /* 0x080fe20003f86270 */
[----:B------:R-:W-:Y:S01]  /*124d0*/  FMUL.FTZ R152, R71, R4 ;  /* 0x0000000447987220 */ /* 0x000fe20000410000 */
[----:B------:R-:W-:Y:S01]  /*124e0*/  FMNMX.FTZ R0, R14, R0, !PT ;  /* 0x000000000e007209 */ /* 0x000fe20007810000 */
[-C--:B------:R-:W-:Y:S01]  /*124f0*/  FMUL.FTZ R234, R82, R4.reuse ;  /* 0x0000000452ea7220 */ /* 0x080fe20000410000 */
[----:B------:R-:W-:Y:S01]  /*12500*/  FSEL R11, R189, -INF , !P5 ;  /* 0xff800000bd0b7808 */ /* 0x000fe20006800000 */
[----:B------:R-:W-:Y:S01]  /*12510*/  FMUL.FTZ R128, R83, R4 ;  /* 0x0000000453807220 */ /* 0x000fe20000410000 */
[----:B------:R-:W-:Y:S01]  /*12520*/  FMNMX.FTZ R2, R12, R2, !PT ;  /* 0x000000020c027209 */ /* 0x000fe20007810000 */
[-C--:B------:R-:W-:Y:S01]  /*12530*/  FMUL.FTZ R252, R86, R4.reuse ;  /* 0x0000000456fc7220 */ /* 0x080fe20000410000 */
[----:B------:R-:W-:Y:S01]  /*12540*/  ISETP.GE.AND P1, PT, R6, R175, PT ;  /* 0x000000af0600720c */ /* 0x000fe20003f26270 */
[----:B------:R-:W-:Y:S01]  /*12550*/  FMUL.FTZ R201, R87, R4 ;  /* 0x0000000457c97220 */ /* 0x000fe20000410000 */
[----:B------:R-:W-:Y:S01]  /*12560*/  FSEL R10, R184, -INF , !P4 ;  /* 0xff800000b80a7808 */ /* 0x000fe20006000000 */
[----:B------:R-:W1:Y:S01]  /*12570*/  SHFL.BFLY PT, R6, R0, 0x2, 0x1f ;  /* 0x0c401f0000067f89 */ /* 0x000e6200000e0000 */
[----:B------:R-:W-:Y:S01]  /*12580*/  FMNMX.FTZ R2, R11, R2, !PT ;  /* 0x000000020b027209 */ /* 0x000fe20007810000 */
[-C--:B------:R-:W-:Y:S01]  /*12590*/  FMUL.FTZ R205, R98, R4.reuse ;  /* 0x0000000462cd7220 */ /* 0x080fe20000410000 */
[----:B------:R-:W-:Y:S01]  /*125a0*/  FSEL R9, R185, -INF , !P1 ;  /* 0xff800000b9097808 */ /* 0x000fe20004800000 */
[----:B------:R-:W-:Y:S01]  /*125b0*/  FMUL.FTZ R215, R99, R4 ;  /* 0x0000000463d77220 */ /* 0x000fe20000410000 */
[----:B------:R-:W-:Y:S01]  /*125c0*/  FMNMX.FTZ R2, R10, R2, !PT ;  /* 0x000000020a027209 */ /* 0x000fe20007810000 */
[----:B------:R-:W-:-:S02]  /*125d0*/  FMUL.FTZ R210, R102, R4 ;  /* 0x0000000466d27220 */ /* 0x000fc40000410000 */
[----:B------:R-:W-:Y:S01]  /*125e0*/  FMUL.FTZ R148, R114, R4 ;  /* 0x0000000472947220 */ /* 0x000fe20000410000 */
[----:B------:R-:W-:Y:S01]  /*125f0*/  FMNMX.FTZ R2, R9, R2, !PT ;  /* 0x0000000209027209 */ /* 0x000fe20007810000 */
[-C--:B------:R-:W-:Y:S02]  /*12600*/  FMUL.FTZ R149, R115, R4.reuse ;  /* 0x0000000473957220 */ /* 0x080fe40000410000 */
[-C--:B------:R-:W-:Y:S02]  /*12610*/  FMUL.FTZ R129, R119, R4.reuse ;  /* 0x0000000477817220 */ /* 0x080fe40000410000 */
[-C--:B------:R-:W-:Y:S02]  /*12620*/  FMUL.FTZ R131, R131, R4.reuse ;  /* 0x0000000483837220 */ /* 0x080fe40000410000 */
[----:B------:R-:W-:Y:S02]  /*12630*/  FFMA.FTZ R54, R217, R4, R34 ;  /* 0x00000004d9367223 */ /* 0x000fe40000010022 */
[----:B------:R-:W3:Y:S01]  /*12640*/  SHFL.BFLY PT, R4, R2, 0x2, 0x1f ;  /* 0x0c401f0002047f89 */ /* 0x000ee200000e0000 */
[----:B------:R-:W-:Y:S01]  /*12650*/  IMAD.MOV.U32 R119, RZ, RZ, R235 ;  /* 0x000000ffff777224 */ /* 0x000fe200078e00eb */
[----:B-1----:R-:W-:-:S05]  /*12660*/  FMNMX.FTZ R0, R0, R6, !PT ;  /* 0x0000000600007209 */ /* 0x002fca0007810000 */
[----:B------:R-:W1:Y:S01]  /*12670*/  SHFL.BFLY PT, R6, R0, 0x1, 0x1f ;  /* 0x0c201f0000067f89 */ /* 0x000e6200000e0000 */
[----:B---3--:R-:W-:-:S05]  /*12680*/  FMNMX.FTZ R4, R2, R4, !PT ;  /* 0x0000000402047209 */ /* 0x008fca0007810000 */
[----:B------:R-:W3:Y:S01]  /*12690*/  SHFL.BFLY PT, R26, R4, 0x1, 0x1f ;  /* 0x0c201f00041a7f89 */ /* 0x000ee200000e0000 */
[----:B-1----:R-:W-:-:S04]  /*126a0*/  FMNMX.FTZ R228, R0, R6, !PT ;  /* 0x0000000600e47209 */ /* 0x002fc80007810000 */
[C---:B------:R-:W-:Y:S01]  /*126b0*/  FSETP.NEU.FTZ.AND P1, PT, R228.reuse, -INF , PT ;  /* 0xff800000e400780b */ /* 0x040fe20003f3d000 */
[----:B------:R-:W-:-:S05]  /*126c0*/  FMUL.FTZ R2, R228, c[0x0][0x23c] ;  /* 0x00008f00e4027a20 */ /* 0x000fca0000410000 */
[----:B------:R-:W-:-:S05]  /*126d0*/  FSEL R2, R2, RZ, P1 ;  /* 0x000000ff02027208 */ /* 0x000fca0000800000 */
[----:B------:R-:W-:Y:S01]  /*126e0*/  FFMA.FTZ R0, R5, c[0x0][0x23c], -R2 ;  /* 0x00008f0005007a23 */ /* 0x000fe20000010802 */
[----:B---3--:R-:W-:Y:S02]  /*126f0*/  FMNMX.FTZ R235, R4, R26, !PT ;  /* 0x0000001a04eb7209 */ /* 0x008fe40007810000 */
[----:B------:R-:W-:Y:S01]  /*12700*/  FSEL R4, R228, RZ, P1 ;  /* 0x000000ffe4047208 */ /* 0x000fe20000800000 */
[----:B------:R1:W-:Y:S04]  /*12710*/  MUFU.EX2 R6, R0 ;  /* 0x0000000000067308 */ /* 0x0003e80000000800 */
[----:B------:R-:W-:-:S04]  /*12720*/  FADD.FTZ R3, R3, -R4 ;  /* 0x8000000403037221 */ /* 0x000fc80000010000 */
[----:B------:R-:W-:Y:S01]  /*12730*/  FMUL.FTZ R3, R3, c[0x0][0x23c] ;  /* 0x00008f0003037a20 */ /* 0x000fe20000410000 */
[----:B------:R-:W-:Y:S01]  /*12740*/  FSETP.NEU.FTZ.AND P4, PT, R235, -INF , PT ;  /* 0xff800000eb00780b */ /* 0x000fe20003f9d000 */
[----:B-1----:R-:W-:-:S04]  /*12750*/  FFMA.FTZ R0, R13, c[0x0][0x23c], -R2 ;  /* 0x00008f000d007a23 */ /* 0x002fc80000010802 */
[----:B------:R1:W-:Y:S01]  /*12760*/  MUFU.EX2 R5, R0 ;  /* 0x0000000000057308 */ /* 0x0003e20000000800 */
[----:B------:R-:W-:-:S07]  /*12770*/  FFMA.FTZ R4, R22, c[0x0][0x23c], -R2 ;  /* 0x00008f0016047a23 */ /* 0x000fce0000010802 */
[----:B------:R-:W3:Y:S01]  /*12780*/  MUFU.EX2 R3, R3 ;  /* 0x0000000300037308 */ /* 0x000ee20000000800 */
[----:B-1----:R-:W-:-:S05]  /*12790*/  FMUL.FTZ R0, R235, c[0x0][0x23c] ;  /* 0x00008f00eb007a20 */ /* 0x002fca0000410000 */
[----:B------:R-:W-:Y:S02]  /*127a0*/  FSEL R0, R0, RZ, P4 ;  /* 0x000000ff00007208 */ /* 0x000fe40002000000 */
[----:B------:R-:W1:Y:S03]  /*127b0*/  MUFU.EX2 R4, R4 ;  /* 0x0000000400047308 */ /* 0x000e660000000800 */
[----:B------:R-:W-:Y:S02]  /*127c0*/  FFMA.FTZ R82, R12, c[0x0][0x23c], -R0 ;  /* 0x00008f000c527a23 */ /* 0x000fe40000010800 */
[----:B------:R-:W-:Y:S02]  /*127d0*/  FFMA.FTZ R12, R19, c[0x0][0x23c], -R2 ;  /* 0x00008f00130c7a23 */ /* 0x000fe40000010802 */
[--C-:B------:R-:W-:Y:S02]  /*127e0*/  FFMA.FTZ R13, R16, c[0x0][0x23c], -R0.reuse ;  /* 0x00008f00100d7a23 */ /* 0x100fe40000010800 */
[----:B------:R-:W-:-:S02]  /*127f0*/  FFMA.FTZ R48, R25, c[0x0][0x23c], -R0 ;  /* 0x00008f0019307a23 */ /* 0x000fc40000010800 */
[--C-:B------:R-:W-:Y:S02]  /*12800*/  FFMA.FTZ R66, R24, c[0x0][0x23c], -R0.reuse ;  /* 0x00008f0018427a23 */ /* 0x100fe40000010800 */
[--C-:B------:R-:W-:Y:S02]  /*12810*/  FFMA.FTZ R69, R23, c[0x0][0x23c], -R0.reuse ;  /* 0x00008f0017457a23 */ /* 0x100fe40000010800 */
[--C-:B------:R-:W-:Y:S02]  /*12820*/  FFMA.FTZ R83, R11, c[0x0][0x23c], -R0.reuse ;  /* 0x00008f000b537a23 */ /* 0x100fe40000010800 */
[--C-:B------:R-:W-:Y:S02]  /*12830*/  FFMA.FTZ R87, R10, c[0x0][0x23c], -R0.reuse ;  /* 0x00008f000a577a23 */ /* 0x100fe40000010800 */
[----:B------:R-:W-:Y:S02]  /*12840*/  FFMA.FTZ R86, R9, c[0x0][0x23c], -R0 ;  /* 0x00008f0009567a23 */ /* 0x000fe40000010800 */
[----:B------:R-:W2:Y:S01]  /*12850*/  MUFU.EX2 R0, R12 ;  /* 0x0000000c00007308 */ /* 0x000ea20000000800 */
[----:B---3--:R-:W-:-:S02]  /*12860*/  FFMA.FTZ R9, R231, R3, R6 ;  /* 0x00000003e7097223 */ /* 0x008fc40000010006 */
[--C-:B------:R-:W-:Y:S02]  /*12870*/  FFMA.FTZ R100, R18, c[0x0][0x23c], -R2.reuse ;  /* 0x00008f0012647a23 */ /* 0x100fe40000010802 */
[--C-:B------:R-:W-:Y:S02]  /*12880*/  FFMA.FTZ R102, R17, c[0x0][0x23c], -R2.reuse ;  /* 0x00008f0011667a23 */ /* 0x100fe40000010802 */
[--C-:B------:R-:W-:Y:S02]  /*12890*/  FFMA.FTZ R97, R15, c[0x0][0x23c], -R2.reuse ;  /* 0x00008f000f617a23 */ /* 0x100fe40000010802 */
[----:B------:R-:W-:Y:S02]  /*128a0*/  FFMA.FTZ R98, R14, c[0x0][0x23c], -R2 ;  /* 0x00008f000e627a23 */ /* 0x000fe40000010802 */
[----:B------:R-:W-:Y:S01]  /*128b0*/  FADD.FTZ R2, R5, R9 ;  /* 0x0000000905027221 */ /* 0x000fe20000010000 */
[----:B------:R-:W-:-:S03]  /*128c0*/  ULOP3.LUT UR4, UR32, UR31, URZ, 0x3c, !UPT ;  /* 0x0000001f20047292 */ /* 0x000fc6000f8e3c3f */
[----:B-1----:R-:W-:Y:S01]  /*128d0*/  FADD.FTZ R2, R4, R2 ;  /* 0x0000000204027221 */ /* 0x002fe20000010000 */
[C---:B--2---:R-:W-:Y:S01]  /*128e0*/  F2FP.BF16.PACK_AB R68, R0.reuse, R4 ;  /* 0x000000040044723e */ /* 0x044fe200000010ff */
[----:B------:R-:W1:Y:S02]  /*128f0*/  MUFU.EX2 R8, R133 ;  /* 0x0000008500087308 */ /* 0x000e640000000800 */
[----:B------:R-:W-:Y:S01]  /*12900*/  FADD.FTZ R99, R0, R2 ;  /* 0x0000000200637221 */ /* 0x000fe20000010000 */
[----:B------:R-:W-:-:S05]  /*12910*/  LOP3.LUT R0, R143, UR4, RZ, 0x3c, !PT ;  /* 0x000000048f007c12 */ /* 0x000fca000f8e3cff */
[----:B------:R-:W2:Y:S01]  /*12920*/  MUFU.EX2 R7, R135 ;  /* 0x0000008700077308 */ /* 0x000ea20000000800 */
[----:B------:R-:W-:Y:S01]  /*12930*/  IMAD.WIDE.U32 R114, R0, -0x326172a9, RZ ;  /* 0xcd9e8d5700727825 */ /* 0x000fe200078e00ff */
[----:B------:R-:W-:-:S03]  /*12940*/  F2FP.BF16.PACK_AB R101, R5, R6 ;  /* 0x000000060565723e */ /* 0x000fc600000010ff */
[----:B-1----:R-:W-:-:S04]  /*12950*/  FADD.FTZ R5, R8, R36 ;  /* 0x0000002408057221 */ /* 0x002fc80000010000 */
[C---:B--2---:R-:W-:Y:S01]  /*12960*/  FADD.FTZ R12, R7.reuse, R5 ;  /* 0x00000005070c7221 */ /* 0x044fe20000010000 */
[----:B------:R-:W-:Y:S01]  /*12970*/  F2FP.BF16.PACK_AB R17, R7, R8 ;  /* 0x000000080711723e */ /* 0x000fe200000010ff */
[----:B------:R-:W1:Y:S01]  /*12980*/  LDC.U8 R217, c[0x0][0x2d8] ;  /* 0x0000b600ffd97b82 */ /* 0x000e620000000000 */
[----:B----4-:R-:W-:-:S05]  /*12990*/  LOP3.LUT R0, R115, UR14, R196, 0x96, !PT ;  /* 0x0000000e73007c12 */ /* 0x010fca000f8e96c4 */
[----:B------:R-:W-:Y:S01]  /*129a0*/  IMAD.WIDE.U32 R24, R0, -0x2daee0ad, RZ ;  /* 0xd2511f5300187825 */ /* 0x000fe200078e00ff */
        /* <DEDUP_REMOVED lines=13> */
[----:B------:R-:W-:-:S05]  /*12a80*/  IMAD.WIDE.U32 R4, R0, -0x326172a9, RZ ;  /* 0xcd9e8d5700047825 */ /* 0x000fca00078e00ff */
[----:B------:R-:W-:-:S04]  /*12a90*/  LOP3.LUT R0, R5, UR15, R6, 0x96, !PT ;  /* 0x0000000f05007c12 */ /* 0x000fc8000f8e9606 */
[----:B------:R-:W-:-:S04]  /*12aa0*/  LOP3.LUT R2, R0, 0xff, RZ, 0xc0, !PT ;  /* 0x000000ff00027812 */ /* 0x000fc800078ec0ff */
[----:B-1----:R-:W-:Y:S02]  /*12ab0*/  ISETP.GE.U32.AND P6, PT, R217, R2, PT ;  /* 0x00000002d900720c */ /* 0x002fe40003fc6070 */
[----:B------:R-:W-:-:S04]  /*12ac0*/  LOP3.LUT R2, R0, 0xffff, RZ, 0xc0, !PT ;  /* 0x0000ffff00027812 */ /* 0x000fc800078ec0ff */
[----:B------:R-:W-:-:S04]  /*12ad0*/  SHF.R.U32.HI R2, RZ, 0x8, R2 ;  /* 0x00000008ff027819 */ /* 0x000fc80000011602 */
[----:B------:R-:W-:-:S04]  /*12ae0*/  LOP3.LUT R2, R2, 0xffff, RZ, 0xc0, !PT ;  /* 0x0000ffff02027812 */ /* 0x000fc800078ec0ff */
[----:B------:R-:W-:Y:S02]  /*12af0*/  ISETP.GE.U32.AND P5, PT, R217, R2, PT ;  /* 0x00000002d900720c */ /* 0x000fe40003fa6070 */
[----:B------:R-:W-:Y:S02]  /*12b00*/  SHF.R.U32.HI R9, RZ, 0x18, R0 ;  /* 0x00000018ff097819 */ /* 0x000fe40000011600 */
[----:B------:R-:W-:Y:S02]  /*12b10*/  LOP3.LUT R15, R7, UR7, R8, 0x96, !PT ;  /* 0x00000007070f7c12 */ /* 0x000fe4000f8e9608 */
[----:B------:R-:W1:Y:S01]  /*12b20*/  MUFU.EX2 R8, R136 ;  /* 0x0000008800087308 */ /* 0x000e620000000800 */
[----:B------:R-:W-:Y:S02]  /*12b30*/  PRMT R18, R84, 0x7632, R18 ;  /* 0x0000763254127816 */ /* 0x000fe40000000012 */
[----:B------:R-:W-:-:S05]  /*12b40*/  ISETP.GE.U32.AND P1, PT, R217, R9, PT ;  /* 0x00000009d900720c */ /* 0x000fca0003f26070 */
[----:B------:R-:W2:Y:S01]  /*12b50*/  MUFU.EX2 R7, R137 ;  /* 0x0000008900077308 */ /* 0x000ea20000000800 */
[----:B------:R-:W-:Y:S01]  /*12b60*/  PRMT R19, R84, 0x7610, R19 ;  /* 0x0000761054137816 */ /* 0x000fe20000000013 */
[----:B------:R-:W-:-:S06]  /*12b70*/  @!P5 HFMA2.BF16_V2 R65, -RZ.H0_H0, RZ.H0_H0, -R18.H0_H0 ;  /* 0x200000ffff41d231 */ /* 0x000fcc0000340912 */
[----:B------:R2:W3:Y:S01]  /*12b80*/  MUFU.EX2 R9, R27 ;  /* 0x0000001b00097308 */ /* 0x0004e20000000800 */
[----:B------:R-:W-:Y:S02]  /*12b90*/  PRMT R84, R19, 0x5410, R18 ;  /* 0x0000541013547816 */ /* 0x000fe40000000012 */
[----:B------:R-:W-:Y:S02]  /*12ba0*/  @!P5 PRMT R18, R65, 0x5410, RZ ;  /* 0x000054104112d816 */ /* 0x000fe400000000ff */
[----:B------:R-:W-:-:S03]  /*12bb0*/  SHF.R.U32.HI R0, RZ, 0x10, R0 ;  /* 0x00000010ff007819 */ /* 0x000fc60000011600 */
[----:B------:R-:W4:Y:S01]  /*12bc0*/  MUFU.EX2 R6, R177 ;  /* 0x000000b100067308 */ /* 0x000f220000000800 */
[----:B------:R-:W4:Y:S01]  /*12bd0*/  LDC.U8 R65, c[0x0][0x2d8] ;  /* 0x0000b600ff417b82 */ /* 0x000f220000000000 */
[----:B------:R-:W-:Y:S01]  /*12be0*/  LOP3.LUT R0, R0, 0xff, RZ, 0xc0, !PT ;  /* 0x000000ff00007812 */ /* 0x000fe200078ec0ff */
[----:B-1----:R-:W-:-:S05]  /*12bf0*/  FADD.FTZ R11, R8, R12 ;  /* 0x0000000c080b7221 */ /* 0x002fca0000010000 */
[----:B------:R-:W1:Y:S01]  /*12c00*/  MUFU.EX2 R2, R176 ;  /* 0x000000b000027308 */ /* 0x000e620000000800 */
[----:B--2---:R-:W-:Y:S02]  /*12c10*/  F2FP.BF16.PACK_AB R27, R7, R8 ;  /* 0x00000008071b723e */ /* 0x004fe400000010ff */
[----:B------:R-:W-:Y:S01]  /*12c20*/  FSEL R8, R235, RZ, P4 ;  /* 0x000000ffeb087208 */ /* 0x000fe20002000000 */
[----:B------:R-:W-:Y:S01]  /*12c30*/  FADD.FTZ R11, R7, R11 ;  /* 0x0000000b070b7221 */ /* 0x000fe20000010000 */
[----:B------:R-:W-:Y:S02]  /*12c40*/  ISETP.GE.U32.AND P4, PT, R217, R0, PT ;  /* 0x00000000d900720c */ /* 0x000fe40003f86070 */
[----:B---3--:R-:W-:Y:S01]  /*12c50*/  F2FP.BF16.PACK_AB R0, R9, R34 ;  /* 0x000000220900723e */ /* 0x008fe200000010ff */
[----:B----4-:R-:W-:-:S03]  /*12c60*/  FADD.FTZ R7, R6, R11 ;  /* 0x0000000b06077221 */ /* 0x010fc60000010000 */
[C---:B------:R-:W-:Y:S02]  /*12c70*/  PRMT R22, R0.reuse, 0x7632, R22 ;  /* 0x0000763200167816 */ /* 0x040fe40000000016 */
[----:B------:R-:W-:Y:S01]  /*12c80*/  PRMT R23, R0, 0x7610, R23 ;  /* 0x0000761000177816 */ /* 0x000fe20000000017 */
[----:B------:R-:W-:Y:S02]  /*12c90*/  FADD.FTZ R0, R134, -R8 ;  /* 0x8000000886007221 */ /* 0x000fe40000010000 */
[----:B------:R-:W-:Y:S01]  /*12ca0*/  IMAD.MOV.U32 R192, RZ, RZ, R242 ;  /* 0x000000ffffc07224 */ /* 0x000fe200078e00f2 */
[C---:B-1----:R-:W-:Y:S01]  /*12cb0*/  F2FP.BF16.PACK_AB R36, R2.reuse, R6 ;  /* 0x000000060224723e */ /* 0x042fe200000010ff */
[----:B------:R-:W-:Y:S01]  /*12cc0*/  FADD.FTZ R242, R2, R7 ;  /* 0x0000000702f27221 */ /* 0x000fe20000010000 */
[----:B------:R-:W-:Y:S01]  /*12cd0*/  @!P6 HFMA2.BF16_V2 R64, -RZ.H0_H0, RZ.H0_H0, -R19.H0_H0 ;  /* 0x200000ffff40e231 */ /* 0x000fe20000340913 */
[----:B------:R-:W-:Y:S01]  /*12ce0*/  FMUL.FTZ R2, R0, c[0x0][0x23c] ;  /* 0x00008f0000027a20 */ /* 0x000fe20000410000 */
[----:B------:R-:W-:-:S03]  /*12cf0*/  LOP3.LUT R0, R4, 0xff, RZ, 0xc0, !PT ;  /* 0x000000ff04007812 */ /* 0x000fc600078ec0ff */
[----:B------:R-:W-:Y:S02]  /*12d00*/  @!P6 PRMT R19, R64, 0x5410, RZ ;  /* 0x000054104013e816 */ /* 0x000fe400000000ff */
[----:B------:R-:W-:Y:S02]  /*12d10*/  ISETP.GE.U32.AND P6, PT, R65, R0, PT ;  /* 0x000000004100720c */ /* 0x000fe40003fc6070 */
[----:B------:R1:W2:Y:S01]  /*12d20*/  MUFU.EX2 R0, R2 ;  /* 0x0000000200007308 */ /* 0x0002a20000000800 */
[----:B------:R-:W-:Y:S01]  /*12d30*/  IMAD.MOV.U32 R194, RZ, RZ, R117 ;  /* 0x000000ffffc27224 */ /* 0x000fe200078e0075 */
[----:B------:R-:W-:-:S06]  /*12d40*/  LOP3.LUT R5, R4, 0xffff, RZ, 0xc0, !PT ;  /* 0x0000ffff04057812 */ /* 0x000fcc00078ec0ff */
[----:B------:R-:W3:Y:S01]  /*12d50*/  MUFU.EX2 R26, R13 ;  /* 0x0000000d001a7308 */ /* 0x000ee20000000800 */
[----:B------:R-:W-:Y:S02]  /*12d60*/  IMAD.MOV.U32 R16, RZ, RZ, R131 ;  /* 0x000000ffff107224 */ /* 0x000fe400078e0083 */
[----:B------:R-:W-:Y:S02]  /*12d70*/  IMAD.MOV.U32 R186, RZ, RZ, R103 ;  /* 0x000000ffffba7224 */ /* 0x000fe400078e0067 */
[----:B------:R-:W-:Y:S02]  /*12d80*/  IMAD.MOV.U32 R131, RZ, RZ, R151 ;  /* 0x000000ffff837224 */ /* 0x000fe400078e0097 */
[----:B------:R-:W-:Y:S01]  /*12d90*/  IMAD.MOV.U32 R103, RZ, RZ, R150 ;  /* 0x000000ffff677224 */ /* 0x000fe200078e0096 */
[----:B-1----:R-:W-:Y:S01]  /*12da0*/  SHF.R.U32.HI R2, RZ, 0x10, R4 ;  /* 0x00000010ff027819 */ /* 0x002fe20000011604 */
[----:B--2---:R-:W-:Y:S01]  /*12db0*/  FMUL.FTZ R217, R77, R0 ;  /* 0x000000004dd97220 */ /* 0x004fe20000410000 */
[----:B------:R-:W-:Y:S01]  /*12dc0*/  @!P4 HFMA2.BF16_V2 R55, -RZ.H0_H0, RZ.H0_H0, -R23.H0_H0 ;  /* 0x200000ffff37c231 */ /* 0x000fe20000340917 */
[----:B------:R-:W-:Y:S01]  /*12dd0*/  IMAD.MOV.U32 R77, RZ, RZ, R194 ;  /* 0x000000ffff4d7224 */ /* 0x000fe200078e00c2 */
[----:B------:R-:W-:Y:S01]  /*12de0*/  SHF.R.U32.HI R5, RZ, 0x8, R5 ;  /* 0x00000008ff057819 */ /* 0x000fe20000011605 */
[----:B------:R-:W-:Y:S01]  /*12df0*/  IMAD.MOV.U32 R194, RZ, RZ, R192 ;  /* 0x000000ffffc27224 */ /* 0x000fe200078e00c0 */
[----:B------:R-:W-:Y:S01]  /*12e00*/  @!P1 HFMA2.BF16_V2 R53, -RZ.H0_H0, RZ.H0_H0, -R22.H0_H0 ;  /* 0x200000ffff359231 */ /* 0x000fe20000340916 */
[----:B------:R-:W-:Y:S01]  /*12e10*/  IMAD.MOV.U32 R192, RZ, RZ, R131 ;  /* 0x000000ffffc07224 */ /* 0x000fe200078e0083 */
[----:B------:R-:W-:Y:S01]  /*12e20*/  SHF.R.U32.HI R6, RZ, 0x18, R4 ;  /* 0x00000018ff067819 */ /* 0x000fe20000011604 */
[----:B------:R-:W-:Y:S01]  /*12e30*/  IMAD.MOV.U32 R131, RZ, RZ, R103 ;  /* 0x000000ffff837224 */ /* 0x000fe200078e0067 */
[----:B------:R-:W-:Y:S01]  /*12e40*/  LOP3.LUT R4, R2, 0xff, RZ, 0xc0, !PT ;  /* 0x000000ff02047812 */ /* 0x000fe200078ec0ff */
[----:B------:R-:W-:Y:S01]  /*12e50*/  IMAD.MOV.U32 R103, RZ, RZ, R219 ;  /* 0x000000ffff677224 */ /* 0x000fe200078e00db */
[----:B------:R-:W-:Y:S01]  /*12e60*/  PRMT R64, R23, 0x5410, R22 ;  /* 0x0000541017407816 */ /* 0x000fe20000000016 */
[----:B------:R-:W-:Y:S01]  /*12e70*/  IMAD.MOV.U32 R14, RZ, RZ, R116 ;  /* 0x000000ffff0e7224 */ /* 0x000fe200078e0074 */
[----:B------:R-:W-:Y:S01]  /*12e80*/  LOP3.LUT R2, R5, 0xffff, RZ, 0xc0, !PT ;  /* 0x0000ffff05027812 */ /* 0x000fe200078ec0ff */
[----:B------:R-:W-:Y:S01]  /*12e90*/  FMUL.FTZ R219, R79, R3 ;  /* 0x000000034fdb7220 */ /* 0x000fe20000410000 */
[----:B------:R-:W-:Y:S01]  /*12ea0*/  @!P4 PRMT R23, R55, 0x5410, RZ ;  /* 0x000054103717c816 */ /* 0x000fe200000000ff */
[----:B------:R-:W-:Y:S01]  /*12eb0*/  IMAD.MOV.U32 R79, RZ, RZ, R226 ;  /* 0x000000ffff4f7224 */ /* 0x000fe200078e00e2 */
[----:B------:R-:W-:Y:S01]  /*12ec0*/  ISETP.GE.U32.AND P4, PT, R65, R6, PT ;  /* 0x000000064100720c */ /* 0x000fe20003f86070 */
[----:B------:R-:W-:Y:S01]  /*12ed0*/  IMAD.MOV.U32 R195, RZ, RZ, R130 ;  /* 0x000000ffffc37224 */ /* 0x000fe200078e0082 */
[----:B------:R-:W-:Y:S01]  /*12ee0*/  @!P1 PRMT R22, R53, 0x5410, RZ ;  /* 0x0000541035169816 */ /* 0x000fe200000000ff */
[----:B---3--:R-:W-:-:S02]  /*12ef0*/  FFMA.FTZ R34, R230, R0, R26 ;  /* 0x00000000e6227223 */ /* 0x008fc4000001001a */
[----:B------:R-:W-:Y:S01]  /*12f00*/  FMUL.FTZ R226, R94, R3 ;  /* 0x000000035ee27220 */ /* 0x000fe20000410000 */
        /* <DEDUP_REMOVED lines=39> */
[----:B------:R-:W-:Y:S01]  /*13180*/  MUFU.EX2 R13, R81 ;  /* 0x00000051000d7308 */ /* 0x000fe20000000800 */
[----:B------:R-:W-:Y:S02]  /*13190*/  IMAD.MOV.U32 R76, RZ, RZ, R14 ;  /* 0x000000ffff4c7224 */ /* 0x000fe400078e000e */
[----:B------:R-:W-:-:S05]  /*131a0*/  IMAD.WIDE.U32 R2, R15, -0x2daee0ad, RZ ;  /* 0xd2511f530f027825 */ /* 0x000fca00078e00ff */
[----:B------:R-:W1:Y:S01]  /*131b0*/  MUFU.EX2 R14, R80 ;  /* 0x00000050000e7308 */ /* 0x000e620000000800 */
        /* <DEDUP_REMOVED lines=36> */
[----:B------:R-:W-:Y:S01]  /*13400*/  LOP3.LUT R0, R3, UR16, R10, 0x96, !PT ;  /* 0x0000001003007c12 */ /* 0x000fe2000f8e960a */
[----:B------:R-:W-:Y:S01]  /*13410*/  @!P6 HFMA2.BF16_V2 R35, -RZ.H0_H0, RZ.H0_H0, -R17.H0_H0 ;  /* 0x200000ffff23e231 */ /* 0x000fe20000340911 */
[----:B------:R-:W-:-:S02]  /*13420*/  PRMT R185, R17, 0x7632, R185 ;  /* 0x0000763211b97816 */ /* 0x000fc400000000b9 */
[----:B------:R-:W-:Y:S01]  /*13430*/  ISETP.GE.U32.AND P5, PT, R65, R4, PT ;  /* 0x000000044100720c */ /* 0x000fe20003fa6070 */
[----:B------:R-:W-:Y:S01]  /*13440*/  IMAD.MOV.U32 R75, RZ, RZ, R53 ;  /* 0x000000ffff4b7224 */ /* 0x000fe200078e0035 */
[----:B------:R-:W-:Y:S01]  /*13450*/  LOP3.LUT R4, R0, 0xff, RZ, 0xc0, !PT ;  /* 0x000000ff00047812 */ /* 0x000fe200078ec0ff */
[----:B------:R-:W-:Y:S01]  /*13460*/  @!P1 HFMA2.BF16_V2 R37, -RZ.H0_H0, RZ.H0_H0, -R185.H0_H0 ;  /* 0x200000ffff259231 */ /* 0x000fe200003409b9 */
[----:B------:R-:W-:Y:S02]  /*13470*/  PRMT R53, R17, 0x5410, R185 ;  /* 0x0000541011357816 */ /* 0x000fe400000000b9 */
[----:B------:R-:W-:Y:S02]  /*13480*/  @!P6 PRMT R17, R35, 0x5410, RZ ;  /* 0x000054102311e816 */ /* 0x000fe400000000ff */
[----:B------:R-:W-:Y:S02]  /*13490*/  ISETP.GE.U32.AND P6, PT, R65, R4, PT ;  /* 0x000000044100720c */ /* 0x000fe40003fc6070 */
[----:B------:R-:W-:Y:S01]  /*134a0*/  SHF.R.U32.HI R4, RZ, 0x18, R0 ;  /* 0x00000018ff047819 */ /* 0x000fe20000011600 */
[----:B------:R-:W-:Y:S01]  /*134b0*/  IMAD.MOV.U32 R95, RZ, RZ, R16 ;  /* 0x000000ffff5f7224 */ /* 0x000fe200078e0010 */
[----:B-1----:R-:W-:Y:S01]  /*134c0*/  F2FP.BF16.PACK_AB R5, R14, R13 ;  /* 0x0000000d0e05723e */ /* 0x002fe200000010ff */
[----:B------:R-:W-:Y:S01]  /*134d0*/  MUFU.EX2 R15, R85 ;  /* 0x00000055000f7308 */ /* 0x000fe20000000800 */
[----:B------:R-:W-:-:S02]  /*134e0*/  @!P1 PRMT R185, R37, 0x5410, RZ ;  /* 0x0000541025b99816 */ /* 0x000fc400000000ff */
[----:B------:R-:W-:Y:S02]  /*134f0*/  ISETP.GE.U32.AND P1, PT, R65, R4, PT ;  /* 0x000000044100720c */ /* 0x000fe40003f26070 */
[----:B------:R-:W-:-:S03]  /*13500*/  SHF.R.U32.HI R4, RZ, 0x10, R0 ;  /* 0x00000010ff047819 */ /* 0x000fc60000011600 */
[----:B------:R-:W1:Y:S01]  /*13510*/  MUFU.EX2 R16, R96 ;  /* 0x0000006000107308 */ /* 0x000e620000000800 */
[----:B------:R-:W-:Y:S02]  /*13520*/  LOP3.LUT R0, R0, 0xffff, RZ, 0xc0, !PT ;  /* 0x0000ffff00007812 */ /* 0x000fe400078ec0ff */
[C---:B------:R-:W-:Y:S02]  /*13530*/  PRMT R183, R5.reuse, 0x7610, R183 ;  /* 0x0000761005b77816 */ /* 0x040fe400000000b7 */
[----:B------:R-:W-:Y:S02]  /*13540*/  SHF.R.U32.HI R0, RZ, 0x8, R0 ;  /* 0x00000008ff007819 */ /* 0x000fe40000011600 */
[----:B------:R-:W-:Y:S01]  /*13550*/  PRMT R184, R5, 0x7632, R184 ;  /* 0x0000763205b87816 */ /* 0x000fe200000000b8 */
[----:B------:R-:W-:Y:S01]  /*13560*/  @!P5 HFMA2.BF16_V2 R39, -RZ.H0_H0, RZ.H0_H0, -R183.H0_H0 ;  /* 0x200000ffff27d231 */ /* 0x000fe200003409b7 */
[----:B------:R-:W-:Y:S02]  /*13570*/  LOP3.LUT R0, R0, 0xffff, RZ, 0xc0, !PT ;  /* 0x0000ffff00007812 */ /* 0x000fe400078ec0ff */
[----:B------:R-:W-:-:S02]  /*13580*/  PRMT R47, R183, 0x5410, R184 ;  /* 0x00005410b72f7816 */ /* 0x000fc400000000b8 */
[----:B------:R-:W-:Y:S02]  /*13590*/  @!P5 PRMT R183, R39, 0x5410, RZ ;  /* 0x0000541027b7d816 */ /* 0x000fe400000000ff */
[----:B------:R-:W-:Y:S02]  /*135a0*/  ISETP.GE.U32.AND P5, PT, R65, R0, PT ;  /* 0x000000004100720c */ /* 0x000fe40003fa6070 */
[----:B-1----:R-:W-:Y:S02]  /*135b0*/  F2FP.BF16.PACK_AB R0, R16, R15 ;  /* 0x0000000f1000723e */ /* 0x002fe400000010ff */
[C---:B------:R-:W-:Y:S01]  /*135c0*/  PRMT R182, R27.reuse, 0x7610, R182 ;  /* 0x000076101bb67816 */ /* 0x040fe200000000b6 */
[----:B------:R-:W-:Y:S01]  /*135d0*/  @!P4 HFMA2.BF16_V2 R38, -RZ.H0_H0, RZ.H0_H0, -R184.H0_H0 ;  /* 0x200000ffff26c231 */ /* 0x000fe200003409b8 */
[----:B------:R-:W-:Y:S02]  /*135e0*/  PRMT R179, R0, 0x7632, R179 ;  /* 0x0000763200b37816 */ /* 0x000fe400000000b3 */
[----:B------:R-:W-:Y:S01]  /*135f0*/  LOP3.LUT R4, R4, 0xff, RZ, 0xc0, !PT ;  /* 0x000000ff04047812 */ /* 0x000fe200078ec0ff */
[----:B------:R-:W-:Y:S01]  /*13600*/  @!P6 HFMA2.BF16_V2 R43, -RZ.H0_H0, RZ.H0_H0, -R182.H0_H0 ;  /* 0x200000ffff2be231 */ /* 0x000fe200003409b6 */
[----:B------:R-:W-:Y:S01]  /*13610*/  PRMT R181, R27, 0x7632, R181 ;  /* 0x000076321bb57816 */ /* 0x000fe200000000b5 */
[----:B------:R-:W-:Y:S01]  /*13620*/  IMAD.MOV.U32 R92, RZ, RZ, R12 ;  /* 0x000000ffff5c7224 */ /* 0x000fe200078e000c */
[----:B------:R-:W-:Y:S01]  /*13630*/  @!P4 PRMT R184, R38, 0x5410, RZ ;  /* 0x0000541026b8c816 */ /* 0x000fe200000000ff */
[----:B------:R-:W-:Y:S01]  /*13640*/  @!P1 HFMA2.BF16_V2 R41, -RZ.H0_H0, RZ.H0_H0, -R179.H0_H0 ;  /* 0x200000ffff299231 */ /* 0x000fe200003409b3 */
[----:B------:R-:W-:Y:S01]  /*13650*/  PRMT R180, R0, 0x7610, R180 ;  /* 0x0000761000b47816 */ /* 0x000fe200000000b4 */
[----:B------:R-:W-:Y:S01]  /*13660*/  IMAD.MOV.U32 R81, RZ, RZ, R8 ;  /* 0x000000ffff517224 */ /* 0x000fe200078e0008 */
[----:B------:R-:W-:Y:S01]  /*13670*/  ISETP.GE.U32.AND P4, PT, R65, R4, PT ;  /* 0x000000044100720c */ /* 0x000fe20003f86070 */
[----:B------:R-:W-:Y:S01]  /*13680*/  FADD.FTZ R12, R9, R54 ;  /* 0x00000036090c7221 */ /* 0x000fe20000010000 */
[----:B------:R-:W-:-:S02]  /*13690*/  LOP3.LUT R0, R115, UR14, R246, 0x96, !PT ;  /* 0x0000000e73007c12 */ /* 0x000fc4000f8e96f6 */
[----:B------:R-:W-:Y:S02]  /*136a0*/  PRMT R44, R182, 0x5410, R181 ;  /* 0x00005410b62c7816 */ /* 0x000fe400000000b5 */
[C---:B------:R-:W-:Y:S02]  /*136b0*/  LOP3.LUT R4, R2.reuse, 0xff, RZ, 0xc0, !PT ;  /* 0x000000ff02047812 */ /* 0x040fe400078ec0ff */
[----:B------:R-:W-:Y:S02]  /*136c0*/  LOP3.LUT R10, R2, 0xffff, RZ, 0xc0, !PT ;  /* 0x0000ffff020a7812 */ /* 0x000fe400078ec0ff */
[--C-:B------:R-:W-:Y:S02]  /*136d0*/  SHF.R.U32.HI R9, RZ, 0x10, R2.reuse ;  /* 0x00000010ff097819 */ /* 0x100fe40000011602 */
[----:B------:R-:W-:Y:S02]  /*136e0*/  SHF.R.U32.HI R8, RZ, 0x18, R2 ;  /* 0x00000018ff087819 */ /* 0x000fe40000011602 */
[----:B------:R-:W-:-:S02]  /*136f0*/  @!P6 PRMT R182, R43, 0x5410, RZ ;  /* 0x000054102bb6e816 */ /* 0x000fc400000000ff */
[----:B------:R-:W-:Y:S02]  /*13700*/  LOP3.LUT R2, R241, UR13, R114, 0x96, !PT ;  /* 0x0000000df1027c12 */ /* 0x000fe4000f8e9672 */
[----:B------:R-:W-:Y:S02]  /*13710*/  PRMT R43, R180, 0x5410, R179 ;  /* 0x00005410b42b7816 */ /* 0x000fe400000000b3 */
[----:B------:R-:W-:Y:S02]  /*13720*/  @!P1 PRMT R179, R41, 0x5410, RZ ;  /* 0x0000541029b39816 */ /* 0x000fe400000000ff */
[----:B------:R-:W-:Y:S01]  /*13730*/  ISETP.GE.U32.AND P1, PT, R65, R4, PT ;  /* 0x000000044100720c */ /* 0x000fe20003f26070 */
[----:B------:R-:W-:-:S04]  /*13740*/  IMAD.WIDE.U32 R4, R0, -0x2daee0ad, RZ ;  /* 0xd2511f5300047825 */ /* 0x000fc800078e00ff */
[----:B------:R-:W-:Y:S01]  /*13750*/  IMAD.WIDE.U32 R2, R2, -0x2daee0ad, RZ ;  /* 0xd2511f5302027825 */ /* 0x000fe200078e00ff */
[----:B------:R-:W-:-:S04]  /*13760*/  LOP3.LUT R0, R5, UR12, R248, 0x96, !PT ;  /* 0x0000000c05007c12 */ /* 0x000fc8000f8e96f8 */
[----:B------:R-:W-:Y:S01]  /*13770*/  LOP3.LUT R3, R3, UR10, R4, 0x96, !PT ;  /* 0x0000000a03037c12 */ /* 0x000fe2000f8e9604 */
[----:B------:R-:W-:Y:S02]  /*13780*/  IMAD.MOV.U32 R78, RZ, RZ, R6 ;  /* 0x000000ffff4e7224 */ /* 0x000fe400078e0006 */
[----:B------:R-:W-:Y:S02]  /*13790*/  IMAD.MOV.U32 R93, RZ, RZ, R7 ;  /* 0x000000ffff5d7224 */ /* 0x000fe400078e0007 */
[----:B------:R-:W-:-:S04]  /*137a0*/  IMAD.WIDE.U32 R6, R0, -0x326172a9, RZ ;  /* 0xcd9e8d5700067825 */ /* 0x000fc800078e00ff */
[----:B------:R-:W-:Y:S01]  /*137b0*/  IMAD.WIDE.U32 R4, R3, -0x326172a9, RZ ;  /* 0xcd9e8d5703047825 */ /* 0x000fe200078e00ff */
[----:B------:R-:W-:Y:S02]  /*137c0*/  LOP3.LUT R7, R7, UR11, R240, 0x96, !PT ;  /* 0x0000000b07077c12 */ /* 0x000fe4000f8e96f0 */
[----:B------:R-:W-:Y:S02]  /*137d0*/  LOP3.LUT R3, R9, 0xff, RZ, 0xc0, !PT ;  /* 0x000000ff09037812 */ /* 0x000fe400078ec0ff */
[----:B------:R-:W-:Y:S01]  /*137e0*/  LOP3.LUT R5, R5, UR9, R6, 0x96, !PT ;  /* 0x0000000905057c12 */ /* 0x000fe2000f8e9606 */
[----:B------:R-:W-:Y:S01]  /*137f0*/  IMAD.WIDE.U32 R6, R7, -0x2daee0ad, RZ ;  /* 0xd2511f5307067825 */ /* 0x000fe200078e00ff */
[----:B------:R-:W-:Y:S02]  /*13800*/  ISETP.GE.U32.AND P6, PT, R65, R3, PT ;  /* 0x000000034100720c */ /* 0x000fe40003fc6070 */
[----:B------:R-:W-:Y:S01]  /*13810*/  SHF.R.U32.HI R3, RZ, 0x8, R10 ;  /* 0x00000008ff037819 */ /* 0x000fe2000001160a */
[----:B------:R-:W-:Y:S01]  /*13820*/  IMAD.WIDE.U32 R10, R5, -0x2daee0ad, RZ ;  /* 0xd2511f53050a7825 */ /* 0x000fe200078e00ff */
[----:B------:R-:W1:Y:S02]  /*13830*/  MUFU.EX2 R0, R48 ;  /* 0x0000003000007308 */ /* 0x000e640000000800 */
[----:B------:R-:W-:-:S02]  /*13840*/  LOP3.LUT R5, R3, 0xffff, RZ, 0xc0, !PT ;  /* 0x0000ffff03057812 */ /* 0x000fc400078ec0ff */
[----:B------:R-:W-:Y:S02]  /*13850*/  LOP3.LUT R3, R7, UR8, R2, 0x96, !PT ;  /* 0x0000000807037c12 */ /* 0x000fe4000f8e9602 */
[----:B------:R-:W-:Y:S01]  /*13860*/  LOP3.LUT R2, R11, UR6, R6, 0x96, !PT ;  /* 0x000000060b027c12 */ /* 0x000fe2000f8e9606 */
[----:B------:R-:W-:Y:S02]  /*13870*/  @!P4 HFMA2.BF16_V2 R42, -RZ.H0_H0, RZ.H0_H0, -R180.H0_H0 ;  /* 0x200000ffff2ac231 */ /* 0x000fe400003409b4 */
[----:B------:R-:W-:Y:S01]  /*13880*/  IMAD.WIDE.U32 R6, R3, -0x326172a9, RZ ;  /* 0xcd9e8d5703067825 */ /* 0x000fe200078e00ff */
[----:B------:R-:W-:-:S03]  /*13890*/  @!P5 HFMA2.BF16_V2 R40, -RZ.H0_H0, RZ.H0_H0, -R181.H0_H0 ;  /* 0x200000ffff28d231 */ /* 0x000fc600003409b5 */
[----:B------:R-:W-:Y:S01]  /*138a0*/  IMAD.WIDE.U32 R2, R2, -0x326172a9, RZ ;  /* 0xcd9e8d5702027825 */ /* 0x000fe200078e00ff */
[----:B------:R-:W-:Y:S02]  /*138b0*/  @!P4 PRMT R180, R42, 0x5410, RZ ;  /* 0x000054102ab4c816 */ /* 0x000fe400000000ff */
[----:B------:R-:W-:Y:S02]  /*138c0*/  LOP3.LUT R7, R7, UR7, R4, 0x96, !PT ;  /* 0x0000000707077c12 */ /* 0x000fe4000f8e9604 */
[----:B------:R-:W-:Y:S02]  /*138d0*/  ISETP.GE.U32.AND P4, PT, R65, R5, PT ;  /* 0x000000054100720c */ /* 0x000fe40003f86070 */
[----:B------:R-:W-:Y:S02]  /*138e0*/  LOP3.LUT R4, R3, UR15, R6, 0x96, !PT ;  /* 0x0000000f03047c12 */ /* 0x000fe4000f8e9606 */
[----:B------:R-:W-:Y:S02]  /*138f0*/  @!P5 PRMT R181, R40, 0x5410, RZ ;  /* 0x0000541028b5d816 */ /* 0x000fe400000000ff */
[----:B------:R-:W-:Y:S01]  /*13900*/  ISETP.GE.U32.AND P5, PT, R65, R8, PT ;  /* 0x000000084100720c */ /* 0x000fe20003fa6070 */
[C---:B-1----:R-:W-:Y:S01]  /*13910*/  FADD.FTZ R8, R0.reuse, R34 ;  /* 0x0000002200087221 */ /* 0x042fe20000010000 */
[----:B------:R-:W-:Y:S01]  /*13920*/  F2FP.BF16.PACK_AB R5, R0, R26 ;  /* 0x0000001a0005723e */ /* 0x000fe200000010ff */
[----:B------:R-:W-:Y:S01]  /*13930*/  IMAD.MOV.U32 R80, RZ, RZ, R243 ;  /* 0x000000ffff507224 */ /* 0x000fe200078e00f3 */
[----:B------:R-:W-:Y:S01]  /*13940*/  LOP3.LUT R0, R4, 0xffff, RZ, 0xc0, !PT ;  /* 0x0000ffff04007812 */ /* 0x000fe200078ec0ff */
[----:B------:R-:W-:Y:S01]  /*13950*/  IMAD.MOV.U32 R247, RZ, RZ, R239 ;  /* 0x000000fffff77224 */ /* 0x000fe200078e00ef */
[C---:B------:R-:W-:Y:S01]  /*13960*/  PRMT R178, R36.reuse, 0x7610, R178 ;  /* 0x0000761024b27816 */ /* 0x040fe200000000b2 */
[----:B------:R-:W-:Y:S01]  /*13970*/  MUFU.EX2 R243, R112 ;  /* 0x0000007000f37308 */ /* 0x000fe20000000800 */
[----:B------:R-:W-:-:S02]  /*13980*/  PRMT R177, R36, 0x7632, R177 ;  /* 0x0000763224b17816 */ /* 0x000fc400000000b1 */
[----:B------:R-:W-:Y:S01]  /*13990*/  SHF.R.U32.HI R0, RZ, 0x8, R0 ;  /* 0x00000008ff007819 */ /* 0x000fe20000011600 */
[----:B------:R-:W-:-:S04]  /*139a0*/  @!P1 HFMA2.BF16_V2 R46, -RZ.H0_H0, RZ.H0_H0, -R178.H0_H0 ;  /* 0x200000ffff2e9231 */ /* 0x000fc800003409b2 */
[----:B------:R-:W1:Y:S01]  /*139b0*/  MUFU.EX2 R239, R113 ;  /* 0x0000007100ef7308 */ /* 0x000e620000000800 */
[----:B------:R-:W-:Y:S01]  /*139c0*/  LOP3.LUT R0, R0, 0xffff, RZ, 0xc0, !PT ;  /* 0x0000ffff00007812 */ /* 0x000fe200078ec0ff */
[----:B------:R-:W-:Y:S01]  /*139d0*/  @!P4 HFMA2.BF16_V2 R45, -RZ.H0_H0, RZ.H0_H0, -R177.H0_H0 ;  /* 0x200000ffff2dc231 */ /* 0x000fe200003409b1 */
[----:B------:R-:W-:Y:S02]  /*139e0*/  PRMT R37, R178, 0x5410, R177 ;  /* 0x00005410b2257816 */ /* 0x000fe400000000b1 */
[----:B------:R-:W-:Y:S02]  /*139f0*/  @!P1 PRMT R178, R46, 0x5410, RZ ;  /* 0x000054102eb29816 */ /* 0x000fe400000000ff */
[----:B------:R-:W-:Y:S02]  /*13a00*/  ISETP.GE.U32.AND P1, PT, R65, R0, PT ;  /* 0x000000004100720c */ /* 0x000fe40003f26070 */
[----:B------:R-:W-:Y:S02]  /*13a10*/  LOP3.LUT R0, R4, 0xff, RZ, 0xc0, !PT ;  /* 0x000000ff04007812 */ /* 0x000fe400078ec0ff */
[----:B------:R-:W-:-:S02]  /*13a20*/  @!P4 PRMT R177, R45, 0x5410, RZ ;  /* 0x000054102db1c816 */ /* 0x000fc400000000ff */
[----:B------:R-:W2:Y:S01]  /*13a30*/  LDL R45, [R1+0x9c] ;  /* 0x00009c00012d7983 */ /* 0x000ea20000100800 */
[----:B------:R-:W-:Y:S02]  /*13a40*/  ISETP.GE.U32.AND P4, PT, R65, R0, PT ;  /* 0x000000004100720c */ /* 0x000fe40003f86070 */
[----:B-1----:R-:W-:-:S04]  /*13a50*/  F2FP.BF16.PACK_AB R0, R239, R243 ;  /* 0x000000f3ef00723e */ /* 0x002fc800000010ff */
[C---:B------:R-:W-:Y:S02]  /*13a60*/  PRMT R176, R0.reuse, 0x7610, R176 ;  /* 0x0000761000b07816 */ /* 0x040fe400000000b0 */
[----:B------:R-:W-:Y:S02]  /*13a70*/  PRMT R139, R0, 0x7632, R139 ;  /* 0x00007632008b7816 */ /* 0x000fe4000000008b */
[----:B------:R1:W-:Y:S02]  /*13a80*/  MUFU.EX2 R0, R66 ;  /* 0x0000004200007308 */ /* 0x0003e40000000800 */
[----:B-1----:R-:W3:Y:S01]  /*13a90*/  LDL R66, [R1+0xa8] ;  /* 0x0000a80001427983 */ /* 0x002ee20000100800 */
[--C-:B------:R-:W-:Y:S01]  /*13aa0*/  FADD.FTZ R9, R13, R12.reuse ;  /* 0x0000000c0d097221 */ /* 0x100fe20000010000 */
[C---:B------:R-:W-:Y:S02]  /*13ab0*/  PRMT R13, R5.reuse, 0x7632, R13 ;  /* 0x00007632050d7816 */ /* 0x040fe4000000000d */
[----:B------:R-:W-:-:S03]  /*13ac0*/  PRMT R12, R5, 0x7610, R12 ;  /* 0x00007610050c7816 */ /* 0x000fc6000000000c */
[----:B------:R-:W-:Y:S01]  /*13ad0*/  @!P1 HFMA2.BF16_V2 R51, -RZ.H0_H0, RZ.H0_H0, -R13.H0_H0 ;  /* 0x200000ffff339231 */ /* 0x000fe2000034090d */
[----:B------:R-:W-:Y:S02]  /*13ae0*/  LOP3.LUT R5, R2, 0xff, RZ, 0xc0, !PT ;  /* 0x000000ff02057812 */ /* 0x000fe400078ec0ff */
[----:B------:R-:W-:Y:S01]  /*13af0*/  PRMT R41, R12, 0x5410, R13 ;  /* 0x000054100c297816 */ /* 0x000fe2000000000d */
[----:B------:R-:W-:Y:S01]  /*13b00*/  @!P5 HFMA2.BF16_V2 R49, -RZ.H0_H0, RZ.H0_H0, -R139.H0_H0 ;  /* 0x200000ffff31d231 */ /* 0x000fe2000034098b */
[----:B------:R-:W-:Y:S02]  /*13b10*/  @!P1 PRMT R13, R51, 0x5410, RZ ;  /* 0x00005410330d9816 */ /* 0x000fe400000000ff */
[----:B------:R-:W-:Y:S02]  /*13b20*/  ISETP.GE.U32.AND P1, PT, R65, R5, PT ;  /* 0x000000054100720c */ /* 0x000fe40003f26070 */
[----:B------:R-:W-:Y:S02]  /*13b30*/  LOP3.LUT R3, R2, 0xffff, RZ, 0xc0, !PT ;  /* 0x0000ffff02037812 */ /* 0x000fe400078ec0ff */
[----:B------:R-:W-:-:S02]  /*13b40*/  SHF.R.U32.HI R5, RZ, 0x10, R2 ;  /* 0x00000010ff057819 */ /* 0x000fc40000011602 */
[----:B------:R-:W-:Y:S01]  /*13b50*/  SHF.R.U32.HI R2, RZ, 0x18, R2 ;  /* 0x00000018ff027819 */ /* 0x000fe20000011602 */
[----:B------:R-:W1:Y:S01]  /*13b60*/  MUFU.EX2 R6, R69 ;  /* 0x0000004500067308 */ /* 0x000e620000000800 */
[----:B------:R-:W-:Y:S02]  /*13b70*/  PRMT R38, R176, 0x5410, R139 ;  /* 0x00005410b0267816 */ /* 0x000fe4000000008b */
[----:B------:R-:W-:Y:S02]  /*13b80*/  @!P5 PRMT R139, R49, 0x5410, RZ ;  /* 0x00005410318bd816 */ /* 0x000fe400000000ff */
[----:B------:R-:W-:Y:S02]  /*13b90*/  ISETP.GE.U32.AND P5, PT, R65, R2, PT ;  /* 0x000000024100720c */ /* 0x000fe40003fa6070 */
[----:B------:R-:W-:Y:S01]  /*13ba0*/  SHF.R.U32.HI R2, RZ, 0x8, R3 ;  /* 0x00000008ff027819 */ /* 0x000fe20000011603 */
[----:B------:R-:W-:Y:S02]  /*13bb0*/  @!P6 HFMA2.BF16_V2 R50, -RZ.H0_H0, RZ.H0_H0, -R176.H0_H0 ;  /* 0x200000ffff32e231 */ /* 0x000fe400003409b0 */
[----:B------:R-:W-:Y:S01]  /*13bc0*/  @!P4 HFMA2.BF16_V2 R52, -RZ.H0_H0, RZ.H0_H0, -R12.H0_H0 ;  /* 0x200000ffff34c231 */ /* 0x000fe2000034090c */
[----:B------:R-:W-:-:S02]  /*13bd0*/  LOP3.LUT R3, R5, 0xff, RZ, 0xc0, !PT ;  /* 0x000000ff05037812 */ /* 0x000fc400078ec0ff */
[----:B------:R-:W-:Y:S02]  /*13be0*/  LOP3.LUT R2, R2, 0xffff, RZ, 0xc0, !PT ;  /* 0x0000ffff02027812 */ /* 0x000fe400078ec0ff */
[----:B------:R-:W-:Y:S02]  /*13bf0*/  @!P6 PRMT R176, R50, 0x5410, RZ ;  /* 0x0000541032b0e816 */ /* 0x000fe400000000ff */
[----:B------:R-:W-:Y:S02]  /*13c00*/  @!P4 PRMT R12, R52, 0x5410, RZ ;  /* 0x00005410340cc816 */ /* 0x000fe400000000ff */
        /* <DEDUP_REMOVED lines=12> */
[----:B------:R-:W-:Y:S01]  /*13cd0*/  LOP3.LUT R7, R5, 0xffff, RZ, 0xc0, !PT ;  /* 0x0000ffff05077812 */ /* 0x000fe200078ec0ff */
[----:B------:R-:W-:-:S06]  /*13ce0*/  @!P1 HFMA2.BF16_V2 R56, -RZ.H0_H0, RZ.H0_H0, -R138.H0_H0 ;  /* 0x200000ffff389231 */ /* 0x000fcc000034098a */
[----:B------:R-:W1:Y:S01]  /*13cf0*/  MUFU.EX2 R5, R82 ;  /* 0x0000005200057308 */ /* 0x000e620000000800 */
[----:B------:R-:W-:Y:S01]  /*13d00*/  PRMT R40, R138, 0x5410, R137 ;  /* 0x000054108a287816 */ /* 0x000fe20000000089 */
[----:B------:R-:W-:Y:S01]  /*13d10*/  @!P4 HFMA2.BF16_V2 R57, -RZ.H0_H0, RZ.H0_H0, -R137.H0_H0 ;  /* 0x200000ffff39c231 */ /* 0x000fe20000340989 */
[----:B------:R-:W-:Y:S02]  /*13d20*/  @!P1 PRMT R138, R56, 0x5410, RZ ;  /* 0x00005410388a9816 */ /* 0x000fe400000000ff */
[----:B------:R-:W-:Y:S01]  /*13d30*/  ISETP.GE.U32.AND P1, PT, R65, R7, PT ;  /* 0x000000074100720c */ /* 0x000fe20003f26070 */
[----:B------:R-:W-:Y:S01]  /*13d40*/  FADD.FTZ R7, R6, R8 ;  /* 0x0000000806077221 */ /* 0x000fe20000010000 */
[----:B------:R-:W-:Y:S02]  /*13d50*/  LOP3.LUT R6, R0, 0xff, RZ, 0xc0, !PT ;  /* 0x000000ff00067812 */ /* 0x000fe400078ec0ff */
[----:B------:R-:W-:Y:S02]  /*13d60*/  @!P4 PRMT R137, R57, 0x5410, RZ ;  /* 0x000054103989c816 */ /* 0x000fe400000000ff */
[----:B------:R-:W-:-:S02]  /*13d70*/  ISETP.GE.U32.AND P4, PT, R65, R6, PT ;  /* 0x000000064100720c */ /* 0x000fc40003f86070 */
[----:B------:R-:W-:Y:S02]  /*13d80*/  PRMT R136, R68, 0x7610, R136 ;  /* 0x0000761044887816 */ /* 0x000fe40000000088 */
[----:B-1----:R-:W-:-:S03]  /*13d90*/  F2FP.BF16.PACK_AB R6, R238, R5 ;  /* 0x00000005ee06723e */ /* 0x002fc600000010ff */
[----:B------:R-:W-:Y:S01]  /*13da0*/  @!P6 HFMA2.BF16_V2 R58, -RZ.H0_H0, RZ.H0_H0, -R136.H0_H0 ;  /* 0x200000ffff3ae231 */ /* 0x000fe20000340988 */
[----:B------:R-:W-:Y:S02]  /*13db0*/  PRMT R135, R68, 0x7632, R135 ;  /* 0x0000763244877816 */ /* 0x000fe40000000087 */
        /* <DEDUP_REMOVED lines=8> */
[----:B------:R-:W-:Y:S01]  /*13e40*/  IMAD.MOV.U32 R247, RZ, RZ, R234 ;  /* 0x000000fffff77224 */ /* 0x000fe200078e00ea */
        /* <DEDUP_REMOVED lines=17> */
[----:B------:R-:W-:-:S03]  /*13f60*/  IMAD.MOV.U32 R54, RZ, RZ, R195 ;  /* 0x000000ffff367224 */ /* 0x000fc600078e00c3 */
[C---:B------:R-:W-:Y:S01]  /*13f70*/  PRMT R132, R2.reuse, 0x7610, R132 ;  /* 0x0000761002847816 */ /* 0x040fe20000000084 */
[----:B------:R-:W-:Y:S02]  /*13f80*/  IMAD.MOV.U32 R240, RZ, RZ, R79 ;  /* 0x000000fffff07224 */ /* 0x000fe400078e004f */
[----:B------:R-:W-:Y:S01]  /*13f90*/  IMAD.MOV.U32 R195, RZ, RZ, R128 ;  /* 0x000000ffffc37224 */ /* 0x000fe200078e0080 */
[----:B------:R-:W-:Y:S01]  /*13fa0*/  PRMT R35, R2, 0x7632, R35 ;  /* 0x0000763202237816 */ /* 0x000fe20000000023 */
[----:B------:R-:W-:Y:S01]  /*13fb0*/  IMAD.MOV.U32 R79, RZ, RZ, R231 ;  /* 0x000000ffff4f7224 */ /* 0x000fe200078e00e7 */
[----:B------:R-:W-:Y:S01]  /*13fc0*/  @!P6 HFMA2.BF16_V2 R62, -RZ.H0_H0, RZ.H0_H0, -R132.H0_H0 ;  /* 0x200000ffff3ee231 */ /* 0x000fe20000340984 */
[----:B------:R-:W-:Y:S01]  /*13fd0*/  IMAD.MOV.U32 R128, RZ, RZ, R229 ;  /* 0x000000ffff807224 */ /* 0x000fe200078e00e5 */
[----:B------:R-:W-:Y:S01]  /*13fe0*/  MUFU.EX2 R231, R98 ;  /* 0x0000006200e77308 */ /* 0x000fe20000000800 */
[----:B------:R-:W-:Y:S02]  /*13ff0*/  SHF.R.U32.HI R2, RZ, 0x18, R4 ;  /* 0x00000018ff027819 */ /* 0x000fe40000011604 */
[----:B------:R-:W-:-:S05]  /*14000*/  PRMT R50, R132, 0x5410, R35 ;  /* 0x0000541084327816 */ /* 0x000fca0000000023 */
[----:B------:R-:W1:Y:S01]  /*14010*/  MUFU.EX2 R229, R97 ;  /* 0x0000006100e57308 */ /* 0x000e620000000800 */
[----:B------:R-:W-:Y:S02]  /*14020*/  @!P6 PRMT R132, R62, 0x5410, RZ ;  /* 0x000054103e84e816 */ /* 0x000fe400000000ff */
[----:B------:R-:W-:Y:S02]  /*14030*/  ISETP.GE.U32.AND P6, PT, R65, R2, PT ;  /* 0x000000024100720c */ /* 0x000fe40003fc6070 */
[----:B------:R-:W-:Y:S01]  /*14040*/  SHF.R.U32.HI R2, RZ, 0x10, R4 ;  /* 0x00000010ff027819 */ /* 0x000fe20000011604 */
[----:B------:R-:W-:-:S03]  /*14050*/  @!P5 HFMA2.BF16_V2 R63, -RZ.H0_H0, RZ.H0_H0, -R35.H0_H0 ;  /* 0x200000ffff3fd231 */ /* 0x000fc60000340923 */
[----:B------:R-:W-:Y:S02]  /*14060*/  LOP3.LUT R2, R2, 0xff, RZ, 0xc0, !PT ;  /* 0x000000ff02027812 */ /* 0x000fe400078ec0ff */
[----:B------:R-:W-:Y:S02]  /*14070*/  @!P5 PRMT R35, R63, 0x5410, RZ ;  /* 0x000054103f23d816 */ /* 0x000fe400000000ff */
[----:B------:R-:W-:Y:S01]  /*14080*/  ISETP.GE.U32.AND P5, PT, R65, R2, PT ;  /* 0x000000024100720c */ /* 0x000fe20003fa6070 */
[----:B------:R-:W-:Y:S01]  /*14090*/  @!P4 HFMA2.BF16_V2 R60, -RZ.H0_H0, RZ.H0_H0, -R134.H0_H0 ;  /* 0x200000ffff3cc231 */ /* 0x000fe20000340986 */
[----:B-1----:R-:W-:Y:S01]  /*140a0*/  F2FP.BF16.PACK_AB R2, R231, R229 ;  /* 0x000000e5e702723e */ /* 0x002fe200000010ff */
[----:B------:R-:W-:Y:S01]  /*140b0*/  FADD.FTZ R9, R14, R9 ;  /* 0x000000090e097221 */ /* 0x000fe20000010000 */
[----:B------:R-:W-:Y:S02]  /*140c0*/  SHF.R.U32.HI R4, RZ, 0x18, R0 ;  /* 0x00000018ff047819 */ /* 0x000fe40000011600 */
[----:B------:R-:W-:-:S02]  /*140d0*/  PRMT R34, R2, 0x7632, R34 ;  /* 0x0000763202227816 */ /* 0x000fc40000000022 */
[----:B------:R-:W-:Y:S02]  /*140e0*/  @!P4 PRMT R134, R60, 0x5410, RZ ;  /* 0x000054103c86c816 */ /* 0x000fe400000000ff */
[----:B------:R-:W-:Y:S02]  /*140f0*/  ISETP.GE.U32.AND P4, PT, R65, R3, PT ;  /* 0x000000034100720c */ /* 0x000fe40003f86070 */
[----:B------:R-:W-:Y:S01]  /*14100*/  SHF.R.U32.HI R0, RZ, 0x10, R0 ;  /* 0x00000010ff007819 */ /* 0x000fe20000011600 */
[----:B------:R-:W-:Y:S01]  /*14110*/  FADD.FTZ R3, R15, R9 ;  /* 0x000000090f037221 */ /* 0x000fe20000010000 */
[----:B------:R-:W-:Y:S01]  /*14120*/  @!P1 HFMA2.BF16_V2 R70, -RZ.H0_H0, RZ.H0_H0, -R34.H0_H0 ;  /* 0x200000ffff469231 */ /* 0x000fe20000340922 */
[----:B------:R-:W-:Y:S01]  /*14130*/  UIADD3 UR4, UR31, -0x4498517b, URZ ;  /* 0xbb67ae851f047890 */ /* 0x000fe2000fffe03f */
        /* <DEDUP_REMOVED lines=8> */
[----:B------:R-:W-:-:S02]  /*141c0*/  IMAD.MOV.U32 R94, RZ, RZ, R55 ;  /* 0x000000ffff5e7224 */ /* 0x000fc400078e0037 */
[----:B------:R-:W-:Y:S01]  /*141d0*/  FADD.FTZ R245, R16, R3 ;  /* 0x0000000310f57221 */ /* 0x000fe20000010000 */
[----:B------:R-:W-:Y:S01]  /*141e0*/  LOP3.LUT R0, R251, UR4, R82, 0x96, !PT ;  /* 0x00000004fb007c12 */ /* 0x000fe2000f8e9652 */
[----:B------:R-:W-:Y:S01]  /*141f0*/  IMAD.MOV.U32 R55, RZ, RZ, R186 ;  /* 0x000000ffff377224 */ /* 0x000fe200078e00ba */
[----:B------:R-:W1:Y:S01]  /*14200*/  MUFU.EX2 R3, R100 ;  /* 0x0000006400037308 */ /* 0x000e620000000800 */
[----:B------:R-:W-:Y:S01]  /*14210*/  IMAD.MOV.U32 R241, RZ, RZ, R80 ;  /* 0x000000fffff17224 */ /* 0x000fe200078e0050 */
[----:B------:R-:W-:Y:S01]  /*14220*/  @!P4 HFMA2.BF16_V2 R67, -RZ.H0_H0, RZ.H0_H0, -R2.H0_H0 ;  /* 0x200000ffff43c231 */ /* 0x000fe20000340902 */
[----:B------:R-:W-:-:S05]  /*14230*/  IMAD.MOV.U32 R80, RZ, RZ, R130 ;  /* 0x000000ffff507224 */ /* 0x000fca00078e0082 */
[----:B------:R-:W4:Y:S01]  /*14240*/  MUFU.EX2 R186, R102 ;  /* 0x0000006600ba7308 */ /* 0x000f220000000800 */
[----:B------:R-:W-:Y:S02]  /*14250*/  IMAD.MOV.U32 R42, RZ, RZ, R233 ;  /* 0x000000ffff2a7224 */ /* 0x000fe400078e00e9 */
[----:B------:R-:W-:Y:S02]  /*14260*/  IMAD.MOV.U32 R130, RZ, RZ, R232 ;  /* 0x000000ffff827224 */ /* 0x000fe400078e00e8 */
[----:B------:R-:W-:Y:S01]  /*14270*/  IMAD.WIDE.U32 R232, R0, -0x326172a9, RZ ;  /* 0xcd9e8d5700e87825 */ /* 0x000fe200078e00ff */
[----:B------:R-:W-:Y:S02]  /*14280*/  LOP3.LUT R0, R25, UR12, R250, 0x96, !PT ;  /* 0x0000000c19007c12 */ /* 0x000fe4000f8e96fa */
[----:B------:R-:W-:Y:S01]  /*14290*/  @P4 PRMT R187, R2, 0x7610, R187 ;  /* 0x0000761002bb4816 */ /* 0x000fe200000000bb */
[----:B------:R-:W-:Y:S01]  /*142a0*/  FADD.FTZ R248, R5, R7 ;  /* 0x0000000705f87221 */ /* 0x000fe20000010000 */
[----:B------:R-:W-:-:S02]  /*142b0*/  @!P4 PRMT R187, R67, 0x5410, RZ ;  /* 0x0000541043bbc816 */ /* 0x000fc400000000ff */
[----:B------:R-:W-:Y:S01]  /*142c0*/  ISETP.GE.U32.AND P4, PT, R65, R4, PT ;  /* 0x000000044100720c */ /* 0x000fe20003f86070 */
[----:B------:R-:W-:Y:S01]  /*142d0*/  IMAD.WIDE.U32 R4, R0, -0x326172a9, RZ ;  /* 0xcd9e8d5700047825 */ /* 0x000fe200078e00ff */
[----:B------:R-:W-:-:S03]  /*142e0*/  LOP3.LUT R2, R233, UR13, R114, 0x96, !PT ;  /* 0x0000000de9027c12 */ /* 0x000fc6000f8e9672 */
[----:B------:R-:W-:Y:S02]  /*142f0*/  IMAD.MOV.U32 R246, RZ, RZ, R244 ;  /* 0x000000fffff67224 */ /* 0x000fe400078e00f4 */
[----:B-1----:R-:W-:Y:S01]  /*14300*/  FADD.FTZ R244, R3, R99 ;  /* 0x0000006303f47221 */ /* 0x002fe20000010000 */
[----:B----4-:R-:W-:Y:S01]  /*14310*/  F2FP.BF16.PACK_AB R3, R186, R3 ;  /* 0x00000003ba03723e */ /* 0x010fe200000010ff */
[----:B------:R-:W-:Y:S01]  /*14320*/  IMAD.WIDE.U32 R6, R2, -0x2daee0ad, RZ ;  /* 0xd2511f5302067825 */ /* 0x000fe200078e00ff */
[----:B------:R-:W-:Y:S02]  /*14330*/  LOP3.LUT R2, R5, UR11, R232, 0x96, !PT ;  /* 0x0000000b05027c12 */ /* 0x000fe4000f8e96e8 */
[C---:B------:R-:W-:Y:S02]  /*14340*/  PRMT R27, R3.reuse, 0x7610, R27 ;  /* 0x00007610031b7816 */ /* 0x040fe4000000001b */
[----:B------:R-:W-:Y:S01]  /*14350*/  PRMT R26, R3, 0x7632, R26 ;  /* 0x00007632031a7816 */ /* 0x000fe2000000001a */
[----:B------:R-:W-:Y:S01]  /*14360*/  IMAD.WIDE.U32 R2, R2, -0x2daee0ad, RZ ;  /* 0xd2511f5302027825 */ /* 0x000fe200078e00ff */
[----:B------:R-:W-:-:S04]  /*14370*/  LOP3.LUT R0, R7, UR10, R24, 0x96, !PT ;  /* 0x0000000a07007c12 */ /* 0x000fc8000f8e9618 */
        /* <DEDUP_REMOVED lines=12> */
[----:B------:R-:W-:Y:S01]  /*14440*/  SHF.R.U32.HI R4, RZ, 0x18, R2 ;  /* 0x00000018ff047819 */ /* 0x000fe20000011602 */
[----:B------:R-:W-:Y:S01]  /*14450*/  STG.E.U16 [R20.64+-0xc0], R19 ;  /* 0xffff401314007986 */ /* 0x000fe2000c10151c */
[----:B------:R-:W-:-:S03]  /*14460*/  LOP3.LUT R2, R5, 0xff, RZ, 0xc0, !PT ;  /* 0x000000ff05027812 */ /* 0x000fc600078ec0ff */
[----:B------:R-:W-:Y:S01]  /*14470*/  STG.E.U16 [R20.64+-0xbe], R18 ;  /* 0xffff421214007986 */ /* 0x000fe2000c10151c */
[----:B------:R-:W-:-:S03]  /*14480*/  SHF.R.U32.HI R3, RZ, 0x8, R3 ;  /* 0x00000008ff037819 */ /* 0x000fc60000011603 */
[----:B------:R-:W-:Y:S04]  /*14490*/  STG.E.U16 [R32.64+-0xc0], R23 ;  /* 0xffff401720007986 */ /* 0x000fe8000c10151c */
[----:B------:R-:W-:Y:S04]  /*144a0*/  STG.E.U16 [R32.64+-0xbe], R22 ;  /* 0xffff421620007986 */ /* 0x000fe8000c10151c */
[----:B------:R1:W-:Y:S01]  /*144b0*/  STG.E.U16 [R30.64+-0xc0], R12 ;  /* 0xffff400c1e007986 */ /* 0x0003e2000c10151c */
[----:B------:R-:W-:Y:S02]  /*144c0*/  PRMT R14, R6, 0x5410, R3 ;  /* 0x00005410060e7816 */ /* 0x000fe40000000003 */
[----:B------:R-:W-:-:S02]  /*144d0*/  SHF.R.U32.HI R5, RZ, 0x18, R0 ;  /* 0x00000018ff057819 */ /* 0x000fc40000011600 */
        /* <DEDUP_REMOVED lines=21> */
[C---:B------:R-:W-:Y:S02]  /*14630*/  PRMT R10, R101.reuse, 0x7632, R10 ;  /* 0x00007632650a7816 */ /* 0x040fe4000000000a */
        /* <DEDUP_REMOVED lines=12> */
[----:B------:R-:W-:Y:S01]  /*14700*/  STG.E.U16 [R30.64+-0xbe], R13 ;  /* 0xffff420d1e007986 */ /* 0x000fe2000c10151c */
[----:B------:R-:W-:-:S03]  /*14710*/  @!P5 PRMT R11, R71, 0x5410, RZ ;  /* 0x00005410470bd816 */ /* 0x000fc600000000ff */
[----:B------:R1:W-:Y:S04]  /*14720*/  STG.E.U16 [R28.64+-0xbe], R10 ;  /* 0xffff420a1c007986 */ /* 0x0003e8000c10151c */
[----:B------:R4:W-:Y:S01]  /*14730*/  STG.E.U16 [R28.64+-0xc0], R11 ;  /* 0xffff400b1c007986 */ /* 0x0009e2000c10151c */
[----:B------:R-:W-:Y:S02]  /*14740*/  IMAD.MOV.U32 R46, RZ, RZ, R240 ;  /* 0x000000ffff2e7224 */ /* 0x000fe400078e00f0 */
[----:B------:R-:W-:Y:S02]  /*14750*/  IMAD.MOV.U32 R113, RZ, RZ, R241 ;  /* 0x000000ffff717224 */ /* 0x000fe400078e00f1 */
[----:B------:R-:W-:Y:S02]  /*14760*/  IMAD.MOV.U32 R112, RZ, RZ, R249 ;  /* 0x000000ffff707224 */ /* 0x000fe400078e00f9 */
[----:B------:R-:W-:-:S02]  /*14770*/  IMAD.MOV.U32 R241, RZ, RZ, R42 ;  /* 0x000000fffff17224 */ /* 0x000fc400078e002a */
[----:B------:R-:W-:Y:S02]  /*14780*/  IMAD.MOV.U32 R249, RZ, RZ, R130 ;  /* 0x000000fffff97224 */ /* 0x000fe400078e0082 */
[----:B------:R-:W-:Y:S01]  /*14790*/  IMAD.MOV.U32 R240, RZ, RZ, R128 ;  /* 0x000000fffff07224 */ /* 0x000fe200078e0080 */
[----:B-1----:R-:W-:Y:S01]  /*147a0*/  LOP3.LUT R10, R0, R53, RZ, 0xc0, !PT ;  /* 0x00000035000a7212 */ /* 0x002fe200078ec0ff */
[----:B------:R-:W-:-:S05]  /*147b0*/  HSET2.LE.AND R0, R12, R65, PT ;  /* 0x000000410c007233 */ /* 0x000fca0003803000 */
[----:B----4-:R-:W-:Y:S01]  /*147c0*/  LOP3.LUT R11, R0, R47, RZ, 0xc0, !PT ;  /* 0x0000002f000b7212 */ /* 0x010fe200078ec0ff */
[----:B------:R-:W-:Y:S01]  /*147d0*/  HSET2.LE.AND R0, R4, R65, PT ;  /* 0x0000004104007233 */ /* 0x000fe20003803000 */
[----:B------:R-:W-:Y:S02]  /*147e0*/  IMAD.MOV.U32 R42, RZ, RZ, R129 ;  /* 0x000000ffff2a7224 */ /* 0x000fe400078e0081 */
[----:B------:R-:W-:Y:S02]  /*147f0*/  IMAD.MOV.U32 R52, RZ, RZ, R46 ;  /* 0x000000ffff347224 */ /* 0x000fe400078e002e */
[----:B------:R-:W-:Y:S01]  /*14800*/  LOP3.LUT R130, R0, R37, RZ, 0xc0, !PT ;  /* 0x0000002500827212 */ /* 0x000fe200078ec0ff */
[----:B------:R-:W-:Y:S01]  /*14810*/  IMAD.MOV.U32 R46, RZ, RZ, R112 ;  /* 0x000000ffff2e7224 */ /* 0x000fe200078e0070 */
[----:B--2---:R-:W-:Y:S01]  /*14820*/  IADD3 R0, R45, 0x4, RZ ;  /* 0x000000042d007810 */ /* 0x004fe20007ffe0ff */
[----:B------:R-:W-:Y:S02]  /*14830*/  IMAD.MOV.U32 R45, RZ, RZ, R113 ;  /* 0x000000ffff2d7224 */ /* 0x000fe400078e0071 */
[----:B------:R-:W-:-:S02]  /*14840*/  IMAD.MOV.U32 R112, RZ, RZ, R240 ;  /* 0x000000ffff707224 */ /* 0x000fc400078e00f0 */
[----:B------:R-:W-:Y:S02]  /*14850*/  IMAD.MOV.U32 R113, RZ, RZ, R241 ;  /* 0x000000ffff717224 */ /* 0x000fe400078e00f1 */
[----:B------:R-:W-:Y:S02]  /*14860*/  IMAD.MOV.U32 R240, RZ, RZ, R249 ;  /* 0x000000fffff07224 */ /* 0x000fe400078e00f9 */
[----:B------:R-:W-:Y:S02]  /*14870*/  IMAD.MOV.U32 R241, RZ, RZ, R42 ;  /* 0x000000fffff17224 */ /* 0x000fe400078e002a */
[----:B------:R-:W-:Y:S02]  /*14880*/  IMAD.MOV.U32 R249, RZ, RZ, R246 ;  /* 0x000000fffff97224 */ /* 0x000fe400078e00f6 */
[----:B------:R-:W-:Y:S02]  /*14890*/  IMAD.MOV.U32 R42, RZ, RZ, R247 ;  /* 0x000000ffff2a7224 */ /* 0x000fe400078e00f7 */
[----:B------:R-:W-:Y:S01]  /*148a0*/  IMAD.WIDE.U32 R246, R0, -0x326172a9, RZ ;  /* 0xcd9e8d5700f67825 */ /* 0x000fe200078e00ff */
[----:B------:R-:W-:-:S02]  /*148b0*/  HSET2.LE.AND R3, R6, R65, PT ;  /* 0x0000004106037233 */ /* 0x000fc40003803000 */
[--C-:B------:R-:W-:Y:S02]  /*148c0*/  HSET2.LE.AND R2, R9, R65.reuse, PT ;  /* 0x0000004109027233 */ /* 0x100fe40003803000 */
[----:B---3--:R-:W-:Y:S02]  /*148d0*/  LOP3.LUT R0, R247, R66, RZ, 0x3c, !PT ;  /* 0x00000042f7007212 */ /* 0x008fe400078e3cff */
[----:B------:R-:W-:Y:S01]  /*148e0*/  LOP3.LUT R9, R3, R64, RZ, 0xc0, !PT ;  /* 0x0000004003097212 */ /* 0x000fe200078ec0ff */
[----:B------:R-:W-:Y:S02]  /*148f0*/  HSET2.LE.AND R3, R7, R65, PT ;  /* 0x0000004107037233 */ /* 0x000fe40003803000 */
[----:B------:R-:W-:Y:S01]  /*14900*/  IMAD.WIDE.U32 R6, R0, -0x2daee0ad, RZ ;  /* 0xd2511f5300067825 */ /* 0x000fe200078e00ff */
[----:B------:R-:W-:-:S04]  /*14910*/  LOP3.LUT R8, R2, R84, RZ, 0xc0, !PT ;  /* 0x0000005402087212 */ /* 0x000fc800078ec0ff */
[----:B------:R-:W-:Y:S01]  /*14920*/  LOP3.LUT R0, R7, UR4, R82, 0x96, !PT ;  /* 0x0000000407007c12 */ /* 0x000fe2000f8e9652 */
[----:B------:R-:W-:Y:S01]  /*14930*/  IMAD.MOV.U32 R69, RZ, RZ, R52 ;  /* 0x000000ffff457224 */ /* 0x000fe200078e0034 */
[----:B------:R-:W-:Y:S01]  /*14940*/  HSET2.LE.AND R2, R5, R65, PT ;  /* 0x0000004105027233 */ /* 0x000fe20003803000 */
[----:B------:R-:W-:Y:S02]  /*14950*/  IMAD.MOV.U32 R66, RZ, RZ, R45 ;  /* 0x000000ffff427224 */ /* 0x000fe400078e002d */
[----:B------:R-:W-:Y:S02]  /*14960*/  IMAD.MOV.U32 R52, RZ, RZ, R46 ;  /* 0x000000ffff347224 */ /* 0x000fe400078e002e */
[----:B------:R-:W-:Y:S02]  /*14970*/  IMAD.MOV.U32 R45, RZ, RZ, R240 ;  /* 0x000000ffff2d7224 */ /* 0x000fe400078e00f0 */
[----:B------:R-:W-:Y:S02]  /*14980*/  IMAD.MOV.U32 R46, RZ, RZ, R241 ;  /* 0x000000ffff2e7224 */ /* 0x000fe400078e00f1 */
[----:B------:R-:W-:Y:S01]  /*14990*/  IMAD.WIDE.U32 R240, R0, -0x326172a9, RZ ;  /* 0xcd9e8d5700f07825 */ /* 0x000fe200078e00ff */
[----:B------:R-:W-:-:S02]  /*149a0*/  LOP3.LUT R129, R2, R43, RZ, 0xc0, !PT ;  /* 0x0000002b02817212 */ /* 0x000fc400078ec0ff */
[----:B------:R-:W-:Y:S01]  /*149b0*/  LOP3.LUT R2, R115, UR14, R246, 0x96, !PT ;  /* 0x0000000e73027c12 */ /* 0x000fe2000f8e96f6 */
[----:B------:R-:W-:Y:S01]  /*149c0*/  IMAD.MOV.U32 R115, RZ, RZ, R46 ;  /* 0x000000ffff737224 */ /* 0x000fe200078e002e */
[----:B------:R-:W-:Y:S01]  /*149d0*/  LOP3.LUT R0, R241, UR13, R114, 0x96, !PT ;  /* 0x0000000df1007c12 */ /* 0x000fe2000f8e9672 */
[----:B------:R-:W-:Y:S01]  /*149e0*/  IMAD.MOV.U32 R114, RZ, RZ, R45 ;  /* 0x000000ffff727224 */ /* 0x000fe200078e002d */
[----:B------:R1:W-:Y:S01]  /*149f0*/  STL.64 [R1], R6 ;  /* 0x0000000601007387 */ /* 0x0003e20000100a00 */
[----:B------:R-:W-:Y:S02]  /*14a00*/  IMAD.MOV.U32 R97, RZ, RZ, R69 ;  /* 0x000000ffff617224 */ /* 0x000fe400078e0045 */
[----:B------:R-:W-:Y:S02]  /*14a10*/  IMAD.MOV.U32 R46, RZ, RZ, R249 ;  /* 0x000000ffff2e7224 */ /* 0x000fe400078e00f9 */
[----:B------:R-:W-:Y:S02]  /*14a20*/  IMAD.MOV.U32 R45, RZ, RZ, R193 ;  /* 0x000000ffff2d7224 */ /* 0x000fe400078e00c1 */
        /* <DEDUP_REMOVED lines=11> */
[----:B------:R-:W3:Y:S01]  /*14ae0*/  LDL.LU R152, [R1+0x11c] ;  /* 0x00011c0001987983 */ /* 0x000ee20000300800 */
[----:B------:R-:W-:Y:S02]  /*14af0*/  IMAD.MOV.U32 R83, RZ, RZ, R172 ;  /* 0x000000ffff537224 */ /* 0x000fe400078e00ac */
[----:B------:R-:W-:Y:S01]  /*14b00*/  IMAD.MOV.U32 R82, RZ, RZ, R103 ;  /* 0x000000ffff527224 */ /* 0x000fe200078e0067 */
[----:B------:R-:W4:Y:S01]  /*14b10*/  LDL.LU R237, [R1+0x118] ;  /* 0x0001180001ed7983 */ /* 0x000f220000300800 */
[----:B------:R-:W-:Y:S02]  /*14b20*/  IMAD.MOV.U32 R56, RZ, RZ, R252 ;  /* 0x000000ffff387224 */ /* 0x000fe400078e00fc */
[----:B------:R-:W-:Y:S01]  /*14b30*/  IMAD.MOV.U32 R103, RZ, RZ, R201 ;  /* 0x000000ffff677224 */ /* 0x000fe200078e00c9 */
[----:B------:R1:W5:Y:S04]  /*14b40*/  LDL.LU R172, [R1+0x114] ;  /* 0x0001140001ac7983 */ /* 0x0003680000300800 */
[----:B------:R1:W5:Y:S04]  /*14b50*/  LDL.LU R252, [R1+0x110] ;  /* 0x0001100001fc7983 */ /* 0x0003680000300800 */
[----:B------:R-:W2:Y:S01]  /*14b60*/  LDL.LU R201, [R1+0x10c] ;  /* 0x00010c0001c97983 */ /* 0x000ea20000300800 */
[----:B------:R-:W-:-:S03]  /*14b70*/  IMAD.MOV.U32 R57, RZ, RZ, R203 ;  /* 0x000000ffff397224 */ /* 0x000fc600078e00cb */
[----:B------:R-:W3:Y:S01]  /*14b80*/  LDL.LU R203, [R1+0x108] ;  /* 0x0001080001cb7983 */ /* 0x000ee20000300800 */
[----:B------:R-:W-:-:S03]  /*14b90*/  IMAD.MOV.U32 R61, RZ, RZ, R206 ;  /* 0x000000ffff3d7224 */ /* 0x000fc600078e00ce */
[----:B------:R-:W3:Y:S01]  /*14ba0*/  LDL.LU R206, [R1+0x104] ;  /* 0x0001040001ce7983 */ /* 0x000ee20000300800 */
[----:B------:R-:W-:-:S03]  /*14bb0*/  IMAD.MOV.U32 R58, RZ, RZ, R205 ;  /* 0x000000ffff3a7224 */ /* 0x000fc600078e00cd */
[----:B------:R-:W3:Y:S01]  /*14bc0*/  LDL.LU R205, [R1+0x100] ;  /* 0x0001000001cd7983 */ /* 0x000ee20000300800 */
[----:B------:R-:W-:-:S04]  /*14bd0*/  IMAD.WIDE.U32 R4, R2, -0x2daee0ad, RZ ;  /* 0xd2511f5302047825 */ /* 0x000fc800078e00ff */
[----:B------:R-:W-:Y:S01]  /*14be0*/  IMAD.WIDE.U32 R12, R0, -0x2daee0ad, RZ ;  /* 0xd2511f53000c7825 */ /* 0x000fe200078e00ff */
[----:B------:R-:W-:-:S04]  /*14bf0*/  LOP3.LUT R2, R5, UR12, R6, 0x96, !PT ;  /* 0x0000000c05027c12 */ /* 0x000fc8000f8e9606 */
[----:B------:R-:W-:Y:S02]  /*14c00*/  LOP3.LUT R0, R13, UR10, R4, 0x96, !PT ;  /* 0x0000000a0d007c12 */ /* 0x000fe4000f8e9604 */
[----:B------:R-:W-:Y:S01]  /*14c10*/  LOP3.LUT R128, R3, R44, RZ, 0xc0, !PT ;  /* 0x0000002c03807212 */ /* 0x000fe200078ec0ff */
[----:B------:R-:W-:-:S04]  /*14c20*/  IMAD.WIDE.U32 R2, R2, -0x326172a9, RZ ;  /* 0xcd9e8d5702027825 */ /* 0x000fc800078e00ff */
[----:B-1----:R-:W-:Y:S01]  /*14c30*/  IMAD.WIDE.U32 R6, R0, -0x326172a9, RZ ;  /* 0xcd9e8d5700067825 */ /* 0x002fe200078e00ff */
        /* <DEDUP_REMOVED lines=13> */
[----:B------:R-:W-:Y:S02]  /*14d10*/  SHF.R.U32.HI R4, RZ, 0x10, R2 ;  /* 0x00000010ff047819 */ /* 0x000fe40000011602 */
[----:B------:R-:W-:Y:S02]  /*14d20*/  LOP3.LUT R22, R5, UR7, R6, 0x96, !PT ;  /* 0x0000000705167c12 */ /* 0x000fe4000f8e9606 */
[----:B------:R-:W-:-:S02]  /*14d30*/  LOP3.LUT R3, R2, 0xffff, RZ, 0xc0, !PT ;  /* 0x0000ffff02037812 */ /* 0x000fc400078ec0ff */
[----:B------:R-:W-:Y:S02]  /*14d40*/  LOP3.LUT R6, R2, 0xff, RZ, 0xc0, !PT ;  /* 0x000000ff02067812 */ /* 0x000fe400078ec0ff */
[----:B------:R-:W-:Y:S02]  /*14d50*/  SHF.R.U32.HI R5, RZ, 0x18, R2 ;  /* 0x00000018ff057819 */ /* 0x000fe40000011602 */
[----:B------:R-:W-:Y:S02]  /*14d60*/  LOP3.LUT R2, R4, 0xff, RZ, 0xc0, !PT ;  /* 0x000000ff04027812 */ /* 0x000fe400078ec0ff */
[----:B------:R-:W-:Y:S02]  /*14d70*/  SHF.R.U32.HI R3, RZ, 0x8, R3 ;  /* 0x00000008ff037819 */ /* 0x000fe40000011603 */
[----:B------:R-:W-:Y:S02]  /*14d80*/  PRMT R5, R2, 0x5410, R5 ;  /* 0x0000541002057816 */ /* 0x000fe40000000005 */
[----:B------:R-:W-:-:S02]  /*14d90*/  LOP3.LUT R2, R0, 0xffff, RZ, 0xc0, !PT ;  /* 0x0000ffff00027812 */ /* 0x000fc400078ec0ff */
        /* <DEDUP_REMOVED lines=16> */
[----:B------:R-:W-:Y:S02]  /*14ea0*/  IMAD.MOV.U32 R71, RZ, RZ, R52 ;  /* 0x000000ffff477224 */ /* 0x000fe400078e0034 */
[----:B------:R-:W-:Y:S02]  /*14eb0*/  IMAD.MOV.U32 R52, RZ, RZ, R54 ;  /* 0x000000ffff347224 */ /* 0x000fe400078e0036 */
[----:B------:R-:W-:Y:S02]  /*14ec0*/  IMAD.MOV.U32 R53, RZ, RZ, R85 ;  /* 0x000000ffff357224 */ /* 0x000fe400078e0055 */
[----:B------:R-:W-:Y:S02]  /*14ed0*/  IMAD.MOV.U32 R54, RZ, RZ, R80 ;  /* 0x000000ffff367224 */ /* 0x000fe400078e0050 */
[----:B------:R-:W-:Y:S02]  /*14ee0*/  IMAD.MOV.U32 R60, RZ, RZ, R214 ;  /* 0x000000ffff3c7224 */ /* 0x000fe400078e00d6 */
[----:B------:R-:W-:-:S02]  /*14ef0*/  IMAD.MOV.U32 R68, RZ, RZ, R215 ;  /* 0x000000ffff447224 */ /* 0x000fc400078e00d7 */
[----:B------:R1:W5:Y:S01]  /*14f00*/  LDL.LU R215, [R1+0xfc] ;  /* 0x0000fc0001d77983 */ /* 0x0003620000300800 */
[----:B------:R-:W-:Y:S02]  /*14f10*/  IMAD.MOV.U32 R18, RZ, RZ, R58 ;  /* 0x000000ffff127224 */ /* 0x000fe400078e003a */
[----:B------:R-:W-:Y:S01]  /*14f20*/  IMAD.MOV.U32 R58, RZ, RZ, R79 ;  /* 0x000000ffff3a7224 */ /* 0x000fe200078e004f */
[----:B------:R1:W5:Y:S01]  /*14f30*/  LDL.LU R214, [R1+0xf8] ;  /* 0x0000f80001d67983 */ /* 0x0003620000300800 */
[----:B------:R-:W-:Y:S02]  /*14f40*/  IMAD.MOV.U32 R62, RZ, RZ, R213 ;  /* 0x000000ffff3e7224 */ /* 0x000fe400078e00d5 */
[----:B------:R-:W-:Y:S01]  /*14f50*/  IMAD.MOV.U32 R16, RZ, RZ, R60 ;  /* 0x000000ffff107224 */ /* 0x000fe200078e003c */
[----:B------:R1:W-:Y:S01]  /*14f60*/  STG.E.U16 [R20.64+-0xb0], R17 ;  /* 0xffff501114007986 */ /* 0x0003e2000c10151c */
        /* <DEDUP_REMOVED lines=13> */
[----:B------:R-:W-:Y:S02]  /*15040*/  IMAD.MOV.U32 R100, RZ, RZ, R57 ;  /* 0x000000ffff647224 */ /* 0x000fe400078e0039 */
[----:B------:R-:W-:Y:S02]  /*15050*/  IMAD.MOV.U32 R75, RZ, RZ, R93 ;  /* 0x000000ffff4b7224 */ /* 0x000fe400078e005d */
[----:B------:R-:W-:Y:S02]  /*15060*/  IMAD.MOV.U32 R92, RZ, RZ, R207 ;  /* 0x000000ffff5c7224 */ /* 0x000fe400078e00cf */
[----:B-1----:R-:W-:Y:S02]  /*15070*/  IMAD.MOV.U32 R17, RZ, RZ, R61 ;  /* 0x000000ffff117224 */ /* 0x002fe400078e003d */
        /* <DEDUP_REMOVED lines=11> */
[----:B------:R1:W5:Y:S04]  /*15130*/  LDL.LU R204, [R1+0xd8] ;  /* 0x0000d80001cc7983 */ /* 0x0003680000300800 */
[----:B------:R1:W5:Y:S04]  /*15140*/  LDL.LU R202, [R1+0xd4] ;  /* 0x0000d40001ca7983 */ /* 0x0003680000300800 */
[----:B------:R1:W5:Y:S04]  /*15150*/  LDL.LU R200, [R1+0xd0] ;  /* 0x0000d00001c87983 */ /* 0x0003680000300800 */
[----:B--2---:R-:W3:Y:S02]  /*15160*/  LDSM.16.MT88.4 R12, [R201+0xa000] ;  /* 0x00a00000c90c783b */ /* 0x004ee40000004200 */
[-C--:B---3--:R-:W-:Y:S08]  /*15170*/  HMMA.16816.F32.BF16 R152, R8, R12.reuse, R152 ;  /* 0x0000000c0898723c */ /* 0x088ff00000041898 */
[C---:B------:R-:W-:Y:S08]  /*15180*/  HMMA.16816.F32.BF16 R168, R4.reuse, R12, R168 ;  /* 0x0000000c04a8723c */ /* 0x040ff000000418a8 */
[-C--:B------:R-:W-:Y:S08]  /*15190*/  HMMA.16816.F32.BF16 R164, R4, R14.reuse, R164 ;  /* 0x0000000e04a4723c */ /* 0x080ff000000418a4 */
[C---:B------:R-:W-:Y:S01]  /*151a0*/  HMMA.16816.F32.BF16 R36, R8.reuse, R14, R220 ;  /* 0x0000000e0824723c */ /* 0x040fe200000418dc */
[----:B------:R-:W2:Y:S06]  /*151b0*/  LDSM.16.MT88.4 R12, [R203+0xa000] ;  /* 0x00a00000cb0c783b */ /* 0x000eac0000004200 */
[----:B------:R-:W-:Y:S01]  /*151c0*/  IMAD.MOV.U32 R223, RZ, RZ, R42 ;  /* 0x000000ffffdf7224 */ /* 0x000fe200078e002a */
[-C--:B--2---:R-:W-:Y:S08]  /*151d0*/  HMMA.16816.F32.BF16 R144, R8, R12.reuse, R144 ;  /* 0x0000000c0890723c */ /* 0x084ff00000041890 */
[C---:B------:R-:W-:Y:S08]  /*151e0*/  HMMA.16816.F32.BF16 R160, R4.reuse, R12, R160 ;  /* 0x0000000c04a0723c */ /* 0x040ff000000418a0 */
[-C--:B------:R-:W-:Y:S08]  /*151f0*/  HMMA.16816.F32.BF16 R156, R4, R14.reuse, R156 ;  /* 0x0000000e049c723c */ /* 0x080ff0000004189c */
[----:B------:R-:W-:Y:S01]  /*15200*/  HMMA.16816.F32.BF16 R40, R8, R14, R52 ;  /* 0x0000000e0828723c */ /* 0x000fe20000041834 */
[----:B------:R-:W2:Y:S01]  /*15210*/  LDSM.16.MT88.4 R12, [R206+0xa000] ;  /* 0x00a00000ce0c783b */ /* 0x000ea20000004200 */
[----:B------:R-:W-:-:S02]  /*15220*/  IMAD.MOV.U32 R220, RZ, RZ, R45 ;  /* 0x000000ffffdc7224 */ /* 0x000fc400078e002d */
[----:B------:R-:W-:Y:S01]  /*15230*/  IMAD.MOV.U32 R221, RZ, RZ, R46 ;  /* 0x000000ffffdd7224 */ /* 0x000fe200078e002e */
[----:B------:R-:W-:-:S03]  /*15240*/  @!P1 HFMA2.BF16_V2 R73, -RZ.H0_H0, RZ.H0_H0, -R27.H0_H0 ;  /* 0x200000ffff499231 */ /* 0x000fc6000034091b */
        /* <DEDUP_REMOVED lines=8> */
[----:B------:R-:W-:Y:S01]  /*152d0*/  IMAD.MOV.U32 R70, RZ, RZ, R66 ;  /* 0x000000ffff467224 */ /* 0x000fe200078e0042 */
[----:B------:R-:W-:Y:S01]  /*152e0*/  PRMT R48, R27, 0x5410, R26 ;  /* 0x000054101b307816 */ /* 0x000fe2000000001a */
[----:B------:R-:W-:Y:S01]  /*152f0*/  IMAD.MOV.U32 R143, RZ, RZ, R75 ;  /* 0x000000ffff8f7224 */ /* 0x000fe200078e004b */
[----:B------:R-:W-:Y:S02]  /*15300*/  @!P1 PRMT R27, R73, 0x5410, RZ ;  /* 0x00005410491b9816 */ /* 0x000fe400000000ff */
[----:B------:R-:W-:Y:S01]  /*15310*/  @!P4 PRMT R26, R72, 0x5410, RZ ;  /* 0x00005410481ac816 */ /* 0x000fe200000000ff */
[----:B------:R-:W-:Y:S02]  /*15320*/  IMAD.MOV.U32 R101, RZ, RZ, R83 ;  /* 0x000000ffff657224 */ /* 0x000fe400078e0053 */
[----:B------:R-:W-:-:S02]  /*15330*/  IMAD.MOV.U32 R141, RZ, RZ, R80 ;  /* 0x000000ffff8d7224 */ /* 0x000fc400078e0050 */
        /* <DEDUP_REMOVED lines=39> */
[C---:B------:R-:W-:Y:S01]  /*155b0*/  HMMA.16816.F32.BF16 R224, R8.reuse, R12, R112 ;  /* 0x0000000c08e0723c */ /* 0x040fe20000041870 */
[----:B------:R-:W-:Y:S01]  /*155c0*/  LOP3.LUT R6, R0, 0xff, RZ, 0xc0, !PT ;  /* 0x000000ff00067812 */ /* 0x000fe200078ec0ff */
[----:B------:R-:W-:Y:S06]  /*155d0*/  LDSM.16.MT88.4 R112, [R206+0xb800] ;  /* 0x00b80000ce70783b */ /* 0x000fec0000004200 */
[C---:B------:R-:W-:Y:S01]  /*155e0*/  HMMA.16816.F32.BF16 R16, R8.reuse, R18, R140 ;  /* 0x000000120810723c */ /* 0x040fe2000004188c */
[----:B------:R-:W-:Y:S01]  /*155f0*/  SHF.R.U32.HI R5, RZ, 0x18, R0 ;  /* 0x00000018ff057819 */ /* 0x000fe20000011600 */
[----:B------:R-:W3:Y:S06]  /*15600*/  LDSM.16.MT88.4 R140, [R203+0xa800] ;  /* 0x00a80000cb8c783b */ /* 0x000eec0000004200 */
[----:B------:R-:W-:Y:S01]  /*15610*/  HMMA.16816.F32.BF16 R12, R8, R14, R96 ;  /* 0x0000000e080c723c */ /* 0x000fe20000041860 */
[----:B------:R-:W-:Y:S06]  /*15620*/  LDSM.16.MT88.4 R96, [R203+0xb800] ;  /* 0x00b80000cb60783b */ /* 0x000fec0000004200 */
[----:B------:R-:W-:-:S02]  /*15630*/  PRMT R8, R2, 0x5410, R4 ;  /* 0x0000541002087816 */ /* 0x000fc40000000004 */
[----:B------:R-:W-:-:S04]  /*15640*/  LOP3.LUT R2, R0, 0xffff, RZ, 0xc0, !PT ;  /* 0x0000ffff00027812 */ /* 0x000fc800078ec0ff */
[----:B------:R-:W-:Y:S02]  /*15650*/  SHF.R.U32.HI R4, RZ, 0x8, R2 ;  /* 0x00000008ff047819 */ /* 0x000fe40000011602 */
[----:B------:R-:W-:Y:S01]  /*15660*/  LOP3.LUT R2, R3, 0xff, RZ, 0xc0, !PT ;  /* 0x000000ff03027812 */ /* 0x000fe200078ec0ff */
[--C-:B------:R-:W-:Y:S01]  /*15670*/  HSET2.LE.AND R0, R7, R65.reuse, PT ;  /* 0x0000004107007233 */ /* 0x100fe20003803000 */
[----:B------:R-:W-:Y:S02]  /*15680*/  PRMT R4, R6, 0x5410, R4 ;  /* 0x0000541006047816 */ /* 0x000fe40000000004 */
[----:B------:R-:W-:Y:S02]  /*15690*/  PRMT R3, R2, 0x5410, R5 ;  /* 0x0000541002037816 */ /* 0x000fe40000000005 */
[----:B------:R-:W-:Y:S01]  /*156a0*/  LOP3.LUT R126, R0, R50, RZ, 0xc0, !PT ;  /* 0x00000032007e7212 */ /* 0x000fe200078ec0ff */
[--C-:B------:R-:W-:Y:S02]  /*156b0*/  HSET2.LE.AND R0, R8, R65.reuse, PT ;  /* 0x0000004108007233 */ /* 0x100fe40003803000 */
[----:B------:R-:W-:-:S02]  /*156c0*/  HSET2.LE.AND R2, R4, R65, PT ;  /* 0x0000004104027233 */ /* 0x000fc40003803000 */
[----:B------:R-:W-:Y:S01]  /*156d0*/  HSET2.LE.AND R3, R3, R65, PT ;  /* 0x0000004103037233 */ /* 0x000fe20003803000 */
[----:B------:R-:W-:Y:S01]  /*156e0*/  LOP3.LUT R127, R0, R49, RZ, 0xc0, !PT ;  /* 0x00000031007f7212 */ /* 0x000fe200078ec0ff */
[----:B------:R-:W-:Y:S01]  /*156f0*/  LDSM.16.MT88.4 R64, [R205+0xa800] ;  /* 0x00a80000cd40783b */ /* 0x000fe20000004200 */
[----:B------:R-:W-:Y:S02]  /*15700*/  LOP3.LUT R124, R2, R51, RZ, 0xc0, !PT ;  /* 0x00000033027c7212 */ /* 0x000fe400078ec0ff */
[----:B------:R-:W-:Y:S01]  /*15710*/  LOP3.LUT R125, R3, R48, RZ, 0xc0, !PT ;  /* 0x00000030037d7212 */ /* 0x000fe200078ec0ff */
[-C--:B--2---:R-:W-:Y:S01]  /*15720*/  HMMA.16816.F32.BF16 R152, R128, R148.reuse, R152 ;  /* 0x000000948098723c */ /* 0x084fe20000041898 */
[----:B------:R-:W2:Y:S04]  /*15730*/  LDSM.16.MT88.4 R48, [R206+0xa800] ;  /* 0x00a80000ce30783b */ /* 0x000ea80000004200 */
[----:B------:R-:W-:Y:S03]  /*15740*/  LDSM.16.MT88.4 R4, [R205+0xb800] ;  /* 0x00b80000cd04783b */ /* 0x000fe60000004200 */
        /* <DEDUP_REMOVED lines=11> */
[-C--:B------:R-:W-:Y:S08]  /*15800*/  HMMA.16816.F32.BF16 R52, R128, R64.reuse, R68 ;  /* 0x000000408034723c */ /* 0x080ff00000041844 */
        /* <DEDUP_REMOVED lines=26> */
[----:B------:R1:W-:Y:S01]  /*159b0*/  STG.E.U16 [R28.64+-0x8e], R34 ;  /* 0xffff72221c007986 */ /* 0x0003e2000c10151c */
[----:B------:R-:W-:Y:S01]  /*159c0*/  FADD.FTZ R2, R238, R248 ;  /* 0x000000f8ee027221 */ /* 0x000fe20000010000 */
[----:B--2---:R-:W-:Y:S01]  /*159d0*/  HMMA.16816.F32.BF16 R72, R124, R80, R84 ;  /* 0x000000507c48723c */ /* 0x004fe20000041854 */
[----:B------:R-:W-:Y:S01]  /*159e0*/  FADD.FTZ R0, R186, R244 ;  /* 0x000000f4ba007221 */ /* 0x000fe20000010000 */
[----:B------:R-:W-:Y:S01]  /*159f0*/  IADD3 R244, P1, R20, -0x100, RZ ;  /* 0xffffff0014f47810 */ /* 0x000fe20007f3e0ff */
[----:B------:R-:W-:-:S02]  /*15a00*/  FADD.FTZ R2, R230, R2 ;  /* 0x00000002e6027221 */ /* 0x000fc40000010000 */
[----:B------:R-:W-:-:S03]  /*15a10*/  FADD.FTZ R0, R229, R0 ;  /* 0x00000000e5007221 */ /* 0x000fc60000010000 */
[----:B------:R-:W-:Y:S01]  /*15a20*/  HMMA.16816.F32.BF16 R76, R124, R82, R92 ;  /* 0x000000527c4c723c */ /* 0x000fe2000004185c */
[----:B------:R-:W-:-:S07]  /*15a30*/  FADD.FTZ R230, R234, R2 ;  /* 0x00000002eae67221 */ /* 0x000fce0000010000 */
[----:B------:R-:W-:Y:S01]  /*15a40*/  HMMA.16816.F32.BF16 R88, R124, R96, R88 ;  /* 0x000000607c58723c */ /* 0x000fe20000041858 */
[----:B------:R-:W-:-:S07]  /*15a50*/  FADD.FTZ R231, R231, R0 ;  /* 0x00000000e7e77221 */ /* 0x000fce0000010000 */
[----:B------:R-:W-:Y:S01]  /*15a60*/  HMMA.16816.F32.BF16 R92, R124, R98, R100 ;  /* 0x000000627c5c723c */ /* 0x000fe20000041864 */
[----:B---3--:R-:W-:-:S07]  /*15a70*/  IMAD.MOV.U32 R132, RZ, RZ, R236 ;  /* 0x000000ffff847224 */ /* 0x008fce00078e00ec */
[----:B------:R-:W-:Y:S01]  /*15a80*/  HMMA.16816.F32.BF16 R104, R124, R112, R104 ;  /* 0x000000707c68723c */ /* 0x000fe20000041868 */
[----:B----4-:R-:W-:-:S07]  /*15a90*/  IMAD.MOV.U32 R133, RZ, RZ, R237 ;  /* 0x000000ffff857224 */ /* 0x010fce00078e00ed */
[----:B------:R-:W-:Y:S01]  /*15aa0*/  HMMA.16816.F32.BF16 R108, R124, R114, R108 ;  /* 0x000000727c6c723c */ /* 0x000fe2000004186c */
[----:B------:R-:W-:-:S07]  /*15ab0*/  IMAD.MOV.U32 R3, RZ, RZ, R228 ;  /* 0x000000ffff037224 */ /* 0x000fce00078e00e4 */
[----:B------:R-:W-:Y:S01]  /*15ac0*/  HMMA.16816.F32.BF16 R120, R124, R4, R120 ;  /* 0x000000047c78723c */ /* 0x000fe20000041878 */
[----:B------:R-:W-:-:S07]  /*15ad0*/  IMAD.MOV.U32 R134, RZ, RZ, R235 ;  /* 0x000000ffff867224 */ /* 0x000fce00078e00eb */
[----:B------:R-:W-:Y:S08]  /*15ae0*/  HMMA.16816.F32.BF16 R84, R128, R96, R220 ;  /* 0x000000608054723c */ /* 0x000ff000000418dc */
[----:B------:R-:W-:Y:S08]  /*15af0*/  HMMA.16816.F32.BF16 R124, R124, R6, R116 ;  /* 0x000000067c7c723c */ /* 0x000ff00000041874 */
        /* <DEDUP_REMOVED lines=151> */
[-C--:B--2---:R-:W-:Y:S08]  /*16470*/  HMMA.16816.F32.BF16 R192, R4, R16.reuse, R192 ;  /* 0x0000001004c0723c */ /* 0x084ff000000418c0 */
[----:B---3--:R-:W-:Y:S08]  /*16480*/  HMMA.16816.F32.BF16 R180, R8, R16, R176 ;  /* 0x0000001008b4723c */ /* 0x008ff000000418b0 */
[-C--:B------:R-:W-:Y:S08]  /*16490*/  HMMA.16816.F32.BF16 R188, R4, R18.reuse, R188 ;  /* 0x0000001204bc723c */ /* 0x080ff000000418bc */
        /* <DEDUP_REMOVED lines=51> */
.L_x_1104:
[----:B------:R-:W-:Y:S05]  /*167d0*/  BSYNC B0 ;  /* 0x0000000000007941 */ /* 0x000fea0003800000 */
.L_x_1103:
[----:B------:R-:W0:Y:S02]  /*167e0*/  LDGDEPBAR ;  /* 0x00000000000079af */ /* 0x000e240000000000 */
.L_x_1102:
[----:B------:R-:W2:Y:S01]  /*167f0*/  LDL.LU.64 R2, [R1+0x20] ;  /* 0x0000200001027983 */ /* 0x000ea20000300a00 */
[----:B------:R-:W-:-:S03]  /*16800*/  IMAD.U32 R0, RZ, RZ, UR32 ;  /* 0x00000020ff007e24 */ /* 0x000fc6000f8e00ff */
[----:B------:R-:W-:Y:S01]  /*16810*/  STL.64 [R1+0x108], R30 ;  /* 0x0001081e01007387 */ /* 0x000fe20000100a00 */
[----:B------:R-:W-:-:S03]  /*16820*/  IMAD R0, R0, 0x20, R252 ;  /* 0x0000002000007824 */ /* 0x000fc600078e02fc */
[----:B------:R-:W-:Y:S04]  /*16830*/  STL [R1+0x100], R29 ;  /* 0x0001001d01007387 */ /* 0x000fe80000100800 */
[----:B------:R-:W-:Y:S04]  /*16840*/  STL [R1+0xfc], R215 ;  /* 0x0000fcd701007387 */ /* 0x000fe80000100800 */
[----:B------:R2:W-:Y:S04]  /*16850*/  STL [R1+0xf8], R214 ;  /* 0x0000f8d601007387 */ /* 0x0005e80000100800 */
        /* <DEDUP_REMOVED lines=10> */
[----:B------:R-:W3:Y:S01]  /*16900*/  LDL.LU.64 R220, [R1+0xc8] ;  /* 0x0000c80001dc7983 */ /* 0x000ee20000300a00 */
[----:B------:R-:W-:-:S02]  /*16910*/  ISETP.GE.AND P1, PT, R0, R172, PT ;  /* 0x000000ac0000720c */ /* 0x000fc40003f26270 */
[C---:B------:R-:W-:Y:S02]  /*16920*/  IADD3 R12, R0.reuse, 0x1, RZ ;  /* 0x00000001000c7810 */ /* 0x040fe40007ffe0ff */
[----:B------:R-:W-:Y:S02]  /*16930*/  IADD3 R11, R0, 0x8, RZ ;  /* 0x00000008000b7810 */ /* 0x000fe40007ffe0ff */
[----:B------:R-:W-:Y:S02]  /*16940*/  FSEL R13, R180, -INF , !P1 ;  /* 0xff800000b40d7808 */ /* 0x000fe40004800000 */
[----:B------:R-:W-:Y:S02]  /*16950*/  ISETP.GE.AND P2, PT, R0, R173, PT ;  /* 0x000000ad0000720c */ /* 0x000fe40003f46270 */
[----:B------:R-:W-:Y:S02]  /*16960*/  ISETP.GE.AND P1, PT, R12, R172, PT ;  /* 0x000000ac0c00720c */ /* 0x000fe40003f26270 */
[----:B------:R-:W-:-:S02]  /*16970*/  IADD3 R10, R0, 0x9, RZ ;  /* 0x00000009000a7810 */ /* 0x000fc40007ffe0ff */
[----:B-1----:R-:W-:Y:S02]  /*16980*/  IADD3 R6, R0, 0x10, RZ ;  /* 0x0000001000067810 */ /* 0x002fe40007ffe0ff */
[----:B------:R-:W-:Y:S02]  /*16990*/  ISETP.GE.AND P3, PT, R11, R172, PT ;  /* 0x000000ac0b00720c */ /* 0x000fe40003f66270 */
[----:B------:R-:W-:Y:S02]  /*169a0*/  FSEL R14, R182, -INF , !P2 ;  /* 0xff800000b60e7808 */ /* 0x000fe40005000000 */
[----:B------:R-:W-:Y:S02]  /*169b0*/  FSEL R34, R181, -INF , !P1 ;  /* 0xff800000b5227808 */ /* 0x000fe40004800000 */
[C---:B------:R-:W-:Y:S02]  /*169c0*/  ISETP.GE.AND P6, PT, R0.reuse, R175, PT ;  /* 0x000000af0000720c */ /* 0x040fe40003fc6270 */
[----:B------:R-:W-:-:S02]  /*169d0*/  ISETP.GE.AND P4, PT, R0, R174, PT ;  /* 0x000000ae0000720c */ /* 0x000fc40003f86270 */
[-C--:B------:R-:W-:Y:S02]  /*169e0*/  ISETP.GE.AND P2, PT, R10, R172.reuse, PT ;  /* 0x000000ac0a00720c */ /* 0x080fe40003f46270 */
[----:B------:R-:W-:Y:S02]  /*169f0*/  ISETP.GE.AND P1, PT, R6, R172, PT ;  /* 0x000000ac0600720c */ /* 0x000fe40003f26270 */
[----:B------:R-:W-:Y:S02]  /*16a00*/  FSEL R22, R176, -INF , !P3 ;  /* 0xff800000b0167808 */ /* 0x000fe40005800000 */
[----:B------:R-:W-:Y:S02]  /*16a10*/  ISETP.GE.AND P3, PT, R12, R173, PT ;  /* 0x000000ad0c00720c */ /* 0x000fe40003f66270 */
[----:B------:R-:W-:Y:S02]  /*16a20*/  FMNMX.FTZ R15, R237, R13, !PT ;  /* 0x0000000ded0f7209 */ /* 0x000fe40007810000 */
[----:B------:R-:W-:-:S02]  /*16a30*/  FSEL R19, R177, -INF , !P2 ;  /* 0xff800000b1137808 */ /* 0x000fc40005000000 */
[----:B------:R-:W-:Y:S02]  /*16a40*/  FSEL R18, R132, -INF , !P1 ;  /* 0xff80000084127808 */ /* 0x000fe40004800000 */
[----:B------:R-:W-:-:S04]  /*16a50*/  FMNMX.FTZ R15, R34, R15, !PT ;  /* 0x0000000f220f7209 */ /* 0x000fc80007810000 */
[----:B------:R-:W-:-:S04]  /*16a60*/  FMNMX.FTZ R15, R22, R15, !PT ;  /* 0x0000000f160f7209 */ /* 0x000fc80007810000 */
[----:B------:R-:W-:-:S04]  /*16a70*/  FMNMX.FTZ R15, R19, R15, !PT ;  /* 0x0000000f130f7209 */ /* 0x000fc80007810000 */
[----:B------:R-:W-:Y:S02]  /*16a80*/  FMNMX.FTZ R23, R18, R15, !PT ;  /* 0x0000000f12177209 */ /* 0x000fe40007810000 */
[----:B------:R-:W-:Y:S02]  /*16a90*/  FSEL R176, R194, -INF , !P4 ;  /* 0xff800000c2b07808 */ /* 0x000fe40006000000 */
[----:B------:R-:W-:Y:S01]  /*16aa0*/  ISETP.GE.AND P4, PT, R10, R175, PT ;  /* 0x000000af0a00720c */ /* 0x000fe20003f86270 */
[----:B------:R-:W-:Y:S01]  /*16ab0*/  ULOP3.LUT UR4, UR32, UR31, URZ, 0x3c, !UPT ;  /* 0x0000001f20047292 */ /* 0x000fe2000f8e3c3f */
[----:B--2---:R-:W-:Y:S01]  /*16ac0*/  IMAD.MOV.U32 R214, RZ, RZ, R2 ;  /* 0x000000ffffd67224 */ /* 0x004fe200078e0002 */
[C---:B------:R-:W-:Y:S01]  /*16ad0*/  IADD3 R2, R0.reuse, 0x18, RZ ;  /* 0x0000001800027810 */ /* 0x040fe20007ffe0ff */
[----:B------:R-:W-:Y:S01]  /*16ae0*/  IMAD.MOV.U32 R215, RZ, RZ, R3 ;  /* 0x000000ffffd77224 */ /* 0x000fe200078e0003 */
[C---:B------:R-:W-:Y:S02]  /*16af0*/  IADD3 R3, R0.reuse, 0x11, RZ ;  /* 0x0000001100037810 */ /* 0x040fe40007ffe0ff */
[----:B------:R-:W-:-:S02]  /*16b00*/  IADD3 R0, R0, 0x19, RZ ;  /* 0x0000001900007810 */ /* 0x000fc40007ffe0ff */
[-C--:B------:R-:W-:Y:S02]  /*16b10*/  ISETP.GE.AND P5, PT, R3, R172.reuse, PT ;  /* 0x000000ac0300720c */ /* 0x080fe40003fa6270 */
[-C--:B------:R-:W-:Y:S02]  /*16b20*/  ISETP.GE.AND P2, PT, R2, R172.reuse, PT ;  /* 0x000000ac0200720c */ /* 0x080fe40003f46270 */
[----:B------:R-:W-:Y:S02]  /*16b30*/  ISETP.GE.AND P1, PT, R0, R172, PT ;  /* 0x000000ac0000720c */ /* 0x000fe40003f26270 */
[----:B------:R-:W-:Y:S02]  /*16b40*/  FSEL R172, R183, -INF , !P3 ;  /* 0xff800000b7ac7808 */ /* 0x000fe40005800000 */
[----:B------:R-:W-:-:S04]  /*16b50*/  ISETP.GE.AND P3, PT, R11, R173, PT ;  /* 0x000000ad0b00720c */ /* 0x000fc80003f66270 */
[----:B------:R-:W-:Y:S02]  /*16b60*/  FSEL R139, R178, -INF , !P3 ;  /* 0xff800000b28b7808 */ /* 0x000fe40005800000 */
[----:B------:R-:W-:-:S04]  /*16b70*/  ISETP.GE.AND P3, PT, R10, R173, PT ;  /* 0x000000ad0a00720c */ /* 0x000fc80003f66270 */
[----:B------:R-:W-:Y:S02]  /*16b80*/  FSEL R138, R179, -INF , !P3 ;  /* 0xff800000b38a7808 */ /* 0x000fe40005800000 */
[-C--:B------:R-:W-:Y:S02]  /*16b90*/  ISETP.GE.AND P3, PT, R3, R173.reuse, PT ;  /* 0x000000ad0300720c */ /* 0x080fe40003f66270 */
[----:B------:R-:W-:Y:S02]  /*16ba0*/  FSEL R15, R25, -INF , !P1 ;  /* 0xff800000190f7808 */ /* 0x000fe40004800000 */
[----:B------:R-:W-:Y:S02]  /*16bb0*/  ISETP.GE.AND P1, PT, R0, R173, PT ;  /* 0x000000ad0000720c */ /* 0x000fe40003f26270 */
[----:B------:R-:W-:Y:S02]  /*16bc0*/  FSEL R17, R133, -INF , !P5 ;  /* 0xff80000085117808 */ /* 0x000fe40006800000 */
[----:B------:R-:W-:-:S02]  /*16bd0*/  FSEL R136, R135, -INF , !P3 ;  /* 0xff80000087887808 */ /* 0x000fc40005800000 */
[----:B------:R-:W-:Y:S02]  /*16be0*/  ISETP.GE.AND P3, PT, R12, R174, PT ;  /* 0x000000ae0c00720c */ /* 0x000fe40003f66270 */
[----:B------:R-:W-:Y:S02]  /*16bf0*/  FSEL R16, R24, -INF , !P2 ;  /* 0xff80000018107808 */ /* 0x000fe40005000000 */
[----:B------:R-:W-:Y:S02]  /*16c00*/  ISETP.GE.AND P2, PT, R2, R173, PT ;  /* 0x000000ad0200720c */ /* 0x000fe40003f46270 */
[----:B------:R-:W-:Y:S02]  /*16c10*/  FSEL R35, R27, -INF , !P1 ;  /* 0xff8000001b237808 */ /* 0x000fe40004800000 */
[----:B------:R-:W-:Y:S02]  /*16c20*/  FMNMX.FTZ R23, R17, R23, !PT ;  /* 0x0000001711177209 */ /* 0x000fe40007810000 */
[----:B------:R-:W-:-:S02]  /*16c30*/  ISETP.GE.AND P1, PT, R11, R175, PT ;  /* 0x000000af0b00720c */ /* 0x000fc40003f26270 */
[----:B------:R-:W-:Y:S02]  /*16c40*/  FSEL R177, R195, -INF , !P3 ;  /* 0xff800000c3b17808 */ /* 0x000fe40005800000 */
[C---:B------:R-:W-:Y:S02]  /*16c50*/  ISETP.GE.AND P5, PT, R6.reuse, R173, PT ;  /* 0x000000ad0600720c */ /* 0x040fe40003fa6270 */
[----:B------:R-:W-:Y:S02]  /*16c60*/  ISETP.GE.AND P3, PT, R6, R175, PT ;  /* 0x000000af0600720c */ /* 0x000fe40003f66270 */
[----:B------:R-:W-:Y:S02]  /*16c70*/  FSEL R135, R26, -INF , !P2 ;  /* 0xff8000001a877808 */ /* 0x000fe40005000000 */
[----:B------:R-:W-:Y:S02]  /*16c80*/  FMNMX.FTZ R23, R16, R23, !PT ;  /* 0x0000001710177209 */ /* 0x000fe40007810000 */
[----:B------:R-:W-:-:S02]  /*16c90*/  FSEL R26, R188, -INF , !P1 ;  /* 0xff800000bc1a7808 */ /* 0x000fc40004800000 */
[-C--:B------:R-:W-:Y:S02]  /*16ca0*/  ISETP.GE.AND P1, PT, R3, R175.reuse, PT ;  /* 0x000000af0300720c */ /* 0x080fe40003f26270 */
[----:B------:R-:W-:Y:S02]  /*16cb0*/  FSEL R137, R134, -INF , !P5 ;  /* 0xff80000086897808 */ /* 0x000fe40006800000 */
[----:B------:R-:W-:Y:S02]  /*16cc0*/  FSEL R24, R196, -INF , !P3 ;  /* 0xff800000c4187808 */ /* 0x000fe40005800000 */
[-C--:B------:R-:W-:Y:S02]  /*16cd0*/  ISETP.GE.AND P5, PT, R12, R175.reuse, PT ;  /* 0x000000af0c00720c */ /* 0x080fe40003fa6270 */
[----:B------:R-:W-:Y:S02]  /*16ce0*/  ISETP.GE.AND P3, PT, R0, R175, PT ;  /* 0x000000af0000720c */ /* 0x000fe40003f66270 */
[----:B------:R-:W-:-:S02]  /*16cf0*/  FMNMX.FTZ R12, R15, R23, !PT ;  /* 0x000000170f0c7209 */ /* 0x000fc40007810000 */
[----:B------:R-:W-:Y:S02]  /*16d00*/  FSEL R23, R197, -INF , !P1 ;  /* 0xff800000c5177808 */ /* 0x000fe40004800000 */
[----:B------:R-:W-:Y:S02]  /*16d10*/  FSEL R25, R189, -INF , !P4 ;  /* 0xff800000bd197808 */ /* 0x000fe40006000000 */
[-C--:B------:R-:W-:Y:S02]  /*16d20*/  ISETP.GE.AND P1, PT, R3, R174.reuse, PT ;  /* 0x000000ae0300720c */ /* 0x080fe40003f26270 */
[----:B------:R-:W-:Y:S02]  /*16d30*/  ISETP.GE.AND P4, PT, R2, R175, PT ;  /* 0x000000af0200720c */ /* 0x000fe40003f86270 */
[----:B------:R-:W-:Y:S02]  /*16d40*/  FSEL R3, R185, -INF , !P3 ;  /* 0xff800000b9037808 */ /* 0x000fe40005800000 */
[----:B------:R-:W-:-:S02]  /*16d50*/  ISETP.GE.AND P2, PT, R11, R174, PT ;  /* 0x000000ae0b00720c */ /* 0x000fc40003f46270 */
[----:B------:R-:W-:Y:S02]  /*16d60*/  ISETP.GE.AND P3, PT, R0, R174, PT ;  /* 0x000000ae0000720c */ /* 0x000fe40003f66270 */
[----:B------:R-:W-:Y:S02]  /*16d70*/  FSEL R11, R192, -INF , !P6 ;  /* 0xff800000c00b7808 */ /* 0x000fe40007000000 */
[----:B------:R-:W-:Y:S02]  /*16d80*/  FMNMX.FTZ R0, R236, R14, !PT ;  /* 0x0000000eec007209 */ /* 0x000fe40007810000 */
[-C--:B------:R-:W-:Y:S01]  /*16d90*/  ISETP.GE.AND P6, PT, R10, R174.reuse, PT ;  /* 0x000000ae0a00720c */ /* 0x080fe20003fc6270 */
[----:B------:R-:W1:Y:S01]  /*16da0*/  SHFL.BFLY PT, R133, R12, 0x2, 0x1f ;  /* 0x0c401f000c857f89 */ /* 0x000e6200000e0000 */
[----:B------:R-:W-:Y:S02]  /*16db0*/  FSEL R10, R184, -INF , !P4 ;  /* 0xff800000b80a7808 */ /* 0x000fe40006000000 */
[----:B------:R-:W-:-:S02]  /*16dc0*/  ISETP.GE.AND P4, PT, R2, R174, PT ;  /* 0x000000ae0200720c */ /* 0x000fc40003f86270 */
[----:B------:R-:W-:Y:S02]  /*16dd0*/  FMNMX.FTZ R2, R172, R0, !PT ;  /* 0x00000000ac027209 */ /* 0x000fe40007810000 */
[----:B------:R-:W-:Y:S02]  /*16de0*/  FSEL R27, R193, -INF , !P5 ;  /* 0xff800000c11b7808 */ /* 0x000fe40006800000 */
        /* <DEDUP_REMOVED lines=12> */
[----:B------:R-:W-:Y:S01]  /*16eb0*/  FMNMX.FTZ R0, R10, R0, !PT ;  /* 0x000000000a007209 */ /* 0x000fe20007810000 */
[----:B------:R-:W1:Y:S01]  /*16ec0*/  SHFL.BFLY PT, R12, R133, 0x1, 0x1f ;  /* 0x0c201f00850c7f89 */ /* 0x000e6200000e0000 */
[----:B------:R-:W-:-:S02]  /*16ed0*/  FMNMX.FTZ R2, R35, R2, !PT ;  /* 0x0000000223027209 */ /* 0x000fc40007810000 */
[----:B------:R-:W-:-:S03]  /*16ee0*/  FMNMX.FTZ R0, R3, R0, !PT ;  /* 0x0000000003007209 */ /* 0x000fc60007810000 */
[----:B------:R-:W2:Y:S04]  /*16ef0*/  SHFL.BFLY PT, R132, R2, 0x2, 0x1f ;  /* 0x0c401f0002847f89 */ /* 0x000ea800000e0000 */
[----:B------:R-:W4:Y:S01]  /*16f00*/  SHFL.BFLY PT, R134, R0, 0x2, 0x1f ;  /* 0x0c401f0000867f89 */ /* 0x000f2200000e0000 */
[----:B------:R-:W-:Y:S02]  /*16f10*/  ISETP.GE.AND P5, PT, R6, R174, PT ;  /* 0x000000ae0600720c */ /* 0x000fe40003fa6270 */
[----:B------:R-:W-:Y:S02]  /*16f20*/  LOP3.LUT R6, R215, UR4, RZ, 0x3c, !PT ;  /* 0x00000004d7067c12 */ /* 0x000fe4000f8e3cff */
[----:B------:R-:W-:-:S03]  /*16f30*/  FSEL R174, R190, -INF , !P2 ;  /* 0xff800000beae7808 */ /* 0x000fc60005000000 */
[----:B------:R-:W-:Y:S01]  /*16f40*/  IMAD.WIDE.U32 R30, R6, -0x326172a9, RZ ;  /* 0xcd9e8d57061e7825 */ /* 0x000fe200078e00ff */
[----:B-1----:R-:W-:-:S04]  /*16f50*/  FMNMX.FTZ R133, R133, R12, !PT ;  /* 0x0000000c85857209 */ /* 0x002fc80007810000 */
[C---:B------:R-:W-:Y:S01]  /*16f60*/  FSETP.NEU.FTZ.AND P2, PT, R133.reuse, -INF , PT ;  /* 0xff8000008500780b */ /* 0x040fe20003f5d000 */
[----:B------:R-:W-:Y:S01]  /*16f70*/  FMUL.FTZ R6, R133, c[0x0][0x23c] ;  /* 0x00008f0085067a20 */ /* 0x000fe20000410000 */
[----:B--2---:R-:W-:Y:S02]  /*16f80*/  FMNMX.FTZ R2, R132, R2, !PT ;  /* 0x0000000284027209 */ /* 0x004fe40007810000 */
[----:B----4-:R-:W-:-:S03]  /*16f90*/  FMNMX.FTZ R134, R134, R0, !PT ;  /* 0x0000000086867209 */ /* 0x010fc60007810000 */
[----:B------:R-:W1:Y:S01]  /*16fa0*/  SHFL.BFLY PT, R132, R2, 0x1, 0x1f ;  /* 0x0c201f0002847f89 */ /* 0x000e6200000e0000 */
[----:B------:R-:W-:-:S03]  /*16fb0*/  FSEL R0, R6, RZ, P2 ;  /* 0x000000ff06007208 */ /* 0x000fc60001000000 */
[----:B------:R-:W2:Y:S02]  /*16fc0*/  SHFL.BFLY PT, R6, R134, 0x1, 0x1f ;  /* 0x0c201f0086067f89 */ /* 0x000ea400000e0000 */
[--C-:B------:R-:W-:Y:S02]  /*16fd0*/  FFMA.FTZ R178, R13, c[0x0][0x23c], -R0.reuse ;  /* 0x00008f000db27a23 */ /* 0x100fe40000010800 */
[--C-:B------:R-:W-:Y:S02]  /*16fe0*/  FFMA.FTZ R179, R34, c[0x0][0x23c], -R0.reuse ;  /* 0x00008f0022b37a23 */ /* 0x100fe40000010800 */
[--C-:B------:R-:W-:Y:S02]  /*16ff0*/  FFMA.FTZ R180, R22, c[0x0][0x23c], -R0.reuse ;  /* 0x00008f0016b47a23 */ /* 0x100fe40000010800 */
[--C-:B------:R-:W-:Y:S02]  /*17000*/  FFMA.FTZ R181, R19, c[0x0][0x23c], -R0.reuse ;  /* 0x00008f0013b57a23 */ /* 0x100fe40000010800 */
[----:B------:R-:W-:-:S02]  /*17010*/  FFMA.FTZ R182, R18, c[0x0][0x23c], -R0 ;  /* 0x00008f0012b67a23 */ /* 0x000fc40000010800 */
[--C-:B------:R-:W-:Y:S02]  /*17020*/  FFMA.FTZ R183, R17, c[0x0][0x23c], -R0.reuse ;  /* 0x00008f0011b77a23 */ /* 0x100fe40000010800 */
[--C-:B---3--:R-:W-:Y:S02]  /*17030*/  FFMA.FTZ R221, R16, c[0x0][0x23c], -R0.reuse ;  /* 0x00008f0010dd7a23 */ /* 0x108fe40000010800 */
[----:B------:R-:W-:Y:S01]  /*17040*/  FFMA.FTZ R223, R15, c[0x0][0x23c], -R0 ;  /* 0x00008f000fdf7a23 */ /* 0x000fe20000010800 */
[----:B------:R-:W-:-:S04]  /*17050*/  FMNMX.FTZ R0, R228, R176, !PT ;  /* 0x000000b0e4007209 */ /* 0x000fc80007810000 */
[----:B------:R-:W-:Y:S02]  /*17060*/  FMNMX.FTZ R0, R177, R0, !PT ;  /* 0x00000000b1007209 */ /* 0x000fe40007810000 */
[----:B------:R-:W-:Y:S02]  /*17070*/  FSEL R173, R191, -INF , !P6 ;  /* 0xff800000bfad7808 */ /* 0x000fe40007000000 */
[----:B------:R-:W-:Y:S02]  /*17080*/  FMNMX.FTZ R0, R174, R0, !PT ;  /* 0x00000000ae007209 */ /* 0x000fe40007810000 */
[----:B------:R-:W-:Y:S02]  /*17090*/  FSEL R34, R198, -INF , !P5 ;  /* 0xff800000c6227808 */ /* 0x000fe40006800000 */
[----:B------:R-:W-:Y:S02]  /*170a0*/  FMNMX.FTZ R0, R173, R0, !PT ;  /* 0x00000000ad007209 */ /* 0x000fe40007810000 */
[----:B-1----:R-:W-:-:S02]  /*170b0*/  FMNMX.FTZ R132, R2, R132, !PT ;  /* 0x0000008402847209 */ /* 0x002fc40007810000 */
[----:B------:R-:W-:Y:S02]  /*170c0*/  FSEL R22, R199, -INF , !P1 ;  /* 0xff800000c7167808 */ /* 0x000fe40004800000 */
[----:B------:R-:W-:Y:S02]  /*170d0*/  FMNMX.FTZ R0, R34, R0, !PT ;  /* 0x0000000022007209 */ /* 0x000fe40007810000 */
[----:B--2---:R-:W-:Y:S01]  /*170e0*/  FMNMX.FTZ R134, R134, R6, !PT ;  /* 0x0000000686867209 */ /* 0x004fe20007810000 */
[----:B------:R-:W-:Y:S01]  /*170f0*/  FMUL.FTZ R2, R132, c[0x0][0x23c] ;  /* 0x00008f0084027a20 */ /* 0x000fe20000410000 */
[----:B------:R-:W-:Y:S02]  /*17100*/  FSEL R19, R186, -INF , !P4 ;  /* 0xff800000ba137808 */ /* 0x000fe40006000000 */
[----:B------:R-:W-:Y:S01]  /*17110*/  FMNMX.FTZ R0, R22, R0, !PT ;  /* 0x0000000016007209 */ /* 0x000fe20007810000 */
[----:B------:R-:W-:Y:S01]  /*17120*/  FMUL.FTZ R12, R134, c[0x0][0x23c] ;  /* 0x00008f00860c7a20 */ /* 0x000fe20000410000 */
[----:B------:R-:W-:-:S02]  /*17130*/  FSETP.NEU.FTZ.AND P1, PT, R132, -INF , PT ;  /* 0xff8000008400780b */ /* 0x000fc40003f3d000 */
[----:B------:R-:W-:Y:S02]  /*17140*/  FSETP.NEU.FTZ.AND P5, PT, R134, -INF , PT ;  /* 0xff8000008600780b */ /* 0x000fe40003fbd000 */
[----:B------:R-:W-:Y:S02]  /*17150*/  FSEL R18, R187, -INF , !P3 ;  /* 0xff800000bb127808 */ /* 0x000fe40005800000 */
[----:B------:R-:W-:Y:S02]  /*17160*/  FMNMX.FTZ R6, R19, R0, !PT ;  /* 0x0000000013067209 */ /* 0x000fe40007810000 */
[----:B------:R-:W-:Y:S02]  /*17170*/  FSEL R2, R2, RZ, P1 ;  /* 0x000000ff02027208 */ /* 0x000fe40000800000 */
[----:B------:R-:W-:Y:S02]  /*17180*/  FSEL R0, R12, RZ, P5 ;  /* 0x000000ff0c007208 */ /* 0x000fe40002800000 */
[----:B------:R-:W-:Y:S01]  /*17190*/  FMNMX.FTZ R6, R18, R6, !PT ;  /* 0x0000000612067209 */ /* 0x000fe20007810000 */
[----:B------:R-:W-:Y:S01]  /*171a0*/  FFMA.FTZ R199, R35, c[0x0][0x23c], -R2 ;  /* 0x00008f0023c77a23 */ /* 0x000fe20000010802 */
[----:B------:R-:W-:Y:S01]  /*171b0*/  LOP3.LUT R175, R31, UR14, R220, 0x96, !PT ;  /* 0x0000000e1faf7c12 */ /* 0x000fe2000f8e96dc */
[----:B------:R-:W-:-:S02]  /*171c0*/  FFMA.FTZ R35, R11, c[0x0][0x23c], -R0 ;  /* 0x00008f000b237a23 */ /* 0x000fc40000010800 */
[--C-:B------:R-:W-:Y:S02]  /*171d0*/  FFMA.FTZ R184, R27, c[0x0][0x23c], -R0.reuse ;  /* 0x00008f001bb87a23 */ /* 0x100fe40000010800 */
[--C-:B------:R-:W-:Y:S02]  /*171e0*/  FFMA.FTZ R220, R26, c[0x0][0x23c], -R0.reuse ;  /* 0x00008f001adc7a23 */ /* 0x100fe40000010800 */
[--C-:B------:R-:W-:Y:S02]  /*171f0*/  FFMA.FTZ R222, R25, c[0x0][0x23c], -R0.reuse ;  /* 0x00008f0019de7a23 */ /* 0x100fe40000010800 */
[--C-:B------:R-:W-:Y:S02]  /*17200*/  FFMA.FTZ R225, R24, c[0x0][0x23c], -R0.reuse ;  /* 0x00008f0018e17a23 */ /* 0x100fe40000010800 */
[--C-:B------:R-:W-:Y:S02]  /*17210*/  FFMA.FTZ R227, R23, c[0x0][0x23c], -R0.reuse ;  /* 0x00008f0017e37a23 */ /* 0x100fe40000010800 */
[----:B------:R-:W-:-:S02]  /*17220*/  FFMA.FTZ R234, R10, c[0x0][0x23c], -R0 ;  /* 0x00008f000aea7a23 */ /* 0x000fc40000010800 */
[----:B------:R-:W-:Y:S02]  /*17230*/  FFMA.FTZ R229, R3, c[0x0][0x23c], -R0 ;  /* 0x00008f0003e57a23 */ /* 0x000fe40000010800 */
[----:B------:R-:W1:Y:S01]  /*17240*/  SHFL.BFLY PT, R0, R6, 0x2, 0x1f ;  /* 0x0c401f0006007f89 */ /* 0x000e6200000e0000 */
[----:B------:R-:W-:Y:S01]  /*17250*/  LOP3.LUT R216, R31, UR14, R246, 0x96, !PT ;  /* 0x0000000e1fd87c12 */ /* 0x000fe2000f8e96f6 */
[----:B------:R-:W-:Y:S01]  /*17260*/  IMAD.MOV.U32 R246, RZ, RZ, R250 ;  /* 0x000000fffff67224 */ /* 0x000fe200078e00fa */
[----:B------:R-:W-:Y:S01]  /*17270*/  LOP3.LUT R10, R233, UR13, R30, 0x96, !PT ;  /* 0x0000000de90a7c12 */ /* 0x000fe2000f8e961e */
[----:B------:R-:W-:-:S04]  /*17280*/  IMAD.WIDE.U32 R238, R175, -0x2daee0ad, RZ ;  /* 0xd2511f53afee7825 */ /* 0x000fc800078e00ff */
[--C-:B------:R-:W-:Y:S02]  /*17290*/  FFMA.FTZ R17, R14, c[0x0][0x23c], -R2.reuse ;  /* 0x00008f000e117a23 */ /* 0x100fe40000010802 */
[--C-:B------:R-:W-:Y:S02]  /*172a0*/  FFMA.FTZ R172, R172, c[0x0][0x23c], -R2.reuse ;  /* 0x00008f00acac7a23 */ /* 0x100fe40000010802 */
[--C-:B------:R-:W-:Y:S02]  /*172b0*/  FFMA.FTZ R139, R139, c[0x0][0x23c], -R2.reuse ;  /* 0x00008f008b8b7a23 */ /* 0x100fe40000010802 */
[--C-:B------:R-:W-:Y:S02]  /*172c0*/  FFMA.FTZ R138, R138, c[0x0][0x23c], -R2.reuse ;  /* 0x00008f008a8a7a23 */ /* 0x100fe40000010802 */
[--C-:B------:R-:W-:Y:S02]  /*172d0*/  FFMA.FTZ R137, R137, c[0x0][0x23c], -R2.reuse ;  /* 0x00008f0089897a23 */ /* 0x100fe40000010802 */
[----:B------:R-:W-:-:S02]  /*172e0*/  FFMA.FTZ R136, R136, c[0x0][0x23c], -R2 ;  /* 0x00008f0088887a23 */ /* 0x000fc40000010802 */
[----:B------:R-:W-:Y:S01]  /*172f0*/  FFMA.FTZ R198, R135, c[0x0][0x23c], -R2 ;  /* 0x00008f0087c67a23 */ /* 0x000fe20000010802 */
[----:B------:R-:W-:Y:S01]  /*17300*/  LOP3.LUT R2, R239, UR12, R246, 0x96, !PT ;  /* 0x0000000cef027c12 */ /* 0x000fe2000f8e96f6 */
[----:B------:R-:W-:Y:S01]  /*17310*/  IMAD.WIDE.U32 R10, R10, -0x2daee0ad, RZ ;  /* 0xd2511f530a0a7825 */ /* 0x000fe200078e00ff */
[----:B-1----:R-:W-:-:S03]  /*17320*/  FMNMX.FTZ R6, R0, R6, !PT ;  /* 0x0000000600067209 */ /* 0x002fc60007810000 */
[----:B------:R-:W-:Y:S01]  /*17330*/  IMAD.WIDE.U32 R2, R2, -0x326172a9, RZ ;  /* 0xcd9e8d5702027825 */ /* 0x000fe200078e00ff */
[----:B------:R-:W-:Y:S01]  /*17340*/  LOP3.LUT R12, R11, UR10, R238, 0x96, !PT ;  /* 0x0000000a0b0c7c12 */ /* 0x000fe2000f8e96ee */
[----:B------:R-:W1:Y:S03]  /*17350*/  SHFL.BFLY PT, R0, R6, 0x1, 0x1f ;  /* 0x0c201f0006007f89 */ /* 0x000e6600000e0000 */
[----:B------:R-:W-:Y:S01]  /*17360*/  LOP3.LUT R3, R3, UR11, R232, 0x96, !PT ;  /* 0x0000000b03037c12 */ /* 0x000fe2000f8e96e8 */
[----:B------:R-:W-:-:S05]  /*17370*/  IMAD.WIDE.U32 R12, R12, -0x326172a9, RZ ;  /* 0xcd9e8d570c0c7825 */ /* 0x000fca00078e00ff */
[----:B------:R-:W-:Y:S01]  /*17380*/  LOP3.LUT R14, R13, UR9, R2, 0x96, !PT ;  /* 0x000000090d0e7c12 */ /* 0x000fe2000f8e9602 */
[----:B------:R-:W-:-:S04]  /*17390*/  IMAD.WIDE.U32 R2, R3, -0x2daee0ad, RZ ;  /* 0xd2511f5303027825 */ /* 0x000fc800078e00ff */
[----:B------:R-:W-:Y:S01]  /*173a0*/  IMAD.WIDE.U32 R14, R14, -0x2daee0ad, RZ ;  /* 0xd2511f530e0e7825 */ /* 0x000fe200078e00ff */
[----:B------:R-:W-:Y:S01]  /*173b0*/  LOP3.LUT R3, R3, UR8, R10, 0x96, !PT ;  /* 0x0000000803037c12 */ /* 0x000fe2000f8e960a */
[----:B------:R-:W2:Y:S03]  /*173c0*/  LDC.U8 R211, c[0x0][0x2d8] ;  /* 0x0000b600ffd37b82 */ /* 0x000ea60000000000 */
[----:B------:R-:W-:Y:S01]  /*173d0*/  LOP3.LUT R10, R15, UR6, R2, 0x96, !PT ;  /* 0x000000060f0a7c12 */ /* 0x000fe2000f8e9602 */
[----:B------:R-:W-:-:S05]  /*173e0*/  IMAD.WIDE.U32 R2, R3, -0x326172a9, RZ ;  /* 0xcd9e8d5703027825 */ /* 0x000fca00078e00ff */
[----:B------:R-:W-:Y:S02]  /*173f0*/  LOP3.LUT R26, R3, UR7, R12, 0x96, !PT ;  /* 0x00000007031a7c12 */ /* 0x000fe4000f8e960c */
[----:B-1----:R-:W-:Y:S02]  /*17400*/  FMNMX.FTZ R3, R6, R0, !PT ;  /* 0x0000000006037209 */ /* 0x002fe40007810000 */
[----:B------:R-:W-:Y:S01]  /*17410*/  FSEL R0, R133, RZ, P2 ;  /* 0x000000ff85007208 */ /* 0x000fe20001000000 */
[----:B------:R-:W-:Y:S01]  /*17420*/  IMAD.WIDE.U32 R10, R10, -0x326172a9, RZ ;  /* 0xcd9e8d570a0a7825 */ /* 0x000fe200078e00ff */
[----:B------:R-:W-:-:S03]  /*17430*/  FSETP.NEU.FTZ.AND P2, PT, R3, -INF , PT ;  /* 0xff8000000300780b */ /* 0x000fc60003f5d000 */
[----:B------:R-:W-:Y:S01]  /*17440*/  FADD.FTZ R24, R237, -R0 ;  /* 0x80000000ed187221 */ /* 0x000fe20000010000 */
[----:B------:R-:W-:Y:S02]  /*17450*/  FSEL R0, R3, RZ, P2 ;  /* 0x000000ff03007208 */ /* 0x000fe40001000000 */
[----:B------:R-:W-:Y:S01]  /*17460*/  LOP3.LUT R2, R11, UR15, R2, 0x96, !PT ;  /* 0x0000000f0b027c12 */ /* 0x000fe2000f8e9602 */
[----:B------:R-:W-:Y:S02]  /*17470*/  FMUL.FTZ R6, R3, c[0x0][0x23c] ;  /* 0x00008f0003067a20 */ /* 0x000fe40000410000 */
[----:B------:R-:W-:Y:S01]  /*17480*/  FADD.FTZ R23, R228, -R0 ;  /* 0x80000000e4177221 */ /* 0x000fe20000010000 */
[----:B------:R-:W-:-:S04]  /*17490*/  LOP3.LUT R0, R2, 0xff, RZ, 0xc0, !PT ;  /* 0x000000ff02007812 */ /* 0x000fc800078ec0ff */
[----:B--2---:R-:W-:Y:S02]  /*174a0*/  ISETP.GE.U32.AND P6, PT, R211, R0, PT ;  /* 0x00000000d300720c */ /* 0x004fe40003fc6070 */
[----:B------:R-:W-:Y:S02]  /*174b0*/  FSEL R0, R6, RZ, P2 ;  /* 0x000000ff06007208 */ /* 0x000fe40001000000 */
[----:B------:R-:W-:-:S04]  /*174c0*/  LOP3.LUT R6, R2, 0xffff, RZ, 0xc0, !PT ;  /* 0x0000ffff02067812 */ /* 0x000fc800078ec0ff */
[----:B------:R-:W-:-:S04]  /*174d0*/  SHF.R.U32.HI R6, RZ, 0x8, R6 ;  /* 0x00000008ff067819 */ /* 0x000fc80000011606 */
[----:B------:R-:W-:-:S04]  /*174e0*/  LOP3.LUT R6, R6, 0xffff, RZ, 0xc0, !PT ;  /* 0x0000ffff06067812 */ /* 0x000fc800078ec0ff */
[----:B------:R-:W-:Y:S02]  /*174f0*/  ISETP.GE.U32.AND P3, PT, R211, R6, PT ;  /* 0x00000006d300720c */ /* 0x000fe40003f66070 */
[----:B------:R-:W-:Y:S01]  /*17500*/  SHF.R.U32.HI R6, RZ, 0x18, R2 ;  /* 0x00000018ff067819 */ /* 0x000fe20000011602 */
[----:B------:R-:W-:-:S03]  /*17510*/  FFMA.FTZ R15, R176, c[0x0][0x23c], -R0 ;  /* 0x00008f00b00f7a23 */ /* 0x000fc60000010800 */
[----:B------:R-:W-:Y:S01]  /*17520*/  ISETP.GE.U32.AND P2, PT, R211, R6, PT ;  /* 0x00000006d300720c */ /* 0x000fe20003f46070 */
[----:B------:R-:W-:Y:S01]  /*17530*/  FMUL.FTZ R6, R23, c[0x0][0x23c] ;  /* 0x00008f0017067a20 */ /* 0x000fe20000410000 */
[----:B------:R-:W-:Y:S01]  /*17540*/  SHF.R.U32.HI R2, RZ, 0x10, R2 ;  /* 0x00000010ff027819 */ /* 0x000fe20000011602 */
[--C-:B------:R-:W-:Y:S01]  /*17550*/  FFMA.FTZ R13, R177, c[0x0][0x23c], -R0.reuse ;  /* 0x00008f00b10d7a23 */ /* 0x100fe20000010800 */
[----:B------:R-:W-:Y:S01]  /*17560*/  MUFU.EX2 R15, R15 ;  /* 0x0000000f000f7308 */ /* 0x000fe20000000800 */
[----:B------:R-:W-:Y:S01]  /*17570*/  FFMA.FTZ R12, R174, c[0x0][0x23c], -R0 ;  /* 0x00008f00ae0c7a23 */ /* 0x000fe20000010800 */
[----:B------:R-:W-:-:S06]  /*17580*/  LOP3.LUT R2, R2, 0xff, RZ, 0xc0, !PT ;  /* 0x000000ff02027812 */ /* 0x000fcc00078ec0ff */
[----:B------:R-:W1:Y:S01]  /*17590*/  MUFU.EX2 R6, R6 ;  /* 0x0000000600067308 */ /* 0x000e620000000800 */
[----:B------:R-:W-:Y:S01]  /*175a0*/  ISETP.GE.U32.AND P4, PT, R211, R2, PT ;  /* 0x00000002d300720c */ /* 0x000fe20003f86070 */
[--C-:B------:R-:W-:Y:S01]  /*175b0*/  FFMA.FTZ R218, R18, c[0x0][0x23c], -R0.reuse ;  /* 0x00008f0012da7a23 */ /* 0x100fe20000010800 */
[----:B------:R-:W-:Y:S01]  /*175c0*/  LOP3.LUT R2, R10, 0xff, RZ, 0xc0, !PT ;  /* 0x000000ff0a027812 */ /* 0x000fe200078ec0ff */
[----:B------:R-:W-:-:S04]  /*175d0*/  FFMA.FTZ R173, R173, c[0x0][0x23c], -R0 ;  /* 0x00008f00adad7a23 */ /* 0x000fc80000010800 */
[----:B------:R-:W2:Y:S01]  /*175e0*/  MUFU.EX2 R13, R13 ;  /* 0x0000000d000d7308 */ /* 0x000ea20000000800 */
[----:B------:R-:W-:Y:S01]  /*175f0*/  FSEL R18, R132, RZ, P1 ;  /* 0x000000ff84127208 */ /* 0x000fe20000800000 */
[----:B------:R-:W-:Y:S01]  /*17600*/  FFMA.FTZ R226, R22, c[0x0][0x23c], -R0 ;  /* 0x00008f0016e27a23 */ /* 0x000fe20000010800 */
[----:B------:R-:W-:-:S05]  /*17610*/  LOP3.LUT R23, R10, 0xffff, RZ, 0xc0, !PT ;  /* 0x0000ffff0a177812 */ /* 0x000fca00078ec0ff */
[----:B------:R-:W-:Y:S01]  /*17620*/  MUFU.EX2 R16, R178 ;  /* 0x000000b200107308 */ /* 0x000fe20000000800 */
[--C-:B------:R-:W-:Y:S02]  /*17630*/  SHF.R.U32.HI R22, RZ, 0x10, R10.reuse ;  /* 0x00000010ff167819 */ /* 0x100fe4000001160a */
[----:B------:R-:W-:-:S05]  /*17640*/  SHF.R.U32.HI R11, RZ, 0x18, R10 ;  /* 0x00000018ff0b7819 */ /* 0x000fca000001160a */
[----:B------:R-:W3:Y:S01]  /*17650*/  MUFU.EX2 R25, R179 ;  /* 0x000000b300197308 */ /* 0x000ee20000000800 */
[----:B------:R-:W-:Y:S01]  /*17660*/  ISETP.GE.U32.AND P1, PT, R211, R2, PT ;  /* 0x00000002d300720c */ /* 0x000fe20003f26070 */
[----:B------:R-:W-:-:S06]  /*17670*/  FADD.FTZ R2, R236, -R18 ;  /* 0x80000012ec027221 */ /* 0x000fcc0000010000 */
[----:B------:R-:W4:Y:S01]  /*17680*/  MUFU.EX2 R12, R12 ;  /* 0x0000000c000c7308 */ /* 0x000f220000000800 */
[----:B-1----:R-:W-:Y:S01]  /*17690*/  FFMA.FTZ R231, R231, R6, R15 ;  /* 0x00000006e7e77223 */ /* 0x002fe2000001000f */
[----:B------:R-:W-:Y:S01]  /*176a0*/  FSEL R18, R134, RZ, P5 ;  /* 0x000000ff86127208 */ /* 0x000fe20002800000 */
[----:B------:R-:W-:-:S05]  /*176b0*/  FMUL.FTZ R2, R2, c[0x0][0x23c] ;  /* 0x00008f0002027a20 */ /* 0x000fca0000410000 */
[----:B------:R-:W1:Y:S01]  /*176c0*/  MUFU.EX2 R10, R173 ;  /* 0x000000ad000a7308 */ /* 0x000e620000000800 */
[----:B------:R-:W-:Y:S01]  /*176d0*/  ISETP.GE.U32.AND P5, PT, R211, R11, PT ;  /* 0x0000000bd300720c */ /* 0x000fe20003fa6070 */
[C---:B--2---:R-:W-:Y:S01]  /*176e0*/  FADD.FTZ R11, R13.reuse, R231 ;  /* 0x000000e70d0b7221 */ /* 0x044fe20000010000 */
[----:B------:R-:W-:Y:S01]  /*176f0*/  F2FP.BF16.PACK_AB R219, R13, R15 ;  /* 0x0000000f0ddb723e */ /* 0x000fe200000010ff */
[----:B------:R-:W-:Y:S01]  /*17700*/  FFMA.FTZ R174, R19, c[0x0][0x23c], -R0 ;  /* 0x00008f0013ae7a23 */ /* 0x000fe20000010800 */
[----:B---3--:R-:W-:-:S03]  /*17710*/  F2FP.BF16.PACK_AB R15, R25, R16 ;  /* 0x00000010190f723e */ /* 0x008fc600000010ff */
[----:B------:R-:W-:Y:S01]  /*17720*/  MUFU.EX2 R17, R17 ;  /* 0x0000001100117308 */ /* 0x000fe20000000800 */
[----:B----4-:R-:W-:Y:S01]  /*17730*/  FADD.FTZ R11, R12, R11 ;  /* 0x0000000b0c0b7221 */ /* 0x010fe20000010000 */
[----:B------:R-:W-:Y:S01]  /*17740*/  PRMT R197, R15, 0x7632, R197 ;  /* 0x000076320fc57816 */ /* 0x000fe200000000c5 */
[----:B------:R-:W-:-:S05]  /*17750*/  @!P6 HFMA2.BF16_V2 R186, -RZ.H0_H0, RZ.H0_H0, -R15.H0_H0 ;  /* 0x200000ffffbae231 */ /* 0x000fca000034090f */
[----:B------:R-:W2:Y:S01]  /*17760*/  MUFU.EX2 R2, R2 ;  /* 0x0000000200027308 */ /* 0x000ea20000000800 */
[C---:B-1----:R-:W-:Y:S01]  /*17770*/  FADD.FTZ R202, R10.reuse, R11 ;  /* 0x0000000b0aca7221 */ /* 0x042fe20000010000 */
[----:B------:R-:W-:-:S06]  /*17780*/  F2FP.BF16.PACK_AB R135, R10, R12 ;  /* 0x0000000c0a87723e */ /* 0x000fcc00000010ff */
[----:B------:R-:W1:Y:S01]  /*17790*/  MUFU.EX2 R19, R172 ;  /* 0x000000ac00137308 */ /* 0x000e620000000800 */
[----:B------:R-:W-:Y:S01]  /*177a0*/  LOP3.LUT R10, R22, 0xff, RZ, 0xc0, !PT ;  /* 0x000000ff160a7812 */ /* 0x000fe200078ec0ff */
[----:B------:R-:W-:Y:S01]  /*177b0*/  FMUL.FTZ R24, R24, c[0x0][0x23c] ;  /* 0x00008f0018187a20 */ /* 0x000fe20000410000 */
[----:B------:R-:W-:Y:S01]  /*177c0*/  PRMT R228, R15, 0x5410, R197 ;  /* 0x000054100fe47816 */ /* 0x000fe200000000c5 */
[----:B------:R-:W-:Y:S01]  /*177d0*/  FFMA.FTZ R224, R34, c[0x0][0x23c], -R0 ;  /* 0x00008f0022e07a23 */ /* 0x000fe20000010800 */
[----:B------:R-:W-:Y:S02]  /*177e0*/  @!P6 PRMT R15, R186, 0x5410, RZ ;  /* 0x00005410ba0fe816 */ /* 0x000fe400000000ff */
[----:B------:R-:W-:Y:S01]  /*177f0*/  ISETP.GE.U32.AND P6, PT, R211, R10, PT ;  /* 0x0000000ad300720c */ /* 0x000fe20003fc6070 */
[----:B------:R-:W3:Y:S01]  /*17800*/  MUFU.EX2 R0, R24 ;  /* 0x0000001800007308 */ /* 0x000ee20000000800 */
[----:B------:R-:W-:Y:S01]  /*17810*/  SHF.R.U32.HI R10, RZ, 0x8, R23 ;  /* 0x00000008ff0a7819 */ /* 0x000fe20000011617 */
[----:B--2---:R-:W-:-:S03]  /*17820*/  FFMA.FTZ R27, R217, R2, R17 ;  /* 0x00000002d91b7223 */ /* 0x004fc60000010011 */
[----:B------:R-:W-:Y:S01]  /*17830*/  LOP3.LUT R13, R10, 0xffff, RZ, 0xc0, !PT ;  /* 0x0000ffff0a0d7812 */ /* 0x000fe200078ec0ff */
[----:B------:R-:W-:Y:S01]  /*17840*/  IMAD.WIDE.U32 R10, R26, -0x2daee0ad, RZ ;  /* 0xd2511f531a0a7825 */ /* 0x000fe200078e00ff */
[----:B-1----:R-:W-:Y:S01]  /*17850*/  F2FP.BF16.PACK_AB R17, R19, R17 ;  /* 0x000000111311723e */ /* 0x002fe200000010ff */
[----:B------:R-:W-:Y:S03]  /*17860*/  MUFU.EX2 R23, R180 ;  /* 0x000000b400177308 */ /* 0x000fe60000000800 */
[----:B------:R-:W-:-:S05]  /*17870*/  PRMT R195, R17, 0x7610, R195 ;  /* 0x0000761011c37816 */ /* 0x000fca00000000c3 */
[----:B------:R-:W1:Y:S01]  /*17880*/  MUFU.EX2 R26, R181 ;  /* 0x000000b5001a7308 */ /* 0x000e620000000800 */
[----:B------:R-:W-:Y:S01]  /*17890*/  LOP3.LUT R12, R11, UR16, R14, 0x96, !PT ;  /* 0x000000100b0c7c12 */ /* 0x000fe2000f8e960e */
[----:B------:R-:W-:Y:S01]  /*178a0*/  @!P4 HFMA2.BF16_V2 R188, -RZ.H0_H0, RZ.H0_H0, -R195.H0_H0 ;  /* 0x200000ffffbcc231 */ /* 0x000fe200003409c3 */
[----:B------:R-:W-:Y:S01]  /*178b0*/  PRMT R196, R17, 0x7632, R196 ;  /* 0x0000763211c47816 */ /* 0x000fe200000000c4 */
[-C--:B---3--:R-:W-:Y:S02]  /*178c0*/  FFMA.FTZ R34, R242, R0.reuse, R16 ;  /* 0x00000000f2227223 */ /* 0x088fe40000010010 */
        /* <DEDUP_REMOVED lines=32> */
[----:B------:R-:W-:Y:S02]  /*17ad0*/  LOP3.LUT R0, R12, 0xff, RZ, 0xc0, !PT ;  /* 0x000000ff0c007812 */ /* 0x000fe400078ec0ff */
[----:B------:R-:W-:-:S02]  /*17ae0*/  PRMT R217, R195, 0x5410, R196 ;  /* 0x00005410c3d97816 */ /* 0x000fc400000000c4 */
[----:B------:R-:W-:Y:S02]  /*17af0*/  @!P4 PRMT R195, R188, 0x5410, RZ ;  /* 0x00005410bcc3c816 */ /* 0x000fe400000000ff */
[----:B------:R-:W-:Y:S01]  /*17b00*/  ISETP.GE.U32.AND P4, PT, R211, R0, PT ;  /* 0x00000000d300720c */ /* 0x000fe20003f86070 */
[----:B------:R-:W-:Y:S01]  /*17b10*/  @!P3 HFMA2.BF16_V2 R185, -RZ.H0_H0, RZ.H0_H0, -R197.H0_H0 ;  /* 0x200000ffffb9b231 */ /* 0x000fe200003409c5 */
[----:B-1----:R-:W-:-:S04]  /*17b20*/  F2FP.BF16.PACK_AB R0, R26, R23 ;  /* 0x000000171a00723e */ /* 0x002fc800000010ff */
[C---:B------:R-:W-:Y:S02]  /*17b30*/  PRMT R194, R0.reuse, 0x7610, R194 ;  /* 0x0000761000c27816 */ /* 0x040fe400000000c2 */
[----:B------:R-:W-:Y:S02]  /*17b40*/  @!P3 PRMT R197, R185, 0x5410, RZ ;  /* 0x00005410b9c5b816 */ /* 0x000fe400000000ff */
[----:B------:R-:W-:Y:S01]  /*17b50*/  ISETP.GE.U32.AND P3, PT, R211, R13, PT ;  /* 0x0000000dd300720c */ /* 0x000fe20003f66070 */
[----:B------:R-:W-:Y:S01]  /*17b60*/  @!P1 HFMA2.BF16_V2 R64, -RZ.H0_H0, RZ.H0_H0, -R194.H0_H0 ;  /* 0x200000ffff409231 */ /* 0x000fe200003409c2 */
[--C-:B------:R-:W-:Y:S01]  /*17b70*/  SHF.R.U32.HI R13, RZ, 0x10, R12.reuse ;  /* 0x00000010ff0d7819 */ /* 0x100fe2000001160c */
[----:B------:R-:W-:Y:S01]  /*17b80*/  @!P2 HFMA2.BF16_V2 R187, -RZ.H0_H0, RZ.H0_H0, -R196.H0_H0 ;  /* 0x200000ffffbba231 */ /* 0x000fe200003409c4 */
[----:B------:R-:W-:Y:S02]  /*17b90*/  PRMT R193, R0, 0x7632, R193 ;  /* 0x0000763200c17816 */ /* 0x000fe400000000c1 */
[----:B------:R-:W-:-:S02]  /*17ba0*/  SHF.R.U32.HI R0, RZ, 0x18, R12 ;  /* 0x00000018ff007819 */ /* 0x000fc4000001160c */
[----:B------:R-:W-:Y:S02]  /*17bb0*/  LOP3.LUT R13, R13, 0xff, RZ, 0xc0, !PT ;  /* 0x000000ff0d0d7812 */ /* 0x000fe400078ec0ff */
[----:B------:R-:W-:Y:S02]  /*17bc0*/  PRMT R68, R194, 0x5410, R193 ;  /* 0x00005410c2447816 */ /* 0x000fe400000000c1 */
[----:B------:R-:W-:Y:S02]  /*17bd0*/  @!P1 PRMT R194, R64, 0x5410, RZ ;  /* 0x0000541040c29816 */ /* 0x000fe400000000ff */
[----:B------:R-:W-:Y:S02]  /*17be0*/  @!P2 PRMT R196, R187, 0x5410, RZ ;  /* 0x00005410bbc4a816 */ /* 0x000fe400000000ff */
[C---:B------:R-:W-:Y:S02]  /*17bf0*/  ISETP.GE.U32.AND P1, PT, R211.reuse, R0, PT ;  /* 0x00000000d300720c */ /* 0x040fe40003f26070 */
[----:B------:R-:W-:Y:S01]  /*17c00*/  ISETP.GE.U32.AND P2, PT, R211, R13, PT ;  /* 0x0000000dd300720c */ /* 0x000fe20003f46070 */
[----:B------:R-:W-:Y:S01]  /*17c10*/  FADD.FTZ R13, R235, -R18 ;  /* 0x80000012eb0d7221 */ /* 0x000fe20000010000 */
[----:B------:R-:W-:Y:S01]  /*17c20*/  LOP3.LUT R0, R12, 0xffff, RZ, 0xc0, !PT ;  /* 0x0000ffff0c007812 */ /* 0x000fe200078ec0ff */
[----:B------:R-:W-:Y:S01]  /*17c30*/  MUFU.EX2 R17, R139 ;  /* 0x0000008b00117308 */ /* 0x000fe20000000800 */
[----:B------:R-:W-:-:S02]  /*17c40*/  FMUL.FTZ R12, R55, R2 ;  /* 0x00000002370c7220 */ /* 0x000fc40000410000 */
[----:B------:R-:W-:Y:S01]  /*17c50*/  SHF.R.U32.HI R0, RZ, 0x8, R0 ;  /* 0x00000008ff007819 */ /* 0x000fe20000011600 */
[----:B------:R-:W-:-:S04]  /*17c60*/  FMUL.FTZ R14, R54, R2 ;  /* 0x00000002360e7220 */ /* 0x000fc80000410000 */
[----:B------:R-:W1:Y:S01]  /*17c70*/  MUFU.EX2 R18, R138 ;  /* 0x0000008a00127308 */ /* 0x000e620000000800 */
[----:B------:R-:W-:Y:S01]  /*17c80*/  @!P3 HFMA2.BF16_V2 R65, -RZ.H0_H0, RZ.H0_H0, -R193.H0_H0 ;  /* 0x200000ffff41b231 */ /* 0x000fe200003409c1 */
[-C--:B------:R-:W-:Y:S01]  /*17c90*/  FMUL.FTZ R69, R70, R2.reuse ;  /* 0x0000000246457220 */ /* 0x080fe20000410000 */
[----:B------:R-:W-:Y:S01]  /*17ca0*/  LOP3.LUT R0, R0, 0xffff, RZ, 0xc0, !PT ;  /* 0x0000ffff00007812 */ /* 0x000fe200078ec0ff */
[----:B------:R-:W-:Y:S02]  /*17cb0*/  IMAD.MOV.U32 R70, RZ, RZ, R12 ;  /* 0x000000ffff467224 */ /* 0x000fe400078e000c */
[-C--:B------:R-:W-:Y:S02]  /*17cc0*/  FMUL.FTZ R12, R82, R2.reuse ;  /* 0x00000002520c7220 */ /* 0x080fe40000410000 */
[----:B------:R-:W-:Y:S02]  /*17cd0*/  FMUL.FTZ R13, R13, c[0x0][0x23c] ;  /* 0x00008f000d0d7a20 */ /* 0x000fe40000410000 */
[----:B------:R-:W-:Y:S01]  /*17ce0*/  IMAD.MOV.U32 R82, RZ, RZ, R14 ;  /* 0x000000ffff527224 */ /* 0x000fe200078e000e */
[----:B------:R-:W-:Y:S01]  /*17cf0*/  @!P3 PRMT R193, R65, 0x5410, RZ ;  /* 0x0000541041c1b816 */ /* 0x000fe200000000ff */
[----:B------:R-:W-:Y:S01]  /*17d00*/  FMUL.FTZ R14, R83, R2 ;  /* 0x00000002530e7220 */ /* 0x000fe20000410000 */
[----:B------:R-:W-:Y:S01]  /*17d10*/  ISETP.GE.U32.AND P3, PT, R211, R0, PT ;  /* 0x00000000d300720c */ /* 0x000fe20003f66070 */
[----:B------:R-:W-:-:S02]  /*17d20*/  IMAD.MOV.U32 R247, RZ, RZ, R251 ;  /* 0x000000fffff77224 */ /* 0x000fc400078e00fb */
[-C--:B------:R-:W-:Y:S02]  /*17d30*/  FMUL.FTZ R67, R67, R2.reuse ;  /* 0x0000000243437220 */ /* 0x080fe40000410000 */
[----:B------:R-:W-:Y:S01]  /*17d40*/  IMAD.MOV.U32 R83, RZ, RZ, R243 ;  /* 0x000000ffff537224 */ /* 0x000fe200078e00f3 */
[----:B------:R2:W-:Y:S01]  /*17d50*/  MUFU.EX2 R16, R35 ;  /* 0x0000002300107308 */ /* 0x0005e20000000800 */
[-C--:B------:R-:W-:Y:S02]  /*17d60*/  FMUL.FTZ R243, R87, R2.reuse ;  /* 0x0000000257f37220 */ /* 0x080fe40000410000 */
[----:B------:R-:W-:Y:S02]  /*17d70*/  IMAD.MOV.U32 R87, RZ, RZ, R69 ;  /* 0x000000ffff577224 */ /* 0x000fe400078e0045 */
[----:B------:R-:W-:Y:S02]  /*17d80*/  IMAD.MOV.U32 R117, RZ, RZ, R210 ;  /* 0x000000ffff757224 */ /* 0x000fe400078e00d2 */
[-C--:B------:R-:W-:Y:S01]  /*17d90*/  FMUL.FTZ R69, R114, R2.reuse ;  /* 0x0000000272457220 */ /* 0x080fe20000410000 */
[----:B------:R-:W3:Y:S01]  /*17da0*/  MUFU.EX2 R0, R13 ;  /* 0x0000000d00007308 */ /* 0x000ee20000000800 */
[----:B------:R-:W-:-:S02]  /*17db0*/  FMUL.FTZ R235, R115, R2 ;  /* 0x0000000273eb7220 */ /* 0x000fc40000410000 */
[----:B------:R-:W-:Y:S02]  /*17dc0*/  IMAD.MOV.U32 R128, RZ, RZ, R246 ;  /* 0x000000ffff807224 */ /* 0x000fe400078e00f6 */
[----:B------:R-:W-:Y:S02]  /*17dd0*/  IMAD.MOV.U32 R129, RZ, RZ, R247 ;  /* 0x000000ffff817224 */ /* 0x000fe400078e00f7 */
[----:B------:R-:W-:Y:S02]  /*17de0*/  IMAD.MOV.U32 R65, RZ, RZ, R250 ;  /* 0x000000ffff417224 */ /* 0x000fe400078e00fa */
[-C--:B--2---:R-:W-:Y:S02]  /*17df0*/  FMUL.FTZ R35, R98, R2.reuse ;  /* 0x0000000262237220 */ /* 0x084fe40000410000 */
[----:B------:R-:W-:Y:S02]  /*17e00*/  FMUL.FTZ R231, R71, R2 ;  /* 0x0000000247e77220 */ /* 0x000fe40000410000 */
[----:B------:R-:W-:-:S02]  /*17e10*/  IMAD.MOV.U32 R98, RZ, RZ, R67 ;  /* 0x000000ffff627224 */ /* 0x000fc400078e0043 */
[-C--:B------:R-:W-:Y:S02]  /*17e20*/  FMUL.FTZ R210, R99, R2.reuse ;  /* 0x0000000263d27220 */ /* 0x080fe40000410000 */
[----:B------:R-:W-:Y:S02]  /*17e30*/  IMAD.MOV.U32 R114, RZ, RZ, R214 ;  /* 0x000000ffff727224 */ /* 0x000fe400078e00d6 */
[----:B------:R-:W-:Y:S02]  /*17e40*/  IMAD.MOV.U32 R115, RZ, RZ, R215 ;  /* 0x000000ffff737224 */ /* 0x000fe400078e00d7 */
        /* <DEDUP_REMOVED lines=20> */
[----:B-1----:R-:W-:-:S04]  /*17f90*/  F2FP.BF16.PACK_AB R2, R18, R17 ;  /* 0x000000111202723e */ /* 0x002fc800000010ff */
[C---:B------:R-:W-:Y:S02]  /*17fa0*/  PRMT R192, R2.reuse, 0x7610, R192 ;  /* 0x0000761002c07816 */ /* 0x040fe400000000c0 */
[----:B------:R-:W-:-:S03]  /*17fb0*/  PRMT R191, R2, 0x7632, R191 ;  /* 0x0000763202bf7816 */ /* 0x000fc600000000bf */
[----:B------:R-:W-:Y:S01]  /*17fc0*/  @!P6 HFMA2.BF16_V2 R52, -RZ.H0_H0, RZ.H0_H0, -R192.H0_H0 ;  /* 0x200000ffff34e231 */ /* 0x000fe200003409c0 */
[----:B---3--:R-:W-:Y:S01]  /*17fd0*/  FMUL.FTZ R97, R57, R0 ;  /* 0x0000000039617220 */ /* 0x008fe20000410000 */
[----:B------:R-:W-:Y:S01]  /*17fe0*/  PRMT R57, R192, 0x5410, R191 ;  /* 0x00005410c0397816 */ /* 0x000fe200000000bf */
[----:B------:R-:W-:Y:S02]  /*17ff0*/  IMAD.MOV.U32 R66, RZ, RZ, R212 ;  /* 0x000000ffff427224 */ /* 0x000fe400078e00d4 */
[----:B------:R-:W-:Y:S01]  /*18000*/  @!P6 PRMT R192, R52, 0x5410, RZ ;  /* 0x0000541034c0e816 */ /* 0x000fe200000000ff */
[----:B------:R-:W-:Y:S01]  /*18010*/  IMAD.MOV.U32 R52, RZ, RZ, R207 ;  /* 0x000000ffff347224 */ /* 0x000fe200078e00cf */
[----:B------:R-:W-:Y:S08]  /*18020*/  MUFU.EX2 R212, R137 ;  /* 0x0000008900d47308 */ /* 0x000ff00000000800 */
[----:B------:R-:W1:Y:S01]  /*18030*/  MUFU.EX2 R207, R136 ;  /* 0x0000008800cf7308 */ /* 0x000e620000000800 */
[----:B------:R-:W-:-:S02]  /*18040*/  IMAD.MOV.U32 R112, RZ, RZ, R84 ;  /* 0x000000ffff707224 */ /* 0x000fc400078e0054 */
[----:B------:R-:W-:Y:S02]  /*18050*/  IMAD.MOV.U32 R64, RZ, RZ, R85 ;  /* 0x000000ffff407224 */ /* 0x000fe400078e0055 */
[----:B------:R-:W-:Y:S02]  /*18060*/  FMUL.FTZ R101, R61, R0 ;  /* 0x000000003d657220 */ /* 0x000fe40000410000 */
[----:B------:R-:W-:Y:S02]  /*18070*/  IMAD.MOV.U32 R61, RZ, RZ, R115 ;  /* 0x000000ffff3d7224 */ /* 0x000fe400078e0073 */
[----:B------:R-:W-:Y:S02]  /*18080*/  IMAD.MOV.U32 R115, RZ, RZ, R70 ;  /* 0x000000ffff737224 */ /* 0x000fe400078e0046 */
[----:B------:R-:W-:Y:S02]  /*18090*/  IMAD.MOV.U32 R131, RZ, RZ, R112 ;  /* 0x000000ffff837224 */ /* 0x000fe400078e0070 */
        /* <DEDUP_REMOVED lines=8> */
[----:B------:R-:W-:Y:S02]  /*18120*/  IMAD.MOV.U32 R76, RZ, RZ, R113 ;  /* 0x000000ffff4c7224 */ /* 0x000fe400078e0071 */
[-C--:B------:R-:W-:Y:S02]  /*18130*/  FFMA.FTZ R22, R230, R0.reuse, R16 ;  /* 0x00000000e6167223 */ /* 0x080fe40000010010 */
        /* <DEDUP_REMOVED lines=29> */
[----:B-1----:R-:W-:-:S04]  /*18310*/  F2FP.BF16.PACK_AB R0, R207, R212 ;  /* 0x000000d4cf00723e */ /* 0x002fc800000010ff */
[C---:B------:R-:W-:Y:S02]  /*18320*/  PRMT R188, R0.reuse, 0x7610, R188 ;  /* 0x0000761000bc7816 */ /* 0x040fe400000000bc */
[----:B------:R-:W-:Y:S01]  /*18330*/  PRMT R187, R0, 0x7632, R187 ;  /* 0x0000763200bb7816 */ /* 0x000fe200000000bb */
[----:B------:R-:W-:Y:S02]  /*18340*/  IMAD.MOV.U32 R124, RZ, RZ, R130 ;  /* 0x000000ffff7c7224 */ /* 0x000fe400078e0082 */
[----:B------:R-:W-:Y:S02]  /*18350*/  @!P2 HFMA2.BF16_V2 R5, -RZ.H0_H0, RZ.H0_H0, -R188.H0_H0 ;  /* 0x200000ffff05a231 */ /* 0x000fe400003409bc */
[----:B------:R-:W-:Y:S01]  /*18360*/  @!P1 HFMA2.BF16_V2 R4, -RZ.H0_H0, RZ.H0_H0, -R187.H0_H0 ;  /* 0x200000ffff049231 */ /* 0x000fe200003409bb */
[----:B------:R-:W-:Y:S01]  /*18370*/  FMUL.FTZ R130, R126, R6 ;  /* 0x000000067e827220 */ /* 0x000fe20000410000 */
[----:B------:R-:W-:Y:S02]  /*18380*/  PRMT R126, R188, 0x5410, R187 ;  /* 0x00005410bc7e7816 */ /* 0x000fe400000000bb */
[----:B------:R-:W-:-:S02]  /*18390*/  @!P2 PRMT R188, R5, 0x5410, RZ ;  /* 0x0000541005bca816 */ /* 0x000fc400000000ff */
[----:B------:R-:W-:Y:S02]  /*183a0*/  @!P1 PRMT R187, R4, 0x5410, RZ ;  /* 0x0000541004bb9816 */ /* 0x000fe400000000ff */
[----:B------:R-:W2:Y:S01]  /*183b0*/  LDL.LU.64 R4, [R1] ;  /* 0x0000000001047983 */ /* 0x000ea20000300a00 */
[----:B------:R-:W-:Y:S01]  /*183c0*/  IMAD.MOV.U32 R116, RZ, RZ, R204 ;  /* 0x000000ffff747224 */ /* 0x000fe200078e00cc */
[----:B------:R-:W-:Y:S08]  /*183d0*/  MUFU.EX2 R24, R182 ;  /* 0x000000b600187308 */ /* 0x000ff00000000800 */
[----:B------:R-:W1:Y:S01]  /*183e0*/  MUFU.EX2 R204, R183 ;  /* 0x000000b700cc7308 */ /* 0x000e620000000800 */
[----:B------:R-:W-:-:S02]  /*183f0*/  IMAD.MOV.U32 R118, RZ, RZ, R102 ;  /* 0x000000ffff767224 */ /* 0x000fc400078e0066 */
[----:B------:R-:W-:Y:S02]  /*18400*/  IMAD.MOV.U32 R102, RZ, RZ, R83 ;  /* 0x000000ffff667224 */ /* 0x000fe400078e0053 */
[----:B------:R-:W-:Y:S01]  /*18410*/  IMAD.MOV.U32 R103, RZ, RZ, R82 ;  /* 0x000000ffff677224 */ /* 0x000fe200078e0052 */
[----:B------:R-:W-:Y:S01]  /*18420*/  @!P5 HFMA2.BF16_V2 R7, -RZ.H0_H0, RZ.H0_H0, -R191.H0_H0 ;  /* 0x200000ffff07d231 */ /* 0x000fe200003409bf */
[----:B------:R-:W-:Y:S02]  /*18430*/  IMAD.MOV.U32 R60, RZ, RZ, R114 ;  /* 0x000000ffff3c7224 */ /* 0x000fe400078e0072 */
[----:B------:R-:W-:Y:S02]  /*18440*/  IMAD.MOV.U32 R119, RZ, RZ, R98 ;  /* 0x000000ffff777224 */ /* 0x000fe400078e0062 */
[----:B------:R-:W-:Y:S02]  /*18450*/  IMAD.MOV.U32 R114, RZ, RZ, R86 ;  /* 0x000000ffff727224 */ /* 0x000fe400078e0056 */
[----:B------:R-:W-:-:S02]  /*18460*/  FMUL.FTZ R98, R58, R6 ;  /* 0x000000063a627220 */ /* 0x000fc40000410000 */
[----:B------:R-:W-:Y:S01]  /*18470*/  IMAD.MOV.U32 R77, RZ, RZ, R102 ;  /* 0x000000ffff4d7224 */ /* 0x000fe200078e0066 */
[----:B-1----:R-:W-:Y:S01]  /*18480*/  F2FP.BF16.PACK_AB R2, R204, R24 ;  /* 0x00000018cc02723e */ /* 0x002fe200000010ff */
[----:B------:R-:W-:Y:S01]  /*18490*/  IMAD.MOV.U32 R58, RZ, RZ, R99 ;  /* 0x000000ffff3a7224 */ /* 0x000fe200078e0063 */
[----:B------:R-:W-:Y:S01]  /*184a0*/  LOP3.LUT R0, R10, 0xff, RZ, 0xc0, !PT ;  /* 0x000000ff0a007812 */ /* 0x000fe200078ec0ff */
[-C--:B------:R-:W-:Y:S01]  /*184b0*/  FMUL.FTZ R102, R62, R6.reuse ;  /* 0x000000063e667220 */ /* 0x080fe20000410000 */
[----:B------:R-:W-:Y:S01]  /*184c0*/  PRMT R190, R2, 0x7610, R190 ;  /* 0x0000761002be7816 */ /* 0x000fe200000000be */
[----:B------:R-:W-:Y:S02]  /*184d0*/  FMUL.FTZ R99, R59, R6 ;  /* 0x000000063b637220 */ /* 0x000fe40000410000 */
[----:B------:R-:W-:Y:S02]  /*184e0*/  IMAD.MOV.U32 R62, RZ, RZ, R103 ;  /* 0x000000ffff3e7224 */ /* 0x000fe400078e0067 */
[----:B------:R-:W-:-:S02]  /*184f0*/  IMAD.MOV.U32 R59, RZ, RZ, R76 ;  /* 0x000000ffff3b7224 */ /* 0x000fc400078e004c */
[----:B------:R-:W-:Y:S01]  /*18500*/  FMUL.FTZ R103, R63, R6 ;  /* 0x000000063f677220 */ /* 0x000fe20000410000 */
[----:B------:R-:W-:Y:S01]  /*18510*/  @!P5 PRMT R191, R7, 0x5410, RZ ;  /* 0x0000541007bfd816 */ /* 0x000fe200000000ff */
[----:B------:R-:W-:Y:S02]  /*18520*/  IMAD.MOV.U32 R230, RZ, RZ, R87 ;  /* 0x000000ffffe67224 */ /* 0x000fe400078e0057 */
[----:B------:R-:W-:Y:S02]  /*18530*/  IMAD.MOV.U32 R125, RZ, RZ, R131 ;  /* 0x000000ffff7d7224 */ /* 0x000fe400078e0083 */
[----:B------:R-:W-:Y:S02]  /*18540*/  IMAD.MOV.U32 R76, RZ, RZ, R115 ;  /* 0x000000ffff4c7224 */ /* 0x000fe400078e0073 */
[----:B------:R-:W-:Y:S01]  /*18550*/  IMAD.MOV.U32 R63, RZ, RZ, R114 ;  /* 0x000000ffff3f7224 */ /* 0x000fe200078e0072 */
[----:B------:R-:W-:Y:S01]  /*18560*/  ISETP.GE.U32.AND P6, PT, R211, R0, PT ;  /* 0x00000000d300720c */ /* 0x000fe20003fc6070 */
        /* <DEDUP_REMOVED lines=27> */
[----:B------:R-:W-:Y:S01]  /*18720*/  LOP3.LUT R0, R241, UR13, R30, 0x96, !PT ;  /* 0x0000000df1007c12 */ /* 0x000fe2000f8e961e */
[----:B------:R-:W-:Y:S01]  /*18730*/  IMAD.WIDE.U32 R6, R216, -0x2daee0ad, RZ ;  /* 0xd2511f53d8067825 */ /* 0x000fe200078e00ff */
[----:B------:R-:W-:Y:S01]  /*18740*/  @!P4 HFMA2.BF16_V2 R9, -RZ.H0_H0, RZ.H0_H0, -R190.H0_H0 ;  /* 0x200000ffff09c231 */ /* 0x000fe200003409be */
[----:B------:R-:W-:Y:S02]  /*18750*/  PRMT R189, R2, 0x7632, R189 ;  /* 0x0000763202bd7816 */ /* 0x000fe400000000bd */
[----:B------:R-:W-:Y:S02]  /*18760*/  IMAD.MOV.U32 R78, RZ, RZ, R13 ;  /* 0x000000ffff4e7224 */ /* 0x000fe400078e000d */
[----:B------:R-:W-:Y:S01]  /*18770*/  PRMT R127, R190, 0x5410, R189 ;  /* 0x00005410be7f7816 */ /* 0x000fe200000000bd */
[----:B------:R-:W-:Y:S01]  /*18780*/  IMAD.MOV.U32 R79, RZ, RZ, R12 ;  /* 0x000000ffff4f7224 */ /* 0x000fe200078e000c */
[----:B------:R-:W-:Y:S01]  /*18790*/  @!P4 PRMT R190, R9, 0x5410, RZ ;  /* 0x0000541009bec816 */ /* 0x000fe200000000ff */
[----:B------:R-:W-:Y:S01]  /*187a0*/  IMAD.MOV.U32 R9, RZ, RZ, R14 ;  /* 0x000000ffff097224 */ /* 0x000fe200078e000e */
[----:B------:R-:W-:-:S02]  /*187b0*/  LOP3.LUT R13, R10, 0xffff, RZ, 0xc0, !PT ;  /* 0x0000ffff0a0d7812 */ /* 0x000fc400078ec0ff */
[--C-:B------:R-:W-:Y:S02]  /*187c0*/  SHF.R.U32.HI R14, RZ, 0x10, R10.reuse ;  /* 0x00000010ff0e7819 */ /* 0x100fe4000001160a */
[----:B------:R-:W-:Y:S01]  /*187d0*/  SHF.R.U32.HI R12, RZ, 0x18, R10 ;  /* 0x00000018ff0c7819 */ /* 0x000fe2000001160a */
[----:B------:R-:W-:Y:S01]  /*187e0*/  @!P3 HFMA2.BF16_V2 R8, -RZ.H0_H0, RZ.H0_H0, -R189.H0_H0 ;  /* 0x200000ffff08b231 */ /* 0x000fe200003409bd */
[----:B------:R-:W-:-:S04]  /*187f0*/  IMAD.MOV.U32 R216, RZ, RZ, R9 ;  /* 0x000000ffffd87224 */ /* 0x000fc800078e0009 */
[----:B------:R-:W-:Y:S02]  /*18800*/  @!P3 PRMT R189, R8, 0x5410, RZ ;  /* 0x0000541008bdb816 */ /* 0x000fe400000000ff */
[----:B------:R-:W-:Y:S01]  /*18810*/  ISETP.GE.U32.AND P5, PT, R211, R12, PT ;  /* 0x0000000cd300720c */ /* 0x000fe20003fa6070 */
[----:B------:R-:W-:Y:S02]  /*18820*/  IMAD.MOV.U32 R241, RZ, RZ, R79 ;  /* 0x000000fffff17224 */ /* 0x000fe400078e004f */
[----:B------:R-:W-:Y:S01]  /*18830*/  FADD.FTZ R12, R19, R27 ;  /* 0x0000001b130c7221 */ /* 0x000fe20000010000 */
[----:B--2---:R-:W-:Y:S01]  /*18840*/  LOP3.LUT R2, R7, UR12, R4, 0x96, !PT ;  /* 0x0000000c07027c12 */ /* 0x004fe2000f8e9604 */
[----:B------:R-:W-:-:S04]  /*18850*/  IMAD.WIDE.U32 R4, R0, -0x2daee0ad, RZ ;  /* 0xd2511f5300047825 */ /* 0x000fc800078e00ff */
[----:B------:R-:W-:Y:S01]  /*18860*/  IMAD.WIDE.U32 R10, R2, -0x326172a9, RZ ;  /* 0xcd9e8d57020a7825 */ /* 0x000fe200078e00ff */
[----:B------:R-:W-:-:S04]  /*18870*/  LOP3.LUT R6, R5, UR10, R6, 0x96, !PT ;  /* 0x0000000a05067c12 */ /* 0x000fc8000f8e9606 */
[----:B------:R-:W-:Y:S01]  /*18880*/  LOP3.LUT R0, R11, UR11, R240, 0x96, !PT ;  /* 0x0000000b0b007c12 */ /* 0x000fe2000f8e96f0 */
[----:B------:R-:W-:-:S04]  /*18890*/  IMAD.WIDE.U32 R6, R6, -0x326172a9, RZ ;  /* 0xcd9e8d5706067825 */ /* 0x000fc800078e00ff */
[----:B------:R-:W-:Y:S01]  /*188a0*/  IMAD.WIDE.U32 R8, R0, -0x2daee0ad, RZ ;  /* 0xd2511f5300087825 */ /* 0x000fe200078e00ff */
[----:B------:R-:W-:-:S05]  /*188b0*/  LOP3.LUT R0, R7, UR9, R10, 0x96, !PT ;  /* 0x0000000907007c12 */ /* 0x000fca000f8e960a */
[----:B------:R-:W-:Y:S01]  /*188c0*/  IMAD.WIDE.U32 R10, R0, -0x2daee0ad, RZ ;  /* 0xd2511f53000a7825 */ /* 0x000fe200078e00ff */
[----:B------:R-:W-:-:S04]  /*188d0*/  LOP3.LUT R2, R9, UR8, R4, 0x96, !PT ;  /* 0x0000000809027c12 */ /* 0x000fc8000f8e9604 */
[----:B------:R-:W-:-:S05]  /*188e0*/  LOP3.LUT R0, R11, UR6, R8, 0x96, !PT ;  /* 0x000000060b007c12 */ /* 0x000fca000f8e9608 */
[----:B------:R-:W-:-:S05]  /*188f0*/  IMAD.WIDE.U32 R4, R0, -0x326172a9, RZ ;  /* 0xcd9e8d5700047825 */ /* 0x000fca00078e00ff */
[----:B------:R-:W-:-:S04]  /*18900*/  LOP3.LUT R0, R4, 0xff, RZ, 0xc0, !PT ;  /* 0x000000ff04007812 */ /* 0x000fc800078ec0ff */
[----:B------:R-:W-:Y:S02]  /*18910*/  ISETP.GE.U32.AND P4, PT, R211, R0, PT ;  /* 0x00000000d300720c */ /* 0x000fe40003f86070 */
[----:B------:R-:W-:Y:S01]  /*18920*/  SHF.R.U32.HI R0, RZ, 0x18, R4 ;  /* 0x00000018ff007819 */ /* 0x000fe20000011604 */
[----:B------:R-:W-:-:S03]  /*18930*/  IMAD.WIDE.U32 R8, R2, -0x326172a9, RZ ;  /* 0xcd9e8d5702087825 */ /* 0x000fc600078e00ff */
[----:B------:R-:W-:Y:S02]  /*18940*/  ISETP.GE.U32.AND P1, PT, R211, R0, PT ;  /* 0x00000000d300720c */ /* 0x000fe40003f26070 */
[----:B------:R-:W-:Y:S02]  /*18950*/  SHF.R.U32.HI R0, RZ, 0x8, R13 ;  /* 0x00000008ff007819 */ /* 0x000fe4000001160d */
[----:B------:R-:W1:Y:S01]  /*18960*/  LDC.U8 R13, c[0x0][0x2d8] ;  /* 0x0000b600ff0d7b82 */ /* 0x000e620000000000 */
[----:B------:R-:W-:Y:S01]  /*18970*/  LOP3.LUT R2, R5, UR15, R8, 0x96, !PT ;  /* 0x0000000f05027c12 */ /* 0x000fe2000f8e9608 */
[----:B------:R-:W-:Y:S02]  /*18980*/  IMAD.MOV.U32 R8, RZ, RZ, R208 ;  /* 0x000000ffff087224 */ /* 0x000fe400078e00d0 */
[----:B------:R2:W-:Y:S01]  /*18990*/  MUFU.EX2 R208, R221 ;  /* 0x000000dd00d07308 */ /* 0x0005e20000000800 */
[----:B------:R-:W-:Y:S02]  /*189a0*/  LOP3.LUT R9, R9, UR7, R6, 0x96, !PT ;  /* 0x0000000709097c12 */ /* 0x000fe4000f8e9606 */
[----:B------:R-:W-:-:S02]  /*189b0*/  LOP3.LUT R6, R4, 0xffff, RZ, 0xc0, !PT ;  /* 0x0000ffff04067812 */ /* 0x000fc400078ec0ff */
[----:B------:R-:W-:Y:S01]  /*189c0*/  SHF.R.U32.HI R5, RZ, 0x10, R4 ;  /* 0x00000010ff057819 */ /* 0x000fe20000011604 */
[----:B--2---:R-:W-:Y:S02]  /*189d0*/  IMAD.MOV.U32 R221, RZ, RZ, R59 ;  /* 0x000000ffffdd7224 */ /* 0x004fe400078e003b */
[----:B------:R-:W-:Y:S02]  /*189e0*/  IMAD.MOV.U32 R59, RZ, RZ, R124 ;  /* 0x000000ffff3b7224 */ /* 0x000fe400078e007c */
[----:B------:R-:W-:Y:S02]  /*189f0*/  IMAD.MOV.U32 R124, RZ, RZ, R210 ;  /* 0x000000ffff7c7224 */ /* 0x000fe400078e00d2 */
[----:B------:R-:W2:Y:S01]  /*18a00*/  MUFU.EX2 R210, R223 ;  /* 0x000000df00d27308 */ /* 0x000ea20000000800 */
[----:B------:R-:W-:Y:S02]  /*18a10*/  LOP3.LUT R4, R5, 0xff, RZ, 0xc0, !PT ;  /* 0x000000ff05047812 */ /* 0x000fe400078ec0ff */
[----:B------:R-:W-:-:S02]  /*18a20*/  LOP3.LUT R0, R0, 0xffff, RZ, 0xc0, !PT ;  /* 0x0000ffff00007812 */ /* 0x000fc400078ec0ff */
[C---:B-1----:R-:W-:Y:S01]  /*18a30*/  ISETP.GE.U32.AND P2, PT, R13.reuse, R4, PT ;  /* 0x000000040d00720c */ /* 0x042fe20003f46070 */
[----:B------:R-:W-:Y:S01]  /*18a40*/  IMAD.MOV.U32 R240, RZ, RZ, R78 ;  /* 0x000000fffff07224 */ /* 0x000fe200078e004e */
[----:B------:R-:W-:Y:S01]  /*18a50*/  ISETP.GE.U32.AND P3, PT, R13, R0, PT ;  /* 0x000000000d00720c */ /* 0x000fe20003f66070 */
[----:B------:R-:W-:Y:S01]  /*18a60*/  IMAD.MOV.U32 R78, RZ, RZ, R125 ;  /* 0x000000ffff4e7224 */ /* 0x000fe200078e007d */
[----:B--2---:R-:W-:-:S04]  /*18a70*/  F2FP.BF16.PACK_AB R4, R210, R208 ;  /* 0x000000d0d204723e */ /* 0x004fc800000010ff */
[C---:B------:R-:W-:Y:S01]  /*18a80*/  PRMT R186, R4.reuse, 0x7610, R186 ;  /* 0x0000761004ba7816 */ /* 0x040fe200000000ba */
[----:B------:R-:W-:Y:S01]  /*18a90*/  IMAD.MOV.U32 R125, RZ, RZ, R35 ;  /* 0x000000ffff7d7224 */ /* 0x000fe200078e0023 */
[----:B------:R-:W1:Y:S01]  /*18aa0*/  MUFU.EX2 R0, R184 ;  /* 0x000000b800007308 */ /* 0x000e620000000800 */
[----:B------:R-:W-:Y:S01]  /*18ab0*/  IMAD.MOV.U32 R35, RZ, RZ, R209 ;  /* 0x000000ffff237224 */ /* 0x000fe200078e00d1 */
[----:B------:R-:W-:Y:S01]  /*18ac0*/  PRMT R185, R4, 0x7632, R185 ;  /* 0x0000763204b97816 */ /* 0x000fe200000000b9 */
[----:B------:R-:W-:Y:S01]  /*18ad0*/  @!P6 HFMA2.BF16_V2 R36, -RZ.H0_H0, RZ.H0_H0, -R186.H0_H0 ;  /* 0x200000ffff24e231 */ /* 0x000fe200003409ba */
[----:B------:R-:W-:Y:S01]  /*18ae0*/  LOP3.LUT R4, R14, 0xff, RZ, 0xc0, !PT ;  /* 0x000000ff0e047812 */ /* 0x000fe200078ec0ff */
[----:B------:R-:W-:-:S03]  /*18af0*/  IMAD.MOV.U32 R223, RZ, RZ, R125 ;  /* 0x000000ffffdf7224 */ /* 0x000fc600078e007d */
[----:B------:R-:W-:Y:S01]  /*18b00*/  MUFU.EX2 R209, R198 ;  /* 0x000000c600d17308 */ /* 0x000fe20000000800 */
[----:B------:R-:W-:Y:S02]  /*18b10*/  PRMT R125, R186, 0x5410, R185 ;  /* 0x00005410ba7d7816 */ /* 0x000fe400000000b9 */
[----:B------:R-:W-:-:S05]  /*18b20*/  @!P6 PRMT R186, R36, 0x5410, RZ ;  /* 0x0000541024bae816 */ /* 0x000fca00000000ff */
[----:B------:R-:W2:Y:S01]  /*18b30*/  MUFU.EX2 R211, R199 ;  /* 0x000000c700d37308 */ /* 0x000ea20000000800 */
[----:B------:R-:W-:Y:S02]  /*18b40*/  ISETP.GE.U32.AND P6, PT, R13, R4, PT ;  /* 0x000000040d00720c */ /* 0x000fe40003fc6070 */
[----:B------:R-:W-:Y:S01]  /*18b50*/  SHF.R.U32.HI R4, RZ, 0x8, R6 ;  /* 0x00000008ff047819 */ /* 0x000fe20000011606 */
[----:B------:R-:W-:-:S03]  /*18b60*/  @!P3 HFMA2.BF16_V2 R37, -RZ.H0_H0, RZ.H0_H0, -R185.H0_H0 ;  /* 0x200000ffff25b231 */ /* 0x000fc600003409b9 */
[----:B------:R-:W-:Y:S02]  /*18b70*/  LOP3.LUT R4, R4, 0xffff, RZ, 0xc0, !PT ;  /* 0x0000ffff04047812 */ /* 0x000fe400078ec0ff */
[----:B------:R-:W-:Y:S01]  /*18b80*/  @!P3 PRMT R185, R37, 0x5410, RZ ;  /* 0x0000541025b9b816 */ /* 0x000fe200000000ff */
[C---:B-1----:R-:W-:Y:S01]  /*18b90*/  FADD.FTZ R11, R0.reuse, R22 ;  /* 0x00000016000b7221 */ /* 0x042fe20000010000 */
[----:B------:R-:W-:Y:S02]  /*18ba0*/  ISETP.GE.U32.AND P3, PT, R13, R4, PT ;  /* 0x000000040d00720c */ /* 0x000fe40003f66070 */
[----:B------:R-:W-:Y:S02]  /*18bb0*/  F2FP.BF16.PACK_AB R4, R0, R16 ;  /* 0x000000100004723e */ /* 0x000fe400000010ff */
[----:B--2---:R-:W-:-:S04]  /*18bc0*/  F2FP.BF16.PACK_AB R0, R211, R209 ;  /* 0x000000d1d300723e */ /* 0x004fc800000010ff */
[C---:B------:R-:W-:Y:S02]  /*18bd0*/  PRMT R184, R0.reuse, 0x7610, R184 ;  /* 0x0000761000b87816 */ /* 0x040fe400000000b8 */
[----:B------:R-:W-:Y:S01]  /*18be0*/  PRMT R183, R0, 0x7632, R183 ;  /* 0x0000763200b77816 */ /* 0x000fe200000000b7 */
[----:B------:R-:W-:Y:S02]  /*18bf0*/  IMAD.MOV.U32 R79, RZ, RZ, R59 ;  /* 0x000000ffff4f7224 */ /* 0x000fe400078e003b */
[----:B------:R-:W-:Y:S01]  /*18c00*/  @!P6 HFMA2.BF16_V2 R38, -RZ.H0_H0, RZ.H0_H0, -R184.H0_H0 ;  /* 0x200000ffff26e231 */ /* 0x000fe200003409b8 */
[----:B------:R-:W-:Y:S01]  /*18c10*/  LOP3.LUT R0, R2, 0xff, RZ, 0xc0, !PT ;  /* 0x000000ff02007812 */ /* 0x000fe200078ec0ff */
[----:B------:R-:W-:Y:S01]  /*18c20*/  IMAD.MOV.U32 R59, RZ, RZ, R124 ;  /* 0x000000ffff3b7224 */ /* 0x000fe200078e007c */
[----:B------:R-:W-:Y:S02]  /*18c30*/  PRMT R124, R184, 0x5410, R183 ;  /* 0x00005410b87c7816 */ /* 0x000fe400000000b7 */
[----:B------:R-:W-:-:S02]  /*18c40*/  @!P6 PRMT R184, R38, 0x5410, RZ ;  /* 0x0000541026b8e816 */ /* 0x000fc400000000ff */
[----:B------:R-:W-:Y:S02]  /*18c50*/  ISETP.GE.U32.AND P6, PT, R13, R0, PT ;  /* 0x000000000d00720c */ /* 0x000fe40003fc6070 */
[----:B------:R-:W-:Y:S01]  /*18c60*/  LOP3.LUT R0, R2, 0xffff, RZ, 0xc0, !PT ;  /* 0x0000ffff02007812 */ /* 0x000fe200078ec0ff */
[----:B------:R-:W-:Y:S01]  /*18c70*/  IMAD.MOV.U32 R198, RZ, RZ, R30 ;  /* 0x000000ffffc67224 */ /* 0x000fe200078e001e */
[----:B------:R-:W-:Y:S02]  /*18c80*/  @!P5 HFMA2.BF16_V2 R39, -RZ.H0_H0, RZ.H0_H0, -R183.H0_H0 ;  /* 0x200000ffff27d231 */ /* 0x000fe400003409b7 */
[----:B------:R-:W-:Y:S01]  /*18c90*/  SHF.R.U32.HI R0, RZ, 0x8, R0 ;  /* 0x00000008ff007819 */ /* 0x000fe20000011600 */
[----:B------:R-:W-:-:S03]  /*18ca0*/  IMAD.MOV.U32 R36, RZ, RZ, R198 ;  /* 0x000000ffff247224 */ /* 0x000fc600078e00c6 */
[----:B------:R-:W-:Y:S01]  /*18cb0*/  LOP3.LUT R0, R0, 0xffff, RZ, 0xc0, !PT ;  /* 0x0000ffff00007812 */ /* 0x000fe200078ec0ff */
[----:B------:R-:W-:Y:S01]  /*18cc0*/  IMAD.MOV.U32 R198, RZ, RZ, R240 ;  /* 0x000000ffffc67224 */ /* 0x000fe200078e00f0 */
[----:B------:R-:W-:Y:S01]  /*18cd0*/  @!P5 PRMT R183, R39, 0x5410, RZ ;  /* 0x0000541027b7d816 */ /* 0x000fe200000000ff */
[----:B------:R-:W-:Y:S01]  /*18ce0*/  IMAD.MOV.U32 R240, RZ, RZ, R241 ;  /* 0x000000fffff07224 */ /* 0x000fe200078e00f1 */
[----:B------:R-:W-:Y:S01]  /*18cf0*/  ISETP.GE.U32.AND P5, PT, R13, R0, PT ;  /* 0x000000000d00720c */ /* 0x000fe20003fa6070 */
[----:B------:R-:W-:Y:S02]  /*18d00*/  IMAD.MOV.U32 R241, RZ, RZ, R216 ;  /* 0x000000fffff17224 */ /* 0x000fe400078e00d8 */
[----:B------:R-:W-:Y:S02]  /*18d10*/  IMAD.MOV.U32 R216, RZ, RZ, R63 ;  /* 0x000000ffffd87224 */ /* 0x000fe400078e003f */
[----:B------:R-:W-:Y:S01]  /*18d20*/  IMAD.MOV.U32 R63, RZ, RZ, R62 ;  /* 0x000000ffff3f7224 */ /* 0x000fe200078e003e */
[----:B------:R-:W-:Y:S01]  /*18d30*/  MUFU.EX2 R7, R220 ;  /* 0x000000dc00077308 */ /* 0x000fe20000000800 */
[----:B------:R-:W-:-:S02]  /*18d40*/  IMAD.MOV.U32 R62, RZ, RZ, R76 ;  /* 0x000000ffff3e7224 */ /* 0x000fc400078e004c */
[----:B------:R-:W-:Y:S02]  /*18d50*/  FADD.FTZ R5, R25, R34 ;  /* 0x0000002219057221 */ /* 0x000fe40000010000 */
[----:B------:R-:W-:-:S03]  /*18d60*/  IMAD.MOV.U32 R76, RZ, RZ, R200 ;  /* 0x000000ffff4c7224 */ /* 0x000fc600078e00c8 */
[----:B------:R-:W1:Y:S01]  /*18d70*/  MUFU.EX2 R6, R222 ;  /* 0x000000de00067308 */ /* 0x000e620000000800 */
[----:B------:R-:W-:Y:S01]  /*18d80*/  FADD.FTZ R13, R23, R5 ;  /* 0x00000005170d7221 */ /* 0x000fe20000010000 */
[C---:B------:R-:W-:Y:S02]  /*18d90*/  PRMT R182, R4.reuse, 0x7610, R182 ;  /* 0x0000761004b67816 */ /* 0x040fe400000000b6 */
[----:B------:R-:W-:-:S04]  /*18da0*/  PRMT R181, R4, 0x7632, R181 ;  /* 0x0000763204b57816 */ /* 0x000fc800000000b5 */
[----:B------:R2:W-:Y:S01]  /*18db0*/  MUFU.EX2 R200, R225 ;  /* 0x000000e100c87308 */ /* 0x0005e20000000800 */
[----:B------:R-:W-:Y:S01]  /*18dc0*/  IMAD.WIDE.U32 R4, R9, -0x2daee0ad, RZ ;  /* 0xd2511f5309047825 */ /* 0x000fe200078e00ff */
[----:B------:R-:W-:-:S03]  /*18dd0*/  @!P5 HFMA2.BF16_V2 R41, -RZ.H0_H0, RZ.H0_H0, -R181.H0_H0 ;  /* 0x200000ffff29d231 */ /* 0x000fc600003409b5 */
[----:B------:R-:W-:Y:S01]  /*18de0*/  IMAD.MOV.U32 R199, RZ, RZ, R31 ;  /* 0x000000ffffc77224 */ /* 0x000fe200078e001f */
[----:B------:R-:W-:Y:S01]  /*18df0*/  LOP3.LUT R0, R5, UR16, R10, 0x96, !PT ;  /* 0x0000001005007c12 */ /* 0x000fe2000f8e960a */
[----:B------:R-:W-:Y:S01]  /*18e00*/  IMAD.MOV.U32 R34, RZ, RZ, R223 ;  /* 0x000000ffff227224 */ /* 0x000fe200078e00df */
[----:B--2---:R-:W2:Y:S01]  /*18e10*/  LDC.U8 R225, c[0x0][0x2d8] ;  /* 0x0000b600ffe17b82 */ /* 0x004ea20000000000 */
[----:B------:R-:W-:Y:S01]  /*18e20*/  IMAD.MOV.U32 R37, RZ, RZ, R199 ;  /* 0x000000ffff257224 */ /* 0x000fe200078e00c7 */
[----:B------:R-:W-:Y:S01]  /*18e30*/  PRMT R16, R182, 0x5410, R181 ;  /* 0x00005410b6107816 */ /* 0x000fe200000000b5 */
[----:B------:R-:W-:Y:S01]  /*18e40*/  IMAD.MOV.U32 R223, RZ, RZ, R8 ;  /* 0x000000ffffdf7224 */ /* 0x000fe200078e0008 */
[----:B------:R-:W-:Y:S01]  /*18e50*/  LOP3.LUT R8, R0, 0xffff, RZ, 0xc0, !PT ;  /* 0x0000ffff00087812 */ /* 0x000fe200078ec0ff */
[----:B------:R-:W-:Y:S01]  /*18e60*/  @!P6 HFMA2.BF16_V2 R40, -RZ.H0_H0, RZ.H0_H0, -R182.H0_H0 ;  /* 0x200000ffff28e231 */ /* 0x000fe200003409b6 */
[----:B------:R-:W-:Y:S01]  /*18e70*/  @!P5 PRMT R181, R41, 0x5410, RZ ;  /* 0x0000541029b5d816 */ /* 0x000fe200000000ff */
[----:B------:R-:W-:Y:S01]  /*18e80*/  IMAD.MOV.U32 R41, RZ, RZ, R37 ;  /* 0x000000ffff297224 */ /* 0x000fe200078e0025 */
[----:B-1----:R-:W-:Y:S01]  /*18e90*/  F2FP.BF16.PACK_AB R9, R6, R7 ;  /* 0x000000070609723e */ /* 0x002fe200000010ff */
[----:B------:R-:W-:Y:S01]  /*18ea0*/  IMAD.MOV.U32 R37, RZ, RZ, R61 ;  /* 0x000000ffff257224 */ /* 0x000fe200078e003d */
[----:B------:R-:W-:Y:S01]  /*18eb0*/  SHF.R.U32.HI R8, RZ, 0x8, R8 ;  /* 0x00000008ff087819 */ /* 0x000fe20000011608 */
[----:B------:R-:W-:Y:S01]  /*18ec0*/  IMAD.MOV.U32 R61, RZ, RZ, R71 ;  /* 0x000000ffff3d7224 */ /* 0x000fe200078e0047 */
[----:B------:R-:W-:Y:S01]  /*18ed0*/  MUFU.EX2 R222, R234 ;  /* 0x000000ea00de7308 */ /* 0x000fe20000000800 */
[----:B------:R-:W-:Y:S01]  /*18ee0*/  IMAD.MOV.U32 R71, RZ, RZ, R252 ;  /* 0x000000ffff477224 */ /* 0x000fe200078e00fc */
[----:B------:R-:W-:Y:S01]  /*18ef0*/  PRMT R180, R9, 0x7610, R180 ;  /* 0x0000761009b47816 */ /* 0x000fe200000000b4 */
[----:B------:R-:W-:Y:S01]  /*18f00*/  IMAD.MOV.U32 R25, RZ, RZ, R221 ;  /* 0x000000ffff197224 */ /* 0x000fe200078e00dd */
[----:B------:R-:W-:Y:S01]  /*18f10*/  LOP3.LUT R8, R8, 0xffff, RZ, 0xc0, !PT ;  /* 0x0000ffff08087812 */ /* 0x000fe200078ec0ff */
[----:B------:R-:W-:Y:S01]  /*18f20*/  IMAD.MOV.U32 R22, RZ, RZ, R52 ;  /* 0x000000ffff167224 */ /* 0x000fe200078e0034 */
[----:B------:R-:W-:Y:S01]  /*18f30*/  PRMT R178, R135, 0x7610, R178 ;  /* 0x0000761087b27816 */ /* 0x000fe200000000b2 */
[----:B------:R-:W3:Y:S01]  /*18f40*/  LDL.LU.64 R30, [R1+0x108] ;  /* 0x00010800011e7983 */ /* 0x000ee20000300a00 */
[----:B------:R-:W1:Y:S01]  /*18f50*/  MUFU.EX2 R252, R227 ;  /* 0x000000e300fc7308 */ /* 0x000e620000000800 */
[----:B------:R-:W-:Y:S01]  /*18f60*/  @!P4 HFMA2.BF16_V2 R42, -RZ.H0_H0, RZ.H0_H0, -R180.H0_H0 ;  /* 0x200000ffff2ac231 */ /* 0x000fe200003409b4 */
[----:B------:R-:W-:-:S02]  /*18f70*/  PRMT R179, R9, 0x7632, R179 ;  /* 0x0000763209b37816 */ /* 0x000fc400000000b3 */
[C---:B--2---:R-:W-:Y:S02]  /*18f80*/  ISETP.GE.U32.AND P5, PT, R225.reuse, R8, PT ;  /* 0x00000008e100720c */ /* 0x044fe40003fa6070 */
[----:B------:R-:W-:Y:S02]  /*18f90*/  LOP3.LUT R8, R0, 0xff, RZ, 0xc0, !PT ;  /* 0x000000ff00087812 */ /* 0x000fe400078ec0ff */
[----:B------:R-:W-:Y:S02]  /*18fa0*/  PRMT R19, R180, 0x5410, R179 ;  /* 0x00005410b4137816 */ /* 0x000fe400000000b3 */
[----:B------:R-:W-:Y:S02]  /*18fb0*/  @!P4 PRMT R180, R42, 0x5410, RZ ;  /* 0x000054102ab4c816 */ /* 0x000fe400000000ff */
[----:B------:R-:W-:Y:S01]  /*18fc0*/  ISETP.GE.U32.AND P4, PT, R225, R8, PT ;  /* 0x00000008e100720c */ /* 0x000fe20003f86070 */
[----:B------:R-:W-:Y:S01]  /*18fd0*/  FADD.FTZ R9, R7, R11 ;  /* 0x0000000b07097221 */ /* 0x000fe20000010000 */
[----:B-1----:R-:W-:-:S02]  /*18fe0*/  F2FP.BF16.PACK_AB R7, R252, R200 ;  /* 0x000000c8fc07723e */ /* 0x002fc400000010ff */
[----:B------:R-:W-:Y:S01]  /*18ff0*/  @!P6 PRMT R182, R40, 0x5410, RZ ;  /* 0x0000541028b6e816 */ /* 0x000fe200000000ff */
[----:B------:R-:W-:Y:S01]  /*19000*/  IMAD.MOV.U32 R27, RZ, RZ, R223 ;  /* 0x000000ffff1b7224 */ /* 0x000fe200078e00df */
[C---:B------:R-:W-:Y:S01]  /*19010*/  PRMT R176, R7.reuse, 0x7610, R176 ;  /* 0x0000761007b07816 */ /* 0x040fe200000000b0 */
[----:B------:R-:W-:Y:S01]  /*19020*/  IMAD.MOV.U32 R40, RZ, RZ, R36 ;  /* 0x000000ffff287224 */ /* 0x000fe200078e0024 */
[----:B------:R-:W-:Y:S01]  /*19030*/  PRMT R175, R7, 0x7632, R175 ;  /* 0x0000763207af7816 */ /* 0x000fe200000000af */
[----:B------:R-:W-:Y:S01]  /*19040*/  IMAD.MOV.U32 R36, RZ, RZ, R60 ;  /* 0x000000ffff247224 */ /* 0x000fe200078e003c */
[----:B------:R-:W-:Y:S03]  /*19050*/  MUFU.EX2 R221, R174 ;  /* 0x000000ae00dd7308 */ /* 0x000fe60000000800 */
[----:B------:R-:W-:Y:S01]  /*19060*/  @!P4 HFMA2.BF16_V2 R46, -RZ.H0_H0, RZ.H0_H0, -R176.H0_H0 ;  /* 0x200000ffff2ec231 */ /* 0x000fe200003409b0 */
[----:B------:R-:W-:Y:S01]  /*19070*/  LOP3.LUT R7, R4, 0xff, RZ, 0xc0, !PT ;  /* 0x000000ff04077812 */ /* 0x000fe200078ec0ff */
[----:B------:R-:W-:Y:S01]  /*19080*/  IMAD.MOV.U32 R60, RZ, RZ, R67 ;  /* 0x000000ffff3c7224 */ /* 0x000fe200078e0043 */
[----:B------:R-:W-:Y:S01]  /*19090*/  PRMT R67, R176, 0x5410, R175 ;  /* 0x00005410b0437816 */ /* 0x000fe200000000af */
[----:B------:R-:W-:Y:S01]  /*190a0*/  IMAD.MOV.U32 R52, RZ, RZ, R66 ;  /* 0x000000ffff347224 */ /* 0x000fe200078e0042 */
[----:B------:R-:W-:Y:S01]  /*190b0*/  @!P4 PRMT R176, R46, 0x5410, RZ ;  /* 0x000054102eb0c816 */ /* 0x000fe200000000ff */
[----:B------:R-:W2:Y:S01]  /*190c0*/  LDL R227, [R1+0x9c] ;  /* 0x00009c0001e37983 */ /* 0x000ea20000100800 */
[----:B------:R-:W-:-:S02]  /*190d0*/  ISETP.GE.U32.AND P4, PT, R225, R7, PT ;  /* 0x00000007e100720c */ /* 0x000fc40003f86070 */
[----:B------:R-:W-:Y:S02]  /*190e0*/  LOP3.LUT R7, R4, 0xffff, RZ, 0xc0, !PT ;  /* 0x0000ffff04077812 */ /* 0x000fe400078ec0ff */
[--C-:B------:R-:W-:Y:S02]  /*190f0*/  SHF.R.U32.HI R8, RZ, 0x10, R4.reuse ;  /* 0x00000010ff087819 */ /* 0x100fe40000011604 */
[----:B------:R-:W-:Y:S02]  /*19100*/  SHF.R.U32.HI R5, RZ, 0x18, R4 ;  /* 0x00000018ff057819 */ /* 0x000fe40000011604 */
[--C-:B------:R-:W-:Y:S02]  /*19110*/  SHF.R.U32.HI R4, RZ, 0x18, R2.reuse ;  /* 0x00000018ff047819 */ /* 0x100fe40000011602 */
[----:B------:R-:W-:Y:S01]  /*19120*/  SHF.R.U32.HI R2, RZ, 0x10, R2 ;  /* 0x00000010ff027819 */ /* 0x000fe20000011602 */
[----:B------:R-:W1:Y:S03]  /*19130*/  MUFU.EX2 R223, R229 ;  /* 0x000000e500df7308 */ /* 0x000e660000000800 */
[----:B------:R-:W-:Y:S01]  /*19140*/  LOP3.LUT R2, R2, 0xff, RZ, 0xc0, !PT ;  /* 0x000000ff02027812 */ /* 0x000fe200078ec0ff */
[----:B------:R-:W-:-:S03]  /*19150*/  @!P3 HFMA2.BF16_V2 R43, -RZ.H0_H0, RZ.H0_H0, -R179.H0_H0 ;  /* 0x200000ffff2bb231 */ /* 0x000fc600003409b3 */
[----:B------:R-:W-:Y:S02]  /*19160*/  ISETP.GE.U32.AND P6, PT, R225, R2, PT ;  /* 0x00000002e100720c */ /* 0x000fe40003fc6070 */
[----:B------:R-:W-:-:S04]  /*19170*/  SHF.R.U32.HI R2, RZ, 0x8, R7 ;  /* 0x00000008ff027819 */ /* 0x000fc80000011607 */
[----:B------:R-:W-:Y:S02]  /*19180*/  LOP3.LUT R2, R2, 0xffff, RZ, 0xc0, !PT ;  /* 0x0000ffff02027812 */ /* 0x000fe400078ec0ff */
[----:B------:R-:W-:Y:S02]  /*19190*/  @!P3 PRMT R179, R43, 0x5410, RZ ;  /* 0x000054102bb3b816 */ /* 0x000fe400000000ff */
[----:B------:R-:W-:Y:S02]  /*191a0*/  ISETP.GE.U32.AND P3, PT, R225, R2, PT ;  /* 0x00000002e100720c */ /* 0x000fe40003f66070 */
[----:B-1----:R-:W-:-:S04]  /*191b0*/  F2FP.BF16.PACK_AB R2, R223, R222 ;  /* 0x000000dedf02723e */ /* 0x002fc800000010ff */
[C---:B------:R-:W-:Y:S02]  /*191c0*/  PRMT R174, R2.reuse, 0x7610, R174 ;  /* 0x0000761002ae7816 */ /* 0x040fe400000000ae */
[----:B------:R-:W-:-:S03]  /*191d0*/  PRMT R173, R2, 0x7632, R173 ;  /* 0x0000763202ad7816 */ /* 0x000fc600000000ad */
[----:B------:R-:W-:Y:S01]  /*191e0*/  @!P4 HFMA2.BF16_V2 R48, -RZ.H0_H0, RZ.H0_H0, -R174.H0_H0 ;  /* 0x200000ffff30c231 */ /* 0x000fe200003409ae */
[----:B------:R-:W-:-:S04]  /*191f0*/  PRMT R66, R174, 0x5410, R173 ;  /* 0x00005410ae427816 */ /* 0x000fc800000000ad */
[----:B------:R-:W-:Y:S02]  /*19200*/  @!P4 PRMT R174, R48, 0x5410, RZ ;  /* 0x0000541030aec816 */ /* 0x000fe400000000ff */
[----:B------:R-:W1:Y:S01]  /*19210*/  LDC.U8 R48, c[0x0][0x2d8] ;  /* 0x0000b600ff307b82 */ /* 0x000e620000000000 */
[----:B------:R-:W4:Y:S01]  /*19220*/  MUFU.EX2 R220, R218 ;  /* 0x000000da00dc7308 */ /* 0x000f220000000800 */
[----:B------:R-:W-:Y:S01]  /*19230*/  PRMT R177, R135, 0x7632, R177 ;  /* 0x0000763287b17816 */ /* 0x000fe200000000b1 */
[----:B------:R-:W-:Y:S01]  /*19240*/  @!P5 HFMA2.BF16_V2 R45, -RZ.H0_H0, RZ.H0_H0, -R175.H0_H0 ;  /* 0x200000ffff2dd231 */ /* 0x000fe200003409af */
[----:B------:R-:W-:Y:S01]  /*19250*/  SHF.R.U32.HI R2, RZ, 0x18, R0 ;  /* 0x00000018ff027819 */ /* 0x000fe20000011600 */
[----:B------:R-:W-:Y:S01]  /*19260*/  @!P2 HFMA2.BF16_V2 R44, -RZ.H0_H0, RZ.H0_H0, -R178.H0_H0 ;  /* 0x200000ffff2ca231 */ /* 0x000fe200003409b2 */
[----:B------:R-:W-:Y:S01]  /*19270*/  IMAD.MOV.U32 R42, RZ, RZ, R64 ;  /* 0x000000ffff2a7224 */ /* 0x000fe200078e0040 */
[----:B------:R-:W-:Y:S01]  /*19280*/  @!P1 HFMA2.BF16_V2 R47, -RZ.H0_H0, RZ.H0_H0, -R177.H0_H0 ;  /* 0x200000ffff2f9231 */ /* 0x000fe200003409b1 */
[----:B------:R-:W-:-:S02]  /*19290*/  @!P5 PRMT R175, R45, 0x5410, RZ ;  /* 0x000054102dafd816 */ /* 0x000fc400000000ff */
[----:B------:R-:W-:Y:S01]  /*192a0*/  ISETP.GE.U32.AND P5, PT, R225, R4, PT ;  /* 0x00000004e100720c */ /* 0x000fe20003fa6070 */
[----:B------:R-:W-:Y:S01]  /*192b0*/  FADD.FTZ R10, R17, R12 ;  /* 0x0000000c110a7221 */ /* 0x000fe20000010000 */
[----:B------:R-:W-:Y:S02]  /*192c0*/  LOP3.LUT R4, R8, 0xff, RZ, 0xc0, !PT ;  /* 0x000000ff08047812 */ /* 0x000fe400078ec0ff */
[----:B------:R-:W-:Y:S02]  /*192d0*/  PRMT R17, R178, 0x5410, R177 ;  /* 0x00005410b2117816 */ /* 0x000fe400000000b1 */
[----:B------:R-:W-:Y:S02]  /*192e0*/  @!P2 PRMT R178, R44, 0x5410, RZ ;  /* 0x000054102cb2a816 */ /* 0x000fe400000000ff */
[----:B------:R-:W-:Y:S02]  /*192f0*/  @!P1 PRMT R177, R47, 0x5410, RZ ;  /* 0x000054102fb19816 */ /* 0x000fe400000000ff */
[----:B-1----:R-:W-:-:S02]  /*19300*/  ISETP.GE.U32.AND P4, PT, R48, R2, PT ;  /* 0x000000023000720c */ /* 0x002fc40003f86070 */
[----:B----4-:R-:W-:Y:S02]  /*19310*/  F2FP.BF16.PACK_AB R2, R220, R221 ;  /* 0x000000dddc02723e */ /* 0x010fe400000010ff */
[----:B------:R-:W-:Y:S02]  /*19320*/  ISETP.GE.U32.AND P1, PT, R225, R5, PT ;  /* 0x00000005e100720c */ /* 0x000fe40003f26070 */
[C---:B------:R-:W-:Y:S02]  /*19330*/  PRMT R172, R2.reuse, 0x7610, R172 ;  /* 0x0000761002ac7816 */ /* 0x040fe400000000ac */
[----:B------:R-:W-:Y:S02]  /*19340*/  PRMT R139, R2, 0x7632, R139 ;  /* 0x00007632028b7816 */ /* 0x000fe4000000008b */
[----:B------:R-:W-:Y:S02]  /*19350*/  LOP3.LUT R2, R239, UR12, R42, 0x96, !PT ;  /* 0x0000000cef027c12 */ /* 0x000fe4000f8e962a */
[----:B------:R-:W-:-:S02]  /*19360*/  ISETP.GE.U32.AND P2, PT, R225, R4, PT ;  /* 0x00000004e100720c */ /* 0x000fc40003f46070 */
[----:B------:R-:W-:Y:S02]  /*19370*/  PRMT R42, R225, 0x7054, R225 ;  /* 0x00007054e12a7816 */ /* 0x000fe400000000e1 */
[----:B------:R-:W4:Y:S01]  /*19380*/  LDL R225, [R1+0xa8] ;  /* 0x0000a80001e17983 */ /* 0x000f220000100800 */
[----:B------:R-:W-:Y:S01]  /*19390*/  IMAD.MOV.U32 R47, RZ, RZ, R37 ;  /* 0x000000ffff2f7224 */ /* 0x000fe200078e0025 */
[----:B------:R-:W-:Y:S01]  /*193a0*/  MUFU.EX2 R199, R224 ;  /* 0x000000e000c77308 */ /* 0x000fe20000000800 */
[----:B------:R-:W-:-:S07]  /*193b0*/  IMAD.MOV.U32 R37, RZ, RZ, R198 ;  /* 0x000000ffff257224 */ /* 0x000fce00078e00c6 */
[----:B------:R-:W1:Y:S01]  /*193c0*/  MUFU.EX2 R198, R226 ;  /* 0x000000e200c67308 */ /* 0x000e620000000800 */
[----:B------:R-:W-:Y:S01]  /*193d0*/  SHF.R.U32.HI R0, RZ, 0x10, R0 ;  /* 0x00000010ff007819 */ /* 0x000fe20000011600 */
[----:B------:R-:W-:-:S03]  /*193e0*/  @!P3 HFMA2.BF16_V2 R51, -RZ.H0_H0, RZ.H0_H0, -R173.H0_H0 ;  /* 0x200000ffff33b231 */ /* 0x000fc600003409ad */
[----:B------:R-:W-:Y:S01]  /*193f0*/  LOP3.LUT R0, R0, 0xff, RZ, 0xc0, !PT ;  /* 0x000000ff00007812 */ /* 0x000fe200078ec0ff */
[----:B------:R-:W-:Y:S01]  /*19400*/  UIADD3 UR4, UR31, -0x4498517b, URZ ;  /* 0xbb67ae851f047890 */ /* 0x000fe2000fffe03f */
[----:B------:R-:W-:Y:S01]  /*19410*/  @!P3 PRMT R173, R51, 0x5410, RZ ;  /* 0x0000541033adb816 */ /* 0x000fe200000000ff */
[----:B------:R-:W-:Y:S01]  /*19420*/  IMAD.MOV.U32 R46, RZ, RZ, R36 ;  /* 0x000000ffff2e7224 */ /* 0x000fe200078e0024 */
[----:B------:R-:W-:Y:S01]  /*19430*/  ISETP.GE.U32.AND P3, PT, R48, R0, PT ;  /* 0x000000003000720c */ /* 0x000fe20003f66070 */
[----:B------:R-:W-:Y:S01]  /*19440*/  IMAD.MOV.U32 R43, RZ, RZ, R65 ;  /* 0x000000ffff2b7224 */ /* 0x000fe200078e0041 */
[----:B-1----:R-:W-:-:S04]  /*19450*/  F2FP.BF16.PACK_AB R0, R198, R199 ;  /* 0x000000c7c600723e */ /* 0x002fc800000010ff */
[C---:B------:R-:W-:Y:S02]  /*19460*/  PRMT R136, R0.reuse, 0x7610, R136 ;  /* 0x0000761000887816 */ /* 0x040fe40000000088 */
[----:B------:R-:W-:Y:S02]  /*19470*/  PRMT R135, R0, 0x7632, R135 ;  /* 0x0000763200877816 */ /* 0x000fe40000000087 */
[----:B------:R-:W-:Y:S01]  /*19480*/  LOP3.LUT R0, R43, UR4, R46, 0x96, !PT ;  /* 0x000000042b007c12 */ /* 0x000fe2000f8e962e */
[----:B------:R-:W-:-:S04]  /*19490*/  FADD.FTZ R36, R6, R9 ;  /* 0x0000000906247221 */ /* 0x000fc80000010000 */
[----:B------:R-:W-:-:S04]  /*194a0*/  IMAD.WIDE.U32 R6, R0, -0x326172a9, RZ ;  /* 0xcd9e8d5700067825 */ /* 0x000fc800078e00ff */
[----:B------:R-:W-:Y:S01]  /*194b0*/  FADD.FTZ R4, R26, R13 ;  /* 0x0000000d1a047221 */ /* 0x000fe20000010000 */
[----:B------:R-:W-:Y:S01]  /*194c0*/  LOP3.LUT R0, R7, UR13, R40, 0x96, !PT ;  /* 0x0000000d07007c12 */ /* 0x000fe2000f8e9628 */
[----:B------:R-:W-:Y:S02]  /*194d0*/  IMAD.MOV.U32 R38, RZ, RZ, R58 ;  /* 0x000000ffff267224 */ /* 0x000fe400078e003a */
[----:B------:R-:W-:-:S04]  /*194e0*/  IMAD.WIDE.U32 R8, R2, -0x326172a9, RZ ;  /* 0xcd9e8d5702087825 */ /* 0x000fc800078e00ff */
[----:B------:R-:W-:Y:S02]  /*194f0*/  IMAD.MOV.U32 R58, RZ, RZ, R213 ;  /* 0x000000ffff3a7224 */ /* 0x000fe400078e00d5 */
[----:B------:R-:W-:Y:S02]  /*19500*/  FADD.FTZ R213, R18, R10 ;  /* 0x0000000a12d57221 */ /* 0x000fe40000010000 */
[----:B------:R-:W-:Y:S02]  /*19510*/  FADD.FTZ R18, R24, R4 ;  /* 0x0000000418127221 */ /* 0x000fe40000010000 */
[----:B------:R-:W-:Y:S01]  /*19520*/  IMAD.WIDE.U32 R4, R0, -0x2daee0ad, RZ ;  /* 0xd2511f5300047825 */ /* 0x000fe200078e00ff */
[----:B------:R-:W-:-:S04]  /*19530*/  LOP3.LUT R0, R9, UR11, R6, 0x96, !PT ;  /* 0x0000000b09007c12 */ /* 0x000fc8000f8e9606 */
[----:B------:R-:W-:Y:S01]  /*19540*/  LOP3.LUT R5, R5, UR10, R238, 0x96, !PT ;  /* 0x0000000a05057c12 */ /* 0x000fe2000f8e96ee */
[----:B------:R-:W-:-:S05]  /*19550*/  IMAD.WIDE.U32 R6, R0, -0x2daee0ad, RZ ;  /* 0xd2511f5300067825 */ /* 0x000fca00078e00ff */
[----:B------:R-:W-:Y:S01]  /*19560*/  LOP3.LUT R2, R7, UR8, R4, 0x96, !PT ;  /* 0x0000000807027c12 */ /* 0x000fe2000f8e9604 */
[----:B------:R-:W-:-:S04]  /*19570*/  IMAD.WIDE.U32 R4, R5, -0x326172a9, RZ ;  /* 0xcd9e8d5705047825 */ /* 0x000fc800078e00ff */
[----:B------:R-:W-:Y:S01]  /*19580*/  IMAD.MOV.U32 R23, RZ, RZ, R38 ;  /* 0x000000ffff177224 */ /* 0x000fe200078e0026 */
[----:B------:R-:W-:Y:S01]  /*19590*/  LOP3.LUT R0, R5, UR9, R8, 0x96, !PT ;  /* 0x0000000905007c12 */ /* 0x000fe2000f8e9608 */
[----:B------:R-:W-:Y:S02]  /*195a0*/  IMAD.MOV.U32 R38, RZ, RZ, R59 ;  /* 0x000000ffff267224 */ /* 0x000fe400078e003b */
[----:B------:R-:W-:Y:S02]  /*195b0*/  IMAD.MOV.U32 R59, RZ, RZ, R61 ;  /* 0x000000ffff3b7224 */ /* 0x000fe400078e003d */
[----:B------:R-:W-:Y:S02]  /*195c0*/  IMAD.MOV.U32 R61, RZ, RZ, R60 ;  /* 0x000000ffff3d7224 */ /* 0x000fe400078e003c */
[----:B------:R-:W-:Y:S02]  /*195d0*/  IMAD.MOV.U32 R39, RZ, RZ, R34 ;  /* 0x000000ffff277224 */ /* 0x000fe400078e0022 */
[----:B------:R-:W-:-:S02]  /*195e0*/  IMAD.MOV.U32 R60, RZ, RZ, R35 ;  /* 0x000000ffff3c7224 */ /* 0x000fc400078e0023 */
[----:B------:R-:W-:-:S05]  /*195f0*/  IMAD.WIDE.U32 R34, R0, -0x2daee0ad, RZ ;  /* 0xd2511f5300227825 */ /* 0x000fca00078e00ff */
[----:B------:R-:W-:Y:S01]  /*19600*/  LOP3.LUT R0, R35, UR6, R6, 0x96, !PT ;  /* 0x0000000623007c12 */ /* 0x000fe2000f8e9606 */
[----:B------:R-:W-:-:S05]  /*19610*/  IMAD.WIDE.U32 R6, R2, -0x326172a9, RZ ;  /* 0xcd9e8d5702067825 */ /* 0x000fca00078e00ff */
[----:B------:R-:W-:Y:S01]  /*19620*/  LOP3.LUT R35, R7, UR7, R4, 0x96, !PT ;  /* 0x0000000707237c12 */ /* 0x000fe2000f8e9604 */
[----:B------:R-:W-:-:S05]  /*19630*/  IMAD.WIDE.U32 R4, R0, -0x326172a9, RZ ;  /* 0xcd9e8d5700047825 */ /* 0x000fca00078e00ff */
        /* <DEDUP_REMOVED lines=11> */
[----:B------:R-:W-:-:S04]  /*196f0*/  LOP3.LUT R0, R4, 0xff, RZ, 0xc0, !PT ;  /* 0x000000ff04007812 */ /* 0x000fc800078ec0ff */
[----:B------:R-:W-:Y:S01]  /*19700*/  PRMT R12, R0, 0x5410, R2 ;  /* 0x00005410000c7816 */ /* 0x000fe20000000002 */
[----:B------:R-:W-:Y:S01]  /*19710*/  HSET2.LE.AND R0, R7, R42, PT ;  /* 0x0000002a07007233 */ /* 0x000fe20003803000 */
[--C-:B------:R-:W-:Y:S02]  /*19720*/  SHF.R.U32.HI R2, RZ, 0x10, R4.reuse ;  /* 0x00000010ff027819 */ /* 0x100fe40000011604 */
[----:B------:R-:W-:Y:S02]  /*19730*/  SHF.R.U32.HI R4, RZ, 0x18, R4 ;  /* 0x00000018ff047819 */ /* 0x000fe40000011604 */
[----:B------:R-:W-:Y:S02]  /*19740*/  LOP3.LUT R8, R0, R228, RZ, 0xc0, !PT ;  /* 0x000000e400087212 */ /* 0x000fe400078ec0ff */
[----:B------:R-:W-:-:S04]  /*19750*/  LOP3.LUT R2, R2, 0xff, RZ, 0xc0, !PT ;  /* 0x000000ff02027812 */ /* 0x000fc800078ec0ff */
[----:B------:R-:W-:Y:S02]  /*19760*/  PRMT R9, R2, 0x5410, R4 ;  /* 0x0000541002097816 */ /* 0x000fe40000000004 */
[----:B--2---:R-:W-:-:S05]  /*19770*/  IADD3 R0, R227, 0x4, RZ ;  /* 0x00000004e3007810 */ /* 0x004fca0007ffe0ff */
[----:B------:R-:W-:-:S05]  /*19780*/  IMAD.WIDE.U32 R4, R0, -0x326172a9, RZ ;  /* 0xcd9e8d5700047825 */ /* 0x000fca00078e00ff */
[----:B------:R-:W-:-:S05]  /*19790*/  LOP3.LUT R2, R41, UR14, R4, 0x96, !PT ;  /* 0x0000000e29027c12 */ /* 0x000fca000f8e9604 */
[----:B------:R-:W-:-:S04]  /*197a0*/  IMAD.WIDE.U32 R10, R2, -0x2daee0ad, RZ ;  /* 0xd2511f53020a7825 */ /* 0x000fc800078e00ff */
[----:B------:R-:W-:Y:S02]  /*197b0*/  IMAD.MOV.U32 R41, RZ, RZ, R23 ;  /* 0x000000ffff297224 */ /* 0x000fe400078e0017 */
[----:B------:R-:W-:Y:S01]  /*197c0*/  IMAD.MOV.U32 R227, RZ, RZ, R25 ;  /* 0x000000ffffe37224 */ /* 0x000fe200078e0019 */
[----:B----4-:R-:W-:-:S05]  /*197d0*/  LOP3.LUT R0, R5, R225, RZ, 0x3c, !PT ;  /* 0x000000e105007212 */ /* 0x010fca00078e3cff */
[----:B------:R-:W-:-:S05]  /*197e0*/  IMAD.WIDE.U32 R4, R0, -0x2daee0ad, RZ ;  /* 0xd2511f5300047825 */ /* 0x000fca00078e00ff */
[----:B------:R-:W-:-:S05]  /*197f0*/  LOP3.LUT R0, R5, UR4, R46, 0x96, !PT ;  /* 0x0000000405007c12 */ /* 0x000fca000f8e962e */
[----:B------:R-:W-:Y:S01]  /*19800*/  IMAD.WIDE.U32 R6, R0, -0x326172a9, RZ ;  /* 0xcd9e8d5700067825 */ /* 0x000fe200078e00ff */
[----:B------:R-:W-:-:S04]  /*19810*/  LOP3.LUT R2, R11, UR12, R4, 0x96, !PT ;  /* 0x0000000c0b027c12 */ /* 0x000fc8000f8e9604 */
[----:B------:R-:W-:-:S05]  /*19820*/  LOP3.LUT R0, R7, UR13, R40, 0x96, !PT ;  /* 0x0000000d07007c12 */ /* 0x000fca000f8e9628 */
[----:B------:R-:W-:-:S05]  /*19830*/  IMAD.WIDE.U32 R4, R0, -0x2daee0ad, RZ ;  /* 0xd2511f5300047825 */ /* 0x000fca00078e00ff */
[----:B------:R-:W-:Y:S01]  /*19840*/  LOP3.LUT R5, R5, UR10, R10, 0x96, !PT ;  /* 0x0000000a05057c12 */ /* 0x000fe2000f8e960a */
[----:B------:R-:W-:Y:S02]  /*19850*/  IMAD.MOV.U32 R225, RZ, RZ, R22 ;  /* 0x000000ffffe17224 */ /* 0x000fe400078e0016 */
        /* <DEDUP_REMOVED lines=8> */
[----:B------:R-:W-:Y:S01]  /*198e0*/  IMAD.MOV.U32 R40, RZ, RZ, R27 ;  /* 0x000000ffff287224 */ /* 0x000fe200078e001b */
[--C-:B------:R-:W-:Y:S01]  /*198f0*/  HSET2.LE.AND R0, R13, R42.reuse, PT ;  /* 0x0000002a0d007233 */ /* 0x100fe20003803000 */
[----:B------:R-:W-:Y:S01]  /*19900*/  IMAD.WIDE.U32 R26, R7, -0x326172a9, RZ ;  /* 0xcd9e8d57071a7825 */ /* 0x000fe200078e00ff */
[----:B------:R-:W-:-:S03]  /*19910*/  HSET2.LE.AND R2, R12, R42, PT ;  /* 0x0000002a0c027233 */ /* 0x000fc60003803000 */
[----:B------:R-:W-:Y:S01]  /*19920*/  IMAD.WIDE.U32 R6, R6, -0x326172a9, RZ ;  /* 0xcd9e8d5706067825 */ /* 0x000fe200078e00ff */
[----:B------:R-:W-:Y:S01]  /*19930*/  HSET2.LE.AND R4, R9, R42, PT ;  /* 0x0000002a09047233 */ /* 0x000fe20003803000 */
[----:B------:R-:W-:-:S03]  /*19940*/  LOP3.LUT R9, R0, R217, RZ, 0xc0, !PT ;  /* 0x000000d900097212 */ /* 0x000fc600078ec0ff */
[----:B------:R-:W-:Y:S02]  /*19950*/  LOP3.LUT R0, R7, UR15, R26, 0x96, !PT ;  /* 0x0000000f07007c12 */ /* 0x000fe4000f8e961a */
[----:B------:R-:W-:Y:S02]  /*19960*/  LOP3.LUT R10, R2, R68, RZ, 0xc0, !PT ;  /* 0x00000044020a7212 */ /* 0x000fe400078ec0ff */
[----:B------:R-:W-:Y:S02]  /*19970*/  LOP3.LUT R2, R0, 0xffff, RZ, 0xc0, !PT ;  /* 0x0000ffff00027812 */ /* 0x000fe400078ec0ff */
[----:B------:R-:W-:Y:S02]  /*19980*/  LOP3.LUT R11, R4, R57, RZ, 0xc0, !PT ;  /* 0x00000039040b7212 */ /* 0x000fe400078ec0ff */
[----:B------:R-:W-:Y:S02]  /*19990*/  SHF.R.U32.HI R4, RZ, 0x8, R2 ;  /* 0x00000008ff047819 */ /* 0x000fe40000011602 */
[----:B------:R-:W-:-:S04]  /*199a0*/  LOP3.LUT R2, R0, 0xff, RZ, 0xc0, !PT ;  /* 0x000000ff00027812 */ /* 0x000fc800078ec0ff */
[----:B------:R-:W-:Y:S02]  /*199b0*/  PRMT R2, R2, 0x5410, R4 ;  /* 0x0000541002027816 */ /* 0x000fe40000000004 */
[----:B------:R-:W-:-:S03]  /*199c0*/  SHF.R.U32.HI R5, RZ, 0x10, R0 ;  /* 0x00000010ff057819 */ /* 0x000fc60000011600 */
[----:B------:R-:W-:-:S05]  /*199d0*/  HSET2.LE.AND R2, R2, R42, PT ;  /* 0x0000002a02027233 */ /* 0x000fca0003803000 */
[----:B------:R-:W-:Y:S02]  /*199e0*/  LOP3.LUT R4, R2, R16, RZ, 0xc0, !PT ;  /* 0x0000001002047212 */ /* 0x000fe400078ec0ff */
[----:B------:R-:W-:Y:S02]  /*199f0*/  SHF.R.U32.HI R2, RZ, 0x18, R0 ;  /* 0x00000018ff027819 */ /* 0x000fe40000011600 */
[----:B------:R-:W-:-:S04]  /*19a00*/  LOP3.LUT R0, R5, 0xff, RZ, 0xc0, !PT ;  /* 0x000000ff05007812 */ /* 0x000fc800078ec0ff */
[----:B------:R-:W-:Y:S02]  /*19a10*/  PRMT R12, R0, 0x5410, R2 ;  /* 0x00005410000c7816 */ /* 0x000fe40000000002 */
[----:B------:R-:W-:-:S04]  /*19a20*/  LOP3.LUT R0, R6, 0xffff, RZ, 0xc0, !PT ;  /* 0x0000ffff06007812 */ /* 0x000fc800078ec0ff */
[----:B------:R-:W-:Y:S02]  /*19a30*/  SHF.R.U32.HI R2, RZ, 0x8, R0 ;  /* 0x00000008ff027819 */ /* 0x000fe40000011600 */
[----:B------:R-:W-:-:S04]  /*19a40*/  LOP3.LUT R0, R6, 0xff, RZ, 0xc0, !PT ;  /* 0x000000ff06007812 */ /* 0x000fc800078ec0ff */
[----:B------:R-:W-:Y:S02]  /*19a50*/  PRMT R5, R0, 0x5410, R2 ;  /* 0x0000541000057816 */ /* 0x000fe40000000002 */
[--C-:B------:R-:W-:Y:S02]  /*19a60*/  SHF.R.U32.HI R0, RZ, 0x10, R6.reuse ;  /* 0x00000010ff007819 */ /* 0x100fe40000011606 */
[----:B------:R-:W-:Y:S02]  /*19a70*/  SHF.R.U32.HI R2, RZ, 0x18, R6 ;  /* 0x00000018ff027819 */ /* 0x000fe40000011606 */
[----:B------:R-:W-:Y:S02]  /*19a80*/  LOP3.LUT R0, R0, 0xff, RZ, 0xc0, !PT ;  /* 0x000000ff00007812 */ /* 0x000fe400078ec0ff */
[C---:B------:R-:W-:Y:S02]  /*19a90*/  PRMT R138, R219.reuse, 0x7610, R138 ;  /* 0x00007610db8a7816 */ /* 0x040fe4000000008a */
[----:B------:R-:W-:-:S02]  /*19aa0*/  PRMT R137, R219, 0x7632, R137 ;  /* 0x00007632db897816 */ /* 0x000fc40000000089 */
[----:B------:R-:W-:Y:S01]  /*19ab0*/  PRMT R7, R0, 0x5410, R2 ;  /* 0x0000541000077816 */ /* 0x000fe20000000002 */
[--C-:B------:R-:W-:Y:S01]  /*19ac0*/  HSET2.LE.AND R0, R12, R42.reuse, PT ;  /* 0x0000002a0c007233 */ /* 0x100fe20003803000 */
[----:B------:R-:W-:Y:S01]  /*19ad0*/  PRMT R14, R138, 0x5410, R137 ;  /* 0x000054108a0e7816 */ /* 0x000fe20000000089 */
[--C-:B------:R-:W-:Y:S01]  /*19ae0*/  HSET2.LE.AND R2, R5, R42.reuse, PT ;  /* 0x0000002a05027233 */ /* 0x100fe20003803000 */
[----:B------:R-:W-:Y:S02]  /*19af0*/  STG.E.U16 [R20.64+-0x100], R15 ;  /* 0xffff000f14007986 */ /* 0x000fe4000c10151c */
[----:B------:R-:W-:Y:S02]  /*19b00*/  LOP3.LUT R5, R0, R14, RZ, 0xc0, !PT ;  /* 0x0000000e00057212 */ /* 0x000fe400078ec0ff */
[----:B------:R-:W1:Y:S01]  /*19b10*/  LDSM.16.MT88.4 R12, [R201+0xa000] ;  /* 0x00a00000c90c783b */ /* 0x000e620000004200 */
[----:B------:R-:W-:Y:S01]  /*19b20*/  HSET2.LE.AND R7, R7, R42, PT ;  /* 0x0000002a07077233 */ /* 0x000fe20003803000 */
[----:B------:R-:W-:-:S04]  /*19b30*/  LOP3.LUT R6, R2, R19, RZ, 0xc0, !PT ;  /* 0x0000001302067212 */ /* 0x000fc800078ec0ff */
[----:B------:R-:W-:Y:S01]  /*19b40*/  LOP3.LUT R7, R7, R17, RZ, 0xc0, !PT ;  /* 0x0000001107077212 */ /* 0x000fe200078ec0ff */
        /* <DEDUP_REMOVED lines=8> */
[----:B------:R-:W-:Y:S01]  /*19bd0*/  HMMA.16816.F32.BF16 R36, R8, R14, R148 ;  /* 0x0000000e0824723c */ /* 0x000fe20000041894 */
[----:B------:R-:W1:Y:S01]  /*19be0*/  LDSM.16.MT88.4 R12, [R203+0xa000] ;  /* 0x00a00000cb0c783b */ /* 0x000e620000004200 */
[----:B------:R-:W-:Y:S01]  /*19bf0*/  @!P1 HFMA2.BF16_V2 R49, -RZ.H0_H0, RZ.H0_H0, -R139.H0_H0 ;  /* 0x200000ffff319231 */ /* 0x000fe2000034098b */
[----:B------:R-:W-:Y:S01]  /*19c00*/  PRMT R65, R172, 0x5410, R139 ;  /* 0x00005410ac417816 */ /* 0x000fe2000000008b */
[----:B------:R-:W-:-:S03]  /*19c10*/  IMAD.MOV.U32 R19, RZ, RZ, R40 ;  /* 0x000000ffff137224 */ /* 0x000fc600078e0028 */
[----:B------:R-:W-:Y:S01]  /*19c20*/  @!P1 PRMT R139, R49, 0x5410, RZ ;  /* 0x00005410318b9816 */ /* 0x000fe200000000ff */
[----:B------:R-:W-:Y:S01]  /*19c30*/  IMAD.MOV.U32 R49, RZ, RZ, R41 ;  /* 0x000000ffff317224 */ /* 0x000fe200078e0029 */
[-C--:B-1----:R-:W-:Y:S08]  /*19c40*/  HMMA.16816.F32.BF16 R144, R8, R12.reuse, R144 ;  /* 0x0000000c0890723c */ /* 0x082ff00000041890 */
[C---:B------:R-:W-:Y:S08]  /*19c50*/  HMMA.16816.F32.BF16 R160, R4.reuse, R12, R160 ;  /* 0x0000000c04a0723c */ /* 0x040ff000000418a0 */
[-C--:B------:R-:W-:Y:S08]  /*19c60*/  HMMA.16816.F32.BF16 R156, R4, R14.reuse, R156 ;  /* 0x0000000e049c723c */ /* 0x080ff0000004189c */
[----:B------:R-:W-:Y:S01]  /*19c70*/  HMMA.16816.F32.BF16 R40, R8, R14, R140 ;  /* 0x0000000e0828723c */ /* 0x000fe2000004188c */
[----:B------:R-:W1:Y:S01]  /*19c80*/  LDSM.16.MT88.4 R12, [R206+0xa000] ;  /* 0x00a00000ce0c783b */ /* 0x000e620000004200 */
[----:B------:R-:W-:-:S02]  /*19c90*/  @!P6 HFMA2.BF16_V2 R54, -RZ.H0_H0, RZ.H0_H0, -R138.H0_H0 ;  /* 0x200000ffff36e231 */ /* 0x000fc4000034098a */
[----:B------:R-:W-:Y:S02]  /*19ca0*/  @!P5 HFMA2.BF16_V2 R53, -RZ.H0_H0, RZ.H0_H0, -R137.H0_H0 ;  /* 0x200000ffff35d231 */ /* 0x000fe40000340989 */
[----:B------:R-:W-:Y:S01]  /*19cb0*/  @!P4 HFMA2.BF16_V2 R55, -RZ.H0_H0, RZ.H0_H0, -R135.H0_H0 ;  /* 0x200000ffff37c231 */ /* 0x000fe20000340987 */
[----:B------:R-:W-:Y:S01]  /*19cc0*/  PRMT R64, R136, 0x5410, R135 ;  /* 0x0000541088407816 */ /* 0x000fe20000000087 */
[----:B------:R-:W-:Y:S01]  /*19cd0*/  IMAD.MOV.U32 R228, RZ, RZ, R52 ;  /* 0x000000ffffe47224 */ /* 0x000fe200078e0034 */
[----:B------:R-:W-:Y:S02]  /*19ce0*/  @!P6 PRMT R138, R54, 0x5410, RZ ;  /* 0x00005410368ae816 */ /* 0x000fe400000000ff */
[----:B------:R-:W-:Y:S02]  /*19cf0*/  @!P5 PRMT R137, R53, 0x5410, RZ ;  /* 0x000054103589d816 */ /* 0x000fe400000000ff */
[----:B------:R-:W-:Y:S01]  /*19d00*/  @!P4 PRMT R135, R55, 0x5410, RZ ;  /* 0x000054103787c816 */ /* 0x000fe200000000ff */
[----:B------:R-:W-:Y:S01]  /*19d10*/  @!P2 HFMA2.BF16_V2 R50, -RZ.H0_H0, RZ.H0_H0, -R172.H0_H0 ;  /* 0x200000ffff32a231 */ /* 0x000fe200003409ac */
[----:B-1----:R-:W-:Y:S07]  /*19d20*/  HMMA.16816.F32.BF16 R52, R4, R12, R80 ;  /* 0x0000000c0434723c */ /* 0x002fee0000041850 */
[----:B------:R-:W-:-:S02]  /*19d30*/  IMAD.MOV.U32 R81, RZ, RZ, R29 ;  /* 0x000000ffff517224 */ /* 0x000fc400078e001d */
[----:B------:R-:W2:Y:S01]  /*19d40*/  LDL.LU R29, [R1+0x100] ;  /* 0x00010000011d7983 */ /* 0x000ea20000300800 */
        /* <DEDUP_REMOVED lines=9> */
[----:B------:R-:W-:Y:S01]  /*19de0*/  IMAD.MOV.U32 R16, RZ, RZ, R227 ;  /* 0x000000ffff107224 */ /* 0x000fe200078e00e3 */
[----:B------:R-:W-:Y:S01]  /*19df0*/  @!P2 PRMT R172, R50, 0x5410, RZ ;  /* 0x0000541032aca816 */ /* 0x000fe200000000ff */
[----:B------:R-:W-:Y:S01]  /*19e00*/  IMAD.MOV.U32 R2, RZ, RZ, R59 ;  /* 0x000000ffff027224 */ /* 0x000fe200078e003b */
[----:B------:R1:W5:Y:S01]  /*19e10*/  LDL.LU R212, [R1+0xf0] ;  /* 0x0000f00001d47983 */ /* 0x0003620000300800 */
[----:B------:R-:W-:Y:S01]  /*19e20*/  IMAD.MOV.U32 R143, RZ, RZ, R211 ;  /* 0x000000ffff8f7224 */ /* 0x000fe200078e00d3 */
[----:B------:R-:W-:Y:S01]  /*19e30*/  HMMA.16816.F32.BF16 R44, R8, R12, R244 ;  /* 0x0000000c082c723c */ /* 0x000fe200000418f4 */
[----:B------:R-:W-:Y:S01]  /*19e40*/  IMAD.MOV.U32 R226, RZ, RZ, R240 ;  /* 0x000000ffffe27224 */ /* 0x000fe200078e00f0 */
[----:B------:R1:W5:Y:S01]  /*19e50*/  LDL.LU R211, [R1+0xec] ;  /* 0x0000ec0001d37983 */ /* 0x0003620000300800 */
[----:B------:R-:W-:-:S02]  /*19e60*/  IMAD.MOV.U32 R227, RZ, RZ, R241 ;  /* 0x000000ffffe37224 */ /* 0x000fc400078e00f1 */
[----:B------:R-:W-:Y:S02]  /*19e70*/  IMAD.MOV.U32 R148, RZ, RZ, R210 ;  /* 0x000000ffff947224 */ /* 0x000fe400078e00d2 */
[----:B------:R-:W-:Y:S01]  /*19e80*/  IMAD.MOV.U32 R241, RZ, RZ, R79 ;  /* 0x000000fffff17224 */ /* 0x000fe200078e004f */
[----:B------:R1:W5:Y:S01]  /*19e90*/  LDL.LU R210, [R1+0xe8] ;  /* 0x0000e80001d27983 */ /* 0x0003620000300800 */
[----:B------:R-:W-:Y:S02]  /*19ea0*/  IMAD.MOV.U32 R240, RZ, RZ, R78 ;  /* 0x000000fffff07224 */ /* 0x000fe400078e004e */
[----:B------:R-:W-:Y:S02]  /*19eb0*/  IMAD.MOV.U32 R50, RZ, RZ, R70 ;  /* 0x000000ffff327224 */ /* 0x000fe400078e0046 */
[----:B------:R-:W-:Y:S02]  /*19ec0*/  IMAD.MOV.U32 R244, RZ, RZ, R150 ;  /* 0x000000fffff47224 */ /* 0x000fe400078e0096 */
[----:B------:R-:W-:-:S02]  /*19ed0*/  IMAD.MOV.U32 R149, RZ, RZ, R209 ;  /* 0x000000ffff957224 */ /* 0x000fc400078e00d1 */
[----:B------:R-:W-:Y:S01]  /*19ee0*/  IMAD.MOV.U32 R78, RZ, RZ, R63 ;  /* 0x000000ffff4e7224 */ /* 0x000fe200078e003f */
[----:B------:R1:W5:Y:S01]  /*19ef0*/  LDL.LU R209, [R1+0xe4] ;  /* 0x0000e40001d17983 */ /* 0x0003620000300800 */
[----:B------:R-:W-:Y:S02]  /*19f00*/  IMAD.MOV.U32 R79, RZ, RZ, R62 ;  /* 0x000000ffff4f7224 */ /* 0x000fe400078e003e */
[----:B------:R-:W-:Y:S02]  /*19f10*/  IMAD.MOV.U32 R17, RZ, RZ, R61 ;  /* 0x000000ffff117224 */ /* 0x000fe400078e003d */
[----:B------:R-:W-:Y:S01]  /*19f20*/  IMAD.MOV.U32 R245, RZ, RZ, R151 ;  /* 0x000000fffff57224 */ /* 0x000fe200078e0097 */
[----:B------:R-:W-:Y:S01]  /*19f30*/  HMMA.16816.F32.BF16 R60, R8, R14, R248 ;  /* 0x0000000e083c723c */ /* 0x000fe200000418f8 */
        /* <DEDUP_REMOVED lines=12> */
[----:B------:R1:W5:Y:S01]  /*1a000*/  LDL.LU R200, [R1+0xd0] ;  /* 0x0000d00001c87983 */ /* 0x0003620000300800 */
[----:B------:R-:W-:Y:S01]  /*1a010*/  @!P3 HFMA2.BF16_V2 R56, -RZ.H0_H0, RZ.H0_H0, -R136.H0_H0 ;  /* 0x200000ffff38b231 */ /* 0x000fe20000340988 */
[----:B------:R-:W-:-:S04]  /*1a020*/  IMAD.MOV.U32 R229, RZ, RZ, R58 ;  /* 0x000000ffffe57224 */ /* 0x000fc800078e003a */
[----:B------:R-:W-:Y:S02]  /*1a030*/  @!P3 PRMT R136, R56, 0x5410, RZ ;  /* 0x000054103888b816 */ /* 0x000fe400000000ff */
[----:B------:R-:W-:Y:S01]  /*1a040*/  HMMA.16816.F32.BF16 R56, R4, R14, R84 ;  /* 0x0000000e0438723c */ /* 0x000fe20000041854 */
[----:B------:R-:W4:Y:S01]  /*1a050*/  LDSM.16.MT88.4 R12, [R205+0xa000] ;  /* 0x00a00000cd0c783b */ /* 0x000f220000004200 */
[----:B------:R-:W-:Y:S02]  /*1a060*/  IMAD.MOV.U32 R224, RZ, RZ, R216 ;  /* 0x000000ffffe07224 */ /* 0x000fe400078e00d8 */
[----:B------:R-:W-:-:S04]  /*1a070*/  IMAD.MOV.U32 R234, RZ, RZ, R69 ;  /* 0x000000ffffea7224 */ /* 0x000fc800078e0045 */
[-C--:B----4-:R-:W-:Y:S08]  /*1a080*/  HMMA.16816.F32.BF16 R216, R8, R12.reuse, R76 ;  /* 0x0000000c08d8723c */ /* 0x090ff0000004184c */
[C---:B------:R-:W-:Y:S08]  /*1a090*/  HMMA.16816.F32.BF16 R68, R4.reuse, R12, R96 ;  /* 0x0000000c0444723c */ /* 0x040ff00000041860 */
[-C--:B------:R-:W-:Y:S08]  /*1a0a0*/  HMMA.16816.F32.BF16 R76, R4, R14.reuse, R100 ;  /* 0x0000000e044c723c */ /* 0x080ff00000041864 */
[C---:B------:R-:W-:Y:S01]  /*1a0b0*/  HMMA.16816.F32.BF16 R116, R8.reuse, R14, R116 ;  /* 0x0000000e0874723c */ /* 0x040fe20000041874 */
[----:B------:R-:W4:Y:S07]  /*1a0c0*/  LDSM.16.MT88.4 R12, [R201+0xb000] ;  /* 0x00b00000c90c783b */ /* 0x000f2e0000004200 */
[-C--:B----4-:R-:W-:Y:S08]  /*1a0d0*/  HMMA.16816.F32.BF16 R228, R8, R12.reuse, R228 ;  /* 0x0000000c08e4723c */ /* 0x090ff000000418e4 */
[C---:B------:R-:W-:Y:S08]  /*1a0e0*/  HMMA.16816.F32.BF16 R72, R4.reuse, R12, R72 ;  /* 0x0000000c0448723c */ /* 0x040ff00000041848 */
[-C--:B------:R-:W-:Y:S08]  /*1a0f0*/  HMMA.16816.F32.BF16 R84, R4, R14.reuse, R112 ;  /* 0x0000000e0454723c */ /* 0x080ff00000041870 */
[----:B------:R-:W-:Y:S01]  /*1a100*/  HMMA.16816.F32.BF16 R224, R8, R14, R224 ;  /* 0x0000000e08e0723c */ /* 0x000fe200000418e0 */
[----:B------:R-:W4:Y:S01]  /*1a110*/  LDSM.16.MT88.4 R12, [R203+0xb000] ;  /* 0x00b00000cb0c783b */ /* 0x000f220000004200 */
[----:B------:R-:W-:-:S02]  /*1a120*/  IMAD.MOV.U32 R249, RZ, RZ, R0 ;  /* 0x000000fffff97224 */ /* 0x000fc400078e0000 */
[----:B------:R-:W-:Y:S02]  /*1a130*/  IMAD.MOV.U32 R246, RZ, RZ, R17 ;  /* 0x000000fffff67224 */ /* 0x000fe400078e0011 */
[----:B------:R-:W-:Y:S02]  /*1a140*/  IMAD.MOV.U32 R248, RZ, RZ, R19 ;  /* 0x000000fffff87224 */ /* 0x000fe400078e0013 */
[----:B------:R-:W-:Y:S02]  /*1a150*/  IMAD.MOV.U32 R250, RZ, RZ, R16 ;  /* 0x000000fffffa7224 */ /* 0x000fe400078e0010 */
[----:B------:R-:W-:Y:S02]  /*1a160*/  IMAD.MOV.U32 R0, RZ, RZ, R18 ;  /* 0x000000ffff007224 */ /* 0x000fe400078e0012 */
[----:B------:R-:W1:Y:S01]  /*1a170*/  LDSM.16.MT88.4 R16, [R206+0xb000] ;  /* 0x00b00000ce10783b */ /* 0x000e620000004200 */
[-C--:B----4-:R-:W-:Y:S08]  /*1a180*/  HMMA.16816.F32.BF16 R240, R8, R12.reuse, R240 ;  /* 0x0000000c08f0723c */ /* 0x090ff000000418f0 */
[C---:B------:R-:W-:Y:S08]  /*1a190*/  HMMA.16816.F32.BF16 R88, R4.reuse, R12, R88 ;  /* 0x0000000c0458723c */ /* 0x040ff00000041858 */
[-C--:B------:R-:W-:Y:S08]  /*1a1a0*/  HMMA.16816.F32.BF16 R92, R4, R14.reuse, R92 ;  /* 0x0000000e045c723c */ /* 0x080ff0000004185c */
[----:B------:R-:W-:Y:S01]  /*1a1b0*/  HMMA.16816.F32.BF16 R236, R8, R14, R236 ;  /* 0x0000000e08ec723c */ /* 0x000fe200000418ec */
[----:B------:R-:W4:Y:S01]  /*1a1c0*/  LDSM.16.MT88.4 R12, [R205+0xb000] ;  /* 0x00b00000cd0c783b */ /* 0x000f220000004200 */
[----:B------:R-:W-:Y:S01]  /*1a1d0*/  IMAD.MOV.U32 R115, RZ, RZ, R0 ;  /* 0x000000ffff737224 */ /* 0x000fe200078e0000 */
[----:B------:R-:W-:-:S05]  /*1a1e0*/  LOP3.LUT R0, R27, UR7, R22, 0x96, !PT ;  /* 0x000000071b007c12 */ /* 0x000fca000f8e9616 */
[----:B-1----:R-:W-:Y:S01]  /*1a1f0*/  HMMA.16816.F32.BF16 R104, R4, R16, R104 ;  /* 0x000000100468723c */ /* 0x002fe20000041868 */
[----:B------:R-:W-:-:S07]  /*1a200*/  IMAD.MOV.U32 R96, RZ, RZ, R2 ;  /* 0x000000ffff607224 */ /* 0x000fce00078e0002 */
[----:B------:R-:W-:Y:S08]  /*1a210*/  HMMA.16816.F32.BF16 R108, R4, R18, R108 ;  /* 0x00000012046c723c */ /* 0x000ff0000004186c */
[C---:B------:R-:W-:Y:S08]  /*1a220*/  HMMA.16816.F32.BF16 R248, R8.reuse, R16, R248 ;  /* 0x0000001008f8723c */ /* 0x040ff000000418f8 */
[----:B------:R-:W-:Y:S08]  /*1a230*/  HMMA.16816.F32.BF16 R232, R8, R18, R232 ;  /* 0x0000001208e8723c */ /* 0x000ff000000418e8 */
[C---:B----4-:R-:W-:Y:S08]  /*1a240*/  HMMA.16816.F32.BF16 R120, R4.reuse, R12, R120 ;  /* 0x0000000c0478723c */ /* 0x050ff00000041878 */
[----:B------:R-:W-:Y:S07]  /*1a250*/  HMMA.16816.F32.BF16 R100, R4, R14, R128 ;  /* 0x0000000e0464723c */ /* 0x000fee0000041880 */
[----:B------:R-:W-:Y:S01]  /*1a260*/  IMAD.WIDE.U32 R4, R35, -0x2daee0ad, RZ ;  /* 0xd2511f5323047825 */ /* 0x000fe200078e00ff */
[----:B------:R-:W-:Y:S04]  /*1a270*/  HMMA.16816.F32.BF16 R244, R8, R12, R244 ;  /* 0x0000000c08f4723c */ /* 0x000fe800000418f4 */
[----:B------:R-:W-:-:S02]  /*1a280*/  LOP3.LUT R2, R5, UR16, R34, 0x96, !PT ;  /* 0x0000001005027c12 */ /* 0x000fc4000f8e9622 */
[----:B------:R-:W-:Y:S02]  /*1a290*/  LOP3.LUT R6, R4, 0xffff, RZ, 0xc0, !PT ;  /* 0x0000ffff04067812 */ /* 0x000fe400078ec0ff */
[----:B------:R-:W-:Y:S01]  /*1a2a0*/  HMMA.16816.F32.BF16 R16, R8, R14, R80 ;  /* 0x0000000e0810723c */ /* 0x000fe20000041850 */
[----:B------:R-:W-:-:S06]  /*1a2b0*/  SHF.R.U32.HI R12, RZ, 0x18, R4 ;  /* 0x00000018ff0c7819 */ /* 0x000fcc0000011604 */
[----:B------:R-:W-:Y:S02]  /*1a2c0*/  LOP3.LUT R11, R4, 0xff, RZ, 0xc0, !PT ;  /* 0x000000ff040b7812 */ /* 0x000fe400078ec0ff */
[----:B------:R-:W-:Y:S01]  /*1a2d0*/  SHF.R.U32.HI R10, RZ, 0x10, R4 ;  /* 0x00000010ff0a7819 */ /* 0x000fe20000011604 */
[----:B------:R-:W-:Y:S01]  /*1a2e0*/  IMAD.WIDE.U32 R4, R0, -0x2daee0ad, RZ ;  /* 0xd2511f5300047825 */ /* 0x000fe200078e00ff */
[----:B------:R-:W-:-:S04]  /*1a2f0*/  SHF.R.U32.HI R6, RZ, 0x8, R6 ;  /* 0x00000008ff067819 */ /* 0x000fc80000011606 */
[----:B------:R-:W-:Y:S02]  /*1a300*/  SHF.R.U32.HI R8, RZ, 0x10, R4 ;  /* 0x00000010ff087819 */ /* 0x000fe40000011604 */
[----:B------:R-:W-:Y:S02]  /*1a310*/  LOP3.LUT R0, R5, UR16, R24, 0x96, !PT ;  /* 0x0000001005007c12 */ /* 0x000fe4000f8e9618 */
[C---:B------:R-:W-:Y:S02]  /*1a320*/  LOP3.LUT R5, R4.reuse, 0xffff, RZ, 0xc0, !PT ;  /* 0x0000ffff04057812 */ /* 0x040fe400078ec0ff */
[----:B------:R-:W-:Y:S02]  /*1a330*/  LOP3.LUT R9, R4, 0xff, RZ, 0xc0, !PT ;  /* 0x000000ff04097812 */ /* 0x000fe400078ec0ff */
[----:B------:R-:W-:Y:S02]  /*1a340*/  SHF.R.U32.HI R7, RZ, 0x18, R4 ;  /* 0x00000018ff077819 */ /* 0x000fe40000011604 */
[----:B------:R-:W-:-:S02]  /*1a350*/  LOP3.LUT R4, R8, 0xff, RZ, 0xc0, !PT ;  /* 0x000000ff08047812 */ /* 0x000fc400078ec0ff */
[----:B------:R-:W-:Y:S02]  /*1a360*/  PRMT R13, R11, 0x5410, R6 ;  /* 0x000054100b0d7816 */ /* 0x000fe40000000006 */
[----:B------:R-:W-:Y:S02]  /*1a370*/  SHF.R.U32.HI R5, RZ, 0x8, R5 ;  /* 0x00000008ff057819 */ /* 0x000fe40000011605 */
[----:B------:R-:W-:Y:S02]  /*1a380*/  PRMT R11, R4, 0x5410, R7 ;  /* 0x00005410040b7816 */ /* 0x000fe40000000007 */
[----:B------:R-:W-:Y:S02]  /*1a390*/  LOP3.LUT R4, R2, 0xffff, RZ, 0xc0, !PT ;  /* 0x0000ffff02047812 */ /* 0x000fe400078ec0ff */
[----:B------:R-:W-:Y:S02]  /*1a3a0*/  LOP3.LUT R6, R10, 0xff, RZ, 0xc0, !PT ;  /* 0x000000ff0a067812 */ /* 0x000fe400078ec0ff */
[----:B------:R-:W-:-:S02]  /*1a3b0*/  PRMT R10, R9, 0x5410, R5 ;  /* 0x00005410090a7816 */ /* 0x000fc40000000005 */
[----:B------:R-:W-:Y:S02]  /*1a3c0*/  SHF.R.U32.HI R5, RZ, 0x8, R4 ;  /* 0x00000008ff057819 */ /* 0x000fe40000011604 */
[----:B------:R-:W-:Y:S02]  /*1a3d0*/  LOP3.LUT R4, R2, 0xff, RZ, 0xc0, !PT ;  /* 0x000000ff02047812 */ /* 0x000fe400078ec0ff */
[--C-:B------:R-:W-:Y:S02]  /*1a3e0*/  SHF.R.U32.HI R8, RZ, 0x18, R2.reuse ;  /* 0x00000018ff087819 */ /* 0x100fe40000011602 */
[----:B------:R-:W-:Y:S02]  /*1a3f0*/  PRMT R9, R4, 0x5410, R5 ;  /* 0x0000541004097816 */ /* 0x000fe40000000005 */
[----:B------:R-:W-:Y:S02]  /*1a400*/  SHF.R.U32.HI R4, RZ, 0x10, R2 ;  /* 0x00000010ff047819 */ /* 0x000fe40000011602 */
[----:B------:R-:W-:-:S02]  /*1a410*/  PRMT R12, R6, 0x5410, R12 ;  /* 0x00005410060c7816 */ /* 0x000fc4000000000c */
[C---:B------:R-:W-:Y:S02]  /*1a420*/  LOP3.LUT R2, R0.reuse, 0xffff, RZ, 0xc0, !PT ;  /* 0x0000ffff00027812 */ /* 0x040fe400078ec0ff */
[--C-:B------:R-:W-:Y:S02]  /*1a430*/  SHF.R.U32.HI R6, RZ, 0x10, R0.reuse ;  /* 0x00000010ff067819 */ /* 0x100fe40000011600 */
[----:B------:R-:W-:Y:S02]  /*1a440*/  LOP3.LUT R7, R0, 0xff, RZ, 0xc0, !PT ;  /* 0x000000ff00077812 */ /* 0x000fe400078ec0ff */
[----:B------:R-:W-:Y:S02]  /*1a450*/  SHF.R.U32.HI R5, RZ, 0x18, R0 ;  /* 0x00000018ff057819 */ /* 0x000fe40000011600 */
[----:B------:R-:W-:Y:S02]  /*1a460*/  LOP3.LUT R4, R4, 0xff, RZ, 0xc0, !PT ;  /* 0x000000ff04047812 */ /* 0x000fe400078ec0ff */
[----:B------:R-:W-:-:S02]  /*1a470*/  SHF.R.U32.HI R2, RZ, 0x8, R2 ;  /* 0x00000008ff027819 */ /* 0x000fc40000011602 */
[----:B------:R-:W-:Y:S02]  /*1a480*/  LOP3.LUT R0, R6, 0xff, RZ, 0xc0, !PT ;  /* 0x000000ff06007812 */ /* 0x000fe400078ec0ff */
[----:B------:R-:W-:Y:S02]  /*1a490*/  PRMT R4, R4, 0x5410, R8 ;  /* 0x0000541004047816 */ /* 0x000fe40000000008 */
[----:B------:R-:W-:Y:S02]  /*1a4a0*/  PRMT R6, R7, 0x5410, R2 ;  /* 0x0000541007067816 */ /* 0x000fe40000000002 */
[----:B------:R-:W-:Y:S02]  /*1a4b0*/  PRMT R131, R48, 0x7054, R48 ;  /* 0x0000705430837816 */ /* 0x000fe40000000030 */
[----:B------:R-:W-:Y:S01]  /*1a4c0*/  PRMT R7, R0, 0x5410, R5 ;  /* 0x0000541000077816 */ /* 0x000fe20000000005 */
[----:B------:R-:W-:Y:S02]  /*1a4d0*/  IMAD.MOV.U32 R80, RZ, RZ, R148 ;  /* 0x000000ffff507224 */ /* 0x000fe400078e0094 */
[--C-:B------:R-:W-:Y:S01]  /*1a4e0*/  HSET2.LE.AND R2, R13, R131.reuse, PT ;  /* 0x000000830d027233 */ /* 0x100fe20003803000 */
[----:B------:R-:W-:Y:S01]  /*1a4f0*/  IMAD.MOV.U32 R99, RZ, RZ, R149 ;  /* 0x000000ffff637224 */ /* 0x000fe200078e0095 */
        /* <DEDUP_REMOVED lines=11> */
[----:B------:R-:W1:Y:S01]  /*1a5b0*/  LDSM.16.MT88.4 R148, [R201+0xa800] ;  /* 0x00a80000c994783b */ /* 0x000e620000004200 */
[----:B------:R-:W-:Y:S01]  /*1a5c0*/  HSET2.LE.AND R7, R7, R131, PT ;  /* 0x0000008307077233 */ /* 0x000fe20003803000 */
[----:B------:R-:W-:-:S02]  /*1a5d0*/  IMAD.MOV.U32 R114, RZ, RZ, R49 ;  /* 0x000000ffff727224 */ /* 0x000fc400078e0031 */
[----:B------:R-:W-:Y:S01]  /*1a5e0*/  IMAD.MOV.U32 R113, RZ, RZ, R50 ;  /* 0x000000ffff717224 */ /* 0x000fe200078e0032 */
[----:B------:R-:W4:Y:S01]  /*1a5f0*/  LDSM.16.MT88.4 R140, [R203+0xa800] ;  /* 0x00a80000cb8c783b */ /* 0x000f220000004200 */
[----:B------:R-:W-:Y:S01]  /*1a600*/  IMAD.MOV.U32 R112, RZ, RZ, R51 ;  /* 0x000000ffff707224 */ /* 0x000fe200078e0033 */
[----:B------:R-:W-:Y:S02]  /*1a610*/  LOP3.LUT R128, R5, R127, RZ, 0xc0, !PT ;  /* 0x0000007f05807212 */ /* 0x000fe400078ec0ff */
[----:B------:R-:W1:Y:S01]  /*1a620*/  LDSM.16.MT88.4 R48, [R206+0xa800] ;  /* 0x00a80000ce30783b */ /* 0x000e620000004200 */
[----:B------:R-:W-:Y:S02]  /*1a630*/  LOP3.LUT R129, R4, R126, RZ, 0xc0, !PT ;  /* 0x0000007e04817212 */ /* 0x000fe400078ec0ff */
[----:B------:R-:W-:Y:S02]  /*1a640*/  LOP3.LUT R130, R2, R125, RZ, 0xc0, !PT ;  /* 0x0000007d02827212 */ /* 0x000fe400078ec0ff */
[----:B------:R-:W-:-:S02]  /*1a650*/  LOP3.LUT R131, R0, R124, RZ, 0xc0, !PT ;  /* 0x0000007c00837212 */ /* 0x000fc400078ec0ff */
[----:B------:R-:W-:Y:S02]  /*1a660*/  LOP3.LUT R124, R6, R67, RZ, 0xc0, !PT ;  /* 0x00000043067c7212 */ /* 0x000fe400078ec0ff */
[----:B------:R-:W-:Y:S02]  /*1a670*/  LOP3.LUT R125, R7, R64, RZ, 0xc0, !PT ;  /* 0x00000040077d7212 */ /* 0x000fe400078ec0ff */
[----:B------:R-:W-:Y:S01]  /*1a680*/  LOP3.LUT R126, R8, R66, RZ, 0xc0, !PT ;  /* 0x00000042087e7212 */ /* 0x000fe200078ec0ff */
[----:B------:R-:W-:Y:S01]  /*1a690*/  LDSM.16.MT88.4 R4, [R205+0xb800] ;  /* 0x00b80000cd04783b */ /* 0x000fe20000004200 */
[----:B------:R-:W-:-:S03]  /*1a6a0*/  LOP3.LUT R127, R9, R65, RZ, 0xc0, !PT ;  /* 0x00000041097f7212 */ /* 0x000fc600078ec0ff */
[----:B------:R-:W1:Y:S01]  /*1a6b0*/  LDSM.16.MT88.4 R64, [R205+0xa800] ;  /* 0x00a80000cd40783b */ /* 0x000e620000004200 */
[----:B------:R-:W-:Y:S02]  /*1a6c0*/  IMAD.MOV.U32 R24, RZ, RZ, R112 ;  /* 0x000000ffff187224 */ /* 0x000fe400078e0070 */
[----:B------:R-:W-:Y:S02]  /*1a6d0*/  IMAD.MOV.U32 R25, RZ, RZ, R113 ;  /* 0x000000ffff197224 */ /* 0x000fe400078e0071 */
[----:B------:R-:W-:Y:S02]  /*1a6e0*/  IMAD.MOV.U32 R34, RZ, RZ, R114 ;  /* 0x000000ffff227224 */ /* 0x000fe400078e0072 */
[----:B------:R-:W-:Y:S02]  /*1a6f0*/  IMAD.MOV.U32 R35, RZ, RZ, R115 ;  /* 0x000000ffff237224 */ /* 0x000fe400078e0073 */
[----:B------:R-:W-:Y:S01]  /*1a700*/  IMAD.MOV.U32 R26, RZ, RZ, R96 ;  /* 0x000000ffff1a7224 */ /* 0x000fe200078e0060 */
[----:B------:R-:W-:Y:S01]  /*1a710*/  LDSM.16.MT88.4 R112, [R206+0xb800] ;  /* 0x00b80000ce70783b */ /* 0x000fe20000004200 */
[----:B------:R-:W-:-:S02]  /*1a720*/  IMAD.MOV.U32 R27, RZ, RZ, R97 ;  /* 0x000000ffff1b7224 */ /* 0x000fc400078e0061 */
[----:B------:R-:W-:Y:S02]  /*1a730*/  IMAD.MOV.U32 R22, RZ, RZ, R98 ;  /* 0x000000ffff167224 */ /* 0x000fe400078e0062 */
[----:B------:R-:W-:Y:S02]  /*1a740*/  IMAD.MOV.U32 R23, RZ, RZ, R99 ;  /* 0x000000ffff177224 */ /* 0x000fe400078e0063 */
[----:B------:R-:W-:Y:S01]  /*1a750*/  IMAD.MOV.U32 R14, RZ, RZ, R80 ;  /* 0x000000ffff0e7224 */ /* 0x000fe200078e0050 */
[----:B------:R-:W-:Y:S01]  /*1a760*/  LDSM.16.MT88.4 R96, [R203+0xb800] ;  /* 0x00b80000cb60783b */ /* 0x000fe20000004200 */
[----:B------:R-:W-:Y:S02]  /*1a770*/  IMAD.MOV.U32 R15, RZ, RZ, R81 ;  /* 0x000000ffff0f7224 */ /* 0x000fe400078e0051 */
[----:B------:R-:W-:Y:S02]  /*1a780*/  IMAD.MOV.U32 R13, RZ, RZ, R82 ;  /* 0x000000ffff0d7224 */ /* 0x000fe400078e0052 */
[----:B------:R-:W-:-:S02]  /*1a790*/  IMAD.MOV.U32 R12, RZ, RZ, R83 ;  /* 0x000000ffff0c7224 */ /* 0x000fc400078e0053 */
[----:B------:R-:W1:Y:S04]  /*1a7a0*/  LDSM.16.MT88.4 R80, [R201+0xb800] ;  /* 0x00b80000c950783b */ /* 0x000e680000004200 */
[----:B------:R1:W-:Y:S04]  /*1a7b0*/  STG.E.U16 [R20.64+-0xfe], R197 ;  /* 0xffff02c514007986 */ /* 0x0003e8000c10151c */
[----:B------:R1:W-:Y:S04]  /*1a7c0*/  STG.E.U16 [R32.64+-0x100], R195 ;  /* 0xffff00c320007986 */ /* 0x0003e8000c10151c */
[----:B------:R1:W-:Y:S04]  /*1a7d0*/  STG.E.U16 [R32.64+-0xfe], R196 ;  /* 0xffff02c420007986 */ /* 0x0003e8000c10151c */
[----:B---3--:R3:W-:Y:S04]  /*1a7e0*/  STG.E.U16 [R30.64+-0x100], R182 ;  /* 0xffff00b61e007986 */ /* 0x0087e8000c10151c */
[----:B------:R3:W-:Y:S04]  /*1a7f0*/  STG.E.U16 [R30.64+-0xfe], R181 ;  /* 0xffff02b51e007986 */ /* 0x0007e8000c10151c */
[----:B--2---:R3:W-:Y:S04]  /*1a800*/  STG.E.U16 [R28.64+-0x100], R138 ;  /* 0xffff008a1c007986 */ /* 0x0047e8000c10151c */
        /* <DEDUP_REMOVED lines=17> */
[-C--:B-1----:R-:W-:Y:S03]  /*1a920*/  HMMA.16816.F32.BF16 R152, R128, R148.reuse, R152 ;  /* 0x000000948098723c */ /* 0x082fe60000041898 */
[----:B------:R3:W-:Y:S04]  /*1a930*/  STG.E.U16 [R20.64+-0xd0], R186 ;  /* 0xffff30ba14007986 */ /* 0x0007e8000c10151c */
[----:B------:R3:W-:Y:S01]  /*1a940*/  STG.E.U16 [R20.64+-0xce], R185 ;  /* 0xffff32b914007986 */ /* 0x0007e2000c10151c */
[C---:B------:R-:W-:Y:S03]  /*1a950*/  HMMA.16816.F32.BF16 R168, R124.reuse, R148, R168 ;  /* 0x000000947ca8723c */ /* 0x040fe600000418a8 */
[----:B------:R3:W-:Y:S04]  /*1a960*/  STG.E.U16 [R32.64+-0xd0], R184 ;  /* 0xffff30b820007986 */ /* 0x0007e8000c10151c */
[----:B------:R3:W-:Y:S01]  /*1a970*/  STG.E.U16 [R32.64+-0xce], R183 ;  /* 0xffff32b720007986 */ /* 0x0007e2000c10151c */
[-C--:B------:R-:W-:Y:S03]  /*1a980*/  HMMA.16816.F32.BF16 R164, R124, R150.reuse, R164 ;  /* 0x000000967ca4723c */ /* 0x080fe600000418a4 */
[----:B------:R3:W-:Y:S04]  /*1a990*/  STG.E.U16 [R30.64+-0xd0], R174 ;  /* 0xffff30ae1e007986 */ /* 0x0007e8000c10151c */
[----:B------:R3:W-:Y:S01]  /*1a9a0*/  STG.E.U16 [R30.64+-0xce], R173 ;  /* 0xffff32ad1e007986 */ /* 0x0007e2000c10151c */
[C---:B------:R-:W-:Y:S03]  /*1a9b0*/  HMMA.16816.F32.BF16 R148, R128.reuse, R150, R36 ;  /* 0x000000968094723c */ /* 0x040fe60000041824 */
[----:B------:R3:W-:Y:S04]  /*1a9c0*/  STG.E.U16 [R28.64+-0xd0], R172 ;  /* 0xffff30ac1c007986 */ /* 0x0007e8000c10151c */
[----:B------:R3:W-:Y:S01]  /*1a9d0*/  STG.E.U16 [R28.64+-0xce], R139 ;  /* 0xffff328b1c007986 */ /* 0x0007e2000c10151c */
[----:B----4-:R-:W-:Y:S01]  /*1a9e0*/  HMMA.16816.F32.BF16 R144, R128, R140, R144 ;  /* 0x0000008c8090723c */ /* 0x010fe20000041890 */
[----:B------:R-:W-:-:S07]  /*1a9f0*/  FADD.FTZ R2, R25, R24 ;  /* 0x0000001819027221 */ /* 0x000fce0000010000 */
[----:B------:R-:W-:Y:S01]  /*1aa00*/  HMMA.16816.F32.BF16 R160, R124, R140, R160 ;  /* 0x0000008c7ca0723c */ /* 0x000fe200000418a0 */
[----:B------:R-:W-:-:S07]  /*1aa10*/  FADD.FTZ R0, R199, R34 ;  /* 0x00000022c7007221 */ /* 0x000fce0000010000 */
[-C--:B------:R-:W-:Y:S08]  /*1aa20*/  HMMA.16816.F32.BF16 R156, R124, R142.reuse, R156 ;  /* 0x0000008e7c9c723c */ /* 0x080ff0000004189c */
[C---:B------:R-:W-:Y:S08]  /*1aa30*/  HMMA.16816.F32.BF16 R140, R128.reuse, R142, R40 ;  /* 0x0000008e808c723c */ /* 0x040ff00000041828 */
[-C--:B------:R-:W-:Y:S08]  /*1aa40*/  HMMA.16816.F32.BF16 R36, R128, R48.reuse, R44 ;  /* 0x000000308024723c */ /* 0x080ff0000004182c */
[C---:B------:R-:W-:Y:S08]  /*1aa50*/  HMMA.16816.F32.BF16 R40, R124.reuse, R48, R52 ;  /* 0x000000307c28723c */ /* 0x040ff00000041834 */
[-C--:B------:R-:W-:Y:S08]  /*1aa60*/  HMMA.16816.F32.BF16 R44, R124, R50.reuse, R56 ;  /* 0x000000327c2c723c */ /* 0x080ff00000041838 */
[----:B------:R-:W-:Y:S01]  /*1aa70*/  HMMA.16816.F32.BF16 R48, R128, R50, R60 ;  /* 0x000000328030723c */ /* 0x000fe2000004183c */
[----:B------:R-:W-:-:S07]  /*1aa80*/  FADD.FTZ R2, R252, R2 ;  /* 0x00000002fc027221 */ /* 0x000fce0000010000 */
[----:B------:R-:W-:Y:S01]  /*1aa90*/  HMMA.16816.F32.BF16 R56, R124, R64, R68 ;  /* 0x000000407c38723c */ /* 0x000fe20000041844 */
[----:B------:R-:W-:-:S07]  /*1aaa0*/  FADD.FTZ R0, R198, R0 ;  /* 0x00000000c6007221 */ /* 0x000fce0000010000 */
[----:B------:R-:W-:Y:S08]  /*1aab0*/  HMMA.16816.F32.BF16 R60, R124, R66, R76 ;  /* 0x000000427c3c723c */ /* 0x000ff0000004184c */
[C---:B------:R-:W-:Y:S08]  /*1aac0*/  HMMA.16816.F32.BF16 R52, R128.reuse, R64, R216 ;  /* 0x000000408034723c */ /* 0x040ff000000418d8 */
[----:B------:R-:W-:Y:S08]  /*1aad0*/  HMMA.16816.F32.BF16 R64, R128, R66, R116 ;  /* 0x000000428040723c */ /* 0x000ff00000041874 */
[-C--:B------:R-:W-:Y:S08]  /*1aae0*/  HMMA.16816.F32.BF16 R120, R124, R4.reuse, R120 ;  /* 0x000000047c78723c */ /* 0x080ff00000041878 */
[----:B------:R-:W-:Y:S07]  /*1aaf0*/  HMMA.16816.F32.BF16 R116, R128, R4, R244 ;  /* 0x000000048074723c */ /* 0x000fee00000418f4 */
[----:B------:R-:W-:Y:S01]  /*1ab00*/  FADD.FTZ R4, R13, R12 ;  /* 0x0000000c0d047221 */ /* 0x000fe20000010000 */
[----:B------:R-:W-:Y:S01]  /*1ab10*/  HMMA.16816.F32.BF16 R72, R124, R80, R72 ;  /* 0x000000507c48723c */ /* 0x000fe20000041848 */
[----:B------:R-:W-:-:S02]  /*1ab20*/  FADD.FTZ R5, R26, R35 ;  /* 0x000000231a057221 */ /* 0x000fc40000010000 */
[----:B------:R-:W-:Y:S01]  /*1ab30*/  FADD.FTZ R4, R27, R4 ;  /* 0x000000041b047221 */ /* 0x000fe20000010000 */
[----:B------:R-:W-:Y:S01]  /*1ab40*/  IADD3 R244, P1, R20, -0x140, RZ ;  /* 0xfffffec014f47810 */ /* 0x000fe20007f3e0ff */
[----:B------:R-:W-:-:S03]  /*1ab50*/  FADD.FTZ R5, R22, R5 ;  /* 0x0000000516057221 */ /* 0x000fc60000010000 */
[----:B------:R-:W-:Y:S01]  /*1ab60*/  HMMA.16816.F32.BF16 R76, R124, R82, R84 ;  /* 0x000000527c4c723c */ /* 0x000fe20000041854 */
[----:B------:R-:W-:Y:S01]  /*1ab70*/  FADD.FTZ R4, R23, R4 ;  /* 0x0000000417047221 */ /* 0x000fe20000010000 */
[----:B------:R-:W-:Y:S01]  /*1ab80*/  @UP0 UIADD3 UR40, UR27, -0x6, URZ ;  /* 0xfffffffa1b280890 */ /* 0x000fe2000fffe03f */
[----:B------:R-:W-:Y:S02]  /*1ab90*/  FADD.FTZ R2, R222, R2 ;  /* 0x00000002de027221 */ /* 0x000fe40000010000 */
[----:B------:R-:W-:-:S03]  /*1aba0*/  FADD.FTZ R0, R221, R0 ;  /* 0x00000000dd007221 */ /* 0x000fc60000010000 */
[----:B------:R-:W-:Y:S01]  /*1abb0*/  HMMA.16816.F32.BF16 R88, R124, R96, R88 ;  /* 0x000000607c58723c */ /* 0x000fe20000041858 */
[----:B------:R-:W-:-:S07]  /*1abc0*/  FADD.FTZ R217, R15, R4 ;  /* 0x000000040fd97221 */ /* 0x000fce0000010000 */
[C---:B------:R-:W-:Y:S08]  /*1abd0*/  HMMA.16816.F32.BF16 R92, R124.reuse, R98, R92 ;  /* 0x000000627c5c723c */ /* 0x040ff0000004185c */
[C---:B------:R-:W-:Y:S08]  /*1abe0*/  HMMA.16816.F32.BF16 R104, R124.reuse, R112, R104 ;  /* 0x000000707c68723c */ /* 0x040ff00000041868 */
[C---:B------:R-:W-:Y:S08]  /*1abf0*/  HMMA.16816.F32.BF16 R108, R124.reuse, R114, R108 ;  /* 0x000000727c6c723c */ /* 0x040ff0000004186c */
[----:B------:R-:W-:Y:S08]  /*1ac00*/  HMMA.16816.F32.BF16 R124, R124, R6, R100 ;  /* 0x000000067c7c723c */ /* 0x000ff00000041864 */
[C---:B------:R-:W-:Y:S08]  /*1ac10*/  HMMA.16816.F32.BF16 R68, R128.reuse, R80, R228 ;  /* 0x000000508044723c */ /* 0x040ff000000418e4 */
[----:B------:R-:W-:Y:S01]  /*1ac20*/  HMMA.16816.F32.BF16 R84, R128, R96, R240 ;  /* 0x000000608054723c */ /* 0x000fe200000418f0 */
[----:B------:R-:W-:-:S02]  /*1ac30*/  FADD.FTZ R230, R223, R2 ;  /* 0x00000002dfe67221 */ /* 0x000fc40000010000 */
[----:B------:R-:W-:-:S05]  /*1ac40*/  FADD.FTZ R231, R220, R0 ;  /* 0x00000000dce77221 */ /* 0x000fca0000010000 */
[----:B------:R-:W-:Y:S01]  /*1ac50*/  HMMA.16816.F32.BF16 R100, R128, R112, R248 ;  /* 0x000000708064723c */ /* 0x000fe200000418f8 */
[----:B------:R-:W-:Y:S01]  /*1ac60*/  FADD.FTZ R242, R14, R5 ;  /* 0x000000050ef27221 */ /* 0x000fe20000010000 */
[----:B------:R-:W-:-:S06]  /*1ac70*/  IADD3.X R243, R21, -0x1, RZ, P1, !PT ;  /* 0xffffffff15f37810 */ /* 0x000fcc0000ffe4ff */
[C---:B------:R-:W-:Y:S08]  /*1ac80*/  HMMA.16816.F32.BF16 R80, R128.reuse, R82, R224 ;  /* 0x000000528050723c */ /* 0x040ff000000418e0 */
[C---:B------:R-:W-:Y:S08]  /*1ac90*/  HMMA.16816.F32.BF16 R96, R128.reuse, R98, R236 ;  /* 0x000000628060723c */ /* 0x040ff000000418ec */
[C---:B------:R-:W-:Y:S08]  /*1aca0*/  HMMA.16816.F32.BF16 R112, R128.reuse, R114, R232 ;  /* 0x000000728070723c */ /* 0x040ff000000418e8 */
[----:B------:R-:W-:Y:S01]  /*1acb0*/  HMMA.16816.F32.BF16 R128, R128, R6, R16 ;  /* 0x000000068080723c */ /* 0x000fe20000041810 */
[----:B------:R-:W-:Y:S11]  /*1acc0*/  @P0 BRA `(.L_x_1105) ;  /* 0x0000001000000947 */ /* 0x000ff60003800000 */
.L_x_1092:
[----:B-123--:R-:W-:-:S12]  /*1acd0*/  UIADD3 UR40, UR32, -0x1, URZ ;  /* 0xffffffff20287890 */ /* 0x00efd8000fffe03f */
.L_x_1105:
[----:B---3--:R-:W-:-:S13]  /*1ace0*/  ISETP.LE.AND P0, PT, RZ, UR40, PT ;  /* 0x00000028ff007c0c */ /* 0x008fda000bf03270 */
[----:B------:R-:W-:Y:S05]  /*1acf0*/  @!P0 BRA `(.L_x_1106) ;  /* 0x000044e000008947 */ /* 0x000fea0003800000 */
[----:B------:R-:W1:Y:S01]  /*1ad00*/  LDC.U8 R4, c[0x0][0x2d8] ;  /* 0x0000b600ff047b82 */ /* 0x000e620000000000 */
[----:B------:R-:W2:Y:S01]  /*1ad10*/  LDL.LU R10, [R1+0x9c] ;  /* 0x00009c00010a7983 */ /* 0x000ea20000300800 */
[----:B------:R-:W-:Y:S01]  /*1ad20*/  MOV R136, R3 ;  /* 0x0000000300887202 */ /* 0x000fe20000000f00 */
[----:B------:R-:W-:Y:S01]  /*1ad30*/  ULDC UR4, c[0x0][0x228] ;  /* 0x00008a0000047ab9 */ /* 0x000fe20000000800 */
[----:B------:R-:W-:Y:S01]  /*1ad40*/  IMAD.MOV.U32 R2, RZ, RZ, R132 ;  /* 0x000000ffff027224 */ /* 0x000fe200078e0084 */
[----:B------:R-:W3:Y:S01]  /*1ad50*/  LDL.64 R16, [R1+0x88] ;  /* 0x0000880001107983 */ /* 0x000ee20000100a00 */
[----:B------:R-:W-:Y:S01]  /*1ad60*/  USHF.L.U32 UR32, UR4, 0x3, URZ ;  /* 0x0000000304207899 */ /* 0x000fe2000800063f */
[----:B------:R-:W-:Y:S01]  /*1ad70*/  IMAD.MOV.U32 R0, RZ, RZ, R133 ;  /* 0x000000ffff007224 */ /* 0x000fe200078e0085 */
[----:B------:R-:W-:Y:S01]  /*1ad80*/  UIMAD UR37, UR4, 0x48, URZ ;  /* 0x00000048042578a4 */ /* 0x000fe2000f8e023f */
[----:B------:R-:W4:Y:S01]  /*1ad90*/  LDL R14, [R1+0x98] ;  /* 0x00009800010e7983 */ /* 0x000f220000100800 */
[----:B------:R-:W-:Y:S01]  /*1ada0*/  USHF.R.S32.HI UR34, URZ, 0x1f, UR4 ;  /* 0x0000001f3f227899 */ /* 0x000fe20008011404 */
[----:B------:R-:W-:Y:S01]  /*1adb0*/  IMAD.MOV.U32 R135, RZ, RZ, R134 ;  /* 0x000000ffff877224 */ /* 0x000fe200078e0086 */
[----:B------:R-:W-:-:S02]  /*1adc0*/  UIMAD.WIDE.U32 UR42, UR4, 0x70, URZ ;  /* 0x00000070042a78a5 */ /* 0x000fc4000f8e003f */
[----:B------:R-:W-:Y:S02]  /*1add0*/  UIMAD UR4, UR4, 0x38, UR32 ;  /* 0x00000038040478a4 */ /* 0x000fe4000f8e0220 */
[----:B------:R-:W-:Y:S02]  /*1ade0*/  USHF.R.S32.HI UR27, URZ, 0x1f, UR32 ;  /* 0x0000001f3f1b7899 */ /* 0x000fe40008011420 */
[----:B------:R-:W-:Y:S02]  /*1adf0*/  UIADD3 UR4, UR4, 0x1, URZ ;  /* 0x0000000104047890 */ /* 0x000fe4000fffe03f */
[----:B------:R-:W-:Y:S02]  /*1ae00*/  USHF.R.S32.HI UR5, URZ, 0x1f, UR37 ;  /* 0x0000001f3f057899 */ /* 0x000fe40008011425 */
[----:B------:R-:W-:Y:S01]  /*1ae10*/  UIMAD UR34, UR34, 0x70, URZ ;  /* 0x00000070222278a4 */ /* 0x000fe2000f8e023f */
[----:B-1----:R-:W-:Y:S01]  /*1ae20*/  PRMT R3, R4, 0x7054, R4 ;  /* 0x0000705404037816 */ /* 0x002fe20000000004 */
[----:B------:R-:W-:Y:S01]  /*1ae30*/  USHF.R.S32.HI UR35, URZ, 0x1f, UR4 ;  /* 0x0000001f3f237899 */ /* 0x000fe20008011404 */
[----:B------:R-:W3:Y:S01]  /*1ae40*/  LDL.LU R4, [R1+0xa8] ;  /* 0x0000a80001047983 */ /* 0x000ee20000300800 */
[----:B------:R-:W-:-:S02]  /*1ae50*/  USHF.L.U32 UR33, UR32, 0x1, URZ ;  /* 0x0000000120217899 */ /* 0x000fc4000800063f */
[----:B------:R-:W-:Y:S01]  /*1ae60*/  USHF.L.U32 UR38, UR37, 0x1, URZ ;  /* 0x0000000125267899 */ /* 0x000fe2000800063f */
[----:B------:R-:W4:Y:S01]  /*1ae70*/  LDL.LU R5, [R1+0xc0] ;  /* 0x0000c00001057983 */ /* 0x000f220000300800 */
[----:B------:R-:W-:Y:S02]  /*1ae80*/  USHF.L.U64.HI UR32, UR32, 0x1, UR27 ;  /* 0x0000000120207899 */ /* 0x000fe4000801021b */
[----:B------:R-:W-:Y:S01]  /*1ae90*/  UIADD3 UR34, UR43, UR34, URZ ;  /* 0x000000222b227290 */ /* 0x000fe2000fffe03f */
[----:B------:R-:W4:Y:S01]  /*1aea0*/  LDL.LU.64 R8, [R1+0xb0] ;  /* 0x0000b00001087983 */ /* 0x000f220000300a00 */
[----:B------:R-:W-:Y:S02]  /*1aeb0*/  USHF.L.U64.HI UR37, UR37, 0x1, UR5 ;  /* 0x0000000125257899 */ /* 0x000fe40008010205 */
[----:B------:R-:W-:Y:S01]  /*1aec0*/  USHF.L.U32 UR36, UR4, 0x1, URZ ;  /* 0x0000000104247899 */ /* 0x000fe2000800063f */
[----:B------:R-:W4:Y:S01]  /*1aed0*/  LDL.LU.64 R6, [R1+0xb8] ;  /* 0x0000b80001067983 */ /* 0x000f220000300a00 */
[----:B------:R-:W-:Y:S01]  /*1aee0*/  USHF.L.U64.HI UR35, UR4, 0x1, UR35 ;  /* 0x0000000104237899 */ /* 0x000fe20008010223 */
[C---:B--2---:R-:W-:Y:S01]  /*1aef0*/  IADD3 R3, R10.reuse, 0x4, RZ ;  /* 0x000000040a037810 */ /* 0x044fe20007ffe0ff */
[----:B------:R-:W-:-:S04]  /*1af00*/  IMAD.WIDE.U32 R12, R10, -0x326172a9, RZ ;  /* 0xcd9e8d570a0c7825 */ /* 0x000fc800078e00ff */
[----:B------:R-:W-:Y:S01]  /*1af10*/  IMAD.WIDE.U32 R10, R3, -0x326172a9, RZ ;  /* 0xcd9e8d57030a7825 */ /* 0x000fe200078e00ff */
[----:B------:R1:W-:Y:S04]  /*1af20*/  STL.64 [R1+0x78], R12 ;  /* 0x0000780c01007387 */ /* 0x0003e80000100a00 */
[----:B------:R2:W-:Y:S01]  /*1af30*/  STL.64 [R1+0x70], R10 ;  /* 0x0000700a01007387 */ /* 0x0005e20000100a00 */
[-C--:B---3--:R-:W-:Y:S02]  /*1af40*/  LOP3.LUT R3, R13, R4.reuse, RZ, 0x3c, !PT ;  /* 0x000000040d037212 */ /* 0x088fe400078e3cff */
[----:B------:R-:W-:Y:S01]  /*1af50*/  LOP3.LUT R4, R11, R4, RZ, 0x3c, !PT ;  /* 0x000000040b047212 */ /* 0x000fe200078e3cff */
[----:B----4-:R-:W-:-:S04]  /*1af60*/  IMAD.WIDE.U32 R240, R5, -0x2daee0ad, RZ ;  /* 0xd2511f5305f07825 */ /* 0x010fc800078e00ff */
[----:B-1----:R-:W-:Y:S01]  /*1af70*/  IMAD.WIDE.U32 R12, R3, -0x2daee0ad, RZ ;  /* 0xd2511f53030c7825 */ /* 0x002fe200078e00ff */
[----:B------:R-:W-:-:S03]  /*1af80*/  MOV R5, R9 ;  /* 0x0000000900057202 */ /* 0x000fc60000000f00 */
[----:B--2---:R-:W-:Y:S01]  /*1af90*/  IMAD.WIDE.U32 R10, R4, -0x2daee0ad, RZ ;  /* 0xd2511f53040a7825 */ /* 0x004fe200078e00ff */
[----:B------:R-:W-:Y:S01]  /*1afa0*/  MOV R4, R6 ;  /* 0x0000000600047202 */ /* 0x000fe20000000f00 */
[----:B------:R1:W-:Y:S04]  /*1afb0*/  STL.64 [R1+0x68], R12 ;  /* 0x0000680c01007387 */ /* 0x0003e80000100a00 */
[----:B------:R1:W-:Y:S04]  /*1afc0*/  STL.64 [R1+0x80], R4 ;  /* 0x0000800401007387 */ /* 0x0003e80000100a00 */
[----:B------:R1:W-:Y:S01]  /*1afd0*/  STL.64 [R1+0x60], R10 ;  /* 0x0000600a01007387 */ /* 0x0003e20000100a00 */
[----:B------:R-:W-:-:S02]  /*1afe0*/  ISETP.GE.AND P1, PT, R16, c[0x0][0x220], PT ;  /* 0x0000880010007a0c */ /* 0x000fc40003f26270 */
[----:B------:R-:W-:Y:S01]  /*1aff0*/  ISETP.GE.AND P0, PT, R14, c[0x0][0x220], PT ;  /* 0x000088000e007a0c */ /* 0x000fe20003f06270 */
[----:B------:R-:W-:Y:S05]  /*1b000*/  BRA `(.L_x_1107) ;  /* 0x000002e000007947 */ /* 0x000fea0003800000 */
.L_x_1109:
        /* <DEDUP_REMOVED lines=12> */
[----:B--2---:R-:W-:Y:S01]  /*1b0d0*/  IMAD.U32 R133, RZ, RZ, UR27 ;  /* 0x0000001bff857e24 */ /* 0x004fe2000f8e00ff */
[----:B------:R-:W-:Y:S04]  /*1b0e0*/  LEA R3, P3, R3, R132, 0x5 ;  /* 0x0000008403037211 */ /* 0x000fe800078628ff */
        /* <DEDUP_REMOVED lines=32> */
.L_x_1107:
[----:B------:R-:W2:Y:S01]  /*1b2f0*/  LDL.64 R6, [R1+0x80] ;  /* 0x0000800001067983 */ /* 0x000ea20000100a00 */
[----:B------:R-:W-:Y:S04]  /*1b300*/  DEPBAR.LE SB0, 0x0 ;  /* 0x000080000000791a */ /* 0x000fe80000000000 */
[----:B------:R-:W-:Y:S01]  /*1b310*/  BAR.SYNC.DEFER_BLOCKING 0x0 ;  /* 0x0000000000007b1d */ /* 0x000fe20000010000 */
[----:B------:R-:W-:Y:S01]  /*1b320*/  USHF.R.S32.HI UR5, URZ, 0x1f, UR40 ;  /* 0x0000001f3f057899 */ /* 0x000fe20008011428 */
[----:B-1----:R-:W-:Y:S01]  /*1b330*/  IMAD.U32 R4, RZ, RZ, UR40 ;  /* 0x00000028ff047e24 */ /* 0x002fe2000f8e00ff */
[----:B------:R-:W-:Y:S02]  /*1b340*/  UIMAD UR4, UR18, UR40, URZ ;  /* 0x00000028120472a4 */ /* 0x000fe4000f8e023f */
[----:B------:R-:W-:Y:S02]  /*1b350*/  UISETP.GE.AND UP0, UPT, UR40, 0x1, UPT ;  /* 0x000000012800788c */ /* 0x000fe4000bf06270 */
[----:B------:R-:W-:Y:S01]  /*1b360*/  UIMAD UR4, UR5, UR19, UR4 ;  /* 0x00000013050472a4 */ /* 0x000fe2000f8e0204 */
[----:B-----5:R-:W-:Y:S01]  /*1b370*/  @P1 STS.128 [R215+0xa000], RZ ;  /* 0x00a000ffd7001388 */ /* 0x020fe20000000c00 */
        /* <DEDUP_REMOVED lines=11> */
[----:B------:R-:W-:Y:S02]  /*1b430*/  @!P1 LEA R10, P4, R3, c[0x0][0x170], 0x1 ;  /* 0x00005c00030a9a11 */ /* 0x000fe400078808ff */
[----:B------:R-:W-:Y:S01]  /*1b440*/  @P0 STS.128 [R215+0xb000], RZ ;  /* 0x00b000ffd7000388 */ /* 0x000fe20000000c00 */
[----:B------:R-:W-:Y:S02]  /*1b450*/  IADD3.X R7, R5, UR22, RZ, P2, !PT ;  /* 0x0000001605077c10 */ /* 0x000fe400097fe4ff */
[C---:B------:R-:W-:Y:S02]  /*1b460*/  @!P0 LEA R6, P2, R3.reuse, c[0x0][0x170], 0x1 ;  /* 0x00005c0003068a11 */ /* 0x040fe400078408ff */
[----:B------:R-:W-:Y:S01]  /*1b470*/  @!PT LDS RZ, [RZ] ;  /* 0x00000000fffff984 */ /* 0x000fe20000000800 */
[----:B------:R-:W-:Y:S01]  /*1b480*/  @!PT LDS RZ, [RZ] ;  /* 0x00000000fffff984 */ /* 0x000fe20000000800 */
[----:B------:R-:W-:Y:S01]  /*1b490*/  @!PT LDS RZ, [RZ] ;  /* 0x00000000fffff984 */ /* 0x000fe20000000800 */
[----:B------:R2:W-:Y:S01]  /*1b4a0*/  @!P0 LDGSTS.E.BYPASS.LTC128B.128 [R215+0xb000], [R8.64+0x80] ;  /* 0x0b00008008d78fae */ /* 0x0005e2000b901d5c */
[C-C-:B------:R-:W-:Y:S02]  /*1b4b0*/  @!P1 LEA.HI.X R11, R3.reuse, c[0x0][0x174], R7.reuse, 0x1, P4 ;  /* 0x00005d00030b9a11 */ /* 0x140fe400020f0c07 */
[----:B------:R-:W-:Y:S02]  /*1b4c0*/  @!P0 LEA.HI.X R7, R3, c[0x0][0x174], R7, 0x1, P2 ;  /* 0x00005d0003078a11 */ /* 0x000fe400010f0c07 */
[----:B------:R-:W-:Y:S01]  /*1b4d0*/  @P1 STS.128 [R215+0xa800], RZ ;  /* 0x00a800ffd7001388 */ /* 0x000fe20000000c00 */
[----:B------:R-:W-:Y:S04]  /*1b4e0*/  PLOP3.LUT P2, PT, PT, PT, UP0, 0x80, 0x0 ;  /* 0x000000000000781c */ /* 0x000fe80003f4f008 */
        /* <DEDUP_REMOVED lines=15> */
[----:B------:R-:W4:Y:S05]  /*1b5e0*/  LDSM.16.M88.4 R180, [R211] ;  /* 0x00000000d3b4783b */ /* 0x000f2a0000000200 */
[----:B------:R-:W4:Y:S05]  /*1b5f0*/  LDSM.16.M88.4 R184, [R204+0x2000] ;  /* 0x00200000ccb8783b */ /* 0x000f2a0000000200 */
[----:B------:R-:W4:Y:S01]  /*1b600*/  LDSM.16.M88.4 R188, [R214] ;  /* 0x00000000d6bc783b */ /* 0x000f220000000200 */
[-C--:B---3--:R-:W-:Y:S04]  /*1b610*/  HMMA.16816.F32.BF16 R4, R32, R16.reuse, RZ ;  /* 0x000000102004723c */ /* 0x088fe800000418ff */
[----:B------:R-:W-:Y:S05]  /*1b620*/  LDSM.16.M88.4 R192, [R209+0x8000] ;  /* 0x00800000d1c0783b */ /* 0x000fea0000000200 */
[----:B------:R-:W-:Y:S01]  /*1b630*/  LDSM.16.M88.4 R196, [R210+0x2000] ;  /* 0x00200000d2c4783b */ /* 0x000fe20000000200 */
[C---:B--2---:R-:W-:Y:S08]  /*1b640*/  HMMA.16816.F32.BF16 R8, R28.reuse, R16, RZ ;  /* 0x000000101c08723c */ /* 0x044ff000000418ff */
[-C--:B-1----:R-:W-:Y:S08]  /*1b650*/  HMMA.16816.F32.BF16 R12, R28, R18.reuse, RZ ;  /* 0x000000121c0c723c */ /* 0x082ff000000418ff */
[C---:B------:R-:W-:Y:S08]  /*1b660*/  HMMA.16816.F32.BF16 R16, R32.reuse, R18, RZ ;  /* 0x000000122010723c */ /* 0x040ff000000418ff */
[-C--:B----4-:R-:W-:Y:S08]  /*1b670*/  HMMA.16816.F32.BF16 R20, R32, R172.reuse, RZ ;  /* 0x000000ac2014723c */ /* 0x090ff000000418ff */
[C---:B------:R-:W-:Y:S08]  /*1b680*/  HMMA.16816.F32.BF16 R24, R28.reuse, R172, RZ ;  /* 0x000000ac1c18723c */ /* 0x040ff000000418ff */
[-C--:B------:R-:W-:Y:S08]  /*1b690*/  HMMA.16816.F32.BF16 R28, R28, R174.reuse, RZ ;  /* 0x000000ae1c1c723c */ /* 0x080ff000000418ff */
[----:B------:R-:W-:Y:S01]  /*1b6a0*/  HMMA.16816.F32.BF16 R32, R32, R174, RZ ;  /* 0x000000ae2020723c */ /* 0x000fe200000418ff */
[----:B------:R-:W1:Y:S07]  /*1b6b0*/  LDSM.16.M88.4 R172, [R210] ;  /* 0x00000000d2ac783b */ /* 0x000e6e0000000200 */
[-C--:B------:R-:W-:Y:S08]  /*1b6c0*/  HMMA.16816.F32.BF16 R4, R176, R180.reuse, R4 ;  /* 0x000000b4b004723c */ /* 0x080ff00000041804 */
[C---:B------:R-:W-:Y:S08]  /*1b6d0*/  HMMA.16816.F32.BF16 R8, R184.reuse, R180, R8 ;  /* 0x000000b4b808723c */ /* 0x040ff00000041808 */
[-C--:B------:R-:W-:Y:S08]  /*1b6e0*/  HMMA.16816.F32.BF16 R12, R184, R182.reuse, R12 ;  /* 0x000000b6b80c723c */ /* 0x080ff0000004180c */
[C---:B------:R-:W-:Y:S01]  /*1b6f0*/  HMMA.16816.F32.BF16 R16, R176.reuse, R182, R16 ;  /* 0x000000b6b010723c */ /* 0x040fe20000041810 */
[----:B------:R-:W2:Y:S07]  /*1b700*/  LDSM.16.M88.4 R180, [R209+0x8800] ;  /* 0x00880000d1b4783b */ /* 0x000eae0000000200 */
[-C--:B------:R-:W-:Y:S08]  /*1b710*/  HMMA.16816.F32.BF16 R20, R176, R188.reuse, R20 ;  /* 0x000000bcb014723c */ /* 0x080ff00000041814 */
[C---:B------:R-:W-:Y:S08]  /*1b720*/  HMMA.16816.F32.BF16 R24, R184.reuse, R188, R24 ;  /* 0x000000bcb818723c */ /* 0x040ff00000041818 */
[-C--:B------:R-:W-:Y:S01]  /*1b730*/  HMMA.16816.F32.BF16 R28, R184, R190.reuse, R28 ;  /* 0x000000beb81c723c */ /* 0x080fe2000004181c */
[----:B------:R-:W-:Y:S07]  /*1b740*/  LDSM.16.M88.4 R184, [R207] ;  /* 0x00000000cfb8783b */ /* 0x000fee0000000200 */
[----:B------:R-:W-:Y:S01]  /*1b750*/  HMMA.16816.F32.BF16 R32, R176, R190, R32 ;  /* 0x000000beb020723c */ /* 0x000fe20000041820 */
[----:B------:R-:W3:Y:S05]  /*1b760*/  LDSM.16.M88.4 R176, [R208] ;  /* 0x00000000d0b0783b */ /* 0x000eea0000000200 */
[----:B------:R-:W4:Y:S02]  /*1b770*/  LDSM.16.M88.4 R188, [R208+0x2000] ;  /* 0x00200000d0bc783b */ /* 0x000f240000000200 */
        /* <DEDUP_REMOVED lines=8> */
[----:B------:R-:W-:Y:S07]  /*1b800*/  LDSM.16.M88.4 R196, [R202+0x6000] ;  /* 0x00600000cac4783b */ /* 0x000fee0000000200 */
[----:B------:R-:W-:Y:S01]  /*1b810*/  HMMA.16816.F32.BF16 R32, R172, R182, R32 ;  /* 0x000000b6ac20723c */ /* 0x000fe20000041820 */
[----:B------:R-:W-:Y:S05]  /*1b820*/  LDSM.16.M88.4 R172, [R202+0x4000] ;  /* 0x00400000caac783b */ /* 0x000fea0000000200 */
[----:B------:R-:W2:Y:S02]  /*1b830*/  LDSM.16.M88.4 R180, [R200+0x9000] ;  /* 0x00900000c8b4783b */ /* 0x000ea40000000200 */
[-C--:B---3--:R-:W-:Y:S08]  /*1b840*/  HMMA.16816.F32.BF16 R4, R176, R184.reuse, R4 ;  /* 0x000000b8b004723c */ /* 0x088ff00000041804 */
[C---:B----4-:R-:W-:Y:S08]  /*1b850*/  HMMA.16816.F32.BF16 R8, R188.reuse, R184, R8 ;  /* 0x000000b8bc08723c */ /* 0x050ff00000041808 */
[-C--:B------:R-:W-:Y:S08]  /*1b860*/  HMMA.16816.F32.BF16 R12, R188, R186.reuse, R12 ;  /* 0x000000babc0c723c */ /* 0x080ff0000004180c */
[C---:B------:R-:W-:Y:S01]  /*1b870*/  HMMA.16816.F32.BF16 R16, R176.reuse, R186, R16 ;  /* 0x000000bab010723c */ /* 0x040fe20000041810 */
[----:B------:R-:W3:Y:S07]  /*1b880*/  LDSM.16.M88.4 R184, [R200+0x9800] ;  /* 0x00980000c8b8783b */ /* 0x000eee0000000200 */
[-C--:B-1----:R-:W-:Y:S08]  /*1b890*/  HMMA.16816.F32.BF16 R20, R176, R192.reuse, R20 ;  /* 0x000000c0b014723c */ /* 0x082ff00000041814 */
[C---:B------:R-:W-:Y:S08]  /*1b8a0*/  HMMA.16816.F32.BF16 R24, R188.reuse, R192, R24 ;  /* 0x000000c0bc18723c */ /* 0x040ff00000041818 */
[-C--:B------:R-:W-:Y:S01]  /*1b8b0*/  HMMA.16816.F32.BF16 R28, R188, R194.reuse, R28 ;  /* 0x000000c2bc1c723c */ /* 0x080fe2000004181c */
[----:B------:R-:W-:Y:S07]  /*1b8c0*/  LDSM.16.M88.4 R188, [R213] ;  /* 0x00000000d5bc783b */ /* 0x000fee0000000200 */
[----:B------:R-:W-:Y:S01]  /*1b8d0*/  HMMA.16816.F32.BF16 R32, R176, R194, R32 ;  /* 0x000000c2b020723c */ /* 0x000fe20000041820 */
[----:B------:R-:W1:Y:S05]  /*1b8e0*/  LDSM.16.M88.4 R176, [R204+0x4000] ;  /* 0x00400000ccb0783b */ /* 0x000e6a0000000200 */
[----:B------:R-:W4:Y:S02]  /*1b8f0*/  LDSM.16.M88.4 R192, [R204+0x6000] ;  /* 0x00600000ccc0783b */ /* 0x000f240000000200 */
[-C--:B--2---:R-:W-:Y:S08]  /*1b900*/  HMMA.16816.F32.BF16 R4, R172, R180.reuse, R4 ;  /* 0x000000b4ac04723c */ /* 0x084ff00000041804 */
[C---:B------:R-:W-:Y:S08]  /*1b910*/  HMMA.16816.F32.BF16 R8, R196.reuse, R180, R8 ;  /* 0x000000b4c408723c */ /* 0x040ff00000041808 */
[-C--:B------:R-:W-:Y:S08]  /*1b920*/  HMMA.16816.F32.BF16 R12, R196, R182.reuse, R12 ;  /* 0x000000b6c40c723c */ /* 0x080ff0000004180c */
[C---:B------:R-:W-:Y:S01]  /*1b930*/  HMMA.16816.F32.BF16 R16, R172.reuse, R182, R16 ;  /* 0x000000b6ac10723c */ /* 0x040fe20000041810 */
[----:B------:R-:W2:Y:S07]  /*1b940*/  LDSM.16.M88.4 R180, [R212] ;  /* 0x00000000d4b4783b */ /* 0x000eae0000000200 */
[-C--:B---3--:R-:W-:Y:S08]  /*1b950*/  HMMA.16816.F32.BF16 R20, R172, R184.reuse, R20 ;  /* 0x000000b8ac14723c */ /* 0x088ff00000041814 */
[C---:B------:R-:W-:Y:S08]  /*1b960*/  HMMA.16816.F32.BF16 R24, R196.reuse, R184, R24 ;  /* 0x000000b8c418723c */ /* 0x040ff00000041818 */
[-C--:B------:R-:W-:Y:S01]  /*1b970*/  HMMA.16816.F32.BF16 R28, R196, R186.reuse, R28 ;  /* 0x000000bac41c723c */ /* 0x080fe2000004181c */
[----:B------:R-:W-:Y:S07]  /*1b980*/  LDSM.16.M88.4 R196, [R210+0x6000] ;  /* 0x00600000d2c4783b */ /* 0x000fee0000000200 */
[----:B------:R-:W-:Y:S01]  /*1b990*/  HMMA.16816.F32.BF16 R32, R172, R186, R32 ;  /* 0x000000baac20723c */ /* 0x000fe20000041820 */
[----:B------:R-:W-:Y:S05]  /*1b9a0*/  LDSM.16.M88.4 R172, [R210+0x4000] ;  /* 0x00400000d2ac783b */ /* 0x000fea0000000200 */
[----:B------:R-:W3:Y:S02]  /*1b9b0*/  LDSM.16.M88.4 R184, [R209+0x9000] ;  /* 0x00900000d1b8783b */ /* 0x000ee40000000200 */
[-C--:B-1----:R-:W-:Y:S08]  /*1b9c0*/  HMMA.16816.F32.BF16 R4, R176, R188.reuse, R4 ;  /* 0x000000bcb004723c */ /* 0x082ff00000041804 */
[C---:B----4-:R-:W-:Y:S08]  /*1b9d0*/  HMMA.16816.F32.BF16 R8, R192.reuse, R188, R8 ;  /* 0x000000bcc008723c */ /* 0x050ff00000041808 */
        /* <DEDUP_REMOVED lines=11> */
[C---:B------:R-:W-:Y:S08]  /*1ba90*/  HMMA.16816.F32.BF16 R8, R196.reuse, R184, R8 ;  /* 0x000000b8c408723c */ /* 0x040ff00000041808 */
[-C--:B------:R-:W-:Y:S08]  /*1baa0*/  HMMA.16816.F32.BF16 R12, R196, R186.reuse, R12 ;  /* 0x000000bac40c723c */ /* 0x080ff0000004180c */
[C---:B------:R-:W-:Y:S01]  /*1bab0*/  HMMA.16816.F32.BF16 R16, R172.reuse, R186, R16 ;  /* 0x000000baac10723c */ /* 0x040fe20000041810 */
[----:B------:R-:W3:Y:S01]  /*1bac0*/  LDSM.16.M88.4 R184, [R207+0x1800] ;  /* 0x00180000cfb8783b */ /* 0x000ee20000000200 */
[----:B------:R-:W-:Y:S04]  /*1bad0*/  DEPBAR.LE SB0, 0x0 ;  /* 0x000080000000791a */ /* 0x000fe80000000000 */
[----:B------:R-:W-:Y:S02]  /*1bae0*/  BAR.SYNC.DEFER_BLOCKING 0x0 ;  /* 0x0000000000007b1d */ /* 0x000fe40000010000 */
[-C--:B-1----:R-:W-:Y:S08]  /*1baf0*/  HMMA.16816.F32.BF16 R20, R172, R188.reuse, R20 ;  /* 0x000000bcac14723c */ /* 0x082ff00000041814 */
[C---:B------:R-:W-:Y:S08]  /*1bb00*/  HMMA.16816.F32.BF16 R24, R196.reuse, R188, R24 ;  /* 0x000000bcc418723c */ /* 0x040ff00000041818 */
[-C--:B------:R-:W-:Y:S07]  /*1bb10*/  HMMA.16816.F32.BF16 R28, R196, R190.reuse, R28 ;  /* 0x000000bec41c723c */ /* 0x080fee000004181c */
[----:B------:R-:W-:Y:S01]  /*1bb20*/  IMAD.MOV.U32 R196, RZ, RZ, R244 ;  /* 0x000000ffffc47224 */ /* 0x000fe200078e00f4 */
[----:B------:R-:W-:Y:S04]  /*1bb30*/  HMMA.16816.F32.BF16 R32, R172, R190, R32 ;  /* 0x000000beac20723c */ /* 0x000fe80000041820 */
[----:B------:R-:W-:Y:S04]  /*1bb40*/  IMAD.MOV.U32 R197, RZ, RZ, R243 ;  /* 0x000000ffffc57224 */ /* 0x000fe800078e00f3 */
[-C--:B--2---:R-:W-:Y:S08]  /*1bb50*/  HMMA.16816.F32.BF16 R4, R176, R180.reuse, R4 ;  /* 0x000000b4b004723c */ /* 0x084ff00000041804 */
[C---:B------:R-:W-:Y:S08]  /*1bb60*/  HMMA.16816.F32.BF16 R8, R192.reuse, R180, R8 ;  /* 0x000000b4c008723c */ /* 0x040ff00000041808 */
[-C--:B------:R-:W-:Y:S08]  /*1bb70*/  HMMA.16816.F32.BF16 R12, R192, R182.reuse, R12 ;  /* 0x000000b6c00c723c */ /* 0x080ff0000004180c */
[C---:B------:R-:W-:Y:S08]  /*1bb80*/  HMMA.16816.F32.BF16 R16, R176.reuse, R182, R16 ;  /* 0x000000b6b010723c */ /* 0x040ff00000041810 */
[-C--:B---3--:R-:W-:Y:S08]  /*1bb90*/  HMMA.16816.F32.BF16 R20, R176, R184.reuse, R20 ;  /* 0x000000b8b014723c */ /* 0x088ff00000041814 */
[C---:B------:R-:W-:Y:S08]  /*1bba0*/  HMMA.16816.F32.BF16 R24, R192.reuse, R184, R24 ;  /* 0x000000b8c018723c */ /* 0x040ff00000041818 */
[-C--:B------:R-:W-:Y:S08]  /*1bbb0*/  HMMA.16816.F32.BF16 R28, R192, R186.reuse, R28 ;  /* 0x000000bac01c723c */ /* 0x080ff0000004181c */
[----:B------:R-:W-:Y:S01]  /*1bbc0*/  HMMA.16816.F32.BF16 R32, R176, R186, R32 ;  /* 0x000000bab020723c */ /* 0x000fe20000041820 */
[----:B------:R-:W-:-:S07]  /*1bbd0*/  @P2 BRA `(.L_x_1109) ;  /* 0xfffff43000002947 */ /* 0x000fce000383ffff */
.L_x_1108:
[----:B------:R-:W-:Y:S01]  /*1bbe0*/  FMNMX.FTZ R133, R4, R0, !PT ;  /* 0x0000000004857209 */ /* 0x000fe20007810000 */
[----:B------:R-:W2:Y:S01]  /*1bbf0*/  LDL.64 R192, [R1+0x68] ;  /* 0x0000680001c07983 */ /* 0x000ea20000100a00 */
[----:B------:R-:W-:Y:S01]  /*1bc00*/  FMNMX.FTZ R132, R6, R2, !PT ;  /* 0x0000000206847209 */ /* 0x000fe20007810000 */
[----:B------:R-:W3:Y:S01]  /*1bc10*/  LDC.U8 R243, c[0x0][0x2d8] ;  /* 0x0000b600fff37b82 */ /* 0x000ee20000000000 */
[----:B------:R-:W-:Y:S01]  /*1bc20*/  FMNMX.FTZ R3, R8, R135, !PT ;  /* 0x0000008708037209 */ /* 0x000fe20007810000 */
[----:B------:R-:W-:Y:S01]  /*1bc30*/  UIADD3 UR4, UR31, -0x4498517b, URZ ;  /* 0xbb67ae851f047890 */ /* 0x000fe2000fffe03f */
[----:B------:R-:W-:Y:S01]  /*1bc40*/  FMNMX.FTZ R134, R10, R136, !PT ;  /* 0x000000880a867209 */ /* 0x000fe20007810000 */
[----:B------:R-:W4:Y:S01]  /*1bc50*/  LDL.64 R182, [R1+0x60] ;  /* 0x0000600001b67983 */ /* 0x000f220000100a00 */
[----:B------:R-:W-:Y:S01]  /*1bc60*/  FMNMX.FTZ R137, R5, R133, !PT ;  /* 0x0000008505897209 */ /* 0x000fe20007810000 */
[----:B------:R-:W-:Y:S01]  /*1bc70*/  ULOP3.LUT UR5, UR40, UR31, URZ, 0x3c, !UPT ;  /* 0x0000001f28057292 */ /* 0x000fe2000f8e3c3f */
[----:B------:R-:W-:Y:S02]  /*1bc80*/  FMNMX.FTZ R133, R7, R132, !PT ;  /* 0x0000008407857209 */ /* 0x000fe40007810000 */
[----:B------:R-:W-:Y:S01]  /*1bc90*/  FMNMX.FTZ R132, R9, R3, !PT ;  /* 0x0000000309847209 */ /* 0x000fe20007810000 */
[----:B-1----:R-:W5:Y:S01]  /*1bca0*/  LDL.64 R172, [R1+0x78] ;  /* 0x0000780001ac7983 */ /* 0x002f620000100a00 */
[----:B------:R-:W-:Y:S02]  /*1bcb0*/  FMNMX.FTZ R3, R11, R134, !PT ;  /* 0x000000860b037209 */ /* 0x000fe40007810000 */
[----:B------:R-:W-:Y:S02]  /*1bcc0*/  FMNMX.FTZ R134, R16, R137, !PT ;  /* 0x0000008910867209 */ /* 0x000fe40007810000 */
[----:B------:R-:W-:Y:S01]  /*1bcd0*/  FMNMX.FTZ R133, R18, R133, !PT ;  /* 0x0000008512857209 */ /* 0x000fe20007810000 */
[----:B------:R-:W3:Y:S01]  /*1bce0*/  LDL.64 R184, [R1+0x70] ;  /* 0x0000700001b87983 */ /* 0x000ee20000100a00 */
        /* <DEDUP_REMOVED lines=22> */
[----:B------:R-:W-:Y:S02]  /*1be50*/  LOP3.LUT R139, R241, UR5, RZ, 0x3c, !PT ;  /* 0x00000005f18b7c12 */ /* 0x000fe4000f8e3cff */
[----:B------:R-:W-:Y:S01]  /*1be60*/  FMNMX.FTZ R3, R31, R3, !PT ;  /* 0x000000031f037209 */ /* 0x000fe20007810000 */
[----:B------:R-:W-:Y:S01]  /*1be70*/  SHFL.BFLY PT, R176, R133, 0x2, 0x1f ;  /* 0x0c401f0085b07f89 */ /* 0x000fe200000e0000 */
[----:B------:R-:W-:Y:S01]  /*1be80*/  LOP3.LUT R222, R222, 0xffffffdf, RZ, 0xc0, !PT ;  /* 0xffffffdfdede7812 */ /* 0x000fe200078ec0ff */
[----:B------:R-:W-:Y:S03]  /*1be90*/  IMAD.WIDE.U32 R180, R139, -0x326172a9, RZ ;  /* 0xcd9e8d578bb47825 */ /* 0x000fe600078e00ff */
[----:B------:R-:W-:Y:S03]  /*1bea0*/  @P1 LOP3.LUT R222, R222, 0x20, RZ, 0xfc, !PT ;  /* 0x00000020dede1812 */ /* 0x000fe600078efcff */
[----:B------:R-:W-:Y:S01]  /*1beb0*/  SHFL.BFLY PT, R177, R132, 0x2, 0x1f ;  /* 0x0c401f0084b17f89 */ /* 0x000fe200000e0000 */
[----:B------:R-:W-:Y:S04]  /*1bec0*/  LOP3.LUT R222, R222, 0xffffffef, RZ, 0xc0, !PT ;  /* 0xffffffefdede7812 */ /* 0x000fe800078ec0ff */
[----:B------:R-:W-:Y:S03]  /*1bed0*/  @P0 LOP3.LUT R222, R222, 0x10, RZ, 0xfc, !PT ;  /* 0x00000010dede0812 */ /* 0x000fe600078efcff */
[----:B------:R-:W1:Y:S02]  /*1bee0*/  SHFL.BFLY PT, R178, R3, 0x2, 0x1f ;  /* 0x0c401f0003b27f89 */ /* 0x000e6400000e0000 */
[----:B-1----:R-:W-:Y:S06]  /*1bef0*/  FMNMX.FTZ R3, R3, R178, !PT ;  /* 0x000000b203037209 */ /* 0x002fec0007810000 */
[----:B------:R-:W1:Y:S02]  /*1bf00*/  SHFL.BFLY PT, R179, R3, 0x1, 0x1f ;  /* 0x0c201f0003b37f89 */ /* 0x000e6400000e0000 */
[----:B-1----:R-:W-:Y:S02]  /*1bf10*/  FMNMX.FTZ R3, R3, R179, !PT ;  /* 0x000000b303037209 */ /* 0x002fe40007810000 */
[--C-:B--2---:R-:W-:Y:S05]  /*1bf20*/  LOP3.LUT R138, R193, UR4, R240.reuse, 0x96, !PT ;  /* 0x00000004c18a7c12 */ /* 0x104fea000f8e96f0 */
[----:B------:R-:W-:Y:S01]  /*1bf30*/  IMAD.WIDE.U32 R188, R138, -0x326172a9, RZ ;  /* 0xcd9e8d578abc7825 */ /* 0x000fe200078e00ff */
[----:B----4-:R-:W-:Y:S04]  /*1bf40*/  LOP3.LUT R137, R183, UR4, R240, 0x96, !PT ;  /* 0x00000004b7897c12 */ /* 0x010fe8000f8e96f0 */
[----:B------:R-:W-:Y:S01]  /*1bf50*/  LOP3.LUT R139, R189, UR13, R180, 0x96, !PT ;  /* 0x0000000dbd8b7c12 */ /* 0x000fe2000f8e96b4 */
[----:B------:R-:W-:Y:S01]  /*1bf60*/  IMAD.WIDE.U32 R190, R137, -0x326172a9, RZ ;  /* 0xcd9e8d5789be7825 */ /* 0x000fe200078e00ff */
[----:B-----5:R-:W-:Y:S03]  /*1bf70*/  LOP3.LUT R172, R181, UR14, R172, 0x96, !PT ;  /* 0x0000000eb5ac7c12 */ /* 0x020fe6000f8e96ac */
[----:B------:R-:W-:Y:S01]  /*1bf80*/  IMAD.WIDE.U32 R186, R139, -0x2daee0ad, RZ ;  /* 0xd2511f538bba7825 */ /* 0x000fe200078e00ff */
[----:B------:R-:W-:Y:S02]  /*1bf90*/  LOP3.LUT R137, R191, UR13, R180, 0x96, !PT ;  /* 0x0000000dbf897c12 */ /* 0x000fe4000f8e96b4 */
[----:B---3--:R-:W-:Y:S01]  /*1bfa0*/  LOP3.LUT R138, R181, UR14, R184, 0x96, !PT ;  /* 0x0000000eb58a7c12 */ /* 0x008fe2000f8e96b8 */
[----:B------:R-:W-:Y:S04]  /*1bfb0*/  IMAD.WIDE.U32 R172, R172, -0x2daee0ad, RZ ;  /* 0xd2511f53acac7825 */ /* 0x000fe800078e00ff */
[----:B------:R-:W-:Y:S01]  /*1bfc0*/  IMAD.WIDE.U32 R184, R137, -0x2daee0ad, RZ ;  /* 0xd2511f5389b87825 */ /* 0x000fe200078e00ff */
[----:B------:R-:W-:Y:S02]  /*1bfd0*/  LOP3.LUT R174, R173, UR12, R192, 0x96, !PT ;  /* 0x0000000cadae7c12 */ /* 0x000fe4000f8e96c0 */
[----:B------:R-:W-:Y:S01]  /*1bfe0*/  LOP3.LUT R173, R187, UR10, R172, 0x96, !PT ;  /* 0x0000000abbad7c12 */ /* 0x000fe2000f8e96ac */
[----:B------:R-:W-:Y:S01]  /*1bff0*/  IMAD.WIDE.U32 R138, R138, -0x2daee0ad, RZ ;  /* 0xd2511f538a8a7825 */ /* 0x000fe200078e00ff */
[----:B------:R-:W-:Y:S04]  /*1c000*/  FMNMX.FTZ R137, R133, R176, !PT ;  /* 0x000000b085897209 */ /* 0x000fe80007810000 */
[----:B------:R-:W-:Y:S01]  /*1c010*/  LOP3.LUT R172, R139, UR12, R182, 0x96, !PT ;  /* 0x0000000c8bac7c12 */ /* 0x000fe2000f8e96b6 */
[----:B------:R-:W-:Y:S01]  /*1c020*/  IMAD.WIDE.U32 R182, R173, -0x326172a9, RZ ;  /* 0xcd9e8d57adb67825 */ /* 0x000fe200078e00ff */
[----:B------:R-:W-:Y:S02]  /*1c030*/  LOP3.LUT R139, R185, UR10, R138, 0x96, !PT ;  /* 0x0000000ab98b7c12 */ /* 0x000fe4000f8e968a */
[----:B------:R-:W-:Y:S02]  /*1c040*/  FMNMX.FTZ R138, R134, R175, !PT ;  /* 0x000000af868a7209 */ /* 0x000fe40007810000 */
[----:B------:R-:W-:Y:S01]  /*1c050*/  FMNMX.FTZ R134, R132, R177, !PT ;  /* 0x000000b184867209 */ /* 0x000fe20007810000 */
[----:B------:R-:W-:Y:S01]  /*1c060*/  IMAD.WIDE.U32 R132, R174, -0x326172a9, RZ ;  /* 0xcd9e8d57ae847825 */ /* 0x000fe200078e00ff */
[----:B------:R-:W-:Y:S03]  /*1c070*/  SHFL.BFLY PT, R177, R137, 0x1, 0x1f ;  /* 0x0c201f0089b17f89 */ /* 0x000fe600000e0000 */
[----:B------:R-:W-:Y:S04]  /*1c080*/  IMAD.WIDE.U32 R180, R139, -0x326172a9, RZ ;  /* 0xcd9e8d578bb47825 */ /* 0x000fe800078e00ff */
[----:B------:R-:W-:Y:S01]  /*1c090*/  IMAD.WIDE.U32 R174, R172, -0x326172a9, RZ ;  /* 0xcd9e8d57acae7825 */ /* 0x000fe200078e00ff */
[----:B------:R-:W-:Y:S01]  /*1c0a0*/  LOP3.LUT R172, R133, UR11, R188, 0x96, !PT ;  /* 0x0000000b85ac7c12 */ /* 0x000fe2000f8e96bc */
[----:B------:R-:W1:Y:S01]  /*1c0b0*/  SHFL.BFLY PT, R176, R138, 0x1, 0x1f ;  /* 0x0c201f008ab07f89 */ /* 0x000e6200000e0000 */
[----:B------:R-:W-:Y:S02]  /*1c0c0*/  LOP3.LUT R133, R183, UR9, R132, 0x96, !PT ;  /* 0x00000009b7857c12 */ /* 0x000fe4000f8e9684 */
[----:B------:R-:W-:Y:S01]  /*1c0d0*/  LOP3.LUT R132, R175, UR11, R190, 0x96, !PT ;  /* 0x0000000baf847c12 */ /* 0x000fe2000f8e96be */
[----:B------:R-:W-:Y:S01]  /*1c0e0*/  IMAD.WIDE.U32 R172, R172, -0x2daee0ad, RZ ;  /* 0xd2511f53acac7825 */ /* 0x000fe200078e00ff */
[----:B------:R-:W-:Y:S03]  /*1c0f0*/  LOP3.LUT R139, R181, UR9, R174, 0x96, !PT ;  /* 0x00000009b58b7c12 */ /* 0x000fe6000f8e96ae */
[----:B------:R-:W2:Y:S01]  /*1c100*/  SHFL.BFLY PT, R178, R134, 0x1, 0x1f ;  /* 0x0c201f0086b27f89 */ /* 0x000ea200000e0000 */
[----:B------:R-:W-:Y:S04]  /*1c110*/  IMAD.WIDE.U32 R188, R133, -0x2daee0ad, RZ ;  /* 0xd2511f5385bc7825 */ /* 0x000fe800078e00ff */
[----:B------:R-:W-:Y:S01]  /*1c120*/  IMAD.WIDE.U32 R224, R139, -0x2daee0ad, RZ ;  /* 0xd2511f538be07825 */ /* 0x000fe200078e00ff */
[----:B------:R-:W-:Y:S02]  /*1c130*/  LOP3.LUT R139, R173, UR8, R186, 0x96, !PT ;  /* 0x00000008ad8b7c12 */ /* 0x000fe4000f8e96ba */
[----:B------:R-:W-:Y:S01]  /*1c140*/  LOP3.LUT R172, R189, UR6, R172, 0x96, !PT ;  /* 0x00000006bdac7c12 */ /* 0x000fe2000f8e96ac */
[----:B------:R-:W-:Y:S04]  /*1c150*/  IMAD.WIDE.U32 R132, R132, -0x2daee0ad, RZ ;  /* 0xd2511f5384847825 */ /* 0x000fe800078e00ff */
[----:B------:R-:W-:Y:S01]  /*1c160*/  IMAD.WIDE.U32 R172, R172, -0x326172a9, RZ ;  /* 0xcd9e8d57acac7825 */ /* 0x000fe200078e00ff */
[----:B------:R-:W-:Y:S02]  /*1c170*/  LOP3.LUT R175, R133, UR8, R184, 0x96, !PT ;  /* 0x0000000885af7c12 */ /* 0x000fe4000f8e96b8 */
[----:B------:R-:W-:Y:S01]  /*1c180*/  LOP3.LUT R174, R225, UR6, R132, 0x96, !PT ;  /* 0x00000006e1ae7c12 */ /* 0x000fe2000f8e9684 */
[----:B------:R-:W-:Y:S01]  /*1c190*/  IMAD.WIDE.U32 R184, R139, -0x326172a9, RZ ;  /* 0xcd9e8d578bb87825 */ /* 0x000fe200078e00ff */
[----:B-1----:R-:W-:Y:S02]  /*1c1a0*/  FMNMX.FTZ R133, R138, R176, !PT ;  /* 0x000000b08a857209 */ /* 0x002fe40007810000 */
[----:B------:R-:W-:Y:S01]  /*1c1b0*/  FMNMX.FTZ R132, R137, R177, !PT ;  /* 0x000000b189847209 */ /* 0x000fe20007810000 */
[----:B------:R-:W-:Y:S01]  /*1c1c0*/  IMAD.WIDE.U32 R186, R175, -0x326172a9, RZ ;  /* 0xcd9e8d57afba7825 */ /* 0x000fe200078e00ff */
[----:B------:R-:W-:Y:S02]  /*1c1d0*/  LOP3.LUT R176, R173, UR15, R184, 0x96, !PT ;  /* 0x0000000fadb07c12 */ /* 0x000fe4000f8e96b8 */
[C---:B------:R-:W-:Y:S01]  /*1c1e0*/  FSETP.NEU.FTZ.AND P2, PT, R133.reuse, -INF , PT ;  /* 0xff8000008500780b */ /* 0x040fe20003f5d000 */
[----:B------:R-:W-:Y:S01]  /*1c1f0*/  IMAD.WIDE.U32 R174, R174, -0x326172a9, RZ ;  /* 0xcd9e8d57aeae7825 */ /* 0x000fe200078e00ff */
[----:B------:R-:W-:Y:S02]  /*1c200*/  LOP3.LUT R137, R176, 0xff, RZ, 0xc0, !PT ;  /* 0x000000ffb0897812 */ /* 0x000fe400078ec0ff */
[----:B--2---:R-:W-:Y:S01]  /*1c210*/  FMNMX.FTZ R134, R134, R178, !PT ;  /* 0x000000b286867209 */ /* 0x004fe20007810000 */
[----:B------:R-:W-:Y:S01]  /*1c220*/  FMUL.FTZ R138, R133, c[0x0][0x23c] ;  /* 0x00008f00858a7a20 */ /* 0x000fe20000410000 */
[----:B------:R-:W-:Y:S01]  /*1c230*/  LOP3.LUT R177, R175, UR15, R186, 0x96, !PT ;  /* 0x0000000fafb17c12 */ /* 0x000fe2000f8e96ba */
[C---:B------:R-:W-:Y:S01]  /*1c240*/  FMUL.FTZ R178, R132.reuse, c[0x0][0x23c] ;  /* 0x00008f0084b27a20 */ /* 0x040fe20000410000 */
[----:B------:R-:W-:Y:S01]  /*1c250*/  ISETP.GE.U32.AND P0, PT, R243, R137, PT ;  /* 0x00000089f300720c */ /* 0x000fe20003f06070 */
[----:B------:R-:W-:Y:S01]  /*1c260*/  FADD.FTZ R0, -R133, R0 ;  /* 0x0000000085007221 */ /* 0x000fe20000010100 */
[----:B------:R-:W-:Y:S02]  /*1c270*/  FSETP.NEU.FTZ.AND P4, PT, R132, -INF , PT ;  /* 0xff8000008400780b */ /* 0x000fe40003f9d000 */
[----:B------:R-:W-:Y:S01]  /*1c280*/  LOP3.LUT R137, R177, 0xff, RZ, 0xc0, !PT ;  /* 0x000000ffb1897812 */ /* 0x000fe200078ec0ff */
[----:B------:R-:W-:Y:S01]  /*1c290*/  FMUL.FTZ R0, R0, c[0x0][0x23c] ;  /* 0x00008f0000007a20 */ /* 0x000fe20000410000 */
[----:B------:R-:W-:Y:S02]  /*1c2a0*/  FSEL R138, R138, RZ, P2 ;  /* 0x000000ff8a8a7208 */ /* 0x000fe40001000000 */
[C---:B------:R-:W-:Y:S02]  /*1c2b0*/  ISETP.GE.U32.AND P2, PT, R243.reuse, R137, PT ;  /* 0x00000089f300720c */ /* 0x040fe40003f46070 */
[----:B------:R-:W-:Y:S01]  /*1c2c0*/  FSEL R137, R178, RZ, P4 ;  /* 0x000000ffb2897208 */ /* 0x000fe20002000000 */
[----:B------:R-:W-:Y:S01]  /*1c2d0*/  FFMA.FTZ R4, R4, c[0x0][0x23c], -R138 ;  /* 0x00008f0004047a23 */ /* 0x000fe2000001088a */
[----:B------:R-:W-:Y:S01]  /*1c2e0*/  SHF.R.U32.HI R139, RZ, 0x18, R176 ;  /* 0x00000018ff8b7819 */ /* 0x000fe200000116b0 */
[----:B------:R-:W-:Y:S01]  /*1c2f0*/  FFMA.FTZ R193, R20, c[0x0][0x23c], -R138 ;  /* 0x00008f0014c17a23 */ /* 0x000fe2000001088a */
[----:B------:R-:W-:Y:S01]  /*1c300*/  FSETP.NEU.FTZ.AND P4, PT, R134, -INF , PT ;  /* 0xff8000008600780b */ /* 0x000fe20003f9d000 */
[----:B------:R-:W-:Y:S01]  /*1c310*/  FFMA.FTZ R183, R18, c[0x0][0x23c], -R137 ;  /* 0x00008f0012b77a23 */ /* 0x000fe20000010889 */
[----:B------:R-:W-:Y:S01]  /*1c320*/  ISETP.GE.U32.AND P3, PT, R243, R139, PT ;  /* 0x0000008bf300720c */ /* 0x000fe20003f66070 */
[----:B------:R1:W-:Y:S01]  /*1c330*/  MUFU.EX2 R18, R4 ;  /* 0x0000000400127308 */ /* 0x0003e20000000800 */
[----:B------:R-:W-:Y:S01]  /*1c340*/  LOP3.LUT R182, R185, UR7, R182, 0x96, !PT ;  /* 0x00000007b9b67c12 */ /* 0x000fe2000f8e96b6 */
[----:B------:R-:W-:Y:S01]  /*1c350*/  FFMA.FTZ R139, R5, c[0x0][0x23c], -R138 ;  /* 0x00008f00058b7a23 */ /* 0x000fe2000001088a */
[----:B------:R-:W-:Y:S01]  /*1c360*/  LOP3.LUT R216, R187, UR7, R180, 0x96, !PT ;  /* 0x00000007bbd87c12 */ /* 0x000fe2000f8e96b4 */
[----:B------:R-:W-:Y:S01]  /*1c370*/  FMUL.FTZ R5, R134, c[0x0][0x23c] ;  /* 0x00008f0086057a20 */ /* 0x000fe20000410000 */
[----:B------:R-:W-:Y:S01]  /*1c380*/  LOP3.LUT R181, R172, 0xff, RZ, 0xc0, !PT ;  /* 0x000000ffacb57812 */ /* 0x000fe200078ec0ff */
[--C-:B------:R-:W-:Y:S02]  /*1c390*/  FFMA.FTZ R180, R16, c[0x0][0x23c], -R138.reuse ;  /* 0x00008f0010b47a23 */ /* 0x100fe4000001088a */
[--C-:B------:R-:W-:Y:S01]  /*1c3a0*/  FFMA.FTZ R185, R17, c[0x0][0x23c], -R138.reuse ;  /* 0x00008f0011b97a23 */ /* 0x100fe2000001088a */
[----:B------:R-:W-:Y:S01]  /*1c3b0*/  FSEL R5, R5, RZ, P4 ;  /* 0x000000ff05057208 */ /* 0x000fe20002000000 */
[----:B------:R-:W2:Y:S01]  /*1c3c0*/  MUFU.EX2 R226, R139 ;  /* 0x0000008b00e27308 */ /* 0x000ea20000000800 */
[----:B------:R-:W-:Y:S01]  /*1c3d0*/  FSETP.NEU.FTZ.AND P4, PT, R3, -INF , PT ;  /* 0xff8000000300780b */ /* 0x000fe20003f9d000 */
[--C-:B------:R-:W-:Y:S02]  /*1c3e0*/  FFMA.FTZ R194, R21, c[0x0][0x23c], -R138.reuse ;  /* 0x00008f0015c27a23 */ /* 0x100fe4000001088a */
[--C-:B------:R-:W-:Y:S02]  /*1c3f0*/  FFMA.FTZ R191, R13, c[0x0][0x23c], -R5.reuse ;  /* 0x00008f000dbf7a23 */ /* 0x100fe40000010805 */
[----:B------:R3:W4:Y:S01]  /*1c400*/  LDL.S16 R13, [R1+0x30] ;  /* 0x00003000010d7983 */ /* 0x0007220000100600 */
[--C-:B------:R-:W-:Y:S02]  /*1c410*/  FFMA.FTZ R192, R12, c[0x0][0x23c], -R5.reuse ;  /* 0x00008f000cc07a23 */ /* 0x100fe40000010805 */
[--C-:B------:R-:W-:Y:S01]  /*1c420*/  FFMA.FTZ R225, R24, c[0x0][0x23c], -R5.reuse ;  /* 0x00008f0018e17a23 */ /* 0x100fe20000010805 */
[----:B------:R-:W5:Y:S01]  /*1c430*/  MUFU.EX2 R0, R0 ;  /* 0x0000000000007308 */ /* 0x000f620000000800 */
[--C-:B------:R-:W-:Y:S02]  /*1c440*/  FFMA.FTZ R8, R8, c[0x0][0x23c], -R5.reuse ;  /* 0x00008f0008087a23 */ /* 0x100fe40000010805 */
[--C-:B------:R-:W-:Y:S02]  /*1c450*/  FFMA.FTZ R178, R9, c[0x0][0x23c], -R5.reuse ;  /* 0x00008f0009b27a23 */ /* 0x100fe40000010805 */
[----:B-1----:R-:W-:Y:S02]  /*1c460*/  FMUL.FTZ R4, R3, c[0x0][0x23c] ;  /* 0x00008f0003047a20 */ /* 0x002fe40000410000 */
[--C-:B------:R-:W-:Y:S02]  /*1c470*/  FFMA.FTZ R233, R32, c[0x0][0x23c], -R138.reuse ;  /* 0x00008f0020e97a23 */ /* 0x100fe4000001088a */
[----:B------:R-:W-:Y:S01]  /*1c480*/  FFMA.FTZ R232, R33, c[0x0][0x23c], -R138 ;  /* 0x00008f0021e87a23 */ /* 0x000fe2000001088a */
[----:B------:R-:W-:Y:S01]  /*1c490*/  FSEL R4, R4, RZ, P4 ;  /* 0x000000ff04047208 */ /* 0x000fe20002000000 */
[--C-:B------:R-:W-:Y:S01]  /*1c4a0*/  FFMA.FTZ R228, R25, c[0x0][0x23c], -R5.reuse ;  /* 0x00008f0019e47a23 */ /* 0x100fe20000010805 */
[----:B------:R-:W-:Y:S01]  /*1c4b0*/  IADD3 R198, P4, R196, UR33, RZ ;  /* 0x00000021c4c67c10 */ /* 0x000fe2000ff9e0ff */
[----:B------:R-:W-:Y:S01]  /*1c4c0*/  FFMA.FTZ R235, R28, c[0x0][0x23c], -R5 ;  /* 0x00008f001ceb7a23 */ /* 0x000fe20000010805 */
[----:B--2---:R-:W-:Y:S01]  /*1c4d0*/  F2FP.BF16.PACK_AB R138, R226, R18 ;  /* 0x00000012e28a723e */ /* 0x004fe200000010ff */
[--C-:B------:R-:W-:Y:S01]  /*1c4e0*/  FFMA.FTZ R190, R15, c[0x0][0x23c], -R4.reuse ;  /* 0x00008f000fbe7a23 */ /* 0x100fe20000010804 */
[----:B------:R-:W-:Y:S01]  /*1c4f0*/  IADD3.X R199, R197, UR32, RZ, P4, !PT ;  /* 0x00000020c5c77c10 */ /* 0x000fe2000a7fe4ff */
[----:B------:R3:W2:Y:S01]  /*1c500*/  LDL.S16 R15, [R1+0x34] ;  /* 0x00003400010f7983 */ /* 0x0006a20000100600 */
[----:B------:R-:W-:Y:S01]  /*1c510*/  PRMT R139, R138, 0x7632, R139 ;  /* 0x000076328a8b7816 */ /* 0x000fe2000000008b */
[----:B------:R-:W-:Y:S01]  /*1c520*/  FFMA.FTZ R238, R29, c[0x0][0x23c], -R5 ;  /* 0x00008f001dee7a23 */ /* 0x000fe20000010805 */
[----:B------:R-:W-:Y:S01]  /*1c530*/  LOP3.LUT R5, R176, 0xffff, RZ, 0xc0, !PT ;  /* 0x0000ffffb0057812 */ /* 0x000fe200078ec0ff */
[--C-:B------:R-:W-:Y:S01]  /*1c540*/  FFMA.FTZ R227, R26, c[0x0][0x23c], -R4.reuse ;  /* 0x00008f001ae37a23 */ /* 0x100fe20000010804 */
[----:B------:R-:W-:Y:S01]  /*1c550*/  IADD3 R220, P4, R196, UR36, RZ ;  /* 0x00000024c4dc7c10 */ /* 0x000fe2000ff9e0ff */
[--C-:B------:R-:W-:Y:S01]  /*1c560*/  FFMA.FTZ R179, R11, c[0x0][0x23c], -R4.reuse ;  /* 0x00008f000bb37a23 */ /* 0x100fe20000010804 */
[----:B------:R-:W-:Y:S01]  /*1c570*/  SHF.R.U32.HI R5, RZ, 0x8, R5 ;  /* 0x00000008ff057819 */ /* 0x000fe20000011605 */
[C---:B-----5:R-:W-:Y:S01]  /*1c580*/  FMUL.FTZ R16, R0.reuse, R148 ;  /* 0x0000009400107220 */ /* 0x060fe20000410000 */
[----:B------:R-:W-:Y:S01]  /*1c590*/  IADD3.X R221, R197, UR35, RZ, P4, !PT ;  /* 0x00000023c5dd7c10 */ /* 0x000fe2000a7fe4ff */
[C---:B------:R-:W-:Y:S01]  /*1c5a0*/  FMUL.FTZ R17, R0.reuse, R149 ;  /* 0x0000009500117220 */ /* 0x040fe20000410000 */
[----:B------:R-:W-:Y:S01]  /*1c5b0*/  LOP3.LUT R5, R5, 0xffff, RZ, 0xc0, !PT ;  /* 0x0000ffff05057812 */ /* 0x000fe200078ec0ff */
[----:B------:R-:W-:Y:S01]  /*1c5c0*/  FMUL.FTZ R20, R0, R144 ;  /* 0x0000009000147220 */ /* 0x000fe20000410000 */
[----:B------:R-:W-:Y:S01]  /*1c5d0*/  IADD3 R218, P4, R196, UR38, RZ ;  /* 0x00000026c4da7c10 */ /* 0x000fe2000ff9e0ff */
[----:B------:R-:W-:Y:S01]  /*1c5e0*/  FMUL.FTZ R21, R0, R145 ;  /* 0x0000009100157220 */ /* 0x000fe20000410000 */
[----:B------:R-:W-:Y:S01]  /*1c5f0*/  ISETP.GE.U32.AND P5, PT, R243, R5, PT ;  /* 0x00000005f300720c */ /* 0x000fe20003fa6070 */
[--C-:B------:R-:W-:Y:S01]  /*1c600*/  FFMA.FTZ R10, R10, c[0x0][0x23c], -R4.reuse ;  /* 0x00008f000a0a7a23 */ /* 0x100fe20000010804 */
[----:B------:R-:W-:Y:S01]  /*1c610*/  IADD3.X R219, R197, UR37, RZ, P4, !PT ;  /* 0x00000025c5db7c10 */ /* 0x000fe2000a7fe4ff */
[--C-:B------:R-:W-:Y:S01]  /*1c620*/  FFMA.FTZ R189, R14, c[0x0][0x23c], -R4.reuse ;  /* 0x00008f000ebd7a23 */ /* 0x100fe20000010804 */
[----:B------:R-:W-:Y:S01]  /*1c630*/  IADD3 R148, P6, R198, UR42, RZ ;  /* 0x0000002ac6947c10 */ /* 0x000fe2000ffde0ff */
[--C-:B------:R-:W-:Y:S01]  /*1c640*/  FFMA.FTZ R229, R27, c[0x0][0x23c], -R4.reuse ;  /* 0x00008f001be57a23 */ /* 0x100fe20000010804 */
[----:B------:R-:W-:Y:S01]  /*1c650*/  MUFU.EX2 R178, R178 ;  /* 0x000000b200b27308 */ /* 0x000fe20000000800 */
[--C-:B------:R-:W-:Y:S01]  /*1c660*/  FFMA.FTZ R237, R30, c[0x0][0x23c], -R4.reuse ;  /* 0x00008f001eed7a23 */ /* 0x100fe20000010804 */
[----:B------:R-:W-:Y:S01]  /*1c670*/  IADD3.X R149, R199, UR34, RZ, P6, !PT ;  /* 0x00000022c7957c10 */ /* 0x000fe2000b7fe4ff */
[----:B------:R-:W-:Y:S02]  /*1c680*/  FFMA.FTZ R239, R31, c[0x0][0x23c], -R4 ;  /* 0x00008f001fef7a23 */ /* 0x000fe40000010804 */
[C---:B------:R-:W-:Y:S02]  /*1c690*/  FMUL.FTZ R4, R0.reuse, R152 ;  /* 0x0000009800047220 */ /* 0x040fe40000410000 */
[C---:B------:R-:W-:Y:S02]  /*1c6a0*/  FFMA.FTZ R152, R0.reuse, R242, R18 ;  /* 0x000000f200987223 */ /* 0x040fe40000010012 */
[----:B------:R-:W1:Y:S01]  /*1c6b0*/  LDC.U8 R242, c[0x0][0x2d8] ;  /* 0x0000b600fff27b82 */ /* 0x000e620000000000 */
[C---:B------:R-:W-:Y:S01]  /*1c6c0*/  FMUL.FTZ R5, R0.reuse, R153 ;  /* 0x0000009900057220 */ /* 0x040fe20000410000 */
[----:B------:R-:W-:Y:S01]  /*1c6d0*/  MUFU.EX2 R190, R190 ;  /* 0x000000be00be7308 */ /* 0x000fe20000000800 */
[C---:B------:R-:W-:Y:S02]  /*1c6e0*/  FMUL.FTZ R32, R0.reuse, R140 ;  /* 0x0000008c00207220 */ /* 0x040fe40000410000 */
[----:B------:R-:W-:Y:S01]  /*1c6f0*/  FMUL.FTZ R33, R0, R141 ;  /* 0x0000008d00217220 */ /* 0x000fe20000410000 */
[----:B------:R-:W-:Y:S01]  /*1c700*/  PRMT R141, R138, 0x5410, R139 ;  /* 0x000054108a8d7816 */ /* 0x000fe2000000008b */
        /* <DEDUP_REMOVED lines=26> */
[----:B------:R-:W-:Y:S01]  /*1c8b0*/  FMUL.FTZ R129, R0, R129 ;  /* 0x0000008100817220 */ /* 0x000fe20000410000 */
[----:B------:R-:W-:Y:S01]  /*1c8c0*/  SHF.R.U32.HI R0, RZ, 0x18, R177 ;  /* 0x00000018ff007819 */ /* 0x000fe200000116b1 */
[--C-:B------:R-:W-:Y:S02]  /*1c8d0*/  FFMA.FTZ R187, R19, c[0x0][0x23c], -R137.reuse ;  /* 0x00008f0013bb7a23 */ /* 0x100fe40000010889 */
[--C-:B------:R-:W-:Y:S01]  /*1c8e0*/  FFMA.FTZ R195, R22, c[0x0][0x23c], -R137.reuse ;  /* 0x00008f0016c37a23 */ /* 0x100fe20000010889 */
[----:B-1----:R-:W-:Y:S01]  /*1c8f0*/  ISETP.GE.U32.AND P4, PT, R242, R0, PT ;  /* 0x00000000f200720c */ /* 0x002fe20003f86070 */
[--C-:B------:R-:W-:Y:S01]  /*1c900*/  FFMA.FTZ R6, R6, c[0x0][0x23c], -R137.reuse ;  /* 0x00008f0006067a23 */ /* 0x100fe20000010889 */
[----:B------:R-:W-:Y:S01]  /*1c910*/  SHF.R.U32.HI R0, RZ, 0x10, R176 ;  /* 0x00000010ff007819 */ /* 0x000fe200000116b0 */
[--C-:B------:R-:W-:Y:S01]  /*1c920*/  FFMA.FTZ R7, R7, c[0x0][0x23c], -R137.reuse ;  /* 0x00008f0007077a23 */ /* 0x100fe20000010889 */
[----:B------:R-:W-:Y:S01]  /*1c930*/  MUFU.EX2 R176, R185 ;  /* 0x000000b900b07308 */ /* 0x000fe20000000800 */
[--C-:B------:R-:W-:Y:S01]  /*1c940*/  FFMA.FTZ R223, R23, c[0x0][0x23c], -R137.reuse ;  /* 0x00008f0017df7a23 */ /* 0x100fe20000010889 */
[----:B------:R-:W-:Y:S01]  /*1c950*/  LOP3.LUT R0, R0, 0xff, RZ, 0xc0, !PT ;  /* 0x000000ff00007812 */ /* 0x000fe200078ec0ff */
[--C-:B------:R-:W-:Y:S02]  /*1c960*/  FFMA.FTZ R234, R34, c[0x0][0x23c], -R137.reuse ;  /* 0x00008f0022ea7a23 */ /* 0x100fe40000010889 */
[----:B------:R-:W-:Y:S01]  /*1c970*/  FFMA.FTZ R236, R35, c[0x0][0x23c], -R137 ;  /* 0x00008f0023ec7a23 */ /* 0x000fe20000010889 */
[----:B------:R-:W-:Y:S01]  /*1c980*/  ISETP.GE.U32.AND P6, PT, R242, R0, PT ;  /* 0x00000000f200720c */ /* 0x000fe20003fc6070 */
[----:B------:R-:W-:Y:S02]  /*1c990*/  FADD.FTZ R0, -R132, R2 ;  /* 0x0000000284007221 */ /* 0x000fe40000010100 */
[----:B------:R-:W-:Y:S01]  /*1c9a0*/  FADD.FTZ R2, -R134, R135 ;  /* 0x0000008786027221 */ /* 0x000fe20000010100 */
[----:B------:R-:W-:Y:S01]  /*1c9b0*/  MUFU.EX2 R137, R6 ;  /* 0x0000000600897308 */ /* 0x000fe20000000800 */
[----:B------:R-:W-:Y:S02]  /*1c9c0*/  FMUL.FTZ R0, R0, c[0x0][0x23c] ;  /* 0x00008f0000007a20 */ /* 0x000fe40000410000 */
[----:B------:R-:W-:Y:S07]  /*1c9d0*/  FMUL.FTZ R2, R2, c[0x0][0x23c] ;  /* 0x00008f0002027a20 */ /* 0x000fee0000410000 */
[----:B------:R-:W1:Y:S10]  /*1c9e0*/  MUFU.EX2 R0, R0 ;  /* 0x0000000000007308 */ /* 0x000e740000000800 */
[----:B------:R-:W5:Y:S10]  /*1c9f0*/  MUFU.EX2 R153, R7 ;  /* 0x0000000700997308 */ /* 0x000f740000000800 */
[----:B------:R-:W-:Y:S01]  /*1ca00*/  MUFU.EX2 R2, R2 ;  /* 0x0000000200027308 */ /* 0x000fe20000000800 */
[C---:B-1----:R-:W-:Y:S02]  /*1ca10*/  FFMA.FTZ R144, R0.reuse, R217, R137 ;  /* 0x000000d900907223 */ /* 0x042fe40000010089 */
[C---:B------:R-:W-:Y:S02]  /*1ca20*/  FMUL.FTZ R22, R0.reuse, R146 ;  /* 0x0000009200167220 */ /* 0x040fe40000410000 */
[C---:B------:R-:W-:Y:S02]  /*1ca30*/  FMUL.FTZ R6, R0.reuse, R154 ;  /* 0x0000009a00067220 */ /* 0x040fe40000410000 */
[C---:B------:R-:W-:Y:S03]  /*1ca40*/  FMUL.FTZ R18, R0.reuse, R150 ;  /* 0x0000009600127220 */ /* 0x040fe60000410000 */
[----:B------:R-:W-:Y:S01]  /*1ca50*/  MUFU.EX2 R234, R234 ;  /* 0x000000ea00ea7308 */ /* 0x000fe20000000800 */
[C---:B------:R-:W-:Y:S01]  /*1ca60*/  FMUL.FTZ R19, R0.reuse, R151 ;  /* 0x0000009700137220 */ /* 0x040fe20000410000 */
[----:B-----5:R-:W-:Y:S01]  /*1ca70*/  F2FP.BF16.PACK_AB R137, R153, R137 ;  /* 0x000000899989723e */ /* 0x020fe200000010ff */
[C---:B------:R-:W-:Y:S02]  /*1ca80*/  FMUL.FTZ R7, R0.reuse, R155 ;  /* 0x0000009b00077220 */ /* 0x040fe40000410000 */
[C---:B------:R-:W-:Y:S01]  /*1ca90*/  FMUL.FTZ R23, R0.reuse, R147 ;  /* 0x0000009300177220 */ /* 0x040fe20000410000 */
[C---:B------:R-:W-:Y:S01]  /*1caa0*/  PRMT R135, R137.reuse, 0x7632, R135 ;  /* 0x0000763289877816 */ /* 0x040fe20000000087 */
[C---:B------:R-:W-:Y:S02]  /*1cab0*/  FMUL.FTZ R34, R0.reuse, R142 ;  /* 0x0000008e00227220 */ /* 0x040fe40000410000 */
[C---:B------:R-:W-:Y:S01]  /*1cac0*/  FMUL.FTZ R35, R0.reuse, R143 ;  /* 0x0000008f00237220 */ /* 0x040fe20000410000 */
[----:B------:R-:W-:Y:S01]  /*1cad0*/  PRMT R140, R137, 0x5410, R135 ;  /* 0x00005410898c7816 */ /* 0x000fe20000000087 */
[----:B------:R-:W-:Y:S01]  /*1cae0*/  FMUL.FTZ R38, R0, R38 ;  /* 0x0000002600267220 */ /* 0x000fe20000410000 */
[----:B------:R-:W-:Y:S01]  /*1caf0*/  LOP3.LUT R143, R172, 0xffff, RZ, 0xc0, !PT ;  /* 0x0000ffffac8f7812 */ /* 0x000fe200078ec0ff */
[C---:B------:R-:W-:Y:S01]  /*1cb00*/  FMUL.FTZ R39, R0.reuse, R39 ;  /* 0x0000002700277220 */ /* 0x040fe20000410000 */
[----:B------:R-:W1:Y:S01]  /*1cb10*/  MUFU.EX2 R142, R8 ;  /* 0x00000008008e7308 */ /* 0x000e620000000800 */
[C---:B------:R-:W-:Y:S01]  /*1cb20*/  FMUL.FTZ R50, R0.reuse, R50 ;  /* 0x0000003200327220 */ /* 0x040fe20000410000 */
[----:B------:R-:W-:Y:S01]  /*1cb30*/  SHF.R.U32.HI R143, RZ, 0x8, R143 ;  /* 0x00000008ff8f7819 */ /* 0x000fe2000001168f */
[C---:B------:R-:W-:Y:S02]  /*1cb40*/  FMUL.FTZ R51, R0.reuse, R51 ;  /* 0x0000003300337220 */ /* 0x040fe40000410000 */
[C---:B------:R-:W-:Y:S01]  /*1cb50*/  FMUL.FTZ R54, R0.reuse, R54 ;  /* 0x0000003600367220 */ /* 0x040fe20000410000 */
[----:B------:R-:W-:Y:S01]  /*1cb60*/  LOP3.LUT R143, R143, 0xffff, RZ, 0xc0, !PT ;  /* 0x0000ffff8f8f7812 */ /* 0x000fe200078ec0ff */
        /* <DEDUP_REMOVED lines=22> */
[C---:B-1----:R-:W-:Y:S01]  /*1ccd0*/  FFMA.FTZ R147, R2.reuse, R230, R142 ;  /* 0x000000e602937223 */ /* 0x042fe2000001008e */
[----:B------:R-:W-:Y:S01]  /*1cce0*/  LOP3.LUT R177, R177, 0xffff, RZ, 0xc0, !PT ;  /* 0x0000ffffb1b17812 */ /* 0x000fe200078ec0ff */
[----:B------:R-:W-:Y:S01]  /*1ccf0*/  FMUL.FTZ R8, R2, R168 ;  /* 0x000000a802087220 */ /* 0x000fe20000410000 */
[----:B------:R-:W-:Y:S01]  /*1cd00*/  LOP3.LUT R0, R0, 0xff, RZ, 0xc0, !PT ;  /* 0x000000ff00007812 */ /* 0x000fe200078ec0ff */
[C---:B------:R-:W-:Y:S01]  /*1cd10*/  FMUL.FTZ R24, R2.reuse, R160 ;  /* 0x000000a002187220 */ /* 0x040fe20000410000 */
[----:B------:R-:W1:Y:S01]  /*1cd20*/  MUFU.EX2 R168, R180 ;  /* 0x000000b400a87308 */ /* 0x000e620000000800 */
[C---:B------:R-:W-:Y:S02]  /*1cd30*/  FMUL.FTZ R25, R2.reuse, R161 ;  /* 0x000000a102197220 */ /* 0x040fe40000410000 */
[C---:B------:R-:W-:Y:S02]  /*1cd40*/  FMUL.FTZ R28, R2.reuse, R156 ;  /* 0x0000009c021c7220 */ /* 0x040fe40000410000 */
[C---:B------:R-:W-:Y:S01]  /*1cd50*/  FMUL.FTZ R29, R2.reuse, R157 ;  /* 0x0000009d021d7220 */ /* 0x040fe20000410000 */
[----:B------:R-:W-:Y:S01]  /*1cd60*/  SHF.R.U32.HI R157, RZ, 0x10, R172 ;  /* 0x00000010ff9d7819 */ /* 0x000fe200000116ac */
        /* <DEDUP_REMOVED lines=9> */
[----:B-1----:R-:W-:Y:S01]  /*1ce00*/  F2FP.BF16.PACK_AB R154, R176, R168 ;  /* 0x000000a8b09a723e */ /* 0x002fe200000010ff */
        /* <DEDUP_REMOVED lines=14> */
[C---:B------:R-:W-:Y:S01]  /*1cef0*/  FMUL.FTZ R125, R2.reuse, R125 ;  /* 0x0000007d027d7220 */ /* 0x040fe20000410000 */
[----:B----4-:R-:W-:Y:S05]  /*1cf00*/  @!P5 HFMA2.BF16_V2 R13, -RZ.H0_H0, RZ.H0_H0, -R139.H0_H0 ;  /* 0x200000ffff0dd231 */ /* 0x010fea000034098b */
[----:B------:R-:W-:Y:S04]  /*1cf10*/  PRMT R9, R13, 0x7610, R9 ;  /* 0x000076100d097816 */ /* 0x000fe80000000009 */
[----:B------:R-:W-:Y:S01]  /*1cf20*/  @!P5 PRMT R139, R9, 0x5410, RZ ;  /* 0x00005410098bd816 */ /* 0x000fe200000000ff */
[----:B------:R-:W-:Y:S04]  /*1cf30*/  FMUL.FTZ R9, R2, R169 ;  /* 0x000000a902097220 */ /* 0x000fe80000410000 */
[----:B------:R-:W-:Y:S01]  /*1cf40*/  STG.E.U16 [R196.64+0x2], R139 ;  /* 0x0000028bc4007986 */ /* 0x000fe2000c10151c */
[----:B--2---:R-:W-:Y:S05]  /*1cf50*/  @!P0 HFMA2.BF16_V2 R15, -RZ.H0_H0, RZ.H0_H0, -R138.H0_H0 ;  /* 0x200000ffff0f8231 */ /* 0x004fea000034098a */
[----:B------:R1:W-:Y:S01]  /*1cf60*/  @!P0 STL.S16 [R1+0x34], R15 ;  /* 0x0000340f01008387 */ /* 0x0003e20000100600 */
[----:B------:R-:W-:Y:S03]  /*1cf70*/  PRMT R12, R15, 0x7610, R12 ;  /* 0x000076100f0c7816 */ /* 0x000fe6000000000c */
[----:B------:R2:W-:Y:S01]  /*1cf80*/  @!P5 STL.S16 [R1+0x30], R13 ;  /* 0x0000300d0100d387 */ /* 0x0005e20000100600 */
[----:B------:R-:W-:Y:S01]  /*1cf90*/  ISETP.GE.U32.AND P5, PT, R242, R0, PT ;  /* 0x00000000f200720c */ /* 0x000fe20003fa6070 */
[----:B------:R-:W-:Y:S01]  /*1cfa0*/  FADD.FTZ R0, -R3, R136 ;  /* 0x0000008803007221 */ /* 0x000fe20000010100 */
[----:B------:R-:W-:Y:S01]  /*1cfb0*/  @!P0 PRMT R138, R12, 0x5410, RZ ;  /* 0x000054100c8a8816 */ /* 0x000fe200000000ff */
[----:B------:R3:W4:Y:S01]  /*1cfc0*/  LDL.S16 R26, [R1+0x3c] ;  /* 0x00003c00011a7983 */ /* 0x0007220000100600 */
[----:B------:R-:W-:Y:S01]  /*1cfd0*/  FMUL.FTZ R12, R2, R164 ;  /* 0x000000a4020c7220 */ /* 0x000fe20000410000 */
[----:B------:R-:W-:Y:S01]  /*1cfe0*/  SHF.R.U32.HI R136, RZ, 0x8, R177 ;  /* 0x00000008ff887819 */ /* 0x000fe200000116b1 */
[----:B------:R-:W-:Y:S01]  /*1cff0*/  FMUL.FTZ R0, R0, c[0x0][0x23c] ;  /* 0x00008f0000007a20 */ /* 0x000fe20000410000 */
[----:B------:R-:W5:Y:S01]  /*1d000*/  LDC.U8 R177, c[0x0][0x2d8] ;  /* 0x0000b600ffb17b82 */ /* 0x000f620000000000 */
[----:B------:R-:W-:Y:S01]  /*1d010*/  FADD.FTZ R164, R226, R152 ;  /* 0x00000098e2a47221 */ /* 0x000fe20000010000 */
[----:B------:R-:W-:Y:S01]  /*1d020*/  LOP3.LUT R136, R136, 0xffff, RZ, 0xc0, !PT ;  /* 0x0000ffff88887812 */ /* 0x000fe200078ec0ff */
[----:B------:R3:W-:Y:S01]  /*1d030*/  STG.E.U16 [R196.64], R138 ;  /* 0x0000008ac4007986 */ /* 0x0007e2000c10151c */
[----:B------:R-:W-:Y:S01]  /*1d040*/  F2FP.BF16.PACK_AB R152, R150, R151 ;  /* 0x000000979698723e */ /* 0x000fe200000010ff */
[----:B------:R-:W5:Y:S01]  /*1d050*/  MUFU.EX2 R0, R0 ;  /* 0x0000000000007308 */ /* 0x000f620000000800 */
[----:B------:R-:W-:Y:S01]  /*1d060*/  ISETP.GE.U32.AND P0, PT, R242, R143, PT ;  /* 0x0000008ff200720c */ /* 0x000fe20003f06070 */
[----:B-1----:R1:W4:Y:S01]  /*1d070*/  LDL.S16 R15, [R1+0x38] ;  /* 0x00003800010f7983 */ /* 0x0023220000100600 */
[----:B--2---:R-:W-:Y:S01]  /*1d080*/  FMUL.FTZ R13, R2, R165 ;  /* 0x000000a5020d7220 */ /* 0x004fe20000410000 */
[----:B------:R-:W-:Y:S06]  /*1d090*/  F2FP.BF16.PACK_AB R2, R178, R142 ;  /* 0x0000008eb202723e */ /* 0x000fec00000010ff */
[----:B------:R-:W2:Y:S01]  /*1d0a0*/  MUFU.EX2 R165, R183 ;  /* 0x000000b700a57308 */ /* 0x000ea20000000800 */
[----:B-----5:R-:W-:Y:S01]  /*1d0b0*/  FFMA.FTZ R145, R0, R231, R151 ;  /* 0x000000e700917223 */ /* 0x020fe20000010097 */
[----:B---3--:R-:W-:Y:S01]  /*1d0c0*/  LOP3.LUT R138, R174, 0xffff, RZ, 0xc0, !PT ;  /* 0x0000ffffae8a7812 */ /* 0x008fe200078ec0ff */
        /* <DEDUP_REMOVED lines=28> */
[----:B------:R-:W-:Y:S01]  /*1d290*/  FADD.FTZ R163, R153, R144 ;  /* 0x0000009099a37221 */ /* 0x000fe20000010000 */
[----:B------:R-:W-:Y:S01]  /*1d2a0*/  PRMT R153, R152, 0x7632, R153 ;  /* 0x0000763298997816 */ /* 0x000fe20000000099 */
[----:B------:R-:W-:Y:S01]  /*1d2b0*/  FADD.FTZ R170, R178, R147 ;  /* 0x00000093b2aa7221 */ /* 0x000fe20000010000 */
[----:B------:R-:W-:Y:S04]  /*1d2c0*/  SHF.R.U32.HI R147, RZ, 0x10, R172 ;  /* 0x00000010ff937819 */ /* 0x000fe800000116ac */
[----:B------:R-:W-:Y:S01]  /*1d2d0*/  LOP3.LUT R147, R147, 0xff, RZ, 0xc0, !PT ;  /* 0x000000ff93937812 */ /* 0x000fe200078ec0ff */
[----:B----4-:R-:W-:Y:S05]  /*1d2e0*/  @!P6 HFMA2.BF16_V2 R26, -RZ.H0_H0, RZ.H0_H0, -R137.H0_H0 ;  /* 0x200000ffff1ae231 */ /* 0x010fea0000340989 */
[----:B------:R3:W-:Y:S01]  /*1d2f0*/  @!P6 STL.S16 [R1+0x3c], R26 ;  /* 0x00003c1a0100e387 */ /* 0x0007e20000100600 */
[----:B------:R-:W-:Y:S04]  /*1d300*/  PRMT R14, R26, 0x7610, R14 ;  /* 0x000076101a0e7816 */ /* 0x000fe8000000000e */
[----:B------:R-:W-:Y:S01]  /*1d310*/  @!P6 PRMT R137, R14, 0x5410, RZ ;  /* 0x000054100e89e816 */ /* 0x000fe200000000ff */
[C---:B------:R-:W-:Y:S01]  /*1d320*/  FMUL.FTZ R14, R0.reuse, R166 ;  /* 0x000000a6000e7220 */ /* 0x040fe20000410000 */
[----:B------:R-:W-:Y:S03]  /*1d330*/  ISETP.GE.U32.AND P6, PT, R177, R136, PT ;  /* 0x00000088b100720c */ /* 0x000fe60003fc6070 */
[----:B------:R4:W-:Y:S01]  /*1d340*/  STG.E.U16 [R198.64], R137 ;  /* 0x00000089c6007986 */ /* 0x0009e2000c10151c */
[----:B------:R-:W-:Y:S05]  /*1d350*/  @!P3 HFMA2.BF16_V2 R15, -RZ.H0_H0, RZ.H0_H0, -R135.H0_H0 ;  /* 0x200000ffff0fb231 */ /* 0x000fea0000340987 */
[----:B------:R5:W-:Y:S01]  /*1d360*/  @!P3 STL.S16 [R1+0x38], R15 ;  /* 0x0000380f0100b387 */ /* 0x000be20000100600 */
[----:B------:R-:W-:Y:S03]  /*1d370*/  PRMT R11, R15, 0x7610, R11 ;  /* 0x000076100f0b7816 */ /* 0x000fe6000000000b */
[----:B------:R1:W2:Y:S01]  /*1d380*/  LDL.S16 R146, [R1+0x50] ;  /* 0x0000500001927983 */ /* 0x0002a20000100600 */
[----:B------:R-:W-:Y:S01]  /*1d390*/  @!P3 PRMT R135, R11, 0x5410, RZ ;  /* 0x000054100b87b816 */ /* 0x000fe200000000ff */
[C---:B------:R-:W-:Y:S01]  /*1d3a0*/  FMUL.FTZ R11, R0.reuse, R171 ;  /* 0x000000ab000b7220 */ /* 0x040fe20000410000 */
[----:B------:R-:W-:Y:S01]  /*1d3b0*/  ISETP.GE.U32.AND P3, PT, R177, R181, PT ;  /* 0x000000b5b100720c */ /* 0x000fe20003f66070 */
[----:B---3--:R-:W-:Y:S01]  /*1d3c0*/  FMUL.FTZ R26, R0, R162 ;  /* 0x000000a2001a7220 */ /* 0x008fe20000410000 */
[----:B------:R-:W-:Y:S01]  /*1d3d0*/  SHF.R.U32.HI R162, RZ, 0x18, R172 ;  /* 0x00000018ffa27819 */ /* 0x000fe200000116ac */
[----:B------:R-:W-:Y:S01]  /*1d3e0*/  FADD.FTZ R171, R150, R145 ;  /* 0x0000009196ab7221 */ /* 0x000fe20000010000 */
[----:B------:R3:W-:Y:S01]  /*1d3f0*/  STG.E.U16 [R198.64+0x2], R135 ;  /* 0x00000287c6007986 */ /* 0x0007e2000c10151c */
[----:B----4-:R-:W-:Y:S01]  /*1d400*/  SHF.R.U32.HI R137, RZ, 0x10, R174 ;  /* 0x00000010ff897819 */ /* 0x010fe200000116ae */
[----:B-----5:R-:W-:Y:S01]  /*1d410*/  FMUL.FTZ R15, R0, R167 ;  /* 0x000000a7000f7220 */ /* 0x020fe20000410000 */
[----:B------:R-:W-:Y:S01]  /*1d420*/  PRMT R0, R2, 0x7610, R0 ;  /* 0x0000761002007816 */ /* 0x000fe20000000000 */
[----:B------:R-:W-:Y:S01]  /*1d430*/  IMAD.WIDE.U32 R166, R182, -0x2daee0ad, RZ ;  /* 0xd2511f53b6a67825 */ /* 0x000fe200078e00ff */
[----:B------:R-:W-:Y:S04]  /*1d440*/  PRMT R2, R2, 0x7632, R2 ;  /* 0x0000763202027816 */ /* 0x000fe80000000002 */
[C-C-:B------:R-:W-:Y:S02]  /*1d450*/  LOP3.LUT R155, R167.reuse, UR16, R188.reuse, 0x96, !PT ;  /* 0x00000010a79b7c12 */ /* 0x140fe4000f8e96bc */
[----:B------:R-:W-:Y:S02]  /*1d460*/  LOP3.LUT R169, R167, UR16, R188, 0x96, !PT ;  /* 0x00000010a7a97c12 */ /* 0x000fe4000f8e96bc */
[----:B---3--:R-:W-:Y:S01]  /*1d470*/  SHF.R.U32.HI R135, RZ, 0x18, R174 ;  /* 0x00000018ff877819 */ /* 0x008fe200000116ae */
[----:B--2---:R-:W-:Y:S05]  /*1d480*/  @!P2 HFMA2.BF16_V2 R146, -RZ.H0_H0, RZ.H0_H0, -R0.H0_H0 ;  /* 0x200000ffff92a231 */ /* 0x004fea0000340900 */
[----:B------:R2:W-:Y:S01]  /*1d490*/  @!P2 STL.S16 [R1+0x50], R146 ;  /* 0x000050920100a387 */ /* 0x0005e20000100600 */
[----:B------:R-:W-:Y:S03]  /*1d4a0*/  PRMT R142, R146, 0x7610, R142 ;  /* 0x00007610928e7816 */ /* 0x000fe6000000008e */
[----:B------:R1:W3:Y:S04]  /*1d4b0*/  LDL.S16 R226, [R1+0x4c] ;  /* 0x00004c0001e27983 */ /* 0x0002e80000100600 */
[----:B------:R1:W4:Y:S04]  /*1d4c0*/  LDL.S16 R244, [R1+0x48] ;  /* 0x0000480001f47983 */ /* 0x0003280000100600 */
[----:B------:R1:W5:Y:S04]  /*1d4d0*/  LDL.S16 R243, [R1+0x44] ;  /* 0x0000440001f37983 */ /* 0x0003680000100600 */
[----:B------:R1:W5:Y:S04]  /*1d4e0*/  LDL.S16 R231, [R1+0x5c] ;  /* 0x00005c0001e77983 */ /* 0x0003680000100600 */
[----:B------:R1:W5:Y:S04]  /*1d4f0*/  LDL.S16 R230, [R1+0x58] ;  /* 0x0000580001e67983 */ /* 0x0003680000100600 */
[----:B------:R1:W5:Y:S01]  /*1d500*/  LDL.S16 R217, [R1+0x54] ;  /* 0x0000540001d97983 */ /* 0x0003620000100600 */
[----:B--2---:R-:W-:Y:S02]  /*1d510*/  PRMT R146, R0, 0x5410, R2 ;  /* 0x0000541000927816 */ /* 0x004fe40000000002 */
[----:B------:R-:W-:Y:S02]  /*1d520*/  @!P2 PRMT R0, R142, 0x5410, RZ ;  /* 0x000054108e00a816 */ /* 0x000fe400000000ff */
[----:B------:R-:W-:Y:S03]  /*1d530*/  LOP3.LUT R142, R173, UR15, R184, 0x96, !PT ;  /* 0x0000000fad8e7c12 */ /* 0x000fe6000f8e96b8 */
[----:B------:R2:W-:Y:S01]  /*1d540*/  STG.E.U16 [R148.64], R0 ;  /* 0x0000000094007986 */ /* 0x0005e2000c10151c */
[C---:B------:R-:W-:Y:S02]  /*1d550*/  LOP3.LUT R136, R142.reuse, 0xffff, RZ, 0xc0, !PT ;  /* 0x0000ffff8e887812 */ /* 0x040fe400078ec0ff */
[----:B------:R-:W-:Y:S02]  /*1d560*/  LOP3.LUT R144, R142, 0xff, RZ, 0xc0, !PT ;  /* 0x000000ff8e907812 */ /* 0x000fe400078ec0ff */
[----:B------:R-:W-:Y:S02]  /*1d570*/  SHF.R.U32.HI R136, RZ, 0x8, R136 ;  /* 0x00000008ff887819 */ /* 0x000fe40000011688 */
[----:B------:R-:W-:Y:S02]  /*1d580*/  SHF.R.U32.HI R145, RZ, 0x18, R142 ;  /* 0x00000018ff917819 */ /* 0x000fe4000001168e */
[----:B------:R-:W-:Y:S02]  /*1d590*/  PRMT R156, R144, 0x5410, R136 ;  /* 0x00005410909c7816 */ /* 0x000fe40000000088 */
[C---:B------:R-:W-:Y:S02]  /*1d5a0*/  LOP3.LUT R136, R172.reuse, 0xffff, RZ, 0xc0, !PT ;  /* 0x0000ffffac887812 */ /* 0x040fe400078ec0ff */
[----:B------:R-:W-:Y:S01]  /*1d5b0*/  LOP3.LUT R144, R172, 0xff, RZ, 0xc0, !PT ;  /* 0x000000ffac907812 */ /* 0x000fe200078ec0ff */
[----:B------:R-:W1:Y:S01]  /*1d5c0*/  MUFU.EX2 R173, R187 ;  /* 0x000000bb00ad7308 */ /* 0x000e620000000800 */
[----:B------:R-:W-:Y:S02]  /*1d5d0*/  SHF.R.U32.HI R136, RZ, 0x8, R136 ;  /* 0x00000008ff887819 */ /* 0x000fe40000011688 */
[----:B------:R-:W-:Y:S02]  /*1d5e0*/  SHF.R.U32.HI R172, RZ, 0x18, R172 ;  /* 0x00000018ffac7819 */ /* 0x000fe400000116ac */
[----:B------:R-:W-:Y:S02]  /*1d5f0*/  PRMT R158, R144, 0x5410, R136 ;  /* 0x00005410909e7816 */ /* 0x000fe40000000088 */
[----:B------:R-:W-:Y:S02]  /*1d600*/  LOP3.LUT R136, R175, UR15, R186, 0x96, !PT ;  /* 0x0000000faf887c12 */ /* 0x000fe4000f8e96ba */
[----:B------:R-:W-:Y:S02]  /*1d610*/  SHF.R.U32.HI R144, RZ, 0x10, R142 ;  /* 0x00000010ff907819 */ /* 0x000fe4000001168e */
[----:B------:R-:W-:Y:S02]  /*1d620*/  LOP3.LUT R142, R136, 0xffff, RZ, 0xc0, !PT ;  /* 0x0000ffff888e7812 */ /* 0x000fe400078ec0ff */
[----:B------:R-:W-:Y:S01]  /*1d630*/  LOP3.LUT R144, R144, 0xff, RZ, 0xc0, !PT ;  /* 0x000000ff90907812 */ /* 0x000fe200078ec0ff */
[----:B--2---:R-:W-:Y:S01]  /*1d640*/  FADD.FTZ R149, R165, R163 ;  /* 0x000000a3a5957221 */ /* 0x004fe20000010000 */
[----:B------:R-:W-:Y:S01]  /*1d650*/  SHF.R.U32.HI R142, RZ, 0x8, R142 ;  /* 0x00000008ff8e7819 */ /* 0x000fe2000001168e */
[----:B------:R-:W-:Y:S01]  /*1d660*/  FADD.FTZ R148, R168, R164 ;  /* 0x000000a4a8947221 */ /* 0x000fe20000010000 */
[----:B------:R-:W-:Y:S01]  /*1d670*/  PRMT R145, R144, 0x5410, R145 ;  /* 0x0000541090917816 */ /* 0x000fe20000000091 */
[----:B------:R-:W-:Y:S01]  /*1d680*/  MUFU.EX2 R164, R194 ;  /* 0x000000c200a47308 */ /* 0x000fe20000000800 */
[----:B------:R-:W-:Y:S02]  /*1d690*/  LOP3.LUT R144, R136, 0xff, RZ, 0xc0, !PT ;  /* 0x000000ff88907812 */ /* 0x000fe400078ec0ff */
[----:B------:R-:W-:Y:S02]  /*1d6a0*/  PRMT R172, R147, 0x5410, R172 ;  /* 0x0000541093ac7816 */ /* 0x000fe400000000ac */
[----:B------:R-:W-:Y:S02]  /*1d6b0*/  PRMT R161, R144, 0x5410, R142 ;  /* 0x0000541090a17816 */ /* 0x000fe4000000008e */
[--C-:B------:R-:W-:Y:S02]  /*1d6c0*/  SHF.R.U32.HI R144, RZ, 0x10, R136.reuse ;  /* 0x00000010ff907819 */ /* 0x100fe40000011688 */
[----:B------:R-:W-:Y:S01]  /*1d6d0*/  SHF.R.U32.HI R142, RZ, 0x18, R136 ;  /* 0x00000018ff8e7819 */ /* 0x000fe20000011688 */
[----:B------:R-:W-:Y:S01]  /*1d6e0*/  MUFU.EX2 R194, R227 ;  /* 0x000000e300c27308 */ /* 0x000fe20000000800 */
[----:B------:R-:W-:Y:S02]  /*1d6f0*/  LOP3.LUT R136, R144, 0xff, RZ, 0xc0, !PT ;  /* 0x000000ff90887812 */ /* 0x000fe400078ec0ff */
[C---:B-1----:R-:W-:Y:S01]  /*1d700*/  F2FP.BF16.PACK_AB R160, R173.reuse, R165 ;  /* 0x000000a5ada0723e */ /* 0x042fe200000010ff */
[----:B------:R-:W-:Y:S01]  /*1d710*/  FADD.FTZ R165, R173, R149 ;  /* 0x00000095ada57221 */ /* 0x000fe20000010000 */
[----:B------:R-:W-:Y:S02]  /*1d720*/  PRMT R150, R136, 0x5410, R142 ;  /* 0x0000541088967816 */ /* 0x000fe4000000008e */
[C---:B------:R-:W-:Y:S02]  /*1d730*/  LOP3.LUT R136, R174.reuse, 0xffff, RZ, 0xc0, !PT ;  /* 0x0000ffffae887812 */ /* 0x040fe400078ec0ff */
[----:B------:R-:W-:Y:S01]  /*1d740*/  LOP3.LUT R142, R174, 0xff, RZ, 0xc0, !PT ;  /* 0x000000ffae8e7812 */ /* 0x000fe200078ec0ff */
[----:B------:R1:W-:Y:S01]  /*1d750*/  MUFU.EX2 R175, R191 ;  /* 0x000000bf00af7308 */ /* 0x0003e20000000800 */
[----:B------:R-:W-:Y:S02]  /*1d760*/  SHF.R.U32.HI R136, RZ, 0x8, R136 ;  /* 0x00000008ff887819 */ /* 0x000fe40000011688 */
[----:B------:R-:W-:Y:S02]  /*1d770*/  PRMT R159, R160, 0x7632, R159 ;  /* 0x00007632a09f7816 */ /* 0x000fe4000000009f */
[----:B------:R-:W-:Y:S02]  /*1d780*/  PRMT R151, R142, 0x5410, R136 ;  /* 0x000054108e977816 */ /* 0x000fe40000000088 */
[----:B------:R-:W-:Y:S02]  /*1d790*/  LOP3.LUT R136, R157, 0xff, RZ, 0xc0, !PT ;  /* 0x000000ff9d887812 */ /* 0x000fe400078ec0ff */
[----:B------:R-:W-:Y:S01]  /*1d7a0*/  PRMT R157, R154, 0x7632, R157 ;  /* 0x000076329a9d7816 */ /* 0x000fe2000000009d */
[----:B------:R-:W-:Y:S01]  /*1d7b0*/  MUFU.EX2 R227, R235 ;  /* 0x000000eb00e37308 */ /* 0x000fe20000000800 */
[----:B------:R-:W-:Y:S02]  /*1d7c0*/  ISETP.GE.U32.AND P1, PT, R177, R136, PT ;  /* 0x00000088b100720c */ /* 0x000fe40003f26070 */
[--C-:B------:R-:W-:Y:S02]  /*1d7d0*/  SHF.R.U32.HI R0, RZ, 0x10, R174.reuse ;  /* 0x00000010ff007819 */ /* 0x100fe400000116ae */
[----:B------:R-:W-:Y:S02]  /*1d7e0*/  LOP3.LUT R136, R174, 0xff, RZ, 0xc0, !PT ;  /* 0x000000ffae887812 */ /* 0x000fe400078ec0ff */
[----:B------:R-:W-:Y:S02]  /*1d7f0*/  SHF.R.U32.HI R174, RZ, 0x18, R174 ;  /* 0x00000018ffae7819 */ /* 0x000fe400000116ae */
[----:B------:R-:W-:Y:S04]  /*1d800*/  LOP3.LUT R0, R0, 0xff, RZ, 0xc0, !PT ;  /* 0x000000ff00007812 */ /* 0x000fe800078ec0ff */
[----:B------:R-:W-:Y:S02]  /*1d810*/  PRMT R174, R0, 0x5410, R174 ;  /* 0x0000541000ae7816 */ /* 0x000fe400000000ae */
[----:B------:R-:W-:Y:S02]  /*1d820*/  LOP3.LUT R0, R137, 0xff, RZ, 0xc0, !PT ;  /* 0x000000ff89007812 */ /* 0x000fe400078ec0ff */
[----:B-1----:R-:W-:Y:S01]  /*1d830*/  F2FP.BF16.PACK_AB R191, R232, R233 ;  /* 0x000000e9e8bf723e */ /* 0x002fe200000010ff */
[----:B---3--:R-:W-:Y:S02]  /*1d840*/  @!P6 HFMA2.BF16_V2 R226, -RZ.H0_H0, RZ.H0_H0, -R2.H0_H0 ;  /* 0x200000ffffe2e231 */ /* 0x008fe40000340902 */
[----:B----4-:R-:W-:Y:S03]  /*1d850*/  @!P5 HFMA2.BF16_V2 R244, -RZ.H0_H0, RZ.H0_H0, -R152.H0_H0 ;  /* 0x200000fffff4d231 */ /* 0x010fe60000340998 */
[----:B------:R-:W-:Y:S01]  /*1d860*/  @!P6 STL.S16 [R1+0x4c], R226 ;  /* 0x00004ce20100e387 */ /* 0x000fe20000100600 */
[----:B------:R-:W-:Y:S01]  /*1d870*/  PRMT R147, R226, 0x7610, R147 ;  /* 0x00007610e2937816 */ /* 0x000fe20000000093 */
[----:B-----5:R-:W-:Y:S02]  /*1d880*/  @!P4 HFMA2.BF16_V2 R243, -RZ.H0_H0, RZ.H0_H0, -R153.H0_H0 ;  /* 0x200000fffff3c231 */ /* 0x020fe40000340999 */
[----:B------:R1:W2:Y:S01]  /*1d890*/  LDL.S16 R182, [R1+0x40] ;  /* 0x0000400001b67983 */ /* 0x0002a20000100600 */
[----:B------:R-:W-:Y:S01]  /*1d8a0*/  PRMT R180, R244, 0x7610, R180 ;  /* 0x00007610f4b47816 */ /* 0x000fe200000000b4 */
[----:B------:R-:W-:Y:S02]  /*1d8b0*/  @!P3 HFMA2.BF16_V2 R231, -RZ.H0_H0, RZ.H0_H0, -R154.H0_H0 ;  /* 0x200000ffffe7b231 */ /* 0x000fe4000034099a */
[----:B------:R3:W-:Y:S01]  /*1d8c0*/  @!P5 STL.S16 [R1+0x48], R244 ;  /* 0x000048f40100d387 */ /* 0x0007e20000100600 */
[----:B------:R-:W-:Y:S01]  /*1d8d0*/  @!P6 PRMT R2, R147, 0x5410, RZ ;  /* 0x000054109302e816 */ /* 0x000fe200000000ff */
[----:B------:R-:W-:Y:S02]  /*1d8e0*/  @!P0 HFMA2.BF16_V2 R230, -RZ.H0_H0, RZ.H0_H0, -R157.H0_H0 ;  /* 0x200000ffffe68231 */ /* 0x000fe4000034099d */
[----:B------:R4:W-:Y:S01]  /*1d8f0*/  @!P4 STL.S16 [R1+0x44], R243 ;  /* 0x000044f30100c387 */ /* 0x0009e20000100600 */
[----:B------:R-:W-:Y:S01]  /*1d900*/  PRMT R147, R152, 0x5410, R153 ;  /* 0x0000541098937816 */ /* 0x000fe20000000099 */
[----:B------:R-:W-:Y:S02]  /*1d910*/  @!P1 HFMA2.BF16_V2 R217, -RZ.H0_H0, RZ.H0_H0, -R160.H0_H0 ;  /* 0x200000ffffd99231 */ /* 0x000fe400003409a0 */
[----:B------:R5:W-:Y:S01]  /*1d920*/  @!P3 STL.S16 [R1+0x5c], R231 ;  /* 0x00005ce70100b387 */ /* 0x000be20000100600 */
[----:B------:R-:W-:Y:S02]  /*1d930*/  @!P5 PRMT R152, R180, 0x5410, RZ ;  /* 0x00005410b498d816 */ /* 0x000fe400000000ff */
[C---:B------:R-:W-:Y:S01]  /*1d940*/  ISETP.GE.U32.AND P5, PT, R177.reuse, R181, PT ;  /* 0x000000b5b100720c */ /* 0x040fe20003fa6070 */
[----:B------:R-:W-:Y:S01]  /*1d950*/  @!P0 STL.S16 [R1+0x58], R230 ;  /* 0x000058e601008387 */ /* 0x000fe20000100600 */
[----:B------:R-:W-:Y:S02]  /*1d960*/  ISETP.GE.U32.AND P0, PT, R177, R162, PT ;  /* 0x000000a2b100720c */ /* 0x000fe40003f06070 */
[----:B------:R-:W-:Y:S01]  /*1d970*/  PRMT R179, R243, 0x7610, R179 ;  /* 0x00007610f3b37816 */ /* 0x000fe200000000b3 */
[----:B------:R1:W-:Y:S01]  /*1d980*/  @!P1 STL.S16 [R1+0x54], R217 ;  /* 0x000054d901009387 */ /* 0x0003e20000100600 */
[----:B------:R-:W-:Y:S01]  /*1d990*/  PRMT R178, R231, 0x7610, R178 ;  /* 0x00007610e7b27816 */ /* 0x000fe200000000b2 */
[----:B------:R-:W1:Y:S01]  /*1d9a0*/  MUFU.EX2 R162, R189 ;  /* 0x000000bd00a27308 */ /* 0x000e620000000800 */
[----:B------:R-:W-:Y:S01]  /*1d9b0*/  @!P4 PRMT R153, R179, 0x5410, RZ ;  /* 0x00005410b399c816 */ /* 0x000fe200000000ff */
[----:B------:R-:W-:Y:S01]  /*1d9c0*/  STG.E.U16 [R220.64], R2 ;  /* 0x00000002dc007986 */ /* 0x000fe2000c10151c */
[C---:B------:R-:W-:Y:S02]  /*1d9d0*/  ISETP.GE.U32.AND P4, PT, R177.reuse, R0, PT ;  /* 0x00000000b100720c */ /* 0x040fe40003f86070 */
[----:B------:R-:W-:Y:S01]  /*1d9e0*/  PRMT R0, R154, 0x5410, R157 ;  /* 0x000054109a007816 */ /* 0x000fe2000000009d */
[----:B------:R-:W-:Y:S01]  /*1d9f0*/  STG.E.U16 [R218.64], R152 ;  /* 0x00000098da007986 */ /* 0x000fe2000c10151c */
[----:B------:R-:W-:Y:S02]  /*1da00*/  @!P5 PRMT R154, R178, 0x5410, RZ ;  /* 0x00005410b29ad816 */ /* 0x000fe400000000ff */
[----:B---3--:R-:W-:Y:S01]  /*1da10*/  IADD3 R244, P2, R196, -0x40, RZ ;  /* 0xffffffc0c4f47810 */ /* 0x008fe20007f5e0ff */
[----:B------:R-:W-:Y:S01]  /*1da20*/  STG.E.U16 [R218.64+0x2], R153 ;  /* 0x00000299da007986 */ /* 0x000fe2000c10151c */
[----:B------:R-:W-:Y:S02]  /*1da30*/  ISETP.GE.U32.AND P6, PT, R177, R143, PT ;  /* 0x0000008fb100720c */ /* 0x000fe40003fc6070 */
[----:B----4-:R-:W-:Y:S01]  /*1da40*/  IADD3.X R243, R197, -0x1, RZ, P2, !PT ;  /* 0xffffffffc5f37810 */ /* 0x010fe200017fe4ff */
[----:B------:R-:W-:Y:S01]  /*1da50*/  STG.E.U16 [R196.64+0x10], R154 ;  /* 0x0000109ac4007986 */ /* 0x000fe2000c10151c */
[----:B------:R-:W-:Y:S01]  /*1da60*/  ISETP.GE.U32.AND P2, PT, R177, R135, PT ;  /* 0x00000087b100720c */ /* 0x000fe20003f46070 */
[----:B-----5:R-:W-:Y:S01]  /*1da70*/  MUFU.EX2 R231, R228 ;  /* 0x000000e400e77308 */ /* 0x020fe20000000800 */
[----:B------:R-:W-:Y:S02]  /*1da80*/  SHF.R.U32.HI R135, RZ, 0x8, R138 ;  /* 0x00000008ff877819 */ /* 0x000fe4000001168a */
[----:B------:R-:W-:Y:S02]  /*1da90*/  PRMT R144, R230, 0x7610, R144 ;  /* 0x00007610e6907816 */ /* 0x000fe40000000090 */
[----:B------:R-:W-:Y:S02]  /*1daa0*/  LOP3.LUT R135, R135, 0xffff, RZ, 0xc0, !PT ;  /* 0x0000ffff87877812 */ /* 0x000fe400078ec0ff */
[C---:B------:R-:W-:Y:S01]  /*1dab0*/  ISETP.GE.U32.AND P3, PT, R177.reuse, R136, PT ;  /* 0x00000088b100720c */ /* 0x040fe20003f66070 */
[----:B-1----:R-:W-:Y:S01]  /*1dac0*/  FADD.FTZ R171, R162, R171 ;  /* 0x000000aba2ab7221 */ /* 0x002fe20000010000 */
[----:B------:R-:W-:Y:S01]  /*1dad0*/  ISETP.GE.U32.AND P5, PT, R177, R135, PT ;  /* 0x00000087b100720c */ /* 0x000fe20003fa6070 */
[----:B------:R-:W1:Y:S01]  /*1dae0*/  MUFU.EX2 R228, R236 ;  /* 0x000000ec00e47308 */ /* 0x000e620000000800 */
[----:B------:R-:W-:Y:S01]  /*1daf0*/  LOP3.LUT R135, R155, 0xff, RZ, 0xc0, !PT ;  /* 0x000000ff9b877812 */ /* 0x000fe200078ec0ff */
[----:B------:R-:W-:Y:S01]  /*1db00*/  FADD.FTZ R171, R190, R171 ;  /* 0x000000abbeab7221 */ /* 0x000fe20000010000 */
[----:B------:R-:W-:Y:S02]  /*1db10*/  @!P6 PRMT R157, R144, 0x5410, RZ ;  /* 0x00005410909de816 */ /* 0x000fe400000000ff */
[----:B------:R-:W-:Y:S02]  /*1db20*/  ISETP.GE.U32.AND P6, PT, R177, R135, PT ;  /* 0x00000087b100720c */ /* 0x000fe40003fc6070 */
[----:B------:R-:W-:Y:S01]  /*1db30*/  PRMT R135, R160, 0x5410, R159 ;  /* 0x00005410a0877816 */ /* 0x000fe2000000009f */
[----:B------:R3:W-:Y:S01]  /*1db40*/  STG.E.U16 [R196.64+0x12], R157 ;  /* 0x0000129dc4007986 */ /* 0x0007e2000c10151c */
[----:B------:R-:W-:Y:S01]  /*1db50*/  PRMT R142, R217, 0x7610, R142 ;  /* 0x00007610d98e7816 */ /* 0x000fe2000000008e */
[----:B------:R-:W-:Y:S01]  /*1db60*/  IMAD.WIDE.U32 R216, R216, -0x2daee0ad, RZ ;  /* 0xd2511f53d8d87825 */ /* 0x000fe200078e00ff */
[----:B------:R-:W-:Y:S01]  /*1db70*/  F2FP.BF16.PACK_AB R162, R190, R162 ;  /* 0x000000a2bea2723e */ /* 0x000fe200000010ff */
[----:B------:R-:W4:Y:S01]  /*1db80*/  MUFU.EX2 R230, R238 ;  /* 0x000000ee00e67308 */ /* 0x000f220000000800 */
[----:B------:R-:W-:Y:S02]  /*1db90*/  @!P1 PRMT R160, R142, 0x5410, RZ ;  /* 0x000054108ea09816 */ /* 0x000fe400000000ff */
[----:B------:R-:W-:Y:S02]  /*1dba0*/  PRMT R190, R191, 0x7632, R190 ;  /* 0x00007632bfbe7816 */ /* 0x000fe400000000be */
[----:B------:R-:W-:Y:S01]  /*1dbb0*/  LOP3.LUT P1, RZ, R222, 0x20, RZ, 0xc0, !PT ;  /* 0x00000020deff7812 */ /* 0x000fe2000782c0ff */
[----:B------:R-:W-:Y:S01]  /*1dbc0*/  STG.E.U16 [R198.64+0x10], R160 ;  /* 0x000010a0c6007986 */ /* 0x000fe2000c10151c */
[----:B-1----:R-:W-:Y:S01]  /*1dbd0*/  F2FP.BF16.PACK_AB R189, R228, R234 ;  /* 0x000000eae4bd723e */ /* 0x002fe200000010ff */
[----:B------:R-:W1:Y:S03]  /*1dbe0*/  LDC.U8 R236, c[0x0][0x2d8] ;  /* 0x0000b600ffec7b82 */ /* 0x000e660000000000 */
[----:B------:R-:W-:Y:S02]  /*1dbf0*/  PRMT R188, R189, 0x7632, R188 ;  /* 0x00007632bdbc7816 */ /* 0x000fe400000000bc */
[----:B---3--:R-:W-:Y:S02]  /*1dc00*/  LOP3.LUT R157, R217, UR16, R224, 0x96, !PT ;  /* 0x00000010d99d7c12 */ /* 0x008fe4000f8e96e0 */
[----:B----4-:R-:W-:Y:S04]  /*1dc10*/  F2FP.BF16.PACK_AB R187, R230, R227 ;  /* 0x000000e3e6bb723e */ /* 0x010fe800000010ff */
[----:B------:R-:W-:Y:S01]  /*1dc20*/  PRMT R186, R187, 0x7632, R186 ;  /* 0x00007632bbba7816 */ /* 0x000fe200000000ba */
[----:B--2---:R-:W-:Y:S05]  /*1dc30*/  @!P0 HFMA2.BF16_V2 R182, -RZ.H0_H0, RZ.H0_H0, -R159.H0_H0 ;  /* 0x200000ffffb68231 */ /* 0x004fea000034099f */
[----:B------:R2:W-:Y:S01]  /*1dc40*/  @!P0 STL.S16 [R1+0x40], R182 ;  /* 0x000040b601008387 */ /* 0x0005e20000100600 */
[----:B------:R-:W-:Y:S03]  /*1dc50*/  PRMT R139, R182, 0x7610, R139 ;  /* 0x00007610b68b7816 */ /* 0x000fe6000000008b */
[----:B------:R3:W4:Y:S01]  /*1dc60*/  LDL.S16 R180, [R1+0x24] ;  /* 0x0000240001b47983 */ /* 0x0007220000100600 */
[----:B------:R-:W-:Y:S02]  /*1dc70*/  @!P0 PRMT R159, R139, 0x5410, RZ ;  /* 0x000054108b9f8816 */ /* 0x000fe400000000ff */
[----:B------:R-:W5:Y:S01]  /*1dc80*/  MUFU.EX2 R139, R192 ;  /* 0x000000c0008b7308 */ /* 0x000f620000000800 */
[----:B------:R3:W3:Y:S01]  /*1dc90*/  LDL.S16 R178, [R1+0x20] ;  /* 0x0000200001b27983 */ /* 0x0006e20000100600 */
[----:B------:R-:W-:Y:S03]  /*1dca0*/  LOP3.LUT P0, RZ, R222, 0x10, RZ, 0xc0, !PT ;  /* 0x00000010deff7812 */ /* 0x000fe6000780c0ff */
[----:B------:R1:W3:Y:S04]  /*1dcb0*/  LDL.S16 R179, [R1+0xc] ;  /* 0x00000c0001b37983 */ /* 0x0002e80000100600 */
[----:B------:R-:W-:Y:S01]  /*1dcc0*/  STG.E.U16 [R198.64+0x12], R159 ;  /* 0x0000129fc6007986 */ /* 0x000fe2000c10151c */
[----:B--2---:R-:W-:Y:S02]  /*1dcd0*/  PRMT R182, R242, 0x7054, R242 ;  /* 0x00007054f2b67816 */ /* 0x004fe400000000f2 */
[----:B------:R-:W-:Y:S03]  /*1dce0*/  MUFU.EX2 R242, R223 ;  /* 0x000000df00f27308 */ /* 0x000fe60000000800 */
[--C-:B------:R-:W-:Y:S01]  /*1dcf0*/  HSET2.LE.AND R138, R158, R182.reuse, PT ;  /* 0x000000b69e8a7233 */ /* 0x100fe20003803000 */
[----:B-----5:R-:W-:Y:S01]  /*1dd00*/  F2FP.BF16.PACK_AB R158, R175, R139 ;  /* 0x0000008baf9e723e */ /* 0x020fe200000010ff */
[----:B------:R-:W-:Y:S01]  /*1dd10*/  FADD.FTZ R170, R139, R170 ;  /* 0x000000aa8baa7221 */ /* 0x000fe20000010000 */
[--C-:B------:R-:W-:Y:S02]  /*1dd20*/  HSET2.LE.AND R139, R172, R182.reuse, PT ;  /* 0x000000b6ac8b7233 */ /* 0x100fe40003803000 */
[----:B------:R2:W5:Y:S01]  /*1dd30*/  LDL.S16 R172, [R1+0x1c] ;  /* 0x00001c0001ac7983 */ /* 0x0005620000100600 */
[--C-:B------:R-:W-:Y:S01]  /*1dd40*/  HSET2.LE.AND R136, R156, R182.reuse, PT ;  /* 0x000000b69c887233 */ /* 0x100fe20003803000 */
[----:B------:R-:W-:Y:S01]  /*1dd50*/  PRMT R163, R158, 0x7632, R163 ;  /* 0x000076329ea37816 */ /* 0x000fe200000000a3 */
[--C-:B------:R-:W-:Y:S01]  /*1dd60*/  HSET2.LE.AND R137, R145, R182.reuse, PT ;  /* 0x000000b691897233 */ /* 0x100fe20003803000 */
[----:B------:R-:W-:Y:S01]  /*1dd70*/  LOP3.LUT R138, R138, R0, RZ, 0xc0, !PT ;  /* 0x000000008a8a7212 */ /* 0x000fe200078ec0ff */
[--C-:B------:R-:W-:Y:S01]  /*1dd80*/  HSET2.LE.AND R144, R161, R182.reuse, PT ;  /* 0x000000b6a1907233 */ /* 0x100fe20003803000 */
[----:B------:R-:W-:Y:S01]  /*1dd90*/  LOP3.LUT R136, R136, R141, RZ, 0xc0, !PT ;  /* 0x0000008d88887212 */ /* 0x000fe200078ec0ff */
[--C-:B------:R-:W-:Y:S01]  /*1dda0*/  HSET2.LE.AND R145, R150, R182.reuse, PT ;  /* 0x000000b696917233 */ /* 0x100fe20003803000 */
[----:B------:R-:W-:Y:S01]  /*1ddb0*/  LOP3.LUT R137, R137, R140, RZ, 0xc0, !PT ;  /* 0x0000008c89897212 */ /* 0x000fe200078ec0ff */
[----:B------:R-:W1:Y:S01]  /*1ddc0*/  MUFU.EX2 R156, R193 ;  /* 0x000000c1009c7308 */ /* 0x000e620000000800 */
[----:B------:R-:W2:Y:S01]  /*1ddd0*/  LDSM.16.MT88.4 R140, [R201+0xa000] ;  /* 0x00a00000c98c783b */ /* 0x000ea20000004200 */
[----:B------:R-:W-:Y:S01]  /*1dde0*/  LOP3.LUT R144, R144, R146, RZ, 0xc0, !PT ;  /* 0x0000009290907212 */ /* 0x000fe200078ec0ff */
[--C-:B------:R-:W-:Y:S01]  /*1ddf0*/  HSET2.LE.AND R146, R151, R182.reuse, PT ;  /* 0x000000b697927233 */ /* 0x100fe20003803000 */
[----:B------:R-:W-:Y:S01]  /*1de00*/  LOP3.LUT R139, R139, R135, RZ, 0xc0, !PT ;  /* 0x000000878b8b7212 */ /* 0x000fe200078ec0ff */
[----:B------:R-:W-:Y:S01]  /*1de10*/  FADD.FTZ R135, R176, R148 ;  /* 0x00000094b0877221 */ /* 0x000fe20000010000 */
[----:B------:R-:W-:Y:S01]  /*1de20*/  PRMT R161, R162, 0x7632, R161 ;  /* 0x00007632a2a17816 */ /* 0x000fe200000000a1 */
[----:B------:R-:W-:Y:S01]  /*1de30*/  FADD.FTZ R170, R175, R170 ;  /* 0x000000aaafaa7221 */ /* 0x000fe20000010000 */
[----:B------:R-:W-:Y:S01]  /*1de40*/  PRMT R0, R158, 0x5410, R163 ;  /* 0x000054109e007816 */ /* 0x000fe200000000a3 */
[----:B------:R-:W2:Y:S01]  /*1de50*/  LDSM.16.MT88.4 R148, [R203+0xa000] ;  /* 0x00a00000cb94783b */ /* 0x000ea20000004200 */
[----:B------:R-:W-:Y:S01]  /*1de60*/  LOP3.LUT R145, R145, R147, RZ, 0xc0, !PT ;  /* 0x0000009391917212 */ /* 0x000fe200078ec0ff */
[----:B------:R-:W-:Y:S01]  /*1de70*/  HSET2.LE.AND R147, R174, R182, PT ;  /* 0x000000b6ae937233 */ /* 0x000fe20003803000 */
[----:B------:R-:W-:Y:S02]  /*1de80*/  LOP3.LUT R146, R146, R0, RZ, 0xc0, !PT ;  /* 0x0000000092927212 */ /* 0x000fe400078ec0ff */
[----:B------:R-:W-:Y:S04]  /*1de90*/  PRMT R0, R162, 0x5410, R161 ;  /* 0x00005410a2007816 */ /* 0x000fe800000000a1 */
[----:B------:R-:W-:Y:S02]  /*1dea0*/  LOP3.LUT R147, R147, R0, RZ, 0xc0, !PT ;  /* 0x0000000093937212 */ /* 0x000fe400078ec0ff */
[----:B------:R-:W-:Y:S04]  /*1deb0*/  LOP3.LUT R0, R155, 0xffff, RZ, 0xc0, !PT ;  /* 0x0000ffff9b007812 */ /* 0x000fe800078ec0ff */
[----:B------:R-:W-:Y:S01]  /*1dec0*/  SHF.R.U32.HI R0, RZ, 0x8, R0 ;  /* 0x00000008ff007819 */ /* 0x000fe20000011600 */
[----:B-1----:R-:W-:Y:S03]  /*1ded0*/  FADD.FTZ R135, R156, R135 ;  /* 0x000000879c877221 */ /* 0x002fe60000010000 */
[----:B------:R-:W-:Y:S01]  /*1dee0*/  LOP3.LUT R0, R0, 0xffff, RZ, 0xc0, !PT ;  /* 0x0000ffff00007812 */ /* 0x000fe200078ec0ff */
[----:B------:R-:W-:Y:S01]  /*1def0*/  FADD.FTZ R226, R164, R135 ;  /* 0x00000087a4e27221 */ /* 0x000fe20000010000 */
[-C--:B--2---:R-:W-:Y:S08]  /*1df00*/  HMMA.16816.F32.BF16 R4, R136, R140.reuse, R4 ;  /* 0x0000008c8804723c */ /* 0x084ff00000041804 */
[C---:B------:R-:W-:Y:S08]  /*1df10*/  HMMA.16816.F32.BF16 R8, R144.reuse, R140, R8 ;  /* 0x0000008c9008723c */ /* 0x040ff00000041808 */
[-C--:B------:R-:W-:Y:S08]  /*1df20*/  HMMA.16816.F32.BF16 R12, R144, R142.reuse, R12 ;  /* 0x0000008e900c723c */ /* 0x080ff0000004180c */
[C---:B------:R-:W-:Y:S08]  /*1df30*/  HMMA.16816.F32.BF16 R16, R136.reuse, R142, R16 ;  /* 0x0000008e8810723c */ /* 0x040ff00000041810 */
[-C--:B------:R-:W-:Y:S08]  /*1df40*/  HMMA.16816.F32.BF16 R20, R136, R148.reuse, R20 ;  /* 0x000000948814723c */ /* 0x080ff00000041814 */
[C---:B------:R-:W-:Y:S08]  /*1df50*/  HMMA.16816.F32.BF16 R24, R144.reuse, R148, R24 ;  /* 0x000000949018723c */ /* 0x040ff00000041818 */
[-C--:B------:R-:W-:Y:S08]  /*1df60*/  HMMA.16816.F32.BF16 R28, R144, R150.reuse, R28 ;  /* 0x00000096901c723c */ /* 0x080ff0000004181c */
[C---:B------:R-:W-:Y:S01]  /*1df70*/  HMMA.16816.F32.BF16 R32, R136.reuse, R150, R32 ;  /* 0x000000968820723c */ /* 0x040fe20000041820 */
[----:B----4-:R-:W-:Y:S03]  /*1df80*/  @!P3 HFMA2.BF16_V2 R180, -RZ.H0_H0, RZ.H0_H0, -R158.H0_H0 ;  /* 0x200000ffffb4b231 */ /* 0x010fe6000034099e */
[----:B---3--:R-:W-:Y:S02]  /*1df90*/  @!P5 HFMA2.BF16_V2 R178, -RZ.H0_H0, RZ.H0_H0, -R163.H0_H0 ;  /* 0x200000ffffb2d231 */ /* 0x008fe400003409a3 */
[----:B------:R-:W-:Y:S01]  /*1dfa0*/  @!P3 STL.S16 [R1+0x24], R180 ;  /* 0x000024b40100b387 */ /* 0x000fe20000100600 */
[----:B------:R-:W-:Y:S01]  /*1dfb0*/  PRMT R141, R180, 0x7610, R141 ;  /* 0x00007610b48d7816 */ /* 0x000fe2000000008d */
[----:B------:R-:W-:Y:S02]  /*1dfc0*/  @!P4 HFMA2.BF16_V2 R179, -RZ.H0_H0, RZ.H0_H0, -R162.H0_H0 ;  /* 0x200000ffffb3c231 */ /* 0x000fe400003409a2 */
[----:B------:R1:W-:Y:S02]  /*1dfd0*/  @!P5 STL.S16 [R1+0x20], R178 ;  /* 0x000020b20100d387 */ /* 0x0003e40000100600 */
[----:B------:R-:W-:Y:S02]  /*1dfe0*/  PRMT R140, R178, 0x7610, R140 ;  /* 0x00007610b28c7816 */ /* 0x000fe4000000008c */
[----:B------:R-:W-:Y:S01]  /*1dff0*/  @!P3 PRMT R158, R141, 0x5410, RZ ;  /* 0x000054108d9eb816 */ /* 0x000fe200000000ff */
[----:B------:R-:W-:Y:S01]  /*1e000*/  LDSM.16.MT88.4 R180, [R203+0xa800] ;  /* 0x00a80000cbb4783b */ /* 0x000fe20000004200 */
[C---:B------:R-:W-:Y:S02]  /*1e010*/  ISETP.GE.U32.AND P3, PT, R177.reuse, R0, PT ;  /* 0x00000000b100720c */ /* 0x040fe40003f66070 */
[--C-:B------:R-:W-:Y:S02]  /*1e020*/  SHF.R.U32.HI R0, RZ, 0x18, R155.reuse ;  /* 0x00000018ff007819 */ /* 0x100fe4000001169b */
[----:B------:R-:W-:Y:S02]  /*1e030*/  @!P5 PRMT R163, R140, 0x5410, RZ ;  /* 0x000054108ca3d816 */ /* 0x000fe400000000ff */
[----:B------:R-:W-:Y:S01]  /*1e040*/  ISETP.GE.U32.AND P5, PT, R177, R0, PT ;  /* 0x00000000b100720c */ /* 0x000fe20003fa6070 */
[----:B------:R-:W2:Y:S01]  /*1e050*/  LDSM.16.MT88.4 R140, [R206+0xa000] ;  /* 0x00a00000ce8c783b */ /* 0x000ea20000004200 */
[----:B------:R-:W-:Y:S02]  /*1e060*/  SHF.R.U32.HI R0, RZ, 0x10, R155 ;  /* 0x00000010ff007819 */ /* 0x000fe4000001169b */
[----:B------:R-:W-:Y:S02]  /*1e070*/  F2FP.BF16.PACK_AB R155, R164, R156 ;  /* 0x0000009ca49b723e */ /* 0x000fe400000010ff */
[----:B------:R-:W-:Y:S02]  /*1e080*/  PRMT R168, R179, 0x7610, R168 ;  /* 0x00007610b3a87816 */ /* 0x000fe400000000a8 */
[C---:B------:R-:W-:Y:S01]  /*1e090*/  PRMT R156, R155.reuse, 0x7632, R156 ;  /* 0x000076329b9c7816 */ /* 0x040fe2000000009c */
[----:B------:R3:W-:Y:S01]  /*1e0a0*/  STG.E.U16 [R220.64+0xe], R158 ;  /* 0x00000e9edc007986 */ /* 0x0007e2000c10151c */
[----:B------:R-:W-:Y:S01]  /*1e0b0*/  LOP3.LUT R0, R0, 0xff, RZ, 0xc0, !PT ;  /* 0x000000ff00007812 */ /* 0x000fe200078ec0ff */
[----:B-----5:R-:W-:Y:S01]  /*1e0c0*/  @!P2 HFMA2.BF16_V2 R172, -RZ.H0_H0, RZ.H0_H0, -R161.H0_H0 ;  /* 0x200000ffffaca231 */ /* 0x020fe200003409a1 */
[----:B------:R-:W-:Y:S01]  /*1e0d0*/  @!P4 PRMT R162, R168, 0x5410, RZ ;  /* 0x00005410a8a2c816 */ /* 0x000fe200000000ff */
[----:B------:R-:W-:Y:S01]  /*1e0e0*/  STG.E.U16 [R220.64+0x10], R163 ;  /* 0x000010a3dc007986 */ /* 0x000fe2000c10151c */
[----:B------:R-:W-:Y:S02]  /*1e0f0*/  PRMT R164, R155, 0x5410, R156 ;  /* 0x000054109ba47816 */ /* 0x000fe4000000009c */
[----:B------:R-:W-:Y:S01]  /*1e100*/  PRMT R148, R172, 0x7610, R148 ;  /* 0x00007610ac947816 */ /* 0x000fe20000000094 */
[----:B-1----:R1:W4:Y:S01]  /*1e110*/  LDL.S16 R178, [R1+0x2c] ;  /* 0x00002c0001b27983 */ /* 0x0023220000100600 */
[----:B------:R-:W-:Y:S02]  /*1e120*/  LOP3.LUT R168, R217, UR16, R224, 0x96, !PT ;  /* 0x00000010d9a87c12 */ /* 0x000fe4000f8e96e0 */
[----:B------:R-:W-:Y:S01]  /*1e130*/  @!P2 PRMT R161, R148, 0x5410, RZ ;  /* 0x0000541094a1a816 */ /* 0x000fe200000000ff */
[----:B------:R-:W-:Y:S01]  /*1e140*/  @!P4 STL.S16 [R1+0xc], R179 ;  /* 0x00000cb30100c387 */ /* 0x000fe20000100600 */
[C---:B------:R-:W-:Y:S01]  /*1e150*/  ISETP.GE.U32.AND P4, PT, R177.reuse, R0, PT ;  /* 0x00000000b100720c */ /* 0x040fe20003f86070 */
[----:B------:R-:W-:Y:S01]  /*1e160*/  MUFU.EX2 R224, R239 ;  /* 0x000000ef00e07308 */ /* 0x000fe20000000800 */
[C---:B------:R-:W-:Y:S01]  /*1e170*/  LOP3.LUT R0, R168.reuse, 0xff, RZ, 0xc0, !PT ;  /* 0x000000ffa8007812 */ /* 0x040fe200078ec0ff */
[----:B------:R1:W5:Y:S04]  /*1e180*/  LDL.S16 R173, [R1+0x18] ;  /* 0x0000180001ad7983 */ /* 0x0003680000100600 */
[----:B------:R1:W-:Y:S01]  /*1e190*/  @!P2 STL.S16 [R1+0x1c], R172 ;  /* 0x00001cac0100a387 */ /* 0x0003e20000100600 */
[----:B------:R-:W-:Y:S02]  /*1e1a0*/  ISETP.GE.U32.AND P2, PT, R177, R0, PT ;  /* 0x00000000b100720c */ /* 0x000fe40003f46070 */
[----:B------:R-:W-:Y:S01]  /*1e1b0*/  LOP3.LUT R0, R168, 0xffff, RZ, 0xc0, !PT ;  /* 0x0000ffffa8007812 */ /* 0x000fe200078ec0ff */
[----:B------:R4:W5:Y:S03]  /*1e1c0*/  LDL.S16 R176, [R1+0x14] ;  /* 0x0000140001b07983 */ /* 0x0009660000100600 */
[----:B------:R-:W-:Y:S01]  /*1e1d0*/  SHF.R.U32.HI R0, RZ, 0x8, R0 ;  /* 0x00000008ff007819 */ /* 0x000fe20000011600 */
[----:B------:R-:W1:Y:S01]  /*1e1e0*/  LDSM.16.MT88.4 R148, [R205+0xa000] ;  /* 0x00a00000cd94783b */ /* 0x000e620000004200 */
[----:B---3--:R-:W-:Y:S02]  /*1e1f0*/  LOP3.LUT R158, R169, 0xffff, RZ, 0xc0, !PT ;  /* 0x0000ffffa99e7812 */ /* 0x008fe400078ec0ff */
[----:B------:R-:W-:Y:S01]  /*1e200*/  LOP3.LUT R0, R0, 0xffff, RZ, 0xc0, !PT ;  /* 0x0000ffff00007812 */ /* 0x000fe200078ec0ff */
[-C--:B--2---:R-:W-:Y:S04]  /*1e210*/  HMMA.16816.F32.BF16 R36, R136, R140.reuse, R36 ;  /* 0x0000008c8824723c */ /* 0x084fe80000041824 */
[----:B------:R-:W-:Y:S04]  /*1e220*/  STG.E.U16 [R218.64+0x10], R162 ;  /* 0x000010a2da007986 */ /* 0x000fe8000c10151c */
[C---:B------:R-:W-:Y:S01]  /*1e230*/  HMMA.16816.F32.BF16 R40, R144.reuse, R140, R40 ;  /* 0x0000008c9028723c */ /* 0x040fe20000041828 */
[----:B------:R-:W-:Y:S01]  /*1e240*/  STG.E.U16 [R218.64+0x12], R161 ;  /* 0x000012a1da007986 */ /* 0x000fe2000c10151c */
[----:B-1----:R-:W1:Y:S06]  /*1e250*/  MUFU.EX2 R172, R195 ;  /* 0x000000c300ac7308 */ /* 0x002e6c0000000800 */
[-C--:B------:R-:W-:Y:S08]  /*1e260*/  HMMA.16816.F32.BF16 R44, R144, R142.reuse, R44 ;  /* 0x0000008e902c723c */ /* 0x080ff0000004182c */
[C---:B------:R-:W-:Y:S08]  /*1e270*/  HMMA.16816.F32.BF16 R48, R136.reuse, R142, R48 ;  /* 0x0000008e8830723c */ /* 0x040ff00000041830 */
[-C--:B------:R-:W-:Y:S01]  /*1e280*/  HMMA.16816.F32.BF16 R52, R136, R148.reuse, R52 ;  /* 0x000000948834723c */ /* 0x080fe20000041834 */
[----:B-1----:R-:W-:Y:S03]  /*1e290*/  F2FP.BF16.PACK_AB R2, R242, R172 ;  /* 0x000000acf202723e */ /* 0x002fe600000010ff */
[----:B------:R-:W-:Y:S01]  /*1e2a0*/  FADD.FTZ R195, R194, R171 ;  /* 0x000000abc2c37221 */ /* 0x000fe20000010000 */
[----:B------:R-:W-:Y:S02]  /*1e2b0*/  F2FP.BF16.PACK_AB R194, R229, R194 ;  /* 0x000000c2e5c2723e */ /* 0x000fe400000010ff */
[----:B------:R-:W-:Y:S02]  /*1e2c0*/  PRMT R135, R2, 0x7632, R135 ;  /* 0x0000763202877816 */ /* 0x000fe40000000087 */
[----:B------:R-:W-:Y:S01]  /*1e2d0*/  PRMT R192, R194, 0x7632, R192 ;  /* 0x00007632c2c07816 */ /* 0x000fe200000000c0 */
[C---:B------:R-:W-:Y:S02]  /*1e2e0*/  HMMA.16816.F32.BF16 R56, R144.reuse, R148, R56 ;  /* 0x000000949038723c */ /* 0x040fe40000041838 */
[----:B------:R-:W-:Y:S06]  /*1e2f0*/  @!P5 HFMA2.BF16_V2 R252, -RZ.H0_H0, RZ.H0_H0, -R135.H0_H0 ;  /* 0x200000fffffcd231 */ /* 0x000fec0000340987 */
[-C--:B------:R-:W-:Y:S08]  /*1e300*/  HMMA.16816.F32.BF16 R60, R144, R150.reuse, R60 ;  /* 0x00000096903c723c */ /* 0x080ff0000004183c */
[C---:B------:R-:W-:Y:S01]  /*1e310*/  HMMA.16816.F32.BF16 R64, R136.reuse, R150, R64 ;  /* 0x000000968840723c */ /* 0x040fe20000041840 */
[----:B----4-:R-:W-:Y:S05]  /*1e320*/  @!P6 HFMA2.BF16_V2 R178, -RZ.H0_H0, RZ.H0_H0, -R155.H0_H0 ;  /* 0x200000ffffb2e231 */ /* 0x010fea000034099b */
[----:B------:R-:W-:Y:S01]  /*1e330*/  @!P6 STL.S16 [R1+0x2c], R178 ;  /* 0x00002cb20100e387 */ /* 0x000fe20000100600 */
[----:B------:R-:W-:Y:S01]  /*1e340*/  PRMT R140, R178, 0x7610, R140 ;  /* 0x00007610b28c7816 */ /* 0x000fe2000000008c */
[----:B-----5:R-:W-:Y:S02]  /*1e350*/  @!P3 HFMA2.BF16_V2 R173, -RZ.H0_H0, RZ.H0_H0, -R156.H0_H0 ;  /* 0x200000ffffadb231 */ /* 0x020fe4000034099c */
[----:B------:R1:W2:Y:S02]  /*1e360*/  LDL.S16 R175, [R1+0x8] ;  /* 0x0000080001af7983 */ /* 0x0002a40000100600 */
[----:B------:R-:W-:Y:S02]  /*1e370*/  @!P6 PRMT R155, R140, 0x5410, RZ ;  /* 0x000054108c9be816 */ /* 0x000fe400000000ff */
[----:B------:R-:W-:Y:S01]  /*1e380*/  ISETP.GE.U32.AND P6, PT, R177, R0, PT ;  /* 0x00000000b100720c */ /* 0x000fe20003fc6070 */
[----:B------:R3:W-:Y:S01]  /*1e390*/  @!P3 STL.S16 [R1+0x18], R173 ;  /* 0x000018ad0100b387 */ /* 0x0007e20000100600 */
[----:B------:R-:W-:Y:S01]  /*1e3a0*/  PRMT R174, R173, 0x7610, R174 ;  /* 0x00007610adae7816 */ /* 0x000fe200000000ae */
[----:B------:R-:W-:Y:S01]  /*1e3b0*/  @!P4 HFMA2.BF16_V2 R176, -RZ.H0_H0, RZ.H0_H0, -R2.H0_H0 ;  /* 0x200000ffffb0c231 */ /* 0x000fe20000340902 */
[----:B------:R-:W-:Y:S01]  /*1e3c0*/  SHF.R.U32.HI R0, RZ, 0x18, R168 ;  /* 0x00000018ff007819 */ /* 0x000fe200000116a8 */
[----:B------:R-:W4:Y:S01]  /*1e3d0*/  LDSM.16.MT88.4 R140, [R201+0xb000] ;  /* 0x00b00000c98c783b */ /* 0x000f220000004200 */
[----:B------:R-:W-:Y:S02]  /*1e3e0*/  @!P3 PRMT R156, R174, 0x5410, RZ ;  /* 0x00005410ae9cb816 */ /* 0x000fe400000000ff */
[C---:B------:R-:W-:Y:S02]  /*1e3f0*/  ISETP.GE.U32.AND P3, PT, R177.reuse, R0, PT ;  /* 0x00000000b100720c */ /* 0x040fe40003f66070 */
[----:B------:R-:W-:Y:S02]  /*1e400*/  PRMT R148, R176, 0x7610, R148 ;  /* 0x00007610b0947816 */ /* 0x000fe40000000094 */
[----:B------:R-:W-:Y:S01]  /*1e410*/  LOP3.LUT R0, R166, 0xff, RZ, 0xc0, !PT ;  /* 0x000000ffa6007812 */ /* 0x000fe200078ec0ff */
[----:B------:R1:W5:Y:S01]  /*1e420*/  LDL.S16 R174, [R1+0x4] ;  /* 0x0000040001ae7983 */ /* 0x0003620000100600 */
[----:B------:R-:W-:Y:S03]  /*1e430*/  SHF.R.U32.HI R168, RZ, 0x10, R168 ;  /* 0x00000010ffa87819 */ /* 0x000fe600000116a8 */
[----:B------:R-:W-:Y:S01]  /*1e440*/  @!P4 STL.S16 [R1+0x14], R176 ;  /* 0x000014b00100c387 */ /* 0x000fe20000100600 */
[----:B------:R-:W-:Y:S03]  /*1e450*/  LOP3.LUT R168, R168, 0xff, RZ, 0xc0, !PT ;  /* 0x000000ffa8a87812 */ /* 0x000fe600078ec0ff */
[----:B------:R-:W-:Y:S01]  /*1e460*/  STG.E.U16 [R196.64+0x20], R155 ;  /* 0x0000209bc4007986 */ /* 0x000fe2000c10151c */
[----:B---3--:R3:W1:Y:S03]  /*1e470*/  MUFU.EX2 R173, R225 ;  /* 0x000000e100ad7308 */ /* 0x0086660000000800 */
[----:B------:R-:W-:Y:S01]  /*1e480*/  STG.E.U16 [R196.64+0x22], R156 ;  /* 0x0000229cc4007986 */ /* 0x000fe2000c10151c */
[-C--:B----4-:R-:W-:Y:S01]  /*1e490*/  HMMA.16816.F32.BF16 R68, R136, R140.reuse, R68 ;  /* 0x0000008c8844723c */ /* 0x090fe20000041844 */
[----:B---3--:R-:W-:Y:S01]  /*1e4a0*/  FADD.FTZ R225, R172, R165 ;  /* 0x000000a5ace17221 */ /* 0x008fe20000010000 */
[----:B------:R-:W-:Y:S01]  /*1e4b0*/  PRMT R165, R2, 0x5410, R135 ;  /* 0x0000541002a57816 */ /* 0x000fe20000000087 */
[----:B------:R3:W4:Y:S01]  /*1e4c0*/  LDL.S16 R172, [R1] ;  /* 0x0000000001ac7983 */ /* 0x0007220000100600 */
[----:B------:R-:W-:Y:S04]  /*1e4d0*/  @!P4 PRMT R2, R148, 0x5410, RZ ;  /* 0x000054109402c816 */ /* 0x000fe800000000ff */
[C---:B------:R-:W-:Y:S01]  /*1e4e0*/  HMMA.16816.F32.BF16 R72, R144.reuse, R140, R72 ;  /* 0x0000008c9048723c */ /* 0x040fe20000041848 */
[----:B------:R-:W-:Y:S01]  /*1e4f0*/  ISETP.GE.U32.AND P4, PT, R177, R0, PT ;  /* 0x00000000b100720c */ /* 0x000fe20003f86070 */
[----:B------:R-:W3:Y:S02]  /*1e500*/  LDSM.16.MT88.4 R148, [R203+0xb000] ;  /* 0x00b00000cb94783b */ /* 0x000ee40000004200 */
[----:B-1----:R-:W-:Y:S01]  /*1e510*/  F2FP.BF16.PACK_AB R0, R231, R173 ;  /* 0x000000ade700723e */ /* 0x002fe200000010ff */
[----:B------:R-:W-:Y:S01]  /*1e520*/  FADD.FTZ R223, R173, R170 ;  /* 0x000000aaaddf7221 */ /* 0x000fe20000010000 */
[----:B------:R-:W-:Y:S02]  /*1e530*/  @!P5 PRMT R135, R252, 0x5410, RZ ;  /* 0x00005410fc87d816 */ /* 0x000fe400000000ff */
[-C--:B------:R-:W-:Y:S01]  /*1e540*/  HMMA.16816.F32.BF16 R76, R144, R142.reuse, R76 ;  /* 0x0000008e904c723c */ /* 0x080fe2000004184c */
[C---:B------:R-:W-:Y:S01]  /*1e550*/  PRMT R193, R0.reuse, 0x7632, R193 ;  /* 0x0000763200c17816 */ /* 0x040fe200000000c1 */
[----:B------:R1:W-:Y:S01]  /*1e560*/  STG.E.U16 [R198.64+0x20], R2 ;  /* 0x00002002c6007986 */ /* 0x0003e2000c10151c */
[----:B------:R-:W-:Y:S02]  /*1e570*/  ISETP.GE.U32.AND P5, PT, R177, R168, PT ;  /* 0x000000a8b100720c */ /* 0x000fe40003fa6070 */
[----:B------:R-:W-:Y:S01]  /*1e580*/  PRMT R154, R0, 0x5410, R193 ;  /* 0x00005410009a7816 */ /* 0x000fe200000000c1 */
[----:B------:R3:W-:Y:S01]  /*1e590*/  STG.E.U16 [R198.64+0x22], R135 ;  /* 0x00002287c6007986 */ /* 0x0007e2000c10151c */
[----:B------:R-:W-:Y:S01]  /*1e5a0*/  LOP3.LUT R140, R166, 0xffff, RZ, 0xc0, !PT ;  /* 0x0000ffffa68c7812 */ /* 0x000fe200078ec0ff */
[C---:B------:R-:W-:Y:S01]  /*1e5b0*/  HMMA.16816.F32.BF16 R80, R136.reuse, R142, R80 ;  /* 0x0000008e8850723c */ /* 0x040fe20000041850 */
[----:B------:R-:W-:Y:S03]  /*1e5c0*/  SHF.R.U32.HI R141, RZ, 0x10, R166 ;  /* 0x00000010ff8d7819 */ /* 0x000fe600000116a6 */
[----:B------:R-:W-:Y:S02]  /*1e5d0*/  SHF.R.U32.HI R140, RZ, 0x8, R140 ;  /* 0x00000008ff8c7819 */ /* 0x000fe4000001168c */
[----:B------:R-:W-:Y:S02]  /*1e5e0*/  SHF.R.U32.HI R168, RZ, 0x10, R166 ;  /* 0x00000010ffa87819 */ /* 0x000fe400000116a6 */
[----:B------:R-:W-:Y:S01]  /*1e5f0*/  LOP3.LUT R140, R140, 0xffff, RZ, 0xc0, !PT ;  /* 0x0000ffff8c8c7812 */ /* 0x000fe200078ec0ff */
[----:B------:R-:W-:Y:S03]  /*1e600*/  @!P5 HFMA2.BF16_V2 R251, -RZ.H0_H0, RZ.H0_H0, -R194.H0_H0 ;  /* 0x200000fffffbd231 */ /* 0x000fe600003409c2 */
[----:B-1----:R-:W-:Y:S01]  /*1e610*/  PRMT R2, R189, 0x5410, R188 ;  /* 0x00005410bd027816 */ /* 0x002fe200000000bc */
[----:B---3--:R-:W-:Y:S01]  /*1e620*/  IMAD.MOV.U32 R135, RZ, RZ, R134 ;  /* 0x000000ffff877224 */ /* 0x008fe200078e0086 */
[-C--:B------:R-:W-:Y:S08]  /*1e630*/  HMMA.16816.F32.BF16 R84, R136, R148.reuse, R84 ;  /* 0x000000948854723c */ /* 0x080ff00000041854 */
[C---:B------:R-:W-:Y:S07]  /*1e640*/  HMMA.16816.F32.BF16 R88, R144.reuse, R148, R88 ;  /* 0x000000949058723c */ /* 0x040fee0000041858 */
[----:B------:R-:W-:Y:S01]  /*1e650*/  LOP3.LUT R149, R216, 0xff, RZ, 0xc0, !PT ;  /* 0x000000ffd8957812 */ /* 0x000fe200078ec0ff */
[-C--:B------:R-:W-:Y:S08]  /*1e660*/  HMMA.16816.F32.BF16 R92, R144, R150.reuse, R92 ;  /* 0x00000096905c723c */ /* 0x080ff0000004185c */
[C---:B------:R-:W-:Y:S01]  /*1e670*/  HMMA.16816.F32.BF16 R96, R136.reuse, R150, R96 ;  /* 0x000000968860723c */ /* 0x040fe20000041860 */
[----:B--2---:R-:W-:Y:S05]  /*1e680*/  @!P2 HFMA2.BF16_V2 R175, -RZ.H0_H0, RZ.H0_H0, -R0.H0_H0 ;  /* 0x200000ffffafa231 */ /* 0x004fea0000340900 */
[----:B------:R-:W-:Y:S01]  /*1e690*/  @!P2 STL.S16 [R1+0x8], R175 ;  /* 0x000008af0100a387 */ /* 0x000fe20000100600 */
[----:B------:R-:W-:Y:S05]  /*1e6a0*/  PRMT R153, R175, 0x7610, R153 ;  /* 0x00007610af997816 */ /* 0x000fea0000000099 */
[----:B------:R-:W-:Y:S02]  /*1e6b0*/  @!P2 PRMT R0, R153, 0x5410, RZ ;  /* 0x000054109900a816 */ /* 0x000fe400000000ff */
[----:B------:R-:W-:Y:S02]  /*1e6c0*/  PRMT R153, R194, 0x5410, R192 ;  /* 0x00005410c2997816 */ /* 0x000fe400000000c0 */
[----:B------:R-:W-:Y:S01]  /*1e6d0*/  ISETP.GE.U32.AND P2, PT, R177, R140, PT ;  /* 0x0000008cb100720c */ /* 0x000fe20003f46070 */
[----:B------:R-:W-:Y:S01]  /*1e6e0*/  STG.E.U16 [R220.64+0x1e], R0 ;  /* 0x00001e00dc007986 */ /* 0x000fe2000c10151c */
[----:B------:R-:W-:Y:S01]  /*1e6f0*/  LOP3.LUT R140, R141, 0xff, RZ, 0xc0, !PT ;  /* 0x000000ff8d8c7812 */ /* 0x000fe200078ec0ff */
[----:B-----5:R-:W-:Y:S01]  /*1e700*/  @!P6 HFMA2.BF16_V2 R174, -RZ.H0_H0, RZ.H0_H0, -R193.H0_H0 ;  /* 0x200000ffffaee231 */ /* 0x020fe200003409c1 */
[----:B------:R-:W-:Y:S04]  /*1e710*/  @!P5 PRMT R194, R251, 0x5410, RZ ;  /* 0x00005410fbc2d816 */ /* 0x000fe800000000ff */
[----:B------:R-:W-:Y:S01]  /*1e720*/  @!P6 STL.S16 [R1+0x4], R174 ;  /* 0x000004ae0100e387 */ /* 0x000fe20000100600 */
[----:B------:R-:W-:Y:S03]  /*1e730*/  PRMT R152, R174, 0x7610, R152 ;  /* 0x00007610ae987816 */ /* 0x000fe60000000098 */
[----:B------:R1:W2:Y:S01]  /*1e740*/  LDL.S16 R171, [R1+0x10] ;  /* 0x0000100001ab7983 */ /* 0x0002a20000100600 */
[----:B------:R-:W-:Y:S02]  /*1e750*/  @!P6 PRMT R193, R152, 0x5410, RZ ;  /* 0x0000541098c1e816 */ /* 0x000fe400000000ff */
[C---:B------:R-:W-:Y:S02]  /*1e760*/  ISETP.GE.U32.AND P6, PT, R177.reuse, R140, PT ;  /* 0x0000008cb100720c */ /* 0x040fe40003fc6070 */
[----:B------:R-:W-:Y:S01]  /*1e770*/  SHF.R.U32.HI R140, RZ, 0x18, R166 ;  /* 0x00000018ff8c7819 */ /* 0x000fe200000116a6 */
[----:B------:R-:W-:Y:S01]  /*1e780*/  STG.E.U16 [R220.64+0x20], R193 ;  /* 0x000020c1dc007986 */ /* 0x000fe2000c10151c */
[C---:B------:R-:W-:Y:S02]  /*1e790*/  LOP3.LUT R152, R166.reuse, 0xffff, RZ, 0xc0, !PT ;  /* 0x0000ffffa6987812 */ /* 0x040fe400078ec0ff */
[----:B------:R-:W-:Y:S01]  /*1e7a0*/  ISETP.GE.U32.AND P5, PT, R177, R140, PT ;  /* 0x0000008cb100720c */ /* 0x000fe20003fa6070 */
[----:B------:R-:W-:Y:S01]  /*1e7b0*/  STG.E.U16 [R218.64+0x20], R194 ;  /* 0x000020c2da007986 */ /* 0x000fe2000c10151c */
[----:B------:R-:W-:Y:S02]  /*1e7c0*/  LOP3.LUT R167, R166, 0xff, RZ, 0xc0, !PT ;  /* 0x000000ffa6a77812 */ /* 0x000fe400078ec0ff */
[----:B------:R-:W-:Y:S01]  /*1e7d0*/  SHF.R.U32.HI R148, RZ, 0x8, R152 ;  /* 0x00000008ff947819 */ /* 0x000fe20000011698 */
[----:B------:R-:W3:Y:S01]  /*1e7e0*/  LDSM.16.MT88.4 R140, [R206+0xb000] ;  /* 0x00b00000ce8c783b */ /* 0x000ee20000004200 */
[----:B------:R-:W-:Y:S01]  /*1e7f0*/  SHF.R.U32.HI R166, RZ, 0x18, R166 ;  /* 0x00000018ffa67819 */ /* 0x000fe200000116a6 */
[----:B------:R-:W-:Y:S01]  /*1e800*/  @!P6 HFMA2.BF16_V2 R250, -RZ.H0_H0, RZ.H0_H0, -R189.H0_H0 ;  /* 0x200000fffffae231 */ /* 0x000fe200003409bd */
[----:B------:R-:W-:Y:S02]  /*1e810*/  PRMT R167, R167, 0x5410, R148 ;  /* 0x00005410a7a77816 */ /* 0x000fe40000000094 */
[----:B------:R-:W-:Y:S02]  /*1e820*/  LOP3.LUT R148, R216, 0xffff, RZ, 0xc0, !PT ;  /* 0x0000ffffd8947812 */ /* 0x000fe400078ec0ff */
[----:B------:R-:W-:Y:S01]  /*1e830*/  @!P6 PRMT R189, R250, 0x5410, RZ ;  /* 0x00005410fabde816 */ /* 0x000fe200000000ff */
[----:B------:R-:W-:Y:S01]  /*1e840*/  @!P5 HFMA2.BF16_V2 R249, -RZ.H0_H0, RZ.H0_H0, -R188.H0_H0 ;  /* 0x200000fffff9d231 */ /* 0x000fe200003409bc */
[----:B------:R-:W-:Y:S02]  /*1e850*/  SHF.R.U32.HI R148, RZ, 0x8, R148 ;  /* 0x00000008ff947819 */ /* 0x000fe40000011694 */
[----:B------:R-:W-:Y:S02]  /*1e860*/  LOP3.LUT R152, R216, 0xff, RZ, 0xc0, !PT ;  /* 0x000000ffd8987812 */ /* 0x000fe400078ec0ff */
[----:B------:R-:W-:Y:S01]  /*1e870*/  @!P5 PRMT R188, R249, 0x5410, RZ ;  /* 0x00005410f9bcd816 */ /* 0x000fe200000000ff */
[----:B----4-:R-:W-:Y:S01]  /*1e880*/  @!P3 HFMA2.BF16_V2 R172, -RZ.H0_H0, RZ.H0_H0, -R192.H0_H0 ;  /* 0x200000ffffacb231 */ /* 0x010fe200003409c0 */
[----:B------:R-:W-:Y:S02]  /*1e890*/  PRMT R178, R152, 0x5410, R148 ;  /* 0x0000541098b27816 */ /* 0x000fe40000000094 */
[----:B------:R-:W-:Y:S02]  /*1e8a0*/  SHF.R.U32.HI R148, RZ, 0x10, R216 ;  /* 0x00000010ff947819 */ /* 0x000fe400000116d8 */
[----:B------:R-:W-:Y:S01]  /*1e8b0*/  PRMT R170, R172, 0x7610, R170 ;  /* 0x00007610acaa7816 */ /* 0x000fe200000000aa */
[----:B------:R-:W-:Y:S01]  /*1e8c0*/  @!P3 STL.S16 [R1], R172 ;  /* 0x000000ac0100b387 */ /* 0x000fe20000100600 */
[----:B------:R-:W-:Y:S02]  /*1e8d0*/  LOP3.LUT R148, R148, 0xff, RZ, 0xc0, !PT ;  /* 0x000000ff94947812 */ /* 0x000fe400078ec0ff */
[----:B------:R-:W-:Y:S02]  /*1e8e0*/  @!P3 PRMT R192, R170, 0x5410, RZ ;  /* 0x00005410aac0b816 */ /* 0x000fe400000000ff */
[----:B------:R1:W4:Y:S01]  /*1e8f0*/  LDL.S16 R170, [R1+0x28] ;  /* 0x0000280001aa7983 */ /* 0x0003220000100600 */
[----:B------:R-:W-:Y:S02]  /*1e900*/  ISETP.GE.U32.AND P3, PT, R177, R149, PT ;  /* 0x00000095b100720c */ /* 0x000fe40003f66070 */
[----:B------:R-:W-:Y:S01]  /*1e910*/  LOP3.LUT R149, R168, 0xff, RZ, 0xc0, !PT ;  /* 0x000000ffa8957812 */ /* 0x000fe200078ec0ff */
[----:B------:R-:W-:Y:S01]  /*1e920*/  STG.E.U16 [R218.64+0x22], R192 ;  /* 0x000022c0da007986 */ /* 0x000fe2000c10151c */
[----:B------:R-:W-:Y:S02]  /*1e930*/  LOP3.LUT R152, R216, 0xffff, RZ, 0xc0, !PT ;  /* 0x0000ffffd8987812 */ /* 0x000fe400078ec0ff */
[----:B------:R-:W-:Y:S01]  /*1e940*/  PRMT R166, R149, 0x5410, R166 ;  /* 0x0000541095a67816 */ /* 0x000fe200000000a6 */
[----:B------:R-:W5:Y:S01]  /*1e950*/  MUFU.EX2 R217, R237 ;  /* 0x000000ed00d97308 */ /* 0x000f620000000800 */
[----:B------:R-:W-:Y:S02]  /*1e960*/  SHF.R.U32.HI R149, RZ, 0x18, R216 ;  /* 0x00000018ff957819 */ /* 0x000fe400000116d8 */
[----:B------:R-:W-:Y:S02]  /*1e970*/  SHF.R.U32.HI R152, RZ, 0x8, R152 ;  /* 0x00000008ff987819 */ /* 0x000fe40000011698 */
[----:B------:R-:W-:Y:S01]  /*1e980*/  PRMT R179, R148, 0x5410, R149 ;  /* 0x0000541094b37816 */ /* 0x000fe20000000095 */
[-C--:B---3--:R-:W-:Y:S01]  /*1e990*/  HMMA.16816.F32.BF16 R100, R136, R140.reuse, R100 ;  /* 0x0000008c8864723c */ /* 0x088fe20000041864 */
[----:B------:R-:W3:Y:S01]  /*1e9a0*/  LDSM.16.MT88.4 R148, [R205+0xb000] ;  /* 0x00b00000cd94783b */ /* 0x000ee20000004200 */
[----:B------:R-:W-:Y:S06]  /*1e9b0*/  @!P3 HFMA2.BF16_V2 R248, -RZ.H0_H0, RZ.H0_H0, -R187.H0_H0 ;  /* 0x200000fffff8b231 */ /* 0x000fec00003409bb */
[C---:B------:R-:W-:Y:S07]  /*1e9c0*/  HMMA.16816.F32.BF16 R104, R144.reuse, R140, R104 ;  /* 0x0000008c9068723c */ /* 0x040fee0000041868 */
[----:B------:R-:W-:Y:S01]  /*1e9d0*/  LOP3.LUT R140, R152, 0xffff, RZ, 0xc0, !PT ;  /* 0x0000ffff988c7812 */ /* 0x000fe200078ec0ff */
[-C--:B------:R-:W-:Y:S01]  /*1e9e0*/  HMMA.16816.F32.BF16 R108, R144, R142.reuse, R108 ;  /* 0x0000008e906c723c */ /* 0x080fe2000004186c */
[----:B------:R-:W-:Y:S03]  /*1e9f0*/  PRMT R152, R191, 0x5410, R190 ;  /* 0x00005410bf987816 */ /* 0x000fe600000000be */
[----:B-----5:R-:W-:Y:S04]  /*1ea00*/  F2FP.BF16.PACK_AB R185, R224, R217 ;  /* 0x000000d9e0b9723e */ /* 0x020fe800000010ff */
[C---:B------:R-:W-:Y:S01]  /*1ea10*/  HMMA.16816.F32.BF16 R112, R136.reuse, R142, R112 ;  /* 0x0000008e8870723c */ /* 0x040fe20000041870 */
[C---:B------:R-:W-:Y:S04]  /*1ea20*/  PRMT R184, R185.reuse, 0x7632, R184 ;  /* 0x00007632b9b87816 */ /* 0x040fe800000000b8 */
[----:B------:R-:W-:Y:S02]  /*1ea30*/  PRMT R0, R185, 0x5410, R184 ;  /* 0x00005410b9007816 */ /* 0x000fe400000000b8 */
[----:B------:R-:W-:Y:S01]  /*1ea40*/  SHF.R.U32.HI R142, RZ, 0x8, R158 ;  /* 0x00000008ff8e7819 */ /* 0x000fe2000001169e */
[-C--:B---3--:R-:W-:Y:S08]  /*1ea50*/  HMMA.16816.F32.BF16 R116, R136, R148.reuse, R116 ;  /* 0x000000948874723c */ /* 0x088ff00000041874 */
[C---:B------:R-:W-:Y:S08]  /*1ea60*/  HMMA.16816.F32.BF16 R120, R144.reuse, R148, R120 ;  /* 0x000000949078723c */ /* 0x040ff00000041878 */
[-C--:B------:R-:W-:Y:S08]  /*1ea70*/  HMMA.16816.F32.BF16 R124, R144, R150.reuse, R124 ;  /* 0x00000096907c723c */ /* 0x080ff0000004187c */
[----:B------:R-:W-:Y:S01]  /*1ea80*/  HMMA.16816.F32.BF16 R128, R136, R150, R128 ;  /* 0x000000968880723c */ /* 0x000fe20000041880 */
[----:B------:R-:W-:Y:S03]  /*1ea90*/  LDSM.16.MT88.4 R136, [R206+0xa800] ;  /* 0x00a80000ce88783b */ /* 0x000fe60000004200 */
[----:B--2---:R-:W-:Y:S05]  /*1eaa0*/  @!P4 HFMA2.BF16_V2 R171, -RZ.H0_H0, RZ.H0_H0, -R191.H0_H0 ;  /* 0x200000ffffabc231 */ /* 0x004fea00003409bf */
[----:B------:R-:W-:Y:S03]  /*1eab0*/  @!P4 STL.S16 [R1+0x10], R171 ;  /* 0x000010ab0100c387 */ /* 0x000fe60000100600 */
[----:B------:R-:W-:Y:S04]  /*1eac0*/  PRMT R159, R171, 0x7610, R159 ;  /* 0x00007610ab9f7816 */ /* 0x000fe8000000009f */
[----:B------:R-:W-:Y:S02]  /*1ead0*/  @!P4 PRMT R191, R159, 0x5410, RZ ;  /* 0x000054109fbfc816 */ /* 0x000fe400000000ff */
[----:B------:R-:W-:Y:S02]  /*1eae0*/  ISETP.GE.U32.AND P4, PT, R236, R140, PT ;  /* 0x0000008cec00720c */ /* 0x000fe40003f86070 */
[--C-:B------:R-:W-:Y:S01]  /*1eaf0*/  SHF.R.U32.HI R140, RZ, 0x10, R216.reuse ;  /* 0x00000010ff8c7819 */ /* 0x100fe200000116d8 */
[----:B------:R-:W-:Y:S01]  /*1eb00*/  STG.E.U16 [R196.64+0x30], R191 ;  /* 0x000030bfc4007986 */ /* 0x000fe2000c10151c */
[----:B------:R-:W-:Y:S02]  /*1eb10*/  SHF.R.U32.HI R216, RZ, 0x18, R216 ;  /* 0x00000018ffd87819 */ /* 0x000fe400000116d8 */
[----:B------:R-:W-:Y:S02]  /*1eb20*/  LOP3.LUT R140, R140, 0xff, RZ, 0xc0, !PT ;  /* 0x000000ff8c8c7812 */ /* 0x000fe400078ec0ff */
[----:B------:R-:W-:Y:S05]  /*1eb30*/  ISETP.GE.U32.AND P6, PT, R236, R216, PT ;  /* 0x000000d8ec00720c */ /* 0x000fea0003fc6070 */
[----:B------:R-:W-:Y:S08]  /*1eb40*/  @!P4 HFMA2.BF16_V2 R247, -RZ.H0_H0, RZ.H0_H0, -R186.H0_H0 ;  /* 0x200000fffff7c231 */ /* 0x000ff000003409ba */
[----:B------:R-:W-:Y:S05]  /*1eb50*/  @!P6 HFMA2.BF16_V2 R245, -RZ.H0_H0, RZ.H0_H0, -R184.H0_H0 ;  /* 0x200000fffff5e231 */ /* 0x000fea00003409b8 */
[----:B------:R-:W-:Y:S01]  /*1eb60*/  @!P6 PRMT R184, R245, 0x5410, RZ ;  /* 0x00005410f5b8e816 */ /* 0x000fe200000000ff */
[----:B----4-:R-:W-:Y:S05]  /*1eb70*/  @!P2 HFMA2.BF16_V2 R170, -RZ.H0_H0, RZ.H0_H0, -R190.H0_H0 ;  /* 0x200000ffffaaa231 */ /* 0x010fea00003409be */
[----:B------:R2:W-:Y:S01]  /*1eb80*/  @!P2 STL.S16 [R1+0x28], R170 ;  /* 0x000028aa0100a387 */ /* 0x0005e20000100600 */
[----:B------:R-:W-:Y:S04]  /*1eb90*/  PRMT R141, R170, 0x7610, R141 ;  /* 0x00007610aa8d7816 */ /* 0x000fe8000000008d */
[----:B------:R-:W-:Y:S02]  /*1eba0*/  @!P2 PRMT R190, R141, 0x5410, RZ ;  /* 0x000054108dbea816 */ /* 0x000fe400000000ff */
[----:B------:R-:W-:Y:S02]  /*1ebb0*/  ISETP.GE.U32.AND P2, PT, R236, R140, PT ;  /* 0x0000008cec00720c */ /* 0x000fe40003f46070 */
[----:B------:R-:W-:Y:S01]  /*1ebc0*/  LOP3.LUT R140, R169, 0xff, RZ, 0xc0, !PT ;  /* 0x000000ffa98c7812 */ /* 0x000fe200078ec0ff */
[----:B------:R-:W-:Y:S01]  /*1ebd0*/  STG.E.U16 [R196.64+0x32], R190 ;  /* 0x000032bec4007986 */ /* 0x000fe2000c10151c */
[--C-:B------:R-:W-:Y:S02]  /*1ebe0*/  SHF.R.U32.HI R141, RZ, 0x10, R169.reuse ;  /* 0x00000010ff8d7819 */ /* 0x100fe400000116a9 */
[----:B------:R-:W-:Y:S01]  /*1ebf0*/  PRMT R142, R140, 0x5410, R142 ;  /* 0x000054108c8e7816 */ /* 0x000fe2000000008e */
[----:B------:R-:W-:Y:S01]  /*1ec00*/  STG.E.U16 [R198.64+0x30], R189 ;  /* 0x000030bdc6007986 */ /* 0x000fe2000c10151c */
[----:B------:R-:W-:Y:S02]  /*1ec10*/  LOP3.LUT R141, R141, 0xff, RZ, 0xc0, !PT ;  /* 0x000000ff8d8d7812 */ /* 0x000fe400078ec0ff */
[----:B------:R-:W-:Y:S01]  /*1ec20*/  SHF.R.U32.HI R169, RZ, 0x18, R169 ;  /* 0x00000018ffa97819 */ /* 0x000fe200000116a9 */
[----:B------:R-:W-:Y:S01]  /*1ec30*/  STG.E.U16 [R198.64+0x32], R188 ;  /* 0x000032bcc6007986 */ /* 0x000fe2000c10151c */
[----:B------:R-:W-:Y:S01]  /*1ec40*/  LOP3.LUT R140, R157, 0xffff, RZ, 0xc0, !PT ;  /* 0x0000ffff9d8c7812 */ /* 0x000fe200078ec0ff */
[----:B------:R-:W-:Y:S01]  /*1ec50*/  @!P2 HFMA2.BF16_V2 R246, -RZ.H0_H0, RZ.H0_H0, -R185.H0_H0 ;  /* 0x200000fffff6a231 */ /* 0x000fe200003409b9 */
[----:B------:R-:W-:Y:S02]  /*1ec60*/  PRMT R169, R141, 0x5410, R169 ;  /* 0x000054108da97816 */ /* 0x000fe400000000a9 */
[----:B------:R-:W-:Y:S02]  /*1ec70*/  LOP3.LUT R141, R157, 0xff, RZ, 0xc0, !PT ;  /* 0x000000ff9d8d7812 */ /* 0x000fe400078ec0ff */
[----:B------:R-:W-:Y:S02]  /*1ec80*/  SHF.R.U32.HI R140, RZ, 0x8, R140 ;  /* 0x00000008ff8c7819 */ /* 0x000fe4000001168c */
[----:B--2---:R-:W-:Y:S02]  /*1ec90*/  PRMT R170, R177, 0x7054, R177 ;  /* 0x00007054b1aa7816 */ /* 0x004fe400000000b1 */
[----:B------:R-:W-:Y:S02]  /*1eca0*/  PRMT R176, R141, 0x5410, R140 ;  /* 0x000054108db07816 */ /* 0x000fe4000000008c */
[--C-:B------:R-:W-:Y:S01]  /*1ecb0*/  SHF.R.U32.HI R140, RZ, 0x10, R157.reuse ;  /* 0x00000010ff8c7819 */ /* 0x100fe2000001169d */
[--C-:B------:R-:W-:Y:S01]  /*1ecc0*/  HSET2.LE.AND R172, R142, R170.reuse, PT ;  /* 0x000000aa8eac7233 */ /* 0x100fe20003803000 */
[----:B------:R-:W-:Y:S01]  /*1ecd0*/  SHF.R.U32.HI R157, RZ, 0x18, R157 ;  /* 0x00000018ff9d7819 */ /* 0x000fe2000001169d */
[--C-:B------:R-:W-:Y:S01]  /*1ece0*/  HSET2.LE.AND R173, R169, R170.reuse, PT ;  /* 0x000000aaa9ad7233 */ /* 0x100fe20003803000 */
[----:B------:R-:W-:Y:S01]  /*1ecf0*/  LOP3.LUT R140, R140, 0xff, RZ, 0xc0, !PT ;  /* 0x000000ff8c8c7812 */ /* 0x000fe200078ec0ff */
[--C-:B------:R-:W-:Y:S01]  /*1ed00*/  HSET2.LE.AND R174, R167, R170.reuse, PT ;  /* 0x000000aaa7ae7233 */ /* 0x100fe20003803000 */
[----:B------:R-:W-:Y:S01]  /*1ed10*/  LOP3.LUT R172, R172, R164, RZ, 0xc0, !PT ;  /* 0x000000a4acac7212 */ /* 0x000fe200078ec0ff */
[--C-:B------:R-:W-:Y:S01]  /*1ed20*/  HSET2.LE.AND R175, R166, R170.reuse, PT ;  /* 0x000000aaa6af7233 */ /* 0x100fe20003803000 */
[----:B------:R-:W-:Y:S01]  /*1ed30*/  PRMT R157, R140, 0x5410, R157 ;  /* 0x000054108c9d7816 */ /* 0x000fe2000000009d */
[--C-:B------:R-:W-:Y:S01]  /*1ed40*/  HSET2.LE.AND R176, R176, R170.reuse, PT ;  /* 0x000000aab0b07233 */ /* 0x100fe20003803000 */
[----:B------:R-:W2:Y:S01]  /*1ed50*/  LDSM.16.MT88.4 R140, [R201+0xa800] ;  /* 0x00a80000c98c783b */ /* 0x000ea20000004200 */
[----:B------:R-:W-:Y:S01]  /*1ed60*/  LOP3.LUT R173, R173, R165, RZ, 0xc0, !PT ;  /* 0x000000a5adad7212 */ /* 0x000fe200078ec0ff */
[--C-:B------:R-:W-:Y:S01]  /*1ed70*/  HSET2.LE.AND R178, R178, R170.reuse, PT ;  /* 0x000000aab2b27233 */ /* 0x100fe20003803000 */
[----:B------:R-:W-:Y:S01]  /*1ed80*/  LOP3.LUT R174, R174, R152, RZ, 0xc0, !PT ;  /* 0x00000098aeae7212 */ /* 0x000fe200078ec0ff */
[--C-:B------:R-:W-:Y:S01]  /*1ed90*/  HSET2.LE.AND R177, R157, R170.reuse, PT ;  /* 0x000000aa9db17233 */ /* 0x100fe20003803000 */
[----:B------:R-:W-:Y:S01]  /*1eda0*/  LOP3.LUT R175, R175, R2, RZ, 0xc0, !PT ;  /* 0x00000002afaf7212 */ /* 0x000fe200078ec0ff */
[----:B------:R-:W-:Y:S01]  /*1edb0*/  HSET2.LE.AND R179, R179, R170, PT ;  /* 0x000000aab3b37233 */ /* 0x000fe20003803000 */
[----:B------:R-:W-:Y:S02]  /*1edc0*/  PRMT R2, R187, 0x5410, R186 ;  /* 0x00005410bb027816 */ /* 0x000fe400000000ba */
[----:B------:R-:W-:Y:S02]  /*1edd0*/  LOP3.LUT R176, R176, R154, RZ, 0xc0, !PT ;  /* 0x0000009ab0b07212 */ /* 0x000fe400078ec0ff */
[----:B------:R-:W-:Y:S02]  /*1ede0*/  LOP3.LUT R177, R177, R153, RZ, 0xc0, !PT ;  /* 0x00000099b1b17212 */ /* 0x000fe400078ec0ff */
[----:B------:R-:W-:Y:S02]  /*1edf0*/  @!P3 PRMT R187, R248, 0x5410, RZ ;  /* 0x00005410f8bbb816 */ /* 0x000fe400000000ff */
[----:B------:R-:W-:Y:S02]  /*1ee00*/  @!P4 PRMT R186, R247, 0x5410, RZ ;  /* 0x00005410f7bac816 */ /* 0x000fe400000000ff */
[----:B------:R-:W-:Y:S01]  /*1ee10*/  @!P2 PRMT R185, R246, 0x5410, RZ ;  /* 0x00005410f6b9a816 */ /* 0x000fe200000000ff */
[----:B------:R-:W-:Y:S01]  /*1ee20*/  STG.E.U16 [R220.64+0x2e], R187 ;  /* 0x00002ebbdc007986 */ /* 0x000fe2000c10151c */
[----:B------:R-:W-:Y:S01]  /*1ee30*/  LOP3.LUT R178, R178, R2, RZ, 0xc0, !PT ;  /* 0x00000002b2b27212 */ /* 0x000fe200078ec0ff */
[----:B------:R-:W-:Y:S01]  /*1ee40*/  FADD.FTZ R2, R242, R225 ;  /* 0x000000e1f2027221 */ /* 0x000fe20000010000 */
[----:B------:R-:W-:Y:S01]  /*1ee50*/  LOP3.LUT R179, R179, R0, RZ, 0xc0, !PT ;  /* 0x00000000b3b37212 */ /* 0x000fe200078ec0ff */
[----:B------:R-:W-:Y:S01]  /*1ee60*/  STG.E.U16 [R220.64+0x30], R186 ;  /* 0x000030badc007986 */ /* 0x000fe2000c10151c */
[----:B------:R-:W-:Y:S01]  /*1ee70*/  ISETP.LT.AND P2, PT, RZ, UR40, PT ;  /* 0x00000028ff007c0c */ /* 0x000fe2000bf41270 */
[----:B------:R-:W-:Y:S01]  /*1ee80*/  UIADD3 UR40, UR40, -0x1, URZ ;  /* 0xffffffff28287890 */ /* 0x000fe2000fffe03f */
[----:B------:R-:W-:Y:S01]  /*1ee90*/  FADD.FTZ R0, R231, R223 ;  /* 0x000000dfe7007221 */ /* 0x000fe20000010000 */
[----:B------:R-:W-:Y:S04]  /*1eea0*/  STG.E.U16 [R218.64+0x30], R185 ;  /* 0x000030b9da007986 */ /* 0x000fe8000c10151c */
[----:B------:R-:W-:Y:S01]  /*1eeb0*/  STG.E.U16 [R218.64+0x32], R184 ;  /* 0x000032b8da007986 */ /* 0x000fe2000c10151c */
[-C--:B--2---:R-:W-:Y:S03]  /*1eec0*/  HMMA.16816.F32.BF16 R152, R172, R140.reuse, R4 ;  /* 0x0000008cac98723c */ /* 0x084fe60000041804 */
[----:B------:R-:W2:Y:S05]  /*1eed0*/  LDSM.16.MT88.4 R4, [R205+0xa800] ;  /* 0x00a80000cd04783b */ /* 0x000eaa0000004200 */
[C---:B------:R-:W-:Y:S03]  /*1eee0*/  HMMA.16816.F32.BF16 R168, R176.reuse, R140, R8 ;  /* 0x0000008cb0a8723c */ /* 0x040fe60000041808 */
[----:B------:R-:W3:Y:S05]  /*1eef0*/  LDSM.16.MT88.4 R8, [R201+0xb800] ;  /* 0x00b80000c908783b */ /* 0x000eea0000004200 */
[-C--:B------:R-:W-:Y:S03]  /*1ef00*/  HMMA.16816.F32.BF16 R164, R176, R142.reuse, R12 ;  /* 0x0000008eb0a4723c */ /* 0x080fe6000004180c */
[----:B------:R-:W4:Y:S05]  /*1ef10*/  LDSM.16.MT88.4 R12, [R203+0xb800] ;  /* 0x00b80000cb0c783b */ /* 0x000f2a0000004200 */
[C---:B------:R-:W-:Y:S03]  /*1ef20*/  HMMA.16816.F32.BF16 R148, R172.reuse, R142, R16 ;  /* 0x0000008eac94723c */ /* 0x040fe60000041810 */
[----:B------:R-:W5:Y:S05]  /*1ef30*/  LDSM.16.MT88.4 R16, [R206+0xb800] ;  /* 0x00b80000ce10783b */ /* 0x000f6a0000004200 */
[-C--:B------:R-:W-:Y:S03]  /*1ef40*/  HMMA.16816.F32.BF16 R144, R172, R180.reuse, R20 ;  /* 0x000000b4ac90723c */ /* 0x080fe60000041814 */
[----:B------:R-:W1:Y:S05]  /*1ef50*/  LDSM.16.MT88.4 R20, [R205+0xb800] ;  /* 0x00b80000cd14783b */ /* 0x000e6a0000004200 */
[C---:B------:R-:W-:Y:S08]  /*1ef60*/  HMMA.16816.F32.BF16 R160, R176.reuse, R180, R24 ;  /* 0x000000b4b0a0723c */ /* 0x040ff00000041818 */
[-C--:B------:R-:W-:Y:S08]  /*1ef70*/  HMMA.16816.F32.BF16 R156, R176, R182.reuse, R28 ;  /* 0x000000b6b09c723c */ /* 0x080ff0000004181c */
[C---:B------:R-:W-:Y:S08]  /*1ef80*/  HMMA.16816.F32.BF16 R140, R172.reuse, R182, R32 ;  /* 0x000000b6ac8c723c */ /* 0x040ff00000041820 */
[-C--:B------:R-:W-:Y:S08]  /*1ef90*/  HMMA.16816.F32.BF16 R36, R172, R136.reuse, R36 ;  /* 0x00000088ac24723c */ /* 0x080ff00000041824 */
[C---:B------:R-:W-:Y:S07]  /*1efa0*/  HMMA.16816.F32.BF16 R40, R176.reuse, R136, R40 ;  /* 0x00000088b028723c */ /* 0x040fee0000041828 */
[----:B------:R-:W-:Y:S01]  /*1efb0*/  IMAD.MOV.U32 R136, RZ, RZ, R3 ;  /* 0x000000ffff887224 */ /* 0x000fe200078e0003 */
[-C--:B------:R-:W-:Y:S08]  /*1efc0*/  HMMA.16816.F32.BF16 R44, R176, R138.reuse, R44 ;  /* 0x0000008ab02c723c */ /* 0x080ff0000004182c */
[C---:B------:R-:W-:Y:S08]  /*1efd0*/  HMMA.16816.F32.BF16 R48, R172.reuse, R138, R48 ;  /* 0x0000008aac30723c */ /* 0x040ff00000041830 */
[-C--:B--2---:R-:W-:Y:S08]  /*1efe0*/  HMMA.16816.F32.BF16 R52, R172, R4.reuse, R52 ;  /* 0x00000004ac34723c */ /* 0x084ff00000041834 */
        /* <DEDUP_REMOVED lines=12> */
[----:B------:R-:W-:Y:S02]  /*1f0b0*/  IMAD.MOV.U32 R2, RZ, RZ, R132 ;  /* 0x000000ffff027224 */ /* 0x000fe400078e0084 */
[----:B------:R-:W-:Y:S02]  /*1f0c0*/  FADD.FTZ R242, R232, R6 ;  /* 0x00000006e8f27221 */ /* 0x000fe40000010000 */
[C---:B------:R-:W-:Y:S01]  /*1f0d0*/  HMMA.16816.F32.BF16 R72, R176.reuse, R8, R72 ;  /* 0x00000008b048723c */ /* 0x040fe20000041848 */
[----:B------:R-:W-:Y:S07]  /*1f0e0*/  IMAD.MOV.U32 R0, RZ, RZ, R133 ;  /* 0x000000ffff007224 */ /* 0x000fee00078e0085 */
[-C--:B------:R-:W-:Y:S08]  /*1f0f0*/  HMMA.16816.F32.BF16 R76, R176, R10.reuse, R76 ;  /* 0x0000000ab04c723c */ /* 0x080ff0000004184c */
[C---:B------:R-:W-:Y:S08]  /*1f100*/  HMMA.16816.F32.BF16 R80, R172.reuse, R10, R80 ;  /* 0x0000000aac50723c */ /* 0x040ff00000041850 */
[-C--:B----4-:R-:W-:Y:S08]  /*1f110*/  HMMA.16816.F32.BF16 R84, R172, R12.reuse, R84 ;  /* 0x0000000cac54723c */ /* 0x090ff00000041854 */
[C---:B------:R-:W-:Y:S08]  /*1f120*/  HMMA.16816.F32.BF16 R88, R176.reuse, R12, R88 ;  /* 0x0000000cb058723c */ /* 0x040ff00000041858 */
[-C--:B------:R-:W-:Y:S08]  /*1f130*/  HMMA.16816.F32.BF16 R92, R176, R14.reuse, R92 ;  /* 0x0000000eb05c723c */ /* 0x080ff0000004185c */
[C---:B------:R-:W-:Y:S08]  /*1f140*/  HMMA.16816.F32.BF16 R96, R172.reuse, R14, R96 ;  /* 0x0000000eac60723c */ /* 0x040ff00000041860 */
[-C--:B-----5:R-:W-:Y:S08]  /*1f150*/  HMMA.16816.F32.BF16 R100, R172, R16.reuse, R100 ;  /* 0x00000010ac64723c */ /* 0x0a0ff00000041864 */
        /* <DEDUP_REMOVED lines=8> */
.L_x_1106:
        /* <DEDUP_REMOVED lines=8> */
[----:B------:R-:W4:Y:S01]  /*1f260*/  S2UR UR9, SR_CTAID.X ;  /* 0x00000000000979c3 */ /* 0x000f220000002500 */
[----:B------:R-:W-:Y:S02]  /*1f270*/  UMOV UR20, URZ ;  /* 0x0000003f00147c82 */ /* 0x000fe40008000000 */
[----:B------:R-:W4:Y:S01]  /*1f280*/  S2R R174, SR_TID.X ;  /* 0x0000000000ae7919 */ /* 0x000f220000002100 */
[----:B------:R-:W-:Y:S02]  /*1f290*/  @UP0 UIMAD.WIDE.U32 UR12, UR24, UR4, URZ ;  /* 0x00000004180c02a5 */ /* 0x000fe4000f8e003f */
[----:B------:R-:W-:Y:S02]  /*1f2a0*/  UMOV UR21, URZ ;  /* 0x0000003f00157c82 */ /* 0x000fe40008000000 */
[----:B------:R-:W-:Y:S01]  /*1f2b0*/  @UP0 UIMAD UR7, UR24, UR5, UR13 ;  /* 0x00000005180702a4 */ /* 0x000fe2000f8e020d */
[----:B------:R-:W4:Y:S02]  /*1f2c0*/  S2UR UR10, SR_CTAID.Z ;  /* 0x00000000000a79c3 */ /* 0x000f240000002700 */
        /* <DEDUP_REMOVED lines=10> */
[----:B------:R-:W-:Y:S02]  /*1f370*/  SHF.R.S32.HI R175, RZ, 0x1f, R174 ;  /* 0x0000001fffaf7819 */ /* 0x000fe400000114ae */
[----:B------:R-:W3:Y:S01]  /*1f380*/  SHFL.BFLY PT, R4, R217, 0x1, 0x1f ;  /* 0x0c201f00d9047f89 */ /* 0x000ee200000e0000 */
[----:B------:R-:W-:Y:S01]  /*1f390*/  UISETP.NE.AND UP1, UPT, UR4, URZ, UPT ;  /* 0x0000003f0400728c */ /* 0x000fe2000bf25270 */
[----:B------:R-:W-:-:S02]  /*1f3a0*/  LEA.HI R5, R175, R174, RZ, 0x2 ;  /* 0x000000aeaf057211 */ /* 0x000fc400078f10ff */
[----:B------:R-:W4:Y:S01]  /*1f3b0*/  SHFL.BFLY PT, R8, R231, 0x1, 0x1f ;  /* 0x0c201f00e7087f89 */ /* 0x000f2200000e0000 */
[----:B------:R-:W-:Y:S01]  /*1f3c0*/  LEA.HI R173, R175, R174, RZ, 0x5 ;  /* 0x000000aeafad7211 */ /* 0x000fe200078f28ff */
[----:B------:R-:W-:Y:S02]  /*1f3d0*/  @!UP0 UIMAD UR11, UR6, UR5, UR11 ;  /* 0x00000005060b82a4 */ /* 0x000fe4000f8e020b */
[----:B------:R-:W-:Y:S02]  /*1f3e0*/  @!UP0 UMOV UR12, UR18 ;  /* 0x00000012000c8c82 */ /* 0x000fe40008000000 */
[----:B------:R-:W-:Y:S02]  /*1f3f0*/  ULDC.U8 UR5, c[0x0][0x328] ;  /* 0x0000ca0000057ab9 */ /* 0x000fe40000000000 */
[----:B------:R-:W-:Y:S02]  /*1f400*/  UISETP.NE.AND UP2, UPT, UR5, URZ, UPT ;  /* 0x0000003f0500728c */ /* 0x000fe4000bf45270 */
[----:B------:R-:W-:Y:S01]  /*1f410*/  @UP1 ULDC UR13, c[0x0][0x210] ;  /* 0x00008400000d1ab9 */ /* 0x000fe20000000800 */
[----:B-1----:R-:W-:Y:S01]  /*1f420*/  FADD.FTZ R135, R0, R6 ;  /* 0x0000000600877221 */ /* 0x002fe20000010000 */
[----:B------:R-:W-:Y:S01]  /*1f430*/  MOV R0, 0x3f800000 ;  /* 0x3f80000000007802 */ /* 0x000fe20000000f00 */
[----:B------:R-:W-:Y:S01]  /*1f440*/  UISETP.NE.OR UP3, UPT, UR4, URZ, !UP2 ;  /* 0x0000003f0400728c */ /* 0x000fe2000d765670 */
[--C-:B------:R-:W-:Y:S01]  /*1f450*/  SHF.R.S32.HI R6, RZ, 0x1f, R5.reuse ;  /* 0x0000001fff067819 */ /* 0x100fe20000011405 */
[----:B--2---:R-:W-:Y:S01]  /*1f460*/  FADD.FTZ R230, R2, R230 ;  /* 0x000000e602e67221 */ /* 0x004fe20000010000 */
[----:B------:R-:W-:Y:S01]  /*1f470*/  FSETP.NE.FTZ.AND P6, PT, R135, RZ, PT ;  /* 0x000000ff8700720b */ /* 0x000fe20003fd5000 */
[----:B------:R-:W-:Y:S01]  /*1f480*/  ULDC UR5, c[0x0][0x234] ;  /* 0x00008d0000057ab9 */ /* 0x000fe20000000800 */
[----:B------:R-:W-:Y:S01]  /*1f490*/  SHF.R.S32.HI R2, RZ, 0x2, R5 ;  /* 0x00000002ff027819 */ /* 0x000fe20000011405 */
[----:B---3--:R-:W-:Y:S01]  /*1f4a0*/  FADD.FTZ R217, R217, R4 ;  /* 0x00000004d9d97221 */ /* 0x008fe20000010000 */
[----:B------:R-:W1:Y:S01]  /*1f4b0*/  SHFL.BFLY PT, R7, R230, 0x1, 0x1f ;  /* 0x0c201f00e6077f89 */ /* 0x000e6200000e0000 */
[----:B------:R-:W-:Y:S01]  /*1f4c0*/  MOV R4, 0x3f800000 ;  /* 0x3f80000000047802 */ /* 0x000fe20000000f00 */
[----:B------:R-:W-:Y:S01]  /*1f4d0*/  @UP1 UIMAD UR13, UR13, UR8, URZ ;  /* 0x000000080d0d12a4 */ /* 0x000fe2000f8e023f */
[----:B----4-:R-:W-:Y:S01]  /*1f4e0*/  FADD.FTZ R231, R231, R8 ;  /* 0x00000008e7e77221 */ /* 0x010fe20000010000 */
[----:B------:R-:W-:Y:S01]  /*1f4f0*/  LEA.HI R6, R6, R2, RZ, 0x3 ;  /* 0x0000000206067211 */ /* 0x000fe200078f18ff */
[----:B------:R-:W-:Y:S01]  /*1f500*/  @!UP1 USEL UR13, UR8, UR5, !UP2 ;  /* 0x00000005080d9287 */ /* 0x000fe2000d000000 */
[----:B------:R-:W-:Y:S01]  /*1f510*/  FSETP.NE.FTZ.AND P5, PT, R217, RZ, PT ;  /* 0x000000ffd900720b */ /* 0x000fe20003fb5000 */
[----:B------:R-:W-:Y:S01]  /*1f520*/  ULDC UR4, c[0x0][0x1c0] ;  /* 0x0000700000047ab9 */ /* 0x000fe20000000800 */
[----:B------:R-:W-:Y:S01]  /*1f530*/  FSETP.NE.FTZ.AND P3, PT, R231, RZ, PT ;  /* 0x000000ffe700720b */ /* 0x000fe20003f75000 */
[----:B------:R-:W2:Y:S01]  /*1f540*/  @P6 MUFU.RCP R0, R135 ;  /* 0x0000008700006308 */ /* 0x000ea20000001000 */
[----:B------:R-:W-:Y:S01]  /*1f550*/  LOP3.LUT R26, R6, 0xfffffff8, RZ, 0xc0, !PT ;  /* 0xfffffff8061a7812 */ /* 0x000fe200078ec0ff */
[----:B------:R-:W-:Y:S01]  /*1f560*/  @UP1 UMOV UR14, 0x1 ;  /* 0x00000001000e1882 */ /* 0x000fe20000000000 */
[----:B------:R-:W-:Y:S01]  /*1f570*/  LOP3.LUT R5, R5, 0x3ffffffc, RZ, 0xc0, !PT ;  /* 0x3ffffffc05057812 */ /* 0x000fe200078ec0ff */
[----:B------:R-:W-:Y:S01]  /*1f580*/  @!UP1 UIMAD UR14, UR13, UR4, URZ ;  /* 0x000000040d0e92a4 */ /* 0x000fe2000f8e023f */
[----:B------:R-:W-:Y:S01]  /*1f590*/  IADD3 R26, R2, -R26, RZ ;  /* 0x8000001a021a7210 */ /* 0x000fe20007ffe0ff */
[----:B------:R-:W-:Y:S01]  /*1f5a0*/  @!UP3 UIMAD UR16, UR6, UR8, URZ ;  /* 0x000000080610b2a4 */ /* 0x000fe2000f8e023f */
[----:B------:R-:W-:Y:S01]  /*1f5b0*/  MOV R2, 0x3f800000 ;  /* 0x3f80000000027802 */ /* 0x000fe20000000f00 */
[----:B------:R-:W-:Y:S01]  /*1f5c0*/  @UP1 ULDC UR15, c[0x0][0x210] ;  /* 0x00008400000f1ab9 */ /* 0x000fe20000000800 */
[----:B------:R-:W-:Y:S01]  /*1f5d0*/  IADD3 R5, -R5, R174, RZ ;  /* 0x000000ae05057210 */ /* 0x000fe20007ffe1ff */
[----:B------:R-:W3:Y:S01]  /*1f5e0*/  @P5 MUFU.RCP R4, R217 ;  /* 0x000000d900045308 */ /* 0x000ee20000001000 */
[----:B------:R-:W-:-:S02]  /*1f5f0*/  UIMAD UR5, UR6, UR14, URZ ;  /* 0x0000000e060572a4 */ /* 0x000fc4000f8e023f */
[----:B------:R-:W-:Y:S01]  /*1f600*/  @!UP1 UMOV UR15, 0x1 ;  /* 0x00000001000f9882 */ /* 0x000fe20000000000 */
[----:B-1----:R-:W-:Y:S01]  /*1f610*/  FADD.FTZ R230, R230, R7 ;  /* 0x00000007e6e67221 */ /* 0x002fe20000010000 */
[----:B------:R-:W-:Y:S01]  /*1f620*/  SHF.R.S32.HI R7, RZ, 0x5, R173 ;  /* 0x00000005ff077819 */ /* 0x000fe200000114ad */
[----:B--2---:R-:W-:Y:S01]  /*1f630*/  FMUL.FTZ R0, R0, c[0x0][0x2dc] ;  /* 0x0000b70000007a20 */ /* 0x004fe20000410000 */
[----:B------:R-:W-:Y:S02]  /*1f640*/  @!UP3 USEL UR16, UR16, UR24, !UP0 ;  /* 0x000000181010b287 */ /* 0x000fe4000c000000 */
[----:B------:R-:W-:Y:S01]  /*1f650*/  FSETP.NE.FTZ.AND P4, PT, R230, RZ, PT ;  /* 0x000000ffe600720b */ /* 0x000fe20003f95000 */
[C---:B------:R-:W-:Y:S01]  /*1f660*/  FMUL.FTZ R136, R0.reuse, R48 ;  /* 0x0000003000887220 */ /* 0x040fe20000410000 */
[----:B-----5:R-:W-:Y:S01]  /*1f670*/  LEA R172, R7, R5, 0x9 ;  /* 0x0000000507ac7211 */ /* 0x020fe200078e48ff */
[----:B------:R-:W-:Y:S01]  /*1f680*/  FMUL.FTZ R137, R0, R52 ;  /* 0x0000003400897220 */ /* 0x000fe20000410000 */
[----:B------:R-:W-:Y:S01]  /*1f690*/  R2P PR, R26, 0x6 ;  /* 0x000000061a007804 */ /* 0x000fe20000000000 */
[C---:B------:R-:W-:Y:S01]  /*1f6a0*/  FMUL.FTZ R152, R0.reuse, R152 ;  /* 0x0000009800987220 */ /* 0x040fe20000410000 */
[----:B------:R-:W-:Y:S01]  /*1f6b0*/  UIMAD UR4, UR9, UR15, URZ ;  /* 0x0000000f090472a4 */ /* 0x000fe2000f8e023f */
[C---:B------:R-:W-:Y:S01]  /*1f6c0*/  FMUL.FTZ R6, R0.reuse, R153 ;  /* 0x0000009900067220 */ /* 0x040fe20000410000 */
[----:B------:R-:W-:Y:S01]  /*1f6d0*/  USEL UR5, UR5, URZ, UP3 ;  /* 0x0000003f05057287 */ /* 0x000fe20009800000 */
[C---:B------:R-:W-:Y:S01]  /*1f6e0*/  FMUL.FTZ R148, R0.reuse, R148 ;  /* 0x0000009400947220 */ /* 0x040fe20000410000 */
[----:B------:R-:W-:Y:S01]  /*1f6f0*/  USHF.L.U32 UR4, UR4, 0x7, URZ ;  /* 0x0000000704047899 */ /* 0x000fe2000800063f */
[----:B------:R-:W-:Y:S01]  /*1f700*/  FMUL.FTZ R149, R0, R149 ;  /* 0x0000009500957220 */ /* 0x000fe20000410000 */
[----:B------:R-:W-:Y:S01]  /*1f710*/  F2FP.BF16.PACK_AB R6, R6, R152 ;  /* 0x000000980606723e */ /* 0x000fe200000010ff */
[C---:B------:R-:W-:Y:S01]  /*1f720*/  FMUL.FTZ R144, R0.reuse, R144 ;  /* 0x0000009000907220 */ /* 0x040fe20000410000 */
[----:B------:R-:W1:Y:S01]  /*1f730*/  @P4 MUFU.RCP R2, R230 ;  /* 0x000000e600024308 */ /* 0x000e620000001000 */
[C---:B------:R-:W-:Y:S01]  /*1f740*/  FMUL.FTZ R12, R0.reuse, R145 ;  /* 0x00000091000c7220 */ /* 0x040fe20000410000 */
[----:B------:R-:W-:Y:S01]  /*1f750*/  UIMAD UR13, UR10, UR13, UR5 ;  /* 0x0000000d0a0d72a4 */ /* 0x000fe2000f8e0205 */
[C---:B------:R-:W-:Y:S01]  /*1f760*/  FMUL.FTZ R140, R0.reuse, R140 ;  /* 0x0000008c008c7220 */ /* 0x040fe20000410000 */
[----:B------:R-:W-:Y:S01]  /*1f770*/  @!UP3 UMOV UR20, UR16 ;  /* 0x000000100014bc82 */ /* 0x000fe20008000000 */
[----:B------:R-:W-:Y:S01]  /*1f780*/  FMUL.FTZ R15, R0, R141 ;  /* 0x0000008d000f7220 */ /* 0x000fe20000410000 */
[----:B------:R-:W-:Y:S01]  /*1f790*/  F2FP.BF16.PACK_AB R12, R12, R144 ;  /* 0x000000900c0c723e */ /* 0x000fe200000010ff */
[C---:B------:R-:W-:Y:S01]  /*1f7a0*/  FMUL.FTZ R19, R0.reuse, R36 ;  /* 0x0000002400137220 */ /* 0x040fe20000410000 */
[----:B------:R-:W-:Y:S01]  /*1f7b0*/  USHF.R.S32.HI UR5, URZ, 0x1f, UR4 ;  /* 0x0000001f3f057899 */ /* 0x000fe20008011404 */
[C---:B------:R-:W-:Y:S01]  /*1f7c0*/  FMUL.FTZ R22, R0.reuse, R37 ;  /* 0x0000002500167220 */ /* 0x040fe20000410000 */
[----:B------:R-:W-:Y:S01]  /*1f7d0*/  F2FP.BF16.PACK_AB R15, R15, R140 ;  /* 0x0000008c0f0f723e */ /* 0x000fe200000010ff */
[C---:B------:R-:W-:Y:S01]  /*1f7e0*/  FMUL.FTZ R48, R0.reuse, R49 ;  /* 0x0000003100307220 */ /* 0x040fe20000410000 */
[----:B------:R-:W-:Y:S01]  /*1f7f0*/  @!UP3 USHF.R.S32.HI UR21, URZ, 0x1f, UR16 ;  /* 0x0000001f3f15b899 */ /* 0x000fe20008011410 */
[----:B------:R-:W-:Y:S01]  /*1f800*/  FMUL.FTZ R52, R0, R53 ;  /* 0x0000003500347220 */ /* 0x000fe20000410000 */
[----:B------:R-:W-:Y:S01]  /*1f810*/  F2FP.BF16.PACK_AB R22, R22, R19 ;  /* 0x000000131616723e */ /* 0x000fe200000010ff */
[----:B------:R-:W-:Y:S01]  /*1f820*/  FMUL.FTZ R139, R0, R64 ;  /* 0x00000040008b7220 */ /* 0x000fe20000410000 */
[----:B------:R-:W-:Y:S01]  /*1f830*/  F2FP.BF16.PACK_AB R19, R48, R136 ;  /* 0x000000883013723e */ /* 0x000fe200000010ff */
[----:B------:R-:W-:Y:S01]  /*1f840*/  FMUL.FTZ R138, R0, R65 ;  /* 0x00000041008a7220 */ /* 0x000fe20000410000 */
[----:B------:R-:W-:Y:S01]  /*1f850*/  F2FP.BF16.PACK_AB R64, R52, R137 ;  /* 0x000000893440723e */ /* 0x000fe200000010ff */
[C---:B------:R-:W-:Y:S01]  /*1f860*/  FMUL.FTZ R68, R0.reuse, R68 ;  /* 0x0000004400447220 */ /* 0x040fe20000410000 */
[----:B------:R-:W-:Y:S01]  /*1f870*/  USHF.R.S32.HI UR6, URZ, 0x1f, UR13 ;  /* 0x0000001f3f067899 */ /* 0x000fe2000801140d */
[C---:B------:R-:W-:Y:S01]  /*1f880*/  FMUL.FTZ R69, R0.reuse, R69 ;  /* 0x0000004500457220 */ /* 0x040fe20000410000 */
[----:B------:R-:W-:Y:S01]  /*1f890*/  UIADD3 UR4, UP2, UP1, UR4, UR20, UR13 ;  /* 0x0000001404047290 */ /* 0x000fe2000f95e00d */
[C---:B------:R-:W-:Y:S01]  /*1f8a0*/  FMUL.FTZ R80, R0.reuse, R80 ;  /* 0x0000005000507220 */ /* 0x040fe20000410000 */
[----:B------:R-:W-:Y:S01]  /*1f8b0*/  @!UP0 UIADD3 UR7, UR19, UR11, URZ ;  /* 0x0000000b13078290 */ /* 0x000fe2000fffe03f */
[C---:B------:R-:W-:Y:S01]  /*1f8c0*/  FMUL.FTZ R81, R0.reuse, R81 ;  /* 0x0000005100517220 */ /* 0x040fe20000410000 */
[----:B------:R-:W-:Y:S01]  /*1f8d0*/  UIADD3.X UR5, UR5, UR21, UR6, UP2, UP1 ;  /* 0x0000001505057290 */ /* 0x000fe200097e2406 */
[----:B------:R-:W-:-:S02]  /*1f8e0*/  FMUL.FTZ R84, R0, R84 ;  /* 0x0000005400547220 */ /* 0x000fc40000410000 */
[C---:B------:R-:W-:Y:S01]  /*1f8f0*/  FMUL.FTZ R85, R0.reuse, R85 ;  /* 0x0000005500557220 */ /* 0x040fe20000410000 */
[----:B------:R-:W-:Y:S01]  /*1f900*/  F2FP.BF16.PACK_AB R52, R81, R80 ;  /* 0x000000505134723e */ /* 0x000fe200000010ff */
[C---:B------:R-:W-:Y:S02]  /*1f910*/  FMUL.FTZ R96, R0.reuse, R96 ;  /* 0x0000006000607220 */ /* 0x040fe40000410000 */
[C---:B------:R-:W-:Y:S01]  /*1f920*/  FMUL.FTZ R97, R0.reuse, R97 ;  /* 0x0000006100617220 */ /* 0x040fe20000410000 */
[----:B------:R-:W-:Y:S01]  /*1f930*/  F2FP.BF16.PACK_AB R48, R85, R84 ;  /* 0x000000545530723e */ /* 0x000fe200000010ff */
        /* <DEDUP_REMOVED lines=9> */
[----:B---3--:R-:W-:-:S02]  /*1f9d0*/  FMUL.FTZ R4, R4, c[0x0][0x2dc] ;  /* 0x0000b70004047a20 */ /* 0x008fc40000410000 */
[----:B-1----:R-:W-:Y:S02]  /*1f9e0*/  FMUL.FTZ R2, R2, c[0x0][0x2dc] ;  /* 0x0000b70002027a20 */ /* 0x002fe40000410000 */
[C---:B------:R-:W-:Y:S01]  /*1f9f0*/  FMUL.FTZ R18, R4.reuse, R38 ;  /* 0x0000002604127220 */ /* 0x040fe20000410000 */
[----:B------:R-:W1:Y:S01]  /*1fa00*/  @P3 MUFU.RCP R0, R231 ;  /* 0x000000e700003308 */ /* 0x000e620000001000 */
[C---:B------:R-:W-:Y:S02]  /*1fa10*/  FMUL.FTZ R31, R4.reuse, R50 ;  /* 0x00000032041f7220 */ /* 0x040fe40000410000 */
[C---:B------:R-:W-:Y:S02]  /*1fa20*/  FMUL.FTZ R32, R4.reuse, R54 ;  /* 0x0000003604207220 */ /* 0x040fe40000410000 */
[----:B------:R-:W-:Y:S02]  /*1fa30*/  FMUL.FTZ R36, R4, R66 ;  /* 0x0000004204247220 */ /* 0x000fe40000410000 */
[----:B------:R-:W-:-:S02]  /*1fa40*/  FMUL.FTZ R168, R2, R168 ;  /* 0x000000a802a87220 */ /* 0x000fc40000410000 */
[C---:B------:R-:W-:Y:S02]  /*1fa50*/  FMUL.FTZ R9, R2.reuse, R169 ;  /* 0x000000a902097220 */ /* 0x040fe40000410000 */
[C---:B------:R-:W-:Y:S02]  /*1fa60*/  FMUL.FTZ R164, R2.reuse, R164 ;  /* 0x000000a402a47220 */ /* 0x040fe40000410000 */
[C---:B------:R-:W-:Y:S01]  /*1fa70*/  FMUL.FTZ R10, R2.reuse, R165 ;  /* 0x000000a5020a7220 */ /* 0x040fe20000410000 */
[----:B------:R-:W-:Y:S01]  /*1fa80*/  F2FP.BF16.PACK_AB R9, R9, R168 ;  /* 0x000000a80909723e */ /* 0x000fe200000010ff */
[----:B------:R-:W-:Y:S02]  /*1fa90*/  FMUL.FTZ R160, R2, R160 ;  /* 0x000000a002a07220 */ /* 0x000fe40000410000 */
[----:B-1----:R-:W-:Y:S01]  /*1faa0*/  FMUL.FTZ R0, R0, c[0x0][0x2dc] ;  /* 0x0000b70000007a20 */ /* 0x002fe20000410000 */
[----:B------:R-:W-:Y:S01]  /*1fab0*/  F2FP.BF16.PACK_AB R10, R10, R164 ;  /* 0x000000a40a0a723e */ /* 0x000fe200000010ff */
[----:B------:R-:W-:-:S02]  /*1fac0*/  FMUL.FTZ R16, R2, R161 ;  /* 0x000000a102107220 */ /* 0x000fc40000410000 */
[C---:B------:R-:W-:Y:S02]  /*1fad0*/  FMUL.FTZ R156, R2.reuse, R156 ;  /* 0x0000009c029c7220 */ /* 0x040fe40000410000 */
        /* <DEDUP_REMOVED lines=25> */
[C---:B------:R-:W-:Y:S02]  /*1fc70*/  FMUL.FTZ R93, R2.reuse, R93 ;  /* 0x0000005d025d7220 */ /* 0x040fe40000410000 */
[C---:B------:R-:W-:Y:S02]  /*1fc80*/  FMUL.FTZ R104, R2.reuse, R104 ;  /* 0x0000006802687220 */ /* 0x040fe40000410000 */
[C---:B------:R-:W-:Y:S02]  /*1fc90*/  FMUL.FTZ R38, R2.reuse, R105 ;  /* 0x0000006902267220 */ /* 0x040fe40000410000 */
[C---:B------:R-:W-:Y:S02]  /*1fca0*/  FMUL.FTZ R108, R2.reuse, R108 ;  /* 0x0000006c026c7220 */ /* 0x040fe40000410000 */
[----:B------:R-:W-:Y:S01]  /*1fcb0*/  FMUL.FTZ R34, R2, R109 ;  /* 0x0000006d02227220 */ /* 0x000fe20000410000 */
[----:B------:R-:W-:Y:S01]  /*1fcc0*/  F2FP.BF16.PACK_AB R38, R38, R104 ;  /* 0x000000682626723e */ /* 0x000fe200000010ff */
[----:B------:R-:W-:-:S02]  /*1fcd0*/  FMUL.FTZ R120, R2, R120 ;  /* 0x0000007802787220 */ /* 0x000fc40000410000 */
[----:B------:R-:W-:Y:S01]  /*1fce0*/  FMUL.FTZ R121, R2, R121 ;  /* 0x0000007902797220 */ /* 0x000fe20000410000 */
[----:B------:R-:W-:Y:S01]  /*1fcf0*/  F2FP.BF16.PACK_AB R34, R34, R108 ;  /* 0x0000006c2222723e */ /* 0x000fe200000010ff */
[C---:B------:R-:W-:Y:S02]  /*1fd00*/  FMUL.FTZ R124, R2.reuse, R124 ;  /* 0x0000007c027c7220 */ /* 0x040fe40000410000 */
[----:B------:R-:W-:Y:S02]  /*1fd10*/  FMUL.FTZ R125, R2, R125 ;  /* 0x0000007d027d7220 */ /* 0x000fe40000410000 */
[----:B------:R-:W-:Y:S02]  /*1fd20*/  FMUL.FTZ R35, R4, R67 ;  /* 0x0000004304237220 */ /* 0x000fe40000410000 */
[C---:B------:R-:W-:Y:S01]  /*1fd30*/  FMUL.FTZ R2, R0.reuse, R62 ;  /* 0x0000003e00027220 */ /* 0x040fe20000410000 */
[----:B------:R-:W-:Y:S01]  /*1fd40*/  F2FP.BF16.PACK_AB R62, R27, R56 ;  /* 0x000000381b3e723e */ /* 0x000fe200000010ff */
[C---:B------:R-:W-:Y:S01]  /*1fd50*/  FMUL.FTZ R57, R0.reuse, R63 ;  /* 0x0000003f00397220 */ /* 0x040fe20000410000 */
[----:B------:R-:W-:Y:S01]  /*1fd60*/  F2FP.BF16.PACK_AB R56, R69, R68 ;  /* 0x000000444538723e */ /* 0x000fe200000010ff */
[C---:B------:R-:W-:Y:S01]  /*1fd70*/  FMUL.FTZ R170, R0.reuse, R170 ;  /* 0x000000aa00aa7220 */ /* 0x040fe20000410000 */
[----:B------:R-:W-:Y:S01]  /*1fd80*/  MOV R68, 0x20 ;  /* 0x0000002000447802 */ /* 0x000fe20000000f00 */
[C---:B------:R-:W-:Y:S01]  /*1fd90*/  FMUL.FTZ R8, R0.reuse, R171 ;  /* 0x000000ab00087220 */ /* 0x040fe20000410000 */
[----:B------:R-:W-:Y:S01]  /*1fda0*/  F2FP.BF16.PACK_AB R57, R57, R2 ;  /* 0x000000023939723e */ /* 0x000fe200000010ff */
[----:B------:R-:W-:Y:S01]  /*1fdb0*/  FMUL.FTZ R166, R0, R166 ;  /* 0x000000a600a67220 */ /* 0x000fe20000410000 */
[----:B------:R-:W-:Y:S01]  /*1fdc0*/  LOP3.LUT R2, R26, 0x1, RZ, 0xc0, !PT ;  /* 0x000000011a027812 */ /* 0x000fe200078ec0ff */
[----:B------:R-:W-:Y:S01]  /*1fdd0*/  FMUL.FTZ R13, R0, R167 ;  /* 0x000000a7000d7220 */ /* 0x000fe20000410000 */
[----:B------:R-:W-:Y:S01]  /*1fde0*/  F2FP.BF16.PACK_AB R8, R8, R170 ;  /* 0x000000aa0808723e */ /* 0x000fe200000010ff */
[----:B------:R-:W-:Y:S01]  /*1fdf0*/  FMUL.FTZ R162, R0, R162 ;  /* 0x000000a200a27220 */ /* 0x000fe20000410000 */
[----:B------:R-:W-:Y:S01]  /*1fe00*/  ISETP.NE.U32.AND P0, PT, R2, 0x1, PT ;  /* 0x000000010200780c */ /* 0x000fe20003f05070 */
        /* <DEDUP_REMOVED lines=44> */
[----:B------:R-:W-:Y:S01]  /*200d0*/  SHF.L.U32 R0, R26, 0x6, RZ ;  /* 0x000000061a007819 */ /* 0x000fe200000006ff */
[C---:B------:R-:W-:Y:S01]  /*200e0*/  FMUL.FTZ R154, R4.reuse, R154 ;  /* 0x0000009a049a7220 */ /* 0x040fe20000410000 */
[----:B------:R-:W-:Y:S01]  /*200f0*/  F2FP.BF16.PACK_AB R29, R29, R122 ;  /* 0x0000007a1d1d723e */ /* 0x000fe200000010ff */
[----:B------:R-:W-:Y:S01]  /*20100*/  FMUL.FTZ R5, R4, R155 ;  /* 0x0000009b04057220 */ /* 0x000fe20000410000 */
[----:B------:R-:W-:Y:S01]  /*20110*/  LOP3.LUT R0, R0, 0x1c0, RZ, 0xc0, !PT ;  /* 0x000001c000007812 */ /* 0x000fe200078ec0ff */
[C---:B------:R-:W-:Y:S01]  /*20120*/  FMUL.FTZ R21, R4.reuse, R39 ;  /* 0x0000002704157220 */ /* 0x040fe20000410000 */
[----:B------:R-:W-:Y:S01]  /*20130*/  F2FP.BF16.PACK_AB R26, R125, R124 ;  /* 0x0000007c7d1a723e */ /* 0x000fe200000010ff */
[----:B------:R-:W-:Y:S01]  /*20140*/  FMUL.FTZ R150, R4, R150 ;  /* 0x0000009604967220 */ /* 0x000fe20000410000 */
[----:B------:R-:W-:Y:S01]  /*20150*/  LEA.HI R0, R0, R0, RZ, 0x1d ;  /* 0x0000000000007211 */ /* 0x000fe200078fe8ff */
[C---:B------:R-:W-:Y:S01]  /*20160*/  FMUL.FTZ R7, R4.reuse, R151 ;  /* 0x0000009704077220 */ /* 0x040fe20000410000 */
[----:B------:R-:W-:Y:S01]  /*20170*/  F2FP.BF16.PACK_AB R5, R5, R154 ;  /* 0x0000009a0505723e */ /* 0x000fe200000010ff */
[----:B------:R-:W-:Y:S01]  /*20180*/  FMUL.FTZ R146, R4, R146 ;  /* 0x0000009204927220 */ /* 0x000fe20000410000 */
[----:B------:R-:W-:Y:S01]  /*20190*/  LEA R0, R172, R0, 0x1 ;  /* 0x00000000ac007211 */ /* 0x000fe200078e08ff */
[C---:B------:R-:W-:Y:S01]  /*201a0*/  FMUL.FTZ R11, R4.reuse, R147 ;  /* 0x00000093040b7220 */ /* 0x040fe20000410000 */
[----:B------:R-:W-:Y:S01]  /*201b0*/  F2FP.BF16.PACK_AB R7, R7, R150 ;  /* 0x000000960707723e */ /* 0x000fe200000010ff */
[----:B------:R-:W-:Y:S01]  /*201c0*/  FMUL.FTZ R142, R4, R142 ;  /* 0x0000008e048e7220 */ /* 0x000fe20000410000 */
[----:B------:R-:W-:Y:S01]  /*201d0*/  SHF.L.U32 R0, R0, 0x1, RZ ;  /* 0x0000000100007819 */ /* 0x000fe200000006ff */
[C---:B------:R-:W-:Y:S01]  /*201e0*/  FMUL.FTZ R14, R4.reuse, R143 ;  /* 0x0000008f040e7220 */ /* 0x040fe20000410000 */
[----:B------:R-:W-:Y:S01]  /*201f0*/  F2FP.BF16.PACK_AB R11, R11, R146 ;  /* 0x000000920b0b723e */ /* 0x000fe200000010ff */
[----:B------:R-:W-:Y:S01]  /*20200*/  FMUL.FTZ R51, R4, R51 ;  /* 0x0000003304337220 */ /* 0x000fe20000410000 */
[----:B------:R-:W-:Y:S01]  /*20210*/  IADD3 R2, R0, -0x10, RZ ;  /* 0xfffffff000027810 */ /* 0x000fe20007ffe0ff */
[----:B------:R-:W-:Y:S01]  /*20220*/  FMUL.FTZ R55, R4, R55 ;  /* 0x0000003704377220 */ /* 0x000fe20000410000 */
[----:B------:R-:W-:Y:S01]  /*20230*/  @P0 IADD3 R2, R0, 0x10, RZ ;  /* 0x0000001000020810 */ /* 0x000fe20007ffe0ff */
[C---:B------:R-:W-:Y:S01]  /*20240*/  FMUL.FTZ R70, R4.reuse, R70 ;  /* 0x0000004604467220 */ /* 0x040fe20000410000 */
[----:B------:R1:W-:Y:S01]  /*20250*/  STS [R0], R6 ;  /* 0x0000000600007388 */ /* 0x0003e20000000800 */
        /* <DEDUP_REMOVED lines=25> */
[----:B-1----:R-:W-:Y:S01]  /*203f0*/  MOV R6, 0x40 ;  /* 0x0000004000067802 */ /* 0x002fe20000000f00 */
[C---:B------:R-:W-:Y:S01]  /*20400*/  FMUL.FTZ R130, R4.reuse, R130 ;  /* 0x0000008204827220 */ /* 0x040fe20000410000 */
[----:B------:R-:W-:Y:S01]  /*20410*/  F2FP.BF16.PACK_AB R35, R115, R114 ;  /* 0x000000727323723e */ /* 0x000fe200000010ff */
[----:B------:R-:W-:Y:S01]  /*20420*/  FMUL.FTZ R131, R4, R131 ;  /* 0x0000008304837220 */ /* 0x000fe20000410000 */
[----:B------:R-:W-:-:S02]  /*20430*/  F2FP.BF16.PACK_AB R4, R149, R148 ;  /* 0x000000949504723e */ /* 0x000fc400000010ff */
[----:B------:R-:W-:Y:S02]  /*20440*/  SEL R6, R6, 0xffffffc0, !P2 ;  /* 0xffffffc006067807 */ /* 0x000fe40005000000 */
[----:B------:R-:W-:Y:S01]  /*20450*/  F2FP.BF16.PACK_AB R31, R119, R118 ;  /* 0x00000076771f723e */ /* 0x000fe200000010ff */
[----:B------:R1:W-:Y:S01]  /*20460*/  STS [R2], R4 ;  /* 0x0000000402007388 */ /* 0x0003e20000000800 */
[----:B------:R-:W-:Y:S02]  /*20470*/  F2FP.BF16.PACK_AB R27, R131, R130 ;  /* 0x00000082831b723e */ /* 0x000fe400000010ff */
[----:B------:R-:W-:Y:S01]  /*20480*/  F2FP.BF16.PACK_AB R67, R67, R126 ;  /* 0x0000007e4343723e */ /* 0x000fe200000010ff */
[----:B------:R-:W-:Y:S04]  /*20490*/  STS [R0+0x2000], R9 ;  /* 0x0020000900007388 */ /* 0x000fe80000000800 */
[----:B------:R2:W-:Y:S04]  /*204a0*/  STS [R0+0x2400], R8 ;  /* 0x0024000800007388 */ /* 0x0005e80000000800 */
[----:B------:R-:W-:Y:S04]  /*204b0*/  STS [R2+0x2000], R10 ;  /* 0x0020000a02007388 */ /* 0x000fe80000000800 */
[----:B------:R3:W-:Y:S01]  /*204c0*/  STS [R2+0x2400], R13 ;  /* 0x0024000d02007388 */ /* 0x0007e20000000800 */
[----:B-1----:R-:W-:-:S04]  /*204d0*/  SEL R4, R68, 0xffffffe0, !P1 ;  /* 0xffffffe044047807 */ /* 0x002fc80004800000 */
[----:B------:R-:W-:Y:S02]  /*204e0*/  IADD3 R5, R0, R4, RZ ;  /* 0x0000000400057210 */ /* 0x000fe40007ffe0ff */
[----:B------:R-:W-:Y:S02]  /*204f0*/  IADD3 R4, R4, R2, RZ ;  /* 0x0000000204047210 */ /* 0x000fe40007ffe0ff */
[----:B--2---:R-:W-:Y:S01]  /*20500*/  IADD3 R8, R0, R6, RZ ;  /* 0x0000000600087210 */ /* 0x004fe20007ffe0ff */
        /* <DEDUP_REMOVED lines=99> */
[----:B------:R-:W-:Y:S02]  /*20b40*/  LOP3.LUT R0, R2, 0xffffffe0, RZ, 0xc0, !PT ;  /* 0xffffffe002007812 */ /* 0x000fe400078ec0ff */
[--C-:B------:R-:W-:Y:S02]  /*20b50*/  SHF.R.S32.HI R3, RZ, 0x5, R2.reuse ;  /* 0x00000005ff037819 */ /* 0x100fe40000011402 */
[----:B------:R-:W-:Y:S01]  /*20b60*/  SHF.R.S32.HI R2, RZ, 0x1f, R2 ;  /* 0x0000001fff027819 */ /* 0x000fe20000011402 */
[----:B------:R-:W-:-:S03]  /*20b70*/  IMAD.IADD R0, R4, 0x1, -R0 ;  /* 0x0000000104007824 */ /* 0x000fc600078e0a00 */
[----:B------:R-:W-:Y:S02]  /*20b80*/  LEA.HI R2, R2, R3, RZ, 0x2 ;  /* 0x0000000302027211 */ /* 0x000fe400078f10ff */
        /* <DEDUP_REMOVED lines=37> */
.L_x_1111:
[----:B--234-:R-:W-:Y:S05]  /*20de0*/  BSYNC B0 ;  /* 0x0000000000007941 */ /* 0x01cfea0003800000 */
.L_x_1110:
[----:B------:R-:W2:Y:S04]  /*20df0*/  LDL.64 R80, [R1+0x88] ;  /* 0x0000880001507983 */ /* 0x000ea80000100a00 */
[----:B-1----:R1:W5:Y:S01]  /*20e00*/  LDL R14, [R1+0x98] ;  /* 0x00009800010e7983 */ /* 0x0023620000100800 */
[----:B------:R-:W-:Y:S01]  /*20e10*/  LEA.HI R13, R175, R174, RZ, 0x3 ;  /* 0x000000aeaf0d7211 */ /* 0x000fe200078f18ff */
[----:B------:R-:W-:Y:S01]  /*20e20*/  UIMAD UR9, UR9, -0x80, UR26 ;  /* 0xffffff80090978a4 */ /* 0x000fe2000f8e021a */
[----:B------:R-:W-:Y:S01]  /*20e30*/  BSSY B0, `(.L_x_1112) ;  /* 0x0000020000007945 */ /* 0x000fe20003800000 */
[----:B------:R-:W3:Y:S01]  /*20e40*/  S2R R0, SR_TID.X ;  /* 0x0000000000007919 */ /* 0x000ee20000002100 */
[----:B------:R-:W-:Y:S01]  /*20e50*/  SHF.R.S32.HI R3, RZ, 0x3, R13 ;  /* 0x00000003ff037819 */ /* 0x000fe2000001140d */
[----:B------:R-:W-:-:S02]  /*20e60*/  USHF.R.S32.HI UR6, URZ, 0x1f, UR10 ;  /* 0x0000001f3f067899 */ /* 0x000fc4000801140a */
[----:B------:R-:W4:Y:S01]  /*20e70*/  S2R R10, SR_CTAID.Z ;  /* 0x00000000000a7919 */ /* 0x000f220000002700 */
[----:B------:R-:W-:Y:S02]  /*20e80*/  ULDC.64 UR4, c[0x0][0x1f0] ;  /* 0x00007c0000047ab9 */ /* 0x000fe40000000a00 */
[----:B------:R-:W-:-:S04]  /*20e90*/  UIMAD UR4, UR6, UR4, URZ ;  /* 0x00000004060472a4 */ /* 0x000fc8000f8e023f */
[----:B------:R-:W-:Y:S01]  /*20ea0*/  UIMAD UR4, UR10, UR5, UR4 ;  /* 0x000000050a0472a4 */ /* 0x000fe2000f8e0204 */
[----:B---3--:R-:W-:-:S04]  /*20eb0*/  SHF.R.S32.HI R2, RZ, 0x1f, R0 ;  /* 0x0000001fff027819 */ /* 0x008fc80000011400 */
[----:B------:R-:W-:-:S04]  /*20ec0*/  LEA.HI R2, R2, R0, RZ, 0x3 ;  /* 0x0000000002027211 */ /* 0x000fc800078f18ff */
[----:B------:R-:W-:Y:S02]  /*20ed0*/  SHF.R.S32.HI R2, RZ, 0x3, R2 ;  /* 0x00000003ff027819 */ /* 0x000fe40000011402 */
[----:B--2---:R-:W-:Y:S02]  /*20ee0*/  SHF.R.S32.HI R0, RZ, 0x1f, R80 ;  /* 0x0000001fff007819 */ /* 0x004fe40000011450 */
[----:B------:R-:W-:-:S04]  /*20ef0*/  IADD3 R4, P0, R80, UR12, RZ ;  /* 0x0000000c50047c10 */ /* 0x000fc8000ff1e0ff */
[----:B------:R-:W-:Y:S01]  /*20f00*/  IADD3.X R5, R0, UR7, RZ, P0, !PT ;  /* 0x0000000700057c10 */ /* 0x000fe200087fe4ff */
[----:B------:R-:W-:Y:S01]  /*20f10*/  IMAD.U32 R0, RZ, RZ, UR25 ;  /* 0x00000019ff007e24 */ /* 0x000fe2000f8e00ff */
[----:B------:R-:W-:Y:S02]  /*20f20*/  ISETP.GE.AND P0, PT, R3, UR9, PT ;  /* 0x0000000903007c0c */ /* 0x000fe4000bf06270 */
[----:B------:R-:W-:Y:S01]  /*20f30*/  SHF.R.S32.HI R3, RZ, 0x1f, R2 ;  /* 0x0000001fff037819 */ /* 0x000fe20000011402 */
[----:B----4-:R-:W-:-:S04]  /*20f40*/  IMAD.WIDE.U32 R10, R10, c[0x0][0x1f0], R4 ;  /* 0x00007c000a0a7a25 */ /* 0x010fc800078e0004 */
[----:B------:R-:W-:Y:S01]  /*20f50*/  IMAD.WIDE R6, R0, 0x80, R2 ;  /* 0x0000008000067825 */ /* 0x000fe200078e0202 */
[----:B------:R-:W-:-:S05]  /*20f60*/  IADD3 R9, R11, UR4, RZ ;  /* 0x000000040b097c10 */ /* 0x000fca000fffe0ff */
[----:B------:R-:W-:Y:S05]  /*20f70*/  @P0 BRA `(.L_x_1113) ;  /* 0x000000b000000947 */ /* 0x000fea0003800000 */
[----:B-1----:R-:W-:Y:S01]  /*20f80*/  IMAD R0, R7, c[0x0][0x1e8], RZ ;  /* 0x00007a0007007a24 */ /* 0x002fe200078e02ff */
        /* <DEDUP_REMOVED lines=10> */
.L_x_1113:
[----:B-1----:R-:W-:Y:S05]  /*21030*/  BSYNC B0 ;  /* 0x0000000000007941 */ /* 0x002fea0003800000 */
.L_x_1112:
[----:B------:R-:W-:Y:S01]  /*21040*/  LEA.HI.SX32 R0, R13, 0x10, 0x1d ;  /* 0x000000100d007811 */ /* 0x000fe200078feaff */
[----:B------:R-:W-:Y:S03]  /*21050*/  BSSY B0, `(.L_x_1114) ;  /* 0x0000011000007945 */ /* 0x000fe60003800000 */
[----:B------:R-:W-:-:S13]  /*21060*/  ISETP.GE.AND P0, PT, R0, UR9, PT ;  /* 0x0000000900007c0c */ /* 0x000fda000bf06270 */
[----:B------:R-:W-:Y:S05]  /*21070*/  @P0 BRA `(.L_x_1115) ;  /* 0x000000e000000947 */ /* 0x000fea0003800000 */
[----:B------:R-:W-:Y:S01]  /*21080*/  IADD3 R12, P0, R6, 0x10, RZ ;  /* 0x00000010060c7810 */ /* 0x000fe20007f1e0ff */
[----:B------:R-:W-:Y:S01]  /*21090*/  IMAD.MOV.U32 R2, RZ, RZ, R10 ;  /* 0x000000ffff027224 */ /* 0x000fe200078e000a */
[----:B------:R-:W-:Y:S02]  /*210a0*/  MOV R3, R9 ;  /* 0x0000000900037202 */ /* 0x000fe40000000f00 */
[----:B------:R-:W-:Y:S01]  /*210b0*/  ISETP.GE.AND P1, PT, R80, c[0x0][0x220], PT ;  /* 0x0000880050007a0c */ /* 0x000fe20003f26270 */
[----:B------:R-:W-:Y:S01]  /*210c0*/  IMAD.X R0, RZ, RZ, R7, P0 ;  /* 0x000000ffff007224 */ /* 0x000fe200000e0607 */
[----:B-----5:R-:W-:Y:S01]  /*210d0*/  ISETP.GE.AND P0, PT, R14, c[0x0][0x220], PT ;  /* 0x000088000e007a0c */ /* 0x020fe20003f06270 */
        /* <DEDUP_REMOVED lines=8> */
.L_x_1115:
[----:B------:R-:W-:Y:S05]  /*21160*/  BSYNC B0 ;  /* 0x0000000000007941 */ /* 0x000fea0003800000 */
.L_x_1114:
[----:B------:R-:W-:Y:S01]  /*21170*/  LEA.HI.SX32 R0, R13, 0x20, 0x1d ;  /* 0x000000200d007811 */ /* 0x000fe200078feaff */
        /* <DEDUP_REMOVED lines=17> */
.L_x_1117:
[----:B------:R-:W-:Y:S05]  /*21290*/  BSYNC B0 ;  /* 0x0000000000007941 */ /* 0x000fea0003800000 */
.L_x_1116:
        /* <DEDUP_REMOVED lines=18> */
.L_x_1119:
[----:B------:R-:W-:Y:S05]  /*213c0*/  BSYNC B0 ;  /* 0x0000000000007941 */ /* 0x000fea0003800000 */
.L_x_1118:
        /* <DEDUP_REMOVED lines=18> */
.L_x_1121:
[----:B------:R-:W-:Y:S05]  /*214f0*/  BSYNC B0 ;  /* 0x0000000000007941 */ /* 0x000fea0003800000 */
.L_x_1120:
        /* <DEDUP_REMOVED lines=18> */
.L_x_1123:
[----:B------:R-:W-:Y:S05]  /*21620*/  BSYNC B0 ;  /* 0x0000000000007941 */ /* 0x000fea0003800000 */
.L_x_1122:
        /* <DEDUP_REMOVED lines=18> */
.L_x_1125:
[----:B------:R-:W-:Y:S05]  /*21750*/  BSYNC B0 ;  /* 0x0000000000007941 */ /* 0x000fea0003800000 */
.L_x_1124:
[----:B------:R-:W-:-:S04]  /*21760*/  LEA.HI.SX32 R0, R13, 0x70, 0x1d ;  /* 0x000000700d007811 */ /* 0x000fc800078feaff */
        /* <DEDUP_REMOVED lines=18> */
.L_x_1062:
[----:B------:R-:W-:Y:S01]  /*21890*/  UISETP.NE.AND UP3, UPT, UR24, -0x1, UPT ;  /* 0xffffffff1800788c */ /* 0x000fe2000bf65270 */
[----:B------:R-:W-:Y:S01]  /*218a0*/  LEA.HI R8, R9, R22, RZ, 0x3 ;  /* 0x0000001609087211 */ /* 0x000fe200078f18ff */
[----:B------:R-:W-:Y:S01]  /*218b0*/  USHF.R.S32.HI UR13, URZ, 0x1f, UR11 ;  /* 0x0000001f3f0d7899 */ /* 0x000fe2000801140b */
[----:B------:R-:W1:Y:S01]  /*218c0*/  S2R R12, SR_CTAID.Z ;  /* 0x00000000000c7919 */ /* 0x000e620000002700 */
[----:B------:R-:W-:Y:S01]  /*218d0*/  ULDC.64 UR6, c[0x0][0x1e8] ;  /* 0x00007a0000067ab9 */ /* 0x000fe20000000a00 */
[----:B------:R-:W-:Y:S01]  /*218e0*/  LOP3.LUT R0, R8, 0xfffffff8, RZ, 0xc0, !PT ;  /* 0xfffffff808007812 */ /* 0x000fe200078ec0ff */
[----:B------:R-:W-:Y:S01]  /*218f0*/  ULDC.64 UR4, c[0x0][0x1f0] ;  /* 0x00007c0000047ab9 */ /* 0x000fe20000000a00 */
[----:B------:R-:W-:Y:S01]  /*21900*/  SHF.R.S32.HI R8, RZ, 0x3, R8 ;  /* 0x00000003ff087819 */ /* 0x000fe20000011408 */
[----:B------:R-:W-:Y:S01]  /*21910*/  UIMAD UR4, UR13, UR4, URZ ;  /* 0x000000040d0472a4 */ /* 0x000fe2000f8e023f */
[----:B------:R-:W-:Y:S01]  /*21920*/  IMAD.U32 R6, RZ, RZ, UR25 ;  /* 0x00000019ff067e24 */ /* 0x000fe2000f8e00ff */
[----:B------:R-:W-:Y:S01]  /*21930*/  ULDC.U8 UR14, c[0x0][0x328] ;  /* 0x0000ca00000e7ab9 */ /* 0x000fe20000000000 */
[----:B------:R-:W-:Y:S01]  /*21940*/  IMAD.IADD R15, R22, 0x1, -R0 ;  /* 0x00000001160f7824 */ /* 0x000fe200078e0a00 */
[----:B------:R-:W-:Y:S01]  /*21950*/  @UP3 UIMAD.WIDE.U32 UR8, UR24, UR6, URZ ;  /* 0x00000006180832a5 */ /* 0x000fe2000f8e003f */
[--C-:B------:R-:W-:Y:S01]  /*21960*/  SHF.R.S32.HI R9, RZ, 0x1f, R8.reuse ;  /* 0x0000001fff097819 */ /* 0x100fe20000011408 */
[----:B------:R-:W-:Y:S01]  /*21970*/  @!UP3 USHF.R.S32.HI UR15, URZ, 0x1f, UR12 ;  /* 0x0000001f3f0fb899 */ /* 0x000fe2000801140c */
[----:B------:R-:W-:Y:S01]  /*21980*/  IMAD.SHL.U32 R14, R15, 0x8, RZ ;  /* 0x000000080f0e7824 */ /* 0x000fe200078e00ff */
[----:B------:R-:W-:Y:S01]  /*21990*/  ULDC.U8 UR6, c[0x0][0x329] ;  /* 0x0000ca4000067ab9 */ /* 0x000fe20000000000 */
[----:B------:R-:W-:Y:S01]  /*219a0*/  BSSY B0, `(.L_x_1126) ;  /* 0x000003a000007945 */ /* 0x000fe20003800000 */
[----:B------:R-:W-:Y:S01]  /*219b0*/  UISETP.NE.AND UP2, UPT, UR6, URZ, UPT ;  /* 0x0000003f0600728c */ /* 0x000fe2000bf45270 */
[----:B------:R-:W-:Y:S01]  /*219c0*/  IMAD.WIDE R6, R6, 0x80, R8 ;  /* 0x0000008006067825 */ /* 0x000fe200078e0208 */
[----:B------:R-:W-:Y:S01]  /*219d0*/  @UP3 UIMAD UR7, UR24, UR7, UR9 ;  /* 0x00000007180732a4 */ /* 0x000fe2000f8e0209 */
[----:B------:R-:W-:Y:S01]  /*219e0*/  IADD3 R23, R14, 0x40, RZ ;  /* 0x000000400e177810 */ /* 0x000fe20007ffe0ff */
[----:B------:R-:W-:-:S02]  /*219f0*/  UIMAD UR9, UR11, UR5, UR4 ;  /* 0x000000050b0972a4 */ /* 0x000fc4000f8e0204 */
[----:B------:R-:W-:Y:S02]  /*21a00*/  UISETP.NE.AND UP4, UPT, UR14, URZ, UPT ;  /* 0x0000003f0e00728c */ /* 0x000fe4000bf85270 */
[----:B------:R-:W-:Y:S02]  /*21a10*/  ULDC.64 UR4, c[0x0][0x1e0] ;  /* 0x0000780000047ab9 */ /* 0x000fe40000000a00 */
[----:B------:R-:W-:Y:S02]  /*21a20*/  @!UP3 UIMAD UR15, UR15, UR4, URZ ;  /* 0x000000040f0fb2a4 */ /* 0x000fe4000f8e023f */
[----:B------:R-:W-:Y:S02]  /*21a30*/  @UP3 UMOV UR18, UR8 ;  /* 0x0000000800123c82 */ /* 0x000fe40008000000 */
[----:B------:R-:W-:Y:S02]  /*21a40*/  @!UP2 UISETP.NE.AND UP1, UPT, UR14, URZ, UPT ;  /* 0x0000003f0e00a28c */ /* 0x000fe4000bf25270 */
[----:B------:R-:W-:-:S02]  /*21a50*/  @!UP3 UIMAD UR15, UR12, UR5, UR15 ;  /* 0x000000050c0fb2a4 */ /* 0x000fc4000f8e020f */
[----:B------:R-:W-:Y:S02]  /*21a60*/  ULDC UR13, c[0x0][0x214] ;  /* 0x00008500000d7ab9 */ /* 0x000fe40000000800 */
[----:B------:R-:W-:Y:S02]  /*21a70*/  @UP2 ULDC UR8, c[0x0][0x210] ;  /* 0x0000840000082ab9 */ /* 0x000fe40000000800 */
[----:B------:R-:W-:Y:S02]  /*21a80*/  UISETP.EQ.AND UP4, UPT, UR6, URZ, UP4 ;  /* 0x0000003f0600728c */ /* 0x000fe4000a782270 */
[----:B------:R-:W-:Y:S02]  /*21a90*/  ULDC UR5, c[0x0][0x234] ;  /* 0x00008d0000057ab9 */ /* 0x000fe40000000800 */
[----:B------:R-:W-:Y:S02]  /*21aa0*/  @!UP3 UIMAD.WIDE.U32 UR16, UR12, UR4, URZ ;  /* 0x000000040c10b2a5 */ /* 0x000fe4000f8e003f */
        /* <DEDUP_REMOVED lines=20> */
[----:B------:R-:W-:Y:S01]  /*21bf0*/  @!UP4 UMOV UR22, URZ ;  /* 0x0000003f0016cc82 */ /* 0x000fe20008000000 */
[----:B------:R-:W-:Y:S01]  /*21c00*/  IADD3 R11, R13, UR9, RZ ;  /* 0x000000090d0b7c10 */ /* 0x000fe2000fffe0ff */
[----:B------:R-:W-:Y:S02]  /*21c10*/  @UP4 UMOV UR22, UR24 ;  /* 0x0000001800164c82 */ /* 0x000fe40008000000 */
[----:B------:R-:W-:-:S02]  /*21c20*/  @!UP4 UMOV UR23, URZ ;  /* 0x0000003f0017cc82 */ /* 0x000fc40008000000 */
[----:B------:R-:W-:Y:S02]  /*21c30*/  USHF.R.S32.HI UR5, URZ, 0x1f, UR8 ;  /* 0x0000001f3f057899 */ /* 0x000fe40008011408 */
[----:B------:R-:W-:Y:S02]  /*21c40*/  @UP4 USHF.R.S32.HI UR23, URZ, 0x1f, UR24 ;  /* 0x0000001f3f174899 */ /* 0x000fe40008011418 */
        /* <DEDUP_REMOVED lines=15> */
.L_x_1127:
[----:B------:R-:W-:Y:S05]  /*21d40*/  BSYNC B0 ;  /* 0x0000000000007941 */ /* 0x000fea0003800000 */
.L_x_1126:
        /* <DEDUP_REMOVED lines=18> */
.L_x_1129:
[----:B------:R-:W-:Y:S05]  /*21e70*/  BSYNC B0 ;  /* 0x0000000000007941 */ /* 0x000fea0003800000 */
.L_x_1128:
        /* <DEDUP_REMOVED lines=18> */
.L_x_1131:
[----:B------:R-:W-:Y:S05]  /*21fa0*/  BSYNC B0 ;  /* 0x0000000000007941 */ /* 0x000fea0003800000 */
.L_x_1130:
        /* <DEDUP_REMOVED lines=18> */
.L_x_1133:
[----:B------:R-:W-:Y:S05]  /*220d0*/  BSYNC B0 ;  /* 0x0000000000007941 */ /* 0x000fea0003800000 */
.L_x_1132:
        /* <DEDUP_REMOVED lines=18> */
.L_x_1135:
[----:B------:R-:W-:Y:S05]  /*22200*/  BSYNC B0 ;  /* 0x0000000000007941 */ /* 0x000fea0003800000 */
.L_x_1134:
        /* <DEDUP_REMOVED lines=18> */
.L_x_1137:
[----:B------:R-:W-:Y:S05]  /*22330*/  BSYNC B0 ;  /* 0x0000000000007941 */ /* 0x000fea0003800000 */
.L_x_1136:
        /* <DEDUP_REMOVED lines=18> */
.L_x_1139:
[----:B------:R-:W-:Y:S05]  /*22460*/  BSYNC B0 ;  /* 0x0000000000007941 */ /* 0x000fea0003800000 */
.L_x_1138:
        /* <DEDUP_REMOVED lines=18> */
.L_x_1141:
[----:B------:R-:W-:Y:S05]  /*22590*/  BSYNC B0 ;  /* 0x0000000000007941 */ /* 0x000fea0003800000 */
.L_x_1140:
        /* <DEDUP_REMOVED lines=67> */
.L_x_1142:
        /* <DEDUP_REMOVED lines=11> */
.L_x_1414:


//--------------------- .text._ZN5flash16flash_fwd_kernelI23Flash_fwd_kernel_traitsILi128ELi128ELi32ELi4ELb0ELb0EN7cutlass10bfloat16_tE19Flash_kernel_traitsILi128ELi128ELi32ELi4ES3_EELb0ELb1ELb0ELb0ELb0ELb0ELb1ELb0EEEvNS_16Flash_fwd_paramsE --------------------------
	.section	.text._ZN5flash16flash_fwd_kernelI23Flash_fwd_kernel_traitsILi128ELi128ELi32ELi4ELb0ELb0EN7cutlass10bfloat16_tE19Flash_kernel_traitsILi128ELi128ELi32ELi4ES3_EELb0ELb1ELb0ELb0ELb0ELb0ELb1ELb0EEEvNS_16Flash_fwd_paramsE,"ax",@progbits
	.sectioninfo	@"SHI_REGISTERS=255"
	.align	128
        .global         _ZN5flash16flash_fwd_kernelI23Flash_fwd_kernel_traitsILi128ELi128ELi32ELi4ELb0ELb0EN7cutlass10bfloat16_tE19Flash_kernel_traitsILi128ELi128ELi32ELi4ES3_EELb0ELb1ELb0ELb0ELb0ELb0ELb1ELb0EEEvNS_16Flash_fwd_paramsE
        .type           _ZN5flash16flash_fwd_kernelI23Flash_fwd_kernel_traitsILi128ELi128ELi32ELi4ELb0ELb0EN7cutlass10bfloat16_tE19Flash_kernel_traitsILi128ELi128ELi32ELi4ES3_EELb0ELb1ELb0ELb0ELb0ELb0ELb1ELb0EEEvNS_16Flash_fwd_paramsE,@function
        .size           _ZN5flash16flash_fwd_kernelI23Flash_fwd_kernel_traitsILi128ELi128ELi32ELi4ELb0ELb0EN7cutlass10bfloat16_tE19Flash_kernel_traitsILi128ELi128ELi32ELi4ES3_EELb0ELb1ELb0ELb0ELb0ELb0ELb1ELb0EEEvNS_16Flash_fwd_paramsE,(.L_x_1415 - _ZN5flash16flash_fwd_kernelI23Flash_fwd_kernel_traitsILi128ELi128ELi32ELi4ELb0ELb0EN7cutlass10bfloat16_tE19Flash_kernel_traitsILi128ELi128ELi32ELi4ES3_EELb0ELb1ELb0ELb0ELb0ELb0ELb1ELb0EEEvNS_16Flash_fwd_paramsE)
        .other          _ZN5flash16flash_fwd_kernelI23Flash_fwd_kernel_traitsILi128ELi128ELi32ELi4ELb0ELb0EN7cutlass10bfloat16_tE19Flash_kernel_traitsILi128ELi128ELi32ELi4ES3_EELb0ELb1ELb0ELb0ELb0ELb0ELb1ELb0EEEvNS_16Flash_fwd_paramsE,@"STO_CUDA_ENTRY STV_DEFAULT"
_ZN5flash16flash_fwd_kernelI23Flash_fwd_kernel_traitsILi128ELi128ELi32ELi4ELb0ELb0EN7cutlass10bfloat16_tE19Flash_kernel_traitsILi128ELi128ELi32ELi4ES3_EELb0ELb1ELb0ELb0ELb0ELb0ELb1ELb0EEEvNS_16Flash_fwd_paramsE:
.text._ZN5flash16flash_fwd_kernelI23Flash_fwd_kernel_traitsILi128ELi128ELi32ELi4ELb0ELb0EN7cutlass10bfloat16_tE19Flash_kernel_traitsILi128ELi128ELi32ELi4ES3_EELb0ELb1ELb0ELb0ELb0ELb0ELb1ELb0EEEvNS_16Flash_fwd_paramsE:
[----:B------:R-:W-:Y:S02]  /*0000*/  MOV R1, c[0x0][0x28] ;  /* 0x00000a0000017a02 */ /* 0x000fe40000000f00 */
[----:B------:R-:W1:Y:S01]  /*0010*/  S2R R14, SR_CTAID.Y ;  /* 0x00000000000e7919 */ /* 0x000e620000002600 */
[----:B------:R-:W2:Y:S01]  /*0020*/  LDC.U8 R0, c[0x0][0x312] ;  /* 0x0000c480ff007b82 */ /* 0x000ea20000000000 */
[----:B------:R-:W-:Y:S01]  /*0030*/  ISETP.NE.U32.AND P2, PT, RZ, c[0x0][0x240], PT ;  /* 0x00009000ff007a0c */ /* 0x000fe20003f45070 */
[----:B------:R-:W-:Y:S01]  /*0040*/  IMAD.MOV.U32 R26, RZ, RZ, 0x4 ;  /* 0x00000004ff1a7424 */ /* 0x000fe200078e00ff */
[----:B------:R-:W-:Y:S01]  /*0050*/  ULDC.64 UR4, c[0x0][0x118] ;  /* 0x0000460000047ab9 */ /* 0x000fe20000000a00 */
[----:B------:R-:W-:Y:S01]  /*0060*/  IMAD.MOV.U32 R9, RZ, RZ, -0x1 ;  /* 0xffffffffff097424 */ /* 0x000fe200078e00ff */
[----:B------:R-:W-:Y:S02]  /*0070*/  ISETP.NE.AND.EX P2, PT, RZ, c[0x0][0x244], PT, P2 ;  /* 0x00009100ff007a0c */ /* 0x000fe40003f45320 */
[----:B------:R-:W-:Y:S02]  /*0080*/  ISETP.EQ.U32.AND P1, PT, RZ, c[0x0][0x248], PT ;  /* 0x00009200ff007a0c */ /* 0x000fe40003f22070 */
[----:B------:R-:W-:Y:S01]  /*0090*/  ISETP.NE.U32.AND P0, PT, RZ, c[0x0][0x250], PT ;  /* 0x00009400ff007a0c */ /* 0x000fe20003f05070 */
[----:B------:R-:W-:Y:S01]  /*00a0*/  IMAD.MOV.U32 R8, RZ, RZ, -0x1 ;  /* 0xffffffffff087424 */ /* 0x000fe200078e00ff */
[----:B------:R-:W-:-:S02]  /*00b0*/  IADD3 R1, R1, -0x50, RZ ;  /* 0xffffffb001017810 */ /* 0x000fc40007ffe0ff */
[----:B------:R-:W-:Y:S01]  /*00c0*/  ISETP.NE.AND.EX P0, PT, RZ, c[0x0][0x254], PT, P0 ;  /* 0x00009500ff007a0c */ /* 0x000fe20003f05300 */
[----:B-1----:R-:W-:Y:S01]  /*00d0*/  IMAD.WIDE R2, R14, R26, c[0x0][0x240] ;  /* 0x000090000e027625 */ /* 0x002fe200078e021a */
[----:B--2---:R-:W-:-:S04]  /*00e0*/  ISETP.NE.AND P3, PT, R0, RZ, PT ;  /* 0x000000ff0000720c */ /* 0x004fc80003f65270 */
[----:B------:R1:W2:Y:S01]  /*00f0*/  @P2 LDG.E R9, [R2.64] ;  /* 0x0000000402092981 */ /* 0x0002a2000c1e1900 */
[----:B------:R-:W-:Y:S01]  /*0100*/  ISETP.EQ.OR.EX P1, PT, RZ, c[0x0][0x24c], !P3, P1 ;  /* 0x00009300ff007a0c */ /* 0x000fe20005f22710 */
[----:B------:R-:W-:Y:S02]  /*0110*/  IMAD.WIDE R4, R14, R26, c[0x0][0x248] ;  /* 0x000092000e047625 */ /* 0x000fe400078e021a */
[----:B------:R1:W3:Y:S10]  /*0120*/  @P2 LDG.E R0, [R2.64+0x4] ;  /* 0x0000040402002981 */ /* 0x0002f4000c1e1900 */
[----:B------:R4:W5:Y:S01]  /*0130*/  @!P1 LDG.E R8, [R4.64] ;  /* 0x0000000404089981 */ /* 0x000962000c1e1900 */
[----:B------:R-:W-:-:S03]  /*0140*/  IMAD.MOV.U32 R7, RZ, RZ, RZ ;  /* 0x000000ffff077224 */ /* 0x000fc600078e00ff */
[----:B------:R-:W2:Y:S04]  /*0150*/  S2R R22, SR_CTAID.X ;  /* 0x0000000000167919 */ /* 0x000ea80000002500 */
[----:B------:R-:W2:Y:S01]  /*0160*/  S2R R28, SR_CTAID.Z ;  /* 0x00000000001c7919 */ /* 0x000ea20000002700 */
[----:B-1----:R-:W-:-:S05]  /*0170*/  @P0 IMAD.WIDE R2, R14, R26, c[0x0][0x250] ;  /* 0x000094000e020625 */ /* 0x002fca00078e021a */
[----:B------:R4:W5:Y:S01]  /*0180*/  @P0 LDG.E R7, [R2.64] ;  /* 0x0000000402070981 */ /* 0x000962000c1e1900 */
[----:B------:R-:W-:-:S04]  /*0190*/  ISETP.NE.U32.AND P0, PT, RZ, c[0x0][0x248], PT ;  /* 0x00009200ff007a0c */ /* 0x000fc80003f05070 */
[----:B------:R-:W-:Y:S01]  /*01a0*/  ISETP.NE.AND.EX P0, PT, RZ, c[0x0][0x24c], PT, P0 ;  /* 0x00009300ff007a0c */ /* 0x000fe20003f05300 */
[----:B--2---:R4:W-:Y:S01]  /*01b0*/  STL [R1+0x28], R9 ;  /* 0x0000280901007387 */ /* 0x0049e20000100800 */
[----:B---3--:R-:W-:Y:S02]  /*01c0*/  @P2 IMAD.IADD R19, R0, 0x1, -R9 ;  /* 0x0000000100132824 */ /* 0x008fe400078e0a09 */
[----:B------:R-:W-:-:S09]  /*01d0*/  @!P2 IMAD.MOV.U32 R19, RZ, RZ, c[0x0][0x214] ;  /* 0x00008500ff13a624 */ /* 0x000fd200078e00ff */
[----:B------:R-:W-:Y:S05]  /*01e0*/  @!P0 BRA `(.L_x_1143) ;  /* 0x0000004000008947 */ /* 0x000fea0003800000 */
[----:B------:R-:W2:Y:S02]  /*01f0*/  @P3 LDG.E R0, [R4.64+0x4] ;  /* 0x0000040404003981 */ /* 0x000ea4000c1e1900 */
[----:B--2--5:R-:W-:-:S06]  /*0200*/  @P3 IADD3 R0, R0, -R8, RZ ;  /* 0x8000000800003210 */ /* 0x024fcc0007ffe0ff */
[----:B------:R1:W5:Y:S01]  /*0210*/  @!P3 LDG.E R0, [R4.64] ;  /* 0x000000040400b981 */ /* 0x000362000c1e1900 */
[----:B------:R-:W-:Y:S05]  /*0220*/  BRA `(.L_x_1144) ;  /* 0x0000001000007947 */ /* 0x000fea0003800000 */
.L_x_1143:
[----:B------:R-:W-:Y:S02]  /*0230*/  MOV R0, c[0x0][0x218] ;  /* 0x0000860000007a02 */ /* 0x000fe40000000f00 */
.L_x_1144:
[----:B------:R-:W-:-:S04]  /*0240*/  ISETP.NE.U32.AND P2, PT, RZ, c[0x0][0x258], PT ;  /* 0x00009600ff007a0c */ /* 0x000fc80003f45070 */
[----:B------:R-:W-:-:S13]  /*0250*/  ISETP.NE.AND.EX P2, PT, RZ, c[0x0][0x25c], PT, P2 ;  /* 0x00009700ff007a0c */ /* 0x000fda0003f45320 */
[----:B----4-:R-:W-:-:S06]  /*0260*/  @P2 IMAD.WIDE R2, R14, R26, c[0x0][0x258] ;  /* 0x000096000e022625 */ /* 0x010fcc00078e021a */
        /* <DEDUP_REMOVED lines=10> */
[----:B------:R-:W2:Y:S01]  /*0310*/  S2R R25, SR_TID.X ;  /* 0x0000000000197919 */ /* 0x000ea20000002100 */
[----:B------:R-:W-:Y:S02]  /*0320*/  IADD3 R2, R49, 0x1f, RZ ;  /* 0x0000001f31027810 */ /* 0x000fe40007ffe0ff */
[----:B------:R-:W-:Y:S02]  /*0330*/  IADD3 R0, R0, c[0x0][0x2e8], R49 ;  /* 0x0000ba0000007a10 */ /* 0x000fe40007ffe031 */
[----:B------:R-:W-:Y:S02]  /*0340*/  SHF.R.S32.HI R3, RZ, 0x1f, R2 ;  /* 0x0000001fff037819 */ /* 0x000fe40000011402 */
[----:B-1----:R-:W-:Y:S02]  /*0350*/  SHF.R.S32.HI R4, RZ, 0x1f, R0 ;  /* 0x0000001fff047819 */ /* 0x002fe40000011400 */
[----:B------:R-:W-:-:S02]  /*0360*/  LEA.HI R2, R3, R2, RZ, 0x5 ;  /* 0x0000000203027211 */ /* 0x000fc400078f28ff */
[----:B------:R-:W-:Y:S02]  /*0370*/  LEA.HI R0, R4, R0, RZ, 0x5 ;  /* 0x0000000004007211 */ /* 0x000fe400078f28ff */
[----:B------:R-:W-:Y:S02]  /*0380*/  SHF.R.S32.HI R2, RZ, 0x5, R2 ;  /* 0x00000005ff027819 */ /* 0x000fe40000011402 */
[----:B------:R-:W-:-:S04]  /*0390*/  SHF.R.S32.HI R0, RZ, 0x5, R0 ;  /* 0x00000005ff007819 */ /* 0x000fc80000011400 */
[----:B------:R-:W-:-:S04]  /*03a0*/  IMNMX R244, R2, R0, PT ;  /* 0x0000000002f47217 */ /* 0x000fc80003800200 */
[----:B------:R-:W-:-:S13]  /*03b0*/  ISETP.GE.AND P0, PT, R244, 0x1, PT ;  /* 0x00000001f400780c */ /* 0x000fda0003f06270 */
[----:B------:R-:W-:Y:S05]  /*03c0*/  @!P0 BRA `(.L_x_1145) ;  /* 0x00014ca000008947 */ /* 0x000fea0003800000 */
[----:B--2---:R-:W-:Y:S02]  /*03d0*/  ISETP.NE.AND P1, PT, R9, -0x1, PT ;  /* 0xffffffff0900780c */ /* 0x004fe40003f25270 */
[----:B------:R-:W-:-:S11]  /*03e0*/  ISETP.NE.AND P0, PT, R8, -0x1, PT ;  /* 0xffffffff0800780c */ /* 0x000fd60003f05270 */
[----:B------:R-:W-:Y:S01]  /*03f0*/  @!P1 SHF.R.S32.HI R4, RZ, 0x1f, R14 ;  /* 0x0000001fff049819 */ /* 0x000fe2000001140e */
[----:B------:R-:W-:Y:S01]  /*0400*/  @P1 IMAD.WIDE.U32 R2, R9, c[0x0][0x190], RZ ;  /* 0x0000640009021a25 */ /* 0x000fe200078e00ff */
[----:B------:R-:W-:-:S03]  /*0410*/  @P0 IADD3 R0, R7, R8, RZ ;  /* 0x0000000807000210 */ /* 0x000fc60007ffe0ff */
[----:B------:R-:W-:Y:S01]  /*0420*/  @!P1 IMAD R6, R4, c[0x0][0x178], RZ ;  /* 0x00005e0004069a24 */ /* 0x000fe200078e02ff */
[----:B------:R-:W-:Y:S01]  /*0430*/  @P1 MOV R11, R2 ;  /* 0x00000002000b1202 */ /* 0x000fe20000000f00 */
[----:B------:R-:W-:Y:S02]  /*0440*/  @P1 IMAD R13, R9, c[0x0][0x194], R3 ;  /* 0x00006500090d1a24 */ /* 0x000fe400078e0203 */
[----:B------:R-:W-:-:S04]  /*0450*/  @P0 IMAD.WIDE.U32 R2, R0, c[0x0][0x198], RZ ;  /* 0x0000660000020a25 */ /* 0x000fc800078e00ff */
[----:B------:R-:W-:Y:S01]  /*0460*/  @!P1 IMAD.WIDE.U32 R4, R14, c[0x0][0x178], RZ ;  /* 0x00005e000e049a25 */ /* 0x000fe200078e00ff */
[----:B------:R-:W-:-:S03]  /*0470*/  @P0 MOV R12, R2 ;  /* 0x00000002000c0202 */ /* 0x000fc60000000f00 */
[----:B------:R-:W-:Y:S01]  /*0480*/  @!P1 IMAD R6, R14, c[0x0][0x17c], R6 ;  /* 0x00005f000e069a24 */ /* 0x000fe200078e0206 */
[----:B------:R-:W-:Y:S01]  /*0490*/  @!P1 MOV R11, R4 ;  /* 0x00000004000b9202 */ /* 0x000fe20000000f00 */
[----:B------:R-:W-:-:S03]  /*04a0*/  @P0 IMAD R18, R0, c[0x0][0x19c], R3 ;  /* 0x0000670000120a24 */ /* 0x000fc600078e0203 */
[----:B------:R-:W-:Y:S01]  /*04b0*/  @!P1 IADD3 R13, R5, R6, RZ ;  /* 0x00000006050d9210 */ /* 0x000fe20007ffe0ff */
[----:B------:R-:W-:Y:S05]  /*04c0*/  @P0 BRA `(.L_x_1146) ;  /* 0x000000b000000947 */ /* 0x000fea0003800000 */
[----:B------:R-:W-:Y:S01]  /*04d0*/  SHF.R.S32.HI R0, RZ, 0x1f, R7 ;  /* 0x0000001fff007819 */ /* 0x000fe20000011407 */
[----:B------:R-:W-:Y:S01]  /*04e0*/  IMAD.WIDE.U32 R2, R7, c[0x0][0x198], RZ ;  /* 0x0000660007027a25 */ /* 0x000fe200078e00ff */
[----:B------:R-:W-:-:S03]  /*04f0*/  SHF.R.S32.HI R4, RZ, 0x1f, R14 ;  /* 0x0000001fff047819 */ /* 0x000fc6000001140e */
[----:B------:R-:W-:Y:S02]  /*0500*/  IMAD R0, R0, c[0x0][0x198], RZ ;  /* 0x0000660000007a24 */ /* 0x000fe400078e02ff */
[----:B------:R-:W-:Y:S02]  /*0510*/  IMAD R4, R4, c[0x0][0x180], RZ ;  /* 0x0000600004047a24 */ /* 0x000fe400078e02ff */
[----:B------:R-:W-:-:S05]  /*0520*/  IMAD R0, R7, c[0x0][0x19c], R0 ;  /* 0x0000670007007a24 */ /* 0x000fca00078e0200 */
[----:B------:R-:W-:Y:S01]  /*0530*/  IADD3 R3, R3, R0, RZ ;  /* 0x0000000003037210 */ /* 0x000fe20007ffe0ff */
[----:B------:R-:W-:-:S04]  /*0540*/  IMAD R0, R14, c[0x0][0x184], R4 ;  /* 0x000061000e007a24 */ /* 0x000fc800078e0204 */
[----:B------:R-:W-:-:S05]  /*0550*/  IMAD.WIDE.U32 R2, R14, c[0x0][0x180], R2 ;  /* 0x000060000e027a25 */ /* 0x000fca00078e0002 */
[----:B------:R-:W-:Y:S02]  /*0560*/  IADD3 R18, R3, R0, RZ ;  /* 0x0000000003127210 */ /* 0x000fe40007ffe0ff */
[----:B------:R-:W-:Y:S02]  /*0570*/  MOV R12, R2 ;  /* 0x00000002000c7202 */ /* 0x000fe40000000f00 */
.L_x_1146:
[----:B------:R-:W-:Y:S02]  /*0580*/  IABS R4, c[0x0][0x1c8] ;  /* 0x0000720000047a13 */ /* 0x000fe40000000000 */
[----:B------:R-:W-:Y:S02]  /*0590*/  IABS R5, R28 ;  /* 0x0000001c00057213 */ /* 0x000fe40000000000 */
[----:B------:R-:W1:Y:S01]  /*05a0*/  I2F.RP R2, R4 ;  /* 0x0000000400027306 */ /* 0x000e620000209400 */
[----:B------:R-:W-:-:S07]  /*05b0*/  SHF.R.S32.HI R17, RZ, 0x1f, R28 ;  /* 0x0000001fff117819 */ /* 0x000fce000001141c */
[----:B-1----:R-:W1:Y:S02]  /*05c0*/  MUFU.RCP R2, R2 ;  /* 0x0000000200027308 */ /* 0x002e640000001000 */
[----:B-1----:R-:W-:-:S06]  /*05d0*/  IADD3 R2, R2, 0xffffffe, RZ ;  /* 0x0ffffffe02027810 */ /* 0x002fcc0007ffe0ff */
        /* <DEDUP_REMOVED lines=13> */
[----:B------:R-:W-:Y:S01]  /*06b0*/  ISETP.GE.U32.AND P3, PT, R2, R4, PT ;  /* 0x000000040200720c */ /* 0x000fe20003f66070 */
[----:B------:R-:W-:Y:S01]  /*06c0*/  @P0 IMAD.IADD R4, R7, 0x1, R8 ;  /* 0x0000000107040824 */ /* 0x000fe200078e0208 */
[----:B------:R-:W-:-:S04]  /*06d0*/  LOP3.LUT R2, R28, c[0x0][0x1c8], RZ, 0x3c, !PT ;  /* 0x000072001c027a12 */ /* 0x000fc800078e3cff */
[----:B------:R-:W-:Y:S01]  /*06e0*/  ISETP.GE.AND P1, PT, R2, RZ, PT ;  /* 0x000000ff0200720c */ /* 0x000fe20003f26270 */
[----:B------:R-:W-:-:S04]  /*06f0*/  @P0 IMAD.WIDE.U32 R2, R4, c[0x0][0x1a0], RZ ;  /* 0x0000680004020a25 */ /* 0x000fc800078e00ff */
[----:B------:R-:W-:Y:S01]  /*0700*/  @P0 IMAD R16, R4, c[0x0][0x1a4], R3 ;  /* 0x0000690004100a24 */ /* 0x000fe200078e0203 */
[----:B------:R-:W-:Y:S02]  /*0710*/  @P0 MOV R15, R2 ;  /* 0x00000002000f0202 */ /* 0x000fe40000000f00 */
[----:B------:R-:W-:-:S04]  /*0720*/  @P3 IADD3 R0, R0, 0x1, RZ ;  /* 0x0000000100003810 */ /* 0x000fc80007ffe0ff */
[----:B------:R-:W-:-:S05]  /*0730*/  MOV R10, R0 ;  /* 0x00000000000a7202 */ /* 0x000fca0000000f00 */
        /* <DEDUP_REMOVED lines=14> */
.L_x_1147:
[----:B------:R-:W-:Y:S01]  /*0820*/  SHF.R.S32.HI R21, RZ, 0x1f, R25 ;  /* 0x0000001fff157819 */ /* 0x000fe20000011419 */
[----:B------:R-:W-:Y:S01]  /*0830*/  IMAD.IADD R252, R19, 0x1, -R27 ;  /* 0x0000000113fc7824 */ /* 0x000fe200078e0a1b */
[----:B------:R-:W-:Y:S01]  /*0840*/  BSSY B0, `(.L_x_1148) ;  /* 0x000005a000007945 */ /* 0x000fe20003800000 */
[----:B------:R-:W-:Y:S01]  /*0850*/  IMAD R17, R17, c[0x0][0x1a8], RZ ;  /* 0x00006a0011117a24 */ /* 0x000fe200078e02ff */
[CC--:B------:R-:W-:Y:S01]  /*0860*/  LEA.HI R2, R21.reuse, R25.reuse, RZ, 0x3 ;  /* 0x0000001915027211 */ /* 0x0c0fe200078f18ff */
[----:B------:R-:W-:Y:S01]  /*0870*/  IMAD.MOV.U32 R29, RZ, RZ, 0x10 ;  /* 0x00000010ff1d7424 */ /* 0x000fe200078e00ff */
[----:B------:R-:W-:Y:S01]  /*0880*/  LEA.HI R24, R21, R25, RZ, 0x4 ;  /* 0x0000001915187211 */ /* 0x000fe200078f20ff */
[----:B------:R-:W-:Y:S01]  /*0890*/  IMAD R17, R28, c[0x0][0x1ac], R17 ;  /* 0x00006b001c117a24 */ /* 0x000fe200078e0211 */
[----:B------:R-:W-:-:S02]  /*08a0*/  SHF.R.S32.HI R8, RZ, 0x3, R2 ;  /* 0x00000003ff087819 */ /* 0x000fc40000011402 */
[----:B------:R-:W-:Y:S02]  /*08b0*/  LOP3.LUT R2, R2, 0xfffffff8, RZ, 0xc0, !PT ;  /* 0xfffffff802027812 */ /* 0x000fe400078ec0ff */
[----:B------:R-:W-:Y:S01]  /*08c0*/  LOP3.LUT R0, R24, 0xfffffff0, RZ, 0xc0, !PT ;  /* 0xfffffff018007812 */ /* 0x000fe200078ec0ff */
[----:B------:R-:W-:Y:S01]  /*08d0*/  IMAD.SHL.U32 R3, R8, 0x40, RZ ;  /* 0x0000004008037824 */ /* 0x000fe200078e00ff */
[----:B------:R-:W-:Y:S01]  /*08e0*/  SHF.R.S32.HI R9, RZ, 0x1f, R8 ;  /* 0x0000001fff097819 */ /* 0x000fe20000011408 */
[----:B------:R-:W-:Y:S01]  /*08f0*/  IMAD.IADD R20, R25, 0x1, -R2 ;  /* 0x0000000119147824 */ /* 0x000fe200078e0a02 */
[----:B------:R-:W-:Y:S01]  /*0900*/  LEA.HI R5, R21, R25, RZ, 0x6 ;  /* 0x0000001915057211 */ /* 0x000fe200078f30ff */
[----:B------:R-:W-:Y:S01]  /*0910*/  IMAD.IADD R0, R25, 0x1, -R0 ;  /* 0x0000000119007824 */ /* 0x000fe200078e0a00 */
[----:B------:R-:W-:Y:S01]  /*0920*/  LOP3.LUT R2, R3, 0x1c0, RZ, 0xc0, !PT ;  /* 0x000001c003027812 */ /* 0x000fe200078ec0ff */
[----:B------:R-:W-:Y:S02]  /*0930*/  IMAD.SHL.U32 R236, R20, 0x8, RZ ;  /* 0x0000000814ec7824 */ /* 0x000fe400078e00ff */
[----:B------:R-:W-:Y:S01]  /*0940*/  IMAD.WIDE R38, R22, 0x80, R8 ;  /* 0x0000008016267825 */ /* 0x000fe200078e0208 */
[----:B------:R-:W-:-:S02]  /*0950*/  SHF.R.S32.HI R4, RZ, 0x1f, R0 ;  /* 0x0000001fff047819 */ /* 0x000fc40000011400 */
[----:B------:R-:W-:Y:S01]  /*0960*/  LOP3.LUT R3, R2, 0x38, R236, 0xf8, !PT ;  /* 0x0000003802037812 */ /* 0x000fe200078ef8ec */
[----:B------:R-:W-:Y:S01]  /*0970*/  IMAD R14, R9, c[0x0][0x1a0], RZ ;  /* 0x00006800090e7a24 */ /* 0x000fe200078e02ff */
[----:B------:R-:W-:Y:S01]  /*0980*/  SHF.R.U32.HI R2, RZ, 0x3, R2 ;  /* 0x00000003ff027819 */ /* 0x000fe20000011602 */
[----:B------:R1:W-:Y:S01]  /*0990*/  STL.64 [R1+0x10], R38 ;  /* 0x0000102601007387 */ /* 0x0003e20000100a00 */
[----:B------:R-:W-:Y:S01]  /*09a0*/  LEA.HI R23, R4, R0, RZ, 0x3 ;  /* 0x0000000004177211 */ /* 0x000fe200078f18ff */
[----:B------:R-:W-:Y:S01]  /*09b0*/  IMAD.SHL.U32 R4, R5, 0x8, RZ ;  /* 0x0000000805047824 */ /* 0x000fe200078e00ff */
[----:B------:R-:W-:Y:S01]  /*09c0*/  LOP3.LUT R3, R3, R2, RZ, 0x3c, !PT ;  /* 0x0000000203037212 */ /* 0x000fe200078e3cff */
[----:B------:R-:W-:Y:S01]  /*09d0*/  IMAD R14, R8, c[0x0][0x1a4], R14 ;  /* 0x00006900080e7a24 */ /* 0x000fe200078e020e */
[----:B------:R-:W-:Y:S02]  /*09e0*/  LOP3.LUT R2, R23, 0xfffffff8, RZ, 0xc0, !PT ;  /* 0xfffffff817027812 */ /* 0x000fe400078ec0ff */
[----:B------:R-:W-:-:S02]  /*09f0*/  SHF.R.S32.HI R237, RZ, 0x1f, R236 ;  /* 0x0000001fffed7819 */ /* 0x000fc400000114ec */
[----:B------:R-:W-:Y:S01]  /*0a00*/  LOP3.LUT R224, R3, 0xfffffe00, R4, 0xf8, !PT ;  /* 0xfffffe0003e07812 */ /* 0x000fe200078ef804 */
[----:B------:R-:W-:Y:S01]  /*0a10*/  IMAD.IADD R22, R0, 0x1, -R2 ;  /* 0x0000000100167824 */ /* 0x000fe200078e0a02 */
[----:B------:R-:W-:Y:S01]  /*0a20*/  IADD3 R2, P0, R236, R11, RZ ;  /* 0x0000000bec027210 */ /* 0x000fe20007f1e0ff */
[----:B------:R-:W-:Y:S01]  /*0a30*/  IMAD.WIDE.U32 R6, R8, c[0x0][0x198], R236 ;  /* 0x0000660008067a25 */ /* 0x000fe200078e00ec */
[----:B------:R-:W-:Y:S01]  /*0a40*/  SHF.R.S32.HI R11, RZ, 0x1f, R10 ;  /* 0x0000001fff0b7819 */ /* 0x000fe2000001140a */
[----:B------:R1:W-:Y:S01]  /*0a50*/  STL.64 [R1+0x8], R236 ;  /* 0x000008ec01007387 */ /* 0x0003e20000100a00 */
[----:B------:R-:W-:Y:S01]  /*0a60*/  IADD3 R251, R236, 0x40, RZ ;  /* 0x00000040ecfb7810 */ /* 0x000fe20007ffe0ff */
[----:B------:R-:W-:Y:S01]  /*0a70*/  IMAD R0, R9, c[0x0][0x198], RZ ;  /* 0x0000660009007a24 */ /* 0x000fe200078e02ff */
[----:B------:R-:W-:Y:S01]  /*0a80*/  IADD3 R6, P1, R12, R6, RZ ;  /* 0x000000060c067210 */ /* 0x000fe20007f3e0ff */
[----:B------:R-:W-:Y:S02]  /*0a90*/  IMAD.X R3, R237, 0x1, R13, P0 ;  /* 0x00000001ed037824 */ /* 0x000fe400000e060d */
[----:B------:R-:W-:-:S04]  /*0aa0*/  IMAD.WIDE.U32 R4, R8, c[0x0][0x1a0], R236 ;  /* 0x0000680008047a25 */ /* 0x000fc800078e00ec */
[----:B------:R-:W-:Y:S02]  /*0ab0*/  IMAD R0, R8, c[0x0][0x19c], R0 ;  /* 0x0000670008007a24 */ /* 0x000fe400078e0200 */
[----:B------:R-:W-:Y:S01]  /*0ac0*/  IMAD.WIDE.U32 R12, R28, c[0x0][0x1a8], R2 ;  /* 0x00006a001c0c7a25 */ /* 0x000fe200078e0002 */
[----:B------:R-:W-:Y:S02]  /*0ad0*/  IADD3 R2, P0, R15, R4, RZ ;  /* 0x000000040f027210 */ /* 0x000fe40007f1e0ff */
[----:B------:R-:W-:Y:S01]  /*0ae0*/  IADD3.X R7, R18, R7, R0, P1, !PT ;  /* 0x0000000712077210 */ /* 0x000fe20000ffe400 */
[C---:B------:R-:W-:Y:S01]  /*0af0*/  IMAD R0, R11.reuse, c[0x0][0x1b8], RZ ;  /* 0x00006e000b007a24 */ /* 0x040fe200078e02ff */
[----:B------:R-:W-:Y:S01]  /*0b00*/  IADD3.X R3, R16, R5, R14, P0, !PT ;  /* 0x0000000510037210 */ /* 0x000fe200007fe40e */
[----:B------:R-:W-:Y:S01]  /*0b10*/  IMAD R4, R11, c[0x0][0x1b0], RZ ;  /* 0x00006c000b047a24 */ /* 0x000fe200078e02ff */
[----:B------:R-:W-:Y:S01]  /*0b20*/  R2P PR, R22, 0x6 ;  /* 0x0000000616007804 */ /* 0x000fe20000000000 */
[----:B------:R-:W-:Y:S01]  /*0b30*/  IMAD R5, R10, c[0x0][0x1bc], R0 ;  /* 0x00006f000a057a24 */ /* 0x000fe200078e0200 */
[----:B------:R-:W-:Y:S01]  /*0b40*/  ISETP.GE.AND P0, PT, R8, R252, PT ;  /* 0x000000fc0800720c */ /* 0x000fe20003f06270 */
[----:B------:R-:W-:Y:S01]  /*0b50*/  IMAD.WIDE.U32 R30, R10, c[0x0][0x1b8], R2 ;  /* 0x00006e000a1e7a25 */ /* 0x000fe200078e0002 */
[----:B------:R-:W-:-:S03]  /*0b60*/  LEA.HI R11, R21, R25, RZ, 0x5 ;  /* 0x00000019150b7211 */ /* 0x000fc600078f28ff */
[C---:B------:R-:W-:Y:S01]  /*0b70*/  IMAD R14, R10.reuse, c[0x0][0x1b4], R4 ;  /* 0x00006d000a0e7a24 */ /* 0x040fe200078e0204 */
[----:B------:R-:W-:Y:S01]  /*0b80*/  LOP3.LUT R0, R11, 0xffffffe0, RZ, 0xc0, !PT ;  /* 0xffffffe00b007812 */ /* 0x000fe200078ec0ff */
[----:B------:R-:W-:Y:S01]  /*0b90*/  IMAD.WIDE.U32 R34, R10, c[0x0][0x1b0], R6 ;  /* 0x00006c000a227a25 */ /* 0x000fe200078e0006 */
[----:B------:R-:W-:Y:S02]  /*0ba0*/  SHF.R.S32.HI R15, RZ, 0x5, R11 ;  /* 0x00000005ff0f7819 */ /* 0x000fe4000001140b */
[----:B------:R-:W-:Y:S01]  /*0bb0*/  SEL R4, R29, 0xfffffff0, !P1 ;  /* 0xfffffff01d047807 */ /* 0x000fe20004800000 */
[----:B------:R-:W-:Y:S01]  /*0bc0*/  IMAD.IADD R33, R31, 0x1, R5 ;  /* 0x000000011f217824 */ /* 0x000fe200078e0205 */
[----:B------:R1:W-:Y:S01]  /*0bd0*/  STL.64 [R1+0x20], R34 ;  /* 0x0000202201007387 */ /* 0x0003e20000100a00 */
[----:B------:R-:W-:Y:S02]  /*0be0*/  IMAD.IADD R37, R35, 0x1, R14 ;  /* 0x0000000123257824 */ /* 0x000fe400078e020e */
[----:B------:R-:W-:Y:S01]  /*0bf0*/  IMAD.MOV.U32 R28, RZ, RZ, 0x20 ;  /* 0x00000020ff1c7424 */ /* 0x000fe200078e00ff */
[----:B------:R1:W-:Y:S01]  /*0c00*/  STL.64 [R1+0x30], R30 ;  /* 0x0000301e01007387 */ /* 0x0003e20000100a00 */
[----:B------:R-:W-:-:S02]  /*0c10*/  IMAD.IADD R18, R25, 0x1, -R0 ;  /* 0x0000000119127824 */ /* 0x000fc400078e0a00 */
[----:B------:R-:W-:Y:S01]  /*0c20*/  IMAD.SHL.U32 R224, R224, 0x2, RZ ;  /* 0x00000002e0e07824 */ /* 0x000fe200078e00ff */
[----:B------:R1:W-:Y:S01]  /*0c30*/  STL [R1+0x4], R33 ;  /* 0x0000042101007387 */ /* 0x0003e20000100800 */
[----:B------:R-:W-:Y:S01]  /*0c40*/  IMAD.IADD R11, R13, 0x1, R17 ;  /* 0x000000010d0b7824 */ /* 0x000fe200078e0211 */
[----:B------:R-:W-:Y:S02]  /*0c50*/  SEL R0, R28, 0xffffffe0, !P2 ;  /* 0xffffffe01c007807 */ /* 0x000fe40005000000 */
[----:B------:R1:W-:Y:S01]  /*0c60*/  STL [R1+0x1c], R37 ;  /* 0x00001c2501007387 */ /* 0x0003e20000100800 */
[----:B------:R-:W-:Y:S05]  /*0c70*/  @P0 BRA `(.L_x_1149) ;  /* 0x0000016000000947 */ /* 0x000fea0003800000 */
[----:B------:R-:W-:Y:S01]  /*0c80*/  ISETP.GE.AND P2, PT, R236, c[0x0][0x220], PT ;  /* 0x00008800ec007a0c */ /* 0x000fe20003f46270 */
[----:B------:R-:W-:Y:S01]  /*0c90*/  IMAD R2, R39, c[0x0][0x190], RZ ;  /* 0x0000640027027a24 */ /* 0x000fe200078e02ff */
[----:B------:R-:W-:Y:S01]  /*0ca0*/  ISETP.GE.AND P1, PT, R251, c[0x0][0x220], PT ;  /* 0x00008800fb007a0c */ /* 0x000fe20003f26270 */
[----:B------:R-:W-:Y:S02]  /*0cb0*/  IMAD.MOV.U32 R10, RZ, RZ, R12 ;  /* 0x000000ffff0a7224 */ /* 0x000fe400078e000c */
[----:B------:R-:W-:-:S02]  /*0cc0*/  IMAD R2, R38, c[0x0][0x194], R2 ;  /* 0x0000650026027a24 */ /* 0x000fc400078e0202 */
        /* <DEDUP_REMOVED lines=17> */
.L_x_1149:
[----:B------:R-:W-:Y:S05]  /*0de0*/  BSYNC B0 ;  /* 0x0000000000007941 */ /* 0x000fea0003800000 */
.L_x_1148:
[----:B------:R-:W-:Y:S01]  /*0df0*/  IADD3 R16, R8, 0x10, RZ ;  /* 0x0000001008107810 */ /* 0x000fe20007ffe0ff */
[----:B------:R-:W-:Y:S03]  /*0e00*/  BSSY B0, `(.L_x_1150) ;  /* 0x000001c000007945 */ /* 0x000fe60003800000 */
[----:B------:R-:W-:-:S13]  /*0e10*/  ISETP.GE.AND P0, PT, R16, R252, PT ;  /* 0x000000fc1000720c */ /* 0x000fda0003f06270 */
        /* <DEDUP_REMOVED lines=26> */
.L_x_1151:
[----:B------:R-:W-:Y:S05]  /*0fc0*/  BSYNC B0 ;  /* 0x0000000000007941 */ /* 0x000fea0003800000 */
.L_x_1150:
[----:B--2---:R-:W-:Y:S01]  /*0fd0*/  IADD3 R2, R8, 0x20, RZ ;  /* 0x0000002008027810 */ /* 0x004fe20007ffe0ff */
[----:B------:R-:W-:Y:S03]  /*0fe0*/  BSSY B0, `(.L_x_1152) ;  /* 0x000001c000007945 */ /* 0x000fe60003800000 */
[----:B------:R-:W-:-:S13]  /*0ff0*/  ISETP.GE.AND P0, PT, R2, R252, PT ;  /* 0x000000fc0200720c */ /* 0x000fda0003f06270 */
[----:B------:R-:W-:Y:S05]  /*1000*/  @P0 BRA `(.L_x_1153) ;  /* 0x0000019000000947 */ /* 0x000fea0003800000 */
[----:B------:R-:W-:Y:S02]  /*1010*/  IADD3 R5, P0, R38, 0x20, RZ ;  /* 0x0000002026057810 */ /* 0x000fe40007f1e0ff */
[----:B------:R-:W-:Y:S02]  /*1020*/  ISETP.GE.AND P1, PT, R236, c[0x0][0x220], PT ;  /* 0x00008800ec007a0c */ /* 0x000fe40003f26270 */
[----:B------:R-:W-:Y:S01]  /*1030*/  MOV R3, R11 ;  /* 0x0000000b00037202 */ /* 0x000fe20000000f00 */
        /* <DEDUP_REMOVED lines=22> */
.L_x_1153:
[----:B------:R-:W-:Y:S05]  /*11a0*/  BSYNC B0 ;  /* 0x0000000000007941 */ /* 0x000fea0003800000 */
.L_x_1152:
[----:B------:R-:W-:Y:S01]  /*11b0*/  IADD3 R2, R8, 0x30, RZ ;  /* 0x0000003008027810 */ /* 0x000fe20007ffe0ff */
        /* <DEDUP_REMOVED lines=8> */
[----:B--2---:R-:W-:Y:S02]  /*1240*/  IMAD R6, R2, c[0x0][0x190], RZ ;  /* 0x0000640002067a24 */ /* 0x004fe400078e02ff */
        /* <DEDUP_REMOVED lines=19> */
.L_x_1155:
[----:B------:R-:W-:Y:S05]  /*1380*/  BSYNC B0 ;  /* 0x0000000000007941 */ /* 0x000fea0003800000 */
.L_x_1154:
        /* <DEDUP_REMOVED lines=29> */
.L_x_1157:
[----:B------:R-:W-:Y:S05]  /*1560*/  BSYNC B0 ;  /* 0x0000000000007941 */ /* 0x000fea0003800000 */
.L_x_1156:
        /* <DEDUP_REMOVED lines=29> */
.L_x_1159:
[----:B------:R-:W-:Y:S05]  /*1740*/  BSYNC B0 ;  /* 0x0000000000007941 */ /* 0x000fea0003800000 */
.L_x_1158:
[----:B------:R-:W-:Y:S01]  /*1750*/  IADD3 R2, R8, 0x60, RZ ;  /* 0x0000006008027810 */ /* 0x000fe20007ffe0ff */
[----:B------:R-:W-:Y:S03]  /*1760*/  BSSY B0, `(.L_x_1160) ;  /* 0x000001d000007945 */ /* 0x000fe60003800000 */
[----:B------:R-:W-:Y:S01]  /*1770*/  ISETP.GE.AND P0, PT, R2, R252, PT ;  /* 0x000000fc0200720c */ /* 0x000fe20003f06270 */
[----:B------:R3:W-:-:S12]  /*1780*/  STL [R1+0x44], R2 ;  /* 0x0000440201007387 */ /* 0x0007d80000100800 */
[----:B------:R-:W-:Y:S05]  /*1790*/  @P0 BRA `(.L_x_1161) ;  /* 0x0000019000000947 */ /* 0x000fea0003800000 */
[----:B------:R-:W-:Y:S02]  /*17a0*/  IADD3 R5, P0, R38, 0x60, RZ ;  /* 0x0000006026057810 */ /* 0x000fe40007f1e0ff */
[----:B------:R-:W-:Y:S02]  /*17b0*/  ISETP.GE.AND P1, PT, R236, c[0x0][0x220], PT ;  /* 0x00008800ec007a0c */ /* 0x000fe40003f26270 */
[----:B------:R-:W-:Y:S01]  /*17c0*/  MOV R3, R11 ;  /* 0x0000000b00037202 */ /* 0x000fe20000000f00 */
[----:B---3--:R-:W-:Y:S01]  /*17d0*/  IMAD.X R2, RZ, RZ, R39, P0 ;  /* 0x000000ffff027224 */ /* 0x008fe200000e0627 */
        /* <DEDUP_REMOVED lines=21> */
.L_x_1161:
[----:B------:R-:W-:Y:S05]  /*1930*/  BSYNC B0 ;  /* 0x0000000000007941 */ /* 0x000fea0003800000 */
.L_x_1160:
[----:B---3--:R-:W-:Y:S01]  /*1940*/  IADD3 R2, R8, 0x70, RZ ;  /* 0x0000007008027810 */ /* 0x008fe20007ffe0ff */
[----:B------:R-:W-:Y:S01]  /*1950*/  IMAD.MOV.U32 R14, RZ, RZ, c[0x0][0x198] ;  /* 0x00006600ff0e7624 */ /* 0x000fe200078e00ff */
[----:B------:R-:W-:Y:S01]  /*1960*/  BSSY B0, `(.L_x_1162) ;  /* 0x0000020000007945 */ /* 0x000fe20003800000 */
[----:B------:R-:W-:Y:S01]  /*1970*/  IMAD.MOV.U32 R21, RZ, RZ, 0x5 ;  /* 0x00000005ff157424 */ /* 0x000fe200078e00ff */
[----:B------:R-:W-:Y:S01]  /*1980*/  ISETP.GE.AND P0, PT, R2, R252, PT ;  /* 0x000000fc0200720c */ /* 0x000fe20003f06270 */
[----:B------:R3:W-:Y:S01]  /*1990*/  STL [R1+0x40], R2 ;  /* 0x0000400201007387 */ /* 0x0007e20000100800 */
[C---:B------:R-:W-:Y:S02]  /*19a0*/  IMAD.SHL.U32 R113, R14.reuse, 0x20, RZ ;  /* 0x000000200e717824 */ /* 0x040fe400078e00ff */
[----:B------:R-:W-:-:S09]  /*19b0*/  SHF.L.U64.HI R112, R14, R21, c[0x0][0x19c] ;  /* 0x000067000e707619 */ /* 0x000fd20000010215 */
[----:B------:R-:W-:Y:S05]  /*19c0*/  @P0 BRA `(.L_x_1163) ;  /* 0x0000019000000947 */ /* 0x000fea0003800000 */
[----:B---3--:R-:W-:Y:S01]  /*19d0*/  IADD3 R2, P0, R38, 0x70, RZ ;  /* 0x0000007026027810 */ /* 0x008fe20007f1e0ff */
[----:B--2---:R-:W-:Y:S01]  /*19e0*/  IMAD.MOV.U32 R6, RZ, RZ, R12 ;  /* 0x000000ffff067224 */ /* 0x004fe200078e000c */
        /* <DEDUP_REMOVED lines=23> */
.L_x_1163:
[----:B------:R-:W-:Y:S05]  /*1b60*/  BSYNC B0 ;  /* 0x0000000000007941 */ /* 0x000fea0003800000 */
.L_x_1162:
[----:B------:R-:W-:Y:S01]  /*1b70*/  MOV R120, R36 ;  /* 0x0000002400787202 */ /* 0x000fe20000000f00 */
[----:B------:R-:W-:Y:S01]  /*1b80*/  IMAD.MOV.U32 R120, RZ, RZ, R34 ;  /* 0x000000ffff787224 */ /* 0x000fe200078e0022 */
[----:B------:R-:W-:Y:S01]  /*1b90*/  MOV R121, R37 ;  /* 0x0000002500797202 */ /* 0x000fe20000000f00 */
[----:B------:R-:W-:Y:S01]  /*1ba0*/  BSSY B0, `(.L_x_1164) ;  /* 0x000001d000007945 */ /* 0x000fe20003800000 */
[----:B------:R-:W-:-:S03]  /*1bb0*/  IADD3 R48, R244, -0x1, RZ ;  /* 0xfffffffff4307810 */ /* 0x000fc60007ffe0ff */
[----:B------:R4:W-:Y:S01]  /*1bc0*/  STL.64 [R1+0x18], R120 ;  /* 0x0000187801007387 */ /* 0x0009e20000100a00 */
[----:B------:R-:W-:Y:S01]  /*1bd0*/  SHF.R.S32.HI R11, RZ, 0x1f, R48 ;  /* 0x0000001fff0b7819 */ /* 0x000fe20000011430 */
[----:B------:R-:W-:Y:S01]  /*1be0*/  IMAD R12, R48, -0x20, R49 ;  /* 0xffffffe0300c7824 */ /* 0x000fe200078e0231 */
[-C--:B------:R-:W-:Y:S01]  /*1bf0*/  MOV R206, R48.reuse ;  /* 0x0000003000ce7202 */ /* 0x080fe20000000f00 */
[----:B------:R-:W-:Y:S02]  /*1c00*/  IMAD R10, R112, R48, RZ ;  /* 0x00000030700a7224 */ /* 0x000fe400078e02ff */
[----:B--23--:R-:W-:Y:S01]  /*1c10*/  IMAD.WIDE.U32 R2, R48, R113, R120 ;  /* 0x0000007130027225 */ /* 0x00cfe200078e0078 */
[----:B------:R-:W-:-:S03]  /*1c20*/  ISETP.GE.AND P0, PT, R8, R12, PT ;  /* 0x0000000c0800720c */ /* 0x000fc60003f06270 */
[----:B------:R-:W-:-:S04]  /*1c30*/  IMAD R10, R11, R113, R10 ;  /* 0x000000710b0a7224 */ /* 0x000fc800078e020a */
[----:B------:R-:W-:-:S06]  /*1c40*/  IMAD.IADD R10, R3, 0x1, R10 ;  /* 0x00000001030a7824 */ /* 0x000fcc00078e020a */
        /* <DEDUP_REMOVED lines=18> */
.L_x_1165:
[----:B------:R-:W-:Y:S05]  /*1d70*/  BSYNC B0 ;  /* 0x0000000000007941 */ /* 0x000fea0003800000 */
.L_x_1164:
[----:B------:R-:W-:Y:S01]  /*1d80*/  ISETP.GE.AND P0, PT, R16, R12, PT ;  /* 0x0000000c1000720c */ /* 0x000fe20003f06270 */
[----:B------:R-:W-:Y:S01]  /*1d90*/  IMAD.MOV.U32 R17, RZ, RZ, c[0x0][0x1a0] ;  /* 0x00006800ff117624 */ /* 0x000fe200078e00ff */
[----:B------:R-:W-:Y:S01]  /*1da0*/  BSSY B0, `(.L_x_1166) ;  /* 0x0000019000007945 */ /* 0x000fe20003800000 */
[C---:B------:R-:W-:Y:S01]  /*1db0*/  SHF.L.U64.HI R246, R14.reuse, R26, c[0x0][0x19c] ;  /* 0x000067000ef67619 */ /* 0x040fe2000001021a */
[----:B------:R-:W-:Y:S02]  /*1dc0*/  IMAD.SHL.U32 R114, R14, 0x10, RZ ;  /* 0x000000100e727824 */ /* 0x000fe400078e00ff */
[C---:B------:R-:W-:Y:S01]  /*1dd0*/  SHF.L.U64.HI R234, R17.reuse, R21, c[0x0][0x1a4] ;  /* 0x0000690011ea7619 */ /* 0x040fe20000010215 */
[----:B------:R-:W-:-:S06]  /*1de0*/  IMAD.SHL.U32 R231, R17, 0x20, RZ ;  /* 0x0000002011e77824 */ /* 0x000fcc00078e00ff */
[----:B------:R-:W-:Y:S05]  /*1df0*/  @P0 BRA `(.L_x_1167) ;  /* 0x0000013000000947 */ /* 0x000fea0003800000 */
[----:B------:R-:W-:Y:S02]  /*1e00*/  ISETP.GE.AND P1, PT, R236, c[0x0][0x220], PT ;  /* 0x00008800ec007a0c */ /* 0x000fe40003f26270 */
[----:B------:R-:W-:Y:S02]  /*1e10*/  IADD3 R5, P2, R114, R2, RZ ;  /* 0x0000000272057210 */ /* 0x000fe40007f5e0ff */
[----:B------:R-:W-:-:S03]  /*1e20*/  ISETP.GE.AND P0, PT, R251, c[0x0][0x220], PT ;  /* 0x00008800fb007a0c */ /* 0x000fc60003f06270 */
[----:B------:R-:W-:-:S06]  /*1e30*/  IMAD.X R10, R246, 0x1, R10, P2 ;  /* 0x00000001f60a7824 */ /* 0x000fcc00010e060a */
        /* <DEDUP_REMOVED lines=15> */
.L_x_1167:
[----:B------:R-:W-:Y:S05]  /*1f30*/  BSYNC B0 ;  /* 0x0000000000007941 */ /* 0x000fea0003800000 */
.L_x_1166:
[----:B------:R-:W0:Y:S01]  /*1f40*/  LDGDEPBAR ;  /* 0x00000000000079af */ /* 0x000e220000000000 */
[----:B---3--:R-:W-:Y:S01]  /*1f50*/  IMAD.SHL.U32 R2, R20, 0x40, RZ ;  /* 0x0000004014027824 */ /* 0x008fe200078e00ff */
[----:B------:R-:W-:Y:S01]  /*1f60*/  SHF.R.S32.HI R10, RZ, 0x4, R24 ;  /* 0x00000004ff0a7819 */ /* 0x000fe20000011418 */
[C---:B------:R-:W-:Y:S01]  /*1f70*/  IMAD.SHL.U32 R3, R8.reuse, 0x8, RZ ;  /* 0x0000000808037824 */ /* 0x040fe200078e00ff */
[----:B------:R-:W-:Y:S01]  /*1f80*/  ISETP.GE.AND P0, PT, R8, R12, PT ;  /* 0x0000000c0800720c */ /* 0x000fe20003f06270 */
[----:B------:R-:W-:Y:S01]  /*1f90*/  IMAD R5, R234, R48, RZ ;  /* 0x00000030ea057224 */ /* 0x000fe200078e02ff */
[----:B------:R-:W-:Y:S01]  /*1fa0*/  LOP3.LUT R2, R2, 0x1c0, RZ, 0xc0, !PT ;  /* 0x000001c002027812 */ /* 0x000fe200078ec0ff */
[----:B------:R-:W-:Y:S01]  /*1fb0*/  IMAD.MOV.U32 R232, RZ, RZ, R32 ;  /* 0x000000ffffe87224 */ /* 0x000fe200078e0020 */
[----:B--2---:R-:W-:Y:S01]  /*1fc0*/  LEA.HI R6, R24, R10, RZ, 0x1 ;  /* 0x0000000a18067211 */ /* 0x004fe200078f08ff */
[----:B------:R-:W-:Y:S01]  /*1fd0*/  IMAD R14, R11, R231, R5 ;  /* 0x000000e70b0e7224 */ /* 0x000fe200078e0205 */
[----:B------:R-:W-:Y:S01]  /*1fe0*/  LOP3.LUT R7, R2, 0x8, R3, 0xf8, !PT ;  /* 0x0000000802077812 */ /* 0x000fe200078ef803 */
[----:B------:R-:W-:Y:S01]  /*1ff0*/  IMAD.MOV.U32 R233, RZ, RZ, R33 ;  /* 0x000000ffffe97224 */ /* 0x000fe200078e0021 */
[----:B------:R-:W-:Y:S01]  /*2000*/  LOP3.LUT R6, R6, 0xfffffffe, RZ, 0xc0, !PT ;  /* 0xfffffffe06067812 */ /* 0x000fe200078ec0ff */
[----:B------:R-:W-:Y:S01]  /*2010*/  IMAD.MOV.U32 R232, RZ, RZ, R30 ;  /* 0x000000ffffe87224 */ /* 0x000fe200078e001e */
[----:B------:R-:W-:Y:S01]  /*2020*/  SHF.R.U32.HI R2, RZ, 0x3, R2 ;  /* 0x00000003ff027819 */ /* 0x000fe20000011602 */
[----:B------:R-:W-:Y:S01]  /*2030*/  IMAD.SHL.U32 R25, R25, 0x2, RZ ;  /* 0x0000000219197824 */ /* 0x000fe200078e00ff */
[----:B------:R-:W-:Y:S01]  /*2040*/  SHF.R.S32.HI R8, RZ, 0x1f, R18 ;  /* 0x0000001fff087819 */ /* 0x000fe20000011412 */
[----:B------:R-:W-:Y:S01]  /*2050*/  IMAD.IADD R10, R10, 0x1, -R6 ;  /* 0x000000010a0a7824 */ /* 0x000fe200078e0a06 */
[----:B------:R-:W-:Y:S01]  /*2060*/  LOP3.LUT R13, R7, R2, RZ, 0x3c, !PT ;  /* 0x00000002070d7212 */ /* 0x000fe200078e3cff */
[----:B------:R-:W-:Y:S01]  /*2070*/  IMAD.SHL.U32 R2, R22, 0x40, RZ ;  /* 0x0000004016027824 */ /* 0x000fe200078e00ff */
[----:B------:R-:W-:Y:S01]  /*2080*/  LEA.HI R3, R8, R18, RZ, 0x2 ;  /* 0x0000001208037211 */ /* 0x000fe200078f10ff */
[----:B------:R-:W-:Y:S01]  /*2090*/  IMAD R7, R15, 0x10, R27 ;  /* 0x000000100f077824 */ /* 0x000fe200078e021b */
[----:B------:R-:W-:Y:S01]  /*20a0*/  SHF.R.S32.HI R5, RZ, 0x1f, R15 ;  /* 0x0000001fff057819 */ /* 0x000fe2000001140f */
[----:B------:R-:W-:Y:S01]  /*20b0*/  IMAD.SHL.U32 R6, R10, 0x8, RZ ;  /* 0x000000080a067824 */ /* 0x000fe200078e00ff */
[----:B------:R-:W-:-:S04]  /*20c0*/  DEPBAR.LE SB0, 0x0 ;  /* 0x000080000000791a */ /* 0x000fc80000000000 */
[----:B------:R-:W-:Y:S01]  /*20d0*/  BAR.SYNC.DEFER_BLOCKING 0x0 ;  /* 0x0000000000007b1d */ /* 0x000fe20000010000 */
[----:B------:R-:W-:Y:S01]  /*20e0*/  SHF.R.S32.HI R21, RZ, 0x2, R3 ;  /* 0x00000002ff157819 */ /* 0x000fe20000011403 */
[----:B------:R-:W-:Y:S01]  /*20f0*/  IMAD.SHL.U32 R8, R23, 0x40, RZ ;  /* 0x0000004017087824 */ /* 0x000fe200078e00ff */
[----:B------:R-:W-:Y:S02]  /*2100*/  LOP3.LUT R2, R2, 0x1c0, RZ, 0xc0, !PT ;  /* 0x000001c002027812 */ /* 0x000fe400078ec0ff */
[----:B------:R-:W-:Y:S01]  /*2110*/  LEA.HI R3, R5, R15, RZ, 0x2 ;  /* 0x0000000f05037211 */ /* 0x000fe200078f10ff */
[----:B------:R2:W-:Y:S01]  /*2120*/  STL [R1+0x3c], R21 ;  /* 0x00003c1501007387 */ /* 0x0005e20000100800 */
[----:B------:R-:W-:Y:S01]  /*2130*/  IADD3 R5, R7, 0x1, R21 ;  /* 0x0000000107057810 */ /* 0x000fe20007ffe015 */
[----:B------:R-:W-:Y:S01]  /*2140*/  BSSY B0, `(.L_x_1168) ;  /* 0x0000026000007945 */ /* 0x000fe20003800000 */
[----:B------:R-:W-:Y:S02]  /*2150*/  LOP3.LUT R6, R2, 0x8, R6, 0xf8, !PT ;  /* 0x0000000802067812 */ /* 0x000fe400078ef806 */
[----:B------:R-:W-:-:S02]  /*2160*/  SHF.R.U32.HI R7, RZ, 0x3, R2 ;  /* 0x00000003ff077819 */ /* 0x000fc40000011602 */
[----:B------:R-:W-:Y:S02]  /*2170*/  LOP3.LUT R2, R3, 0xfffffffc, RZ, 0xc0, !PT ;  /* 0xfffffffc03027812 */ /* 0x000fe400078ec0ff */
[----:B------:R-:W-:Y:S01]  /*2180*/  LOP3.LUT R3, R8, 0xfffffe00, RZ, 0xc0, !PT ;  /* 0xfffffe0008037812 */ /* 0x000fe200078ec0ff */
[----:B------:R-:W-:Y:S01]  /*2190*/  IMAD.WIDE.U32 R8, R48, R231, R232 ;  /* 0x000000e730087225 */ /* 0x000fe200078e00e8 */
[----:B------:R-:W-:Y:S02]  /*21a0*/  LOP3.LUT R7, R6, R7, RZ, 0x3c, !PT ;  /* 0x0000000706077212 */ /* 0x000fe400078e3cff */
[----:B------:R-:W-:Y:S01]  /*21b0*/  IADD3 R11, R49, R5, -R19 ;  /* 0x00000005310b7210 */ /* 0x000fe20007ffe813 */
[----:B------:R-:W-:Y:S01]  /*21c0*/  IMAD.IADD R2, R15, 0x1, -R2 ;  /* 0x000000010f027824 */ /* 0x000fe200078e0a02 */
[----:B------:R-:W-:Y:S01]  /*21d0*/  LOP3.LUT R245, R25, 0x6, RZ, 0xc0, !PT ;  /* 0x0000000619f57812 */ /* 0x000fe200078ec0ff */
[----:B------:R-:W-:Y:S01]  /*21e0*/  IMAD R6, R15, 0x400, R3 ;  /* 0x000004000f067824 */ /* 0x000fe200078e0203 */
[----:B------:R-:W-:Y:S01]  /*21f0*/  IADD3 R50, R11, c[0x0][0x2e8], RZ ;  /* 0x0000ba000b327a10 */ /* 0x000fe20007ffe0ff */
[----:B------:R2:W-:Y:S01]  /*2200*/  @P0 STS.128 [R224+0xa000], RZ ;  /* 0x00a000ffe0000388 */ /* 0x0005e20000000c00 */
[----:B------:R-:W-:-:S02]  /*2210*/  IMAD R5, R10, 0x200, R13 ;  /* 0x000002000a057824 */ /* 0x000fc400078e020d */
[C---:B------:R-:W-:Y:S01]  /*2220*/  IMAD.IADD R6, R7.reuse, 0x1, R6 ;  /* 0x0000000107067824 */ /* 0x040fe200078e0206 */
[----:B------:R2:W-:Y:S01]  /*2230*/  STL [R1+0x48], R2 ;  /* 0x0000480201007387 */ /* 0x0005e20000100800 */
[----:B------:R-:W-:Y:S01]  /*2240*/  LOP3.LUT R7, R7, R3, RZ, 0xfc, !PT ;  /* 0x0000000307077212 */ /* 0x000fe200078efcff */
[----:B------:R-:W-:Y:S02]  /*2250*/  IMAD.IADD R10, R9, 0x1, R14 ;  /* 0x00000001090a7824 */ /* 0x000fe400078e020e */
[----:B------:R2:W-:Y:S04]  /*2260*/  @P0 STS.128 [R224+0xb000], RZ ;  /* 0x00b000ffe0000388 */ /* 0x0005e80000000c00 */
[----:B------:R2:W-:Y:S01]  /*2270*/  STL.64 [R1], R232 ;  /* 0x000000e801007387 */ /* 0x0005e20000100a00 */
        /* <DEDUP_REMOVED lines=18> */
.L_x_1169:
[----:B------:R-:W-:Y:S05]  /*23a0*/  BSYNC B0 ;  /* 0x0000000000007941 */ /* 0x000fea0003800000 */
.L_x_1168:
[----:B------:R-:W-:Y:S01]  /*23b0*/  ISETP.GE.AND P0, PT, R16, R12, PT ;  /* 0x0000000c1000720c */ /* 0x000fe20003f06270 */
[----:B------:R-:W-:Y:S01]  /*23c0*/  BSSY B0, `(.L_x_1170) ;  /* 0x000001d000007945 */ /* 0x000fe20003800000 */
[C---:B------:R-:W-:Y:S01]  /*23d0*/  SHF.L.U64.HI R229, R17.reuse, R26, c[0x0][0x1a4] ;  /* 0x0000690011e57619 */ /* 0x040fe2000001021a */
[----:B------:R-:W-:Y:S01]  /*23e0*/  IMAD.SHL.U32 R230, R17, 0x10, RZ ;  /* 0x0000001011e67824 */ /* 0x000fe200078e00ff */
[----:B------:R-:W-:-:S03]  /*23f0*/  R2P PR, R20, 0x6 ;  /* 0x0000000614007804 */ /* 0x000fc60000000000 */
[----:B------:R3:W-:Y:S02]  /*2400*/  STL [R1+0x38], R229 ;  /* 0x000038e501007387 */ /* 0x0007e40000100800 */
[----:B--2---:R-:W-:Y:S02]  /*2410*/  SEL R3, R28, 0xffffffe0, !P2 ;  /* 0xffffffe01c037807 */ /* 0x004fe40005000000 */
[----:B------:R-:W-:Y:S02]  /*2420*/  SEL R2, R29, 0xfffffff0, !P1 ;  /* 0xfffffff01d027807 */ /* 0x000fe40004800000 */
[----:B------:R3:W-:Y:S04]  /*2430*/  @P0 STS.128 [R224+0xa800], RZ ;  /* 0x00a800ffe0000388 */ /* 0x0007e80000000c00 */
[----:B------:R3:W-:Y:S01]  /*2440*/  @P0 STS.128 [R224+0xb800], RZ ;  /* 0x00b800ffe0000388 */ /* 0x0007e20000000c00 */
[----:B------:R-:W-:Y:S05]  /*2450*/  @P0 BRA `(.L_x_1171) ;  /* 0x0000013000000947 */ /* 0x000fea0003800000 */
[----:B------:R-:W-:Y:S02]  /*2460*/  ISETP.GE.AND P1, PT, R236, c[0x0][0x220], PT ;  /* 0x00008800ec007a0c */ /* 0x000fe40003f26270 */
[----:B------:R-:W-:-:S02]  /*2470*/  IADD3 R8, P2, R230, R8, RZ ;  /* 0x00000008e6087210 */ /* 0x000fc40007f5e0ff */
        /* <DEDUP_REMOVED lines=17> */
.L_x_1171:
[----:B------:R-:W-:Y:S05]  /*2590*/  BSYNC B0 ;  /* 0x0000000000007941 */ /* 0x000fea0003800000 */
.L_x_1170:
[----:B------:R-:W-:Y:S01]  /*25a0*/  IMAD.SHL.U32 R214, R6, 0x2, RZ ;  /* 0x0000000206d67824 */ /* 0x000fe200078e00ff */
[----:B------:R-:W0:Y:S01]  /*25b0*/  LDGDEPBAR ;  /* 0x00000000000079af */ /* 0x000e220000000000 */
[----:B------:R-:W-:Y:S02]  /*25c0*/  IMAD.SHL.U32 R212, R5, 0x2, RZ ;  /* 0x0000000205d47824 */ /* 0x000fe400078e00ff */
[----:B------:R-:W-:Y:S01]  /*25d0*/  IMAD R216, R4, 0x2, R214 ;  /* 0x0000000204d87824 */ /* 0x000fe200078e02d6 */
[----:B------:R-:W-:Y:S01]  /*25e0*/  LDSM.16.M88.4 R12, [R214] ;  /* 0x00000000d60c783b */ /* 0x000fe20000000200 */
[----:B------:R-:W-:Y:S01]  /*25f0*/  IMAD R6, R2, 0x2, R212 ;  /* 0x0000000202067824 */ /* 0x000fe200078e02d4 */
[----:B------:R-:W-:Y:S01]  /*2600*/  IADD3 R5, R212, 0x8000, RZ ;  /* 0x00008000d4057810 */ /* 0x000fe20007ffe0ff */
[----:B------:R-:W-:Y:S01]  /*2610*/  IMAD R222, R0, 0x2, R214 ;  /* 0x0000000200de7824 */ /* 0x000fe200078e02d6 */
[----:B------:R-:W5:Y:S01]  /*2620*/  LDSM.16.M88.4 R24, [R212+0x8000] ;  /* 0x00800000d418783b */ /* 0x000f620000000200 */
[----:B------:R-:W-:-:S02]  /*2630*/  IMAD R221, R3, 0x2, R212 ;  /* 0x0000000203dd7824 */ /* 0x000fc400078e02d4 */
[----:B------:R-:W-:Y:S01]  /*2640*/  IMAD R223, R2, 0x2, R5 ;  /* 0x0000000202df7824 */ /* 0x000fe200078e0205 */
[----:B--2---:R-:W2:Y:S01]  /*2650*/  LDSM.16.M88.4 R8, [R214+0x2000] ;  /* 0x00200000d608783b */ /* 0x004ea20000000200 */
[----:B------:R-:W-:Y:S01]  /*2660*/  IMAD R220, R0, 0x2, R216 ;  /* 0x0000000200dc7824 */ /* 0x000fe200078e02d8 */
[C---:B------:R-:W-:Y:S01]  /*2670*/  IADD3 R5, R50.reuse, 0x40, RZ ;  /* 0x0000004032057810 */ /* 0x040fe20007ffe0ff */
[----:B------:R-:W-:Y:S01]  /*2680*/  IMAD R219, R3, 0x2, R223 ;  /* 0x0000000203db7824 */ /* 0x000fe200078e02df */
[----:B-1----:R-:W1:Y:S01]  /*2690*/  LDSM.16.M88.4 R28, [R212+0x8800] ;  /* 0x00880000d41c783b */ /* 0x002e620000000200 */
[----:B------:R-:W-:-:S03]  /*26a0*/  IADD3 R3, R50, 0x8, RZ ;  /* 0x0000000832037810 */ /* 0x000fc60007ffe0ff */
[----:B------:R-:W-:Y:S04]  /*26b0*/  LDSM.16.M88.4 R20, [R216] ;  /* 0x00000000d814783b */ /* 0x000fe80000000200 */
[----:B------:R-:W3:Y:S04]  /*26c0*/  LDSM.16.M88.4 R32, [R6+0x8000] ;  /* 0x008000000620783b */ /* 0x000ee80000000200 */
[----:B------:R-:W4:Y:S04]  /*26d0*/  LDSM.16.M88.4 R16, [R216+0x2000] ;  /* 0x00200000d810783b */ /* 0x000f280000000200 */
[----:B------:R-:W1:Y:S01]  /*26e0*/  LDSM.16.M88.4 R52, [R6+0x8800] ;  /* 0x008800000634783b */ /* 0x000e620000000200 */
[-C--:B-----5:R-:W-:Y:S08]  /*26f0*/  HMMA.16816.F32.BF16 R56, R12, R24.reuse, RZ ;  /* 0x000000180c38723c */ /* 0x0a0ff000000418ff */
[C---:B--2---:R-:W-:Y:S08]  /*2700*/  HMMA.16816.F32.BF16 R44, R8.reuse, R24, RZ ;  /* 0x00000018082c723c */ /* 0x044ff000000418ff */
[-C--:B------:R-:W-:Y:S08]  /*2710*/  HMMA.16816.F32.BF16 R64, R8, R26.reuse, RZ ;  /* 0x0000001a0840723c */ /* 0x080ff000000418ff */
[C---:B------:R-:W-:Y:S01]  /*2720*/  HMMA.16816.F32.BF16 R84, R12.reuse, R26, RZ ;  /* 0x0000001a0c54723c */ /* 0x040fe200000418ff */
[----:B------:R-:W-:Y:S07]  /*2730*/  LDSM.16.M88.4 R24, [R221+0x8000] ;  /* 0x00800000dd18783b */ /* 0x000fee0000000200 */
[C---:B-1----:R-:W-:Y:S08]  /*2740*/  HMMA.16816.F32.BF16 R68, R12.reuse, R28, RZ ;  /* 0x0000001c0c44723c */ /* 0x042ff000000418ff */
[----:B------:R-:W-:Y:S01]  /*2750*/  HMMA.16816.F32.BF16 R80, R12, R30, RZ ;  /* 0x0000001e0c50723c */ /* 0x000fe200000418ff */
[----:B------:R-:W1:Y:S07]  /*2760*/  LDSM.16.M88.4 R12, [R222] ;  /* 0x00000000de0c783b */ /* 0x000e6e0000000200 */
[C---:B------:R-:W-:Y:S08]  /*2770*/  HMMA.16816.F32.BF16 R40, R8.reuse, R28, RZ ;  /* 0x0000001c0828723c */ /* 0x040ff000000418ff */
[----:B------:R-:W-:Y:S01]  /*2780*/  HMMA.16816.F32.BF16 R36, R8, R30, RZ ;  /* 0x0000001e0824723c */ /* 0x000fe200000418ff */
[----:B------:R-:W2:Y:S07]  /*2790*/  LDSM.16.M88.4 R8, [R222+0x2000] ;  /* 0x00200000de08783b */ /* 0x000eae0000000200 */
[-C--:B---3--:R-:W-:Y:S01]  /*27a0*/  HMMA.16816.F32.BF16 R28, R20, R32.reuse, R56 ;  /* 0x00000020141c723c */ /* 0x088fe20000041838 */
[----:B------:R-:W-:Y:S07]  /*27b0*/  LDSM.16.M88.4 R56, [R219] ;  /* 0x00000000db38783b */ /* 0x000fee0000000200 */
[C---:B----4-:R-:W-:Y:S01]  /*27c0*/  HMMA.16816.F32.BF16 R60, R16.reuse, R32, R44 ;  /* 0x00000020103c723c */ /* 0x050fe2000004182c */
[----:B------:R-:W3:Y:S07]  /*27d0*/  LDSM.16.M88.4 R44, [R220] ;  /* 0x00000000dc2c783b */ /* 0x000eee0000000200 */
[----:B------:R-:W-:Y:S01]  /*27e0*/  HMMA.16816.F32.BF16 R88, R16, R52, R40 ;  /* 0x000000341058723c */ /* 0x000fe20000041828 */
[----:B------:R-:W-:Y:S07]  /*27f0*/  LDSM.16.M88.4 R40, [R220+0x2000] ;  /* 0x00200000dc28783b */ /* 0x000fee0000000200 */
[----:B-1----:R-:W-:Y:S08]  /*2800*/  HMMA.16816.F32.BF16 R28, R12, R24, R28 ;  /* 0x000000180c1c723c */ /* 0x002ff0000004181c */
[C---:B------:R-:W-:Y:S08]  /*2810*/  HMMA.16816.F32.BF16 R92, R16.reuse, R34, R64 ;  /* 0x00000022105c723c */ /* 0x040ff00000041840 */
[----:B------:R-:W-:Y:S01]  /*2820*/  HMMA.16816.F32.BF16 R76, R16, R54, R36 ;  /* 0x00000036104c723c */ /* 0x000fe20000041824 */
[----:B------:R-:W1:Y:S04]  /*2830*/  LDSM.16.M88.4 R16, [R221+0x8800] ;  /* 0x00880000dd10783b */ /* 0x000e680000000200 */
[----:B------:R-:W-:Y:S03]  /*2840*/  LDSM.16.M88.4 R36, [R214+0x4000] ;  /* 0x00400000d624783b */ /* 0x000fe60000000200 */
[----:B------:R-:W-:Y:S01]  /*2850*/  HMMA.16816.F32.BF16 R72, R20, R52, R68 ;  /* 0x000000341448723c */ /* 0x000fe20000041844 */
[----:B------:R-:W4:Y:S07]  /*2860*/  LDSM.16.M88.4 R68, [R212+0x9000] ;  /* 0x00900000d444783b */ /* 0x000f2e0000000200 */
[----:B--2---:R-:W-:Y:S08]  /*2870*/  HMMA.16816.F32.BF16 R60, R8, R24, R60 ;  /* 0x00000018083c723c */ /* 0x004ff0000004183c */
[C---:B------:R-:W-:Y:S01]  /*2880*/  HMMA.16816.F32.BF16 R64, R20.reuse, R34, R84 ;  /* 0x000000221440723c */ /* 0x040fe20000041854 */
[----:B------:R-:W2:Y:S04]  /*2890*/  LDSM.16.M88.4 R32, [R214+0x6000] ;  /* 0x00600000d620783b */ /* 0x000ea80000000200 */
[----:B------:R-:W-:Y:S03]  /*28a0*/  LDSM.16.M88.4 R84, [R6+0x9000] ;  /* 0x009000000654783b */ /* 0x000fe60000000200 */
[----:B------:R-:W-:Y:S08]  /*28b0*/  HMMA.16816.F32.BF16 R52, R20, R54, R80 ;  /* 0x000000361434723c */ /* 0x000ff00000041850 */
[----:B---3--:R-:W-:Y:S01]  /*28c0*/  HMMA.16816.F32.BF16 R20, R44, R56, R28 ;  /* 0x000000382c14723c */ /* 0x008fe2000004181c */
[----:B------:R-:W3:Y:S07]  /*28d0*/  LDSM.16.M88.4 R28, [R216+0x4000] ;  /* 0x00400000d81c783b */ /* 0x000eee0000000200 */
[C---:B-1----:R-:W-:Y:S08]  /*28e0*/  HMMA.16816.F32.BF16 R104, R8.reuse, R16, R88 ;  /* 0x000000100868723c */ /* 0x042ff00000041858 */
[----:B------:R-:W-:Y:S08]  /*28f0*/  HMMA.16816.F32.BF16 R88, R8, R26, R92 ;  /* 0x0000001a0858723c */ /* 0x000ff0000004185c */
[----:B------:R-:W-:Y:S08]  /*2900*/  HMMA.16816.F32.BF16 R60, R40, R56, R60 ;  /* 0x00000038283c723c */ /* 0x000ff0000004183c */
[----:B------:R-:W-:Y:S01]  /*2910*/  HMMA.16816.F32.BF16 R24, R12, R26, R64 ;  /* 0x0000001a0c18723c */ /* 0x000fe20000041840 */
[----:B------:R-:W-:Y:S07]  /*2920*/  LDSM.16.M88.4 R64, [R219+0x800] ;  /* 0x00080000db40783b */ /* 0x000fee0000000200 */
[----:B----4-:R-:W-:Y:S08]  /*2930*/  HMMA.16816.F32.BF16 R20, R36, R68, R20 ;  /* 0x000000442414723c */ /* 0x010ff00000041814 */
[----:B------:R-:W-:Y:S01]  /*2940*/  HMMA.16816.F32.BF16 R108, R8, R18, R76 ;  /* 0x00000012086c723c */ /* 0x000fe2000004184c */
[----:B------:R-:W-:Y:S07]  /*2950*/  LDSM.16.M88.4 R8, [R220+0x4000] ;  /* 0x00400000dc08783b */ /* 0x000fee0000000200 */
[C---:B------:R-:W-:Y:S08]  /*2960*/  HMMA.16816.F32.BF16 R96, R12.reuse, R16, R72 ;  /* 0x000000100c60723c */ /* 0x040ff00000041848 */
[----:B------:R-:W-:Y:S01]  /*2970*/  HMMA.16816.F32.BF16 R92, R12, R18, R52 ;  /* 0x000000120c5c723c */ /* 0x000fe20000041834 */
[----:B------:R-:W1:Y:S04]  /*2980*/  LDSM.16.M88.4 R16, [R216+0x6000] ;  /* 0x00600000d810783b */ /* 0x000e680000000200 */
[----:B------:R-:W-:Y:S03]  /*2990*/  LDSM.16.M88.4 R52, [R221+0x9000] ;  /* 0x00900000dd34783b */ /* 0x000fe60000000200 */
[----:B--2---:R-:W-:Y:S01]  /*29a0*/  HMMA.16816.F32.BF16 R76, R32, R68, R60 ;  /* 0x00000044204c723c */ /* 0x004fe2000004183c */
[----:B------:R-:W2:Y:S07]  /*29b0*/  LDSM.16.M88.4 R12, [R222+0x4000] ;  /* 0x00400000de0c783b */ /* 0x000eae0000000200 */
[----:B------:R-:W-:Y:S01]  /*29c0*/  HMMA.16816.F32.BF16 R72, R44, R58, R24 ;  /* 0x0000003a2c48723c */ /* 0x000fe20000041818 */
[----:B------:R-:W4:Y:S07]  /*29d0*/  LDSM.16.M88.4 R24, [R222+0x6000] ;  /* 0x00600000de18783b */ /* 0x000f2e0000000200 */
[----:B---3--:R-:W-:Y:S01]  /*29e0*/  HMMA.16816.F32.BF16 R60, R28, R84, R20 ;  /* 0x000000541c3c723c */ /* 0x008fe20000041814 */
[----:B------:R-:W-:Y:S07]  /*29f0*/  LDSM.16.M88.4 R20, [R220+0x6000] ;  /* 0x00600000dc14783b */ /* 0x000fee0000000200 */
[----:B------:R-:W-:Y:S01]  /*2a00*/  HMMA.16816.F32.BF16 R88, R40, R58, R88 ;  /* 0x0000003a2858723c */ /* 0x000fe20000041858 */
[----:B------:R-:W3:Y:S07]  /*2a10*/  LDSM.16.M88.4 R56, [R219+0x1000] ;  /* 0x00100000db38783b */ /* 0x000eee0000000200 */
[----:B------:R-:W-:Y:S08]  /*2a20*/  HMMA.16816.F32.BF16 R80, R36, R70, R72 ;  /* 0x000000462450723c */ /* 0x000ff00000041848 */
[----:B-1----:R-:W-:Y:S08]  /*2a30*/  HMMA.16816.F32.BF16 R76, R16, R84, R76 ;  /* 0x00000054104c723c */ /* 0x002ff0000004184c */
[----:B--2---:R-:W-:Y:S01]  /*2a40*/  HMMA.16816.F32.BF16 R72, R12, R52, R60 ;  /* 0x000000340c48723c */ /* 0x004fe2000004183c */
[----:B------:R-:W1:Y:S07]  /*2a50*/  LDSM.16.M88.4 R60, [R212+0x9800] ;  /* 0x00980000d43c783b */ /* 0x000e6e0000000200 */
[----:B------:R-:W-:Y:S08]  /*2a60*/  HMMA.16816.F32.BF16 R88, R32, R70, R88 ;  /* 0x000000462058723c */ /* 0x000ff00000041858 */
[C---:B------:R-:W-:Y:S08]  /*2a70*/  HMMA.16816.F32.BF16 R96, R44.reuse, R64, R96 ;  /* 0x000000402c60723c */ /* 0x040ff00000041860 */
[----:B------:R-:W-:Y:S01]  /*2a80*/  HMMA.16816.F32.BF16 R100, R44, R66, R92 ;  /* 0x000000422c64723c */ /* 0x000fe2000004185c */
[----:B------:R2:W5:Y:S07]  /*2a90*/  LDSM.16.M88.4 R44, [R6+0x9800] ;  /* 0x00980000062c783b */ /* 0x00056e0000000200 */
[----:B----4-:R-:W-:Y:S08]  /*2aa0*/  HMMA.16816.F32.BF16 R68, R24, R52, R76 ;  /* 0x000000341844723c */ /* 0x010ff0000004184c */
[----:B------:R-:W-:Y:S08]  /*2ab0*/  HMMA.16816.F32.BF16 R76, R40, R64, R104 ;  /* 0x00000040284c723c */ /* 0x000ff00000041868 */
[----:B------:R-:W-:Y:S01]  /*2ac0*/  HMMA.16816.F32.BF16 R80, R28, R86, R80 ;  /* 0x000000561c50723c */ /* 0x000fe20000041850 */
[----:B--2---:R-:W-:-:S07]  /*2ad0*/  IADD3 R6, R50, 0x48, RZ ;  /* 0x0000004832067810 */ /* 0x004fce0007ffe0ff */
[----:B---3--:R-:W-:Y:S08]  /*2ae0*/  HMMA.16816.F32.BF16 R92, R8, R56, R72 ;  /* 0x00000038085c723c */ /* 0x008ff00000041848 */
[----:B------:R-:W-:Y:S08]  /*2af0*/  HMMA.16816.F32.BF16 R84, R16, R86, R88 ;  /* 0x000000561054723c */ /* 0x000ff00000041858 */
[----:B-1----:R-:W-:Y:S08]  /*2b00*/  HMMA.16816.F32.BF16 R72, R36, R60, R96 ;  /* 0x0000003c2448723c */ /* 0x002ff00000041860 */
[----:B------:R-:W-:Y:S01]  /*2b10*/  HMMA.16816.F32.BF16 R88, R20, R56, R68 ;  /* 0x000000381458723c */ /* 0x000fe20000041844 */
[----:B------:R-:W1:Y:S01]  /*2b20*/  LDSM.16.M88.4 R68, [R221+0x9800] ;  /* 0x00980000dd44783b */ /* 0x000e620000000200 */
[----:B------:R-:W-:-:S04]  /*2b30*/  FMUL.FTZ R2, R92, c[0x0][0x2ec] ;  /* 0x0000bb005c027a20 */ /* 0x000fc80000410000 */
[----:B------:R2:W-:Y:S02]  /*2b40*/  MUFU.TANH R96, R2 ;  /* 0x0000000200607308 */ /* 0x0005e40000002400 */
[----:B------:R-:W-:Y:S08]  /*2b50*/  HMMA.16816.F32.BF16 R40, R40, R66, R108 ;  /* 0x000000422828723c */ /* 0x000ff0000004186c */
[----:B------:R-:W-:Y:S01]  /*2b60*/  HMMA.16816.F32.BF16 R76, R32, R60, R76 ;  /* 0x0000003c204c723c */ /* 0x000fe2000004184c */
[----:B--2---:R-:W-:-:S07]  /*2b70*/  FMUL.FTZ R2, R93, c[0x0][0x2ec] ;  /* 0x0000bb005d027a20 */ /* 0x004fce0000410000 */
[-C--:B------:R-:W-:Y:S01]  /*2b80*/  HMMA.16816.F32.BF16 R80, R12, R54.reuse, R80 ;  /* 0x000000360c50723c */ /* 0x080fe20000041850 */
[----:B------:R2:W3:Y:S07]  /*2b90*/  MUFU.TANH R65, R2 ;  /* 0x0000000200417308 */ /* 0x0004ee0000002400 */
[----:B------:R-:W-:Y:S08]  /*2ba0*/  HMMA.16816.F32.BF16 R84, R24, R54, R84 ;  /* 0x000000361854723c */ /* 0x000ff00000041854 */
[----:B-----5:R-:W-:Y:S01]  /*2bb0*/  HMMA.16816.F32.BF16 R52, R28, R44, R72 ;  /* 0x0000002c1c34723c */ /* 0x020fe20000041848 */
[----:B--2---:R-:W-:-:S04]  /*2bc0*/  FMUL.FTZ R2, R94, c[0x0][0x2ec] ;  /* 0x0000bb005e027a20 */ /* 0x004fc80000410000 */
[----:B------:R2:W-:Y:S03]  /*2bd0*/  MUFU.TANH R93, R2 ;  /* 0x00000002005d7308 */ /* 0x0005e60000002400 */
[----:B------:R-:W-:Y:S01]  /*2be0*/  HMMA.16816.F32.BF16 R72, R36, R62, R100 ;  /* 0x0000003e2448723c */ /* 0x000fe20000041864 */
[----:B------:R-:W4:Y:S01]  /*2bf0*/  LDSM.16.M88.4 R36, [R219+0x1800] ;  /* 0x00180000db24783b */ /* 0x000f220000000200 */
[----:B------:R-:W-:-:S06]  /*2c00*/  DEPBAR.LE SB0, 0x0 ;  /* 0x000080000000791a */ /* 0x000fcc0000000000 */
[----:B------:R-:W-:Y:S01]  /*2c10*/  HMMA.16816.F32.BF16 R32, R32, R62, R40 ;  /* 0x0000003e2020723c */ /* 0x000fe20000041828 */
[----:B--2---:R-:W-:-:S07]  /*2c20*/  FMUL.FTZ R2, R95, c[0x0][0x2ec] ;  /* 0x0000bb005f027a20 */ /* 0x004fce0000410000 */
[----:B------:R-:W-:Y:S01]  /*2c30*/  HMMA.16816.F32.BF16 R76, R16, R44, R76 ;  /* 0x0000002c104c723c */ /* 0x000fe2000004184c */
[----:B------:R2:W5:Y:S07]  /*2c40*/  MUFU.TANH R64, R2 ;  /* 0x0000000200407308 */ /* 0x00056e0000002400 */
[-C--:B------:R-:W-:Y:S08]  /*2c50*/  HMMA.16816.F32.BF16 R80, R8, R58.reuse, R80 ;  /* 0x0000003a0850723c */ /* 0x080ff00000041850 */
[----:B------:R-:W-:Y:S01]  /*2c60*/  HMMA.16816.F32.BF16 R84, R20, R58, R84 ;  /* 0x0000003a1454723c */ /* 0x000fe20000041854 */
[----:B--2---:R-:W-:-:S04]  /*2c70*/  FMUL.FTZ R2, R88, c[0x0][0x2ec] ;  /* 0x0000bb0058027a20 */ /* 0x004fc80000410000 */
[----:B------:R2:W-:Y:S03]  /*2c80*/  MUFU.TANH R92, R2 ;  /* 0x00000002005c7308 */ /* 0x0005e60000002400 */
[----:B-1----:R-:W-:Y:S08]  /*2c90*/  HMMA.16816.F32.BF16 R56, R12, R68, R52 ;  /* 0x000000440c38723c */ /* 0x002ff00000041834 */
[----:B------:R-:W-:Y:S01]  /*2ca0*/  HMMA.16816.F32.BF16 R28, R28, R46, R72 ;  /* 0x0000002e1c1c723c */ /* 0x000fe20000041848 */
[----:B------:R-:W-:-:S02]  /*2cb0*/  FMUL.FTZ R82, R82, c[0x0][0x2ec] ;  /* 0x0000bb0052527a20 */ /* 0x000fc40000410000 */
[----:B------:R-:W-:Y:S02]  /*2cc0*/  FMUL.FTZ R81, R81, c[0x0][0x2ec] ;  /* 0x0000bb0051517a20 */ /* 0x000fe40000410000 */
[----:B------:R-:W-:Y:S02]  /*2cd0*/  FMUL.FTZ R83, R83, c[0x0][0x2ec] ;  /* 0x0000bb0053537a20 */ /* 0x000fe40000410000 */
[----:B--2---:R-:W-:Y:S01]  /*2ce0*/  FMUL.FTZ R2, R89, c[0x0][0x2ec] ;  /* 0x0000bb0059027a20 */ /* 0x004fe20000410000 */
[----:B------:R-:W-:Y:S01]  /*2cf0*/  HMMA.16816.F32.BF16 R16, R16, R46, R32 ;  /* 0x0000002e1010723c */ /* 0x000fe20000041820 */
[----:B------:R-:W-:Y:S01]  /*2d00*/  FMUL.FTZ R84, R84, c[0x0][0x2ec] ;  /* 0x0000bb0054547a20 */ /* 0x000fe20000410000 */
[----:B------:R-:W-:Y:S01]  /*2d10*/  MUFU.TANH R45, R81 ;  /* 0x00000051002d7308 */ /* 0x000fe20000002400 */
[----:B------:R-:W-:Y:S02]  /*2d20*/  FMUL.FTZ R86, R86, c[0x0][0x2ec] ;  /* 0x0000bb0056567a20 */ /* 0x000fe40000410000 */
[----:B------:R-:W-:-:S03]  /*2d30*/  FMUL.FTZ R85, R85, c[0x0][0x2ec] ;  /* 0x0000bb0055557a20 */ /* 0x000fc60000410000 */
[----:B------:R-:W-:Y:S02]  /*2d40*/  HMMA.16816.F32.BF16 R52, R24, R68, R76 ;  /* 0x000000441834723c */ /* 0x000fe4000004184c */
[----:B------:R1:W2:Y:S06]  /*2d50*/  MUFU.TANH R61, R2 ;  /* 0x00000002003d7308 */ /* 0x0002ac0000002400 */
[----:B----4-:R-:W-:Y:S02]  /*2d60*/  HMMA.16816.F32.BF16 R56, R8, R36, R56 ;  /* 0x000000240838723c */ /* 0x010fe40000041838 */
[----:B------:R-:W-:Y:S06]  /*2d70*/  MUFU.TANH R82, R82 ;  /* 0x0000005200527308 */ /* 0x000fec0000002400 */
[-C--:B------:R-:W-:Y:S01]  /*2d80*/  HMMA.16816.F32.BF16 R12, R12, R70.reuse, R28 ;  /* 0x000000460c0c723c */ /* 0x080fe2000004181c */
[----:B-1----:R-:W-:Y:S01]  /*2d90*/  FMUL.FTZ R2, R90, c[0x0][0x2ec] ;  /* 0x0000bb005a027a20 */ /* 0x002fe20000410000 */
[----:B------:R-:W-:Y:S06]  /*2da0*/  MUFU.TANH R84, R84 ;  /* 0x0000005400547308 */ /* 0x000fec0000002400 */
[----:B------:R-:W-:Y:S02]  /*2db0*/  HMMA.16816.F32.BF16 R24, R24, R70, R16 ;  /* 0x000000461818723c */ /* 0x000fe40000041810 */
[----:B------:R1:W-:Y:S06]  /*2dc0*/  MUFU.TANH R88, R2 ;  /* 0x0000000200587308 */ /* 0x0003ec0000002400 */
[----:B------:R-:W-:Y:S01]  /*2dd0*/  HMMA.16816.F32.BF16 R40, R20, R36, R52 ;  /* 0x000000241428723c */ /* 0x000fe20000041834 */
[----:B------:R-:W-:Y:S01]  /*2de0*/  FMUL.FTZ R56, R56, c[0x0][0x2ec] ;  /* 0x0000bb0038387a20 */ /* 0x000fe20000410000 */
[----:B------:R-:W-:Y:S01]  /*2df0*/  MUFU.TANH R86, R86 ;  /* 0x0000005600567308 */ /* 0x000fe20000002400 */
[----:B------:R-:W-:-:S05]  /*2e00*/  FMUL.FTZ R57, R57, c[0x0][0x2ec] ;  /* 0x0000bb0039397a20 */ /* 0x000fca0000410000 */
[-C--:B------:R-:W-:Y:S01]  /*2e10*/  HMMA.16816.F32.BF16 R28, R8, R38.reuse, R12 ;  /* 0x00000026081c723c */ /* 0x080fe2000004180c */
[----:B-1----:R-:W-:Y:S01]  /*2e20*/  FMUL.FTZ R2, R91, c[0x0][0x2ec] ;  /* 0x0000bb005b027a20 */ /* 0x002fe20000410000 */
[----:B------:R-:W-:Y:S05]  /*2e30*/  MUFU.TANH R83, R83 ;  /* 0x0000005300537308 */ /* 0x000fea0000002400 */
[-C--:B------:R-:W-:Y:S01]  /*2e40*/  IMNMX R9, R3, R49.reuse, PT ;  /* 0x0000003103097217 */ /* 0x080fe20003800200 */
[----:B------:R-:W-:Y:S01]  /*2e50*/  HMMA.16816.F32.BF16 R20, R20, R38, R24 ;  /* 0x000000261414723c */ /* 0x000fe20000041818 */
[-C--:B------:R-:W-:Y:S02]  /*2e60*/  IMNMX R11, R5, R49.reuse, PT ;  /* 0x00000031050b7217 */ /* 0x080fe40003800200 */
[-C--:B------:R-:W-:Y:S01]  /*2e70*/  IMNMX R10, R50, R49.reuse, PT ;  /* 0x00000031320a7217 */ /* 0x080fe20003800200 */
[----:B------:R1:W4:Y:S01]  /*2e80*/  MUFU.TANH R60, R2 ;  /* 0x00000002003c7308 */ /* 0x0003220000002400 */
[----:B------:R-:W-:-:S03]  /*2e90*/  IMNMX R12, R6, R49, PT ;  /* 0x00000031060c7217 */ /* 0x000fc60003800200 */
[----:B------:R-:W-:Y:S02]  /*2ea0*/  FMUL.FTZ R40, R40, c[0x0][0x2ec] ;  /* 0x0000bb0028287a20 */ /* 0x000fe40000410000 */
[----:B------:R-:W-:Y:S02]  /*2eb0*/  FMUL.FTZ R6, R42, c[0x0][0x2ec] ;  /* 0x0000bb002a067a20 */ /* 0x000fe40000410000 */
[----:B------:R-:W-:Y:S01]  /*2ec0*/  MUFU.TANH R85, R85 ;  /* 0x0000005500557308 */ /* 0x000fe20000002400 */
[----:B------:R-:W-:-:S03]  /*2ed0*/  FMUL.FTZ R41, R41, c[0x0][0x2ec] ;  /* 0x0000bb0029297a20 */ /* 0x000fc60000410000 */
[----:B------:R-:W-:Y:S02]  /*2ee0*/  FMUL.FTZ R28, R28, c[0x0][0x2ec] ;  /* 0x0000bb001c1c7a20 */ /* 0x000fe40000410000 */
[----:B------:R-:W-:Y:S02]  /*2ef0*/  FMUL.FTZ R29, R29, c[0x0][0x2ec] ;  /* 0x0000bb001d1d7a20 */ /* 0x000fe40000410000 */
[----:B-1----:R-:W-:Y:S01]  /*2f00*/  FMUL.FTZ R2, R80, c[0x0][0x2ec] ;  /* 0x0000bb0050027a20 */ /* 0x002fe20000410000 */
[----:B------:R-:W-:Y:S03]  /*2f10*/  MUFU.TANH R56, R56 ;  /* 0x0000003800387308 */ /* 0x000fe60000002400 */
[----:B------:R-:W-:Y:S02]  /*2f20*/  FMUL.FTZ R20, R20, c[0x0][0x2ec] ;  /* 0x0000bb0014147a20 */ /* 0x000fe40000410000 */
[----:B------:R-:W-:-:S03]  /*2f30*/  FMUL.FTZ R22, R22, c[0x0][0x2ec] ;  /* 0x0000bb0016167a20 */ /* 0x000fc60000410000 */
[----:B------:R1:W1:Y:S08]  /*2f40*/  MUFU.TANH R51, R2 ;  /* 0x0000000200337308 */ /* 0x0002700000002400 */
[----:B------:R-:W-:Y:S01]  /*2f50*/  MUFU.TANH R57, R57 ;  /* 0x0000003900397308 */ /* 0x000fe20000002400 */
[----:B-1----:R-:W-:-:S07]  /*2f60*/  FMUL.FTZ R2, R87, c[0x0][0x2ec] ;  /* 0x0000bb0057027a20 */ /* 0x002fce0000410000 */
[----:B------:R-:W-:Y:S08]  /*2f70*/  MUFU.TANH R40, R40 ;  /* 0x0000002800287308 */ /* 0x000ff00000002400 */
[----:B------:R1:W1:Y:S08]  /*2f80*/  MUFU.TANH R44, R2 ;  /* 0x00000002002c7308 */ /* 0x0002700000002400 */
[----:B------:R2:W-:Y:S01]  /*2f90*/  MUFU.TANH R34, R6 ;  /* 0x0000000600227308 */ /* 0x0005e20000002400 */
[----:B-1----:R-:W-:-:S07]  /*2fa0*/  FMUL.FTZ R2, R58, c[0x0][0x2ec] ;  /* 0x0000bb003a027a20 */ /* 0x002fce0000410000 */
[----:B------:R-:W-:Y:S01]  /*2fb0*/  MUFU.TANH R41, R41 ;  /* 0x0000002900297308 */ /* 0x000fe20000002400 */
[----:B--2---:R-:W-:-:S07]  /*2fc0*/  FMUL.FTZ R6, R43, c[0x0][0x2ec] ;  /* 0x0000bb002b067a20 */ /* 0x004fce0000410000 */
[----:B------:R1:W2:Y:S08]  /*2fd0*/  MUFU.TANH R35, R2 ;  /* 0x0000000200237308 */ /* 0x0002b00000002400 */
[----:B------:R-:W-:Y:S01]  /*2fe0*/  MUFU.TANH R15, R6 ;  /* 0x00000006000f7308 */ /* 0x000fe20000002400 */
[----:B-1----:R-:W-:-:S07]  /*2ff0*/  FMUL.FTZ R2, R59, c[0x0][0x2ec] ;  /* 0x0000bb003b027a20 */ /* 0x002fce0000410000 */
[----:B------:R-:W-:Y:S08]  /*3000*/  MUFU.TANH R13, R28 ;  /* 0x0000001c000d7308 */ /* 0x000ff00000002400 */
[----:B------:R1:W1:Y:S08]  /*3010*/  MUFU.TANH R36, R2 ;  /* 0x0000000200247308 */ /* 0x0002700000002400 */
[----:B------:R-:W-:Y:S01]  /*3020*/  MUFU.TANH R14, R29 ;  /* 0x0000001d000e7308 */ /* 0x000fe20000002400 */
[----:B-1----:R-:W-:-:S07]  /*3030*/  IMAD R2, R48, 0x20, R245 ;  /* 0x0000002030027824 */ /* 0x002fce00078e02f5 */
[----:B------:R-:W-:Y:S01]  /*3040*/  MUFU.TANH R20, R20 ;  /* 0x0000001400147308 */ /* 0x000fe20000002400 */
[C---:B------:R-:W-:Y:S02]  /*3050*/  IADD3 R3, R2.reuse, 0x1, RZ ;  /* 0x0000000102037810 */ /* 0x040fe40007ffe0ff */
[----:B------:R-:W-:Y:S02]  /*3060*/  IADD3 R5, R2, 0x8, RZ ;  /* 0x0000000802057810 */ /* 0x000fe40007ffe0ff */
[----:B------:R-:W-:-:S03]  /*3070*/  ISETP.GE.AND P6, PT, R3, R10, PT ;  /* 0x0000000a0300720c */ /* 0x000fc60003fc6270 */
[----:B------:R-:W-:Y:S01]  /*3080*/  MUFU.TANH R22, R22 ;  /* 0x0000001600167308 */ /* 0x000fe20000002400 */
[----:B------:R-:W-:Y:S01]  /*3090*/  BAR.SYNC.DEFER_BLOCKING 0x0 ;  /* 0x0000000000007b1d */ /* 0x000fe20000010000 */
[C---:B------:R-:W-:Y:S02]  /*30a0*/  ISETP.GE.AND P5, PT, R3.reuse, R9, PT ;  /* 0x000000090300720c */ /* 0x040fe40003fa6270 */
[C---:B------:R-:W-:Y:S02]  /*30b0*/  ISETP.GE.AND P2, PT, R3.reuse, R11, PT ;  /* 0x0000000b0300720c */ /* 0x040fe40003f46270 */
[----:B------:R-:W-:Y:S02]  /*30c0*/  ISETP.GE.AND P0, PT, R3, R12, PT ;  /* 0x0000000c0300720c */ /* 0x000fe40003f06270 */
[----:B------:R-:W-:Y:S02]  /*30d0*/  ISETP.GE.AND P3, PT, R5, R10, PT ;  /* 0x0000000a0500720c */ /* 0x000fe40003f66270 */
[----:B------:R-:W-:-:S02]  /*30e0*/  IADD3 R3, R2, 0x9, RZ ;  /* 0x0000000902037810 */ /* 0x000fc40007ffe0ff */
[----:B---3--:R-:W-:Y:S02]  /*30f0*/  FSEL R46, R65, -INF , !P6 ;  /* 0xff800000412e7808 */ /* 0x008fe40007000000 */
[----:B-----5:R-:W-:Y:S02]  /*3100*/  FSEL R54, R64, -INF , !P5 ;  /* 0xff80000040367808 */ /* 0x020fe40006800000 */
[----:B------:R-:W-:Y:S02]  /*3110*/  FSEL R32, R61, -INF , !P2 ;  /* 0xff8000003d207808 */ /* 0x000fe40005000000 */
[----:B----4-:R-:W-:Y:S02]  /*3120*/  FSEL R33, R60, -INF , !P0 ;  /* 0xff8000003c217808 */ /* 0x010fe40004000000 */
[----:B------:R-:W-:Y:S02]  /*3130*/  FSEL R47, R51, -INF , !P3 ;  /* 0xff800000332f7808 */ /* 0x000fe40005800000 */
[----:B------:R-:W-:-:S02]  /*3140*/  ISETP.GE.AND P4, PT, R5, R9, PT ;  /* 0x000000090500720c */ /* 0x000fc40003f86270 */
[C---:B------:R-:W-:Y:S02]  /*3150*/  ISETP.GE.AND P1, PT, R5.reuse, R11, PT ;  /* 0x0000000b0500720c */ /* 0x040fe40003f26270 */
[----:B------:R-:W-:Y:S01]  /*3160*/  ISETP.GE.AND P6, PT, R5, R12, PT ;  /* 0x0000000c0500720c */ /* 0x000fe20003fc6270 */
[----:B------:R-:W-:Y:S01]  /*3170*/  FMUL.FTZ R5, R30, c[0x0][0x2ec] ;  /* 0x0000bb001e057a20 */ /* 0x000fe20000410000 */
[C---:B------:R-:W-:Y:S02]  /*3180*/  ISETP.GE.AND P5, PT, R3.reuse, R10, PT ;  /* 0x0000000a0300720c */ /* 0x040fe40003fa6270 */
[C---:B------:R-:W-:Y:S01]  /*3190*/  ISETP.GE.AND P2, PT, R3.reuse, R9, PT ;  /* 0x000000090300720c */ /* 0x040fe20003f46270 */
[----:B------:R1:W3:Y:S01]  /*31a0*/  MUFU.TANH R6, R5 ;  /* 0x0000000500067308 */ /* 0x0002e20000002400 */
[C---:B------:R-:W-:Y:S02]  /*31b0*/  ISETP.GE.AND P0, PT, R3.reuse, R11, PT ;  /* 0x0000000b0300720c */ /* 0x040fe40003f06270 */
[----:B------:R-:W-:-:S02]  /*31c0*/  ISETP.GE.AND P3, PT, R3, R12, PT ;  /* 0x0000000c0300720c */ /* 0x000fc40003f66270 */
[----:B------:R-:W-:Y:S02]  /*31d0*/  IADD3 R3, R2, 0x10, RZ ;  /* 0x0000001002037810 */ /* 0x000fe40007ffe0ff */
[----:B------:R-:W-:Y:S02]  /*31e0*/  FSEL R53, R82, -INF , !P4 ;  /* 0xff80000052357808 */ /* 0x000fe40006000000 */
[----:B------:R-:W-:Y:S02]  /*31f0*/  FSEL R25, R84, -INF , !P1 ;  /* 0xff80000054197808 */ /* 0x000fe40004800000 */
[----:B------:R-:W-:Y:S02]  /*3200*/  FSEL R27, R86, -INF , !P6 ;  /* 0xff800000561b7808 */ /* 0x000fe40007000000 */
[----:B------:R-:W-:Y:S02]  /*3210*/  FSEL R45, R45, -INF , !P5 ;  /* 0xff8000002d2d7808 */ /* 0x000fe40006800000 */
[----:B------:R-:W-:Y:S01]  /*3220*/  ISETP.GE.AND P4, PT, R3, R10, PT ;  /* 0x0000000a0300720c */ /* 0x000fe20003f86270 */
[----:B-1----:R-:W-:Y:S01]  /*3230*/  FMUL.FTZ R5, R31, c[0x0][0x2ec] ;  /* 0x0000bb001f057a20 */ /* 0x002fe20000410000 */
[----:B------:R-:W-:-:S02]  /*3240*/  ISETP.GE.AND P1, PT, R3, R9, PT ;  /* 0x000000090300720c */ /* 0x000fc40003f26270 */
[C---:B------:R-:W-:Y:S01]  /*3250*/  ISETP.GE.AND P6, PT, R3.reuse, R11, PT ;  /* 0x0000000b0300720c */ /* 0x040fe20003fc6270 */
[----:B------:R1:W4:Y:S01]  /*3260*/  MUFU.TANH R8, R5 ;  /* 0x0000000500087308 */ /* 0x0003220000002400 */
[----:B------:R-:W-:Y:S02]  /*3270*/  ISETP.GE.AND P5, PT, R3, R12, PT ;  /* 0x0000000c0300720c */ /* 0x000fe40003fa6270 */
[----:B------:R-:W-:Y:S02]  /*3280*/  IADD3 R3, R2, 0x11, RZ ;  /* 0x0000001102037810 */ /* 0x000fe40007ffe0ff */
[----:B------:R-:W-:Y:S02]  /*3290*/  FSEL R52, R83, -INF , !P2 ;  /* 0xff80000053347808 */ /* 0x000fe40005000000 */
[----:B------:R-:W-:Y:S02]  /*32a0*/  FSEL R24, R85, -INF , !P0 ;  /* 0xff80000055187808 */ /* 0x000fe40004000000 */
[----:B------:R-:W-:-:S02]  /*32b0*/  FSEL R26, R44, -INF , !P3 ;  /* 0xff8000002c1a7808 */ /* 0x000fc40005800000 */
[----:B------:R-:W-:Y:S02]  /*32c0*/  FSEL R102, R56, -INF , !P4 ;  /* 0xff80000038667808 */ /* 0x000fe40006000000 */
[C---:B------:R-:W-:Y:S02]  /*32d0*/  ISETP.GE.AND P2, PT, R3.reuse, R10, PT ;  /* 0x0000000a0300720c */ /* 0x040fe40003f46270 */
[----:B------:R-:W-:Y:S01]  /*32e0*/  ISETP.GE.AND P0, PT, R3, R9, PT ;  /* 0x000000090300720c */ /* 0x000fe20003f06270 */
[----:B-1----:R-:W-:Y:S01]  /*32f0*/  FMUL.FTZ R5, R21, c[0x0][0x2ec] ;  /* 0x0000bb0015057a20 */ /* 0x002fe20000410000 */
[C---:B------:R-:W-:Y:S02]  /*3300*/  ISETP.GE.AND P3, PT, R3.reuse, R11, PT ;  /* 0x0000000b0300720c */ /* 0x040fe40003f66270 */
[----:B------:R-:W-:Y:S02]  /*3310*/  ISETP.GE.AND P4, PT, R3, R12, PT ;  /* 0x0000000c0300720c */ /* 0x000fe40003f86270 */
[----:B------:R-:W-:Y:S01]  /*3320*/  IADD3 R3, R2, 0x18, RZ ;  /* 0x0000001802037810 */ /* 0x000fe20007ffe0ff */
[----:B------:R-:W1:Y:S01]  /*3330*/  MUFU.TANH R5, R5 ;  /* 0x0000000500057308 */ /* 0x000e620000002400 */
[----:B--2---:R-:W-:-:S02]  /*3340*/  FSEL R118, R35, -INF , !P1 ;  /* 0xff80000023767808 */ /* 0x004fc40004800000 */
[----:B------:R-:W-:Y:S02]  /*3350*/  FSEL R29, R40, -INF , !P6 ;  /* 0xff800000281d7808 */ /* 0x000fe40007000000 */
[----:B------:R-:W-:Y:S02]  /*3360*/  FSEL R34, R34, -INF , !P5 ;  /* 0xff80000022227808 */ /* 0x000fe40006800000 */
[----:B------:R-:W-:Y:S02]  /*3370*/  FSEL R101, R57, -INF , !P2 ;  /* 0xff80000039657808 */ /* 0x000fe40005000000 */
[C---:B------:R-:W-:Y:S02]  /*3380*/  ISETP.GE.AND P1, PT, R3.reuse, R10, PT ;  /* 0x0000000a0300720c */ /* 0x040fe40003f26270 */
[C---:B------:R-:W-:Y:S02]  /*3390*/  ISETP.GE.AND P6, PT, R3.reuse, R9, PT ;  /* 0x000000090300720c */ /* 0x040fe40003fc6270 */
[----:B------:R-:W-:-:S02]  /*33a0*/  ISETP.GE.AND P5, PT, R3, R11, PT ;  /* 0x0000000b0300720c */ /* 0x000fc40003fa6270 */
[----:B------:R-:W-:Y:S01]  /*33b0*/  ISETP.GE.AND P2, PT, R3, R12, PT ;  /* 0x0000000c0300720c */ /* 0x000fe20003f46270 */
[----:B------:R-:W-:Y:S01]  /*33c0*/  FMUL.FTZ R3, R23, c[0x0][0x2ec] ;  /* 0x0000bb0017037a20 */ /* 0x000fe20000410000 */
[----:B------:R-:W-:Y:S02]  /*33d0*/  FSEL R28, R41, -INF , !P3 ;  /* 0xff800000291c7808 */ /* 0x000fe40005800000 */
[----:B------:R-:W-:Y:S02]  /*33e0*/  ISETP.GE.AND P3, PT, R2, R9, PT ;  /* 0x000000090200720c */ /* 0x000fe40003f66270 */
[----:B------:R-:W-:Y:S01]  /*33f0*/  FSEL R117, R36, -INF , !P0 ;  /* 0xff80000024757808 */ /* 0x000fe20004000000 */
[----:B------:R-:W2:Y:S01]  /*3400*/  MUFU.TANH R3, R3 ;  /* 0x0000000300037308 */ /* 0x000ea20000002400 */
[----:B------:R-:W-:Y:S02]  /*3410*/  FSEL R44, R93, -INF , !P3 ;  /* 0xff8000005d2c7808 */ /* 0x000fe40005800000 */
[----:B------:R-:W-:-:S02]  /*3420*/  ISETP.GE.AND P3, PT, R244, 0x2, PT ;  /* 0x00000002f400780c */ /* 0x000fc40003f66270 */
[----:B------:R-:W-:Y:S02]  /*3430*/  FSEL R31, R15, -INF , !P4 ;  /* 0xff8000000f1f7808 */ /* 0x000fe40006000000 */
[----:B------:R-:W-:Y:S02]  /*3440*/  FSEL R55, R13, -INF , !P1 ;  /* 0xff8000000d377808 */ /* 0x000fe40004800000 */
[C---:B------:R-:W-:Y:S02]  /*3450*/  ISETP.GE.AND P0, PT, R2.reuse, R10, PT ;  /* 0x0000000a0200720c */ /* 0x040fe40003f06270 */
[C---:B------:R-:W-:Y:S02]  /*3460*/  ISETP.GE.AND P4, PT, R2.reuse, R11, PT ;  /* 0x0000000b0200720c */ /* 0x040fe40003f86270 */
[C---:B------:R-:W-:Y:S02]  /*3470*/  ISETP.GE.AND P1, PT, R2.reuse, R12, PT ;  /* 0x0000000c0200720c */ /* 0x040fe40003f26270 */
[----:B------:R-:W-:-:S02]  /*3480*/  IADD3 R2, R2, 0x19, RZ ;  /* 0x0000001902027810 */ /* 0x000fc40007ffe0ff */
[----:B---3--:R-:W-:Y:S02]  /*3490*/  FSEL R116, R6, -INF , !P6 ;  /* 0xff80000006747808 */ /* 0x008fe40007000000 */
[----:B------:R-:W-:Y:S02]  /*34a0*/  FSEL R23, R20, -INF , !P5 ;  /* 0xff80000014177808 */ /* 0x000fe40006800000 */
[----:B------:R-:W-:Y:S02]  /*34b0*/  FSEL R30, R22, -INF , !P2 ;  /* 0xff800000161e7808 */ /* 0x000fe40005000000 */
[----:B------:R-:W-:Y:S02]  /*34c0*/  FSEL R35, R96, -INF , !P0 ;  /* 0xff80000060237808 */ /* 0x000fe40004000000 */
[C---:B------:R-:W-:Y:S02]  /*34d0*/  ISETP.GE.AND P6, PT, R2.reuse, R10, PT ;  /* 0x0000000a0200720c */ /* 0x040fe40003fc6270 */
[----:B------:R-:W-:-:S02]  /*34e0*/  ISETP.GE.AND P5, PT, R2, R9, PT ;  /* 0x000000090200720c */ /* 0x000fc40003fa6270 */
[C---:B------:R-:W-:Y:S02]  /*34f0*/  ISETP.GE.AND P2, PT, R2.reuse, R11, PT ;  /* 0x0000000b0200720c */ /* 0x040fe40003f46270 */
[----:B------:R-:W-:Y:S02]  /*3500*/  ISETP.GE.AND P0, PT, R2, R12, PT ;  /* 0x0000000c0200720c */ /* 0x000fe40003f06270 */
[----:B------:R-:W-:Y:S02]  /*3510*/  FSEL R13, R92, -INF , !P4 ;  /* 0xff8000005c0d7808 */ /* 0x000fe40006000000 */
[----:B------:R-:W-:Y:S02]  /*3520*/  FSEL R20, R88, -INF , !P1 ;  /* 0xff80000058147808 */ /* 0x000fe40004800000 */
[----:B------:R-:W-:Y:S02]  /*3530*/  FSEL R100, R14, -INF , !P6 ;  /* 0xff8000000e647808 */ /* 0x000fe40007000000 */
[----:B----4-:R-:W-:-:S02]  /*3540*/  FSEL R103, R8, -INF , !P5 ;  /* 0xff80000008677808 */ /* 0x010fc40006800000 */
[----:B-1----:R-:W-:Y:S02]  /*3550*/  FSEL R21, R5, -INF , !P2 ;  /* 0xff80000005157808 */ /* 0x002fe40005000000 */
[----:B--2---:R-:W-:Y:S01]  /*3560*/  FSEL R22, R3, -INF , !P0 ;  /* 0xff80000003167808 */ /* 0x004fe20004000000 */
        /* <DEDUP_REMOVED lines=13> */
[----:B------:R-:W-:Y:S01]  /*3640*/  @!P1 LEA R14, P0, R2, c[0x0][0x168], 0x1 ;  /* 0x00005a00020e9a11 */ /* 0x000fe200078008ff */
[--C-:B------:R-:W-:Y:S01]  /*3650*/  IMAD.X R6, R246, 0x1, R3.reuse, P5 ;  /* 0x00000001f6067824 */ /* 0x100fe200028e0603 */
[C---:B------:R-:W-:Y:S02]  /*3660*/  @!P2 LEA R16, P4, R5.reuse, c[0x0][0x168], 0x1 ;  /* 0x00005a000510aa11 */ /* 0x040fe400078808ff */
        /* <DEDUP_REMOVED lines=25> */
.L_x_1174:
[----:B------:R-:W-:Y:S05]  /*3800*/  BSYNC B0 ;  /* 0x0000000000007941 */ /* 0x000fea0003800000 */
.L_x_1173:
[----:B------:R-:W0:Y:S02]  /*3810*/  LDGDEPBAR ;  /* 0x00000000000079af */ /* 0x000e240000000000 */
.L_x_1172:
[----:B--2---:R-:W-:Y:S02]  /*3820*/  FMNMX.FTZ R2, R13, R32, !PT ;  /* 0x000000200d027209 */ /* 0x004fe40007810000 */
        /* <DEDUP_REMOVED lines=13> */
[----:B------:R-:W-:Y:S01]  /*3900*/  SHF.L.U32 R213, R7, 0x1, RZ ;  /* 0x0000000107d57819 */ /* 0x000fe200000006ff */
[----:B------:R-:W2:Y:S03]  /*3910*/  SHFL.BFLY PT, R5, R2, 0x2, 0x1f ;  /* 0x0c401f0002057f89 */ /* 0x000ea600000e0000 */
[-C--:B------:R-:W-:Y:S01]  /*3920*/  LEA R215, R4, R213.reuse, 0x1 ;  /* 0x000000d504d77211 */ /* 0x080fe200078e08ff */
[----:B------:R-:W-:Y:S01]  /*3930*/  LDSM.16.MT88.4 R36, [R213+0xa000] ;  /* 0x00a00000d524783b */ /* 0x000fe20000004200 */
[----:B------:R-:W-:-:S02]  /*3940*/  LEA R218, R0, R213, 0x1 ;  /* 0x000000d500da7211 */ /* 0x000fc400078e08ff */
[----:B------:R-:W-:Y:S01]  /*3950*/  LEA R217, R0, R215, 0x1 ;  /* 0x000000d700d97211 */ /* 0x000fe200078e08ff */
[----:B-1----:R-:W-:Y:S04]  /*3960*/  LDSM.16.MT88.4 R16, [R215+0xa000] ;  /* 0x00a00000d710783b */ /* 0x002fe80000004200 */
[----:B------:R-:W-:Y:S04]  /*3970*/  LDSM.16.MT88.4 R48, [R218+0xa000] ;  /* 0x00a00000da30783b */ /* 0x000fe80000004200 */
[----:B------:R-:W-:Y:S04]  /*3980*/  LDSM.16.MT88.4 R64, [R217+0xa000] ;  /* 0x00a00000d940783b */ /* 0x000fe80000004200 */
[----:B------:R-:W-:Y:S01]  /*3990*/  LDSM.16.MT88.4 R80, [R213+0xb000] ;  /* 0x00b00000d550783b */ /* 0x000fe20000004200 */
[----:B--2---:R-:W-:-:S03]  /*39a0*/  FMNMX.FTZ R2, R5, R2, !PT ;  /* 0x0000000205027209 */ /* 0x004fc60007810000 */
        /* <DEDUP_REMOVED lines=19> */
[--C-:B------:R-:W-:Y:S01]  /*3ae0*/  FFMA.FTZ R14, R28, c[0x0][0x23c], -R8.reuse ;  /* 0x00008f001c0e7a23 */ /* 0x100fe20000010808 */
[----:B-1----:R-:W-:Y:S01]  /*3af0*/  FMNMX.FTZ R3, R3, R5, !PT ;  /* 0x0000000503037209 */ /* 0x002fe20007810000 */
[----:B------:R-:W-:-:S05]  /*3b00*/  FFMA.FTZ R5, R24, c[0x0][0x23c], -R8 ;  /* 0x00008f0018057a23 */ /* 0x000fca0000010808 */
[----:B------:R-:W-:Y:S01]  /*3b10*/  MUFU.EX2 R208, R13 ;  /* 0x0000000d00d07308 */ /* 0x000fe20000000800 */
[C---:B------:R-:W-:Y:S01]  /*3b20*/  FSETP.NEU.FTZ.AND P0, PT, R3.reuse, -INF , PT ;  /* 0xff8000000300780b */ /* 0x040fe20003f1d000 */
[----:B------:R-:W-:Y:S02]  /*3b30*/  FMUL.FTZ R6, R3, c[0x0][0x23c] ;  /* 0x00008f0003067a20 */ /* 0x000fe40000410000 */
[----:B--2---:R-:W-:-:S04]  /*3b40*/  FFMA.FTZ R2, R32, c[0x0][0x23c], -R8 ;  /* 0x00008f0020027a23 */ /* 0x004fc80000010808 */
[----:B------:R1:W2:Y:S08]  /*3b50*/  MUFU.EX2 R210, R14 ;  /* 0x0000000e00d27308 */ /* 0x0002b00000000800 */
[----:B------:R3:W-:Y:S01]  /*3b60*/  MUFU.EX2 R226, R2 ;  /* 0x0000000200e27308 */ /* 0x0007e20000000800 */
[----:B-1----:R-:W-:-:S07]  /*3b70*/  FFMA.FTZ R14, R23, c[0x0][0x23c], -R8 ;  /* 0x00008f00170e7a23 */ /* 0x002fce0000010808 */
[----:B------:R-:W-:Y:S01]  /*3b80*/  MUFU.EX2 R228, R5 ;  /* 0x0000000500e47308 */ /* 0x000fe20000000800 */
[----:B--2---:R-:W-:Y:S01]  /*3b90*/  F2FP.BF16.PACK_AB R124, R210, R208 ;  /* 0x000000d0d27c723e */ /* 0x004fe200000010ff */
[----:B---3--:R-:W-:-:S06]  /*3ba0*/  FFMA.FTZ R2, R25, c[0x0][0x23c], -R8 ;  /* 0x00008f0019027a23 */ /* 0x008fcc0000010808 */
[----:B------:R-:W-:Y:S01]  /*3bb0*/  MUFU.EX2 R209, R14 ;  /* 0x0000000e00d17308 */ /* 0x000fe20000000800 */
[----:B------:R-:W-:-:S07]  /*3bc0*/  FFMA.FTZ R8, R21, c[0x0][0x23c], -R8 ;  /* 0x00008f0015087a23 */ /* 0x000fce0000010808 */
[----:B------:R1:W2:Y:S08]  /*3bd0*/  MUFU.EX2 R225, R2 ;  /* 0x0000000200e17308 */ /* 0x0002b00000000800 */
[----:B------:R-:W3:Y:S01]  /*3be0*/  MUFU.EX2 R248, R8 ;  /* 0x0000000800f87308 */ /* 0x000ee20000000800 */
[----:B-1----:R-:W-:Y:S02]  /*3bf0*/  FSEL R2, R6, RZ, P0 ;  /* 0x000000ff06027208 */ /* 0x002fe40000000000 */
[----:B--2---:R-:W-:-:S03]  /*3c00*/  F2FP.BF16.PACK_AB R6, R228, R225 ;  /* 0x000000e1e406723e */ /* 0x004fc600000010ff */
[--C-:B------:R-:W-:Y:S02]  /*3c10*/  FFMA.FTZ R0, R33, c[0x0][0x23c], -R2.reuse ;  /* 0x00008f0021007a23 */ /* 0x100fe40000010802 */
[--C-:B------:R-:W-:Y:S01]  /*3c20*/  FFMA.FTZ R14, R34, c[0x0][0x23c], -R2.reuse ;  /* 0x00008f00220e7a23 */ /* 0x100fe20000010802 */
[----:B---3--:R-:W-:Y:S01]  /*3c30*/  F2FP.BF16.PACK_AB R126, R248, R209 ;  /* 0x000000d1f87e723e */ /* 0x008fe200000010ff */
[----:B------:R1:W-:Y:S01]  /*3c40*/  MUFU.EX2 R204, R0 ;  /* 0x0000000000cc7308 */ /* 0x0003e20000000800 */
[----:B------:R-:W-:-:S07]  /*3c50*/  FFMA.FTZ R4, R20, c[0x0][0x23c], -R2 ;  /* 0x00008f0014047a23 */ /* 0x000fce0000010802 */
[----:B------:R-:W-:Y:S01]  /*3c60*/  MUFU.EX2 R201, R14 ;  /* 0x0000000e00c97308 */ /* 0x000fe20000000800 */
[----:B-1----:R-:W-:-:S07]  /*3c70*/  FFMA.FTZ R0, R27, c[0x0][0x23c], -R2 ;  /* 0x00008f001b007a23 */ /* 0x002fce0000010802 */
[----:B------:R1:W2:Y:S08]  /*3c80*/  MUFU.EX2 R207, R4 ;  /* 0x0000000400cf7308 */ /* 0x0002b00000000800 */
[----:B------:R3:W-:Y:S01]  /*3c90*/  MUFU.EX2 R205, R0 ;  /* 0x0000000000cd7308 */ /* 0x0007e20000000800 */
[----:B-1----:R-:W-:Y:S02]  /*3ca0*/  F2FP.BF16.PACK_AB R4, R226, R227 ;  /* 0x000000e3e204723e */ /* 0x002fe400000010ff */
[----:B--2---:R-:W-:Y:S01]  /*3cb0*/  F2FP.BF16.PACK_AB R5, R204, R207 ;  /* 0x000000cfcc05723e */ /* 0x004fe200000010ff */
[----:B---3--:R-:W-:-:S02]  /*3cc0*/  FFMA.FTZ R0, R26, c[0x0][0x23c], -R2 ;  /* 0x00008f001a007a23 */ /* 0x008fc40000010802 */
[----:B------:R-:W1:Y:S02]  /*3cd0*/  LDSM.16.MT88.4 R24, [R215+0xb000] ;  /* 0x00b00000d718783b */ /* 0x000e640000004200 */
[----:B------:R2:W3:Y:S02]  /*3ce0*/  MUFU.EX2 R211, R0 ;  /* 0x0000000000d37308 */ /* 0x0004e40000000800 */
[----:B--2---:R-:W-:Y:S02]  /*3cf0*/  FMNMX.FTZ R0, R35, R46, !PT ;  /* 0x0000002e23007209 */ /* 0x004fe40007810000 */
[----:B---3--:R-:W-:Y:S02]  /*3d00*/  F2FP.BF16.PACK_AB R7, R211, R205 ;  /* 0x000000cdd307723e */ /* 0x008fe400000010ff */
        /* <DEDUP_REMOVED lines=10> */
[----:B------:R-:W2:Y:S01]  /*3db0*/  SHFL.BFLY PT, R15, R13, 0x2, 0x1f ;  /* 0x0c401f000d0f7f89 */ /* 0x000ea200000e0000 */
[----:B------:R-:W-:-:S03]  /*3dc0*/  FMNMX.FTZ R0, R53, R0, !PT ;  /* 0x0000000035007209 */ /* 0x000fc60007810000 */
[----:B------:R-:W-:Y:S01]  /*3dd0*/  HMMA.16816.F32.BF16 R56, R4, R64, RZ ;  /* 0x000000400438723c */ /* 0x000fe200000418ff */
[----:B------:R-:W-:-:S04]  /*3de0*/  FMNMX.FTZ R0, R52, R0, !PT ;  /* 0x0000000034007209 */ /* 0x000fc80007810000 */
[----:B------:R-:W-:-:S03]  /*3df0*/  FMNMX.FTZ R0, R118, R0, !PT ;  /* 0x0000000076007209 */ /* 0x000fc60007810000 */
[----:B------:R-:W-:Y:S01]  /*3e00*/  HMMA.16816.F32.BF16 R72, R4, R80, RZ ;  /* 0x000000500448723c */ /* 0x000fe200000418ff */
[----:B------:R-:W-:-:S04]  /*3e10*/  FMNMX.FTZ R0, R117, R0, !PT ;  /* 0x0000000075007209 */ /* 0x000fc80007810000 */
[----:B------:R-:W-:-:S03]  /*3e20*/  FMNMX.FTZ R0, R116, R0, !PT ;  /* 0x0000000074007209 */ /* 0x000fc60007810000 */
[C---:B-1----:R-:W-:Y:S01]  /*3e30*/  HMMA.16816.F32.BF16 R88, R4.reuse, R24, RZ ;  /* 0x000000180458723c */ /* 0x042fe200000418ff */
[----:B------:R-:W-:Y:S02]  /*3e40*/  FMNMX.FTZ R0, R103, R0, !PT ;  /* 0x0000000067007209 */ /* 0x000fe40007810000 */
[----:B--2---:R-:W-:Y:S01]  /*3e50*/  FMNMX.FTZ R8, R13, R15, !PT ;  /* 0x0000000f0d087209 */ /* 0x004fe20007810000 */
        /* <DEDUP_REMOVED lines=9> */
[----:B------:R-:W-:Y:S01]  /*3ef0*/  FFMA.FTZ R2, R22, c[0x0][0x23c], -R2 ;  /* 0x00008f0016027a23 */ /* 0x000fe20000010802 */
[----:B------:R-:W-:Y:S01]  /*3f00*/  LDSM.16.MT88.4 R28, [R218+0xa800] ;  /* 0x00a80000da1c783b */ /* 0x000fe20000004200 */
[----:B------:R-:W-:Y:S01]  /*3f10*/  MUFU.EX2 R203, R13 ;  /* 0x0000000d00cb7308 */ /* 0x000fe20000000800 */
[----:B-1----:R-:W-:-:S02]  /*3f20*/  FMNMX.FTZ R0, R14, R0, !PT ;  /* 0x000000000e007209 */ /* 0x002fc40007810000 */
[----:B------:R-:W-:Y:S01]  /*3f30*/  HMMA.16816.F32.BF16 R168, R4, R18, RZ ;  /* 0x0000001204a8723c */ /* 0x000fe200000418ff */
[----:B------:R-:W-:Y:S01]  /*3f40*/  LDSM.16.MT88.4 R20, [R217+0xa800] ;  /* 0x00a80000d914783b */ /* 0x000fe20000004200 */
[----:B----4-:R-:W-:-:S03]  /*3f50*/  FMNMX.FTZ R136, R8, R15, !PT ;  /* 0x0000000f08887209 */ /* 0x010fc60007810000 */
[----:B------:R-:W1:Y:S01]  /*3f60*/  SHFL.BFLY PT, R8, R0, 0x1, 0x1f ;  /* 0x0c201f0000087f89 */ /* 0x000e6200000e0000 */
[----:B------:R2:W3:Y:S01]  /*3f70*/  MUFU.EX2 R247, R2 ;  /* 0x0000000200f77308 */ /* 0x0004e20000000800 */
[C---:B------:R-:W-:Y:S01]  /*3f80*/  FSETP.NEU.FTZ.AND P0, PT, R136.reuse, -INF , PT ;  /* 0xff8000008800780b */ /* 0x040fe20003f1d000 */
[C---:B------:R-:W-:Y:S08]  /*3f90*/  HMMA.16816.F32.BF16 R68, R4.reuse, R50, RZ ;  /* 0x000000320444723c */ /* 0x040ff000000418ff */
[----:B------:R-:W-:Y:S01]  /*3fa0*/  HMMA.16816.F32.BF16 R60, R4, R66, RZ ;  /* 0x00000042043c723c */ /* 0x000fe200000418ff */
[----:B--2---:R-:W-:Y:S01]  /*3fb0*/  FMUL.FTZ R2, R136, c[0x0][0x23c] ;  /* 0x00008f0088027a20 */ /* 0x004fe20000410000 */
[----:B---3--:R-:W-:-:S06]  /*3fc0*/  F2FP.BF16.PACK_AB R127, R247, R203 ;  /* 0x000000cbf77f723e */ /* 0x008fcc00000010ff */
[----:B------:R-:W-:Y:S01]  /*3fd0*/  HMMA.16816.F32.BF16 R76, R4, R82, RZ ;  /* 0x00000052044c723c */ /* 0x000fe200000418ff */
[----:B------:R-:W-:Y:S02]  /*3fe0*/  FSEL R2, R2, RZ, P0 ;  /* 0x000000ff02027208 */ /* 0x000fe40000000000 */
[----:B-1----:R-:W-:-:S05]  /*3ff0*/  FMNMX.FTZ R135, R0, R8, !PT ;  /* 0x0000000800877209 */ /* 0x002fca0007810000 */
[C---:B------:R-:W-:Y:S01]  /*4000*/  HMMA.16816.F32.BF16 R92, R4.reuse, R26, RZ ;  /* 0x0000001a045c723c */ /* 0x040fe200000418ff */
[--C-:B------:R-:W-:Y:S01]  /*4010*/  FFMA.FTZ R0, R46, c[0x0][0x23c], -R2.reuse ;  /* 0x00008f002e007a23 */ /* 0x100fe20000010802 */
[C---:B------:R-:W-:Y:S01]  /*4020*/  FSETP.NEU.FTZ.AND P0, PT, R135.reuse, -INF , PT ;  /* 0xff8000008700780b */ /* 0x040fe20003f1d000 */
[----:B------:R-:W-:Y:S02]  /*4030*/  FFMA.FTZ R8, R102, c[0x0][0x23c], -R2 ;  /* 0x00008f0066087a23 */ /* 0x000fe40000010802 */
[----:B------:R1:W-:Y:S03]  /*4040*/  MUFU.EX2 R197, R0 ;  /* 0x0000000000c57308 */ /* 0x0003e60000000800 */
[C---:B------:R-:W-:Y:S05]  /*4050*/  HMMA.16816.F32.BF16 R108, R4.reuse, R98, RZ ;  /* 0x00000062046c723c */ /* 0x040fea00000418ff */
[----:B------:R2:W-:Y:S03]  /*4060*/  MUFU.EX2 R133, R8 ;  /* 0x0000000800857308 */ /* 0x0005e60000000800 */
[----:B------:R-:W-:Y:S01]  /*4070*/  HMMA.16816.F32.BF16 R84, R4, R114, RZ ;  /* 0x000000720454723c */ /* 0x000fe200000418ff */
[----:B-1----:R-:W-:-:S06]  /*4080*/  FMUL.FTZ R0, R135, c[0x0][0x23c] ;  /* 0x00008f0087007a20 */ /* 0x002fcc0000410000 */
[--C-:B------:R-:W-:Y:S01]  /*4090*/  FFMA.FTZ R4, R35, c[0x0][0x23c], -R2.reuse ;  /* 0x00008f0023047a23 */ /* 0x100fe20000010802 */
[----:B------:R-:W-:Y:S01]  /*40a0*/  HMMA.16816.F32.BF16 R144, R124, R156, R144 ;  /* 0x0000009c7c90723c */ /* 0x000fe20000041890 */
[----:B------:R-:W-:Y:S02]  /*40b0*/  FSEL R0, R0, RZ, P0 ;  /* 0x000000ff00007208 */ /* 0x000fe40000000000 */
[----:B------:R1:W-:Y:S01]  /*40c0*/  MUFU.EX2 R200, R4 ;  /* 0x0000000400c87308 */ /* 0x0003e20000000800 */
[----:B--2---:R-:W-:-:S04]  /*40d0*/  FFMA.FTZ R8, R101, c[0x0][0x23c], -R2 ;  /* 0x00008f0065087a23 */ /* 0x004fc80000010802 */
[C---:B------:R-:W-:Y:S03]  /*40e0*/  HMMA.16816.F32.BF16 R164, R124.reuse, R172, R164 ;  /* 0x000000ac7ca4723c */ /* 0x040fe600000418a4 */
[----:B------:R2:W3:Y:S05]  /*40f0*/  MUFU.EX2 R132, R8 ;  /* 0x0000000800847308 */ /* 0x0004ea0000000800 */
[----:B------:R-:W-:Y:S01]  /*4100*/  HMMA.16816.F32.BF16 R40, R124, R28, R40 ;  /* 0x0000001c7c28723c */ /* 0x000fe20000041828 */
[----:B-1----:R-:W-:-:S04]  /*4110*/  FFMA.FTZ R4, R47, c[0x0][0x23c], -R2 ;  /* 0x00008f002f047a23 */ /* 0x002fc80000010802 */
[----:B------:R1:W-:Y:S03]  /*4120*/  MUFU.EX2 R198, R4 ;  /* 0x0000000400c67308 */ /* 0x0003e60000000800 */
[----:B------:R-:W-:Y:S01]  /*4130*/  HMMA.16816.F32.BF16 R56, R124, R20, R56 ;  /* 0x000000147c38723c */ /* 0x000fe20000041838 */
[----:B--2---:R-:W-:Y:S01]  /*4140*/  FFMA.FTZ R8, R55, c[0x0][0x23c], -R2 ;  /* 0x00008f0037087a23 */ /* 0x004fe20000010802 */
[----:B---3--:R-:W-:-:S03]  /*4150*/  F2FP.BF16.PACK_AB R128, R132, R133 ;  /* 0x000000858480723e */ /* 0x008fc600000010ff */
        /* <DEDUP_REMOVED lines=13> */
[----:B---3--:R-:W-:Y:S01]  /*4230*/  FFMA.FTZ R2, R118, c[0x0][0x23c], -R0 ;  /* 0x00008f0076027a23 */ /* 0x008fe20000010800 */
[----:B----4-:R-:W-:-:S03]  /*4240*/  F2FP.BF16.PACK_AB R130, R250, R15 ;  /* 0x0000000ffa82723e */ /* 0x010fc600000010ff */
[----:B------:R2:W-:Y:S03]  /*4250*/  MUFU.EX2 R14, R2 ;  /* 0x00000002000e7308 */ /* 0x0005e60000000800 */
[----:B------:R-:W-:Y:S01]  /*4260*/  HMMA.16816.F32.BF16 R168, R124, R174, R168 ;  /* 0x000000ae7ca8723c */ /* 0x000fe200000418a8 */
[----:B-1----:R-:W-:-:S07]  /*4270*/  FFMA.FTZ R4, R54, c[0x0][0x23c], -R0 ;  /* 0x00008f0036047a23 */ /* 0x002fce0000010800 */
[----:B------:R-:W-:Y:S01]  /*4280*/  HMMA.16816.F32.BF16 R44, R124, R30, R68 ;  /* 0x0000001e7c2c723c */ /* 0x000fe20000041844 */
[----:B------:R1:W3:Y:S01]  /*4290*/  MUFU.EX2 R139, R4 ;  /* 0x00000004008b7308 */ /* 0x0002e20000000800 */
[----:B--2---:R-:W-:-:S06]  /*42a0*/  FFMA.FTZ R2, R117, c[0x0][0x23c], -R0 ;  /* 0x00008f0075027a23 */ /* 0x004fcc0000010800 */
[C---:B------:R-:W-:Y:S01]  /*42b0*/  HMMA.16816.F32.BF16 R60, R124.reuse, R22, R60 ;  /* 0x000000167c3c723c */ /* 0x040fe2000004183c */
[----:B------:R2:W4:Y:S07]  /*42c0*/  MUFU.EX2 R13, R2 ;  /* 0x00000002000d7308 */ /* 0x00052e0000000800 */
[----:B------:R-:W-:Y:S01]  /*42d0*/  HMMA.16816.F32.BF16 R76, R124, R178, R76 ;  /* 0x000000b27c4c723c */ /* 0x000fe2000004184c */
[----:B-1----:R-:W-:Y:S01]  /*42e0*/  FFMA.FTZ R4, R53, c[0x0][0x23c], -R0 ;  /* 0x00008f0035047a23 */ /* 0x002fe20000010800 */
[----:B---3--:R-:W-:-:S03]  /*42f0*/  F2FP.BF16.PACK_AB R5, R139, R196 ;  /* 0x000000c48b05723e */ /* 0x008fc600000010ff */
[----:B------:R1:W3:Y:S03]  /*4300*/  MUFU.EX2 R137, R4 ;  /* 0x0000000400897308 */ /* 0x0002e60000000800 */
[----:B------:R-:W-:Y:S01]  /*4310*/  HMMA.16816.F32.BF16 R92, R124, R142, R92 ;  /* 0x0000008e7c5c723c */ /* 0x000fe2000004185c */
[----:B--2---:R-:W-:Y:S01]  /*4320*/  FFMA.FTZ R2, R116, c[0x0][0x23c], -R0 ;  /* 0x00008f0074027a23 */ /* 0x004fe20000010800 */
[----:B----4-:R-:W-:-:S03]  /*4330*/  F2FP.BF16.PACK_AB R129, R13, R14 ;  /* 0x0000000e0d81723e */ /* 0x010fc600000010ff */
[----:B------:R2:W-:Y:S03]  /*4340*/  MUFU.EX2 R8, R2 ;  /* 0x0000000200087308 */ /* 0x0005e60000000800 */
[----:B------:R-:W-:Y:S01]  /*4350*/  HMMA.16816.F32.BF16 R108, R124, R186, R108 ;  /* 0x000000ba7c6c723c */ /* 0x000fe2000004186c */
[----:B-1----:R-:W-:-:S07]  /*4360*/  FFMA.FTZ R4, R52, c[0x0][0x23c], -R0 ;  /* 0x00008f0034047a23 */ /* 0x002fce0000010800 */
[----:B------:R-:W-:Y:S01]  /*4370*/  HMMA.16816.F32.BF16 R124, R124, R182, R84 ;  /* 0x000000b67c7c723c */ /* 0x000fe20000041854 */
[----:B------:R-:W-:Y:S01]  /*4380*/  FFMA.FTZ R0, R103, c[0x0][0x23c], -R0 ;  /* 0x00008f0067007a23 */ /* 0x000fe20000010800 */
[----:B------:R1:W4:Y:S01]  /*4390*/  MUFU.EX2 R138, R4 ;  /* 0x00000004008a7308 */ /* 0x0003220000000800 */
[----:B--2---:R-:W-:-:S07]  /*43a0*/  FADD.FTZ R2, R196, R139 ;  /* 0x0000008bc4027221 */ /* 0x004fce0000010000 */
[----:B------:R2:W5:Y:S01]  /*43b0*/  MUFU.EX2 R249, R0 ;  /* 0x0000000000f97308 */ /* 0x0005620000000800 */
[----:B---3--:R-:W-:Y:S01]  /*43c0*/  FADD.FTZ R2, R137, R2 ;  /* 0x0000000289027221 */ /* 0x008fe20000010000 */
[----:B-1----:R-:W-:Y:S02]  /*43d0*/  F2FP.BF16.PACK_AB R4, R197, R200 ;  /* 0x000000c8c504723e */ /* 0x002fe400000010ff */
[----:B----4-:R-:W-:Y:S01]  /*43e0*/  F2FP.BF16.PACK_AB R7, R138, R137 ;  /* 0x000000898a07723e */ /* 0x010fe200000010ff */
[----:B--2---:R-:W-:-:S06]  /*43f0*/  FADD.FTZ R0, R200, R197 ;  /* 0x000000c5c8007221 */ /* 0x004fcc0000010000 */
[----:B------:R-:W-:Y:S01]  /*4400*/  HMMA.16816.F32.BF16 R148, R4, R36, RZ ;  /* 0x000000240494723c */ /* 0x000fe200000418ff */
[----:B-----5:R-:W-:Y:S01]  /*4410*/  F2FP.BF16.PACK_AB R131, R249, R8 ;  /* 0x00000008f983723e */ /* 0x020fe200000010ff */
[----:B------:R-:W-:-:S06]  /*4420*/  FADD.FTZ R0, R198, R0 ;  /* 0x00000000c6007221 */ /* 0x000fcc0000010000 */
        /* <DEDUP_REMOVED lines=57> */
[----:B------:R-:W-:-:S04]  /*47c0*/  DEPBAR.LE SB0, 0x0 ;  /* 0x000080000000791a */ /* 0x000fc80000000000 */
[----:B------:R-:W-:Y:S01]  /*47d0*/  IADD3 R226, R244, -0x2, RZ ;  /* 0xfffffffef4e27810 */ /* 0x000fe20007ffe0ff */
[----:B------:R-:W-:Y:S01]  /*47e0*/  BAR.SYNC.DEFER_BLOCKING 0x0 ;  /* 0x0000000000007b1d */ /* 0x000fe20000010000 */
        /* <DEDUP_REMOVED lines=8> */
[C---:B------:R-:W-:Y:S02]  /*4870*/  @!P2 LEA R18, P5, R4.reuse, c[0x0][0x170], 0x1 ;  /* 0x00005c000412aa11 */ /* 0x040fe400078a08ff */
[----:B------:R-:W-:Y:S01]  /*4880*/  @!P1 LEA R14, P3, R4, c[0x0][0x170], 0x1 ;  /* 0x00005c00040e9a11 */ /* 0x000fe200078608ff */
[--C-:B------:R-:W-:Y:S01]  /*4890*/  IMAD.X R5, R229, 0x1, R2.reuse, P0 ;  /* 0x00000001e5057824 */ /* 0x100fe200000e0602 */
[----:B------:R-:W-:Y:S02]  /*48a0*/  @!P2 LEA R16, P4, R0, c[0x0][0x170], 0x1 ;  /* 0x00005c000010aa11 */ /* 0x000fe400078808ff */
[--C-:B------:R-:W-:Y:S02]  /*48b0*/  @!P2 LEA.HI.X R19, R4, c[0x0][0x174], R2.reuse, 0x1, P5 ;  /* 0x00005d000413aa11 */ /* 0x100fe400028f0c02 */
[----:B------:R-:W-:Y:S01]  /*48c0*/  @!P1 LEA R6, P0, R0, c[0x0][0x170], 0x1 ;  /* 0x00005c0000069a11 */ /* 0x000fe200078008ff */
[----:B------:R-:W-:Y:S01]  /*48d0*/  @P2 STS.128 [R224+0xa000], RZ ;  /* 0x00a000ffe0002388 */ /* 0x000fe20000000c00 */
[----:B------:R-:W-:-:S02]  /*48e0*/  @!P1 LEA.HI.X R15, R4, c[0x0][0x174], R2, 0x1, P3 ;  /* 0x00005d00040f9a11 */ /* 0x000fc400018f0c02 */
        /* <DEDUP_REMOVED lines=26> */
[----:B------:R-:W-:Y:S04]  /*4a90*/  LDSM.16.M88.4 R32, [R223+0x800] ;  /* 0x00080000df20783b */ /* 0x000fe80000000200 */
        /* <DEDUP_REMOVED lines=9> */
[C---:B------:R-:W-:Y:S01]  /*4b30*/  HMMA.16816.F32.BF16 R200, R4.reuse, R32, R180 ;  /* 0x0000002004c8723c */ /* 0x040fe200000418b4 */
[----:B------:R-:W-:Y:S07]  /*4b40*/  LDSM.16.M88.4 R180, [R221+0x8000] ;  /* 0x00800000ddb4783b */ /* 0x000fee0000000200 */
[C---:B------:R-:W-:Y:S08]  /*4b50*/  HMMA.16816.F32.BF16 R204, R4.reuse, R142, R184 ;  /* 0x0000008e04cc723c */ /* 0x040ff000000418b8 */
[----:B------:R-:W-:Y:S01]  /*4b60*/  HMMA.16816.F32.BF16 R196, R4, R34, R176 ;  /* 0x0000002204c4723c */ /* 0x000fe200000418b0 */
[----:B------:R-:W3:Y:S04]  /*4b70*/  LDSM.16.M88.4 R4, [R222+0x2000] ;  /* 0x00200000de04783b */ /* 0x000ee80000000200 */
[----:B------:R-:W4:Y:S03]  /*4b80*/  LDSM.16.M88.4 R176, [R221+0x8800] ;  /* 0x00880000ddb0783b */ /* 0x000f260000000200 */
[C---:B------:R-:W-:Y:S08]  /*4b90*/  HMMA.16816.F32.BF16 R184, R20.reuse, R28, RZ ;  /* 0x0000001c14b8723c */ /* 0x040ff000000418ff */
[C---:B------:R-:W-:Y:S01]  /*4ba0*/  HMMA.16816.F32.BF16 R188, R20.reuse, R26, RZ ;  /* 0x0000001a14bc723c */ /* 0x040fe200000418ff */
[----:B------:R-:W5:Y:S07]  /*4bb0*/  LDSM.16.M88.4 R24, [R222] ;  /* 0x00000000de18783b */ /* 0x000f6e0000000200 */
[----:B------:R-:W-:Y:S01]  /*4bc0*/  HMMA.16816.F32.BF16 R20, R20, R30, RZ ;  /* 0x0000001e1414723c */ /* 0x000fe200000418ff */
[----:B------:R-:W-:Y:S07]  /*4bd0*/  LDSM.16.M88.4 R28, [R219+0x800] ;  /* 0x00080000db1c783b */ /* 0x000fee0000000200 */
[C---:B-1----:R-:W-:Y:S08]  /*4be0*/  HMMA.16816.F32.BF16 R192, R16.reuse, R140, R192 ;  /* 0x0000008c10c0723c */ /* 0x042ff000000418c0 */
[C---:B------:R-:W-:Y:S08]  /*4bf0*/  HMMA.16816.F32.BF16 R228, R16.reuse, R32, R184 ;  /* 0x0000002010e4723c */ /* 0x040ff000000418b8 */
[C---:B------:R-:W-:Y:S08]  /*4c00*/  HMMA.16816.F32.BF16 R140, R16.reuse, R142, R188 ;  /* 0x0000008e108c723c */ /* 0x040ff000000418bc */
[----:B------:R-:W-:Y:S01]  /*4c10*/  HMMA.16816.F32.BF16 R32, R16, R34, R20 ;  /* 0x000000221020723c */ /* 0x000fe20000041814 */
[----:B------:R-:W-:Y:S04]  /*4c20*/  LDSM.16.M88.4 R16, [R219] ;  /* 0x00000000db10783b */ /* 0x000fe80000000200 */
[----:B------:R-:W1:Y:S03]  /*4c30*/  LDSM.16.M88.4 R20, [R220] ;  /* 0x00000000dc14783b */ /* 0x000e660000000200 */
[C---:B---3--:R-:W-:Y:S08]  /*4c40*/  HMMA.16816.F32.BF16 R208, R4.reuse, R180, R208 ;  /* 0x000000b404d0723c */ /* 0x048ff000000418d0 */
[C---:B----4-:R-:W-:Y:S08]  /*4c50*/  HMMA.16816.F32.BF16 R200, R4.reuse, R176, R200 ;  /* 0x000000b004c8723c */ /* 0x050ff000000418c8 */
[C---:B------:R-:W-:Y:S08]  /*4c60*/  HMMA.16816.F32.BF16 R204, R4.reuse, R182, R204 ;  /* 0x000000b604cc723c */ /* 0x040ff000000418cc */
[----:B------:R-:W-:Y:S01]  /*4c70*/  HMMA.16816.F32.BF16 R188, R4, R178, R196 ;  /* 0x000000b204bc723c */ /* 0x000fe200000418c4 */
[----:B------:R-:W3:Y:S07]  /*4c80*/  LDSM.16.M88.4 R4, [R220+0x2000] ;  /* 0x00200000dc04783b */ /* 0x000eee0000000200 */
[C---:B-----5:R-:W-:Y:S08]  /*4c90*/  HMMA.16816.F32.BF16 R184, R24.reuse, R180, R192 ;  /* 0x000000b418b8723c */ /* 0x060ff000000418c0 */
[C---:B------:R-:W-:Y:S08]  /*4ca0*/  HMMA.16816.F32.BF16 R196, R24.reuse, R176, R228 ;  /* 0x000000b018c4723c */ /* 0x040ff000000418e4 */
[C---:B------:R-:W-:Y:S01]  /*4cb0*/  HMMA.16816.F32.BF16 R192, R24.reuse, R182, R140 ;  /* 0x000000b618c0723c */ /* 0x040fe2000004188c */
[----:B------:R-:W-:Y:S07]  /*4cc0*/  LDSM.16.M88.4 R140, [R212+0x9000] ;  /* 0x00900000d48c783b */ /* 0x000fee0000000200 */
[----:B------:R-:W-:Y:S01]  /*4cd0*/  HMMA.16816.F32.BF16 R176, R24, R178, R32 ;  /* 0x000000b218b0723c */ /* 0x000fe20000041820 */
[----:B------:R-:W4:Y:S04]  /*4ce0*/  LDSM.16.M88.4 R24, [R214+0x4000] ;  /* 0x00400000d618783b */ /* 0x000f280000000200 */
[----:B------:R-:W5:Y:S03]  /*4cf0*/  LDSM.16.M88.4 R32, [R212+0x9800] ;  /* 0x00980000d420783b */ /* 0x000f660000000200 */
[-C--:B-1----:R-:W-:Y:S08]  /*4d00*/  HMMA.16816.F32.BF16 R180, R20, R16.reuse, R184 ;  /* 0x0000001014b4723c */ /* 0x082ff000000418b8 */
[C---:B---3--:R-:W-:Y:S08]  /*4d10*/  HMMA.16816.F32.BF16 R228, R4.reuse, R16, R208 ;  /* 0x0000001004e4723c */ /* 0x048ff000000418d0 */
[----:B------:R-:W-:Y:S08]  /*4d20*/  HMMA.16816.F32.BF16 R208, R4, R30, R188 ;  /* 0x0000001e04d0723c */ /* 0x000ff000000418bc */
[C---:B------:R-:W-:Y:S08]  /*4d30*/  HMMA.16816.F32.BF16 R188, R20.reuse, R18, R192 ;  /* 0x0000001214bc723c */ /* 0x040ff000000418c0 */
[----:B------:R-:W-:Y:S08]  /*4d40*/  HMMA.16816.F32.BF16 R184, R20, R28, R196 ;  /* 0x0000001c14b8723c */ /* 0x000ff000000418c4 */
[----:B------:R-:W-:Y:S01]  /*4d50*/  HMMA.16816.F32.BF16 R232, R4, R18, R204 ;  /* 0x0000001204e8723c */ /* 0x000fe200000418cc */
[----:B------:R-:W1:Y:S07]  /*4d60*/  LDSM.16.M88.4 R16, [R214+0x6000] ;  /* 0x00600000d610783b */ /* 0x000e6e0000000200 */
[----:B------:R-:W-:Y:S01]  /*4d70*/  HMMA.16816.F32.BF16 R20, R20, R30, R176 ;  /* 0x0000001e1414723c */ /* 0x000fe200000418b0 */
[----:B------:R-:W-:Y:S07]  /*4d80*/  LDSM.16.M88.4 R176, [R223+0x1000] ;  /* 0x00100000dfb0783b */ /* 0x000fee0000000200 */
[----:B------:R-:W-:Y:S01]  /*4d90*/  HMMA.16816.F32.BF16 R204, R4, R28, R200 ;  /* 0x0000001c04cc723c */ /* 0x000fe200000418c8 */
[----:B------:R-:W-:Y:S04]  /*4da0*/  LDSM.16.M88.4 R4, [R216+0x4000] ;  /* 0x00400000d804783b */ /* 0x000fe80000000200 */
[----:B------:R-:W-:Y:S03]  /*4db0*/  LDSM.16.M88.4 R28, [R216+0x6000] ;  /* 0x00600000d81c783b */ /* 0x000fe60000000200 */
[C---:B----4-:R-:W-:Y:S01]  /*4dc0*/  HMMA.16816.F32.BF16 R200, R24.reuse, R140, R180 ;  /* 0x0000008c18c8723c */ /* 0x050fe200000418b4 */
[----:B------:R-:W3:Y:S07]  /*4dd0*/  LDSM.16.M88.4 R180, [R223+0x1800] ;  /* 0x00180000dfb4783b */ /* 0x000eee0000000200 */
[C---:B-----5:R-:W-:Y:S08]  /*4de0*/  HMMA.16816.F32.BF16 R20, R24.reuse, R34, R20 ;  /* 0x000000221814723c */ /* 0x060ff00000041814 */
[C---:B------:R-:W-:Y:S08]  /*4df0*/  HMMA.16816.F32.BF16 R188, R24.reuse, R142, R188 ;  /* 0x0000008e18bc723c */ /* 0x040ff000000418bc */
[----:B------:R-:W-:Y:S01]  /*4e00*/  HMMA.16816.F32.BF16 R184, R24, R32, R184 ;  /* 0x0000002018b8723c */ /* 0x000fe200000418b8 */
[----:B------:R-:W-:Y:S07]  /*4e10*/  LDSM.16.M88.4 R24, [R222+0x4000] ;  /* 0x00400000de18783b */ /* 0x000fee0000000200 */
[C---:B-1----:R-:W-:Y:S08]  /*4e20*/  HMMA.16816.F32.BF16 R192, R16.reuse, R140, R228 ;  /* 0x0000008c10c0723c */ /* 0x042ff000000418e4 */
[----:B------:R-:W-:Y:S01]  /*4e30*/  HMMA.16816.F32.BF16 R196, R16, R142, R232 ;  /* 0x0000008e10c4723c */ /* 0x000fe200000418e8 */
[----:B------:R-:W1:Y:S07]  /*4e40*/  LDSM.16.M88.4 R140, [R221+0x9000] ;  /* 0x00900000dd8c783b */ /* 0x000e6e0000000200 */
[C---:B---3--:R-:W-:Y:S01]  /*4e50*/  HMMA.16816.F32.BF16 R228, R4.reuse, R182, R20 ;  /* 0x000000b604e4723c */ /* 0x048fe20000041814 */
[----:B------:R-:W3:Y:S07]  /*4e60*/  LDSM.16.M88.4 R20, [R222+0x6000] ;  /* 0x00600000de14783b */ /* 0x000eee0000000200 */
[C---:B------:R-:W-:Y:S08]  /*4e70*/  HMMA.16816.F32.BF16 R200, R4.reuse, R176, R200 ;  /* 0x000000b004c8723c */ /* 0x040ff000000418c8 */
[C---:B------:R-:W-:Y:S08]  /*4e80*/  HMMA.16816.F32.BF16 R236, R4.reuse, R178, R188 ;  /* 0x000000b204ec723c */ /* 0x040ff000000418bc */
[----:B------:R-:W-:Y:S08]  /*4e90*/  HMMA.16816.F32.BF16 R232, R4, R180, R184 ;  /* 0x000000b404e8723c */ /* 0x000ff000000418b8 */
[C---:B------:R-:W-:Y:S08]  /*4ea0*/  HMMA.16816.F32.BF16 R204, R16.reuse, R32, R204 ;  /* 0x0000002010cc723c */ /* 0x040ff000000418cc */
[----:B------:R-:W-:Y:S01]  /*4eb0*/  HMMA.16816.F32.BF16 R240, R16, R34, R208 ;  /* 0x0000002210f0723c */ /* 0x000fe200000418d0 */
[----:B------:R-:W-:Y:S04]  /*4ec0*/  LDSM.16.M88.4 R32, [R219+0x1000] ;  /* 0x00100000db20783b */ /* 0x000fe80000000200 */
[----:B------:R-:W4:Y:S03]  /*4ed0*/  LDSM.16.M88.4 R16, [R220+0x4000] ;  /* 0x00400000dc10783b */ /* 0x000f260000000200 */
[C---:B------:R-:W-:Y:S08]  /*4ee0*/  HMMA.16816.F32.BF16 R4, R28.reuse, R176, R192 ;  /* 0x000000b01c04723c */ /* 0x040ff000000418c0 */
[----:B------:R-:W-:Y:S01]  /*4ef0*/  HMMA.16816.F32.BF16 R192, R28, R178, R196 ;  /* 0x000000b21cc0723c */ /* 0x000fe200000418c4 */
[----:B------:R-:W5:Y:S07]  /*4f00*/  LDSM.16.M88.4 R176, [R221+0x9800] ;  /* 0x00980000ddb0783b */ /* 0x000f6e0000000200 */
[-C--:B-1----:R-:W-:Y:S08]  /*4f10*/  HMMA.16816.F32.BF16 R188, R24, R140.reuse, R200 ;  /* 0x0000008c18bc723c */ /* 0x082ff000000418c8 */
[----:B---3--:R-:W-:Y:S01]  /*4f20*/  HMMA.16816.F32.BF16 R184, R20, R140, R4 ;  /* 0x0000008c14b8723c */ /* 0x008fe20000041804 */
[----:B------:R-:W1:Y:S07]  /*4f30*/  LDSM.16.M88.4 R4, [R220+0x6000] ;  /* 0x00600000dc04783b */ /* 0x000e6e0000000200 */
[----:B------:R-:W-:Y:S08]  /*4f40*/  HMMA.16816.F32.BF16 R196, R24, R142, R236 ;  /* 0x0000008e18c4723c */ /* 0x000ff000000418ec */
[----:B----4-:R-:W-:Y:S08]  /*4f50*/  HMMA.16816.F32.BF16 R200, R16, R32, R188 ;  /* 0x0000002010c8723c */ /* 0x010ff000000418bc */
[----:B------:R-:W-:Y:S08]  /*4f60*/  HMMA.16816.F32.BF16 R188, R20, R142, R192 ;  /* 0x0000008e14bc723c */ /* 0x000ff000000418c0 */
[----:B------:R-:W-:Y:S08]  /*4f70*/  HMMA.16816.F32.BF16 R208, R28, R180, R204 ;  /* 0x000000b41cd0723c */ /* 0x000ff000000418cc */
[----:B-----5:R-:W-:Y:S01]  /*4f80*/  HMMA.16816.F32.BF16 R204, R24, R176, R232 ;  /* 0x000000b018cc723c */ /* 0x020fe200000418e8 */
[----:B------:R-:W-:-:S02]  /*4f90*/  FMUL.FTZ R201, R201, c[0x0][0x2ec] ;  /* 0x0000bb00c9c97a20 */ /* 0x000fc40000410000 */
[----:B------:R-:W-:Y:S02]  /*4fa0*/  FMUL.FTZ R203, R203, c[0x0][0x2ec] ;  /* 0x0000bb00cbcb7a20 */ /* 0x000fe40000410000 */
[----:B------:R-:W-:Y:S02]  /*4fb0*/  FMUL.FTZ R200, R200, c[0x0][0x2ec] ;  /* 0x0000bb00c8c87a20 */ /* 0x000fe40000410000 */
[----:B------:R-:W3:Y:S01]  /*4fc0*/  MUFU.TANH R201, R201 ;  /* 0x000000c900c97308 */ /* 0x000ee20000002400 */
[----:B------:R-:W-:Y:S01]  /*4fd0*/  HMMA.16816.F32.BF16 R228, R24, R178, R228 ;  /* 0x000000b218e4723c */ /* 0x000fe200000418e4 */
[----:B------:R-:W4:Y:S01]  /*4fe0*/  LDSM.16.M88.4 R24, [R219+0x1800] ;  /* 0x00180000db18783b */ /* 0x000f220000000200 */
[----:B------:R-:W-:Y:S01]  /*4ff0*/  FMUL.FTZ R202, R202, c[0x0][0x2ec] ;  /* 0x0000bb00caca7a20 */ /* 0x000fe20000410000 */
[----:B------:R-:W-:-:S04]  /*5000*/  DEPBAR.LE SB0, 0x0 ;  /* 0x000080000000791a */ /* 0x000fc80000000000 */
[----:B------:R-:W5:Y:S01]  /*5010*/  MUFU.TANH R203, R203 ;  /* 0x000000cb00cb7308 */ /* 0x000f620000002400 */
[C---:B-1----:R-:W-:Y:S07]  /*5020*/  HMMA.16816.F32.BF16 R140, R4.reuse, R32, R184 ;  /* 0x00000020048c723c */ /* 0x042fee00000418b8 */
[----:B------:R-:W-:Y:S01]  /*5030*/  MUFU.TANH R200, R200 ;  /* 0x000000c800c87308 */ /* 0x000fe20000002400 */
[-C--:B------:R-:W-:Y:S07]  /*5040*/  HMMA.16816.F32.BF16 R184, R4, R34.reuse, R188 ;  /* 0x0000002204b8723c */ /* 0x080fee00000418bc */
[----:B------:R-:W-:Y:S01]  /*5050*/  MUFU.TANH R202, R202 ;  /* 0x000000ca00ca7308 */ /* 0x000fe20000002400 */
[----:B------:R-:W-:Y:S08]  /*5060*/  HMMA.16816.F32.BF16 R32, R16, R34, R196 ;  /* 0x000000221020723c */ /* 0x000ff000000418c4 */
[----:B------:R-:W-:Y:S01]  /*5070*/  HMMA.16816.F32.BF16 R192, R20, R176, R208 ;  /* 0x000000b014c0723c */ /* 0x000fe200000418d0 */
[----:B------:R-:W-:-:S02]  /*5080*/  FMUL.FTZ R140, R140, c[0x0][0x2ec] ;  /* 0x0000bb008c8c7a20 */ /* 0x000fc40000410000 */
[----:B------:R-:W-:Y:S02]  /*5090*/  FMUL.FTZ R141, R141, c[0x0][0x2ec] ;  /* 0x0000bb008d8d7a20 */ /* 0x000fe40000410000 */
[----:B------:R-:W-:Y:S01]  /*50a0*/  FMUL.FTZ R142, R142, c[0x0][0x2ec] ;  /* 0x0000bb008e8e7a20 */ /* 0x000fe20000410000 */
[----:B------:R-:W-:Y:S01]  /*50b0*/  MUFU.TANH R196, R140 ;  /* 0x0000008c00c47308 */ /* 0x000fe20000002400 */
[----:B------:R-:W-:Y:S01]  /*50c0*/  FMUL.FTZ R143, R143, c[0x0][0x2ec] ;  /* 0x0000bb008f8f7a20 */ /* 0x000fe20000410000 */
[----:B------:R-:W-:Y:S01]  /*50d0*/  HMMA.16816.F32.BF16 R28, R28, R182, R240 ;  /* 0x000000b61c1c723c */ /* 0x000fe200000418f0 */
[----:B------:R-:W-:Y:S02]  /*50e0*/  FMUL.FTZ R184, R184, c[0x0][0x2ec] ;  /* 0x0000bb00b8b87a20 */ /* 0x000fe40000410000 */
[----:B------:R-:W-:Y:S02]  /*50f0*/  FMUL.FTZ R186, R186, c[0x0][0x2ec] ;  /* 0x0000bb00baba7a20 */ /* 0x000fe40000410000 */
[----:B------:R-:W-:Y:S01]  /*5100*/  FMUL.FTZ R187, R187, c[0x0][0x2ec] ;  /* 0x0000bb00bbbb7a20 */ /* 0x000fe20000410000 */
[----:B------:R-:W-:Y:S01]  /*5110*/  MUFU.TANH R138, R141 ;  /* 0x0000008d008a7308 */ /* 0x000fe20000002400 */
[----:B------:R-:W-:Y:S01]  /*5120*/  FMUL.FTZ R185, R185, c[0x0][0x2ec] ;  /* 0x0000bb00b9b97a20 */ /* 0x000fe20000410000 */
[----:B----4-:R-:W-:Y:S01]  /*5130*/  HMMA.16816.F32.BF16 R180, R16, R26, R228 ;  /* 0x0000001a10b4723c */ /* 0x010fe200000418e4 */
[----:B------:R-:W-:-:S02]  /*5140*/  FMUL.FTZ R32, R32, c[0x0][0x2ec] ;  /* 0x0000bb0020207a20 */ /* 0x000fc40000410000 */
[----:B------:R-:W-:Y:S02]  /*5150*/  FMUL.FTZ R33, R33, c[0x0][0x2ec] ;  /* 0x0000bb0021217a20 */ /* 0x000fe40000410000 */
[----:B------:R-:W-:Y:S01]  /*5160*/  FMUL.FTZ R34, R34, c[0x0][0x2ec] ;  /* 0x0000bb0022227a20 */ /* 0x000fe20000410000 */
[----:B------:R-:W1:Y:S01]  /*5170*/  MUFU.TANH R133, R32 ;  /* 0x0000002000857308 */ /* 0x000e620000002400 */
[----:B------:R-:W-:-:S07]  /*5180*/  FMUL.FTZ R0, R35, c[0x0][0x2ec] ;  /* 0x0000bb0023007a20 */ /* 0x000fce0000410000 */
[----:B------:R-:W-:Y:S08]  /*5190*/  MUFU.TANH R188, R33 ;  /* 0x0000002100bc7308 */ /* 0x000ff00000002400 */
[----:B--2---:R2:W4:Y:S02]  /*51a0*/  MUFU.TANH R15, R34 ;  /* 0x00000022000f7308 */ /* 0x0045240000002400 */
[----:B------:R-:W-:-:S02]  /*51b0*/  FMUL.FTZ R181, R181, c[0x0][0x2ec] ;  /* 0x0000bb00b5b57a20 */ /* 0x000fc40000410000 */
[----:B------:R-:W-:Y:S02]  /*51c0*/  FMUL.FTZ R183, R183, c[0x0][0x2ec] ;  /* 0x0000bb00b7b77a20 */ /* 0x000fe40000410000 */
[----:B------:R-:W-:Y:S02]  /*51d0*/  FMUL.FTZ R180, R180, c[0x0][0x2ec] ;  /* 0x0000bb00b4b47a20 */ /* 0x000fe40000410000 */
[----:B------:R-:W-:Y:S08]  /*51e0*/  MUFU.TANH R190, R142 ;  /* 0x0000008e00be7308 */ /* 0x000ff00000002400 */
[----:B------:R1:W-:Y:S01]  /*51f0*/  MUFU.TANH R137, R143 ;  /* 0x0000008f00897308 */ /* 0x0003e20000002400 */
[----:B--2---:R-:W-:Y:S07]  /*5200*/  HMMA.16816.F32.BF16 R32, R16, R24, R204 ;  /* 0x000000181020723c */ /* 0x004fee00000418cc */
[----:B------:R2:W-:Y:S01]  /*5210*/  MUFU.TANH R139, R0 ;  /* 0x00000000008b7308 */ /* 0x0005e20000002400 */
[----:B------:R-:W-:Y:S07]  /*5220*/  HMMA.16816.F32.BF16 R16, R20, R178, R28 ;  /* 0x000000b21410723c */ /* 0x000fee000004181c */
[----:B------:R-:W3:Y:S01]  /*5230*/  MUFU.TANH R184, R184 ;  /* 0x000000b800b87308 */ /* 0x000ee20000002400 */
[----:B-1----:R-:W-:Y:S01]  /*5240*/  HMMA.16816.F32.BF16 R140, R4, R24, R192 ;  /* 0x00000018048c723c */ /* 0x002fe200000418c0 */
[----:B--2---:R-:W-:-:S06]  /*5250*/  IMAD R0, R226, 0x20, R245 ;  /* 0x00000020e2007824 */ /* 0x004fcc00078e02f5 */
[----:B------:R-:W1:Y:S01]  /*5260*/  MUFU.TANH R186, R186 ;  /* 0x000000ba00ba7308 */ /* 0x000e620000002400 */
[----:B------:R-:W-:Y:S02]  /*5270*/  FMUL.FTZ R32, R32, c[0x0][0x2ec] ;  /* 0x0000bb0020207a20 */ /* 0x000fe40000410000 */
[----:B------:R-:W-:Y:S01]  /*5280*/  FMUL.FTZ R34, R34, c[0x0][0x2ec] ;  /* 0x0000bb0022227a20 */ /* 0x000fe20000410000 */
[C---:B------:R-:W-:Y:S01]  /*5290*/  IADD3 R2, R0.reuse, 0x1, RZ ;  /* 0x0000000100027810 */ /* 0x040fe20007ffe0ff */
[----:B------:R-:W-:Y:S01]  /*52a0*/  FMUL.FTZ R33, R33, c[0x0][0x2ec] ;  /* 0x0000bb0021217a20 */ /* 0x000fe20000410000 */
[----:B------:R-:W-:Y:S01]  /*52b0*/  IADD3 R8, R0, 0x8, RZ ;  /* 0x0000000800087810 */ /* 0x000fe20007ffe0ff */
[----:B------:R-:W-:Y:S02]  /*52c0*/  FMUL.FTZ R35, R35, c[0x0][0x2ec] ;  /* 0x0000bb0023237a20 */ /* 0x000fe40000410000 */
[----:B------:R-:W-:Y:S01]  /*52d0*/  HMMA.16816.F32.BF16 R16, R4, R26, R16 ;  /* 0x0000001a0410723c */ /* 0x000fe20000041810 */
[C---:B------:R-:W-:Y:S01]  /*52e0*/  ISETP.GE.AND P4, PT, R2.reuse, R10, PT ;  /* 0x0000000a0200720c */ /* 0x040fe20003f86270 */
[----:B------:R-:W2:Y:S01]  /*52f0*/  MUFU.TANH R187, R187 ;  /* 0x000000bb00bb7308 */ /* 0x000ea20000002400 */
[----:B------:R-:W-:-:S02]  /*5300*/  ISETP.GE.AND P0, PT, R2, R9, PT ;  /* 0x000000090200720c */ /* 0x000fc40003f06270 */
[----:B---3--:R-:W-:Y:S02]  /*5310*/  FSEL R28, R201, -INF , !P4 ;  /* 0xff800000c91c7808 */ /* 0x008fe40006000000 */
[----:B-----5:R-:W-:Y:S01]  /*5320*/  FSEL R31, R203, -INF , !P0 ;  /* 0xff800000cb1f7808 */ /* 0x020fe20004000000 */
[----:B------:R-:W-:Y:S01]  /*5330*/  FMUL.FTZ R140, R140, c[0x0][0x2ec] ;  /* 0x0000bb008c8c7a20 */ /* 0x000fe20000410000 */
[C---:B------:R-:W-:Y:S01]  /*5340*/  ISETP.GE.AND P3, PT, R2.reuse, R11, PT ;  /* 0x0000000b0200720c */ /* 0x040fe20003f66270 */
[----:B------:R3:W5:Y:S01]  /*5350*/  MUFU.TANH R14, R32 ;  /* 0x00000020000e7308 */ /* 0x0007620000002400 */
[----:B------:R-:W-:Y:S01]  /*5360*/  ISETP.GE.AND P6, PT, R2, R12, PT ;  /* 0x0000000c0200720c */ /* 0x000fe20003fc6270 */
[----:B------:R-:W-:Y:S01]  /*5370*/  FMUL.FTZ R141, R141, c[0x0][0x2ec] ;  /* 0x0000bb008d8d7a20 */ /* 0x000fe20000410000 */
[----:B------:R-:W-:Y:S01]  /*5380*/  ISETP.GE.AND P5, PT, R8, R10, PT ;  /* 0x0000000a0800720c */ /* 0x000fe20003fa6270 */
[----:B------:R-:W-:Y:S01]  /*5390*/  FMUL.FTZ R142, R142, c[0x0][0x2ec] ;  /* 0x0000bb008e8e7a20 */ /* 0x000fe20000410000 */
[C---:B------:R-:W-:Y:S01]  /*53a0*/  ISETP.GE.AND P4, PT, R8.reuse, R9, PT ;  /* 0x000000090800720c */ /* 0x040fe20003f86270 */
[----:B------:R-:W-:Y:S01]  /*53b0*/  FMUL.FTZ R143, R143, c[0x0][0x2ec] ;  /* 0x0000bb008f8f7a20 */ /* 0x000fe20000410000 */
[----:B------:R-:W-:Y:S01]  /*53c0*/  ISETP.GE.AND P0, PT, R8, R11, PT ;  /* 0x0000000b0800720c */ /* 0x000fe20003f06270 */
[----:B------:R2:W-:Y:S01]  /*53d0*/  MUFU.TANH R13, R34 ;  /* 0x00000022000d7308 */ /* 0x0005e20000002400 */
[----:B------:R-:W-:-:S02]  /*53e0*/  IADD3 R2, R0, 0x9, RZ ;  /* 0x0000000900027810 */ /* 0x000fc40007ffe0ff */
[----:B------:R-:W-:Y:S02]  /*53f0*/  FSEL R25, R133, -INF , !P5 ;  /* 0xff80000085197808 */ /* 0x000fe40006800000 */
[----:B----4-:R-:W-:Y:S01]  /*5400*/  FSEL R29, R15, -INF , !P4 ;  /* 0xff8000000f1d7808 */ /* 0x010fe20006000000 */
[----:B------:R-:W-:Y:S01]  /*5410*/  FMUL.FTZ R18, R18, c[0x0][0x2ec] ;  /* 0x0000bb0012127a20 */ /* 0x000fe20000410000 */
[----:B------:R-:W-:Y:S01]  /*5420*/  FSEL R30, R184, -INF , !P0 ;  /* 0xff800000b81e7808 */ /* 0x000fe20004000000 */
[----:B------:R-:W4:Y:S01]  /*5430*/  MUFU.TANH R140, R140 ;  /* 0x0000008c008c7308 */ /* 0x000f220000002400 */
[----:B---3--:R-:W-:Y:S01]  /*5440*/  FSEL R32, R138, -INF , !P3 ;  /* 0xff8000008a207808 */ /* 0x008fe20005800000 */
[----:B------:R-:W-:Y:S01]  /*5450*/  FMUL.FTZ R5, R17, c[0x0][0x2ec] ;  /* 0x0000bb0011057a20 */ /* 0x000fe20000410000 */
[----:B------:R-:W-:Y:S01]  /*5460*/  ISETP.GE.AND P3, PT, R8, R12, PT ;  /* 0x0000000c0800720c */ /* 0x000fe20003f66270 */
[----:B------:R-:W-:Y:S01]  /*5470*/  FMUL.FTZ R19, R19, c[0x0][0x2ec] ;  /* 0x0000bb0013137a20 */ /* 0x000fe20000410000 */
[----:B------:R-:W-:-:S02]  /*5480*/  ISETP.GE.AND P5, PT, R2, R9, PT ;  /* 0x000000090200720c */ /* 0x000fc40003fa6270 */
[C---:B------:R-:W-:Y:S01]  /*5490*/  ISETP.GE.AND P4, PT, R2.reuse, R11, PT ;  /* 0x0000000b0200720c */ /* 0x040fe20003f86270 */
[----:B------:R3:W-:Y:S01]  /*54a0*/  MUFU.TANH R132, R33 ;  /* 0x0000002100847308 */ /* 0x0007e20000002400 */
[----:B------:R-:W-:Y:S02]  /*54b0*/  ISETP.GE.AND P0, PT, R2, R12, PT ;  /* 0x0000000c0200720c */ /* 0x000fe40003f06270 */
[----:B-1----:R-:W-:Y:S02]  /*54c0*/  FSEL R23, R186, -INF , !P3 ;  /* 0xff800000ba177808 */ /* 0x002fe40005800000 */
[----:B------:R-:W-:Y:S02]  /*54d0*/  FSEL R22, R139, -INF , !P5 ;  /* 0xff8000008b167808 */ /* 0x000fe40006800000 */
[----:B------:R-:W-:Y:S01]  /*54e0*/  IADD3 R4, R0, 0x11, RZ ;  /* 0x0000001100047810 */ /* 0x000fe20007ffe0ff */
[----:B------:R-:W1:Y:S01]  /*54f0*/  MUFU.TANH R185, R185 ;  /* 0x000000b900b97308 */ /* 0x000e620000002400 */
[----:B--2---:R-:W-:-:S02]  /*5500*/  FSEL R34, R187, -INF , !P0 ;  /* 0xff800000bb227808 */ /* 0x004fc40004000000 */
[----:B------:R-:W-:Y:S02]  /*5510*/  ISETP.GE.AND P0, PT, R4, R10, PT ;  /* 0x0000000a0400720c */ /* 0x000fe40003f06270 */
[----:B---3--:R-:W-:-:S03]  /*5520*/  FSEL R33, R137, -INF , !P6 ;  /* 0xff80000089217808 */ /* 0x008fc60007000000 */
[----:B------:R-:W-:Y:S01]  /*5530*/  MUFU.TANH R177, R181 ;  /* 0x000000b500b17308 */ /* 0x000fe20000002400 */
[-C--:B------:R-:W-:Y:S02]  /*5540*/  ISETP.GE.AND P6, PT, R2, R10.reuse, PT ;  /* 0x0000000a0200720c */ /* 0x080fe40003fc6270 */
[----:B------:R-:W-:Y:S02]  /*5550*/  IADD3 R2, R0, 0x10, RZ ;  /* 0x0000001000027810 */ /* 0x000fe40007ffe0ff */
[----:B------:R-:W-:Y:S02]  /*5560*/  FSEL R21, R188, -INF , !P6 ;  /* 0xff800000bc157808 */ /* 0x000fe40007000000 */
[C---:B------:R-:W-:Y:S01]  /*5570*/  ISETP.GE.AND P3, PT, R2.reuse, R10, PT ;  /* 0x0000000a0200720c */ /* 0x040fe20003f66270 */
[----:B------:R2:W-:Y:S01]  /*5580*/  MUFU.TANH R181, R183 ;  /* 0x000000b700b57308 */ /* 0x0005e20000002400 */
[C---:B------:R-:W-:Y:S02]  /*5590*/  ISETP.GE.AND P6, PT, R2.reuse, R9, PT ;  /* 0x000000090200720c */ /* 0x040fe40003fc6270 */
[----:B------:R-:W-:-:S02]  /*55a0*/  ISETP.GE.AND P5, PT, R2, R11, PT ;  /* 0x0000000b0200720c */ /* 0x000fc40003fa6270 */
[----:B-----5:R-:W-:Y:S02]  /*55b0*/  FSEL R179, R14, -INF , !P3 ;  /* 0xff8000000eb37808 */ /* 0x020fe40005800000 */
[----:B----4-:R-:W-:Y:S01]  /*55c0*/  FSEL R184, R140, -INF , !P5 ;  /* 0xff8000008cb87808 */ /* 0x010fe20006800000 */
[----:B------:R-:W-:Y:S01]  /*55d0*/  MUFU.TANH R35, R35 ;  /* 0x0000002300237308 */ /* 0x000fe20000002400 */
[C---:B------:R-:W-:Y:S02]  /*55e0*/  ISETP.GE.AND P3, PT, R4.reuse, R9, PT ;  /* 0x000000090400720c */ /* 0x040fe40003f66270 */
[-C--:B------:R-:W-:Y:S02]  /*55f0*/  ISETP.GE.AND P5, PT, R4, R12.reuse, PT ;  /* 0x0000000c0400720c */ /* 0x080fe40003fa6270 */
[----:B-1----:R-:W-:Y:S02]  /*5600*/  FSEL R24, R185, -INF , !P4 ;  /* 0xff800000b9187808 */ /* 0x002fe40006000000 */
[----:B------:R-:W-:Y:S01]  /*5610*/  ISETP.GE.AND P4, PT, R2, R12, PT ;  /* 0x0000000c0200720c */ /* 0x000fe20003f86270 */
[----:B------:R-:W1:Y:S01]  /*5620*/  MUFU.TANH R141, R141 ;  /* 0x0000008d008d7308 */ /* 0x000e620000002400 */
[----:B--2---:R-:W-:Y:S01]  /*5630*/  FSEL R183, R13, -INF , !P6 ;  /* 0xff8000000db77808 */ /* 0x004fe20007000000 */
[----:B------:R-:W-:Y:S01]  /*5640*/  BAR.SYNC.DEFER_BLOCKING 0x0 ;  /* 0x0000000000007b1d */ /* 0x000fe20000010000 */
[----:B------:R-:W-:Y:S01]  /*5650*/  ISETP.GE.AND P6, PT, R4, R11, PT ;  /* 0x0000000b0400720c */ /* 0x000fe20003fc6270 */
[----:B------:R-:W-:Y:S01]  /*5660*/  FMUL.FTZ R4, R16, c[0x0][0x2ec] ;  /* 0x0000bb0010047a20 */ /* 0x000fe20000410000 */
[----:B------:R-:W-:-:S02]  /*5670*/  IADD3 R2, R0, 0x18, RZ ;  /* 0x0000001800027810 */ /* 0x000fc40007ffe0ff */
[----:B------:R-:W-:Y:S01]  /*5680*/  FSEL R178, R132, -INF , !P0 ;  /* 0xff80000084b27808 */ /* 0x000fe20004000000 */
[----:B------:R-:W2:Y:S01]  /*5690*/  MUFU.TANH R142, R142 ;  /* 0x0000008e008e7308 */ /* 0x000ea20000002400 */
[----:B------:R-:W-:-:S07]  /*56a0*/  ISETP.GE.AND P0, PT, R2, R9, PT ;  /* 0x000000090200720c */ /* 0x000fce0003f06270 */
[----:B------:R-:W-:Y:S01]  /*56b0*/  MUFU.TANH R4, R4 ;  /* 0x0000000400047308 */ /* 0x000fe20000002400 */
[----:B-1----:R-:W-:Y:S02]  /*56c0*/  FSEL R185, R141, -INF , !P6 ;  /* 0xff8000008db97808 */ /* 0x002fe40007000000 */
[----:B------:R-:W-:-:S05]  /*56d0*/  ISETP.GE.AND P6, PT, R2, R12, PT ;  /* 0x0000000c0200720c */ /* 0x000fca0003fc6270 */
[----:B------:R1:W3:Y:S01]  /*56e0*/  MUFU.TANH R176, R180 ;  /* 0x000000b400b07308 */ /* 0x0002e20000002400 */
[----:B--2---:R-:W-:Y:S02]  /*56f0*/  FSEL R188, R142, -INF , !P4 ;  /* 0xff8000008ebc7808 */ /* 0x004fe40006000000 */
[----:B------:R-:W-:-:S05]  /*5700*/  ISETP.GE.AND P4, PT, R2, R10, PT ;  /* 0x0000000a0200720c */ /* 0x000fca0003f86270 */
[----:B------:R-:W2:Y:S01]  /*5710*/  MUFU.TANH R143, R143 ;  /* 0x0000008f008f7308 */ /* 0x000ea20000002400 */
[----:B-1----:R-:W-:Y:S01]  /*5720*/  FMUL.FTZ R180, R182, c[0x0][0x2ec] ;  /* 0x0000bb00b6b47a20 */ /* 0x002fe20000410000 */
[----:B------:R-:W-:-:S06]  /*5730*/  FSEL R182, R35, -INF , !P3 ;  /* 0xff80000023b67808 */ /* 0x000fcc0005800000 */
[----:B------:R-:W-:Y:S01]  /*5740*/  MUFU.TANH R5, R5 ;  /* 0x0000000500057308 */ /* 0x000fe20000002400 */
[----:B------:R-:W-:Y:S02]  /*5750*/  ISETP.GE.AND P3, PT, R2, R11, PT ;  /* 0x0000000b0200720c */ /* 0x000fe40003f66270 */
[----:B---3--:R-:W-:Y:S02]  /*5760*/  FSEL R176, R176, -INF , !P4 ;  /* 0xff800000b0b07808 */ /* 0x008fe40006000000 */
[----:B------:R-:W-:Y:S02]  /*5770*/  FSEL R186, R4, -INF , !P3 ;  /* 0xff80000004ba7808 */ /* 0x000fe40005800000 */
[----:B------:R-:W-:Y:S01]  /*5780*/  ISETP.GE.AND P3, PT, R0, R12, PT ;  /* 0x0000000c0000720c */ /* 0x000fe20003f66270 */
[----:B------:R-:W1:Y:S01]  /*5790*/  MUFU.TANH R180, R180 ;  /* 0x000000b400b47308 */ /* 0x000e620000002400 */
[----:B--2---:R-:W-:Y:S02]  /*57a0*/  FSEL R189, R143, -INF , !P5 ;  /* 0xff8000008fbd7808 */ /* 0x004fe40006800000 */
[----:B------:R-:W-:-:S02]  /*57b0*/  FSEL R20, R190, -INF , !P3 ;  /* 0xff800000be147808 */ /* 0x000fc40005800000 */
[----:B------:R-:W-:Y:S02]  /*57c0*/  ISETP.GE.AND P3, PT, R244, 0x3, PT ;  /* 0x00000003f400780c */ /* 0x000fe40003f66270 */
[C---:B------:R-:W-:Y:S01]  /*57d0*/  ISETP.GE.AND P5, PT, R0.reuse, R10, PT ;  /* 0x0000000a0000720c */ /* 0x040fe20003fa6270 */
[----:B------:R-:W2:Y:S01]  /*57e0*/  MUFU.TANH R2, R18 ;  /* 0x0000001200027308 */ /* 0x000ea20000002400 */
[----:B------:R-:W-:Y:S02]  /*57f0*/  ISETP.GE.AND P4, PT, R0, R9, PT ;  /* 0x000000090000720c */ /* 0x000fe40003f86270 */
[----:B------:R-:W-:-:S05]  /*5800*/  FSEL R13, R200, -INF , !P5 ;  /* 0xff800000c80d7808 */ /* 0x000fca0006800000 */
[----:B------:R3:W4:Y:S01]  /*5810*/  MUFU.TANH R4, R19 ;  /* 0x0000001300047308 */ /* 0x0007220000002400 */
[----:B-1----:R-:W-:Y:S02]  /*5820*/  FSEL R180, R180, -INF , !P0 ;  /* 0xff800000b4b47808 */ /* 0x002fe40004000000 */
[C---:B------:R-:W-:Y:S02]  /*5830*/  ISETP.GE.AND P0, PT, R0.reuse, R11, PT ;  /* 0x0000000b0000720c */ /* 0x040fe40003f06270 */
[----:B------:R-:W-:Y:S02]  /*5840*/  IADD3 R0, R0, 0x19, RZ ;  /* 0x0000001900007810 */ /* 0x000fe40007ffe0ff */
[----:B--2---:R-:W-:Y:S02]  /*5850*/  FSEL R191, R2, -INF , !P6 ;  /* 0xff80000002bf7808 */ /* 0x004fe40007000000 */
[----:B------:R-:W-:Y:S02]  /*5860*/  FSEL R18, R202, -INF , !P4 ;  /* 0xff800000ca127808 */ /* 0x000fe40006000000 */
[----:B------:R-:W-:-:S02]  /*5870*/  ISETP.GE.AND P6, PT, R0, R10, PT ;  /* 0x0000000a0000720c */ /* 0x000fc40003fc6270 */
[----:B------:R-:W-:Y:S02]  /*5880*/  ISETP.GE.AND P5, PT, R0, R9, PT ;  /* 0x000000090000720c */ /* 0x000fe40003fa6270 */
[----:B---3--:R-:W-:Y:S02]  /*5890*/  FSEL R19, R196, -INF , !P0 ;  /* 0xff800000c4137808 */ /* 0x008fe40004000000 */
[C---:B------:R-:W-:Y:S02]  /*58a0*/  ISETP.GE.AND P4, PT, R0.reuse, R11, PT ;  /* 0x0000000b0000720c */ /* 0x040fe40003f86270 */
[----:B------:R-:W-:Y:S02]  /*58b0*/  ISETP.GE.AND P0, PT, R0, R12, PT ;  /* 0x0000000c0000720c */ /* 0x000fe40003f06270 */
[----:B------:R-:W-:Y:S02]  /*58c0*/  FSEL R177, R177, -INF , !P6 ;  /* 0xff800000b1b17808 */ /* 0x000fe40007000000 */
[----:B------:R-:W-:-:S02]  /*58d0*/  FSEL R181, R181, -INF , !P5 ;  /* 0xff800000b5b57808 */ /* 0x000fc40006800000 */
[----:B------:R-:W-:Y:S02]  /*58e0*/  FSEL R187, R5, -INF , !P4 ;  /* 0xff80000005bb7808 */ /* 0x000fe40006000000 */
[----:B----4-:R-:W-:Y:S01]  /*58f0*/  FSEL R190, R4, -INF , !P0 ;  /* 0xff80000004be7808 */ /* 0x010fe20004000000 */
[----:B------:R-:W-:Y:S05]  /*5900*/  @!P3 BRA `(.L_x_1176) ;  /* 0x000002e00000b947 */ /* 0x000fea0003800000 */
[----:B------:R-:W2:Y:S04]  /*5910*/  LDL.64 R236, [R1+0x20] ;  /* 0x0000200001ec7983 */ /* 0x000ea80000100a00 */
[----:B------:R-:W3:Y:S01]  /*5920*/  LDL.64 R238, [R1+0x18] ;  /* 0x0000180001ee7983 */ /* 0x000ee20000100a00 */
[----:B------:R-:W-:Y:S01]  /*5930*/  IADD3 R0, R244, -0x3, RZ ;  /* 0xfffffffdf4007810 */ /* 0x000fe20007ffe0ff */
[----:B------:R-:W-:Y:S01]  /*5940*/  IMAD.MOV.U32 R227, RZ, RZ, c[0x0][0x198] ;  /* 0x00006600ffe37624 */ /* 0x000fe200078e00ff */
[----:B------:R-:W-:Y:S01]  /*5950*/  BSSY B0, `(.L_x_1177) ;  /* 0x0000028000007945 */ /* 0x000fe20003800000 */
[----:B------:R1:W-:Y:S01]  /*5960*/  @P2 STS.128 [R224+0x8000], RZ ;  /* 0x008000ffe0002388 */ /* 0x0003e20000000c00 */
[----:B------:R-:W-:Y:S01]  /*5970*/  SHF.R.S32.HI R2, RZ, 0x1f, R0 ;  /* 0x0000001fff027819 */ /* 0x000fe20000011400 */
[----:B------:R-:W-:-:S04]  /*5980*/  IMAD.WIDE.U32 R4, R0, c[0x0][0x198], RZ ;  /* 0x0000660000047a25 */ /* 0x000fc800078e00ff */
[----:B------:R-:W-:Y:S02]  /*5990*/  IMAD R2, R2, c[0x0][0x198], RZ ;  /* 0x0000660002027a24 */ /* 0x000fe400078e02ff */
[----:B------:R-:W-:Y:S02]  /*59a0*/  IMAD.SHL.U32 R227, R227, 0x10, RZ ;  /* 0x00000010e3e37824 */ /* 0x000fe400078e00ff */
[----:B------:R-:W-:-:S04]  /*59b0*/  IMAD R2, R0, c[0x0][0x19c], R2 ;  /* 0x0000670000027a24 */ /* 0x000fc800078e0202 */
[----:B------:R-:W-:Y:S01]  /*59c0*/  IMAD.IADD R5, R5, 0x1, R2 ;  /* 0x0000000105057824 */ /* 0x000fe200078e0202 */
[----:B--2---:R-:W-:-:S04]  /*59d0*/  LEA R0, P0, R4, R236, 0x5 ;  /* 0x000000ec04007211 */ /* 0x004fc800078028ff */
[----:B------:R-:W-:Y:S02]  /*59e0*/  IADD3 R2, P5, R227, R0, RZ ;  /* 0x00000000e3027210 */ /* 0x000fe40007fbe0ff */
[----:B---3--:R-:W-:Y:S02]  /*59f0*/  LEA.HI.X R4, R4, R239, R5, 0x5, P0 ;  /* 0x000000ef04047211 */ /* 0x008fe400000f2c05 */
[C---:B------:R-:W-:Y:S02]  /*5a00*/  @!P2 LEA R16, P6, R0.reuse, c[0x0][0x168], 0x1 ;  /* 0x00005a000010aa11 */ /* 0x040fe400078c08ff */
[----:B------:R-:W-:Y:S01]  /*5a10*/  @!P1 LEA R6, P0, R0, c[0x0][0x168], 0x1 ;  /* 0x00005a0000069a11 */ /* 0x000fe200078008ff */
[--C-:B------:R-:W-:Y:S01]  /*5a20*/  IMAD.X R5, R246, 0x1, R4.reuse, P5 ;  /* 0x00000001f6057824 */ /* 0x100fe200028e0604 */
[----:B------:R-:W-:Y:S02]  /*5a30*/  @!P2 LEA R14, P4, R2, c[0x0][0x168], 0x1 ;  /* 0x00005a00020eaa11 */ /* 0x000fe400078808ff */
[----:B------:R-:W-:-:S02]  /*5a40*/  @!P2 LEA.HI.X R17, R0, c[0x0][0x16c], R4, 0x1, P6 ;  /* 0x00005b000011aa11 */ /* 0x000fc400030f0c04 */
        /* <DEDUP_REMOVED lines=24> */
.L_x_1178:
[----:B------:R-:W-:Y:S05]  /*5bd0*/  BSYNC B0 ;  /* 0x0000000000007941 */ /* 0x000fea0003800000 */
.L_x_1177:
[----:B------:R-:W0:Y:S02]  /*5be0*/  LDGDEPBAR ;  /* 0x00000000000079af */ /* 0x000e240000000000 */
.L_x_1176:
[----:B------:R-:W-:Y:S01]  /*5bf0*/  FMNMX.FTZ R0, R136, R13, !PT ;  /* 0x0000000d88007209 */ /* 0x000fe20007810000 */
[----:B------:R-:W-:Y:S01]  /*5c00*/  LDSM.16.MT88.4 R140, [R218+0xa000] ;  /* 0x00a00000da8c783b */ /* 0x000fe20000004200 */
        /* <DEDUP_REMOVED lines=8> */
[----:B--2---:R-:W-:Y:S02]  /*5c90*/  FMNMX.FTZ R4, R183, R2, !PT ;  /* 0x00000002b7047209 */ /* 0x004fe40007810000 */
        /* <DEDUP_REMOVED lines=37> */
[----:B------:R-:W-:Y:S01]  /*5ef0*/  MUFU.EX2 R241, R13 ;  /* 0x0000000d00f17308 */ /* 0x000fe20000000800 */
[--C-:B------:R-:W-:Y:S01]  /*5f00*/  FFMA.FTZ R28, R28, c[0x0][0x23c], -R8.reuse ;  /* 0x00008f001c1c7a23 */ /* 0x100fe20000010808 */
[----:B------:R-:W3:Y:S01]  /*5f10*/  SHFL.BFLY PT, R7, R0, 0x1, 0x1f ;  /* 0x0c201f0000077f89 */ /* 0x000ee200000e0000 */
[----:B------:R-:W-:-:S05]  /*5f20*/  FFMA.FTZ R21, R21, c[0x0][0x23c], -R8 ;  /* 0x00008f0015157a23 */ /* 0x000fca0000010808 */
[----:B------:R-:W-:Y:S01]  /*5f30*/  MUFU.EX2 R239, R25 ;  /* 0x0000001900ef7308 */ /* 0x000fe20000000800 */
[----:B-1----:R-:W-:-:S04]  /*5f40*/  FMNMX.FTZ R232, R2, R14, !PT ;  /* 0x0000000e02e87209 */ /* 0x002fc80007810000 */
[C---:B------:R-:W-:Y:S01]  /*5f50*/  FSETP.NEU.FTZ.AND P5, PT, R232.reuse, -INF , PT ;  /* 0xff800000e800780b */ /* 0x040fe20003fbd000 */
[----:B------:R-:W-:Y:S02]  /*5f60*/  FMUL.FTZ R2, R232, c[0x0][0x23c] ;  /* 0x00008f00e8027a20 */ /* 0x000fe40000410000 */
[----:B------:R-:W1:Y:S01]  /*5f70*/  MUFU.EX2 R240, R28 ;  /* 0x0000001c00f07308 */ /* 0x000e620000000800 */
[----:B--2---:R-:W-:Y:S02]  /*5f80*/  FMNMX.FTZ R4, R4, R6, !PT ;  /* 0x0000000604047209 */ /* 0x004fe40007810000 */
[----:B------:R-:W-:Y:S02]  /*5f90*/  FSEL R2, R2, RZ, P5 ;  /* 0x000000ff02027208 */ /* 0x000fe40002800000 */
[----:B---3--:R-:W-:Y:S01]  /*5fa0*/  FMNMX.FTZ R227, R0, R7, !PT ;  /* 0x0000000700e37209 */ /* 0x008fe20007810000 */
[----:B------:R-:W2:Y:S02]  /*5fb0*/  SHFL.BFLY PT, R5, R4, 0x1, 0x1f ;  /* 0x0c201f0004057f89 */ /* 0x000ea400000e0000 */
[----:B------:R-:W3:Y:S01]  /*5fc0*/  MUFU.EX2 R242, R21 ;  /* 0x0000001500f27308 */ /* 0x000ee20000000800 */
[----:B------:R-:W-:Y:S01]  /*5fd0*/  FFMA.FTZ R18, R18, c[0x0][0x23c], -R2 ;  /* 0x00008f0012127a23 */ /* 0x000fe20000010802 */
[C---:B------:R-:W-:Y:S01]  /*5fe0*/  FSETP.NEU.FTZ.AND P4, PT, R227.reuse, -INF , PT ;  /* 0xff800000e300780b */ /* 0x040fe20003f9d000 */
[----:B------:R-:W-:-:S02]  /*5ff0*/  FMUL.FTZ R0, R227, c[0x0][0x23c] ;  /* 0x00008f00e3007a20 */ /* 0x000fc40000410000 */
[--C-:B------:R-:W-:Y:S01]  /*6000*/  FFMA.FTZ R31, R31, c[0x0][0x23c], -R2.reuse ;  /* 0x00008f001f1f7a23 */ /* 0x100fe20000010802 */
[----:B------:R-:W-:Y:S01]  /*6010*/  FSEL R6, R227, RZ, P4 ;  /* 0x000000ffe3067208 */ /* 0x000fe20002000000 */
[--C-:B------:R-:W-:Y:S01]  /*6020*/  FFMA.FTZ R29, R29, c[0x0][0x23c], -R2.reuse ;  /* 0x00008f001d1d7a23 */ /* 0x100fe20000010802 */
[----:B------:R-:W-:Y:S01]  /*6030*/  FSEL R0, R0, RZ, P4 ;  /* 0x000000ff00007208 */ /* 0x000fe20002000000 */
[----:B------:R-:W-:Y:S01]  /*6040*/  FFMA.FTZ R22, R22, c[0x0][0x23c], -R2 ;  /* 0x00008f0016167a23 */ /* 0x000fe20000010802 */
[----:B------:R3:W-:Y:S01]  /*6050*/  MUFU.EX2 R236, R18 ;  /* 0x0000001200ec7308 */ /* 0x0007e20000000800 */
[----:B-1----:R-:W-:Y:S02]  /*6060*/  F2FP.BF16.PACK_AB R16, R240, R241 ;  /* 0x000000f1f010723e */ /* 0x002fe400000010ff */
[--C-:B------:R-:W-:Y:S02]  /*6070*/  FFMA.FTZ R24, R24, c[0x0][0x23c], -R0.reuse ;  /* 0x00008f0018187a23 */ /* 0x100fe40000010800 */
[----:B------:R-:W-:-:S02]  /*6080*/  FFMA.FTZ R19, R19, c[0x0][0x23c], -R0 ;  /* 0x00008f0013137a23 */ /* 0x000fc40000010800 */
[--C-:B------:R-:W-:Y:S01]  /*6090*/  FFMA.FTZ R32, R32, c[0x0][0x23c], -R0.reuse ;  /* 0x00008f0020207a23 */ /* 0x100fe20000010800 */
[----:B------:R1:W-:Y:S01]  /*60a0*/  MUFU.EX2 R234, R24 ;  /* 0x0000001800ea7308 */ /* 0x0003e20000000800 */
[----:B------:R-:W-:Y:S01]  /*60b0*/  FFMA.FTZ R30, R30, c[0x0][0x23c], -R0 ;  /* 0x00008f001e1e7a23 */ /* 0x000fe20000010800 */
[----:B--2---:R-:W-:Y:S02]  /*60c0*/  FMNMX.FTZ R225, R4, R5, !PT ;  /* 0x0000000504e17209 */ /* 0x004fe40007810000 */
[----:B------:R-:W-:-:S04]  /*60d0*/  FSEL R5, R232, RZ, P5 ;  /* 0x000000ffe8057208 */ /* 0x000fc80002800000 */
[----:B------:R-:W2:Y:S01]  /*60e0*/  MUFU.EX2 R235, R31 ;  /* 0x0000001f00eb7308 */ /* 0x000ea20000000800 */
[C---:B------:R-:W-:Y:S01]  /*60f0*/  FSETP.NEU.FTZ.AND P0, PT, R225.reuse, -INF , PT ;  /* 0xff800000e100780b */ /* 0x040fe20003f1d000 */
[----:B------:R-:W-:Y:S01]  /*6100*/  FMUL.FTZ R13, R225, c[0x0][0x23c] ;  /* 0x00008f00e10d7a20 */ /* 0x000fe20000410000 */
[----:B---3--:R-:W-:-:S04]  /*6110*/  F2FP.BF16.PACK_AB R18, R242, R239 ;  /* 0x000000eff212723e */ /* 0x008fc800000010ff */
[----:B------:R-:W-:Y:S01]  /*6120*/  FSEL R13, R13, RZ, P0 ;  /* 0x000000ff0d0d7208 */ /* 0x000fe20000000000 */
[----:B-1----:R-:W1:Y:S01]  /*6130*/  LDSM.16.MT88.4 R24, [R213+0xa000] ;  /* 0x00a00000d518783b */ /* 0x002e620000004200 */
[----:B------:R-:W-:Y:S03]  /*6140*/  MUFU.EX2 R237, R29 ;  /* 0x0000001d00ed7308 */ /* 0x000fe60000000800 */
[--C-:B------:R-:W-:Y:S02]  /*6150*/  FFMA.FTZ R4, R33, c[0x0][0x23c], -R13.reuse ;  /* 0x00008f0021047a23 */ /* 0x100fe4000001080d */
[--C-:B------:R-:W-:Y:S02]  /*6160*/  FFMA.FTZ R20, R20, c[0x0][0x23c], -R13.reuse ;  /* 0x00008f0014147a23 */ /* 0x100fe4000001080d */
[----:B------:R-:W-:Y:S01]  /*6170*/  FFMA.FTZ R23, R23, c[0x0][0x23c], -R13 ;  /* 0x00008f0017177a23 */ /* 0x000fe2000001080d */
[----:B------:R3:W-:Y:S01]  /*6180*/  MUFU.EX2 R228, R4 ;  /* 0x0000000400e47308 */ /* 0x0007e20000000800 */
[----:B--2---:R-:W-:-:S07]  /*6190*/  F2FP.BF16.PACK_AB R17, R235, R236 ;  /* 0x000000eceb11723e */ /* 0x004fce00000010ff */
[----:B------:R2:W-:Y:S01]  /*61a0*/  MUFU.EX2 R210, R20 ;  /* 0x0000001400d27308 */ /* 0x0005e20000000800 */
[----:B---3--:R-:W-:-:S07]  /*61b0*/  FSEL R4, R233, RZ, P6 ;  /* 0x000000ffe9047208 */ /* 0x008fce0003000000 */
[----:B------:R-:W3:Y:S01]  /*61c0*/  MUFU.EX2 R238, R22 ;  /* 0x0000001600ee7308 */ /* 0x000ee20000000800 */
[----:B------:R-:W-:Y:S02]  /*61d0*/  FADD.FTZ R4, R136, -R4 ;  /* 0x8000000488047221 */ /* 0x000fe40000010000 */
[----:B------:R-:W-:Y:S02]  /*61e0*/  LDSM.16.MT88.4 R136, [R217+0xa000] ;  /* 0x00a00000d988783b */ /* 0x000fe40000004200 */
[----:B--2---:R-:W-:-:S03]  /*61f0*/  FMUL.FTZ R20, R4, c[0x0][0x23c] ;  /* 0x00008f0004147a20 */ /* 0x004fc60000410000 */
[----:B------:R3:W-:Y:S01]  /*6200*/  MUFU.EX2 R230, R19 ;  /* 0x0000001300e67308 */ /* 0x0007e20000000800 */
[----:B------:R-:W-:Y:S02]  /*6210*/  FADD.FTZ R4, R135, -R5 ;  /* 0x8000000587047221 */ /* 0x000fe40000010000 */
[----:B------:R-:W-:Y:S02]  /*6220*/  FADD.FTZ R5, R134, -R6 ;  /* 0x8000000686057221 */ /* 0x000fe40000010000 */
[----:B------:R-:W-:Y:S01]  /*6230*/  FMUL.FTZ R15, R4, c[0x0][0x23c] ;  /* 0x00008f00040f7a20 */ /* 0x000fe20000410000 */
[----:B------:R-:W-:Y:S01]  /*6240*/  FSEL R4, R225, RZ, P0 ;  /* 0x000000ffe1047208 */ /* 0x000fe20000000000 */
[----:B------:R-:W-:Y:S01]  /*6250*/  FMUL.FTZ R5, R5, c[0x0][0x23c] ;  /* 0x00008f0005057a20 */ /* 0x000fe20000410000 */
[----:B------:R2:W-:Y:S01]  /*6260*/  MUFU.EX2 R229, R32 ;  /* 0x0000002000e57308 */ /* 0x0005e20000000800 */
[----:B------:R-:W-:Y:S02]  /*6270*/  LDSM.16.MT88.4 R132, [R213+0xb000] ;  /* 0x00b00000d584783b */ /* 0x000fe40000004200 */
[----:B------:R-:W-:-:S02]  /*6280*/  FADD.FTZ R3, R3, -R4 ;  /* 0x8000000403037221 */ /* 0x000fc40000010000 */
[----:B------:R-:W-:Y:S02]  /*6290*/  FFMA.FTZ R4, R34, c[0x0][0x23c], -R13 ;  /* 0x00008f0022047a23 */ /* 0x000fe4000001080d */
[----:B------:R-:W-:Y:S01]  /*62a0*/  FMUL.FTZ R3, R3, c[0x0][0x23c] ;  /* 0x00008f0003037a20 */ /* 0x000fe20000410000 */
[----:B------:R-:W4:Y:S01]  /*62b0*/  MUFU.EX2 R231, R30 ;  /* 0x0000001e00e77308 */ /* 0x000f220000000800 */
[----:B---3--:R-:W-:-:S07]  /*62c0*/  F2FP.BF16.PACK_AB R19, R238, R237 ;  /* 0x000000edee13723e */ /* 0x008fce00000010ff */
[----:B------:R-:W-:Y:S01]  /*62d0*/  MUFU.EX2 R211, R23 ;  /* 0x0000001700d37308 */ /* 0x000fe20000000800 */
[----:B--2---:R-:W-:Y:S07]  /*62e0*/  LDSM.16.MT88.4 R32, [R218+0xb000] ;  /* 0x00b00000da20783b */ /* 0x004fee0000004200 */
[----:B------:R-:W2:Y:S01]  /*62f0*/  MUFU.EX2 R20, R20 ;  /* 0x0000001400147308 */ /* 0x000ea20000000800 */
[----:B----4-:R-:W-:Y:S01]  /*6300*/  F2FP.BF16.PACK_AB R6, R234, R231 ;  /* 0x000000e7ea06723e */ /* 0x010fe200000010ff */
[----:B------:R-:W3:Y:S06]  /*6310*/  LDSM.16.MT88.4 R28, [R215+0xa000] ;  /* 0x00a00000d71c783b */ /* 0x000eec0000004200 */
[----:B------:R-:W4:Y:S08]  /*6320*/  MUFU.EX2 R15, R15 ;  /* 0x0000000f000f7308 */ /* 0x000f300000000800 */
[----:B------:R5:W1:Y:S01]  /*6330*/  MUFU.EX2 R14, R5 ;  /* 0x00000005000e7308 */ /* 0x000a620000000800 */
[----:B--2---:R-:W-:-:S02]  /*6340*/  FMUL.FTZ R148, R148, R20 ;  /* 0x0000001494947220 */ /* 0x004fc40000410000 */
[-C--:B------:R-:W-:Y:S02]  /*6350*/  FMUL.FTZ R149, R149, R20.reuse ;  /* 0x0000001495957220 */ /* 0x080fe40000410000 */
[-C--:B------:R-:W-:Y:S02]  /*6360*/  FMUL.FTZ R156, R156, R20.reuse ;  /* 0x000000149c9c7220 */ /* 0x080fe40000410000 */
[----:B------:R-:W-:Y:S01]  /*6370*/  FMUL.FTZ R157, R157, R20 ;  /* 0x000000149d9d7220 */ /* 0x000fe20000410000 */
[----:B------:R-:W2:Y:S01]  /*6380*/  MUFU.EX2 R3, R3 ;  /* 0x0000000300037308 */ /* 0x000ea20000000800 */
[-C--:B----4-:R-:W-:Y:S02]  /*6390*/  FMUL.FTZ R150, R150, R15.reuse ;  /* 0x0000000f96967220 */ /* 0x090fe40000410000 */
[-C--:B------:R-:W-:Y:S02]  /*63a0*/  FMUL.FTZ R151, R151, R15.reuse ;  /* 0x0000000f97977220 */ /* 0x080fe40000410000 */
[----:B------:R-:W-:-:S02]  /*63b0*/  FMUL.FTZ R158, R158, R15 ;  /* 0x0000000f9e9e7220 */ /* 0x000fc40000410000 */
[----:B------:R-:W-:Y:S01]  /*63c0*/  FMUL.FTZ R159, R159, R15 ;  /* 0x0000000f9f9f7220 */ /* 0x000fe20000410000 */
[----:B------:R4:W3:Y:S01]  /*63d0*/  MUFU.EX2 R209, R4 ;  /* 0x0000000400d17308 */ /* 0x0008e20000000800 */
[----:B-----5:R-:W-:Y:S01]  /*63e0*/  F2FP.BF16.PACK_AB R5, R228, R210 ;  /* 0x000000d2e405723e */ /* 0x020fe200000010ff */
[-C--:B-1----:R-:W-:Y:S01]  /*63f0*/  FMUL.FTZ R144, R144, R14.reuse ;  /* 0x0000000e90907220 */ /* 0x082fe20000410000 */
[C---:B------:R-:W-:Y:S01]  /*6400*/  HMMA.16816.F32.BF16 R148, R16.reuse, R24, R148 ;  /* 0x000000181094723c */ /* 0x040fe20000041894 */
[-C--:B------:R-:W-:Y:S02]  /*6410*/  FMUL.FTZ R145, R145, R14.reuse ;  /* 0x0000000e91917220 */ /* 0x080fe40000410000 */
[-C--:B------:R-:W-:Y:S02]  /*6420*/  FMUL.FTZ R152, R152, R14.reuse ;  /* 0x0000000e98987220 */ /* 0x080fe40000410000 */
[-C--:B--2---:R-:W-:Y:S02]  /*6430*/  FMUL.FTZ R146, R146, R3.reuse ;  /* 0x0000000392927220 */ /* 0x084fe40000410000 */
[-C--:B------:R-:W-:Y:S01]  /*6440*/  FMUL.FTZ R147, R147, R3.reuse ;  /* 0x0000000393937220 */ /* 0x080fe20000410000 */
[----:B------:R-:W-:Y:S01]  /*6450*/  HMMA.16816.F32.BF16 R200, R16, R26, R156 ;  /* 0x0000001a10c8723c */ /* 0x000fe2000004189c */
[----:B------:R-:W-:Y:S01]  /*6460*/  FMUL.FTZ R153, R153, R14 ;  /* 0x0000000e99997220 */ /* 0x000fe20000410000 */
[----:B------:R-:W-:Y:S01]  /*6470*/  LDSM.16.MT88.4 R156, [R213+0xa800] ;  /* 0x00a80000d59c783b */ /* 0x000fe20000004200 */
[-C--:B------:R-:W-:Y:S01]  /*6480*/  FMUL.FTZ R154, R154, R3.reuse ;  /* 0x000000039a9a7220 */ /* 0x080fe20000410000 */
[----:B----4-:R-:W-:Y:S01]  /*6490*/  F2FP.BF16.PACK_AB R4, R229, R230 ;  /* 0x000000e6e504723e */ /* 0x010fe200000010ff */
[----:B------:R-:W-:Y:S01]  /*64a0*/  FMUL.FTZ R155, R155, R3 ;  /* 0x000000039b9b7220 */ /* 0x000fe20000410000 */
[----:B---3--:R-:W-:Y:S01]  /*64b0*/  F2FP.BF16.PACK_AB R7, R209, R211 ;  /* 0x000000d3d107723e */ /* 0x008fe200000010ff */
        /* <DEDUP_REMOVED lines=10> */
[----:B------:R-:W1:Y:S01]  /*6560*/  LDSM.16.MT88.4 R24, [R215+0xb000] ;  /* 0x00b00000d718783b */ /* 0x000e620000004200 */
[-C--:B------:R-:W-:Y:S02]  /*6570*/  FMUL.FTZ R168, R168, R14.reuse ;  /* 0x0000000ea8a87220 */ /* 0x080fe40000410000 */
[----:B------:R-:W-:Y:S02]  /*6580*/  FMUL.FTZ R169, R169, R14 ;  /* 0x0000000ea9a97220 */ /* 0x000fe40000410000 */
[-C--:B------:R-:W-:Y:S02]  /*6590*/  FMUL.FTZ R170, R170, R3.reuse ;  /* 0x00000003aaaa7220 */ /* 0x080fe40000410000 */
[----:B------:R-:W-:Y:S01]  /*65a0*/  HMMA.16816.F32.BF16 R196, R4, R140, R40 ;  /* 0x0000008c04c4723c */ /* 0x000fe20000041828 */
[----:B------:R-:W2:Y:S01]  /*65b0*/  LDSM.16.MT88.4 R40, [R217+0xb000] ;  /* 0x00b00000d928783b */ /* 0x000ea20000004200 */
        /* <DEDUP_REMOVED lines=39> */
[C---:B-1----:R-:W-:Y:S01]  /*6830*/  HMMA.16816.F32.BF16 R88, R4.reuse, R24, R88 ;  /* 0x000000180458723c */ /* 0x042fe20000041858 */
        /* <DEDUP_REMOVED lines=19> */
[----:B--2---:R-:W-:Y:S01]  /*6970*/  HMMA.16816.F32.BF16 R120, R4, R40, R120 ;  /* 0x000000280478723c */ /* 0x004fe20000041878 */
        /* <DEDUP_REMOVED lines=8> */
[----:B------:R-:W-:Y:S01]  /*6a00*/  FFMA.FTZ R4, R179, c[0x0][0x23c], -R8 ;  /* 0x00008f00b3047a23 */ /* 0x000fe20000010808 */
[C---:B------:R-:W-:Y:S01]  /*6a10*/  HMMA.16816.F32.BF16 R116, R16.reuse, R40, R116 ;  /* 0x000000281074723c */ /* 0x040fe20000041874 */
[-C--:B------:R-:W-:Y:S02]  /*6a20*/  FMUL.FTZ R38, R38, R15.reuse ;  /* 0x0000000f26267220 */ /* 0x080fe40000410000 */
[----:B------:R1:W-:Y:S01]  /*6a30*/  MUFU.EX2 R206, R4 ;  /* 0x0000000400ce7308 */ /* 0x0003e20000000800 */
        /* <DEDUP_REMOVED lines=10> */
[----:B-1----:R-:W-:Y:S02]  /*6ae0*/  FFMA.FTZ R4, R178, c[0x0][0x23c], -R8 ;  /* 0x00008f00b2047a23 */ /* 0x002fe40000010808 */
[----:B------:R-:W-:-:S02]  /*6af0*/  FMUL.FTZ R71, R71, R15 ;  /* 0x0000000f47477220 */ /* 0x000fc40000410000 */
[----:B------:R1:W2:Y:S01]  /*6b00*/  MUFU.EX2 R207, R4 ;  /* 0x0000000400cf7308 */ /* 0x0002a20000000800 */
        /* <DEDUP_REMOVED lines=10> */
[----:B-1----:R-:W-:Y:S01]  /*6bb0*/  FFMA.FTZ R4, R176, c[0x0][0x23c], -R8 ;  /* 0x00008f00b0047a23 */ /* 0x002fe20000010808 */
[----:B------:R-:W-:Y:S01]  /*6bc0*/  HMMA.16816.F32.BF16 R84, R16, R24, R84 ;  /* 0x000000181054723c */ /* 0x000fe20000041854 */
[-C--:B------:R-:W-:Y:S02]  /*6bd0*/  FMUL.FTZ R172, R172, R20.reuse ;  /* 0x00000014acac7220 */ /* 0x080fe40000410000 */
[----:B------:R1:W-:Y:S01]  /*6be0*/  MUFU.EX2 R208, R4 ;  /* 0x0000000400d07308 */ /* 0x0003e20000000800 */
        /* <DEDUP_REMOVED lines=9> */
[----:B------:R-:W-:Y:S01]  /*6c80*/  FMUL.FTZ R64, R64, R20 ;  /* 0x0000001440407220 */ /* 0x000fe20000410000 */
[----:B------:R-:W3:Y:S01]  /*6c90*/  LDSM.16.MT88.4 R172, [R215+0xa800] ;  /* 0x00a80000d7ac783b */ /* 0x000ee20000004200 */
[----:B-1----:R-:W-:-:S02]  /*6ca0*/  FFMA.FTZ R4, R177, c[0x0][0x23c], -R8 ;  /* 0x00008f00b1047a23 */ /* 0x002fc40000010808 */
[-C--:B------:R-:W-:Y:S02]  /*6cb0*/  FMUL.FTZ R65, R65, R20.reuse ;  /* 0x0000001441417220 */ /* 0x080fe40000410000 */
[----:B------:R1:W4:Y:S01]  /*6cc0*/  MUFU.EX2 R205, R4 ;  /* 0x0000000400cd7308 */ /* 0x0003220000000800 */
[-C--:B------:R-:W-:Y:S01]  /*6cd0*/  FMUL.FTZ R66, R66, R15.reuse ;  /* 0x0000000f42427220 */ /* 0x080fe20000410000 */
[C---:B------:R-:W-:Y:S01]  /*6ce0*/  HMMA.16816.F32.BF16 R140, R16.reuse, R142, R48 ;  /* 0x0000008e108c723c */ /* 0x040fe20000041830 */
[-C--:B------:R-:W-:Y:S01]  /*6cf0*/  FMUL.FTZ R67, R67, R15.reuse ;  /* 0x0000000f43437220 */ /* 0x080fe20000410000 */
[----:B------:R-:W5:Y:S01]  /*6d00*/  LDSM.16.MT88.4 R48, [R218+0xa800] ;  /* 0x00a80000da30783b */ /* 0x000f620000004200 */
[-C--:B------:R-:W-:Y:S02]  /*6d10*/  FMUL.FTZ R80, R80, R20.reuse ;  /* 0x0000001450507220 */ /* 0x080fe40000410000 */
[-C--:B------:R-:W-:Y:S02]  /*6d20*/  FMUL.FTZ R81, R81, R20.reuse ;  /* 0x0000001451517220 */ /* 0x080fe40000410000 */
[-C--:B------:R-:W-:Y:S01]  /*6d30*/  FMUL.FTZ R82, R82, R15.reuse ;  /* 0x0000000f52527220 */ /* 0x080fe20000410000 */
[----:B------:R-:W-:Y:S01]  /*6d40*/  HMMA.16816.F32.BF16 R136, R16, R138, R64 ;  /* 0x0000008a1088723c */ /* 0x000fe20000041840 */
[----:B------:R-:W-:Y:S01]  /*6d50*/  FMUL.FTZ R83, R83, R15 ;  /* 0x0000000f53537220 */ /* 0x000fe20000410000 */
[----:B------:R-:W-:Y:S01]  /*6d60*/  LDSM.16.MT88.4 R64, [R217+0xa800] ;  /* 0x00a80000d940783b */ /* 0x000fe20000004200 */
[----:B------:R-:W-:-:S02]  /*6d70*/  FMUL.FTZ R96, R96, R20 ;  /* 0x0000001460607220 */ /* 0x000fc40000410000 */
[-C--:B------:R-:W-:Y:S02]  /*6d80*/  FMUL.FTZ R97, R97, R20.reuse ;  /* 0x0000001461617220 */ /* 0x080fe40000410000 */
[----:B-1----:R-:W-:Y:S01]  /*6d90*/  FFMA.FTZ R4, R183, c[0x0][0x23c], -R2 ;  /* 0x00008f00b7047a23 */ /* 0x002fe20000010802 */
[----:B------:R-:W-:Y:S01]  /*6da0*/  HMMA.16816.F32.BF16 R132, R16, R134, R80 ;  /* 0x000000861084723c */ /* 0x000fe20000041850 */
[-C--:B------:R-:W-:Y:S01]  /*6db0*/  FMUL.FTZ R98, R98, R15.reuse ;  /* 0x0000000f62627220 */ /* 0x080fe20000410000 */
[----:B------:R-:W-:Y:S01]  /*6dc0*/  LDSM.16.MT88.4 R80, [R213+0xb800] ;  /* 0x00b80000d550783b */ /* 0x000fe20000004200 */
[----:B------:R1:W-:Y:S01]  /*6dd0*/  MUFU.EX2 R183, R4 ;  /* 0x0000000400b77308 */ /* 0x0003e20000000800 */
[----:B------:R-:W-:Y:S02]  /*6de0*/  FMUL.FTZ R99, R99, R15 ;  /* 0x0000000f63637220 */ /* 0x000fe40000410000 */
[-C--:B------:R-:W-:Y:S02]  /*6df0*/  FMUL.FTZ R112, R112, R20.reuse ;  /* 0x0000001470707220 */ /* 0x080fe40000410000 */
[----:B------:R-:W-:-:S02]  /*6e00*/  FMUL.FTZ R113, R113, R20 ;  /* 0x0000001471717220 */ /* 0x000fc40000410000 */
[-C--:B------:R-:W-:Y:S01]  /*6e10*/  FMUL.FTZ R114, R114, R15.reuse ;  /* 0x0000000f72727220 */ /* 0x080fe20000410000 */
[C---:B------:R-:W-:Y:S01]  /*6e20*/  HMMA.16816.F32.BF16 R24, R16.reuse, R26, R96 ;  /* 0x0000001a1018723c */ /* 0x040fe20000041860 */
[-C--:B------:R-:W-:Y:S01]  /*6e30*/  FMUL.FTZ R115, R115, R15.reuse ;  /* 0x0000000f73737220 */ /* 0x080fe20000410000 */
[----:B------:R-:W-:Y:S01]  /*6e40*/  LDSM.16.MT88.4 R96, [R215+0xb800] ;  /* 0x00b80000d760783b */ /* 0x000fe20000004200 */
[-C--:B------:R-:W-:Y:S02]  /*6e50*/  FMUL.FTZ R128, R128, R20.reuse ;  /* 0x0000001480807220 */ /* 0x080fe40000410000 */
[----:B------:R-:W-:Y:S02]  /*6e60*/  FMUL.FTZ R129, R129, R20 ;  /* 0x0000001481817220 */ /* 0x000fe40000410000 */
[-C--:B------:R-:W-:Y:S01]  /*6e70*/  FMUL.FTZ R130, R130, R15.reuse ;  /* 0x0000000f82827220 */ /* 0x080fe20000410000 */
[----:B------:R-:W-:Y:S01]  /*6e80*/  HMMA.16816.F32.BF16 R32, R16, R34, R112 ;  /* 0x000000221020723c */ /* 0x000fe20000041870 */
[----:B-1----:R-:W-:Y:S01]  /*6e90*/  FFMA.FTZ R4, R182, c[0x0][0x23c], -R2 ;  /* 0x00008f00b6047a23 */ /* 0x002fe20000010802 */
[----:B------:R-:W-:Y:S01]  /*6ea0*/  LDSM.16.MT88.4 R112, [R218+0xb800] ;  /* 0x00b80000da70783b */ /* 0x000fe20000004200 */
[----:B------:R-:W-:-:S02]  /*6eb0*/  FMUL.FTZ R131, R131, R15 ;  /* 0x0000000f83837220 */ /* 0x000fc40000410000 */
[----:B------:R1:W1:Y:S01]  /*6ec0*/  MUFU.EX2 R182, R4 ;  /* 0x0000000400b67308 */ /* 0x0002620000000800 */
[----:B------:R-:W-:Y:S02]  /*6ed0*/  FFMA.FTZ R8, R250, R20, R241 ;  /* 0x00000014fa087223 */ /* 0x000fe400000100f1 */
[----:B------:R-:W-:Y:S02]  /*6ee0*/  FFMA.FTZ R3, R247, R3, R210 ;  /* 0x00000003f7037223 */ /* 0x000fe400000100d2 */
[----:B------:R-:W-:Y:S07]  /*6ef0*/  HMMA.16816.F32.BF16 R16, R16, R42, R128 ;  /* 0x0000002a1010723c */ /* 0x000fee0000041880 */
[----:B--2---:R-:W-:-:S02]  /*6f00*/  F2FP.BF16.PACK_AB R128, R207, R206 ;  /* 0x000000cecf80723e */ /* 0x004fc400000010ff */
[----:B----4-:R-:W-:Y:S01]  /*6f10*/  F2FP.BF16.PACK_AB R130, R205, R208 ;  /* 0x000000d0cd82723e */ /* 0x010fe200000010ff */
[--C-:B-1----:R-:W-:Y:S01]  /*6f20*/  FFMA.FTZ R4, R180, c[0x0][0x23c], -R2.reuse ;  /* 0x00008f00b4047a23 */ /* 0x102fe20000010802 */
[----:B------:R-:W-:Y:S01]  /*6f30*/  F2FP.BF16.PACK_AB R129, R182, R183 ;  /* 0x000000b7b681723e */ /* 0x000fe200000010ff */
[----:B------:R-:W-:Y:S02]  /*6f40*/  FFMA.FTZ R2, R181, c[0x0][0x23c], -R2 ;  /* 0x00008f00b5027a23 */ /* 0x000fe40000010802 */
[----:B------:R1:W-:Y:S08]  /*6f50*/  MUFU.EX2 R204, R4 ;  /* 0x0000000400cc7308 */ /* 0x0003f00000000800 */
[----:B------:R2:W4:Y:S01]  /*6f60*/  MUFU.EX2 R180, R2 ;  /* 0x0000000200b47308 */ /* 0x0005220000000800 */
[----:B-1----:R-:W1:Y:S01]  /*6f70*/  LDSM.16.MT88.4 R4, [R217+0xb800] ;  /* 0x00b80000d904783b */ /* 0x002e620000004200 */
[----:B--2---:R-:W-:Y:S01]  /*6f80*/  FFMA.FTZ R2, R184, c[0x0][0x23c], -R0 ;  /* 0x00008f00b8027a23 */ /* 0x004fe20000010800 */
[----:B----4-:R-:W-:-:S05]  /*6f90*/  F2FP.BF16.PACK_AB R131, R180, R204 ;  /* 0x000000ccb483723e */ /* 0x010fca00000010ff */
[----:B------:R2:W-:Y:S02]  /*6fa0*/  MUFU.EX2 R179, R2 ;  /* 0x0000000200b37308 */ /* 0x0005e40000000800 */
[C---:B------:R-:W-:Y:S08]  /*6fb0*/  HMMA.16816.F32.BF16 R148, R128.reuse, R156, R148 ;  /* 0x0000009c8094723c */ /* 0x040ff00000041894 */
[----:B---3--:R-:W-:Y:S01]  /*6fc0*/  HMMA.16816.F32.BF16 R160, R128, R172, R160 ;  /* 0x000000ac80a0723c */ /* 0x008fe200000418a0 */
[----:B--2---:R-:W-:-:S04]  /*6fd0*/  FFMA.FTZ R2, R185, c[0x0][0x23c], -R0 ;  /* 0x00008f00b9027a23 */ /* 0x004fc80000010800 */
[----:B------:R2:W3:Y:S03]  /*6fe0*/  MUFU.EX2 R178, R2 ;  /* 0x0000000200b27308 */ /* 0x0004e60000000800 */
[C---:B-----5:R-:W-:Y:S08]  /*6ff0*/  HMMA.16816.F32.BF16 R36, R128.reuse, R48, R36 ;  /* 0x000000308024723c */ /* 0x060ff00000041824 */
[----:B-1----:R-:W-:Y:S01]  /*7000*/  HMMA.16816.F32.BF16 R116, R128, R4, R116 ;  /* 0x000000048074723c */ /* 0x002fe20000041874 */
[--C-:B--2---:R-:W-:Y:S01]  /*7010*/  FFMA.FTZ R2, R186, c[0x0][0x23c], -R0.reuse ;  /* 0x00008f00ba027a23 */ /* 0x104fe20000010800 */
[----:B---3--:R-:W-:Y:S01]  /*7020*/  F2FP.BF16.PACK_AB R124, R178, R179 ;  /* 0x000000b3b27c723e */ /* 0x008fe200000010ff */
[----:B------:R-:W-:-:S05]  /*7030*/  FFMA.FTZ R0, R187, c[0x0][0x23c], -R0 ;  /* 0x00008f00bb007a23 */ /* 0x000fca0000010800 */
[C---:B------:R-:W-:Y:S01]  /*7040*/  HMMA.16816.F32.BF16 R52, R128.reuse, R64, R52 ;  /* 0x000000408034723c */ /* 0x040fe20000041834 */
[----:B------:R1:W-:Y:S07]  /*7050*/  MUFU.EX2 R177, R2 ;  /* 0x0000000200b17308 */ /* 0x0003ee0000000800 */
[C---:B------:R-:W-:Y:S01]  /*7060*/  HMMA.16816.F32.BF16 R68, R128.reuse, R80, R68 ;  /* 0x000000508044723c */ /* 0x040fe20000041844 */
[----:B------:R2:W3:Y:S07]  /*7070*/  MUFU.EX2 R176, R0 ;  /* 0x0000000000b07308 */ /* 0x0004ee0000000800 */
[----:B------:R-:W-:Y:S01]  /*7080*/  HMMA.16816.F32.BF16 R84, R128, R96, R84 ;  /* 0x000000608054723c */ /* 0x000fe20000041854 */
[----:B-1----:R-:W-:-:S07]  /*7090*/  FFMA.FTZ R2, R190, c[0x0][0x23c], -R13 ;  /* 0x00008f00be027a23 */ /* 0x002fce000001080d */
[----:B------:R-:W-:Y:S01]  /*70a0*/  HMMA.16816.F32.BF16 R100, R128, R112, R100 ;  /* 0x000000708064723c */ /* 0x000fe20000041864 */
[----:B--2---:R-:W-:Y:S01]  /*70b0*/  FFMA.FTZ R0, R188, c[0x0][0x23c], -R13 ;  /* 0x00008f00bc007a23 */ /* 0x004fe2000001080d */
[----:B---3--:R-:W-:-:S03]  /*70c0*/  F2FP.BF16.PACK_AB R126, R176, R177 ;  /* 0x000000b1b07e723e */ /* 0x008fc600000010ff */
        /* <DEDUP_REMOVED lines=64> */
[----:B------:R-:W-:Y:S08]  /*74d0*/  HMMA.16816.F32.BF16 R112, R128, R114, R32 ;  /* 0x000000728070723c */ /* 0x000ff00000041820 */
[-C--:B------:R-:W-:Y:S08]  /*74e0*/  HMMA.16816.F32.BF16 R124, R124, R6.reuse, R192 ;  /* 0x000000067c7c723c */ /* 0x080ff000000418c0 */
[----:B------:R-:W-:Y:S01]  /*74f0*/  HMMA.16816.F32.BF16 R128, R128, R6, R16 ;  /* 0x000000068080723c */ /* 0x000fe20000041810 */
[----:B------:R-:W-:Y:S05]  /*7500*/  @!UPT UIADD3 URZ, URZ, URZ, URZ ;  /* 0x0000003f3f3ff290 */ /* 0x000fea000fffe03f */
[----:B------:R-:W-:Y:S11]  /*7510*/  @!P3 BRA `(.L_x_1175) ;  /* 0x00008c200000b947 */ /* 0x000ff60003800000 */
[----:B------:R-:W2:Y:S04]  /*7520*/  LDL.64 R186, [R1+0x30] ;  /* 0x0000300001ba7983 */ /* 0x000ea80000100a00 */
[----:B------:R-:W3:Y:S04]  /*7530*/  LDL.64 R184, [R1] ;  /* 0x0000000001b87983 */ /* 0x000ee80000100a00 */
[----:B------:R-:W4:Y:S01]  /*7540*/  LDL R243, [R1+0x38] ;  /* 0x0000380001f37983 */ /* 0x000f220000100800 */
[----:B------:R-:W-:Y:S01]  /*7550*/  IADD3 R226, R244, -0x3, RZ ;  /* 0xfffffffdf4e27810 */ /* 0x000fe20007ffe0ff */
[----:B------:R-:W-:-:S04]  /*7560*/  DEPBAR.LE SB0, 0x0 ;  /* 0x000080000000791a */ /* 0x000fc80000000000 */
[----:B------:R-:W-:Y:S01]  /*7570*/  SHF.R.S32.HI R0, RZ, 0x1f, R226 ;  /* 0x0000001fff007819 */ /* 0x000fe200000114e2 */
[----:B------:R-:W-:Y:S01]  /*7580*/  BAR.SYNC.DEFER_BLOCKING 0x0 ;  /* 0x0000000000007b1d */ /* 0x000fe20000010000 */
[----:B------:R-:W-:Y:S01]  /*7590*/  IMAD.WIDE.U32 R4, R226, c[0x0][0x1a0], RZ ;  /* 0x00006800e2047a25 */ /* 0x000fe200078e00ff */
[----:B------:R-:W-:-:S03]  /*75a0*/  MOV R181, c[0x0][0x1a0] ;  /* 0x0000680000b57a02 */ /* 0x000fc60000000f00 */
[----:B------:R-:W-:Y:S01]  /*75b0*/  IMAD R0, R0, c[0x0][0x1a0], RZ ;  /* 0x0000680000007a24 */ /* 0x000fe200078e02ff */
[----:B------:R-:W-:-:S03]  /*75c0*/  SHF.L.U32 R181, R181, 0x4, RZ ;  /* 0x00000004b5b57819 */ /* 0x000fc600000006ff */
[----:B------:R-:W-:-:S05]  /*75d0*/  IMAD R2, R226, c[0x0][0x1a4], R0 ;  /* 0x00006900e2027a24 */ /* 0x000fca00078e0200 */
[----:B------:R-:W-:Y:S01]  /*75e0*/  IADD3 R3, R5, R2, RZ ;  /* 0x0000000205037210 */ /* 0x000fe20007ffe0ff */
[----:B------:R-:W-:Y:S01]  /*75f0*/  @P2 STS.128 [R224+0xa000], RZ ;  /* 0x00a000ffe0002388 */ /* 0x000fe20000000c00 */
[----:B--2---:R-:W-:-:S04]  /*7600*/  LEA R0, P3, R4, R186, 0x5 ;  /* 0x000000ba04007211 */ /* 0x004fc800078628ff */
[----:B------:R-:W-:Y:S02]  /*7610*/  IADD3 R2, P0, R181, R0, RZ ;  /* 0x00000000b5027210 */ /* 0x000fe40007f1e0ff */
[----:B---3--:R-:W-:Y:S02]  /*7620*/  LEA.HI.X R3, R4, R185, R3, 0x5, P3 ;  /* 0x000000b904037211 */ /* 0x008fe400018f2c03 */
[C---:B------:R-:W-:Y:S02]  /*7630*/  @!P2 LEA R16, P5, R0.reuse, c[0x0][0x170], 0x1 ;  /* 0x00005c000010aa11 */ /* 0x040fe400078a08ff */
[----:B------:R-:W-:Y:S02]  /*7640*/  @!P1 LEA R6, P3, R0, c[0x0][0x170], 0x1 ;  /* 0x00005c0000069a11 */ /* 0x000fe400078608ff */
[----:B------:R-:W-:Y:S02]  /*7650*/  @!P2 LEA R14, P4, R2, c[0x0][0x170], 0x1 ;  /* 0x00005c00020eaa11 */ /* 0x000fe400078808ff */
[----:B----4-:R-:W-:-:S02]  /*7660*/  IADD3.X R5, R243, R3, RZ, P0, !PT ;  /* 0x00000003f3057210 */ /* 0x010fc400007fe4ff */
        /* <DEDUP_REMOVED lines=10> */
[----:B------:R-:W-:-:S03]  /*7710*/  ISETP.GE.AND P3, PT, R244, 0x4, PT ;  /* 0x00000004f400780c */ /* 0x000fc60003f66270 */
        /* <DEDUP_REMOVED lines=19> */
[----:B------:R-:W-:Y:S04]  /*7850*/  LDSM.16.M88.4 R140, [R223+0x800] ;  /* 0x00080000df8c783b */ /* 0x000fe80000000200 */
        /* <DEDUP_REMOVED lines=12> */
[C---:B--2---:R-:W-:Y:S08]  /*7920*/  HMMA.16816.F32.BF16 R204, R4.reuse, R132, R180 ;  /* 0x0000008404cc723c */ /* 0x044ff000000418b4 */
[C---:B------:R-:W-:Y:S01]  /*7930*/  HMMA.16816.F32.BF16 R200, R4.reuse, R140, R136 ;  /* 0x0000008c04c8723c */ /* 0x040fe20000041888 */
[----:B------:R-:W-:Y:S07]  /*7940*/  LDSM.16.M88.4 R136, [R221+0x8800] ;  /* 0x00880000dd88783b */ /* 0x000fee0000000200 */
[C---:B------:R-:W-:Y:S08]  /*7950*/  HMMA.16816.F32.BF16 R196, R4.reuse, R134, R176 ;  /* 0x0000008604c4723c */ /* 0x040ff000000418b0 */
[----:B------:R-:W-:Y:S01]  /*7960*/  HMMA.16816.F32.BF16 R32, R4, R142, R16 ;  /* 0x0000008e0420723c */ /* 0x000fe20000041810 */
[----:B------:R-:W1:Y:S04]  /*7970*/  LDSM.16.M88.4 R4, [R222+0x2000] ;  /* 0x00200000de04783b */ /* 0x000e680000000200 */
[----:B------:R-:W2:Y:S03]  /*7980*/  LDSM.16.M88.4 R16, [R222] ;  /* 0x00000000de10783b */ /* 0x000ea60000000200 */
[C---:B------:R-:W-:Y:S08]  /*7990*/  HMMA.16816.F32.BF16 R180, R24.reuse, R132, R184 ;  /* 0x0000008418b4723c */ /* 0x040ff000000418b8 */
[C---:B------:R-:W-:Y:S01]  /*79a0*/  HMMA.16816.F32.BF16 R176, R24.reuse, R134, R192 ;  /* 0x0000008618b0723c */ /* 0x040fe200000418c0 */
[----:B------:R-:W-:Y:S07]  /*79b0*/  LDSM.16.M88.4 R132, [R219] ;  /* 0x00000000db84783b */ /* 0x000fee0000000200 */
[C---:B------:R-:W-:Y:S08]  /*79c0*/  HMMA.16816.F32.BF16 R184, R24.reuse, R140, R188 ;  /* 0x0000008c18b8723c */ /* 0x040ff000000418bc */
[----:B------:R-:W-:Y:S01]  /*79d0*/  HMMA.16816.F32.BF16 R140, R24, R142, R20 ;  /* 0x0000008e188c723c */ /* 0x000fe20000041814 */
[----:B------:R-:W4:Y:S04]  /*79e0*/  LDSM.16.M88.4 R20, [R220+0x2000] ;  /* 0x00200000dc14783b */ /* 0x000f280000000200 */
[----:B------:R-:W-:Y:S03]  /*79f0*/  LDSM.16.M88.4 R24, [R220] ;  /* 0x00000000dc18783b */ /* 0x000fe60000000200 */
[C---:B-1----:R-:W-:Y:S08]  /*7a00*/  HMMA.16816.F32.BF16 R192, R4.reuse, R28, R204 ;  /* 0x0000001c04c0723c */ /* 0x042ff000000418cc */
[C---:B------:R-:W-:Y:S01]  /*7a10*/  HMMA.16816.F32.BF16 R204, R4.reuse, R138, R32 ;  /* 0x0000008a04cc723c */ /* 0x040fe20000041820 */
[----:B------:R-:W1:Y:S07]  /*7a20*/  LDSM.16.M88.4 R32, [R219+0x800] ;  /* 0x00080000db20783b */ /* 0x000e6e0000000200 */
[C---:B------:R-:W-:Y:S08]  /*7a30*/  HMMA.16816.F32.BF16 R228, R4.reuse, R136, R200 ;  /* 0x0000008804e4723c */ /* 0x040ff000000418c8 */
[----:B------:R-:W-:Y:S01]  /*7a40*/  HMMA.16816.F32.BF16 R208, R4, R30, R196 ;  /* 0x0000001e04d0723c */ /* 0x000fe200000418c4 */
[----:B------:R-:W-:Y:S07]  /*7a50*/  LDSM.16.M88.4 R4, [R214+0x6000] ;  /* 0x00600000d604783b */ /* 0x000fee0000000200 */
[C---:B--2---:R-:W-:Y:S08]  /*7a60*/  HMMA.16816.F32.BF16 R196, R16.reuse, R136, R184 ;  /* 0x0000008810c4723c */ /* 0x044ff000000418b8 */
[C---:B------:R-:W-:Y:S01]  /*7a70*/  HMMA.16816.F32.BF16 R184, R16.reuse, R138, R140 ;  /* 0x0000008a10b8723c */ /* 0x040fe2000004188c */
[----:B------:R-:W2:Y:S04]  /*7a80*/  LDSM.16.M88.4 R140, [R212+0x9000] ;  /* 0x00900000d48c783b */ /* 0x000ea80000000200 */
[----:B------:R-:W5:Y:S03]  /*7a90*/  LDSM.16.M88.4 R136, [R212+0x9800] ;  /* 0x00980000d488783b */ /* 0x000f660000000200 */
[C---:B------:R-:W-:Y:S08]  /*7aa0*/  HMMA.16816.F32.BF16 R200, R16.reuse, R28, R180 ;  /* 0x0000001c10c8723c */ /* 0x040ff000000418b4 */
[----:B------:R-:W-:Y:S01]  /*7ab0*/  HMMA.16816.F32.BF16 R188, R16, R30, R176 ;  /* 0x0000001e10bc723c */ /* 0x000fe200000418b0 */
[----:B------:R-:W2:Y:S07]  /*7ac0*/  LDSM.16.M88.4 R16, [R214+0x4000] ;  /* 0x00400000d610783b */ /* 0x000eae0000000200 */
[C---:B----4-:R-:W-:Y:S08]  /*7ad0*/  HMMA.16816.F32.BF16 R180, R20.reuse, R132, R192 ;  /* 0x0000008414b4723c */ /* 0x050ff000000418c0 */
[C---:B------:R-:W-:Y:S08]  /*7ae0*/  HMMA.16816.F32.BF16 R176, R20.reuse, R134, R208 ;  /* 0x0000008614b0723c */ /* 0x040ff000000418d0 */
[C---:B-1----:R-:W-:Y:S08]  /*7af0*/  HMMA.16816.F32.BF16 R28, R20.reuse, R32, R228 ;  /* 0x00000020141c723c */ /* 0x042ff000000418e4 */
[----:B------:R-:W-:Y:S08]  /*7b00*/  HMMA.16816.F32.BF16 R20, R20, R34, R204 ;  /* 0x000000221414723c */ /* 0x000ff000000418cc */
[C---:B------:R-:W-:Y:S08]  /*7b10*/  HMMA.16816.F32.BF16 R208, R24.reuse, R132, R200 ;  /* 0x0000008418d0723c */ /* 0x040ff000000418c8 */
[----:B------:R-:W-:Y:S01]  /*7b20*/  HMMA.16816.F32.BF16 R204, R24, R134, R188 ;  /* 0x0000008618cc723c */ /* 0x000fe200000418bc */
[----:B------:R-:W-:Y:S07]  /*7b30*/  LDSM.16.M88.4 R132, [R223+0x1800] ;  /* 0x00180000df84783b */ /* 0x000fee0000000200 */
[C---:B--2---:R-:W-:Y:S08]  /*7b40*/  HMMA.16816.F32.BF16 R192, R4.reuse, R140, R180 ;  /* 0x0000008c04c0723c */ /* 0x044ff000000418b4 */
[C---:B------:R-:W-:Y:S08]  /*7b50*/  HMMA.16816.F32.BF16 R200, R4.reuse, R142, R176 ;  /* 0x0000008e04c8723c */ /* 0x040ff000000418b0 */
[C---:B-----5:R-:W-:Y:S01]  /*7b60*/  HMMA.16816.F32.BF16 R188, R4.reuse, R136, R28 ;  /* 0x0000008804bc723c */ /* 0x060fe2000004181c */
[----:B------:R-:W-:Y:S07]  /*7b70*/  LDSM.16.M88.4 R28, [R216+0x4000] ;  /* 0x00400000d81c783b */ /* 0x000fee0000000200 */
[----:B------:R-:W-:Y:S01]  /*7b80*/  HMMA.16816.F32.BF16 R180, R4, R138, R20 ;  /* 0x0000008a04b4723c */ /* 0x000fe20000041814 */
[----:B------:R-:W-:Y:S04]  /*7b90*/  LDSM.16.M88.4 R4, [R216+0x6000] ;  /* 0x00600000d804783b */ /* 0x000fe80000000200 */
[----:B------:R-:W1:Y:S03]  /*7ba0*/  LDSM.16.M88.4 R20, [R223+0x1000] ;  /* 0x00100000df14783b */ /* 0x000e660000000200 */
[C---:B------:R-:W-:Y:S08]  /*7bb0*/  HMMA.16816.F32.BF16 R196, R24.reuse, R32, R196 ;  /* 0x0000002018c4723c */ /* 0x040ff000000418c4 */
[----:B------:R-:W-:Y:S01]  /*7bc0*/  HMMA.16816.F32.BF16 R184, R24, R34, R184 ;  /* 0x0000002218b8723c */ /* 0x000fe200000418b8 */
[----:B------:R-:W-:Y:S07]  /*7bd0*/  LDSM.16.M88.4 R24, [R222+0x4000] ;  /* 0x00400000de18783b */ /* 0x000fee0000000200 */
[C---:B------:R-:W-:Y:S08]  /*7be0*/  HMMA.16816.F32.BF16 R176, R16.reuse, R140, R208 ;  /* 0x0000008c10b0723c */ /* 0x040ff000000418d0 */
[C---:B------:R-:W-:Y:S08]  /*7bf0*/  HMMA.16816.F32.BF16 R140, R16.reuse, R142, R204 ;  /* 0x0000008e108c723c */ /* 0x040ff000000418cc */
[C---:B------:R-:W-:Y:S08]  /*7c00*/  HMMA.16816.F32.BF16 R32, R16.reuse, R136, R196 ;  /* 0x000000881020723c */ /* 0x040ff000000418c4 */
[----:B------:R-:W-:Y:S01]  /*7c10*/  HMMA.16816.F32.BF16 R184, R16, R138, R184 ;  /* 0x0000008a10b8723c */ /* 0x000fe200000418b8 */
[----:B------:R-:W2:Y:S04]  /*7c20*/  LDSM.16.M88.4 R136, [R221+0x9000] ;  /* 0x00900000dd88783b */ /* 0x000ea80000000200 */
[----:B------:R-:W-:Y:S03]  /*7c30*/  LDSM.16.M88.4 R16, [R220+0x4000] ;  /* 0x00400000dc10783b */ /* 0x000fe60000000200 */
[C---:B-1----:R-:W-:Y:S08]  /*7c40*/  HMMA.16816.F32.BF16 R192, R4.reuse, R20, R192 ;  /* 0x0000001404c0723c */ /* 0x042ff000000418c0 */
[C---:B------:R-:W-:Y:S08]  /*7c50*/  HMMA.16816.F32.BF16 R200, R4.reuse, R22, R200 ;  /* 0x0000001604c8723c */ /* 0x040ff000000418c8 */
[C---:B------:R-:W-:Y:S08]  /*7c60*/  HMMA.16816.F32.BF16 R196, R4.reuse, R132, R188 ;  /* 0x0000008404c4723c */ /* 0x040ff000000418bc */
[----:B------:R-:W-:Y:S08]  /*7c70*/  HMMA.16816.F32.BF16 R204, R4, R134, R180 ;  /* 0x0000008604cc723c */ /* 0x000ff000000418b4 */
[C---:B------:R-:W-:Y:S08]  /*7c80*/  HMMA.16816.F32.BF16 R4, R28.reuse, R20, R176 ;  /* 0x000000141c04723c */ /* 0x040ff000000418b0 */
[C---:B------:R-:W-:Y:S01]  /*7c90*/  HMMA.16816.F32.BF16 R140, R28.reuse, R22, R140 ;  /* 0x000000161c8c723c */ /* 0x040fe2000004188c */
[----:B------:R-:W1:Y:S07]  /*7ca0*/  LDSM.16.M88.4 R20, [R222+0x6000] ;  /* 0x00600000de14783b */ /* 0x000e6e0000000200 */
[C---:B------:R-:W-:Y:S01]  /*7cb0*/  HMMA.16816.F32.BF16 R188, R28.reuse, R132, R32 ;  /* 0x000000841cbc723c */ /* 0x040fe20000041820 */
[----:B------:R-:W4:Y:S07]  /*7cc0*/  LDSM.16.M88.4 R32, [R219+0x1000] ;  /* 0x00100000db20783b */ /* 0x000f2e0000000200 */
[----:B------:R-:W-:Y:S08]  /*7cd0*/  HMMA.16816.F32.BF16 R184, R28, R134, R184 ;  /* 0x000000861cb8723c */ /* 0x000ff000000418b8 */
[C---:B--2---:R-:W-:Y:S01]  /*7ce0*/  HMMA.16816.F32.BF16 R132, R24.reuse, R136, R4 ;  /* 0x000000881884723c */ /* 0x044fe20000041804 */
[----:B------:R-:W2:Y:S07]  /*7cf0*/  LDSM.16.M88.4 R4, [R220+0x6000] ;  /* 0x00600000dc04783b */ /* 0x000eae0000000200 */
[----:B------:R-:W-:Y:S08]  /*7d00*/  HMMA.16816.F32.BF16 R140, R24, R138, R140 ;  /* 0x0000008a188c723c */ /* 0x000ff0000004188c */
[----:B-1----:R-:W-:Y:S08]  /*7d10*/  HMMA.16816.F32.BF16 R28, R20, R136, R192 ;  /* 0x00000088141c723c */ /* 0x002ff000000418c0 */
[----:B----4-:R-:W-:Y:S01]  /*7d20*/  HMMA.16816.F32.BF16 R176, R16, R32, R132 ;  /* 0x0000002010b0723c */ /* 0x010fe20000041884 */
[----:B------:R-:W1:Y:S07]  /*7d30*/  LDSM.16.M88.4 R132, [R221+0x9800] ;  /* 0x00980000dd84783b */ /* 0x000e6e0000000200 */
[----:B------:R-:W-:Y:S08]  /*7d40*/  HMMA.16816.F32.BF16 R180, R20, R138, R200 ;  /* 0x0000008a14b4723c */ /* 0x000ff000000418c8 */
[----:B--2---:R-:W-:Y:S01]  /*7d50*/  HMMA.16816.F32.BF16 R136, R4, R32, R28 ;  /* 0x000000200488723c */ /* 0x004fe2000004181c */
[----:B------:R-:W2:Y:S01]  /*7d60*/  LDSM.16.M88.4 R28, [R219+0x1800] ;  /* 0x00180000db1c783b */ /* 0x000ea20000000200 */
[----:B------:R-:W-:-:S06]  /*7d70*/  DEPBAR.LE SB0, 0x0 ;  /* 0x000080000000791a */ /* 0x000fcc0000000000 */
[----:B------:R-:W-:Y:S01]  /*7d80*/  FMUL.FTZ R176, R176, c[0x0][0x2ec] ;  /* 0x0000bb00b0b07a20 */ /* 0x000fe20000410000 */
[----:B------:R-:W-:Y:S01]  /*7d90*/  HMMA.16816.F32.BF16 R140, R16, R34, R140 ;  /* 0x00000022108c723c */ /* 0x000fe2000004188c */
[----:B------:R-:W-:Y:S02]  /*7da0*/  FMUL.FTZ R177, R177, c[0x0][0x2ec] ;  /* 0x0000bb00b1b17a20 */ /* 0x000fe40000410000 */
[----:B------:R-:W-:Y:S01]  /*7db0*/  FMUL.FTZ R178, R178, c[0x0][0x2ec] ;  /* 0x0000bb00b2b27a20 */ /* 0x000fe20000410000 */
[----:B------:R-:W4:Y:S01]  /*7dc0*/  MUFU.TANH R192, R176 ;  /* 0x000000b000c07308 */ /* 0x000f220000002400 */
[----:B------:R-:W-:-:S07]  /*7dd0*/  FMUL.FTZ R179, R179, c[0x0][0x2ec] ;  /* 0x0000bb00b3b37a20 */ /* 0x000fce0000410000 */
[----:B------:R-:W1:Y:S03]  /*7de0*/  MUFU.TANH R193, R177 ;  /* 0x000000b100c17308 */ /* 0x000e660000002400 */
[----:B------:R-:W-:Y:S02]  /*7df0*/  FMUL.FTZ R136, R136, c[0x0][0x2ec] ;  /* 0x0000bb0088887a20 */ /* 0x000fe40000410000 */
[----:B------:R-:W-:Y:S02]  /*7e00*/  FMUL.FTZ R137, R137, c[0x0][0x2ec] ;  /* 0x0000bb0089897a20 */ /* 0x000fe40000410000 */
[----:B------:R-:W-:Y:S01]  /*7e10*/  FMUL.FTZ R138, R138, c[0x0][0x2ec] ;  /* 0x0000bb008a8a7a20 */ /* 0x000fe20000410000 */
[----:B------:R-:W1:Y:S01]  /*7e20*/  MUFU.TANH R195, R178 ;  /* 0x000000b200c37308 */ /* 0x000e620000002400 */
[----:B------:R-:W-:-:S03]  /*7e30*/  FMUL.FTZ R139, R139, c[0x0][0x2ec] ;  /* 0x0000bb008b8b7a20 */ /* 0x000fc60000410000 */
[----:B------:R-:W-:Y:S02]  /*7e40*/  FMUL.FTZ R13, R140, c[0x0][0x2ec] ;  /* 0x0000bb008c0d7a20 */ /* 0x000fe40000410000 */
[----:B------:R-:W-:Y:S02]  /*7e50*/  FMUL.FTZ R140, R141, c[0x0][0x2ec] ;  /* 0x0000bb008d8c7a20 */ /* 0x000fe40000410000 */
[----:B------:R5:W1:Y:S01]  /*7e60*/  MUFU.TANH R194, R179 ;  /* 0x000000b300c27308 */ /* 0x000a620000002400 */
[----:B------:R-:W-:Y:S02]  /*7e70*/  FMUL.FTZ R141, R143, c[0x0][0x2ec] ;  /* 0x0000bb008f8d7a20 */ /* 0x000fe40000410000 */
[----:B------:R-:W-:-:S05]  /*7e80*/  FMUL.FTZ R142, R142, c[0x0][0x2ec] ;  /* 0x0000bb008e8e7a20 */ /* 0x000fca0000410000 */
[----:B------:R-:W1:Y:S01]  /*7e90*/  MUFU.TANH R200, R137 ;  /* 0x0000008900c87308 */ /* 0x000e620000002400 */
[----:B-----5:R-:W-:Y:S07]  /*7ea0*/  HMMA.16816.F32.BF16 R176, R4, R34, R180 ;  /* 0x0000002204b0723c */ /* 0x020fee00000418b4 */
[----:B------:R-:W2:Y:S01]  /*7eb0*/  MUFU.TANH R180, R136 ;  /* 0x0000008800b47308 */ /* 0x000ea20000002400 */
[C---:B-1----:R-:W-:Y:S07]  /*7ec0*/  HMMA.16816.F32.BF16 R32, R24.reuse, R132, R188 ;  /* 0x000000841820723c */ /* 0x042fee00000418bc */
[----:B------:R-:W1:Y:S01]  /*7ed0*/  MUFU.TANH R181, R138 ;  /* 0x0000008a00b57308 */ /* 0x000e620000002400 */
[----:B------:R-:W-:Y:S07]  /*7ee0*/  HMMA.16816.F32.BF16 R24, R24, R134, R184 ;  /* 0x000000861818723c */ /* 0x000fee00000418b8 */
[----:B------:R5:W1:Y:S01]  /*7ef0*/  MUFU.TANH R183, R139 ;  /* 0x0000008b00b77308 */ /* 0x000a620000002400 */
[----:B------:R-:W-:-:S07]  /*7f00*/  FMUL.FTZ R143, R176, c[0x0][0x2ec] ;  /* 0x0000bb00b08f7a20 */ /* 0x000fce0000410000 */
[----:B------:R-:W1:Y:S01]  /*7f10*/  MUFU.TANH R13, R13 ;  /* 0x0000000d000d7308 */ /* 0x000e620000002400 */
[----:B------:R-:W-:Y:S02]  /*7f20*/  FMUL.FTZ R176, R177, c[0x0][0x2ec] ;  /* 0x0000bb00b1b07a20 */ /* 0x000fe40000410000 */
[----:B------:R-:W-:Y:S02]  /*7f30*/  FMUL.FTZ R178, R178, c[0x0][0x2ec] ;  /* 0x0000bb00b2b27a20 */ /* 0x000fe40000410000 */
[----:B------:R-:W-:Y:S01]  /*7f40*/  FMUL.FTZ R179, R179, c[0x0][0x2ec] ;  /* 0x0000bb00b3b37a20 */ /* 0x000fe20000410000 */
[----:B--2---:R-:W-:Y:S02]  /*7f50*/  HMMA.16816.F32.BF16 R32, R16, R28, R32 ;  /* 0x0000001c1020723c */ /* 0x004fe40000041820 */
[----:B------:R-:W2:Y:S06]  /*7f60*/  MUFU.TANH R140, R140 ;  /* 0x0000008c008c7308 */ /* 0x000eac0000002400 */
[C---:B-----5:R-:W-:Y:S02]  /*7f70*/  HMMA.16816.F32.BF16 R136, R20.reuse, R132, R196 ;  /* 0x000000841488723c */ /* 0x060fe400000418c4 */
[----:B------:R-:W1:Y:S06]  /*7f80*/  MUFU.TANH R142, R142 ;  /* 0x0000008e008e7308 */ /* 0x000e6c0000002400 */
[----:B------:R-:W-:Y:S02]  /*7f90*/  HMMA.16816.F32.BF16 R20, R20, R134, R204 ;  /* 0x000000861414723c */ /* 0x000fe400000418cc */
[----:B------:R-:W1:Y:S06]  /*7fa0*/  MUFU.TANH R141, R141 ;  /* 0x0000008d008d7308 */ /* 0x000e6c0000002400 */
[----:B------:R-:W-:Y:S01]  /*7fb0*/  HMMA.16816.F32.BF16 R16, R16, R30, R24 ;  /* 0x0000001e1010723c */ /* 0x000fe20000041818 */
[----:B------:R-:W-:Y:S01]  /*7fc0*/  FMUL.FTZ R34, R34, c[0x0][0x2ec] ;  /* 0x0000bb0022227a20 */ /* 0x000fe20000410000 */
[----:B------:R-:W1:Y:S06]  /*7fd0*/  MUFU.TANH R143, R143 ;  /* 0x0000008f008f7308 */ /* 0x000e6c0000002400 */
[C---:B------:R-:W-:Y:S02]  /*7fe0*/  HMMA.16816.F32.BF16 R136, R4.reuse, R28, R136 ;  /* 0x0000001c0488723c */ /* 0x040fe40000041888 */
[----:B------:R-:W1:Y:S05]  /*7ff0*/  MUFU.TANH R176, R176 ;  /* 0x000000b000b07308 */ /* 0x000e6a0000002400 */
[----:B------:R-:W-:Y:S01]  /*8000*/  FMUL.FTZ R28, R32, c[0x0][0x2ec] ;  /* 0x0000bb00201c7a20 */ /* 0x000fe20000410000 */
[----:B------:R-:W-:Y:S01]  /*8010*/  HMMA.16816.F32.BF16 R4, R4, R30, R20 ;  /* 0x0000001e0404723c */ /* 0x000fe20000041814 */
[----:B------:R-:W-:Y:S01]  /*8020*/  FMUL.FTZ R32, R35, c[0x0][0x2ec] ;  /* 0x0000bb0023207a20 */ /* 0x000fe20000410000 */
[----:B------:R-:W1:Y:S01]  /*8030*/  MUFU.TANH R188, R178 ;  /* 0x000000b200bc7308 */ /* 0x000e620000002400 */
[----:B------:R-:W-:-:S05]  /*8040*/  FMUL.FTZ R29, R33, c[0x0][0x2ec] ;  /* 0x0000bb00211d7a20 */ /* 0x000fca0000410000 */
[----:B------:R-:W-:Y:S02]  /*8050*/  FMUL.FTZ R16, R16, c[0x0][0x2ec] ;  /* 0x0000bb0010107a20 */ /* 0x000fe40000410000 */
[----:B------:R-:W-:Y:S01]  /*8060*/  FMUL.FTZ R19, R19, c[0x0][0x2ec] ;  /* 0x0000bb0013137a20 */ /* 0x000fe20000410000 */
[----:B------:R-:W1:Y:S05]  /*8070*/  MUFU.TANH R184, R179 ;  /* 0x000000b300b87308 */ /* 0x000e6a0000002400 */
[----:B------:R-:W-:Y:S02]  /*8080*/  FMUL.FTZ R35, R136, c[0x0][0x2ec] ;  /* 0x0000bb0088237a20 */ /* 0x000fe40000410000 */
[----:B------:R-:W-:Y:S01]  /*8090*/  FMUL.FTZ R132, R137, c[0x0][0x2ec] ;  /* 0x0000bb0089847a20 */ /* 0x000fe20000410000 */
[----:B------:R5:W1:Y:S01]  /*80a0*/  MUFU.TANH R21, R16 ;  /* 0x0000001000157308 */ /* 0x000a620000002400 */
[----:B------:R-:W-:-:S02]  /*80b0*/  FMUL.FTZ R133, R138, c[0x0][0x2ec] ;  /* 0x0000bb008a857a20 */ /* 0x000fc40000410000 */
[----:B------:R-:W-:Y:S02]  /*80c0*/  FMUL.FTZ R135, R139, c[0x0][0x2ec] ;  /* 0x0000bb008b877a20 */ /* 0x000fe40000410000 */
[----:B------:R-:W-:Y:S02]  /*80d0*/  FMUL.FTZ R4, R4, c[0x0][0x2ec] ;  /* 0x0000bb0004047a20 */ /* 0x000fe40000410000 */
[----:B------:R-:W-:Y:S01]  /*80e0*/  FMUL.FTZ R5, R5, c[0x0][0x2ec] ;  /* 0x0000bb0005057a20 */ /* 0x000fe20000410000 */
[----:B------:R-:W1:Y:S01]  /*80f0*/  MUFU.TANH R28, R28 ;  /* 0x0000001c001c7308 */ /* 0x000e620000002400 */
[----:B------:R-:W-:Y:S02]  /*8100*/  FMUL.FTZ R6, R6, c[0x0][0x2ec] ;  /* 0x0000bb0006067a20 */ /* 0x000fe40000410000 */
[----:B------:R-:W-:Y:S02]  /*8110*/  FMUL.FTZ R7, R7, c[0x0][0x2ec] ;  /* 0x0000bb0007077a20 */ /* 0x000fe40000410000 */
[----:B-----5:R-:W-:-:S03]  /*8120*/  FMUL.FTZ R16, R17, c[0x0][0x2ec] ;  /* 0x0000bb0011107a20 */ /* 0x020fc60000410000 */
[----:B------:R-:W1:Y:S01]  /*8130*/  MUFU.TANH R29, R29 ;  /* 0x0000001d001d7308 */ /* 0x000e620000002400 */
[----:B------:R-:W-:-:S07]  /*8140*/  FMUL.FTZ R17, R18, c[0x0][0x2ec] ;  /* 0x0000bb0012117a20 */ /* 0x000fce0000410000 */
[----:B------:R-:W1:Y:S08]  /*8150*/  MUFU.TANH R34, R34 ;  /* 0x0000002200227308 */ /* 0x000e700000002400 */
        /* <DEDUP_REMOVED lines=11> */
[----:B------:R3:W1:Y:S01]  /*8210*/  MUFU.TANH R33, R7 ;  /* 0x0000000700217308 */ /* 0x0006620000002400 */
[----:B------:R-:W-:Y:S06]  /*8220*/  BAR.SYNC.DEFER_BLOCKING 0x0 ;  /* 0x0000000000007b1d */ /* 0x000fec0000010000 */
[----:B------:R-:W-:Y:S05]  /*8230*/  @!P3 BRA `(.L_x_1179) ;  /* 0x000002e00000b947 */ /* 0x000fea0003800000 */
[----:B--2-4-:R-:W2:Y:S04]  /*8240*/  LDL.64 R236, [R1+0x20] ;  /* 0x0000200001ec7983 */ /* 0x014ea80000100a00 */
[----:B------:R-:W4:Y:S01]  /*8250*/  LDL.64 R240, [R1+0x18] ;  /* 0x0000180001f07983 */ /* 0x000f220000100a00 */
[----:B------:R-:W-:Y:S01]  /*8260*/  IADD3 R0, R244, -0x4, RZ ;  /* 0xfffffffcf4007810 */ /* 0x000fe20007ffe0ff */
[----:B------:R-:W-:Y:S01]  /*8270*/  IMAD.MOV.U32 R243, RZ, RZ, c[0x0][0x198] ;  /* 0x00006600fff37624 */ /* 0x000fe200078e00ff */
[----:B------:R-:W-:Y:S01]  /*8280*/  BSSY B0, `(.L_x_1180) ;  /* 0x0000028000007945 */ /* 0x000fe20003800000 */
[----:B------:R3:W-:Y:S01]  /*8290*/  @P2 STS.128 [R224+0x8000], RZ ;  /* 0x008000ffe0002388 */ /* 0x0007e20000000c00 */
[----:B------:R-:W-:Y:S01]  /*82a0*/  SHF.R.S32.HI R2, RZ, 0x1f, R0 ;  /* 0x0000001fff027819 */ /* 0x000fe20000011400 */
[----:B---3--:R-:W-:-:S04]  /*82b0*/  IMAD.WIDE.U32 R4, R0, c[0x0][0x198], RZ ;  /* 0x0000660000047a25 */ /* 0x008fc800078e00ff */
[----:B------:R-:W-:Y:S02]  /*82c0*/  IMAD R2, R2, c[0x0][0x198], RZ ;  /* 0x0000660002027a24 */ /* 0x000fe400078e02ff */
[----:B------:R-:W-:Y:S02]  /*82d0*/  IMAD.SHL.U32 R243, R243, 0x10, RZ ;  /* 0x00000010f3f37824 */ /* 0x000fe400078e00ff */
[----:B------:R-:W-:-:S04]  /*82e0*/  IMAD R2, R0, c[0x0][0x19c], R2 ;  /* 0x0000670000027a24 */ /* 0x000fc800078e0202 */
[----:B------:R-:W-:Y:S01]  /*82f0*/  IMAD.IADD R3, R5, 0x1, R2 ;  /* 0x0000000105037824 */ /* 0x000fe200078e0202 */
[----:B--2---:R-:W-:-:S04]  /*8300*/  LEA R0, P0, R4, R236, 0x5 ;  /* 0x000000ec04007211 */ /* 0x004fc800078028ff */
[----:B------:R-:W-:Y:S02]  /*8310*/  IADD3 R2, P5, R243, R0, RZ ;  /* 0x00000000f3027210 */ /* 0x000fe40007fbe0ff */
[----:B----4-:R-:W-:Y:S02]  /*8320*/  LEA.HI.X R3, R4, R241, R3, 0x5, P0 ;  /* 0x000000f104037211 */ /* 0x010fe400000f2c03 */
        /* <DEDUP_REMOVED lines=29> */
.L_x_1181:
[----:B------:R-:W-:Y:S05]  /*8500*/  BSYNC B0 ;  /* 0x0000000000007941 */ /* 0x000fea0003800000 */
.L_x_1180:
[----:B------:R-:W0:Y:S02]  /*8510*/  LDGDEPBAR ;  /* 0x00000000000079af */ /* 0x000e240000000000 */
.L_x_1179:
[----:B--2-4-:R-:W-:-:S04]  /*8520*/  LEA R0, R226, R245, 0x5 ;  /* 0x000000f5e2007211 */ /* 0x014fc800078e28ff */
[C---:B------:R-:W-:Y:S02]  /*8530*/  IADD3 R3, R0.reuse, 0x1, RZ ;  /* 0x0000000100037810 */ /* 0x040fe40007ffe0ff */
[CC--:B------:R-:W-:Y:S02]  /*8540*/  ISETP.GE.AND P4, PT, R0.reuse, R10.reuse, PT ;  /* 0x0000000a0000720c */ /* 0x0c0fe40003f86270 */
[----:B------:R-:W-:Y:S02]  /*8550*/  ISETP.GE.AND P0, PT, R3, R10, PT ;  /* 0x0000000a0300720c */ /* 0x000fe40003f06270 */
[----:B------:R-:W-:Y:S02]  /*8560*/  IADD3 R8, R0, 0x8, RZ ;  /* 0x0000000800087810 */ /* 0x000fe40007ffe0ff */
[----:B------:R-:W-:Y:S02]  /*8570*/  FSEL R2, R192, -INF , !P4 ;  /* 0xff800000c0027808 */ /* 0x000fe40006000000 */
[----:B------:R-:W-:-:S02]  /*8580*/  IADD3 R20, R0, 0x9, RZ ;  /* 0x0000000900147810 */ /* 0x000fc40007ffe0ff */
[----:B---3--:R-:W-:Y:S02]  /*8590*/  FSEL R5, R193, -INF , !P0 ;  /* 0xff800000c1057808 */ /* 0x008fe40004000000 */
[----:B------:R-:W-:Y:S02]  /*85a0*/  ISETP.GE.AND P4, PT, R8, R10, PT ;  /* 0x0000000a0800720c */ /* 0x000fe40003f86270 */
[----:B------:R-:W-:Y:S02]  /*85b0*/  FMNMX.FTZ R4, R233, R2, !PT ;  /* 0x00000002e9047209 */ /* 0x000fe40007810000 */
[----:B------:R-:W-:Y:S02]  /*85c0*/  ISETP.GE.AND P0, PT, R20, R10, PT ;  /* 0x0000000a1400720c */ /* 0x000fe40003f06270 */
[C---:B------:R-:W-:Y:S02]  /*85d0*/  IADD3 R25, R0.reuse, 0x11, RZ ;  /* 0x0000001100197810 */ /* 0x040fe40007ffe0ff */
[----:B------:R-:W-:-:S02]  /*85e0*/  IADD3 R23, R0, 0x10, RZ ;  /* 0x0000001000177810 */ /* 0x000fc40007ffe0ff */
[----:B-1----:R-:W-:Y:S02]  /*85f0*/  FSEL R13, R13, -INF , !P4 ;  /* 0xff8000000d0d7808 */ /* 0x002fe40006000000 */
[----:B------:R-:W-:Y:S02]  /*8600*/  FMNMX.FTZ R4, R5, R4, !PT ;  /* 0x0000000405047209 */ /* 0x000fe40007810000 */
[----:B------:R-:W-:Y:S02]  /*8610*/  FSEL R7, R140, -INF , !P0 ;  /* 0xff8000008c077808 */ /* 0x000fe40004000000 */
[-C--:B------:R-:W-:Y:S02]  /*8620*/  ISETP.GE.AND P0, PT, R25, R10.reuse, PT ;  /* 0x0000000a1900720c */ /* 0x080fe40003f06270 */
[----:B------:R-:W-:Y:S02]  /*8630*/  IADD3 R26, R0, 0x19, RZ ;  /* 0x00000019001a7810 */ /* 0x000fe40007ffe0ff */
[----:B------:R-:W-:-:S02]  /*8640*/  ISETP.GE.AND P4, PT, R23, R10, PT ;  /* 0x0000000a1700720c */ /* 0x000fc40003f86270 */
[----:B------:R-:W-:Y:S02]  /*8650*/  FMNMX.FTZ R4, R13, R4, !PT ;  /* 0x000000040d047209 */ /* 0x000fe40007810000 */
[----:B------:R-:W-:Y:S02]  /*8660*/  FSEL R138, R29, -INF , !P0 ;  /* 0xff8000001d8a7808 */ /* 0x000fe40004000000 */
[----:B------:R-:W-:Y:S02]  /*8670*/  ISETP.GE.AND P0, PT, R26, R10, PT ;  /* 0x0000000a1a00720c */ /* 0x000fe40003f06270 */
[----:B------:R-:W-:Y:S02]  /*8680*/  IADD3 R24, R0, 0x18, RZ ;  /* 0x0000001800187810 */ /* 0x000fe40007ffe0ff */
[----:B------:R-:W-:Y:S02]  /*8690*/  FSEL R139, R28, -INF , !P4 ;  /* 0xff8000001c8b7808 */ /* 0x000fe40006000000 */
[----:B------:R-:W-:-:S02]  /*86a0*/  FMNMX.FTZ R4, R7, R4, !PT ;  /* 0x0000000407047209 */ /* 0x000fc40007810000 */
[----:B------:R-:W-:Y:S02]  /*86b0*/  FSEL R182, R16, -INF , !P0 ;  /* 0xff80000010b67808 */ /* 0x000fe40004000000 */
[----:B------:R-:W-:Y:S02]  /*86c0*/  ISETP.GE.AND P0, PT, R0, R9, PT ;  /* 0x000000090000720c */ /* 0x000fe40003f06270 */
[----:B------:R-:W-:Y:S02]  /*86d0*/  ISETP.GE.AND P4, PT, R24, R10, PT ;  /* 0x0000000a1800720c */ /* 0x000fe40003f86270 */
[----:B------:R-:W-:Y:S02]  /*86e0*/  FMNMX.FTZ R136, R139, R4, !PT ;  /* 0x000000048b887209 */ /* 0x000fe40007810000 */
[----:B------:R-:W-:Y:S02]  /*86f0*/  FSEL R4, R195, -INF , !P0 ;  /* 0xff800000c3047808 */ /* 0x000fe40004000000 */
[----:B------:R-:W-:-:S02]  /*8700*/  FSEL R137, R21, -INF , !P4 ;  /* 0xff80000015897808 */ /* 0x000fc40006000000 */
[----:B------:R-:W-:Y:S02]  /*8710*/  FMNMX.FTZ R136, R138, R136, !PT ;  /* 0x000000888a887209 */ /* 0x000fe40007810000 */
[----:B------:R-:W-:Y:S02]  /*8720*/  ISETP.GE.AND P0, PT, R3, R9, PT ;  /* 0x000000090300720c */ /* 0x000fe40003f06270 */
[----:B------:R-:W-:Y:S02]  /*8730*/  FMNMX.FTZ R136, R137, R136, !PT ;  /* 0x0000008889887209 */ /* 0x000fe40007810000 */
[----:B------:R-:W-:Y:S02]  /*8740*/  FSEL R19, R194, -INF , !P0 ;  /* 0xff800000c2137808 */ /* 0x000fe40004000000 */
[C---:B------:R-:W-:Y:S02]  /*8750*/  ISETP.GE.AND P4, PT, R0.reuse, R11, PT ;  /* 0x0000000b0000720c */ /* 0x040fe40003f86270 */
[----:B------:R-:W-:-:S02]  /*8760*/  ISETP.GE.AND P0, PT, R0, R12, PT ;  /* 0x0000000c0000720c */ /* 0x000fc40003f06270 */
[-C--:B------:R-:W-:Y:S02]  /*8770*/  ISETP.GE.AND P5, PT, R8, R9.reuse, PT ;  /* 0x000000090800720c */ /* 0x080fe40003fa6270 */
        /* <DEDUP_REMOVED lines=19> */
[----:B------:R-:W-:Y:S02]  /*88b0*/  FSEL R6, R180, -INF , !P4 ;  /* 0xff800000b4067808 */ /* 0x000fe40006000000 */
[----:B------:R-:W-:Y:S02]  /*88c0*/  ISETP.GE.AND P5, PT, R3, R11, PT ;  /* 0x0000000b0300720c */ /* 0x000fe40003fa6270 */
[----:B------:R-:W-:Y:S02]  /*88d0*/  FSEL R181, R22, -INF , !P6 ;  /* 0xff80000016b57808 */ /* 0x000fe40007000000 */
[----:B------:R-:W-:Y:S02]  /*88e0*/  FMNMX.FTZ R0, R177, R0, !PT ;  /* 0x00000000b1007209 */ /* 0x000fe40007810000 */
[----:B------:R-:W-:-:S02]  /*88f0*/  ISETP.GE.AND P4, PT, R3, R12, PT ;  /* 0x0000000c0300720c */ /* 0x000fc40003f86270 */
[-C--:B------:R-:W-:Y:S02]  /*8900*/  ISETP.GE.AND P6, PT, R8, R11.reuse, PT ;  /* 0x0000000b0800720c */ /* 0x080fe40003fc6270 */
[----:B------:R-:W-:Y:S02]  /*8910*/  FSEL R17, R200, -INF , !P5 ;  /* 0xff800000c8117808 */ /* 0x000fe40006800000 */
[----:B------:R-:W-:Y:S02]  /*8920*/  FMNMX.FTZ R3, R227, R6, !PT ;  /* 0x00000006e3037209 */ /* 0x000fe40007810000 */
[----:B------:R-:W-:Y:S02]  /*8930*/  FMNMX.FTZ R0, R181, R0, !PT ;  /* 0x00000000b5007209 */ /* 0x000fe40007810000 */
[----:B-1----:R-:W-:Y:S02]  /*8940*/  FMNMX.FTZ R136, R136, R16, !PT ;  /* 0x0000001088887209 */ /* 0x002fe40007810000 */
[----:B------:R-:W-:Y:S01]  /*8950*/  ISETP.GE.AND P5, PT, R20, R11, PT ;  /* 0x0000000b1400720c */ /* 0x000fe20003fa6270 */
[----:B------:R-:W1:Y:S01]  /*8960*/  SHFL.BFLY PT, R28, R0, 0x2, 0x1f ;  /* 0x0c401f00001c7f89 */ /* 0x000e6200000e0000 */
[----:B------:R-:W-:-:S02]  /*8970*/  FSEL R16, R143, -INF , !P6 ;  /* 0xff8000008f107808 */ /* 0x000fc40007000000 */
[----:B------:R-:W-:Y:S01]  /*8980*/  FMNMX.FTZ R3, R17, R3, !PT ;  /* 0x0000000311037209 */ /* 0x000fe20007810000 */
[----:B------:R-:W2:Y:S01]  /*8990*/  SHFL.BFLY PT, R29, R136, 0x1, 0x1f ;  /* 0x0c201f00881d7f89 */ /* 0x000ea200000e0000 */
[----:B------:R-:W-:Y:S02]  /*89a0*/  FSEL R21, R183, -INF , !P4 ;  /* 0xff800000b7157808 */ /* 0x000fe40006000000 */
[----:B------:R-:W-:Y:S01]  /*89b0*/  ISETP.GE.AND P4, PT, R23, R11, PT ;  /* 0x0000000b1700720c */ /* 0x000fe20003f86270 */
[----:B------:R-:W-:Y:S01]  /*89c0*/  LDSM.16.MT88.4 R140, [R217+0xa000] ;  /* 0x00a00000d98c783b */ /* 0x000fe20000004200 */
[----:B------:R-:W-:Y:S02]  /*89d0*/  FSEL R22, R176, -INF , !P5 ;  /* 0xff800000b0167808 */ /* 0x000fe40006800000 */
[----:B------:R-:W-:Y:S02]  /*89e0*/  FMNMX.FTZ R3, R16, R3, !PT ;  /* 0x0000000310037209 */ /* 0x000fe40007810000 */
[----:B------:R-:W-:-:S02]  /*89f0*/  ISETP.GE.AND P6, PT, R25, R11, PT ;  /* 0x0000000b1900720c */ /* 0x000fc40003fc6270 */
[----:B------:R-:W-:Y:S02]  /*8a00*/  FSEL R176, R35, -INF , !P4 ;  /* 0xff80000023b07808 */ /* 0x000fe40006000000 */
[----:B------:R-:W-:Y:S02]  /*8a10*/  FMNMX.FTZ R3, R22, R3, !PT ;  /* 0x0000000316037209 */ /* 0x000fe40007810000 */
[----:B------:R-:W-:Y:S02]  /*8a20*/  ISETP.GE.AND P5, PT, R24, R11, PT ;  /* 0x0000000b1800720c */ /* 0x000fe40003fa6270 */
[----:B------:R-:W-:Y:S02]  /*8a30*/  ISETP.GE.AND P0, PT, R8, R12, PT ;  /* 0x0000000c0800720c */ /* 0x000fe40003f06270 */
[----:B------:R-:W-:Y:S02]  /*8a40*/  FSEL R180, R132, -INF , !P6 ;  /* 0xff80000084b47808 */ /* 0x000fe40007000000 */
[----:B------:R-:W-:-:S02]  /*8a50*/  FMNMX.FTZ R3, R176, R3, !PT ;  /* 0x00000003b0037209 */ /* 0x000fc40007810000 */
[----:B------:R-:W-:Y:S02]  /*8a60*/  FMNMX.FTZ R8, R225, R14, !PT ;  /* 0x0000000ee1087209 */ /* 0x000fe40007810000 */
[----:B------:R-:W-:Y:S02]  /*8a70*/  FSEL R183, R27, -INF , !P5 ;  /* 0xff8000001bb77808 */ /* 0x000fe40006800000 */
[----:B------:R-:W-:Y:S02]  /*8a80*/  ISETP.GE.AND P4, PT, R20, R12, PT ;  /* 0x0000000c1400720c */ /* 0x000fe40003f86270 */
[----:B------:R-:W-:Y:S02]  /*8a90*/  FMNMX.FTZ R27, R180, R3, !PT ;  /* 0x00000003b41b7209 */ /* 0x000fe40007810000 */
        /* <DEDUP_REMOVED lines=8> */
[----:B-1----:R-:W-:Y:S02]  /*8b20*/  FMNMX.FTZ R0, R28, R0, !PT ;  /* 0x000000001c007209 */ /* 0x002fe40007810000 */
[-C--:B------:R-:W-:Y:S02]  /*8b30*/  ISETP.GE.AND P4, PT, R24, R12.reuse, PT ;  /* 0x0000000c1800720c */ /* 0x080fe40003f86270 */
[----:B------:R-:W-:Y:S02]  /*8b40*/  FSEL R190, R135, -INF , !P5 ;  /* 0xff80000087be7808 */ /* 0x000fe40006800000 */
[----:B------:R-:W-:Y:S01]  /*8b50*/  FMNMX.FTZ R3, R188, R3, !PT ;  /* 0x00000003bc037209 */ /* 0x000fe20007810000 */
[----:B------:R-:W1:Y:S01]  /*8b60*/  SHFL.BFLY PT, R135, R0, 0x1, 0x1f ;  /* 0x0c201f0000877f89 */ /* 0x000e6200000e0000 */
[----:B------:R-:W-:Y:S02]  /*8b70*/  ISETP.GE.AND P0, PT, R26, R12, PT ;  /* 0x0000000c1a00720c */ /* 0x000fe40003f06270 */
[----:B------:R-:W-:-:S02]  /*8b80*/  FSEL R192, R31, -INF , !P4 ;  /* 0xff8000001fc07808 */ /* 0x000fc40006000000 */
[----:B------:R-:W-:Y:S02]  /*8b90*/  FMNMX.FTZ R3, R190, R3, !PT ;  /* 0x00000003be037209 */ /* 0x000fe40007810000 */
[----:B------:R-:W-:Y:S02]  /*8ba0*/  FSEL R191, R33, -INF , !P0 ;  /* 0xff80000021bf7808 */ /* 0x000fe40004000000 */
[----:B------:R-:W-:Y:S02]  /*8bb0*/  FMNMX.FTZ R3, R192, R3, !PT ;  /* 0x00000003c0037209 */ /* 0x000fe40007810000 */
[----:B------:R-:W-:Y:S02]  /*8bc0*/  ISETP.GE.AND P6, PT, R26, R11, PT ;  /* 0x0000000b1a00720c */ /* 0x000fe40003fc6270 */
[----:B--2---:R-:W-:Y:S02]  /*8bd0*/  FMNMX.FTZ R136, R136, R29, !PT ;  /* 0x0000001d88887209 */ /* 0x004fe40007810000 */
[----:B------:R-:W-:-:S02]  /*8be0*/  FMNMX.FTZ R3, R191, R3, !PT ;  /* 0x00000003bf037209 */ /* 0x000fc40007810000 */
[----:B------:R-:W-:Y:S01]  /*8bf0*/  FSEL R189, R30, -INF , !P6 ;  /* 0xff8000001ebd7808 */ /* 0x000fe20007000000 */
[C---:B------:R-:W-:Y:S01]  /*8c00*/  FMUL.FTZ R8, R136.reuse, c[0x0][0x23c] ;  /* 0x00008f0088087a20 */ /* 0x040fe20000410000 */
[----:B------:R-:W-:Y:S01]  /*8c10*/  FMNMX.FTZ R27, R183, R27, !PT ;  /* 0x0000001bb71b7209 */ /* 0x000fe20007810000 */
[----:B------:R-:W2:Y:S01]  /*8c20*/  SHFL.BFLY PT, R24, R3, 0x2, 0x1f ;  /* 0x0c401f0003187f89 */ /* 0x000ea200000e0000 */
[----:B------:R-:W-:Y:S02]  /*8c30*/  FSETP.NEU.FTZ.AND P6, PT, R136, -INF , PT ;  /* 0xff8000008800780b */ /* 0x000fe40003fdd000 */
[----:B------:R-:W-:Y:S01]  /*8c40*/  FMNMX.FTZ R134, R189, R27, !PT ;  /* 0x0000001bbd867209 */ /* 0x000fe20007810000 */
[----:B------:R-:W-:Y:S01]  /*8c50*/  LDSM.16.MT88.4 R28, [R215+0xa000] ;  /* 0x00a00000d71c783b */ /* 0x000fe20000004200 */
[----:B------:R-:W-:Y:S02]  /*8c60*/  FSEL R8, R8, RZ, P6 ;  /* 0x000000ff08087208 */ /* 0x000fe40003000000 */
[----:B-1----:R-:W-:Y:S01]  /*8c70*/  FMNMX.FTZ R135, R0, R135, !PT ;  /* 0x0000008700877209 */ /* 0x002fe20007810000 */
[----:B------:R-:W1:Y:S02]  /*8c80*/  SHFL.BFLY PT, R25, R134, 0x2, 0x1f ;  /* 0x0c401f0086197f89 */ /* 0x000e6400000e0000 */
[--C-:B------:R-:W-:Y:S01]  /*8c90*/  FFMA.FTZ R2, R2, c[0x0][0x23c], -R8.reuse ;  /* 0x00008f0002027a23 */ /* 0x100fe20000010808 */
[----:B------:R-:W-:Y:S01]  /*8ca0*/  FSETP.NEU.FTZ.AND P5, PT, R135, -INF , PT ;  /* 0xff8000008700780b */ /* 0x000fe20003fbd000 */
[----:B------:R-:W-:-:S02]  /*8cb0*/  FFMA.FTZ R13, R13, c[0x0][0x23c], -R8 ;  /* 0x00008f000d0d7a23 */ /* 0x000fc40000010808 */
[----:B------:R3:W-:Y:S01]  /*8cc0*/  MUFU.EX2 R211, R2 ;  /* 0x0000000200d37308 */ /* 0x0007e20000000800 */
[--C-:B------:R-:W-:Y:S02]  /*8cd0*/  FFMA.FTZ R5, R5, c[0x0][0x23c], -R8.reuse ;  /* 0x00008f0005057a23 */ /* 0x100fe40000010808 */
[----:B------:R-:W-:-:S05]  /*8ce0*/  FFMA.FTZ R7, R7, c[0x0][0x23c], -R8 ;  /* 0x00008f0007077a23 */ /* 0x000fca0000010808 */
[----:B------:R-:W-:Y:S01]  /*8cf0*/  MUFU.EX2 R209, R13 ;  /* 0x0000000d00d17308 */ /* 0x000fe20000000800 */
[----:B--2---:R-:W-:Y:S01]  /*8d00*/  FMNMX.FTZ R3, R24, R3, !PT ;  /* 0x0000000318037209 */ /* 0x004fe20007810000 */
[----:B---3--:R-:W-:-:S06]  /*8d10*/  FMUL.FTZ R2, R135, c[0x0][0x23c] ;  /* 0x00008f0087027a20 */ /* 0x008fcc0000410000 */
[----:B------:R2:W-:Y:S01]  /*8d20*/  MUFU.EX2 R210, R5 ;  /* 0x0000000500d27308 */ /* 0x0005e20000000800 */
[----:B-1----:R-:W-:Y:S02]  /*8d30*/  FMNMX.FTZ R134, R25, R134, !PT ;  /* 0x0000008619867209 */ /* 0x002fe40007810000 */
[----:B------:R-:W-:-:S03]  /*8d40*/  FSEL R2, R2, RZ, P5 ;  /* 0x000000ff02027208 */ /* 0x000fc60002800000 */
[----:B------:R-:W1:Y:S02]  /*8d50*/  SHFL.BFLY PT, R25, R134, 0x1, 0x1f ;  /* 0x0c201f0086197f89 */ /* 0x000e6400000e0000 */
[----:B------:R-:W3:Y:S01]  /*8d60*/  MUFU.EX2 R228, R7 ;  /* 0x0000000700e47308 */ /* 0x000ee20000000800 */
[--C-:B------:R-:W-:Y:S02]  /*8d70*/  FFMA.FTZ R4, R4, c[0x0][0x23c], -R2.reuse ;  /* 0x00008f0004047a23 */ /* 0x100fe40000010802 */
[--C-:B------:R-:W-:Y:S02]  /*8d80*/  FFMA.FTZ R15, R15, c[0x0][0x23c], -R2.reuse ;  /* 0x00008f000f0f7a23 */ /* 0x100fe40000010802 */
[--C-:B------:R-:W-:Y:S02]  /*8d90*/  FFMA.FTZ R19, R19, c[0x0][0x23c], -R2.reuse ;  /* 0x00008f0013137a23 */ /* 0x100fe40000010802 */
[----:B------:R-:W-:Y:S01]  /*8da0*/  FFMA.FTZ R18, R18, c[0x0][0x23c], -R2 ;  /* 0x00008f0012127a23 */ /* 0x000fe20000010802 */
[----:B------:R4:W-:Y:S01]  /*8db0*/  MUFU.EX2 R202, R4 ;  /* 0x0000000400ca7308 */ /* 0x0009e20000000800 */
[----:B--2---:R-:W-:-:S07]  /*8dc0*/  FSEL R5, R135, RZ, P5 ;  /* 0x000000ff87057208 */ /* 0x004fce0002800000 */
[----:B------:R-:W-:Y:S01]  /*8dd0*/  MUFU.EX2 R203, R15 ;  /* 0x0000000f00cb7308 */ /* 0x000fe20000000800 */
[----:B-1----:R-:W-:Y:S01]  /*8de0*/  FMNMX.FTZ R134, R134, R25, !PT ;  /* 0x0000001986867209 */ /* 0x002fe20007810000 */
[----:B----4-:R-:W1:Y:S06]  /*8df0*/  SHFL.BFLY PT, R4, R3, 0x1, 0x1f ;  /* 0x0c201f0003047f89 */ /* 0x010e6c00000e0000 */
[----:B------:R-:W-:Y:S01]  /*8e00*/  MUFU.EX2 R201, R19 ;  /* 0x0000001300c97308 */ /* 0x000fe20000000800 */
[C---:B------:R-:W-:Y:S01]  /*8e10*/  FSETP.NEU.FTZ.AND P4, PT, R134.reuse, -INF , PT ;  /* 0xff8000008600780b */ /* 0x040fe20003f9d000 */
[----:B------:R-:W-:Y:S01]  /*8e20*/  FMUL.FTZ R0, R134, c[0x0][0x23c] ;  /* 0x00008f0086007a20 */ /* 0x000fe20000410000 */
[----:B------:R-:W2:Y:S04]  /*8e30*/  LDSM.16.MT88.4 R24, [R213+0xa000] ;  /* 0x00a00000d518783b */ /* 0x000ea80000004200 */
[----:B------:R-:W-:Y:S01]  /*8e40*/  FSEL R0, R0, RZ, P4 ;  /* 0x000000ff00007208 */ /* 0x000fe20002000000 */
[----:B------:R3:W4:Y:S04]  /*8e50*/  MUFU.EX2 R208, R18 ;  /* 0x0000001200d07308 */ /* 0x0007280000000800 */
[----:B------:R-:W-:-:S02]  /*8e60*/  FFMA.FTZ R6, R6, c[0x0][0x23c], -R0 ;  /* 0x00008f0006067a23 */ /* 0x000fc40000010800 */
[--C-:B------:R-:W-:Y:S02]  /*8e70*/  FFMA.FTZ R17, R17, c[0x0][0x23c], -R0.reuse ;  /* 0x00008f0011117a23 */ /* 0x100fe40000010800 */
[----:B------:R5:W-:Y:S01]  /*8e80*/  MUFU.EX2 R198, R6 ;  /* 0x0000000600c67308 */ /* 0x000be20000000800 */
[--C-:B------:R-:W-:Y:S02]  /*8e90*/  FFMA.FTZ R16, R16, c[0x0][0x23c], -R0.reuse ;  /* 0x00008f0010107a23 */ /* 0x100fe40000010800 */
[----:B------:R-:W-:Y:S01]  /*8ea0*/  FFMA.FTZ R22, R22, c[0x0][0x23c], -R0 ;  /* 0x00008f0016167a23 */ /* 0x000fe20000010800 */
[----:B-1----:R-:W-:-:S04]  /*8eb0*/  FMNMX.FTZ R3, R3, R4, !PT ;  /* 0x0000000403037209 */ /* 0x002fc80007810000 */
[----:B------:R1:W-:Y:S01]  /*8ec0*/  MUFU.EX2 R197, R17 ;  /* 0x0000001100c57308 */ /* 0x0003e20000000800 */
[----:B------:R-:W-:Y:S02]  /*8ed0*/  FSEL R4, R136, RZ, P6 ;  /* 0x000000ff88047208 */ /* 0x000fe40003000000 */
[C---:B------:R-:W-:Y:S01]  /*8ee0*/  FSETP.NEU.FTZ.AND P0, PT, R3.reuse, -INF , PT ;  /* 0xff8000000300780b */ /* 0x040fe20003f1d000 */
[----:B------:R-:W-:Y:S01]  /*8ef0*/  FMUL.FTZ R13, R3, c[0x0][0x23c] ;  /* 0x00008f00030d7a20 */ /* 0x000fe20000410000 */
[----:B---3--:R-:W-:Y:S01]  /*8f00*/  F2FP.BF16.PACK_AB R18, R228, R209 ;  /* 0x000000d1e412723e */ /* 0x008fe200000010ff */
[----:B------:R-:W-:Y:S01]  /*8f10*/  FADD.FTZ R4, R233, -R4 ;  /* 0x80000004e9047221 */ /* 0x000fe20000010000 */
[----:B----4-:R-:W-:Y:S01]  /*8f20*/  F2FP.BF16.PACK_AB R19, R208, R203 ;  /* 0x000000cbd013723e */ /* 0x010fe200000010ff */
[----:B------:R3:W-:Y:S01]  /*8f30*/  MUFU.EX2 R199, R16 ;  /* 0x0000001000c77308 */ /* 0x0007e20000000800 */
[----:B------:R-:W-:Y:S02]  /*8f40*/  FSEL R13, R13, RZ, P0 ;  /* 0x000000ff0d0d7208 */ /* 0x000fe40000000000 */
[----:B-----5:R-:W-:-:S03]  /*8f50*/  FSEL R6, R134, RZ, P4 ;  /* 0x000000ff86067208 */ /* 0x020fc60002000000 */
[--C-:B------:R-:W-:Y:S02]  /*8f60*/  FFMA.FTZ R21, R21, c[0x0][0x23c], -R13.reuse ;  /* 0x00008f0015157a23 */ /* 0x100fe4000001080d */
[--C-:B------:R-:W-:Y:S01]  /*8f70*/  FFMA.FTZ R20, R20, c[0x0][0x23c], -R13.reuse ;  /* 0x00008f0014147a23 */ /* 0x100fe2000001080d */
[----:B------:R-:W4:Y:S01]  /*8f80*/  MUFU.EX2 R200, R22 ;  /* 0x0000001600c87308 */ /* 0x000f220000000800 */
[--C-:B------:R-:W-:Y:S01]  /*8f90*/  FFMA.FTZ R14, R14, c[0x0][0x23c], -R13.reuse ;  /* 0x00008f000e0e7a23 */ /* 0x100fe2000001080d */
[----:B-1----:R-:W-:Y:S01]  /*8fa0*/  F2FP.BF16.PACK_AB R17, R201, R202 ;  /* 0x000000cac911723e */ /* 0x002fe200000010ff */
[----:B------:R-:W-:Y:S01]  /*8fb0*/  FFMA.FTZ R23, R23, c[0x0][0x23c], -R13 ;  /* 0x00008f0017177a23 */ /* 0x000fe2000001080d */
[----:B---3--:R-:W-:-:S04]  /*8fc0*/  F2FP.BF16.PACK_AB R16, R210, R211 ;  /* 0x000000d3d210723e */ /* 0x008fc800000010ff */
[----:B------:R1:W-:Y:S08]  /*8fd0*/  MUFU.EX2 R196, R21 ;  /* 0x0000001500c47308 */ /* 0x0003f00000000800 */
[----:B------:R3:W-:Y:S01]  /*8fe0*/  MUFU.EX2 R195, R20 ;  /* 0x0000001400c37308 */ /* 0x0007e20000000800 */
[----:B-1----:R-:W-:-:S07]  /*8ff0*/  FMUL.FTZ R21, R4, c[0x0][0x23c] ;  /* 0x00008f0004157a20 */ /* 0x002fce0000410000 */
[----:B------:R-:W-:Y:S01]  /*9000*/  MUFU.EX2 R194, R14 ;  /* 0x0000000e00c27308 */ /* 0x000fe20000000800 */
[----:B------:R-:W-:Y:S02]  /*9010*/  FADD.FTZ R4, R232, -R5 ;  /* 0x80000005e8047221 */ /* 0x000fe40000010000 */
[----:B------:R-:W-:Y:S01]  /*9020*/  FADD.FTZ R5, R227, -R6 ;  /* 0x80000006e3057221 */ /* 0x000fe20000010000 */
[----:B----4-:R-:W-:Y:S01]  /*9030*/  F2FP.BF16.PACK_AB R6, R200, R199 ;  /* 0x000000c7c806723e */ /* 0x010fe200000010ff */
[----:B---3--:R-:W-:Y:S01]  /*9040*/  FMUL.FTZ R20, R4, c[0x0][0x23c] ;  /* 0x00008f0004147a20 */ /* 0x008fe20000410000 */
[----:B------:R-:W-:Y:S01]  /*9050*/  FSEL R4, R3, RZ, P0 ;  /* 0x000000ff03047208 */ /* 0x000fe20000000000 */
[----:B------:R-:W-:Y:S01]  /*9060*/  FMUL.FTZ R5, R5, c[0x0][0x23c] ;  /* 0x00008f0005057a20 */ /* 0x000fe20000410000 */
[----:B------:R-:W1:Y:S03]  /*9070*/  MUFU.EX2 R193, R23 ;  /* 0x0000001700c17308 */ /* 0x000e660000000800 */
[----:B------:R-:W-:-:S04]  /*9080*/  FADD.FTZ R4, R225, -R4 ;  /* 0x80000004e1047221 */ /* 0x000fc80000010000 */
[----:B------:R-:W-:Y:S01]  /*9090*/  FMUL.FTZ R4, R4, c[0x0][0x23c] ;  /* 0x00008f0004047a20 */ /* 0x000fe20000410000 */
[----:B------:R3:W4:Y:S08]  /*90a0*/  MUFU.EX2 R15, R5 ;  /* 0x00000005000f7308 */ /* 0x0007300000000800 */
[----:B------:R5:W2:Y:S01]  /*90b0*/  MUFU.EX2 R14, R4 ;  /* 0x00000004000e7308 */ /* 0x000aa20000000800 */
[----:B-1----:R-:W-:-:S02]  /*90c0*/  F2FP.BF16.PACK_AB R7, R193, R195 ;  /* 0x000000c3c107723e */ /* 0x002fc400000010ff */
[----:B---3--:R-:W-:Y:S01]  /*90d0*/  F2FP.BF16.PACK_AB R5, R196, R194 ;  /* 0x000000c2c405723e */ /* 0x008fe200000010ff */
[----:B----4-:R-:W-:-:S04]  /*90e0*/  FMUL.FTZ R144, R144, R15 ;  /* 0x0000000f90907220 */ /* 0x010fc80000410000 */
[----:B------:R-:W1:Y:S01]  /*90f0*/  MUFU.EX2 R21, R21 ;  /* 0x0000001500157308 */ /* 0x000e620000000800 */
[-C--:B------:R-:W-:Y:S02]  /*9100*/  FMUL.FTZ R145, R145, R15.reuse ;  /* 0x0000000f91917220 */ /* 0x080fe40000410000 */
[-C--:B------:R-:W-:Y:S02]  /*9110*/  FMUL.FTZ R152, R152, R15.reuse ;  /* 0x0000000f98987220 */ /* 0x080fe40000410000 */
[----:B------:R-:W-:Y:S01]  /*9120*/  FMUL.FTZ R153, R153, R15 ;  /* 0x0000000f99997220 */ /* 0x000fe20000410000 */
[----:B-----5:R-:W-:Y:S01]  /*9130*/  F2FP.BF16.PACK_AB R4, R197, R198 ;  /* 0x000000c6c504723e */ /* 0x020fe200000010ff */
[-C--:B--2---:R-:W-:Y:S01]  /*9140*/  FMUL.FTZ R146, R146, R14.reuse ;  /* 0x0000000e92927220 */ /* 0x084fe20000410000 */
[----:B------:R-:W2:Y:S01]  /*9150*/  MUFU.EX2 R20, R20 ;  /* 0x0000001400147308 */ /* 0x000ea20000000800 */
[-C--:B------:R-:W-:Y:S02]  /*9160*/  FMUL.FTZ R147, R147, R14.reuse ;  /* 0x0000000e93937220 */ /* 0x080fe40000410000 */
[----:B------:R-:W-:-:S02]  /*9170*/  FMUL.FTZ R154, R154, R14 ;  /* 0x0000000e9a9a7220 */ /* 0x000fc40000410000 */
[----:B------:R-:W-:Y:S02]  /*9180*/  FMUL.FTZ R155, R155, R14 ;  /* 0x0000000e9b9b7220 */ /* 0x000fe40000410000 */
[----:B------:R-:W-:Y:S01]  /*9190*/  FMUL.FTZ R40, R40, R15 ;  /* 0x0000000f28287220 */ /* 0x000fe20000410000 */
[C---:B------:R-:W-:Y:S01]  /*91a0*/  HMMA.16816.F32.BF16 R204, R4.reuse, R24, R144 ;  /* 0x0000001804cc723c */ /* 0x040fe20000041890 */
[----:B------:R-:W3:Y:S01]  /*91b0*/  LDSM.16.MT88.4 R144, [R218+0xa000] ;  /* 0x00a00000da90783b */ /* 0x000ee20000004200 */
[-C--:B-1----:R-:W-:Y:S02]  /*91c0*/  FMUL.FTZ R148, R148, R21.reuse ;  /* 0x0000001594947220 */ /* 0x082fe40000410000 */
[-C--:B------:R-:W-:Y:S02]  /*91d0*/  FMUL.FTZ R149, R149, R21.reuse ;  /* 0x0000001595957220 */ /* 0x080fe40000410000 */
[----:B------:R-:W-:Y:S02]  /*91e0*/  FMUL.FTZ R156, R156, R21 ;  /* 0x000000159c9c7220 */ /* 0x000fe40000410000 */
[-C--:B--2---:R-:W-:Y:S01]  /*91f0*/  FMUL.FTZ R150, R150, R20.reuse ;  /* 0x0000001496967220 */ /* 0x084fe20000410000 */
[----:B------:R-:W-:Y:S01]  /*9200*/  HMMA.16816.F32.BF16 R152, R4, R26, R152 ;  /* 0x0000001a0498723c */ /* 0x000fe20000041898 */
[----:B------:R-:W-:-:S02]  /*9210*/  FMUL.FTZ R151, R151, R20 ;  /* 0x0000001497977220 */ /* 0x000fc40000410000 */
[----:B------:R-:W-:Y:S02]  /*9220*/  FMUL.FTZ R157, R157, R21 ;  /* 0x000000159d9d7220 */ /* 0x000fe40000410000 */
[-C--:B------:R-:W-:Y:S02]  /*9230*/  FMUL.FTZ R158, R158, R20.reuse ;  /* 0x000000149e9e7220 */ /* 0x080fe40000410000 */
[----:B------:R-:W-:Y:S01]  /*9240*/  FMUL.FTZ R159, R159, R20 ;  /* 0x000000149f9f7220 */ /* 0x000fe20000410000 */
[----:B------:R-:W-:Y:S01]  /*9250*/  HMMA.16816.F32.BF16 R148, R16, R24, R148 ;  /* 0x000000181094723c */ /* 0x000fe20000041894 */
[----:B------:R-:W-:Y:S02]  /*9260*/  FMUL.FTZ R41, R41, R15 ;  /* 0x0000000f29297220 */ /* 0x000fe40000410000 */
[-C--:B------:R-:W-:Y:S02]  /*9270*/  FMUL.FTZ R42, R42, R14.reuse ;  /* 0x0000000e2a2a7220 */ /* 0x080fe40000410000 */
[----:B------:R-:W-:-:S02]  /*9280*/  FMUL.FTZ R43, R43, R14 ;  /* 0x0000000e2b2b7220 */ /* 0x000fc40000410000 */
[-C--:B------:R-:W-:Y:S01]  /*9290*/  FMUL.FTZ R44, R44, R15.reuse ;  /* 0x0000000f2c2c7220 */ /* 0x080fe20000410000 */
[----:B------:R-:W-:Y:S01]  /*92a0*/  HMMA.16816.F32.BF16 R32, R16, R26, R156 ;  /* 0x0000001a1020723c */ /* 0x000fe2000004189c */
[----:B------:R-:W-:Y:S01]  /*92b0*/  FMUL.FTZ R45, R45, R15 ;  /* 0x0000000f2d2d7220 */ /* 0x000fe20000410000 */
        /* <DEDUP_REMOVED lines=9> */
[----:B------:R-:W-:Y:S02]  /*9350*/  FMUL.FTZ R163, R163, R20 ;  /* 0x00000014a3a37220 */ /* 0x000fe40000410000 */
[-C--:B------:R-:W-:Y:S01]  /*9360*/  FMUL.FTZ R164, R164, R15.reuse ;  /* 0x0000000fa4a47220 */ /* 0x080fe20000410000 */
[----:B---3--:R-:W-:Y:S01]  /*9370*/  HMMA.16816.F32.BF16 R24, R4, R144, R40 ;  /* 0x000000900418723c */ /* 0x008fe20000041828 */
[----:B------:R-:W-:Y:S01]  /*9380*/  FMUL.FTZ R165, R165, R15 ;  /* 0x0000000fa5a57220 */ /* 0x000fe20000410000 */
[----:B------:R-:W1:Y:S01]  /*9390*/  LDSM.16.MT88.4 R40, [R213+0xb000] ;  /* 0x00b00000d528783b */ /* 0x000e620000004200 */
[-C--:B------:R-:W-:Y:S02]  /*93a0*/  FMUL.FTZ R166, R166, R14.reuse ;  /* 0x0000000ea6a67220 */ /* 0x080fe40000410000 */
[----:B------:R-:W-:-:S02]  /*93b0*/  FMUL.FTZ R167, R167, R14 ;  /* 0x0000000ea7a77220 */ /* 0x000fc40000410000 */
[-C--:B------:R-:W-:Y:S01]  /*93c0*/  FMUL.FTZ R168, R168, R15.reuse ;  /* 0x0000000fa8a87220 */ /* 0x080fe20000410000 */
[-C--:B------:R-:W-:Y:S01]  /*93d0*/  HMMA.16816.F32.BF16 R160, R16, R28.reuse, R160 ;  /* 0x0000001c10a0723c */ /* 0x080fe200000418a0 */
[----:B------:R-:W-:Y:S01]  /*93e0*/  MOV R159, R32 ;  /* 0x00000020009f7202 */ /* 0x000fe20000000f00 */
[----:B------:R-:W-:Y:S01]  /*93f0*/  FMUL.FTZ R169, R169, R15 ;  /* 0x0000000fa9a97220 */ /* 0x000fe20000410000 */
[----:B------:R-:W-:Y:S01]  /*9400*/  MOV R158, R33 ;  /* 0x00000021009e7202 */ /* 0x000fe20000000f00 */
[----:B------:R-:W-:Y:S01]  /*9410*/  FMUL.FTZ R170, R170, R14 ;  /* 0x0000000eaaaa7220 */ /* 0x000fe20000410000 */
[----:B------:R-:W-:Y:S01]  /*9420*/  MOV R157, R34 ;  /* 0x00000022009d7202 */ /* 0x000fe20000000f00 */
[----:B------:R-:W-:Y:S01]  /*9430*/  FMUL.FTZ R171, R171, R14 ;  /* 0x0000000eabab7220 */ /* 0x000fe20000410000 */
[----:B------:R-:W-:Y:S01]  /*9440*/  MOV R156, R35 ;  /* 0x00000023009c7202 */ /* 0x000fe20000000f00 */
[----:B------:R-:W-:Y:S01]  /*9450*/  HMMA.16816.F32.BF16 R164, R4, R28, R164 ;  /* 0x0000001c04a4723c */ /* 0x000fe200000418a4 */
[----:B------:R-:W2:Y:S01]  /*9460*/  LDSM.16.MT88.4 R32, [R218+0xb000] ;  /* 0x00b00000da20783b */ /* 0x000ea20000004200 */
[----:B------:R-:W-:-:S02]  /*9470*/  FMUL.FTZ R56, R56, R15 ;  /* 0x0000000f38387220 */ /* 0x000fc40000410000 */
        /* <DEDUP_REMOVED lines=11> */
[----:B------:R-:W-:Y:S01]  /*9530*/  LDSM.16.MT88.4 R44, [R217+0xb000] ;  /* 0x00b00000d92c783b */ /* 0x000fe20000004200 */
        /* <DEDUP_REMOVED lines=12> */
[----:B------:R-:W-:Y:S02]  /*9600*/  FMUL.FTZ R89, R89, R15 ;  /* 0x0000000f59597220 */ /* 0x000fe40000410000 */
[----:B------:R-:W-:Y:S01]  /*9610*/  MOV R133, R25 ;  /* 0x0000001900857202 */ /* 0x000fe20000000f00 */
[-C--:B------:R-:W-:Y:S01]  /*9620*/  FMUL.FTZ R92, R92, R15.reuse ;  /* 0x0000000f5c5c7220 */ /* 0x080fe20000410000 */
[----:B------:R-:W-:Y:S01]  /*9630*/  MOV R132, R26 ;  /* 0x0000001a00847202 */ /* 0x000fe20000000f00 */
[----:B------:R-:W-:Y:S01]  /*9640*/  FMUL.FTZ R93, R93, R15 ;  /* 0x0000000f5d5d7220 */ /* 0x000fe20000410000 */
        /* <DEDUP_REMOVED lines=11> */
[----:B-1----:R-:W-:Y:S01]  /*9700*/  HMMA.16816.F32.BF16 R72, R4, R40, R72 ;  /* 0x000000280448723c */ /* 0x002fe20000041848 */
        /* <DEDUP_REMOVED lines=19> */
[C---:B---3--:R-:W-:Y:S01]  /*9840*/  HMMA.16816.F32.BF16 R88, R4.reuse, R24, R88 ;  /* 0x000000180458723c */ /* 0x048fe20000041858 */
        /* <DEDUP_REMOVED lines=15> */
[----:B------:R-:W-:Y:S02]  /*9940*/  FMUL.FTZ R55, R55, R20 ;  /* 0x0000001437377220 */ /* 0x000fe40000410000 */
[-C--:B------:R-:W-:Y:S02]  /*9950*/  FMUL.FTZ R64, R64, R21.reuse ;  /* 0x0000001540407220 */ /* 0x080fe40000410000 */
[----:B------:R-:W-:Y:S02]  /*9960*/  FMUL.FTZ R65, R65, R21 ;  /* 0x0000001541417220 */ /* 0x000fe40000410000 */
[----:B------:R-:W-:Y:S01]  /*9970*/  FFMA.FTZ R4, R139, c[0x0][0x23c], -R8 ;  /* 0x00008f008b047a23 */ /* 0x000fe20000010808 */
[----:B------:R-:W-:Y:S01]  /*9980*/  MOV R124, R133 ;  /* 0x00000085007c7202 */ /* 0x000fe20000000f00 */
[C---:B------:R-:W-:Y:S01]  /*9990*/  HMMA.16816.F32.BF16 R236, R16.reuse, R30, R172 ;  /* 0x0000001e10ec723c */ /* 0x040fe200000418ac */
[----:B------:R-:W-:Y:S01]  /*99a0*/  MOV R126, R29 ;  /* 0x0000001d007e7202 */ /* 0x000fe20000000f00 */
[----:B------:R1:W-:Y:S01]  /*99b0*/  MUFU.EX2 R133, R4 ;  /* 0x0000000400857308 */ /* 0x0003e20000000800 */
[----:B------:R-:W-:Y:S01]  /*99c0*/  MOV R7, R28 ;  /* 0x0000001c00077202 */ /* 0x000fe20000000f00 */
[----:B------:R-:W-:Y:S01]  /*99d0*/  FMUL.FTZ R66, R66, R20 ;  /* 0x0000001442427220 */ /* 0x000fe20000410000 */
[----:B------:R-:W-:Y:S01]  /*99e0*/  MOV R125, R132 ;  /* 0x00000084007d7202 */ /* 0x000fe20000000f00 */
[----:B------:R-:W-:Y:S01]  /*99f0*/  FMUL.FTZ R67, R67, R20 ;  /* 0x0000001443437220 */ /* 0x000fe20000410000 */
        /* <DEDUP_REMOVED lines=8> */
[-C--:B------:R-:W-:Y:S02]  /*9a80*/  FMUL.FTZ R100, R100, R21.reuse ;  /* 0x0000001564647220 */ /* 0x080fe40000410000 */
[----:B-1----:R-:W-:Y:S02]  /*9a90*/  FFMA.FTZ R4, R138, c[0x0][0x23c], -R8 ;  /* 0x00008f008a047a23 */ /* 0x002fe40000010808 */
[----:B------:R-:W-:Y:S02]  /*9aa0*/  FMUL.FTZ R101, R101, R21 ;  /* 0x0000001565657220 */ /* 0x000fe40000410000 */
[----:B------:R1:W2:Y:S01]  /*9ab0*/  MUFU.EX2 R138, R4 ;  /* 0x00000004008a7308 */ /* 0x0002a20000000800 */
        /* <DEDUP_REMOVED lines=9> */
[----:B------:R-:W3:Y:S01]  /*9b50*/  LDSM.16.MT88.4 R156, [R213+0xa800] ;  /* 0x00a80000d59c783b */ /* 0x000ee20000004200 */
[----:B------:R-:W-:Y:S01]  /*9b60*/  MOV R147, R22 ;  /* 0x0000001600937202 */ /* 0x000fe20000000f00 */
[-C--:B------:R-:W-:Y:S01]  /*9b70*/  FMUL.FTZ R114, R114, R20.reuse ;  /* 0x0000001472727220 */ /* 0x080fe20000410000 */
[----:B------:R-:W-:Y:S01]  /*9b80*/  HMMA.16816.F32.BF16 R52, R16, R140, R52 ;  /* 0x0000008c1034723c */ /* 0x000fe20000041834 */
[----:B------:R-:W-:-:S02]  /*9b90*/  FMUL.FTZ R115, R115, R20 ;  /* 0x0000001473737220 */ /* 0x000fc40000410000 */
[----:B-1----:R-:W-:Y:S02]  /*9ba0*/  FFMA.FTZ R4, R137, c[0x0][0x23c], -R8 ;  /* 0x00008f0089047a23 */ /* 0x002fe40000010808 */
[-C--:B------:R-:W-:Y:S02]  /*9bb0*/  FMUL.FTZ R36, R36, R21.reuse ;  /* 0x0000001524247220 */ /* 0x080fe40000410000 */
[----:B------:R1:W-:Y:S01]  /*9bc0*/  MUFU.EX2 R139, R4 ;  /* 0x00000004008b7308 */ /* 0x0003e20000000800 */
[-C--:B------:R-:W-:Y:S01]  /*9bd0*/  FMUL.FTZ R37, R37, R21.reuse ;  /* 0x0000001525257220 */ /* 0x080fe20000410000 */
[----:B------:R-:W-:Y:S01]  /*9be0*/  HMMA.16816.F32.BF16 R204, R16, R142, R64 ;  /* 0x0000008e10cc723c */ /* 0x000fe20000041840 */
[-C--:B------:R-:W-:Y:S01]  /*9bf0*/  FMUL.FTZ R38, R38, R20.reuse ;  /* 0x0000001426267220 */ /* 0x080fe20000410000 */
[----:B------:R-:W4:Y:S01]  /*9c00*/  LDSM.16.MT88.4 R64, [R217+0xa800] ;  /* 0x00a80000d940783b */ /* 0x000f220000004200 */
[----:B------:R-:W-:Y:S02]  /*9c10*/  FMUL.FTZ R39, R39, R20 ;  /* 0x0000001427277220 */ /* 0x000fe40000410000 */
[----:B------:R-:W-:-:S02]  /*9c20*/  FMUL.FTZ R128, R128, R21 ;  /* 0x0000001580807220 */ /* 0x000fc40000410000 */
[-C--:B------:R-:W-:Y:S01]  /*9c30*/  FMUL.FTZ R129, R129, R21.reuse ;  /* 0x0000001581817220 */ /* 0x080fe20000410000 */
[C---:B------:R-:W-:Y:S01]  /*9c40*/  HMMA.16816.F32.BF16 R68, R16.reuse, R40, R68 ;  /* 0x000000281044723c */ /* 0x040fe20000041844 */
[-C--:B------:R-:W-:Y:S02]  /*9c50*/  FMUL.FTZ R130, R130, R20.reuse ;  /* 0x0000001482827220 */ /* 0x080fe40000410000 */
[-C--:B------:R-:W-:Y:S02]  /*9c60*/  FMUL.FTZ R131, R131, R20.reuse ;  /* 0x0000001483837220 */ /* 0x080fe40000410000 */
[----:B------:R-:W-:Y:S02]  /*9c70*/  FMUL.FTZ R80, R80, R21 ;  /* 0x0000001550507220 */ /* 0x000fe40000410000 */
[----:B-1----:R-:W-:Y:S01]  /*9c80*/  FFMA.FTZ R4, R182, c[0x0][0x23c], -R8 ;  /* 0x00008f00b6047a23 */ /* 0x002fe20000010808 */
[C---:B------:R-:W-:Y:S01]  /*9c90*/  HMMA.16816.F32.BF16 R100, R16.reuse, R32, R100 ;  /* 0x000000201064723c */ /* 0x040fe20000041864 */
[----:B------:R-:W-:Y:S01]  /*9ca0*/  MOV R182, R125 ;  /* 0x0000007d00b67202 */ /* 0x000fe20000000f00 */
[----:B------:R-:W-:Y:S01]  /*9cb0*/  FMUL.FTZ R81, R81, R21 ;  /* 0x0000001551517220 */ /* 0x000fe20000410000 */
[----:B------:R1:W5:Y:S01]  /*9cc0*/  MUFU.EX2 R137, R4 ;  /* 0x0000000400897308 */ /* 0x0003620000000800 */
[----:B------:R-:W-:Y:S01]  /*9cd0*/  MOV R40, R127 ;  /* 0x0000007f00287202 */ /* 0x000fe20000000f00 */
[-C--:B------:R-:W-:Y:S01]  /*9ce0*/  FMUL.FTZ R82, R82, R20.reuse ;  /* 0x0000001452527220 */ /* 0x080fe20000410000 */
[----:B------:R-:W-:Y:S01]  /*9cf0*/  MOV R41, R231 ;  /* 0x000000e700297202 */ /* 0x000fe20000000f00 */
[----:B------:R-:W-:Y:S01]  /*9d00*/  FMUL.FTZ R83, R83, R20 ;  /* 0x0000001453537220 */ /* 0x000fe20000410000 */
        /* <DEDUP_REMOVED lines=10> */
[----:B------:R1:W-:Y:S01]  /*9db0*/  MUFU.EX2 R29, R4 ;  /* 0x00000004001d7308 */ /* 0x0003e20000000800 */
[----:B------:R-:W-:Y:S01]  /*9dc0*/  HMMA.16816.F32.BF16 R32, R16, R46, R128 ;  /* 0x0000002e1020723c */ /* 0x000fe20000041880 */
[----:B------:R-:W-:Y:S01]  /*9dd0*/  MOV R144, R227 ;  /* 0x000000e300907202 */ /* 0x000fe20000000f00 */
[-C--:B------:R-:W-:Y:S01]  /*9de0*/  FMUL.FTZ R118, R118, R20.reuse ;  /* 0x0000001476767220 */ /* 0x080fe20000410000 */
[----:B------:R-:W-:Y:S01]  /*9df0*/  MOV R145, R225 ;  /* 0x000000e100917202 */ /* 0x000fe20000000f00 */
[----:B------:R-:W-:-:S03]  /*9e00*/  FMUL.FTZ R119, R119, R20 ;  /* 0x0000001477777220 */ /* 0x000fc60000410000 */
[----:B--2---:R-:W-:Y:S01]  /*9e10*/  F2FP.BF16.PACK_AB R128, R138, R133 ;  /* 0x000000858a80723e */ /* 0x004fe200000010ff */
[----:B------:R-:W-:Y:S01]  /*9e20*/  HMMA.16816.F32.BF16 R184, R16, R42, R80 ;  /* 0x0000002a10b8723c */ /* 0x000fe20000041850 */
[----:B-----5:R-:W-:Y:S01]  /*9e30*/  F2FP.BF16.PACK_AB R130, R137, R139 ;  /* 0x0000008b8982723e */ /* 0x020fe200000010ff */
[----:B------:R-:W2:Y:S01]  /*9e40*/  LDSM.16.MT88.4 R80, [R213+0xb800] ;  /* 0x00b80000d550783b */ /* 0x000ea20000004200 */
[----:B-1----:R-:W-:-:S05]  /*9e50*/  FFMA.FTZ R4, R178, c[0x0][0x23c], -R2 ;  /* 0x00008f00b2047a23 */ /* 0x002fca0000010802 */
[----:B------:R-:W-:Y:S01]  /*9e60*/  HMMA.16816.F32.BF16 R116, R16, R44, R116 ;  /* 0x0000002c1074723c */ /* 0x000fe20000041874 */
[----:B------:R-:W-:Y:S01]  /*9e70*/  MOV R42, R230 ;  /* 0x000000e6002a7202 */ /* 0x000fe20000000f00 */
[----:B------:R1:W5:Y:S01]  /*9e80*/  MUFU.EX2 R31, R4 ;  /* 0x00000004001f7308 */ /* 0x0003620000000800 */
[----:B------:R-:W-:Y:S01]  /*9e90*/  MOV R43, R229 ;  /* 0x000000e5002b7202 */ /* 0x000fe20000000f00 */
[--C-:B-1----:R-:W-:Y:S01]  /*9ea0*/  FFMA.FTZ R4, R177, c[0x0][0x23c], -R2.reuse ;  /* 0x00008f00b1047a23 */ /* 0x102fe20000010802 */
[----:B-----5:R-:W-:Y:S01]  /*9eb0*/  F2FP.BF16.PACK_AB R129, R31, R29 ;  /* 0x0000001d1f81723e */ /* 0x020fe200000010ff */
[----:B------:R-:W-:Y:S01]  /*9ec0*/  FFMA.FTZ R2, R181, c[0x0][0x23c], -R2 ;  /* 0x00008f00b5027a23 */ /* 0x000fe20000010802 */
[----:B------:R-:W-:-:S03]  /*9ed0*/  MOV R181, R124 ;  /* 0x0000007c00b57202 */ /* 0x000fc60000000f00 */
[----:B------:R-:W-:Y:S08]  /*9ee0*/  MUFU.EX2 R132, R4 ;  /* 0x0000000400847308 */ /* 0x000ff00000000800 */
[----:B------:R1:W5:Y:S02]  /*9ef0*/  MUFU.EX2 R30, R2 ;  /* 0x00000002001e7308 */ /* 0x0003640000000800 */
[----:B-1----:R-:W-:Y:S01]  /*9f00*/  FFMA.FTZ R2, R176, c[0x0][0x23c], -R0 ;  /* 0x00008f00b0027a23 */ /* 0x002fe20000010800 */
[----:B-----5:R-:W-:Y:S01]  /*9f10*/  F2FP.BF16.PACK_AB R131, R30, R132 ;  /* 0x000000841e83723e */ /* 0x020fe200000010ff */
[----:B------:R-:W-:Y:S01]  /*9f20*/  HMMA.16816.F32.BF16 R176, R16, R26, R96 ;  /* 0x0000001a10b0723c */ /* 0x000fe20000041860 */
[----:B------:R-:W1:Y:S03]  /*9f30*/  LDSM.16.MT88.4 R96, [R215+0xb800] ;  /* 0x00b80000d760783b */ /* 0x000e660000004200 */
[----:B------:R5:W-:Y:S03]  /*9f40*/  MUFU.EX2 R28, R2 ;  /* 0x00000002001c7308 */ /* 0x000be60000000800 */
[----:B------:R-:W-:Y:S01]  /*9f50*/  FFMA.FTZ R16, R250, R21, R211 ;  /* 0x00000015fa107223 */ /* 0x000fe200000100d3 */
[----:B---3--:R-:W-:Y:S03]  /*9f60*/  HMMA.16816.F32.BF16 R148, R128, R156, R148 ;  /* 0x0000009c8094723c */ /* 0x008fe60000041894 */
[----:B------:R-:W-:-:S05]  /*9f70*/  FADD.FTZ R16, R210, R16 ;  /* 0x00000010d2107221 */ /* 0x000fca0000010000 */
[C---:B------:R-:W-:Y:S01]  /*9f80*/  HMMA.16816.F32.BF16 R160, R128.reuse, R172, R160 ;  /* 0x000000ac80a0723c */ /* 0x040fe200000418a0 */
[--C-:B-----5:R-:W-:Y:S01]  /*9f90*/  FFMA.FTZ R2, R180, c[0x0][0x23c], -R0.reuse ;  /* 0x00008f00b4027a23 */ /* 0x120fe20000010800 */
[----:B------:R-:W-:Y:S02]  /*9fa0*/  MOV R180, R7 ;  /* 0x0000000700b47202 */ /* 0x000fe40000000f00 */
[----:B------:R-:W3:Y:S01]  /*9fb0*/  LDSM.16.MT88.4 R4, [R217+0xb800] ;  /* 0x00b80000d904783b */ /* 0x000ee20000004200 */
[----:B------:R5:W1:Y:S03]  /*9fc0*/  MUFU.EX2 R25, R2 ;  /* 0x0000000200197308 */ /* 0x000a660000000800 */
[C---:B----4-:R-:W-:Y:S08]  /*9fd0*/  HMMA.16816.F32.BF16 R52, R128.reuse, R64, R52 ;  /* 0x000000408034723c */ /* 0x050ff00000041834 */
[C---:B--2---:R-:W-:Y:S01]  /*9fe0*/  HMMA.16816.F32.BF16 R68, R128.reuse, R80, R68 ;  /* 0x000000508044723c */ /* 0x044fe20000041844 */
[--C-:B-----5:R-:W-:Y:S01]  /*9ff0*/  FFMA.FTZ R2, R183, c[0x0][0x23c], -R0.reuse ;  /* 0x00008f00b7027a23 */ /* 0x120fe20000010800 */
[----:B------:R-:W-:Y:S01]  /*a000*/  MOV R183, R126 ;  /* 0x0000007e00b77202 */ /* 0x000fe20000000f00 */
[----:B------:R-:W-:Y:S01]  /*a010*/  FFMA.FTZ R0, R189, c[0x0][0x23c], -R0 ;  /* 0x00008f00bd007a23 */ /* 0x000fe20000010800 */
[----:B-1----:R-:W-:Y:S01]  /*a020*/  F2FP.BF16.PACK_AB R124, R25, R28 ;  /* 0x0000001c197c723e */ /* 0x002fe200000010ff */
[----:B------:R1:W-:Y:S03]  /*a030*/  MUFU.EX2 R24, R2 ;  /* 0x0000000200187308 */ /* 0x0003e60000000800 */
[C---:B------:R-:W-:Y:S05]  /*a040*/  HMMA.16816.F32.BF16 R84, R128.reuse, R96, R84 ;  /* 0x000000608054723c */ /* 0x040fea0000041854 */
[----:B------:R2:W4:Y:S03]  /*a050*/  MUFU.EX2 R23, R0 ;  /* 0x0000000000177308 */ /* 0x0005260000000800 */
[----:B------:R-:W-:Y:S01]  /*a060*/  HMMA.16816.F32.BF16 R100, R128, R112, R100 ;  /* 0x000000708064723c */ /* 0x000fe20000041864 */
[----:B-1----:R-:W-:-:S07]  /*a070*/  FFMA.FTZ R2, R191, c[0x0][0x23c], -R13 ;  /* 0x00008f00bf027a23 */ /* 0x002fce000001080d */
[----:B---3--:R-:W-:Y:S01]  /*a080*/  HMMA.16816.F32.BF16 R116, R128, R4, R116 ;  /* 0x000000048074723c */ /* 0x008fe20000041874 */
[----:B------:R-:W-:Y:S01]  /*a090*/  MUFU.EX2 R2, R2 ;  /* 0x0000000200027308 */ /* 0x000fe20000000800 */
[----:B--2---:R-:W-:Y:S01]  /*a0a0*/  FFMA.FTZ R0, R188, c[0x0][0x23c], -R13 ;  /* 0x00008f00bc007a23 */ /* 0x004fe2000001080d */
[----:B----4-:R-:W-:-:S06]  /*a0b0*/  F2FP.BF16.PACK_AB R126, R23, R24 ;  /* 0x00000018177e723e */ /* 0x010fcc00000010ff */
[----:B------:R1:W-:Y:S02]  /*a0c0*/  MUFU.EX2 R22, R0 ;  /* 0x0000000000167308 */ /* 0x0003e40000000800 */
        /* <DEDUP_REMOVED lines=64> */
[----:B------:R-:W2:Y:S04]  /*a4d0*/  LDL.64 R180, [R1+0x30] ;  /* 0x0000300001b47983 */ /* 0x000ea80000100a00 */
[----:B------:R-:W3:Y:S01]  /*a4e0*/  LDL.64 R230, [R1] ;  /* 0x0000000001e67983 */ /* 0x000ee20000100a00 */
        /* <DEDUP_REMOVED lines=13> */
[----:B---3--:R-:W-:Y:S02]  /*a5c0*/  MOV R230, 0x4 ;  /* 0x0000000400e67802 */ /* 0x008fe40000000f00 */
[----:B------:R-:W-:Y:S02]  /*a5d0*/  MOV R229, c[0x0][0x1a0] ;  /* 0x0000680000e57a02 */ /* 0x000fe40000000f00 */
[----:B------:R-:W-:Y:S02]  /*a5e0*/  LEA.HI.X R4, R4, R231, R5, 0x5, P3 ;  /* 0x000000e704047211 */ /* 0x000fe400018f2c05 */
[----:B------:R-:W-:Y:S02]  /*a5f0*/  SHF.L.U64.HI R229, R229, R230, c[0x0][0x1a4] ;  /* 0x00006900e5e57619 */ /* 0x000fe400000102e6 */
[----:B------:R-:W-:-:S02]  /*a600*/  @!P2 LEA R18, P5, R0, c[0x0][0x170], 0x1 ;  /* 0x00005c000012aa11 */ /* 0x000fc400078a08ff */
[----:B------:R-:W-:Y:S02]  /*a610*/  @!P1 LEA R14, P3, R0, c[0x0][0x170], 0x1 ;  /* 0x00005c00000e9a11 */ /* 0x000fe400078608ff */
[----:B------:R-:W-:Y:S02]  /*a620*/  @!P2 LEA R16, P4, R2, c[0x0][0x170], 0x1 ;  /* 0x00005c000210aa11 */ /* 0x000fe400078808ff */
[----:B------:R-:W-:Y:S02]  /*a630*/  IADD3.X R5, R229, R4, RZ, P0, !PT ;  /* 0x00000004e5057210 */ /* 0x000fe400007fe4ff */
[--C-:B------:R-:W-:Y:S02]  /*a640*/  @!P2 LEA.HI.X R19, R0, c[0x0][0x174], R4.reuse, 0x1, P5 ;  /* 0x00005d000013aa11 */ /* 0x100fe400028f0c04 */
[----:B------:R-:W-:Y:S02]  /*a650*/  @!P1 LEA R6, P0, R2, c[0x0][0x170], 0x1 ;  /* 0x00005c0002069a11 */ /* 0x000fe400078008ff */
[----:B------:R-:W-:Y:S01]  /*a660*/  @!P1 LEA.HI.X R15, R0, c[0x0][0x174], R4, 0x1, P3 ;  /* 0x00005d00000f9a11 */ /* 0x000fe200018f0c04 */
[----:B------:R-:W-:Y:S01]  /*a670*/  @!PT LDS RZ, [RZ] ;  /* 0x00000000fffff984 */ /* 0x000fe20000000800 */
[----:B------:R-:W-:Y:S01]  /*a680*/  @!PT LDS RZ, [RZ] ;  /* 0x00000000fffff984 */ /* 0x000fe20000000800 */
[----:B------:R-:W-:Y:S01]  /*a690*/  @!PT LDS RZ, [RZ] ;  /* 0x00000000fffff984 */ /* 0x000fe20000000800 */
[----:B------:R1:W-:Y:S01]  /*a6a0*/  @!P2 LDGSTS.E.BYPASS.LTC128B.128 [R224+0xa000], [R18.64] ;  /* 0x0a00000012e0afae */ /* 0x0003e2000b901d44 */
[----:B------:R-:W-:-:S02]  /*a6b0*/  @!P2 LEA.HI.X R17, R2, c[0x0][0x174], R5, 0x1, P4 ;  /* 0x00005d000211aa11 */ /* 0x000fc400020f0c05 */
        /* <DEDUP_REMOVED lines=24> */
[----:B------:R-:W5:Y:S04]  /*a840*/  LDSM.16.M88.4 R24, [R216] ;  /* 0x00000000d818783b */ /* 0x000f680000000200 */
[----:B------:R-:W0:Y:S01]  /*a850*/  LDGDEPBAR ;  /* 0x00000000000079af */ /* 0x000e220000000000 */
[-C--:B----4-:R-:W-:Y:S08]  /*a860*/  HMMA.16816.F32.BF16 R192, R20, R32.reuse, RZ ;  /* 0x0000002014c0723c */ /* 0x090ff000000418ff */
[C---:B-1----:R-:W-:Y:S08]  /*a870*/  HMMA.16816.F32.BF16 R188, R16.reuse, R32, RZ ;  /* 0x0000002010bc723c */ /* 0x042ff000000418ff */
[C---:B------:R-:W-:Y:S08]  /*a880*/  HMMA.16816.F32.BF16 R176, R16.reuse, R28, RZ ;  /* 0x0000001c10b0723c */ /* 0x040ff000000418ff */
[C---:B------:R-:W-:Y:S08]  /*a890*/  HMMA.16816.F32.BF16 R184, R16.reuse, R34, RZ ;  /* 0x0000002210b8723c */ /* 0x040ff000000418ff */
[----:B------:R-:W-:Y:S08]  /*a8a0*/  HMMA.16816.F32.BF16 R16, R16, R30, RZ ;  /* 0x0000001e1010723c */ /* 0x000ff000000418ff */
[C---:B------:R-:W-:Y:S08]  /*a8b0*/  HMMA.16816.F32.BF16 R200, R20.reuse, R34, RZ ;  /* 0x0000002214c8723c */ /* 0x040ff000000418ff */
[C---:B------:R-:W-:Y:S08]  /*a8c0*/  HMMA.16816.F32.BF16 R196, R20.reuse, R28, RZ ;  /* 0x0000001c14c4723c */ /* 0x040ff000000418ff */
[----:B------:R-:W-:Y:S01]  /*a8d0*/  HMMA.16816.F32.BF16 R20, R20, R30, RZ ;  /* 0x0000001e1414723c */ /* 0x000fe200000418ff */
[----:B------:R-:W-:Y:S07]  /*a8e0*/  LDSM.16.M88.4 R28, [R221+0x8000] ;  /* 0x00800000dd1c783b */ /* 0x000fee0000000200 */
[C---:B---3--:R-:W-:Y:S08]  /*a8f0*/  HMMA.16816.F32.BF16 R228, R4.reuse, R140, R188 ;  /* 0x0000008c04e4723c */ /* 0x048ff000000418bc */
[C---:B------:R-:W-:Y:S01]  /*a900*/  HMMA.16816.F32.BF16 R208, R4.reuse, R180, R176 ;  /* 0x000000b404d0723c */ /* 0x040fe200000418b0 */
[----:B------:R-:W-:Y:S07]  /*a910*/  LDSM.16.M88.4 R176, [R221+0x8800] ;  /* 0x00880000ddb0783b */ /* 0x000fee0000000200 */
[C---:B------:R-:W-:Y:S08]  /*a920*/  HMMA.16816.F32.BF16 R204, R4.reuse, R142, R184 ;  /* 0x0000008e04cc723c */ /* 0x040ff000000418b8 */
[----:B------:R-:W-:Y:S01]  /*a930*/  HMMA.16816.F32.BF16 R32, R4, R182, R16 ;  /* 0x000000b60420723c */ /* 0x000fe20000041810 */
[----:B------:R-:W1:Y:S04]  /*a940*/  LDSM.16.M88.4 R4, [R222+0x2000] ;  /* 0x00200000de04783b */ /* 0x000e680000000200 */
[----:B------:R-:W3:Y:S03]  /*a950*/  LDSM.16.M88.4 R16, [R222] ;  /* 0x00000000de10783b */ /* 0x000ee60000000200 */
[C---:B-----5:R-:W-:Y:S08]  /*a960*/  HMMA.16816.F32.BF16 R188, R24.reuse, R140, R192 ;  /* 0x0000008c18bc723c */ /* 0x060ff000000418c0 */
        /* <DEDUP_REMOVED lines=12> */
[C---:B---3--:R-:W-:Y:S08]  /*aa30*/  HMMA.16816.F32.BF16 R204, R16.reuse, R176, R192 ;  /* 0x000000b010cc723c */ /* 0x048ff000000418c0 */
[C---:B------:R-:W-:Y:S01]  /*aa40*/  HMMA.16816.F32.BF16 R192, R16.reuse, R178, R180 ;  /* 0x000000b210c0723c */ /* 0x040fe200000418b4 */
[----:B------:R-:W3:Y:S04]  /*aa50*/  LDSM.16.M88.4 R180, [R212+0x9000] ;  /* 0x00900000d4b4783b */ /* 0x000ee80000000200 */
        /* <DEDUP_REMOVED lines=11> */
[C---:B---3--:R-:W-:Y:S08]  /*ab10*/  HMMA.16816.F32.BF16 R200, R4.reuse, R180, R188 ;  /* 0x000000b404c8723c */ /* 0x048ff000000418bc */
        /* <DEDUP_REMOVED lines=9> */
[C---:B--2---:R-:W-:Y:S08]  /*abb0*/  HMMA.16816.F32.BF16 R184, R16.reuse, R180, R232 ;  /* 0x000000b410b8723c */ /* 0x044ff000000418e8 */
        /* <DEDUP_REMOVED lines=13> */
[----:B------:R-:W3:Y:S07]  /*ac90*/  LDSM.16.M88.4 R32, [R219+0x1000] ;  /* 0x00100000db20783b */ /* 0x000eee0000000200 */
[----:B------:R-:W-:Y:S08]  /*aca0*/  HMMA.16816.F32.BF16 R192, R28, R142, R192 ;  /* 0x0000008e1cc0723c */ /* 0x000ff000000418c0 */
[C---:B--2---:R-:W-:Y:S01]  /*acb0*/  HMMA.16816.F32.BF16 R140, R24.reuse, R176, R4 ;  /* 0x000000b0188c723c */ /* 0x044fe20000041804 */
[----:B------:R-:W2:Y:S07]  /*acc0*/  LDSM.16.M88.4 R4, [R220+0x6000] ;  /* 0x00600000dc04783b */ /* 0x000eae0000000200 */
[----:B------:R-:W-:Y:S08]  /*acd0*/  HMMA.16816.F32.BF16 R180, R24, R178, R180 ;  /* 0x000000b218b4723c */ /* 0x000ff000000418b4 */
[----:B-1----:R-:W-:Y:S08]  /*ace0*/  HMMA.16816.F32.BF16 R28, R20, R176, R200 ;  /* 0x000000b0141c723c */ /* 0x002ff000000418c8 */
[----:B---3--:R-:W-:Y:S01]  /*acf0*/  HMMA.16816.F32.BF16 R184, R16, R32, R140 ;  /* 0x0000002010b8723c */ /* 0x008fe2000004188c */
        /* <DEDUP_REMOVED lines=9> */
[----:B------:R-:W3:Y:S01]  /*ad90*/  MUFU.TANH R200, R185 ;  /* 0x000000b900c87308 */ /* 0x000ee20000002400 */
[----:B------:R-:W-:-:S07]  /*ada0*/  FMUL.FTZ R8, R184, c[0x0][0x2ec] ;  /* 0x0000bb00b8087a20 */ /* 0x000fce0000410000 */
[----:B------:R-:W4:Y:S03]  /*adb0*/  MUFU.TANH R202, R186 ;  /* 0x000000ba00ca7308 */ /* 0x000f260000002400 */
[----:B------:R-:W-:Y:S02]  /*adc0*/  FMUL.FTZ R176, R176, c[0x0][0x2ec] ;  /* 0x0000bb00b0b07a20 */ /* 0x000fe40000410000 */
[----:B------:R-:W-:Y:S02]  /*add0*/  FMUL.FTZ R177, R177, c[0x0][0x2ec] ;  /* 0x0000bb00b1b17a20 */ /* 0x000fe40000410000 */
[----:B------:R-:W-:Y:S01]  /*ade0*/  FMUL.FTZ R178, R178, c[0x0][0x2ec] ;  /* 0x0000bb00b2b27a20 */ /* 0x000fe20000410000 */
[----:B------:R5:W1:Y:S01]  /*adf0*/  MUFU.TANH R201, R187 ;  /* 0x000000bb00c97308 */ /* 0x000a620000002400 */
[----:B------:R-:W-:-:S03]  /*ae00*/  FMUL.FTZ R179, R179, c[0x0][0x2ec] ;  /* 0x0000bb00b3b37a20 */ /* 0x000fc60000410000 */
[----:B------:R-:W-:Y:S02]  /*ae10*/  FMUL.FTZ R182, R182, c[0x0][0x2ec] ;  /* 0x0000bb00b6b67a20 */ /* 0x000fe40000410000 */
[----:B------:R-:W-:Y:S02]  /*ae20*/  FMUL.FTZ R180, R180, c[0x0][0x2ec] ;  /* 0x0000bb00b4b47a20 */ /* 0x000fe40000410000 */
[----:B------:R-:W1:Y:S01]  /*ae30*/  MUFU.TANH R203, R177 ;  /* 0x000000b100cb7308 */ /* 0x000e620000002400 */
[----:B------:R-:W-:Y:S01]  /*ae40*/  FMUL.FTZ R181, R181, c[0x0][0x2ec] ;  /* 0x0000bb00b5b57a20 */ /* 0x000fe20000410000 */
[----:B-----5:R-:W-:Y:S06]  /*ae50*/  HMMA.16816.F32.BF16 R184, R4, R34, R188 ;  /* 0x0000002204b8723c */ /* 0x020fec00000418bc */
[----:B------:R-:W2:Y:S02]  /*ae60*/  MUFU.TANH R190, R176 ;  /* 0x000000b000be7308 */ /* 0x000ea40000002400 */
[C---:B-1----:R-:W-:Y:S06]  /*ae70*/  HMMA.16816.F32.BF16 R32, R24.reuse, R140, R196 ;  /* 0x0000008c1820723c */ /* 0x042fec00000418c4 */
[----:B------:R-:W1:Y:S02]  /*ae80*/  MUFU.TANH R191, R178 ;  /* 0x000000b200bf7308 */ /* 0x000e640000002400 */
[----:B------:R-:W-:Y:S06]  /*ae90*/  HMMA.16816.F32.BF16 R24, R24, R142, R192 ;  /* 0x0000008e1818723c */ /* 0x000fec00000418c0 */
[----:B------:R5:W1:Y:S02]  /*aea0*/  MUFU.TANH R197, R179 ;  /* 0x000000b300c57308 */ /* 0x000a640000002400 */
[----:B------:R-:W-:-:S06]  /*aeb0*/  FMUL.FTZ R186, R186, c[0x0][0x2ec] ;  /* 0x0000bb00baba7a20 */ /* 0x000fcc0000410000 */
[----:B------:R1:W1:Y:S01]  /*aec0*/  MUFU.TANH R188, R182 ;  /* 0x000000b600bc7308 */ /* 0x0002620000002400 */
[----:B------:R-:W-:Y:S01]  /*aed0*/  FMUL.FTZ R185, R185, c[0x0][0x2ec] ;  /* 0x0000bb00b9b97a20 */ /* 0x000fe20000410000 */
[----:B--2---:R-:W-:Y:S06]  /*aee0*/  HMMA.16816.F32.BF16 R32, R16, R28, R32 ;  /* 0x0000001c1020723c */ /* 0x004fec0000041820 */
[----:B------:R2:W2:Y:S02]  /*aef0*/  MUFU.TANH R196, R186 ;  /* 0x000000ba00c47308 */ /* 0x0004a40000002400 */
[----:B-----5:R-:W-:Y:S01]  /*af00*/  HMMA.16816.F32.BF16 R176, R20, R140, R204 ;  /* 0x0000008c14b0723c */ /* 0x020fe200000418cc */
[----:B-1----:R-:W-:-:S05]  /*af10*/  FMUL.FTZ R182, R183, c[0x0][0x2ec] ;  /* 0x0000bb00b7b67a20 */ /* 0x002fca0000410000 */
[----:B------:R-:W1:Y:S01]  /*af20*/  MUFU.TANH R8, R8 ;  /* 0x0000000800087308 */ /* 0x000e620000002400 */
[----:B------:R-:W-:Y:S01]  /*af30*/  FMUL.FTZ R183, R184, c[0x0][0x2ec] ;  /* 0x0000bb00b8b77a20 */ /* 0x000fe20000410000 */
[----:B------:R-:W-:Y:S01]  /*af40*/  HMMA.16816.F32.BF16 R20, R20, R142, R228 ;  /* 0x0000008e1414723c */ /* 0x000fe200000418e4 */
[----:B--2---:R-:W-:-:S05]  /*af50*/  FMUL.FTZ R186, R187, c[0x0][0x2ec] ;  /* 0x0000bb00bbba7a20 */ /* 0x004fca0000410000 */
[----:B------:R-:W2:Y:S02]  /*af60*/  MUFU.TANH R180, R180 ;  /* 0x000000b400b47308 */ /* 0x000ea40000002400 */
[----:B------:R-:W-:Y:S01]  /*af70*/  HMMA.16816.F32.BF16 R16, R16, R30, R24 ;  /* 0x0000001e1010723c */ /* 0x000fe20000041818 */
[----:B------:R-:W-:-:S05]  /*af80*/  FMUL.FTZ R34, R34, c[0x0][0x2ec] ;  /* 0x0000bb0022227a20 */ /* 0x000fca0000410000 */
[----:B------:R-:W1:Y:S01]  /*af90*/  MUFU.TANH R181, R181 ;  /* 0x000000b500b57308 */ /* 0x000e620000002400 */
[----:B------:R-:W-:Y:S02]  /*afa0*/  FMUL.FTZ R32, R32, c[0x0][0x2ec] ;  /* 0x0000bb0020207a20 */ /* 0x000fe40000410000 */
[----:B------:R-:W-:Y:S01]  /*afb0*/  FMUL.FTZ R33, R33, c[0x0][0x2ec] ;  /* 0x0000bb0021217a20 */ /* 0x000fe20000410000 */
[C---:B------:R-:W-:Y:S04]  /*afc0*/  HMMA.16816.F32.BF16 R176, R4.reuse, R28, R176 ;  /* 0x0000001c04b0723c */ /* 0x040fe800000418b0 */
[----:B------:R5:W1:Y:S04]  /*afd0*/  MUFU.TANH R137, R34 ;  /* 0x0000002200897308 */ /* 0x000a680000002400 */
[----:B------:R-:W-:Y:S04]  /*afe0*/  HMMA.16816.F32.BF16 R4, R4, R30, R20 ;  /* 0x0000001e0404723c */ /* 0x000fe80000041814 */
[----:B------:R1:W1:Y:S02]  /*aff0*/  MUFU.TANH R132, R33 ;  /* 0x0000002100847308 */ /* 0x0002640000002400 */
[----:B------:R-:W-:-:S02]  /*b000*/  FMUL.FTZ R13, R17, c[0x0][0x2ec] ;  /* 0x0000bb00110d7a20 */ /* 0x000fc40000410000 */
[----:B-----5:R-:W-:-:S04]  /*b010*/  FMUL.FTZ R34, R35, c[0x0][0x2ec] ;  /* 0x0000bb0023227a20 */ /* 0x020fc80000410000 */
        /* <DEDUP_REMOVED lines=10> */
[----:B------:R1:W1:Y:S01]  /*b0c0*/  MUFU.TANH R189, R185 ;  /* 0x000000b900bd7308 */ /* 0x0002620000002400 */
[----:B------:R-:W-:Y:S02]  /*b0d0*/  FMUL.FTZ R5, R5, c[0x0][0x2ec] ;  /* 0x0000bb0005057a20 */ /* 0x000fe40000410000 */
[----:B------:R-:W-:Y:S02]  /*b0e0*/  FMUL.FTZ R6, R6, c[0x0][0x2ec] ;  /* 0x0000bb0006067a20 */ /* 0x000fe40000410000 */
[----:B------:R-:W-:-:S03]  /*b0f0*/  FMUL.FTZ R7, R7, c[0x0][0x2ec] ;  /* 0x0000bb0007077a20 */ /* 0x000fc60000410000 */
        /* <DEDUP_REMOVED lines=19> */
[----:B------:R-:W-:Y:S01]  /*b230*/  IADD3 R0, R244, -0x5, RZ ;  /* 0xfffffffbf4007810 */ /* 0x000fe20007ffe0ff */
[----:B------:R-:W-:Y:S01]  /*b240*/  IMAD.MOV.U32 R227, RZ, RZ, c[0x0][0x198] ;  /* 0x00006600ffe37624 */ /* 0x000fe200078e00ff */
[----:B------:R-:W-:Y:S01]  /*b250*/  BSSY B0, `(.L_x_1183) ;  /* 0x0000028000007945 */ /* 0x000fe20003800000 */
[----:B------:R4:W-:Y:S01]  /*b260*/  @P2 STS.128 [R224+0x8000], RZ ;  /* 0x008000ffe0002388 */ /* 0x0009e20000000c00 */
[----:B------:R-:W-:Y:S01]  /*b270*/  SHF.R.S32.HI R2, RZ, 0x1f, R0 ;  /* 0x0000001fff027819 */ /* 0x000fe20000011400 */
[----:B-1----:R-:W-:-:S04]  /*b280*/  IMAD.WIDE.U32 R4, R0, c[0x0][0x198], RZ ;  /* 0x0000660000047a25 */ /* 0x002fc800078e00ff */
        /* <DEDUP_REMOVED lines=36> */
.L_x_1184:
[----:B------:R-:W-:Y:S05]  /*b4d0*/  BSYNC B0 ;  /* 0x0000000000007941 */ /* 0x000fea0003800000 */
.L_x_1183:
[----:B------:R-:W0:Y:S02]  /*b4e0*/  LDGDEPBAR ;  /* 0x00000000000079af */ /* 0x000e240000000000 */
.L_x_1182:
[----:B--234-:R-:W-:-:S04]  /*b4f0*/  LEA R0, R225, R245, 0x5 ;  /* 0x000000f5e1007211 */ /* 0x01cfc800078e28ff */
[C---:B-1----:R-:W-:Y:S02]  /*b500*/  IADD3 R5, R0.reuse, 0x1, RZ ;  /* 0x0000000100057810 */ /* 0x042fe40007ffe0ff */
[CC--:B------:R-:W-:Y:S02]  /*b510*/  ISETP.GE.AND P4, PT, R0.reuse, R10.reuse, PT ;  /* 0x0000000a0000720c */ /* 0x0c0fe40003f86270 */
[----:B------:R-:W-:Y:S02]  /*b520*/  IADD3 R6, R0, 0x8, RZ ;  /* 0x0000000800067810 */ /* 0x000fe40007ffe0ff */
[----:B------:R-:W-:Y:S02]  /*b530*/  ISETP.GE.AND P0, PT, R5, R10, PT ;  /* 0x0000000a0500720c */ /* 0x000fe40003f06270 */
[----:B------:R-:W-:Y:S02]  /*b540*/  FSEL R2, R8, -INF , !P4 ;  /* 0xff80000008027808 */ /* 0x000fe40006000000 */
        /* <DEDUP_REMOVED lines=25> */
[-C--:B------:R-:W-:Y:S02]  /*b6e0*/  ISETP.GE.AND P0, PT, R0, R9.reuse, PT ;  /* 0x000000090000720c */ /* 0x080fe40003f06270 */
[----:B------:R-:W-:Y:S02]  /*b6f0*/  FMNMX.FTZ R4, R184, R4, !PT ;  /* 0x00000004b8047209 */ /* 0x000fe40007810000 */
[----:B------:R-:W-:Y:S02]  /*b700*/  FSEL R13, R202, -INF , !P0 ;  /* 0xff800000ca0d7808 */ /* 0x000fe40004000000 */
[----:B------:R-:W-:Y:S01]  /*b710*/  ISETP.GE.AND P0, PT, R5, R9, PT ;  /* 0x000000090500720c */ /* 0x000fe20003f06270 */
[----:B------:R-:W1:Y:S01]  /*b720*/  SHFL.BFLY PT, R18, R4, 0x2, 0x1f ;  /* 0x0c401f0004127f89 */ /* 0x000e6200000e0000 */
[----:B------:R-:W-:Y:S02]  /*b730*/  ISETP.GE.AND P4, PT, R0, R11, PT ;  /* 0x0000000b0000720c */ /* 0x000fe40003f86270 */
[----:B------:R-:W-:-:S02]  /*b740*/  FSEL R25, R201, -INF , !P0 ;  /* 0xff800000c9197808 */ /* 0x000fc40004000000 */
[----:B------:R-:W-:Y:S02]  /*b750*/  ISETP.GE.AND P0, PT, R0, R12, PT ;  /* 0x0000000c0000720c */ /* 0x000fe40003f06270 */
[----:B------:R-:W-:Y:S02]  /*b760*/  ISETP.GE.AND P5, PT, R6, R9, PT ;  /* 0x000000090600720c */ /* 0x000fe40003fa6270 */
[----:B------:R-:W-:Y:S02]  /*b770*/  FMNMX.FTZ R0, R135, R13, !PT ;  /* 0x0000000d87007209 */ /* 0x000fe40007810000 */
[----:B------:R-:W-:Y:S02]  /*b780*/  ISETP.GE.AND P6, PT, R8, R9, PT ;  /* 0x000000090800720c */ /* 0x000fe40003fc6270 */
[----:B------:R-:W-:Y:S02]  /*b790*/  FSEL R20, R188, -INF , !P5 ;  /* 0xff800000bc147808 */ /* 0x000fe40006800000 */
[----:B------:R-:W-:-:S02]  /*b7a0*/  FMNMX.FTZ R0, R25, R0, !PT ;  /* 0x0000000019007209 */ /* 0x000fc40007810000 */
[-C--:B------:R-:W-:Y:S02]  /*b7b0*/  ISETP.GE.AND P5, PT, R26, R9.reuse, PT ;  /* 0x000000091a00720c */ /* 0x080fe40003fa6270 */
[----:B------:R-:W-:Y:S02]  /*b7c0*/  FSEL R24, R182, -INF , !P6 ;  /* 0xff800000b6187808 */ /* 0x000fe40007000000 */
[----:B------:R-:W-:Y:S02]  /*b7d0*/  FMNMX.FTZ R0, R20, R0, !PT ;  /* 0x0000000014007209 */ /* 0x000fe40007810000 */
[----:B------:R-:W-:Y:S02]  /*b7e0*/  FSEL R182, R137, -INF , !P5 ;  /* 0xff80000089b67808 */ /* 0x000fe40006800000 */
[-C--:B------:R-:W-:Y:S02]  /*b7f0*/  ISETP.GE.AND P5, PT, R27, R9.reuse, PT ;  /* 0x000000091b00720c */ /* 0x080fe40003fa6270 */
[----:B------:R-:W-:-:S02]  /*b800*/  ISETP.GE.AND P6, PT, R29, R9, PT ;  /* 0x000000091d00720c */ /* 0x000fc40003fc6270 */
[----:B------:R-:W-:Y:S02]  /*b810*/  FMNMX.FTZ R0, R24, R0, !PT ;  /* 0x0000000018007209 */ /* 0x000fe40007810000 */
[----:B------:R-:W-:Y:S02]  /*b820*/  FSEL R7, R190, -INF , !P4 ;  /* 0xff800000be077808 */ /* 0x000fe40006000000 */
[----:B------:R-:W-:Y:S02]  /*b830*/  FSEL R180, R21, -INF , !P5 ;  /* 0xff80000015b47808 */ /* 0x000fe40006800000 */
[----:B------:R-:W-:Y:S02]  /*b840*/  FSEL R181, R34, -INF , !P6 ;  /* 0xff80000022b57808 */ /* 0x000fe40007000000 */
[C---:B------:R-:W-:Y:S02]  /*b850*/  ISETP.GE.AND P5, PT, R5.reuse, R11, PT ;  /* 0x0000000b0500720c */ /* 0x040fe40003fa6270 */
[----:B------:R-:W-:-:S02]  /*b860*/  ISETP.GE.AND P4, PT, R5, R12, PT ;  /* 0x0000000c0500720c */ /* 0x000fc40003f86270 */
[----:B------:R-:W-:Y:S02]  /*b870*/  ISETP.GE.AND P6, PT, R30, R9, PT ;  /* 0x000000091e00720c */ /* 0x000fe40003fc6270 */
[----:B------:R-:W-:Y:S02]  /*b880*/  FMNMX.FTZ R5, R182, R0, !PT ;  /* 0x00000000b6057209 */ /* 0x000fe40007810000 */
[----:B-1----:R-:W-:Y:S02]  /*b890*/  FMNMX.FTZ R0, R4, R18, !PT ;  /* 0x0000001204007209 */ /* 0x002fe40007810000 */
[----:B------:R-:W-:Y:S02]  /*b8a0*/  FSEL R185, R19, -INF , !P6 ;  /* 0xff80000013b97808 */ /* 0x000fe40007000000 */
[----:B------:R-:W-:Y:S01]  /*b8b0*/  FMNMX.FTZ R4, R181, R5, !PT ;  /* 0x00000005b5047209 */ /* 0x000fe20007810000 */
[----:B------:R-:W1:Y:S01]  /*b8c0*/  SHFL.BFLY PT, R32, R0, 0x1, 0x1f ;  /* 0x0c201f0000207f89 */ /* 0x000e6200000e0000 */
[----:B------:R-:W-:-:S02]  /*b8d0*/  ISETP.GE.AND P6, PT, R6, R11, PT ;  /* 0x0000000b0600720c */ /* 0x000fc40003fc6270 */
[----:B------:R-:W-:Y:S02]  /*b8e0*/  FSEL R19, R203, -INF , !P5 ;  /* 0xff800000cb137808 */ /* 0x000fe40006800000 */
[----:B------:R-:W-:Y:S02]  /*b8f0*/  FMNMX.FTZ R5, R134, R7, !PT ;  /* 0x0000000786057209 */ /* 0x000fe40007810000 */
[----:B------:R-:W-:Y:S02]  /*b900*/  ISETP.GE.AND P5, PT, R8, R11, PT ;  /* 0x0000000b0800720c */ /* 0x000fe40003fa6270 */
[----:B------:R-:W-:Y:S02]  /*b910*/  FSEL R18, R183, -INF , !P6 ;  /* 0xff800000b7127808 */ /* 0x000fe40007000000 */
        /* <DEDUP_REMOVED lines=9> */
[----:B------:R-:W-:Y:S02]  /*b9b0*/  FSEL R14, R191, -INF , !P0 ;  /* 0xff800000bf0e7808 */ /* 0x000fe40004000000 */
[----:B------:R-:W-:Y:S02]  /*b9c0*/  FMNMX.FTZ R4, R185, R4, !PT ;  /* 0x00000004b9047209 */ /* 0x000fe40007810000 */
[----:B------:R-:W-:Y:S02]  /*b9d0*/  ISETP.GE.AND P0, PT, R6, R12, PT ;  /* 0x0000000c0600720c */ /* 0x000fe40003f06270 */
[----:B------:R-:W-:Y:S01]  /*b9e0*/  FSEL R183, R139, -INF , !P6 ;  /* 0xff8000008bb77808 */ /* 0x000fe20007000000 */
[----:B------:R-:W2:Y:S01]  /*b9f0*/  SHFL.BFLY PT, R31, R4, 0x2, 0x1f ;  /* 0x0c401f00041f7f89 */ /* 0x000ea200000e0000 */
[----:B------:R-:W-:-:S02]  /*ba00*/  FMNMX.FTZ R5, R179, R5, !PT ;  /* 0x00000005b3057209 */ /* 0x000fc40007810000 */
[----:B------:R-:W-:Y:S02]  /*ba10*/  FMNMX.FTZ R6, R3, R14, !PT ;  /* 0x0000000e03067209 */ /* 0x000fe40007810000 */
[----:B------:R-:W-:Y:S02]  /*ba20*/  ISETP.GE.AND P4, PT, R8, R12, PT ;  /* 0x0000000c0800720c */ /* 0x000fe40003f86270 */
[----:B------:R-:W-:Y:S02]  /*ba30*/  ISETP.GE.AND P5, PT, R27, R11, PT ;  /* 0x0000000b1b00720c */ /* 0x000fe40003fa6270 */
[----:B------:R-:W-:Y:S02]  /*ba40*/  FMNMX.FTZ R8, R183, R5, !PT ;  /* 0x00000005b7087209 */ /* 0x000fe40007810000 */
[----:B------:R-:W-:Y:S02]  /*ba50*/  FSEL R21, R196, -INF , !P0 ;  /* 0xff800000c4157808 */ /* 0x000fe40004000000 */
[----:B------:R-:W-:-:S02]  /*ba60*/  FMNMX.FTZ R5, R22, R6, !PT ;  /* 0x0000000616057209 */ /* 0x000fc40007810000 */
[----:B------:R-:W-:Y:S02]  /*ba70*/  FSEL R188, R28, -INF , !P5 ;  /* 0xff8000001cbc7808 */ /* 0x000fe40006800000 */
[-C--:B------:R-:W-:Y:S02]  /*ba80*/  ISETP.GE.AND P0, PT, R26, R12.reuse, PT ;  /* 0x0000000c1a00720c */ /* 0x080fe40003f06270 */
[----:B------:R-:W-:Y:S02]  /*ba90*/  FSEL R28, R186, -INF , !P4 ;  /* 0xff800000ba1c7808 */ /* 0x000fe40006000000 */
[----:B------:R-:W-:Y:S02]  /*baa0*/  FMNMX.FTZ R5, R21, R5, !PT ;  /* 0x0000000515057209 */ /* 0x000fe40007810000 */
[----:B------:R-:W-:Y:S02]  /*bab0*/  ISETP.GE.AND P5, PT, R29, R12, PT ;  /* 0x0000000c1d00720c */ /* 0x000fe40003fa6270 */
[----:B------:R-:W-:-:S02]  /*bac0*/  FSEL R189, R140, -INF , !P0 ;  /* 0xff8000008cbd7808 */ /* 0x000fc40004000000 */
[----:B------:R-:W-:Y:S02]  /*bad0*/  FMNMX.FTZ R5, R28, R5, !PT ;  /* 0x000000051c057209 */ /* 0x000fe40007810000 */
[----:B-1----:R-:W-:Y:S02]  /*bae0*/  FMNMX.FTZ R226, R0, R32, !PT ;  /* 0x0000002000e27209 */ /* 0x002fe40007810000 */
[-C--:B------:R-:W-:Y:S02]  /*baf0*/  ISETP.GE.AND P4, PT, R27, R12.reuse, PT ;  /* 0x0000000c1b00720c */ /* 0x080fe40003f86270 */
[----:B------:R-:W-:Y:S02]  /*bb00*/  FSEL R191, R141, -INF , !P5 ;  /* 0xff8000008dbf7808 */ /* 0x000fe40006800000 */
[----:B------:R-:W-:Y:S01]  /*bb10*/  FMNMX.FTZ R0, R189, R5, !PT ;  /* 0x00000005bd007209 */ /* 0x000fe20007810000 */
[----:B------:R-:W-:Y:S01]  /*bb20*/  LDSM.16.MT88.4 R140, [R218+0xa000] ;  /* 0x00a00000da8c783b */ /* 0x000fe20000004200 */
[----:B------:R-:W-:-:S02]  /*bb30*/  ISETP.GE.AND P0, PT, R30, R12, PT ;  /* 0x0000000c1e00720c */ /* 0x000fc40003f06270 */
[----:B------:R-:W-:Y:S02]  /*bb40*/  FSEL R193, R35, -INF , !P4 ;  /* 0xff80000023c17808 */ /* 0x000fe40006000000 */
[----:B------:R-:W-:Y:S02]  /*bb50*/  FMNMX.FTZ R0, R191, R0, !PT ;  /* 0x00000000bf007209 */ /* 0x000fe40007810000 */
[----:B------:R-:W-:Y:S02]  /*bb60*/  FSEL R192, R133, -INF , !P0 ;  /* 0xff80000085c07808 */ /* 0x000fe40004000000 */
[----:B------:R-:W-:Y:S02]  /*bb70*/  FMNMX.FTZ R0, R193, R0, !PT ;  /* 0x00000000c1007209 */ /* 0x000fe40007810000 */
[----:B--2---:R-:W-:Y:S02]  /*bb80*/  FMNMX.FTZ R4, R4, R31, !PT ;  /* 0x0000001f04047209 */ /* 0x004fe40007810000 */
[----:B------:R-:W-:-:S02]  /*bb90*/  FMNMX.FTZ R5, R192, R0, !PT ;  /* 0x00000000c0057209 */ /* 0x000fc40007810000 */
[----:B------:R-:W-:Y:S01]  /*bba0*/  ISETP.GE.AND P6, PT, R30, R11, PT ;  /* 0x0000000b1e00720c */ /* 0x000fe20003fc6270 */
[----:B------:R-:W1:Y:S01]  /*bbb0*/  SHFL.BFLY PT, R27, R4, 0x1, 0x1f ;  /* 0x0c201f00041b7f89 */ /* 0x000e6200000e0000 */
[----:B------:R-:W-:Y:S01]  /*bbc0*/  FMNMX.FTZ R6, R188, R8, !PT ;  /* 0x00000008bc067209 */ /* 0x000fe20007810000 */
[C---:B------:R-:W-:Y:S01]  /*bbd0*/  FMUL.FTZ R8, R226.reuse, c[0x0][0x23c] ;  /* 0x00008f00e2087a20 */ /* 0x040fe20000410000 */
[----:B------:R-:W-:Y:S01]  /*bbe0*/  FSEL R190, R33, -INF , !P6 ;  /* 0xff80000021be7808 */ /* 0x000fe20007000000 */
[----:B------:R-:W2:Y:S01]  /*bbf0*/  SHFL.BFLY PT, R26, R5, 0x2, 0x1f ;  /* 0x0c401f00051a7f89 */ /* 0x000ea200000e0000 */
[----:B------:R-:W-:Y:S02]  /*bc00*/  FSETP.NEU.FTZ.AND P6, PT, R226, -INF , PT ;  /* 0xff800000e200780b */ /* 0x000fe40003fdd000 */
[----:B------:R-:W-:Y:S01]  /*bc10*/  FMNMX.FTZ R6, R190, R6, !PT ;  /* 0x00000006be067209 */ /* 0x000fe20007810000 */
[----:B------:R-:W-:Y:S01]  /*bc20*/  LDSM.16.MT88.4 R32, [R218+0xb000] ;  /* 0x00b00000da20783b */ /* 0x000fe20000004200 */
[----:B------:R-:W-:-:S03]  /*bc30*/  FSEL R8, R8, RZ, P6 ;  /* 0x000000ff08087208 */ /* 0x000fc60003000000 */
[----:B------:R-:W3:Y:S02]  /*bc40*/  SHFL.BFLY PT, R29, R6, 0x2, 0x1f ;  /* 0x0c401f00061d7f89 */ /* 0x000ee400000e0000 */
[--C-:B------:R-:W-:Y:S02]  /*bc50*/  FFMA.FTZ R2, R2, c[0x0][0x23c], -R8.reuse ;  /* 0x00008f0002027a23 */ /* 0x100fe40000010808 */
[--C-:B------:R-:W-:Y:S02]  /*bc60*/  FFMA.FTZ R15, R15, c[0x0][0x23c], -R8.reuse ;  /* 0x00008f000f0f7a23 */ /* 0x100fe40000010808 */
[----:B------:R4:W-:Y:S01]  /*bc70*/  MUFU.EX2 R230, R2 ;  /* 0x0000000200e67308 */ /* 0x0009e20000000800 */
[--C-:B------:R-:W-:Y:S02]  /*bc80*/  FFMA.FTZ R17, R17, c[0x0][0x23c], -R8.reuse ;  /* 0x00008f0011117a23 */ /* 0x100fe40000010808 */
[----:B------:R-:W-:Y:S01]  /*bc90*/  FFMA.FTZ R16, R16, c[0x0][0x23c], -R8 ;  /* 0x00008f0010107a23 */ /* 0x000fe20000010808 */
[----:B-1----:R-:W-:-:S04]  /*bca0*/  FMNMX.FTZ R207, R4, R27, !PT ;  /* 0x0000001b04cf7209 */ /* 0x002fc80007810000 */
[----:B------:R-:W-:Y:S01]  /*bcb0*/  MUFU.EX2 R231, R15 ;  /* 0x0000000f00e77308 */ /* 0x000fe20000000800 */
[----:B--2---:R-:W-:Y:S02]  /*bcc0*/  FMNMX.FTZ R4, R5, R26, !PT ;  /* 0x0000001a05047209 */ /* 0x004fe40007810000 */
[----:B------:R-:W-:-:S03]  /*bcd0*/  FSETP.NEU.FTZ.AND P5, PT, R207, -INF , PT ;  /* 0xff800000cf00780b */ /* 0x000fc60003fbd000 */
[----:B------:R-:W1:Y:S01]  /*bce0*/  SHFL.BFLY PT, R5, R4, 0x1, 0x1f ;  /* 0x0c201f0004057f89 */ /* 0x000e6200000e0000 */
[----:B----4-:R-:W-:Y:S01]  /*bcf0*/  FMUL.FTZ R2, R207, c[0x0][0x23c] ;  /* 0x00008f00cf027a20 */ /* 0x010fe20000410000 */
[----:B------:R-:W2:Y:S01]  /*bd00*/  MUFU.EX2 R229, R17 ;  /* 0x0000001100e57308 */ /* 0x000ea20000000800 */
[----:B---3--:R-:W-:-:S03]  /*bd10*/  FMNMX.FTZ R0, R6, R29, !PT ;  /* 0x0000001d06007209 */ /* 0x008fc60007810000 */
[----:B------:R-:W-:Y:S02]  /*bd20*/  FSEL R2, R2, RZ, P5 ;  /* 0x000000ff02027208 */ /* 0x000fe40002800000 */
[----:B------:R-:W3:Y:S02]  /*bd30*/  SHFL.BFLY PT, R6, R0, 0x1, 0x1f ;  /* 0x0c201f0000067f89 */ /* 0x000ee400000e0000 */
[----:B------:R2:W-:Y:S01]  /*bd40*/  MUFU.EX2 R228, R16 ;  /* 0x0000001000e47308 */ /* 0x0005e20000000800 */
[--C-:B------:R-:W-:Y:S02]  /*bd50*/  FFMA.FTZ R20, R20, c[0x0][0x23c], -R2.reuse ;  /* 0x00008f0014147a23 */ /* 0x100fe40000010802 */
[--C-:B------:R-:W-:Y:S02]  /*bd60*/  FFMA.FTZ R25, R25, c[0x0][0x23c], -R2.reuse ;  /* 0x00008f0019197a23 */ /* 0x100fe40000010802 */
[--C-:B------:R-:W-:Y:S02]  /*bd70*/  FFMA.FTZ R24, R24, c[0x0][0x23c], -R2.reuse ;  /* 0x00008f0018187a23 */ /* 0x100fe40000010802 */
[----:B------:R-:W-:Y:S01]  /*bd80*/  FFMA.FTZ R13, R13, c[0x0][0x23c], -R2 ;  /* 0x00008f000d0d7a23 */ /* 0x000fe20000010802 */
[----:B------:R4:W-:Y:S01]  /*bd90*/  MUFU.EX2 R206, R20 ;  /* 0x0000001400ce7308 */ /* 0x0009e20000000800 */
[----:B-1----:R-:W-:-:S02]  /*bda0*/  FMNMX.FTZ R204, R4, R5, !PT ;  /* 0x0000000504cc7209 */ /* 0x002fc40007810000 */
[----:B------:R-:W-:-:S05]  /*bdb0*/  FSEL R4, R226, RZ, P6 ;  /* 0x000000ffe2047208 */ /* 0x000fca0003000000 */
[----:B------:R-:W-:Y:S01]  /*bdc0*/  MUFU.EX2 R202, R25 ;  /* 0x0000001900ca7308 */ /* 0x000fe20000000800 */
[----:B------:R-:W-:Y:S02]  /*bdd0*/  FSEL R5, R207, RZ, P5 ;  /* 0x000000ffcf057208 */ /* 0x000fe40002800000 */
[----:B------:R-:W-:Y:S01]  /*bde0*/  FSETP.NEU.FTZ.AND P0, PT, R204, -INF , PT ;  /* 0xff800000cc00780b */ /* 0x000fe20003f1d000 */
[----:B------:R-:W-:Y:S01]  /*bdf0*/  FADD.FTZ R4, R136, -R4 ;  /* 0x8000000488047221 */ /* 0x000fe20000010000 */
[----:B---3--:R-:W-:Y:S01]  /*be00*/  FMNMX.FTZ R205, R0, R6, !PT ;  /* 0x0000000600cd7209 */ /* 0x008fe20007810000 */
[----:B------:R-:W-:Y:S01]  /*be10*/  LDSM.16.MT88.4 R136, [R217+0xa000] ;  /* 0x00a00000d988783b */ /* 0x000fe20000004200 */
[----:B--2---:R-:W-:Y:S01]  /*be20*/  F2FP.BF16.PACK_AB R16, R229, R230 ;  /* 0x000000e6e510723e */ /* 0x004fe200000010ff */
[----:B----4-:R-:W-:Y:S01]  /*be30*/  FMUL.FTZ R20, R4, c[0x0][0x23c] ;  /* 0x00008f0004147a20 */ /* 0x010fe20000410000 */
[----:B------:R1:W-:Y:S01]  /*be40*/  MUFU.EX2 R227, R24 ;  /* 0x0000001800e37308 */ /* 0x0003e20000000800 */
[----:B------:R-:W-:Y:S01]  /*be50*/  FADD.FTZ R4, R135, -R5 ;  /* 0x8000000587047221 */ /* 0x000fe20000010000 */
[C---:B------:R-:W-:Y:S01]  /*be60*/  FSETP.NEU.FTZ.AND P4, PT, R205.reuse, -INF , PT ;  /* 0xff800000cd00780b */ /* 0x040fe20003f9d000 */
[----:B------:R-:W-:-:S02]  /*be70*/  FMUL.FTZ R0, R205, c[0x0][0x23c] ;  /* 0x00008f00cd007a20 */ /* 0x000fc40000410000 */
[----:B------:R-:W-:Y:S01]  /*be80*/  FMUL.FTZ R15, R4, c[0x0][0x23c] ;  /* 0x00008f00040f7a20 */ /* 0x000fe20000410000 */
[----:B------:R-:W-:Y:S02]  /*be90*/  FSEL R4, R204, RZ, P0 ;  /* 0x000000ffcc047208 */ /* 0x000fe40000000000 */
[----:B------:R-:W2:Y:S01]  /*bea0*/  MUFU.EX2 R203, R13 ;  /* 0x0000000d00cb7308 */ /* 0x000ea20000000800 */
[----:B------:R-:W-:Y:S02]  /*beb0*/  FSEL R6, R205, RZ, P4 ;  /* 0x000000ffcd067208 */ /* 0x000fe40002000000 */
[----:B------:R-:W-:Y:S01]  /*bec0*/  FADD.FTZ R3, R3, -R4 ;  /* 0x8000000403037221 */ /* 0x000fe20000010000 */
[----:B------:R-:W-:Y:S02]  /*bed0*/  FSEL R0, R0, RZ, P4 ;  /* 0x000000ff00007208 */ /* 0x000fe40002000000 */
[----:B------:R-:W-:Y:S01]  /*bee0*/  FADD.FTZ R5, R134, -R6 ;  /* 0x8000000686057221 */ /* 0x000fe20000010000 */
[----:B-1----:R-:W1:Y:S01]  /*bef0*/  LDSM.16.MT88.4 R24, [R213+0xa000] ;  /* 0x00a00000d518783b */ /* 0x002e620000004200 */
[----:B------:R-:W-:Y:S01]  /*bf00*/  FMUL.FTZ R3, R3, c[0x0][0x23c] ;  /* 0x00008f0003037a20 */ /* 0x000fe20000410000 */
[----:B------:R-:W3:Y:S01]  /*bf10*/  MUFU.EX2 R20, R20 ;  /* 0x0000001400147308 */ /* 0x000ee20000000800 */
[--C-:B------:R-:W-:Y:S01]  /*bf20*/  FFMA.FTZ R7, R7, c[0x0][0x23c], -R0.reuse ;  /* 0x00008f0007077a23 */ /* 0x100fe20000010800 */
[----:B------:R-:W-:Y:S01]  /*bf30*/  LDSM.16.MT88.4 R132, [R213+0xb000] ;  /* 0x00b00000d584783b */ /* 0x000fe20000004200 */
[----:B------:R-:W-:-:S02]  /*bf40*/  FFMA.FTZ R19, R19, c[0x0][0x23c], -R0 ;  /* 0x00008f0013137a23 */ /* 0x000fc40000010800 */
[--C-:B------:R-:W-:Y:S01]  /*bf50*/  FFMA.FTZ R18, R18, c[0x0][0x23c], -R0.reuse ;  /* 0x00008f0012127a23 */ /* 0x100fe20000010800 */
[----:B--2---:R-:W-:Y:S01]  /*bf60*/  F2FP.BF16.PACK_AB R17, R202, R203 ;  /* 0x000000cbca11723e */ /* 0x004fe200000010ff */
[----:B------:R-:W-:Y:S01]  /*bf70*/  FMUL.FTZ R13, R204, c[0x0][0x23c] ;  /* 0x00008f00cc0d7a20 */ /* 0x000fe20000410000 */
[----:B------:R-:W-:Y:S01]  /*bf80*/  MUFU.EX2 R199, R7 ;  /* 0x0000000700c77308 */ /* 0x000fe20000000800 */
[----:B------:R-:W-:Y:S02]  /*bf90*/  FFMA.FTZ R23, R23, c[0x0][0x23c], -R0 ;  /* 0x00008f0017177a23 */ /* 0x000fe40000010800 */
[----:B------:R-:W-:Y:S01]  /*bfa0*/  FMUL.FTZ R5, R5, c[0x0][0x23c] ;  /* 0x00008f0005057a20 */ /* 0x000fe20000410000 */
[----:B------:R-:W-:-:S04]  /*bfb0*/  FSEL R13, R13, RZ, P0 ;  /* 0x000000ff0d0d7208 */ /* 0x000fc80000000000 */
[----:B------:R2:W-:Y:S01]  /*bfc0*/  MUFU.EX2 R198, R19 ;  /* 0x0000001300c67308 */ /* 0x0005e20000000800 */
[--C-:B------:R-:W-:Y:S02]  /*bfd0*/  FFMA.FTZ R14, R14, c[0x0][0x23c], -R13.reuse ;  /* 0x00008f000e0e7a23 */ /* 0x100fe4000001080d */
[--C-:B------:R-:W-:Y:S02]  /*bfe0*/  FFMA.FTZ R22, R22, c[0x0][0x23c], -R13.reuse ;  /* 0x00008f0016167a23 */ /* 0x100fe4000001080d */
[--C-:B------:R-:W-:Y:S02]  /*bff0*/  FFMA.FTZ R21, R21, c[0x0][0x23c], -R13.reuse ;  /* 0x00008f0015157a23 */ /* 0x100fe4000001080d */
[----:B------:R-:W-:Y:S01]  /*c000*/  FFMA.FTZ R4, R28, c[0x0][0x23c], -R13 ;  /* 0x00008f001c047a23 */ /* 0x000fe2000001080d */
[----:B------:R-:W-:Y:S01]  /*c010*/  MUFU.EX2 R195, R14 ;  /* 0x0000000e00c37308 */ /* 0x000fe20000000800 */
[----:B------:R-:W4:Y:S01]  /*c020*/  LDSM.16.MT88.4 R28, [R215+0xa000] ;  /* 0x00a00000d71c783b */ /* 0x000f220000004200 */
[----:B---3--:R-:W-:-:S02]  /*c030*/  FMUL.FTZ R148, R148, R20 ;  /* 0x0000001494947220 */ /* 0x008fc40000410000 */
[-C--:B------:R-:W-:Y:S02]  /*c040*/  FMUL.FTZ R149, R149, R20.reuse ;  /* 0x0000001495957220 */ /* 0x080fe40000410000 */
[----:B------:R-:W-:Y:S02]  /*c050*/  FMUL.FTZ R156, R156, R20 ;  /* 0x000000149c9c7220 */ /* 0x000fe40000410000 */
[----:B------:R3:W-:Y:S01]  /*c060*/  MUFU.EX2 R200, R18 ;  /* 0x0000001200c87308 */ /* 0x0007e20000000800 */
[----:B--2---:R-:W-:Y:S01]  /*c070*/  F2FP.BF16.PACK_AB R19, R227, R206 ;  /* 0x000000cee313723e */ /* 0x004fe200000010ff */
[-C--:B------:R-:W-:Y:S02]  /*c080*/  FMUL.FTZ R157, R157, R20.reuse ;  /* 0x000000149d9d7220 */ /* 0x080fe40000410000 */
[-C--:B------:R-:W-:Y:S02]  /*c090*/  FMUL.FTZ R160, R160, R20.reuse ;  /* 0x00000014a0a07220 */ /* 0x080fe40000410000 */
[----:B------:R-:W-:-:S02]  /*c0a0*/  FMUL.FTZ R161, R161, R20 ;  /* 0x00000014a1a17220 */ /* 0x000fc40000410000 */
[----:B------:R-:W2:Y:S01]  /*c0b0*/  MUFU.EX2 R201, R23 ;  /* 0x0000001700c97308 */ /* 0x000ea20000000800 */
[-C--:B------:R-:W-:Y:S02]  /*c0c0*/  FMUL.FTZ R52, R52, R20.reuse ;  /* 0x0000001434347220 */ /* 0x080fe40000410000 */
[-C--:B------:R-:W-:Y:S02]  /*c0d0*/  FMUL.FTZ R53, R53, R20.reuse ;  /* 0x0000001435357220 */ /* 0x080fe40000410000 */
[-C--:B------:R-:W-:Y:S02]  /*c0e0*/  FMUL.FTZ R36, R36, R20.reuse ;  /* 0x0000001424247220 */ /* 0x080fe40000410000 */
[----:B------:R-:W-:Y:S01]  /*c0f0*/  FMUL.FTZ R37, R37, R20 ;  /* 0x0000001425257220 */ /* 0x000fe20000410000 */
[----:B------:R-:W-:Y:S01]  /*c100*/  MUFU.EX2 R197, R22 ;  /* 0x0000001600c57308 */ /* 0x000fe20000000800 */
[----:B---3--:R-:W-:Y:S01]  /*c110*/  F2FP.BF16.PACK_AB R18, R231, R228 ;  /* 0x000000e4e712723e */ /* 0x008fe200000010ff */
[----:B------:R-:W-:-:S02]  /*c120*/  FMUL.FTZ R64, R64, R20 ;  /* 0x0000001440407220 */ /* 0x000fc40000410000 */
[-C--:B------:R-:W-:Y:S02]  /*c130*/  FMUL.FTZ R65, R65, R20.reuse ;  /* 0x0000001441417220 */ /* 0x080fe40000410000 */
[----:B------:R-:W-:Y:S02]  /*c140*/  FMUL.FTZ R172, R172, R20 ;  /* 0x00000014acac7220 */ /* 0x000fe40000410000 */
[----:B------:R-:W-:Y:S01]  /*c150*/  MUFU.EX2 R196, R21 ;  /* 0x0000001500c47308 */ /* 0x000fe20000000800 */
        /* <DEDUP_REMOVED lines=8> */
[-C--:B------:R-:W-:Y:S01]  /*c1e0*/  FMUL.FTZ R69, R69, R20.reuse ;  /* 0x0000001445457220 */ /* 0x080fe20000410000 */
[----:B------:R3:W5:Y:S01]  /*c1f0*/  MUFU.EX2 R14, R5 ;  /* 0x00000005000e7308 */ /* 0x0007620000000800 */
[-C--:B------:R-:W-:Y:S02]  /*c200*/  FMUL.FTZ R80, R80, R20.reuse ;  /* 0x0000001450507220 */ /* 0x080fe40000410000 */
[----:B------:R-:W-:-:S02]  /*c210*/  FMUL.FTZ R81, R81, R20 ;  /* 0x0000001451517220 */ /* 0x000fc40000410000 */
[-C--:B------:R-:W-:Y:S02]  /*c220*/  FMUL.FTZ R100, R100, R20.reuse ;  /* 0x0000001464647220 */ /* 0x080fe40000410000 */
[----:B------:R-:W-:Y:S01]  /*c230*/  FMUL.FTZ R101, R101, R20 ;  /* 0x0000001465657220 */ /* 0x000fe20000410000 */
[----:B------:R-:W4:Y:S01]  /*c240*/  MUFU.EX2 R3, R3 ;  /* 0x0000000300037308 */ /* 0x000f220000000800 */
[-C--:B--2---:R-:W-:Y:S02]  /*c250*/  FMUL.FTZ R150, R150, R15.reuse ;  /* 0x0000000f96967220 */ /* 0x084fe40000410000 */
[-C--:B------:R-:W-:Y:S02]  /*c260*/  FMUL.FTZ R151, R151, R15.reuse ;  /* 0x0000000f97977220 */ /* 0x080fe40000410000 */
[-C--:B------:R-:W-:Y:S02]  /*c270*/  FMUL.FTZ R158, R158, R15.reuse ;  /* 0x0000000f9e9e7220 */ /* 0x080fe40000410000 */
[----:B------:R-:W-:Y:S01]  /*c280*/  FMUL.FTZ R159, R159, R15 ;  /* 0x0000000f9f9f7220 */ /* 0x000fe20000410000 */
[----:B------:R2:W2:Y:S01]  /*c290*/  MUFU.EX2 R194, R4 ;  /* 0x0000000400c27308 */ /* 0x0004a20000000800 */
[----:B---3--:R-:W-:Y:S01]  /*c2a0*/  F2FP.BF16.PACK_AB R5, R197, R195 ;  /* 0x000000c3c505723e */ /* 0x008fe200000010ff */
[-C--:B-----5:R-:W-:Y:S01]  /*c2b0*/  FMUL.FTZ R144, R144, R14.reuse ;  /* 0x0000000e90907220 */ /* 0x0a0fe20000410000 */
[----:B-1----:R-:W-:Y:S01]  /*c2c0*/  HMMA.16816.F32.BF16 R148, R16, R24, R148 ;  /* 0x000000181094723c */ /* 0x002fe20000041894 */
[----:B------:R-:W-:-:S02]  /*c2d0*/  FMUL.FTZ R145, R145, R14 ;  /* 0x0000000e91917220 */ /* 0x000fc40000410000 */
[-C--:B------:R-:W-:Y:S02]  /*c2e0*/  FMUL.FTZ R152, R152, R14.reuse ;  /* 0x0000000e98987220 */ /* 0x080fe40000410000 */
[-C--:B----4-:R-:W-:Y:S02]  /*c2f0*/  FMUL.FTZ R146, R146, R3.reuse ;  /* 0x0000000392927220 */ /* 0x090fe40000410000 */
[-C--:B------:R-:W-:Y:S01]  /*c300*/  FMUL.FTZ R147, R147, R3.reuse ;  /* 0x0000000393937220 */ /* 0x080fe20000410000 */
[----:B------:R-:W-:Y:S01]  /*c310*/  HMMA.16816.F32.BF16 R208, R16, R26, R156 ;  /* 0x0000001a10d0723c */ /* 0x000fe2000004189c */
[----:B------:R-:W-:Y:S02]  /*c320*/  FMUL.FTZ R153, R153, R14 ;  /* 0x0000000e99997220 */ /* 0x000fe40000410000 */
[----:B------:R-:W-:Y:S01]  /*c330*/  FMUL.FTZ R154, R154, R3 ;  /* 0x000000039a9a7220 */ /* 0x000fe20000410000 */
[----:B--2---:R-:W-:Y:S01]  /*c340*/  F2FP.BF16.PACK_AB R4, R198, R199 ;  /* 0x000000c7c604723e */ /* 0x004fe200000010ff */
[----:B------:R-:W-:Y:S01]  /*c350*/  FMUL.FTZ R155, R155, R3 ;  /* 0x000000039b9b7220 */ /* 0x000fe20000410000 */
[----:B------:R-:W-:Y:S01]  /*c360*/  F2FP.BF16.PACK_AB R7, R194, R196 ;  /* 0x000000c4c207723e */ /* 0x000fe200000010ff */
        /* <DEDUP_REMOVED lines=18> */
[----:B------:R-:W-:Y:S01]  /*c490*/  LDSM.16.MT88.4 R40, [R217+0xb000] ;  /* 0x00b00000d928783b */ /* 0x000fe20000004200 */
[----:B------:R-:W-:Y:S01]  /*c4a0*/  FMUL.FTZ R170, R170, R3 ;  /* 0x00000003aaaa7220 */ /* 0x000fe20000410000 */
[----:B------:R-:W-:Y:S01]  /*c4b0*/  MOV R21, R211 ;  /* 0x000000d300157202 */ /* 0x000fe20000000f00 */
[----:B------:R-:W-:-:S02]  /*c4c0*/  FMUL.FTZ R171, R171, R3 ;  /* 0x00000003abab7220 */ /* 0x000fc40000410000 */
[-C--:B------:R-:W-:Y:S02]  /*c4d0*/  FMUL.FTZ R44, R44, R14.reuse ;  /* 0x0000000e2c2c7220 */ /* 0x080fe40000410000 */
[-C--:B------:R-:W-:Y:S01]  /*c4e0*/  HMMA.16816.F32.BF16 R160, R16, R28.reuse, R160 ;  /* 0x0000001c10a0723c */ /* 0x080fe200000418a0 */
        /* <DEDUP_REMOVED lines=17> */
[----:B------:R-:W1:Y:S01]  /*c600*/  LDSM.16.MT88.4 R24, [R215+0xb000] ;  /* 0x00b00000d718783b */ /* 0x000e620000004200 */
[----:B------:R-:W-:Y:S01]  /*c610*/  FMUL.FTZ R73, R73, R14 ;  /* 0x0000000e49497220 */ /* 0x000fe20000410000 */
        /* <DEDUP_REMOVED lines=55> */
[----:B------:R-:W-:Y:S01]  /*c990*/  HMMA.16816.F32.BF16 R240, R4, R42, R124 ;  /* 0x0000002a04f0723c */ /* 0x000fe2000004187c */
[-C--:B------:R-:W-:Y:S02]  /*c9a0*/  FMUL.FTZ R82, R82, R15.reuse ;  /* 0x0000000f52527220 */ /* 0x080fe40000410000 */
[-C--:B------:R-:W-:Y:S02]  /*c9b0*/  FMUL.FTZ R83, R83, R15.reuse ;  /* 0x0000000f53537220 */ /* 0x080fe40000410000 */
[-C--:B------:R-:W-:Y:S02]  /*c9c0*/  FMUL.FTZ R102, R102, R15.reuse ;  /* 0x0000000f66667220 */ /* 0x080fe40000410000 */
[----:B------:R-:W-:Y:S01]  /*c9d0*/  FFMA.FTZ R4, R178, c[0x0][0x23c], -R8 ;  /* 0x00008f00b2047a23 */ /* 0x000fe20000010808 */
[----:B------:R-:W-:Y:S01]  /*c9e0*/  HMMA.16816.F32.BF16 R52, R16, R136, R52 ;  /* 0x000000881034723c */ /* 0x000fe20000041834 */
[----:B------:R-:W-:Y:S01]  /*c9f0*/  MOV R127, R28 ;  /* 0x0000001c007f7202 */ /* 0x000fe20000000f00 */
[----:B------:R-:W-:Y:S01]  /*ca00*/  FMUL.FTZ R103, R103, R15 ;  /* 0x0000000f67677220 */ /* 0x000fe20000410000 */
[----:B------:R1:W-:Y:S01]  /*ca10*/  MUFU.EX2 R137, R4 ;  /* 0x0000000400897308 */ /* 0x0003e20000000800 */
[----:B------:R-:W-:-:S02]  /*ca20*/  FMUL.FTZ R112, R112, R20 ;  /* 0x0000001470707220 */ /* 0x000fc40000410000 */
[-C--:B------:R-:W-:Y:S02]  /*ca30*/  FMUL.FTZ R113, R113, R20.reuse ;  /* 0x0000001471717220 */ /* 0x080fe40000410000 */
[C---:B------:R-:W-:Y:S01]  /*ca40*/  HMMA.16816.F32.BF16 R36, R16.reuse, R140, R36 ;  /* 0x0000008c1024723c */ /* 0x040fe20000041824 */
[-C--:B------:R-:W-:Y:S02]  /*ca50*/  FMUL.FTZ R114, R114, R15.reuse ;  /* 0x0000000f72727220 */ /* 0x080fe40000410000 */
[-C--:B------:R-:W-:Y:S02]  /*ca60*/  FMUL.FTZ R115, R115, R15.reuse ;  /* 0x0000000f73737220 */ /* 0x080fe40000410000 */
[-C--:B------:R-:W-:Y:S02]  /*ca70*/  FMUL.FTZ R116, R116, R20.reuse ;  /* 0x0000001474747220 */ /* 0x080fe40000410000 */
[----:B------:R-:W-:Y:S01]  /*ca80*/  FMUL.FTZ R117, R117, R20 ;  /* 0x0000001475757220 */ /* 0x000fe20000410000 */
[----:B------:R-:W-:Y:S01]  /*ca90*/  HMMA.16816.F32.BF16 R208, R16, R138, R64 ;  /* 0x0000008a10d0723c */ /* 0x000fe20000041840 */
[----:B------:R-:W-:Y:S01]  /*caa0*/  FMUL.FTZ R118, R118, R15 ;  /* 0x0000000f76767220 */ /* 0x000fe20000410000 */
[----:B------:R-:W-:Y:S01]  /*cab0*/  LDSM.16.MT88.4 R64, [R217+0xa800] ;  /* 0x00a80000d940783b */ /* 0x000fe20000004200 */
[----:B-1----:R-:W-:-:S02]  /*cac0*/  FFMA.FTZ R4, R177, c[0x0][0x23c], -R8 ;  /* 0x00008f00b1047a23 */ /* 0x002fc40000010808 */
[-C--:B------:R-:W-:Y:S02]  /*cad0*/  FMUL.FTZ R119, R119, R15.reuse ;  /* 0x0000000f77777220 */ /* 0x080fe40000410000 */
[----:B------:R1:W2:Y:S01]  /*cae0*/  MUFU.EX2 R140, R4 ;  /* 0x00000004008c7308 */ /* 0x0002a20000000800 */
[C---:B------:R-:W-:Y:S01]  /*caf0*/  HMMA.16816.F32.BF16 R236, R16.reuse, R30, R172 ;  /* 0x0000001e10ec723c */ /* 0x040fe200000418ac */
[-C--:B------:R-:W-:Y:S01]  /*cb00*/  FMUL.FTZ R128, R128, R20.reuse ;  /* 0x0000001480807220 */ /* 0x080fe20000410000 */
[----:B------:R-:W3:Y:S01]  /*cb10*/  LDSM.16.MT88.4 R172, [R215+0xa800] ;  /* 0x00a80000d7ac783b */ /* 0x000ee20000004200 */
        /* <DEDUP_REMOVED lines=8> */
[----:B------:R-:W-:Y:S01]  /*cba0*/  HMMA.16816.F32.BF16 R232, R16, R142, R48 ;  /* 0x0000008e10e8723c */ /* 0x000fe20000041830 */
[----:B------:R-:W-:Y:S02]  /*cbb0*/  FMUL.FTZ R99, R99, R15 ;  /* 0x0000000f63637220 */ /* 0x000fe40000410000 */
[----:B------:R1:W-:Y:S01]  /*cbc0*/  MUFU.EX2 R141, R4 ;  /* 0x00000004008d7308 */ /* 0x0003e20000000800 */
[----:B------:R-:W-:-:S03]  /*cbd0*/  FFMA.FTZ R3, R247, R3, R195 ;  /* 0x00000003f7037223 */ /* 0x000fc600000100c3 */
[----:B------:R-:W-:Y:S01]  /*cbe0*/  MOV R48, R156 ;  /* 0x0000009c00307202 */ /* 0x000fe20000000f00 */
[----:B------:R-:W-:Y:S01]  /*cbf0*/  HMMA.16816.F32.BF16 R68, R16, R132, R68 ;  /* 0x000000841044723c */ /* 0x000fe20000041844 */
[----:B------:R-:W-:Y:S02]  /*cc00*/  MOV R50, R22 ;  /* 0x0000001600327202 */ /* 0x000fe40000000f00 */
[----:B------:R-:W-:Y:S02]  /*cc10*/  MOV R51, R21 ;  /* 0x0000001500337202 */ /* 0x000fe40000000f00 */
[----:B------:R-:W-:-:S03]  /*cc20*/  MOV R49, R23 ;  /* 0x0000001700317202 */ /* 0x000fc60000000f00 */
[----:B------:R-:W-:Y:S01]  /*cc30*/  HMMA.16816.F32.BF16 R100, R16, R32, R100 ;  /* 0x000000201064723c */ /* 0x000fe20000041864 */
[----:B-1----:R-:W-:-:S04]  /*cc40*/  FFMA.FTZ R4, R184, c[0x0][0x23c], -R8 ;  /* 0x00008f00b8047a23 */ /* 0x002fc80000010808 */
[----:B------:R1:W-:Y:S03]  /*cc50*/  MUFU.EX2 R138, R4 ;  /* 0x00000004008a7308 */ /* 0x0003e60000000800 */
[----:B------:R-:W-:Y:S01]  /*cc60*/  HMMA.16816.F32.BF16 R116, R16, R40, R116 ;  /* 0x000000281074723c */ /* 0x000fe20000041874 */
[----:B-1----:R-:W-:Y:S01]  /*cc70*/  FFMA.FTZ R4, R182, c[0x0][0x23c], -R2 ;  /* 0x00008f00b6047a23 */ /* 0x002fe20000010802 */
[----:B------:R-:W-:-:S03]  /*cc80*/  MOV R182, R158 ;  /* 0x0000009e00b67202 */ /* 0x000fc60000000f00 */
[----:B------:R1:W-:Y:S02]  /*cc90*/  MUFU.EX2 R29, R4 ;  /* 0x00000004001d7308 */ /* 0x0003e40000000800 */
[----:B-1----:R-:W-:Y:S01]  /*cca0*/  FFMA.FTZ R4, R181, c[0x0][0x23c], -R2 ;  /* 0x00008f00b5047a23 */ /* 0x002fe20000010802 */
[----:B------:R-:W-:-:S05]  /*ccb0*/  MOV R181, R159 ;  /* 0x0000009f00b57202 */ /* 0x000fca0000000f00 */
[----:B------:R1:W4:Y:S02]  /*ccc0*/  MUFU.EX2 R31, R4 ;  /* 0x00000004001f7308 */ /* 0x0003240000000800 */
[--C-:B-1----:R-:W-:Y:S01]  /*ccd0*/  FFMA.FTZ R4, R180, c[0x0][0x23c], -R2.reuse ;  /* 0x00008f00b4047a23 */ /* 0x102fe20000010802 */
[----:B------:R-:W-:Y:S01]  /*cce0*/  MOV R180, R127 ;  /* 0x0000007f00b47202 */ /* 0x000fe20000000f00 */
[----:B------:R-:W-:-:S04]  /*ccf0*/  FFMA.FTZ R2, R185, c[0x0][0x23c], -R2 ;  /* 0x00008f00b9027a23 */ /* 0x000fc80000010802 */
[----:B------:R1:W-:Y:S01]  /*cd00*/  MUFU.EX2 R136, R4 ;  /* 0x0000000400887308 */ /* 0x0003e20000000800 */
[C---:B------:R-:W-:Y:S01]  /*cd10*/  HMMA.16816.F32.BF16 R184, R16.reuse, R134, R80 ;  /* 0x0000008610b8723c */ /* 0x040fe20000041850 */
[----:B------:R-:W5:Y:S06]  /*cd20*/  LDSM.16.MT88.4 R80, [R213+0xb800] ;  /* 0x00b80000d550783b */ /* 0x000f6c0000004200 */
[----:B------:R2:W2:Y:S01]  /*cd30*/  MUFU.EX2 R30, R2 ;  /* 0x00000002001e7308 */ /* 0x0004a20000000800 */
[C---:B------:R-:W-:Y:S01]  /*cd40*/  HMMA.16816.F32.BF16 R132, R16.reuse, R34, R112 ;  /* 0x000000221084723c */ /* 0x040fe20000041870 */
[----:B------:R-:W-:Y:S04]  /*cd50*/  LDSM.16.MT88.4 R112, [R218+0xb800] ;  /* 0x00b80000da70783b */ /* 0x000fe80000004200 */
[----:B-1----:R-:W1:Y:S03]  /*cd60*/  LDSM.16.MT88.4 R4, [R217+0xb800] ;  /* 0x00b80000d904783b */ /* 0x002e660000004200 */
[----:B------:R-:W-:Y:S01]  /*cd70*/  HMMA.16816.F32.BF16 R32, R16, R42, R128 ;  /* 0x0000002a1020723c */ /* 0x000fe20000041880 */
[----:B--2---:R-:W-:-:S06]  /*cd80*/  FFMA.FTZ R2, R179, c[0x0][0x23c], -R0 ;  /* 0x00008f00b3027a23 */ /* 0x004fcc0000010800 */
[----:B------:R-:W-:Y:S01]  /*cd90*/  F2FP.BF16.PACK_AB R128, R140, R137 ;  /* 0x000000898c80723e */ /* 0x000fe200000010ff */
[----:B------:R-:W-:Y:S01]  /*cda0*/  HMMA.16816.F32.BF16 R176, R16, R26, R96 ;  /* 0x0000001a10b0723c */ /* 0x000fe20000041860 */
[----:B----4-:R-:W-:Y:S01]  /*cdb0*/  F2FP.BF16.PACK_AB R129, R31, R29 ;  /* 0x0000001d1f81723e */ /* 0x010fe200000010ff */
[----:B------:R2:W-:Y:S01]  /*cdc0*/  MUFU.EX2 R28, R2 ;  /* 0x00000002001c7308 */ /* 0x0005e20000000800 */
[----:B------:R-:W-:Y:S01]  /*cdd0*/  F2FP.BF16.PACK_AB R130, R138, R141 ;  /* 0x0000008d8a82723e */ /* 0x000fe200000010ff */
[----:B------:R-:W4:Y:S01]  /*cde0*/  LDSM.16.MT88.4 R96, [R215+0xb800] ;  /* 0x00b80000d760783b */ /* 0x000f220000004200 */
[----:B------:R-:W-:Y:S02]  /*cdf0*/  F2FP.BF16.PACK_AB R131, R30, R136 ;  /* 0x000000881e83723e */ /* 0x000fe400000010ff */
[----:B------:R-:W-:-:S05]  /*ce00*/  FFMA.FTZ R16, R250, R20, R230 ;  /* 0x00000014fa107223 */ /* 0x000fca00000100e6 */
[----:B---3--:R-:W-:Y:S01]  /*ce10*/  HMMA.16816.F32.BF16 R160, R128, R172, R160 ;  /* 0x000000ac80a0723c */ /* 0x008fe200000418a0 */
[----:B--2---:R-:W-:Y:S01]  /*ce20*/  FFMA.FTZ R2, R183, c[0x0][0x23c], -R0 ;  /* 0x00008f00b7027a23 */ /* 0x004fe20000010800 */
[----:B------:R-:W-:-:S06]  /*ce30*/  MOV R183, R157 ;  /* 0x0000009d00b77202 */ /* 0x000fcc0000000f00 */
[C---:B------:R-:W-:Y:S01]  /*ce40*/  HMMA.16816.F32.BF16 R52, R128.reuse, R64, R52 ;  /* 0x000000408034723c */ /* 0x040fe20000041834 */
[----:B------:R-:W2:Y:S01]  /*ce50*/  LDSM.16.MT88.4 R156, [R213+0xa800] ;  /* 0x00a80000d59c783b */ /* 0x000ea20000004200 */
[----:B------:R3:W3:Y:S06]  /*ce60*/  MUFU.EX2 R24, R2 ;  /* 0x0000000200187308 */ /* 0x0006ec0000000800 */
[C---:B-----5:R-:W-:Y:S08]  /*ce70*/  HMMA.16816.F32.BF16 R68, R128.reuse, R80, R68 ;  /* 0x000000508044723c */ /* 0x060ff00000041844 */
[----:B-1----:R-:W-:Y:S01]  /*ce80*/  HMMA.16816.F32.BF16 R116, R128, R4, R116 ;  /* 0x000000048074723c */ /* 0x002fe20000041874 */
[--C-:B---3--:R-:W-:Y:S01]  /*ce90*/  FFMA.FTZ R2, R188, c[0x0][0x23c], -R0.reuse ;  /* 0x00008f00bc027a23 */ /* 0x108fe20000010800 */
[----:B------:R-:W-:Y:S01]  /*cea0*/  F2FP.BF16.PACK_AB R124, R24, R28 ;  /* 0x0000001c187c723e */ /* 0x000fe200000010ff */
[----:B------:R-:W-:-:S02]  /*ceb0*/  FFMA.FTZ R0, R190, c[0x0][0x23c], -R0 ;  /* 0x00008f00be007a23 */ /* 0x000fc40000010800 */
[----:B------:R1:W-:Y:S03]  /*cec0*/  MUFU.EX2 R23, R2 ;  /* 0x0000000200177308 */ /* 0x0003e60000000800 */
[C---:B----4-:R-:W-:Y:S05]  /*ced0*/  HMMA.16816.F32.BF16 R84, R128.reuse, R96, R84 ;  /* 0x000000608054723c */ /* 0x050fea0000041854 */
[----:B------:R3:W4:Y:S03]  /*cee0*/  MUFU.EX2 R22, R0 ;  /* 0x0000000000167308 */ /* 0x0007260000000800 */
[----:B------:R-:W-:Y:S01]  /*cef0*/  HMMA.16816.F32.BF16 R100, R128, R112, R100 ;  /* 0x000000708064723c */ /* 0x000fe20000041864 */
[----:B-1----:R-:W-:-:S07]  /*cf00*/  FFMA.FTZ R2, R192, c[0x0][0x23c], -R13 ;  /* 0x00008f00c0027a23 */ /* 0x002fce000001080d */
[----:B--2---:R-:W-:Y:S01]  /*cf10*/  HMMA.16816.F32.BF16 R148, R128, R156, R148 ;  /* 0x0000009c8094723c */ /* 0x004fe20000041894 */
[----:B------:R-:W-:Y:S01]  /*cf20*/  MUFU.EX2 R2, R2 ;  /* 0x0000000200027308 */ /* 0x000fe20000000800 */
[----:B---3--:R-:W-:Y:S01]  /*cf30*/  FFMA.FTZ R0, R189, c[0x0][0x23c], -R13 ;  /* 0x00008f00bd007a23 */ /* 0x008fe2000001080d */
[----:B----4-:R-:W-:-:S06]  /*cf40*/  F2FP.BF16.PACK_AB R126, R22, R23 ;  /* 0x00000017167e723e */ /* 0x010fcc00000010ff */
        /* <DEDUP_REMOVED lines=43> */
[----:B------:R-:W-:Y:S01]  /*d200*/  FADD.FTZ R4, R136, R4 ;  /* 0x0000000488047221 */ /* 0x000fe20000010000 */
[----:B------:R-:W-:Y:S01]  /*d210*/  MOV R136, R226 ;  /* 0x000000e200887202 */ /* 0x000fe20000000f00 */
        /* <DEDUP_REMOVED lines=20> */
[----:B------:R-:W-:Y:S01]  /*d360*/  HMMA.16816.F32.BF16 R124, R124, R6, R240 ;  /* 0x000000067c7c723c */ /* 0x000fe200000418f0 */
[----:B------:R-:W-:-:S07]  /*d370*/  MOV R134, R205 ;  /* 0x000000cd00867202 */ /* 0x000fce0000000f00 */
        /* <DEDUP_REMOVED lines=10> */
[----:B------:R-:W-:-:S04]  /*d420*/  IMAD.WIDE.U32 R4, R206, c[0x0][0x1a0], RZ ;  /* 0x00006800ce047a25 */ /* 0x000fc800078e00ff */
[----:B------:R-:W-:Y:S02]  /*d430*/  IMAD R0, R0, c[0x0][0x1a0], RZ ;  /* 0x0000680000007a24 */ /* 0x000fe400078e02ff */
[----:B------:R-:W-:Y:S02]  /*d440*/  IMAD.MOV.U32 R142, RZ, RZ, c[0x0][0x1a0] ;  /* 0x00006800ff8e7624 */ /* 0x000fe400078e00ff */
[----:B------:R-:W-:Y:S02]  /*d450*/  IMAD R2, R206, c[0x0][0x1a4], R0 ;  /* 0x00006900ce027a24 */ /* 0x000fe400078e0200 */
[----:B------:R-:W-:Y:S02]  /*d460*/  IMAD.SHL.U32 R142, R142, 0x10, RZ ;  /* 0x000000108e8e7824 */ /* 0x000fe400078e00ff */
[----:B------:R-:W-:Y:S01]  /*d470*/  IMAD.IADD R3, R5, 0x1, R2 ;  /* 0x0000000105037824 */ /* 0x000fe200078e0202 */
[----:B------:R-:W-:Y:S01]  /*d480*/  @P2 STS.128 [R224+0xa000], RZ ;  /* 0x00a000ffe0002388 */ /* 0x000fe20000000c00 */
[----:B--2---:R-:W-:-:S04]  /*d490*/  LEA R0, P3, R4, R182, 0x5 ;  /* 0x000000b604007211 */ /* 0x004fc800078628ff */
[----:B------:R-:W-:Y:S02]  /*d4a0*/  IADD3 R2, P0, R142, R0, RZ ;  /* 0x000000008e027210 */ /* 0x000fe40007f1e0ff */
[----:B---3--:R-:W-:Y:S02]  /*d4b0*/  LEA.HI.X R3, R4, R181, R3, 0x5, P3 ;  /* 0x000000b504037211 */ /* 0x008fe400018f2c03 */
[C---:B------:R-:W-:Y:S02]  /*d4c0*/  @!P2 LEA R16, P5, R0.reuse, c[0x0][0x170], 0x1 ;  /* 0x00005c000010aa11 */ /* 0x040fe400078a08ff */
[----:B------:R-:W-:Y:S01]  /*d4d0*/  @!P1 LEA R6, P3, R0, c[0x0][0x170], 0x1 ;  /* 0x00005c0000069a11 */ /* 0x000fe200078608ff */
[--C-:B----4-:R-:W-:Y:S01]  /*d4e0*/  IMAD.X R5, R143, 0x1, R3.reuse, P0 ;  /* 0x000000018f057824 */ /* 0x110fe200000e0603 */
[----:B------:R-:W-:Y:S02]  /*d4f0*/  @!P2 LEA R14, P4, R2, c[0x0][0x170], 0x1 ;  /* 0x00005c00020eaa11 */ /* 0x000fe400078808ff */
[----:B------:R-:W-:-:S02]  /*d500*/  @!P2 LEA.HI.X R17, R0, c[0x0][0x174], R3, 0x1, P5 ;  /* 0x00005d000011aa11 */ /* 0x000fc400028f0c03 */
[----:B------:R-:W-:Y:S02]  /*d510*/  @!P1 LEA R4, P0, R2, c[0x0][0x170], 0x1 ;  /* 0x00005c0002049a11 */ /* 0x000fe400078008ff */
[----:B------:R-:W-:Y:S01]  /*d520*/  @!P1 LEA.HI.X R7, R0, c[0x0][0x174], R3, 0x1, P3 ;  /* 0x00005d0000079a11 */ /* 0x000fe200018f0c03 */
[----:B------:R-:W-:Y:S01]  /*d530*/  @!PT LDS RZ, [RZ] ;  /* 0x00000000fffff984 */ /* 0x000fe20000000800 */
[----:B------:R-:W-:Y:S01]  /*d540*/  @!PT LDS RZ, [RZ] ;  /* 0x00000000fffff984 */ /* 0x000fe20000000800 */
[----:B------:R-:W-:Y:S01]  /*d550*/  @!PT LDS RZ, [RZ] ;  /* 0x00000000fffff984 */ /* 0x000fe20000000800 */
[----:B------:R1:W-:Y:S01]  /*d560*/  @!P2 LDGSTS.E.BYPASS.LTC128B.128 [R224+0xa000], [R16.64] ;  /* 0x0a00000010e0afae */ /* 0x0003e2000b901d44 */
[----:B------:R-:W-:Y:S01]  /*d570*/  @!P2 LEA.HI.X R15, R2, c[0x0][0x174], R5, 0x1, P4 ;  /* 0x00005d00020faa11 */ /* 0x000fe200020f0c05 */
[----:B------:R-:W-:Y:S01]  /*d580*/  IMAD R0, R206, 0x20, R245 ;  /* 0x00000020ce007824 */ /* 0x000fe200078e02f5 */
[----:B------:R-:W-:Y:S01]  /*d590*/  @!P1 LEA.HI.X R5, R2, c[0x0][0x174], R5, 0x1, P0 ;  /* 0x00005d0002059a11 */ /* 0x000fe200000f0c05 */
[----:B------:R-:W-:Y:S03]  /*d5a0*/  @P1 STS.128 [R224+0xb000], RZ ;  /* 0x00b000ffe0001388 */ /* 0x000fe60000000c00 */
[C---:B------:R-:W-:Y:S01]  /*d5b0*/  IADD3 R2, R0.reuse, 0x1, RZ ;  /* 0x0000000100027810 */ /* 0x040fe20007ffe0ff */
[----:B------:R-:W-:Y:S01]  /*d5c0*/  @!PT LDS RZ, [RZ] ;  /* 0x00000000fffff984 */ /* 0x000fe20000000800 */
[----:B------:R-:W-:Y:S01]  /*d5d0*/  @!PT LDS RZ, [RZ] ;  /* 0x00000000fffff984 */ /* 0x000fe20000000800 */
[----:B------:R-:W-:Y:S01]  /*d5e0*/  @!PT LDS RZ, [RZ] ;  /* 0x00000000fffff984 */ /* 0x000fe20000000800 */
[----:B------:R2:W-:Y:S01]  /*d5f0*/  @!P1 LDGSTS.E.BYPASS.LTC128B.128 [R224+0xb000], [R6.64+0x80] ;  /* 0x0b00008006e09fae */ /* 0x0005e2000b901d44 */
[----:B------:R-:W-:-:S02]  /*d600*/  ISETP.GE.AND P3, PT, R0, R10, PT ;  /* 0x0000000a0000720c */ /* 0x000fc40003f66270 */
[C---:B------:R-:W-:Y:S01]  /*d610*/  ISETP.GE.AND P4, PT, R2.reuse, R10, PT ;  /* 0x0000000a0200720c */ /* 0x040fe20003f86270 */
[----:B------:R-:W-:Y:S01]  /*d620*/  @P2 STS.128 [R224+0xa800], RZ ;  /* 0x00a800ffe0002388 */ /* 0x000fe20000000c00 */
[C---:B------:R-:W-:Y:S02]  /*d630*/  ISETP.GE.AND P5, PT, R2.reuse, R9, PT ;  /* 0x000000090200720c */ /* 0x040fe40003fa6270 */
[C---:B------:R-:W-:Y:S01]  /*d640*/  ISETP.GE.AND P0, PT, R2.reuse, R11, PT ;  /* 0x0000000b0200720c */ /* 0x040fe20003f06270 */
[----:B------:R-:W-:Y:S01]  /*d650*/  @!PT LDS RZ, [RZ] ;  /* 0x00000000fffff984 */ /* 0x000fe20000000800 */
[----:B------:R-:W-:Y:S01]  /*d660*/  @!PT LDS RZ, [RZ] ;  /* 0x00000000fffff984 */ /* 0x000fe20000000800 */
[----:B------:R-:W-:Y:S01]  /*d670*/  @!PT LDS RZ, [RZ] ;  /* 0x00000000fffff984 */ /* 0x000fe20000000800 */
[----:B------:R3:W-:Y:S01]  /*d680*/  @!P2 LDGSTS.E.BYPASS.LTC128B.128 [R224+0xa800], [R14.64] ;  /* 0x0a8000000ee0afae */ /* 0x0007e2000b901d44 */
[----:B------:R-:W-:Y:S02]  /*d690*/  ISETP.GE.AND P6, PT, R2, R12, PT ;  /* 0x0000000c0200720c */ /* 0x000fe40003fc6270 */
[C---:B------:R-:W-:Y:S01]  /*d6a0*/  IADD3 R2, R0.reuse, 0x8, RZ ;  /* 0x0000000800027810 */ /* 0x040fe20007ffe0ff */
[----:B------:R-:W-:Y:S01]  /*d6b0*/  @P1 STS.128 [R224+0xb800], RZ ;  /* 0x00b800ffe0001388 */ /* 0x000fe20000000c00 */
[----:B------:R-:W-:-:S03]  /*d6c0*/  IADD3 R3, R0, 0x9, RZ ;  /* 0x0000000900037810 */ /* 0x000fc60007ffe0ff */
[----:B------:R-:W-:Y:S01]  /*d6d0*/  @!PT LDS RZ, [RZ] ;  /* 0x00000000fffff984 */ /* 0x000fe20000000800 */
[----:B------:R-:W-:Y:S01]  /*d6e0*/  @!PT LDS RZ, [RZ] ;  /* 0x00000000fffff984 */ /* 0x000fe20000000800 */
[----:B------:R-:W-:Y:S01]  /*d6f0*/  @!PT LDS RZ, [RZ] ;  /* 0x00000000fffff984 */ /* 0x000fe20000000800 */
[----:B------:R2:W-:Y:S04]  /*d700*/  @!P1 LDGSTS.E.BYPASS.LTC128B.128 [R224+0xb800], [R4.64+0x80] ;  /* 0x0b80008004e09fae */ /* 0x0005e8000b901d44 */
[----:B------:R-:W-:Y:S04]  /*d710*/  LDSM.16.M88.4 R24, [R212+0x8000] ;  /* 0x00800000d418783b */ /* 0x000fe80000000200 */
[----:B-1----:R-:W1:Y:S04]  /*d720*/  LDSM.16.M88.4 R16, [R214+0x2000] ;  /* 0x00200000d610783b */ /* 0x002e680000000200 */
[----:B------:R-:W4:Y:S04]  /*d730*/  LDSM.16.M88.4 R28, [R212+0x8800] ;  /* 0x00880000d41c783b */ /* 0x000f280000000200 */
[----:B------:R-:W-:Y:S04]  /*d740*/  LDSM.16.M88.4 R32, [R223] ;  /* 0x00000000df20783b */ /* 0x000fe80000000200 */
[----:B------:R-:W-:Y:S04]  /*d750*/  LDSM.16.M88.4 R132, [R223+0x800] ;  /* 0x00080000df84783b */ /* 0x000fe80000000200 */
        /* <DEDUP_REMOVED lines=13> */
[----:B------:R-:W-:Y:S04]  /*d830*/  LDSM.16.M88.4 R4, [R222+0x2000] ;  /* 0x00200000de04783b */ /* 0x000fe80000000200 */
[----:B------:R-:W2:Y:S03]  /*d840*/  LDSM.16.M88.4 R136, [R221+0x8800] ;  /* 0x00880000dd88783b */ /* 0x000ea60000000200 */
[C---:B------:R-:W-:Y:S08]  /*d850*/  HMMA.16816.F32.BF16 R184, R20.reuse, R24, RZ ;  /* 0x0000001814b8723c */ /* 0x040ff000000418ff */
[C---:B------:R-:W-:Y:S08]  /*d860*/  HMMA.16816.F32.BF16 R176, R20.reuse, R26, RZ ;  /* 0x0000001a14b0723c */ /* 0x040ff000000418ff */
[C---:B------:R-:W-:Y:S08]  /*d870*/  HMMA.16816.F32.BF16 R24, R20.reuse, R28, RZ ;  /* 0x0000001c1418723c */ /* 0x040ff000000418ff */
[----:B------:R-:W-:Y:S01]  /*d880*/  HMMA.16816.F32.BF16 R28, R20, R30, RZ ;  /* 0x0000001e141c723c */ /* 0x000fe200000418ff */
[----:B------:R-:W4:Y:S07]  /*d890*/  LDSM.16.M88.4 R20, [R222] ;  /* 0x00000000de14783b */ /* 0x000f2e0000000200 */
[C---:B-1----:R-:W-:Y:S08]  /*d8a0*/  HMMA.16816.F32.BF16 R180, R16.reuse, R32, R184 ;  /* 0x0000002010b4723c */ /* 0x042ff000000418b8 */
[----:B------:R-:W-:Y:S01]  /*d8b0*/  HMMA.16816.F32.BF16 R184, R16, R132, R24 ;  /* 0x0000008410b8723c */ /* 0x000fe20000041818 */
[----:B------:R-:W-:Y:S07]  /*d8c0*/  LDSM.16.M88.4 R24, [R219] ;  /* 0x00000000db18783b */ /* 0x000fee0000000200 */
[----:B--2---:R-:W-:Y:S08]  /*d8d0*/  HMMA.16816.F32.BF16 R232, R4, R136, R200 ;  /* 0x0000008804e8723c */ /* 0x004ff000000418c8 */
[C---:B------:R-:W-:Y:S01]  /*d8e0*/  HMMA.16816.F32.BF16 R176, R16.reuse, R34, R176 ;  /* 0x0000002210b0723c */ /* 0x040fe200000418b0 */
[----:B------:R-:W-:Y:S07]  /*d8f0*/  LDSM.16.M88.4 R32, [R216+0x4000] ;  /* 0x00400000d820783b */ /* 0x000fee0000000200 */
[----:B------:R-:W-:Y:S01]  /*d900*/  HMMA.16816.F32.BF16 R132, R16, R134, R28 ;  /* 0x000000861084723c */ /* 0x000fe2000004181c */
[----:B------:R-:W1:Y:S07]  /*d910*/  LDSM.16.M88.4 R16, [R220] ;  /* 0x00000000dc10783b */ /* 0x000e6e0000000200 */
[C---:B------:R-:W-:Y:S08]  /*d920*/  HMMA.16816.F32.BF16 R192, R4.reuse, R140, R192 ;  /* 0x0000008c04c0723c */ /* 0x040ff000000418c0 */
[C---:B------:R-:W-:Y:S08]  /*d930*/  HMMA.16816.F32.BF16 R196, R4.reuse, R142, R196 ;  /* 0x0000008e04c4723c */ /* 0x040ff000000418c4 */
[----:B------:R-:W-:Y:S01]  /*d940*/  HMMA.16816.F32.BF16 R200, R4, R138, R188 ;  /* 0x0000008a04c8723c */ /* 0x000fe200000418bc */
[----:B------:R-:W2:Y:S07]  /*d950*/  LDSM.16.M88.4 R4, [R220+0x2000] ;  /* 0x00200000dc04783b */ /* 0x000eae0000000200 */
[C---:B----4-:R-:W-:Y:S01]  /*d960*/  HMMA.16816.F32.BF16 R28, R20.reuse, R140, R180 ;  /* 0x0000008c141c723c */ /* 0x050fe200000418b4 */
[----:B------:R-:W4:Y:S07]  /*d970*/  LDSM.16.M88.4 R180, [R219+0x800] ;  /* 0x00080000dbb4783b */ /* 0x000f2e0000000200 */
[C---:B------:R-:W-:Y:S01]  /*d980*/  HMMA.16816.F32.BF16 R140, R20.reuse, R142, R176 ;  /* 0x0000008e148c723c */ /* 0x040fe200000418b0 */
[----:B------:R-:W-:Y:S07]  /*d990*/  LDSM.16.M88.4 R176, [R223+0x1000] ;  /* 0x00100000dfb0783b */ /* 0x000fee0000000200 */
[C---:B------:R-:W-:Y:S08]  /*d9a0*/  HMMA.16816.F32.BF16 R228, R20.reuse, R136, R184 ;  /* 0x0000008814e4723c */ /* 0x040ff000000418b8 */
[----:B------:R-:W-:Y:S01]  /*d9b0*/  HMMA.16816.F32.BF16 R208, R20, R138, R132 ;  /* 0x0000008a14d0723c */ /* 0x000fe20000041884 */
[----:B------:R-:W-:Y:S04]  /*d9c0*/  LDSM.16.M88.4 R132, [R214+0x6000] ;  /* 0x00600000d684783b */ /* 0x000fe80000000200 */
[----:B------:R-:W5:Y:S03]  /*d9d0*/  LDSM.16.M88.4 R20, [R212+0x9000] ;  /* 0x00900000d414783b */ /* 0x000f660000000200 */
[-C--:B-1----:R-:W-:Y:S01]  /*d9e0*/  HMMA.16816.F32.BF16 R188, R16, R24.reuse, R28 ;  /* 0x0000001810bc723c */ /* 0x082fe2000004181c */
[----:B------:R-:W1:Y:S04]  /*d9f0*/  LDSM.16.M88.4 R136, [R214+0x4000] ;  /* 0x00400000d688783b */ /* 0x000e680000000200 */
[----:B------:R-:W1:Y:S03]  /*da00*/  LDSM.16.M88.4 R28, [R216+0x6000] ;  /* 0x00600000d81c783b */ /* 0x000e660000000200 */
[C---:B--2---:R-:W-:Y:S08]  /*da10*/  HMMA.16816.F32.BF16 R192, R4.reuse, R24, R192 ;  /* 0x0000001804c0723c */ /* 0x044ff000000418c0 */
[-C--:B------:R-:W-:Y:S08]  /*da20*/  HMMA.16816.F32.BF16 R196, R4, R26.reuse, R196 ;  /* 0x0000001a04c4723c */ /* 0x080ff000000418c4 */
[----:B------:R-:W-:Y:S08]  /*da30*/  HMMA.16816.F32.BF16 R184, R16, R26, R140 ;  /* 0x0000001a10b8723c */ /* 0x000ff0000004188c */
[----:B----4-:R-:W-:Y:S08]  /*da40*/  HMMA.16816.F32.BF16 R240, R4, R180, R232 ;  /* 0x000000b404f0723c */ /* 0x010ff000000418e8 */
[-C--:B-----5:R-:W-:Y:S08]  /*da50*/  HMMA.16816.F32.BF16 R140, R132, R20.reuse, R192 ;  /* 0x00000014848c723c */ /* 0x0a0ff000000418c0 */
[----:B-1----:R-:W-:Y:S08]  /*da60*/  HMMA.16816.F32.BF16 R24, R136, R20, R188 ;  /* 0x000000148818723c */ /* 0x002ff000000418bc */
[-C--:B------:R-:W-:Y:S08]  /*da70*/  HMMA.16816.F32.BF16 R192, R132, R22.reuse, R196 ;  /* 0x0000001684c0723c */ /* 0x080ff000000418c4 */
[----:B------:R-:W-:Y:S01]  /*da80*/  HMMA.16816.F32.BF16 R188, R136, R22, R184 ;  /* 0x0000001688bc723c */ /* 0x000fe200000418b8 */
[----:B------:R-:W-:Y:S07]  /*da90*/  LDSM.16.M88.4 R20, [R222+0x4000] ;  /* 0x00400000de14783b */ /* 0x000fee0000000200 */
[----:B------:R-:W-:Y:S08]  /*daa0*/  HMMA.16816.F32.BF16 R236, R4, R182, R200 ;  /* 0x000000b604ec723c */ /* 0x000ff000000418c8 */
[-C--:B------:R-:W-:Y:S01]  /*dab0*/  HMMA.16816.F32.BF16 R184, R28, R176.reuse, R140 ;  /* 0x000000b01cb8723c */ /* 0x080fe2000004188c */
[----:B------:R-:W1:Y:S07]  /*dac0*/  LDSM.16.M88.4 R140, [R221+0x9000] ;  /* 0x00900000dd8c783b */ /* 0x000e6e0000000200 */
[----:B------:R-:W-:Y:S01]  /*dad0*/  HMMA.16816.F32.BF16 R4, R32, R176, R24 ;  /* 0x000000b02004723c */ /* 0x000fe20000041818 */
[----:B------:R-:W2:Y:S07]  /*dae0*/  LDSM.16.M88.4 R24, [R222+0x6000] ;  /* 0x00600000de18783b */ /* 0x000eae0000000200 */
[-C--:B------:R-:W-:Y:S08]  /*daf0*/  HMMA.16816.F32.BF16 R192, R28, R178.reuse, R192 ;  /* 0x000000b21cc0723c */ /* 0x080ff000000418c0 */
[----:B------:R-:W-:Y:S01]  /*db00*/  HMMA.16816.F32.BF16 R188, R32, R178, R188 ;  /* 0x000000b220bc723c */ /* 0x000fe200000418bc */
[----:B------:R-:W-:Y:S07]  /*db10*/  LDSM.16.M88.4 R176, [R219+0x1000] ;  /* 0x00100000dbb0783b */ /* 0x000fee0000000200 */
[C---:B------:R-:W-:Y:S08]  /*db20*/  HMMA.16816.F32.BF16 R200, R16.reuse, R180, R228 ;  /* 0x000000b410c8723c */ /* 0x040ff000000418e4 */
[----:B------:R-:W-:Y:S01]  /*db30*/  HMMA.16816.F32.BF16 R196, R16, R182, R208 ;  /* 0x000000b610c4723c */ /* 0x000fe200000418d0 */
[----:B------:R-:W4:Y:S07]  /*db40*/  LDSM.16.M88.4 R16, [R220+0x4000] ;  /* 0x00400000dc10783b */ /* 0x000f2e0000000200 */
[----:B-1----:R-:W-:Y:S01]  /*db50*/  HMMA.16816.F32.BF16 R180, R20, R140, R4 ;  /* 0x0000008c14b4723c */ /* 0x002fe20000041804 */
[----:B------:R-:W1:Y:S07]  /*db60*/  LDSM.16.M88.4 R4, [R220+0x6000] ;  /* 0x00600000dc04783b */ /* 0x000e6e0000000200 */
[C---:B--2---:R-:W-:Y:S08]  /*db70*/  HMMA.16816.F32.BF16 R232, R24.reuse, R142, R192 ;  /* 0x0000008e18e8723c */ /* 0x044ff000000418c0 */
[----:B------:R-:W-:Y:S08]  /*db80*/  HMMA.16816.F32.BF16 R184, R24, R140, R184 ;  /* 0x0000008c18b8723c */ /* 0x000ff000000418b8 */
[----:B------:R-:W-:Y:S01]  /*db90*/  HMMA.16816.F32.BF16 R192, R20, R142, R188 ;  /* 0x0000008e14c0723c */ /* 0x000fe200000418bc */
[----:B------:R-:W2:Y:S07]  /*dba0*/  LDSM.16.M88.4 R140, [R212+0x9800] ;  /* 0x00980000d48c783b */ /* 0x000eae0000000200 */
[-C--:B----4-:R-:W-:Y:S08]  /*dbb0*/  HMMA.16816.F32.BF16 R208, R16, R176.reuse, R180 ;  /* 0x000000b010d0723c */ /* 0x090ff000000418b4 */
[----:B-1----:R-:W-:Y:S11]  /*dbc0*/  HMMA.16816.F32.BF16 R228, R4, R176, R184 ;  /* 0x000000b004e4723c */ /* 0x002ff600000418b8 */
[----:B------:R-:W-:Y:S05]  /*dbd0*/  @!UPT UIADD3 URZ, URZ, URZ, URZ ;  /* 0x0000003f3f3ff290 */ /* 0x000fea000fffe03f */
[----:B------:R-:W-:Y:S02]  /*dbe0*/  FMUL.FTZ R208, R208, c[0x0][0x2ec] ;  /* 0x0000bb00d0d07a20 */ /* 0x000fe40000410000 */
[----:B------:R-:W-:Y:S02]  /*dbf0*/  FMUL.FTZ R209, R209, c[0x0][0x2ec] ;  /* 0x0000bb00d1d17a20 */ /* 0x000fe40000410000 */
[----:B------:R-:W-:Y:S02]  /*dc00*/  FMUL.FTZ R210, R210, c[0x0][0x2ec] ;  /* 0x0000bb00d2d27a20 */ /* 0x000fe40000410000 */
[----:B------:R-:W-:Y:S01]  /*dc10*/  MUFU.TANH R208, R208 ;  /* 0x000000d000d07308 */ /* 0x000fe20000002400 */
[----:B------:R-:W-:Y:S01]  /*dc20*/  FMUL.FTZ R211, R211, c[0x0][0x2ec] ;  /* 0x0000bb00d3d37a20 */ /* 0x000fe20000410000 */
[----:B--2---:R-:W-:Y:S01]  /*dc30*/  HMMA.16816.F32.BF16 R184, R136, R140, R200 ;  /* 0x0000008c88b8723c */ /* 0x004fe200000418c8 */
[----:B------:R-:W-:Y:S02]  /*dc40*/  FMUL.FTZ R228, R228, c[0x0][0x2ec] ;  /* 0x0000bb00e4e47a20 */ /* 0x000fe40000410000 */
[----:B------:R-:W-:-:S02]  /*dc50*/  FMUL.FTZ R229, R229, c[0x0][0x2ec] ;  /* 0x0000bb00e5e57a20 */ /* 0x000fc40000410000 */
[----:B------:R-:W-:Y:S01]  /*dc60*/  FMUL.FTZ R230, R230, c[0x0][0x2ec] ;  /* 0x0000bb00e6e67a20 */ /* 0x000fe20000410000 */
[----:B------:R-:W1:Y:S01]  /*dc70*/  MUFU.TANH R209, R209 ;  /* 0x000000d100d17308 */ /* 0x000e620000002400 */
[----:B------:R-:W-:Y:S01]  /*dc80*/  FMUL.FTZ R231, R231, c[0x0][0x2ec] ;  /* 0x0000bb00e7e77a20 */ /* 0x000fe20000410000 */
[----:B------:R-:W-:Y:S01]  /*dc90*/  HMMA.16816.F32.BF16 R180, R136, R142, R196 ;  /* 0x0000008e88b4723c */ /* 0x000fe200000418c4 */
[----:B------:R-:W2:Y:S05]  /*dca0*/  LDSM.16.M88.4 R136, [R223+0x1800] ;  /* 0x00180000df88783b */ /* 0x000eaa0000000200 */
[----:B------:R-:W-:Y:S08]  /*dcb0*/  MUFU.TANH R210, R210 ;  /* 0x000000d200d27308 */ /* 0x000ff00000002400 */
[----:B------:R-:W4:Y:S08]  /*dcc0*/  MUFU.TANH R211, R211 ;  /* 0x000000d300d37308 */ /* 0x000f300000002400 */
[----:B------:R-:W-:Y:S08]  /*dcd0*/  MUFU.TANH R228, R228 ;  /* 0x000000e400e47308 */ /* 0x000ff00000002400 */
[----:B------:R-:W-:Y:S08]  /*dce0*/  MUFU.TANH R229, R229 ;  /* 0x000000e500e57308 */ /* 0x000ff00000002400 */
[----:B---3--:R-:W-:Y:S01]  /*dcf0*/  MUFU.TANH R14, R230 ;  /* 0x000000e6000e7308 */ /* 0x008fe20000002400 */
[C---:B--2---:R-:W-:Y:S07]  /*dd00*/  HMMA.16816.F32.BF16 R184, R32.reuse, R136, R184 ;  /* 0x0000008820b8723c */ /* 0x044fee00000418b8 */
[----:B------:R-:W-:Y:S01]  /*dd10*/  MUFU.TANH R231, R231 ;  /* 0x000000e700e77308 */ /* 0x000fe20000002400 */
[----:B------:R-:W-:Y:S01]  /*dd20*/  HMMA.16816.F32.BF16 R180, R32, R138, R180 ;  /* 0x0000008a20b4723c */ /* 0x000fe200000418b4 */
[----:B------:R-:W2:Y:S11]  /*dd30*/  LDSM.16.M88.4 R32, [R221+0x9800] ;  /* 0x00980000dd20783b */ /* 0x000eb60000000200 */
[----:B------:R-:W-:Y:S04]  /*dd40*/  @!UPT UIADD3 URZ, URZ, URZ, URZ ;  /* 0x0000003f3f3ff290 */ /* 0x000fe8000fffe03f */
[C---:B--2---:R-:W-:Y:S08]  /*dd50*/  HMMA.16816.F32.BF16 R188, R20.reuse, R32, R184 ;  /* 0x0000002014bc723c */ /* 0x044ff000000418b8 */
[----:B------:R-:W-:Y:S01]  /*dd60*/  HMMA.16816.F32.BF16 R180, R20, R34, R180 ;  /* 0x0000002214b4723c */ /* 0x000fe200000418b4 */
[----:B------:R-:W2:Y:S01]  /*dd70*/  LDSM.16.M88.4 R20, [R219+0x1800] ;  /* 0x00180000db14783b */ /* 0x000ea20000000200 */
[----:B------:R-:W-:-:S06]  /*dd80*/  DEPBAR.LE SB0, 0x0 ;  /* 0x000080000000791a */ /* 0x000fcc0000000000 */
[C---:B------:R-:W-:Y:S08]  /*dd90*/  HMMA.16816.F32.BF16 R184, R132.reuse, R140, R240 ;  /* 0x0000008c84b8723c */ /* 0x040ff000000418f0 */
[----:B------:R-:W-:Y:S08]  /*dda0*/  HMMA.16816.F32.BF16 R140, R132, R142, R236 ;  /* 0x0000008e848c723c */ /* 0x000ff000000418ec */
[-C--:B------:R-:W-:Y:S08]  /*ddb0*/  HMMA.16816.F32.BF16 R132, R16, R178.reuse, R192 ;  /* 0x000000b21084723c */ /* 0x080ff000000418c0 */
[----:B------:R-:W-:Y:S08]  /*ddc0*/  HMMA.16816.F32.BF16 R176, R4, R178, R232 ;  /* 0x000000b204b0723c */ /* 0x000ff000000418e8 */
[C---:B--2---:R-:W-:Y:S08]  /*ddd0*/  HMMA.16816.F32.BF16 R188, R16.reuse, R20, R188 ;  /* 0x0000001410bc723c */ /* 0x044ff000000418bc */
[----:B------:R-:W-:Y:S01]  /*dde0*/  FMUL.FTZ R132, R132, c[0x0][0x2ec] ;  /* 0x0000bb0084847a20 */ /* 0x000fe20000410000 */
[----:B------:R-:W-:Y:S01]  /*ddf0*/  HMMA.16816.F32.BF16 R180, R16, R22, R180 ;  /* 0x0000001610b4723c */ /* 0x000fe200000418b4 */
[----:B------:R-:W-:-:S02]  /*de00*/  FMUL.FTZ R133, R133, c[0x0][0x2ec] ;  /* 0x0000bb0085857a20 */ /* 0x000fc40000410000 */
[----:B------:R2:W3:Y:S01]  /*de10*/  MUFU.TANH R13, R132 ;  /* 0x00000084000d7308 */ /* 0x0004e20000002400 */
[----:B------:R-:W-:Y:S02]  /*de20*/  FMUL.FTZ R134, R134, c[0x0][0x2ec] ;  /* 0x0000bb0086867a20 */ /* 0x000fe40000410000 */
[----:B------:R-:W-:Y:S02]  /*de30*/  FMUL.FTZ R135, R135, c[0x0][0x2ec] ;  /* 0x0000bb0087877a20 */ /* 0x000fe40000410000 */
[C---:B------:R-:W-:Y:S01]  /*de40*/  HMMA.16816.F32.BF16 R16, R28.reuse, R136, R184 ;  /* 0x000000881c10723c */ /* 0x040fe200000418b8 */
[----:B------:R-:W-:Y:S02]  /*de50*/  FMUL.FTZ R176, R176, c[0x0][0x2ec] ;  /* 0x0000bb00b0b07a20 */ /* 0x000fe40000410000 */
[----:B------:R-:W5:Y:S01]  /*de60*/  MUFU.TANH R133, R133 ;  /* 0x0000008500857308 */ /* 0x000f620000002400 */
[----:B------:R-:W-:Y:S02]  /*de70*/  FMUL.FTZ R177, R177, c[0x0][0x2ec] ;  /* 0x0000bb00b1b17a20 */ /* 0x000fe40000410000 */
[----:B------:R-:W-:Y:S01]  /*de80*/  FMUL.FTZ R178, R178, c[0x0][0x2ec] ;  /* 0x0000bb00b2b27a20 */ /* 0x000fe20000410000 */
[----:B-1----:R-:W-:Y:S01]  /*de90*/  FSEL R137, R209, -INF , !P4 ;  /* 0xff800000d1897808 */ /* 0x002fe20006000000 */
[----:B------:R-:W-:Y:S01]  /*dea0*/  HMMA.16816.F32.BF16 R28, R28, R138, R140 ;  /* 0x0000008a1c1c723c */ /* 0x000fe2000004188c */
[-C--:B------:R-:W-:Y:S01]  /*deb0*/  ISETP.GE.AND P4, PT, R3, R10.reuse, PT ;  /* 0x0000000a0300720c */ /* 0x080fe20003f86270 */
[----:B------:R-:W-:Y:S01]  /*dec0*/  FMUL.FTZ R188, R188, c[0x0][0x2ec] ;  /* 0x0000bb00bcbc7a20 */ /* 0x000fe20000410000 */
[----:B------:R-:W1:Y:S01]  /*ded0*/  MUFU.TANH R134, R134 ;  /* 0x0000008600867308 */ /* 0x000e620000002400 */
[----:B--2---:R-:W-:Y:S01]  /*dee0*/  FSEL R132, R208, -INF , !P3 ;  /* 0xff800000d0847808 */ /* 0x004fe20005800000 */
[----:B------:R-:W-:Y:S01]  /*def0*/  FMUL.FTZ R189, R189, c[0x0][0x2ec] ;  /* 0x0000bb00bdbd7a20 */ /* 0x000fe20000410000 */
[----:B------:R-:W-:Y:S01]  /*df00*/  ISETP.GE.AND P3, PT, R2, R10, PT ;  /* 0x0000000a0200720c */ /* 0x000fe20003f66270 */
[----:B------:R-:W-:Y:S01]  /*df10*/  FMUL.FTZ R191, R191, c[0x0][0x2ec] ;  /* 0x0000bb00bfbf7a20 */ /* 0x000fe20000410000 */
[----:B----4-:R-:W-:Y:S01]  /*df20*/  FSEL R184, R211, -INF , !P5 ;  /* 0xff800000d3b87808 */ /* 0x010fe20006800000 */
[----:B------:R-:W-:Y:S01]  /*df30*/  FMUL.FTZ R182, R182, c[0x0][0x2ec] ;  /* 0x0000bb00b6b67a20 */ /* 0x000fe20000410000 */
[----:B---3--:R-:W-:Y:S01]  /*df40*/  FSEL R138, R13, -INF , !P3 ;  /* 0xff8000000d8a7808 */ /* 0x008fe20005800000 */
[----:B------:R-:W-:Y:S01]  /*df50*/  MUFU.TANH R176, R176 ;  /* 0x000000b000b07308 */ /* 0x000fe20000002400 */
[-C--:B------:R-:W-:Y:S01]  /*df60*/  ISETP.GE.AND P3, PT, R0, R9.reuse, PT ;  /* 0x000000090000720c */ /* 0x080fe20003f66270 */
[----:B------:R-:W-:Y:S01]  /*df70*/  FMUL.FTZ R179, R179, c[0x0][0x2ec] ;  /* 0x0000bb00b3b37a20 */ /* 0x000fe20000410000 */
[----:B-----5:R-:W-:Y:S01]  /*df80*/  FSEL R139, R133, -INF , !P4 ;  /* 0xff800000858b7808 */ /* 0x020fe20006000000 */
[----:B------:R-:W-:Y:S01]  /*df90*/  FMUL.FTZ R181, R181, c[0x0][0x2ec] ;  /* 0x0000bb00b5b57a20 */ /* 0x000fe20000410000 */
[C---:B------:R-:W-:Y:S01]  /*dfa0*/  HMMA.16816.F32.BF16 R16, R24.reuse, R32, R16 ;  /* 0x000000201810723c */ /* 0x040fe20000041810 */
[----:B------:R-:W-:Y:S01]  /*dfb0*/  FSEL R133, R210, -INF , !P3 ;  /* 0xff800000d2857808 */ /* 0x000fe20005800000 */
[----:B------:R-:W-:Y:S01]  /*dfc0*/  FMUL.FTZ R190, R190, c[0x0][0x2ec] ;  /* 0x0000bb00bebe7a20 */ /* 0x000fe20000410000 */
[----:B------:R-:W2:Y:S01]  /*dfd0*/  MUFU.TANH R135, R135 ;  /* 0x0000008700877308 */ /* 0x000ea20000002400 */
[----:B------:R-:W-:Y:S01]  /*dfe0*/  ISETP.GE.AND P3, PT, R2, R9, PT ;  /* 0x000000090200720c */ /* 0x000fe20003f66270 */
[----:B------:R-:W-:Y:S01]  /*dff0*/  FMUL.FTZ R180, R180, c[0x0][0x2ec] ;  /* 0x0000bb00b4b47a20 */ /* 0x000fe20000410000 */
[----:B------:R-:W-:Y:S01]  /*e000*/  ISETP.GE.AND P4, PT, R0, R11, PT ;  /* 0x0000000b0000720c */ /* 0x000fe20003f86270 */
[----:B------:R-:W-:Y:S01]  /*e010*/  FMUL.FTZ R183, R183, c[0x0][0x2ec] ;  /* 0x0000bb00b7b77a20 */ /* 0x000fe20000410000 */
[----:B------:R-:W-:Y:S01]  /*e020*/  HMMA.16816.F32.BF16 R24, R24, R34, R28 ;  /* 0x000000221818723c */ /* 0x000fe2000004181c */
[----:B-1----:R-:W-:-:S02]  /*e030*/  FSEL R185, R134, -INF , !P3 ;  /* 0xff80000086b97808 */ /* 0x002fc40005800000 */
[----:B------:R-:W-:Y:S01]  /*e040*/  MUFU.TANH R177, R177 ;  /* 0x000000b100b17308 */ /* 0x000fe20000002400 */
[----:B------:R-:W-:Y:S02]  /*e050*/  ISETP.GE.AND P3, PT, R2, R11, PT ;  /* 0x0000000b0200720c */ /* 0x000fe40003f66270 */
[----:B------:R-:W-:Y:S02]  /*e060*/  FSEL R13, R228, -INF , !P4 ;  /* 0xff800000e40d7808 */ /* 0x000fe40006000000 */
[C---:B------:R-:W-:Y:S02]  /*e070*/  ISETP.GE.AND P5, PT, R3.reuse, R9, PT ;  /* 0x000000090300720c */ /* 0x040fe40003fa6270 */
[----:B------:R-:W-:Y:S01]  /*e080*/  ISETP.GE.AND P4, PT, R3, R11, PT ;  /* 0x0000000b0300720c */ /* 0x000fe20003f86270 */
[----:B------:R-:W-:Y:S01]  /*e090*/  MUFU.TANH R195, R188 ;  /* 0x000000bc00c37308 */ /* 0x000fe20000002400 */
[----:B--2---:R-:W-:Y:S02]  /*e0a0*/  FSEL R186, R135, -INF , !P5 ;  /* 0xff80000087ba7808 */ /* 0x004fe40006800000 */
[----:B------:R-:W-:-:S02]  /*e0b0*/  ISETP.GE.AND P5, PT, R2, R12, PT ;  /* 0x0000000c0200720c */ /* 0x000fc40003fa6270 */
[C---:B------:R-:W-:Y:S01]  /*e0c0*/  HMMA.16816.F32.BF16 R16, R4.reuse, R20, R16 ;  /* 0x000000140410723c */ /* 0x040fe20000041810 */
[C---:B------:R-:W-:Y:S02]  /*e0d0*/  IADD3 R2, R0.reuse, 0x18, RZ ;  /* 0x0000001800027810 */ /* 0x040fe40007ffe0ff */
[----:B------:R-:W1:Y:S04]  /*e0e0*/  MUFU.TANH R196, R189 ;  /* 0x000000bd00c47308 */ /* 0x000e680000002400 */
[----:B------:R-:W-:Y:S01]  /*e0f0*/  FSEL R20, R229, -INF , !P0 ;  /* 0xff800000e5147808 */ /* 0x000fe20004000000 */
[----:B------:R-:W-:Y:S01]  /*e100*/  HMMA.16816.F32.BF16 R24, R4, R22, R24 ;  /* 0x000000160418723c */ /* 0x000fe20000041818 */
[----:B------:R-:W-:Y:S02]  /*e110*/  ISETP.GE.AND P0, PT, R3, R12, PT ;  /* 0x0000000c0300720c */ /* 0x000fe40003f06270 */
[----:B------:R-:W-:Y:S01]  /*e120*/  MUFU.TANH R8, R191 ;  /* 0x000000bf00087308 */ /* 0x000fe20000002400 */
[----:B------:R-:W-:-:S03]  /*e130*/  IADD3 R3, R0, 0x11, RZ ;  /* 0x0000001100037810 */ /* 0x000fc60007ffe0ff */
[----:B------:R-:W-:-:S04]  /*e140*/  IADD3 R4, R0, 0x10, RZ ;  /* 0x0000001000047810 */ /* 0x000fc80007ffe0ff */
[----:B------:R-:W2:Y:S05]  /*e150*/  MUFU.TANH R182, R182 ;  /* 0x000000b600b67308 */ /* 0x000eaa0000002400 */
[----:B------:R-:W-:Y:S01]  /*e160*/  FMUL.FTZ R5, R19, c[0x0][0x2ec] ;  /* 0x0000bb0013057a20 */ /* 0x000fe20000410000 */
[----:B------:R-:W-:Y:S01]  /*e170*/  FSEL R19, R176, -INF , !P3 ;  /* 0xff800000b0137808 */ /* 0x000fe20005800000 */
[----:B------:R-:W-:Y:S01]  /*e180*/  FMUL.FTZ R18, R18, c[0x0][0x2ec] ;  /* 0x0000bb0012127a20 */ /* 0x000fe20000410000 */
[----:B------:R-:W-:Y:S01]  /*e190*/  MUFU.TANH R178, R178 ;  /* 0x000000b200b27308 */ /* 0x000fe20000002400 */
[----:B------:R-:W-:Y:S01]  /*e1a0*/  ISETP.GE.AND P3, PT, R0, R12, PT ;  /* 0x0000000c0000720c */ /* 0x000fe20003f66270 */
[----:B------:R-:W-:Y:S01]  /*e1b0*/  FMUL.FTZ R16, R16, c[0x0][0x2ec] ;  /* 0x0000bb0010107a20 */ /* 0x000fe20000410000 */
[----:B------:R-:W-:Y:S01]  /*e1c0*/  IADD3 R0, R0, 0x19, RZ ;  /* 0x0000001900007810 */ /* 0x000fe20007ffe0ff */
[----:B------:R-:W-:Y:S01]  /*e1d0*/  FMUL.FTZ R17, R17, c[0x0][0x2ec] ;  /* 0x0000bb0011117a20 */ /* 0x000fe20000410000 */
[----:B------:R-:W-:Y:S01]  /*e1e0*/  FSEL R14, R14, -INF , !P3 ;  /* 0xff8000000e0e7808 */ /* 0x000fe20005800000 */
[----:B------:R-:W-:Y:S01]  /*e1f0*/  FMUL.FTZ R24, R24, c[0x0][0x2ec] ;  /* 0x0000bb0018187a20 */ /* 0x000fe20000410000 */
[----:B------:R-:W-:Y:S01]  /*e200*/  ISETP.GE.AND P3, PT, R3, R10, PT ;  /* 0x0000000a0300720c */ /* 0x000fe20003f66270 */
[----:B------:R-:W3:Y:S01]  /*e210*/  MUFU.TANH R15, R179 ;  /* 0x000000b3000f7308 */ /* 0x000ee20000002400 */
[----:B------:R-:W-:-:S02]  /*e220*/  FMUL.FTZ R25, R25, c[0x0][0x2ec] ;  /* 0x0000bb0019197a20 */ /* 0x000fc40000410000 */
[----:B-1----:R-:W-:Y:S01]  /*e230*/  FSEL R196, R196, -INF , !P3 ;  /* 0xff800000c4c47808 */ /* 0x002fe20005800000 */
[----:B------:R-:W-:Y:S01]  /*e240*/  FMUL.FTZ R26, R26, c[0x0][0x2ec] ;  /* 0x0000bb001a1a7a20 */ /* 0x000fe20000410000 */
[----:B------:R-:W-:-:S03]  /*e250*/  ISETP.GE.AND P3, PT, R2, R9, PT ;  /* 0x000000090200720c */ /* 0x000fc60003f66270 */
[----:B------:R1:W-:Y:S01]  /*e260*/  MUFU.TANH R191, R18 ;  /* 0x0000001200bf7308 */ /* 0x0003e20000002400 */
[----:B--2---:R-:W-:Y:S02]  /*e270*/  FSEL R200, R182, -INF , !P3 ;  /* 0xff800000b6c87808 */ /* 0x004fe40005800000 */
[----:B------:R-:W-:-:S05]  /*e280*/  ISETP.GE.AND P3, PT, R3, R12, PT ;  /* 0x0000000c0300720c */ /* 0x000fca0003f66270 */
[----:B------:R-:W-:Y:S01]  /*e290*/  MUFU.TANH R181, R181 ;  /* 0x000000b500b57308 */ /* 0x000fe20000002400 */
[----:B---3--:R-:W-:Y:S02]  /*e2a0*/  FSEL R15, R15, -INF , !P0 ;  /* 0xff8000000f0f7808 */ /* 0x008fe40004000000 */
[----:B------:R-:W-:-:S05]  /*e2b0*/  ISETP.GE.AND P0, PT, R4, R9, PT ;  /* 0x000000090400720c */ /* 0x000fca0003f06270 */
[----:B------:R-:W2:Y:S01]  /*e2c0*/  MUFU.TANH R202, R190 ;  /* 0x000000be00ca7308 */ /* 0x000ea20000002400 */
[----:B-1----:R-:W-:Y:S02]  /*e2d0*/  FSEL R18, R177, -INF , !P4 ;  /* 0xff800000b1127808 */ /* 0x002fe40006000000 */
[----:B------:R-:W-:-:S04]  /*e2e0*/  ISETP.GE.AND P4, PT, R4, R10, PT ;  /* 0x0000000a0400720c */ /* 0x000fc80003f86270 */
[----:B------:R-:W-:Y:S01]  /*e2f0*/  FSEL R195, R195, -INF , !P4 ;  /* 0xff800000c3c37808 */ /* 0x000fe20006000000 */
[----:B------:R-:W1:Y:S01]  /*e300*/  MUFU.TANH R5, R5 ;  /* 0x0000000500057308 */ /* 0x000e620000002400 */
[----:B------:R-:W-:-:S04]  /*e310*/  ISETP.GE.AND P4, PT, R3, R9, PT ;  /* 0x000000090300720c */ /* 0x000fc80003f86270 */
[----:B------:R-:W-:Y:S02]  /*e320*/  FSEL R201, R8, -INF , !P4 ;  /* 0xff80000008c97808 */ /* 0x000fe40006000000 */
[----:B------:R-:W-:Y:S01]  /*e330*/  ISETP.GE.AND P4, PT, R3, R11, PT ;  /* 0x0000000b0300720c */ /* 0x000fe20003f86270 */
[----:B------:R-:W-:Y:S01]  /*e340*/  MUFU.TANH R180, R180 ;  /* 0x000000b400b47308 */ /* 0x000fe20000002400 */
[----:B------:R-:W-:Y:S01]  /*e350*/  FMUL.FTZ R3, R27, c[0x0][0x2ec] ;  /* 0x0000bb001b037a20 */ /* 0x000fe20000410000 */
[----:B--2---:R-:W-:Y:S02]  /*e360*/  FSEL R202, R202, -INF , !P0 ;  /* 0xff800000caca7808 */ /* 0x004fe40004000000 */
[----:B------:R-:W-:-:S04]  /*e370*/  ISETP.GE.AND P0, PT, R4, R12, PT ;  /* 0x0000000c0400720c */ /* 0x000fc80003f06270 */
[----:B------:R2:W3:Y:S01]  /*e380*/  MUFU.TANH R187, R16 ;  /* 0x0000001000bb7308 */ /* 0x0004e20000002400 */
[----:B-1----:R-:W-:Y:S02]  /*e390*/  FSEL R192, R5, -INF , !P3 ;  /* 0xff80000005c07808 */ /* 0x002fe40005800000 */
[----:B------:R-:W-:Y:S02]  /*e3a0*/  ISETP.GE.AND P3, PT, R244, 0x6, PT ;  /* 0x00000006f400780c */ /* 0x000fe40003f66270 */
[----:B------:R-:W-:Y:S01]  /*e3b0*/  FSEL R191, R191, -INF , !P0 ;  /* 0xff800000bfbf7808 */ /* 0x000fe20004000000 */
[----:B------:R-:W-:Y:S01]  /*e3c0*/  BAR.SYNC.DEFER_BLOCKING 0x0 ;  /* 0x0000000000007b1d */ /* 0x000fe20000010000 */
[----:B------:R-:W-:-:S05]  /*e3d0*/  ISETP.GE.AND P0, PT, R0, R12, PT ;  /* 0x0000000c0000720c */ /* 0x000fca0003f06270 */
[----:B------:R-:W-:Y:S01]  /*e3e0*/  MUFU.TANH R183, R183 ;  /* 0x000000b700b77308 */ /* 0x000fe20000002400 */
[----:B--2---:R-:W-:Y:S02]  /*e3f0*/  FSEL R16, R178, -INF , !P5 ;  /* 0xff800000b2107808 */ /* 0x004fe40006800000 */
[----:B------:R-:W-:-:S05]  /*e400*/  ISETP.GE.AND P5, PT, R0, R10, PT ;  /* 0x0000000a0000720c */ /* 0x000fca0003fa6270 */
[----:B------:R1:W2:Y:S01]  /*e410*/  MUFU.TANH R188, R17 ;  /* 0x0000001100bc7308 */ /* 0x0002a20000002400 */
[----:B------:R-:W-:Y:S02]  /*e420*/  FSEL R198, R181, -INF , !P5 ;  /* 0xff800000b5c67808 */ /* 0x000fe40006800000 */
[----:B------:R-:W-:-:S05]  /*e430*/  ISETP.GE.AND P5, PT, R4, R11, PT ;  /* 0x0000000b0400720c */ /* 0x000fca0003fa6270 */
[----:B------:R-:W-:Y:S01]  /*e440*/  MUFU.TANH R189, R24 ;  /* 0x0000001800bd7308 */ /* 0x000fe20000002400 */
[----:B---3--:R-:W-:Y:S02]  /*e450*/  FSEL R187, R187, -INF , !P5 ;  /* 0xff800000bbbb7808 */ /* 0x008fe40006800000 */
[----:B------:R-:W-:-:S05]  /*e460*/  ISETP.GE.AND P5, PT, R0, R11, PT ;  /* 0x0000000b0000720c */ /* 0x000fca0003fa6270 */
[----:B------:R-:W3:Y:S01]  /*e470*/  MUFU.TANH R190, R25 ;  /* 0x0000001900be7308 */ /* 0x000ee20000002400 */
[----:B-1----:R-:W-:Y:S02]  /*e480*/  FSEL R17, R231, -INF , !P6 ;  /* 0xff800000e7117808 */ /* 0x002fe40007000000 */
[----:B------:R-:W-:Y:S02]  /*e490*/  ISETP.GE.AND P6, PT, R2, R10, PT ;  /* 0x0000000a0200720c */ /* 0x000fe40003fc6270 */
[----:B--2---:R-:W-:Y:S02]  /*e4a0*/  FSEL R188, R188, -INF , !P4 ;  /* 0xff800000bcbc7808 */ /* 0x004fe40006000000 */
[----:B------:R-:W-:Y:S01]  /*e4b0*/  FSEL R197, R180, -INF , !P6 ;  /* 0xff800000b4c57808 */ /* 0x000fe20007000000 */
[----:B------:R-:W1:Y:S01]  /*e4c0*/  MUFU.TANH R4, R26 ;  /* 0x0000001a00047308 */ /* 0x000e620000002400 */
[----:B------:R-:W-:Y:S02]  /*e4d0*/  ISETP.GE.AND P6, PT, R0, R9, PT ;  /* 0x000000090000720c */ /* 0x000fe40003fc6270 */
[----:B------:R-:W-:-:S02]  /*e4e0*/  ISETP.GE.AND P4, PT, R2, R12, PT ;  /* 0x0000000c0200720c */ /* 0x000fc40003f86270 */
[----:B------:R-:W-:Y:S02]  /*e4f0*/  FSEL R199, R183, -INF , !P6 ;  /* 0xff800000b7c77808 */ /* 0x000fe40007000000 */
[----:B------:R-:W-:Y:S01]  /*e500*/  ISETP.GE.AND P6, PT, R2, R11, PT ;  /* 0x0000000b0200720c */ /* 0x000fe20003fc6270 */
[----:B------:R-:W2:Y:S01]  /*e510*/  MUFU.TANH R3, R3 ;  /* 0x0000000300037308 */ /* 0x000ea20000002400 */
[----:B---3--:R-:W-:Y:S02]  /*e520*/  FSEL R190, R190, -INF , !P5 ;  /* 0xff800000bebe7808 */ /* 0x008fe40006800000 */
[----:B------:R-:W-:Y:S02]  /*e530*/  FSEL R189, R189, -INF , !P6 ;  /* 0xff800000bdbd7808 */ /* 0x000fe40007000000 */
[----:B-1----:R-:W-:Y:S02]  /*e540*/  FSEL R193, R4, -INF , !P4 ;  /* 0xff80000004c17808 */ /* 0x002fe40006000000 */
[----:B--2---:R-:W-:Y:S01]  /*e550*/  FSEL R194, R3, -INF , !P0 ;  /* 0xff80000003c27808 */ /* 0x004fe20004000000 */
        /* <DEDUP_REMOVED lines=45> */
.L_x_1187:
[----:B------:R-:W-:Y:S05]  /*e830*/  BSYNC B0 ;  /* 0x0000000000007941 */ /* 0x000fea0003800000 */
.L_x_1186:
[----:B------:R-:W0:Y:S02]  /*e840*/  LDGDEPBAR ;  /* 0x00000000000079af */ /* 0x000e240000000000 */
.L_x_1185:
        /* <DEDUP_REMOVED lines=18> */
[----:B-1----:R-:W1:Y:S01]  /*e970*/  SHFL.BFLY PT, R4, R0, 0x2, 0x1f ;  /* 0x0c401f0000047f89 */ /* 0x002e6200000e0000 */
        /* <DEDUP_REMOVED lines=13> */
[----:B------:R-:W-:-:S03]  /*ea50*/  FSEL R2, R2, RZ, P1 ;  /* 0x000000ff02027208 */ /* 0x000fc60000800000 */
[----:B------:R-:W-:Y:S02]  /*ea60*/  FADD.FTZ R5, R205, -R0 ;  /* 0x80000000cd057221 */ /* 0x000fe40000010000 */
[--C-:B------:R-:W-:Y:S02]  /*ea70*/  FFMA.FTZ R13, R13, c[0x0][0x23c], -R2.reuse ;  /* 0x00008f000d0d7a23 */ /* 0x100fe40000010802 */
[--C-:B------:R-:W-:Y:S01]  /*ea80*/  FFMA.FTZ R20, R20, c[0x0][0x23c], -R2.reuse ;  /* 0x00008f0014147a23 */ /* 0x100fe20000010802 */
[----:B--2---:R-:W-:Y:S01]  /*ea90*/  FMNMX.FTZ R3, R3, R4, !PT ;  /* 0x0000000403037209 */ /* 0x004fe20007810000 */
[----:B------:R-:W-:Y:S01]  /*eaa0*/  MUFU.EX2 R237, R13 ;  /* 0x0000000d00ed7308 */ /* 0x000fe20000000800 */
[----:B------:R-:W-:Y:S02]  /*eab0*/  FFMA.FTZ R19, R19, c[0x0][0x23c], -R2 ;  /* 0x00008f0013137a23 */ /* 0x000fe40000010802 */
[C---:B------:R-:W-:Y:S01]  /*eac0*/  FSETP.NEU.FTZ.AND P0, PT, R3.reuse, -INF , PT ;  /* 0xff8000000300780b */ /* 0x040fe20003f1d000 */
[----:B------:R-:W-:-:S02]  /*ead0*/  FMUL.FTZ R9, R3, c[0x0][0x23c] ;  /* 0x00008f0003097a20 */ /* 0x000fc40000410000 */
[----:B------:R-:W-:Y:S01]  /*eae0*/  FFMA.FTZ R18, R18, c[0x0][0x23c], -R2 ;  /* 0x00008f0012127a23 */ /* 0x000fe20000010802 */
[----:B------:R-:W-:Y:S01]  /*eaf0*/  FSEL R4, R3, RZ, P0 ;  /* 0x000000ff03047208 */ /* 0x000fe20000000000 */
[----:B------:R1:W2:Y:S01]  /*eb00*/  MUFU.EX2 R236, R20 ;  /* 0x0000001400ec7308 */ /* 0x0002a20000000800 */
[----:B------:R-:W-:Y:S01]  /*eb10*/  FSEL R9, R9, RZ, P0 ;  /* 0x000000ff09097208 */ /* 0x000fe20000000000 */
[----:B------:R-:W-:-:S04]  /*eb20*/  FMUL.FTZ R5, R5, c[0x0][0x23c] ;  /* 0x00008f0005057a20 */ /* 0x000fc80000410000 */
[--C-:B------:R-:W-:Y:S02]  /*eb30*/  FFMA.FTZ R0, R15, c[0x0][0x23c], -R9.reuse ;  /* 0x00008f000f007a23 */ /* 0x100fe40000010809 */
[--C-:B------:R-:W-:Y:S01]  /*eb40*/  FFMA.FTZ R17, R17, c[0x0][0x23c], -R9.reuse ;  /* 0x00008f0011117a23 */ /* 0x100fe20000010809 */
[----:B------:R-:W-:Y:S01]  /*eb50*/  MUFU.EX2 R238, R19 ;  /* 0x0000001300ee7308 */ /* 0x000fe20000000800 */
[--C-:B------:R-:W-:Y:S02]  /*eb60*/  FFMA.FTZ R16, R16, c[0x0][0x23c], -R9.reuse ;  /* 0x00008f0010107a23 */ /* 0x100fe40000010809 */
[----:B------:R-:W-:Y:S01]  /*eb70*/  FFMA.FTZ R14, R14, c[0x0][0x23c], -R9 ;  /* 0x00008f000e0e7a23 */ /* 0x000fe20000010809 */
[----:B-1----:R-:W-:Y:S04]  /*eb80*/  LDSM.16.MT88.4 R20, [R218+0xb000] ;  /* 0x00b00000da14783b */ /* 0x002fe80000004200 */
[----:B------:R1:W-:Y:S08]  /*eb90*/  MUFU.EX2 R234, R0 ;  /* 0x0000000000ea7308 */ /* 0x0003f00000000800 */
[----:B------:R-:W3:Y:S01]  /*eba0*/  MUFU.EX2 R239, R18 ;  /* 0x0000001200ef7308 */ /* 0x000ee20000000800 */
[----:B-1----:R-:W-:-:S07]  /*ebb0*/  FADD.FTZ R0, R204, -R4 ;  /* 0x80000004cc007221 */ /* 0x002fce0000010000 */
[----:B------:R-:W-:Y:S01]  /*ebc0*/  MUFU.EX2 R233, R17 ;  /* 0x0000001100e97308 */ /* 0x000fe20000000800 */
[----:B--2---:R-:W-:Y:S01]  /*ebd0*/  F2FP.BF16.PACK_AB R4, R236, R237 ;  /* 0x000000edec04723e */ /* 0x004fe200000010ff */
[----:B------:R-:W-:Y:S01]  /*ebe0*/  FMUL.FTZ R0, R0, c[0x0][0x23c] ;  /* 0x00008f0000007a20 */ /* 0x000fe20000410000 */
[----:B---3--:R-:W-:-:S05]  /*ebf0*/  F2FP.BF16.PACK_AB R6, R239, R238 ;  /* 0x000000eeef06723e */ /* 0x008fca00000010ff */
[----:B------:R1:W2:Y:S08]  /*ec00*/  MUFU.EX2 R13, R0 ;  /* 0x00000000000d7308 */ /* 0x0002b00000000800 */
[----:B------:R3:W-:Y:S01]  /*ec10*/  MUFU.EX2 R235, R16 ;  /* 0x0000001000eb7308 */ /* 0x0007e20000000800 */
[----:B-1----:R-:W-:-:S07]  /*ec20*/  FMNMX.FTZ R0, R226, R132, !PT ;  /* 0x00000084e2007209 */ /* 0x002fce0007810000 */
[----:B------:R-:W-:Y:S01]  /*ec30*/  MUFU.EX2 R232, R14 ;  /* 0x0000000e00e87308 */ /* 0x000fe20000000800 */
[-C--:B--2---:R-:W-:Y:S01]  /*ec40*/  FMUL.FTZ R146, R146, R13.reuse ;  /* 0x0000000d92927220 */ /* 0x084fe20000410000 */
[----:B------:R-:W-:Y:S01]  /*ec50*/  FMNMX.FTZ R8, R137, R0, !PT ;  /* 0x0000000089087209 */ /* 0x000fe20007810000 */
[----:B------:R-:W-:Y:S01]  /*ec60*/  FMUL.FTZ R147, R147, R13 ;  /* 0x0000000d93937220 */ /* 0x000fe20000410000 */
[----:B------:R-:W-:Y:S01]  /*ec70*/  FMNMX.FTZ R0, R207, R133, !PT ;  /* 0x00000085cf007209 */ /* 0x000fe20007810000 */
[-C--:B------:R-:W-:Y:S01]  /*ec80*/  FMUL.FTZ R154, R154, R13.reuse ;  /* 0x0000000d9a9a7220 */ /* 0x080fe20000410000 */
[----:B------:R-:W-:Y:S01]  /*ec90*/  FMNMX.FTZ R8, R138, R8, !PT ;  /* 0x000000088a087209 */ /* 0x000fe20007810000 */
[----:B---3--:R-:W-:Y:S01]  /*eca0*/  LDSM.16.MT88.4 R16, [R215+0xb000] ;  /* 0x00b00000d710783b */ /* 0x008fe20000004200 */
[----:B------:R-:W-:Y:S01]  /*ecb0*/  FMNMX.FTZ R0, R184, R0, !PT ;  /* 0x00000000b8007209 */ /* 0x000fe20007810000 */
[----:B------:R-:W1:Y:S01]  /*ecc0*/  MUFU.EX2 R14, R5 ;  /* 0x00000005000e7308 */ /* 0x000e620000000800 */
[----:B------:R-:W-:Y:S01]  /*ecd0*/  FMNMX.FTZ R8, R139, R8, !PT ;  /* 0x000000088b087209 */ /* 0x000fe20007810000 */
[-C--:B------:R-:W-:Y:S01]  /*ece0*/  FMUL.FTZ R155, R155, R13.reuse ;  /* 0x0000000d9b9b7220 */ /* 0x080fe20000410000 */
        /* <DEDUP_REMOVED lines=11> */
[----:B------:R-:W-:Y:S01]  /*eda0*/  FMUL.FTZ R43, R43, R13 ;  /* 0x0000000d2b2b7220 */ /* 0x000fe20000410000 */
[----:B------:R-:W-:Y:S01]  /*edb0*/  FMNMX.FTZ R10, R201, R0, !PT ;  /* 0x00000000c90a7209 */ /* 0x000fe20007810000 */
[----:B-1----:R-:W-:Y:S01]  /*edc0*/  FMUL.FTZ R144, R144, R14 ;  /* 0x0000000e90907220 */ /* 0x002fe20000410000 */
[----:B------:R-:W-:Y:S01]  /*edd0*/  FMNMX.FTZ R0, R198, R8, !PT ;  /* 0x00000008c6007209 */ /* 0x000fe20007810000 */
[----:B------:R-:W-:Y:S01]  /*ede0*/  FMUL.FTZ R145, R145, R14 ;  /* 0x0000000e91917220 */ /* 0x000fe20000410000 */
[----:B------:R-:W-:Y:S01]  /*edf0*/  F2FP.BF16.PACK_AB R5, R233, R232 ;  /* 0x000000e8e905723e */ /* 0x000fe200000010ff */
[-C--:B------:R-:W-:Y:S01]  /*ee00*/  FMUL.FTZ R152, R152, R14.reuse ;  /* 0x0000000e98987220 */ /* 0x080fe20000410000 */
[----:B------:R-:W-:Y:S01]  /*ee10*/  F2FP.BF16.PACK_AB R7, R234, R235 ;  /* 0x000000ebea07723e */ /* 0x000fe200000010ff */
[----:B------:R-:W1:Y:S01]  /*ee20*/  SHFL.BFLY PT, R8, R0, 0x2, 0x1f ;  /* 0x0c401f0000087f89 */ /* 0x000e6200000e0000 */
        /* <DEDUP_REMOVED lines=15> */
[----:B-1----:R-:W-:Y:S01]  /*ef20*/  FMNMX.FTZ R8, R0, R8, !PT ;  /* 0x0000000800087209 */ /* 0x002fe20007810000 */
[----:B------:R-:W-:Y:S01]  /*ef30*/  FMUL.FTZ R57, R57, R14 ;  /* 0x0000000e39397220 */ /* 0x000fe20000410000 */
[----:B------:R-:W-:Y:S01]  /*ef40*/  FMNMX.FTZ R0, R200, R10, !PT ;  /* 0x0000000ac8007209 */ /* 0x000fe20007810000 */
[----:B------:R-:W-:-:S02]  /*ef50*/  FMUL.FTZ R58, R58, R13 ;  /* 0x0000000d3a3a7220 */ /* 0x000fc40000410000 */
[----:B------:R-:W1:Y:S01]  /*ef60*/  SHFL.BFLY PT, R10, R8, 0x1, 0x1f ;  /* 0x0c201f00080a7f89 */ /* 0x000e6200000e0000 */
[----:B------:R-:W-:Y:S01]  /*ef70*/  FMNMX.FTZ R0, R199, R0, !PT ;  /* 0x00000000c7007209 */ /* 0x000fe20007810000 */
[-C--:B------:R-:W-:Y:S01]  /*ef80*/  FMUL.FTZ R59, R59, R13.reuse ;  /* 0x0000000d3b3b7220 */ /* 0x080fe20000410000 */
[C---:B------:R-:W-:Y:S01]  /*ef90*/  HMMA.16816.F32.BF16 R168, R4.reuse, R178, R168 ;  /* 0x000000b204a8723c */ /* 0x040fe200000418a8 */
[-C--:B------:R-:W-:Y:S02]  /*efa0*/  FMUL.FTZ R60, R60, R14.reuse ;  /* 0x0000000e3c3c7220 */ /* 0x080fe40000410000 */
[----:B------:R-:W2:Y:S01]  /*efb0*/  SHFL.BFLY PT, R11, R0, 0x2, 0x1f ;  /* 0x0c401f00000b7f89 */ /* 0x000ea200000e0000 */
        /* <DEDUP_REMOVED lines=10> */
[----:B------:R-:W-:Y:S01]  /*f060*/  FMUL.FTZ R77, R77, R14 ;  /* 0x0000000e4d4d7220 */ /* 0x000fe20000410000 */
[----:B-1----:R-:W-:Y:S01]  /*f070*/  FMNMX.FTZ R136, R8, R10, !PT ;  /* 0x0000000a08887209 */ /* 0x002fe20007810000 */
[----:B------:R-:W-:-:S02]  /*f080*/  FMUL.FTZ R88, R88, R14 ;  /* 0x0000000e58587220 */ /* 0x000fc40000410000 */
[-C--:B------:R-:W-:Y:S01]  /*f090*/  FMUL.FTZ R78, R78, R13.reuse ;  /* 0x0000000d4e4e7220 */ /* 0x080fe20000410000 */
[C---:B------:R-:W-:Y:S01]  /*f0a0*/  HMMA.16816.F32.BF16 R56, R4.reuse, R32, R56 ;  /* 0x000000200438723c */ /* 0x040fe20000041838 */
[-C--:B------:R-:W-:Y:S01]  /*f0b0*/  FMUL.FTZ R79, R79, R13.reuse ;  /* 0x0000000d4f4f7220 */ /* 0x080fe20000410000 */
[----:B------:R-:W-:Y:S01]  /*f0c0*/  FSETP.NEU.FTZ.AND P1, PT, R136, -INF , PT ;  /* 0xff8000008800780b */ /* 0x000fe20003f3d000 */
        /* <DEDUP_REMOVED lines=27> */
[----:B------:R-:W-:Y:S01]  /*f280*/  FMUL.FTZ R127, R127, R13 ;  /* 0x0000000d7f7f7220 */ /* 0x000fe20000410000 */
[----:B------:R-:W-:Y:S01]  /*f290*/  HMMA.16816.F32.BF16 R104, R4, R20, R104 ;  /* 0x000000140468723c */ /* 0x000fe20000041868 */
[----:B------:R-:W-:-:S04]  /*f2a0*/  FFMA.FTZ R10, R187, c[0x0][0x23c], -R2 ;  /* 0x00008f00bb0a7a23 */ /* 0x000fc80000010802 */
[----:B------:R1:W-:Y:S03]  /*f2b0*/  MUFU.EX2 R204, R10 ;  /* 0x0000000a00cc7308 */ /* 0x0003e60000000800 */
[C---:B------:R-:W-:Y:S08]  /*f2c0*/  HMMA.16816.F32.BF16 R108, R4.reuse, R22, R108 ;  /* 0x00000016046c723c */ /* 0x040ff0000004186c */
[----:B------:R-:W-:Y:S01]  /*f2d0*/  HMMA.16816.F32.BF16 R120, R4, R24, R120 ;  /* 0x000000180478723c */ /* 0x000fe20000041878 */
[----:B-1----:R-:W-:-:S07]  /*f2e0*/  FFMA.FTZ R10, R188, c[0x0][0x23c], -R2 ;  /* 0x00008f00bc0a7a23 */ /* 0x002fce0000010802 */
[----:B------:R-:W-:Y:S01]  /*f2f0*/  HMMA.16816.F32.BF16 R208, R4, R26, R124 ;  /* 0x0000001a04d0723c */ /* 0x000fe2000004187c */
[----:B------:R1:W3:Y:S06]  /*f300*/  MUFU.EX2 R203, R10 ;  /* 0x0000000a00cb7308 */ /* 0x0002ec0000000800 */
[----:B--2---:R-:W-:Y:S01]  /*f310*/  FMNMX.FTZ R4, R11, R0, !PT ;  /* 0x000000000b047209 */ /* 0x004fe20007810000 */
[----:B------:R-:W-:-:S04]  /*f320*/  FMUL.FTZ R0, R136, c[0x0][0x23c] ;  /* 0x00008f0088007a20 */ /* 0x000fc80000410000 */
[----:B------:R-:W2:Y:S01]  /*f330*/  SHFL.BFLY PT, R6, R4, 0x1, 0x1f ;  /* 0x0c201f0004067f89 */ /* 0x000ea200000e0000 */
[----:B------:R-:W-:Y:S01]  /*f340*/  FSEL R0, R0, RZ, P1 ;  /* 0x000000ff00007208 */ /* 0x000fe20000800000 */
[----:B-1----:R-:W-:Y:S01]  /*f350*/  FFMA.FTZ R10, R189, c[0x0][0x23c], -R2 ;  /* 0x00008f00bd0a7a23 */ /* 0x002fe20000010802 */
[----:B---3--:R-:W-:-:S03]  /*f360*/  F2FP.BF16.PACK_AB R124, R203, R204 ;  /* 0x000000cccb7c723e */ /* 0x008fc600000010ff */
[----:B------:R-:W-:Y:S02]  /*f370*/  FFMA.FTZ R5, R132, c[0x0][0x23c], -R0 ;  /* 0x00008f0084057a23 */ /* 0x000fe40000010800 */
[----:B------:R-:W-:Y:S01]  /*f380*/  FFMA.FTZ R2, R190, c[0x0][0x23c], -R2 ;  /* 0x00008f00be027a23 */ /* 0x000fe20000010802 */
[----:B------:R-:W-:Y:S08]  /*f390*/  MUFU.EX2 R189, R10 ;  /* 0x0000000a00bd7308 */ /* 0x000ff00000000800 */
[----:B------:R1:W-:Y:S01]  /*f3a0*/  MUFU.EX2 R229, R5 ;  /* 0x0000000500e57308 */ /* 0x0003e20000000800 */
[----:B--2---:R-:W-:Y:S01]  /*f3b0*/  FMNMX.FTZ R135, R4, R6, !PT ;  /* 0x0000000604877209 */ /* 0x004fe20007810000 */
[----:B------:R-:W-:-:S06]  /*f3c0*/  FFMA.FTZ R4, R137, c[0x0][0x23c], -R0 ;  /* 0x00008f0089047a23 */ /* 0x000fcc0000010800 */
[----:B------:R2:W3:Y:S01]  /*f3d0*/  MUFU.EX2 R188, R2 ;  /* 0x0000000200bc7308 */ /* 0x0004e20000000800 */
[----:B------:R-:W-:-:S07]  /*f3e0*/  FSETP.NEU.FTZ.AND P0, PT, R135, -INF , PT ;  /* 0xff8000008700780b */ /* 0x000fce0003f1d000 */
[----:B------:R4:W-:Y:S01]  /*f3f0*/  MUFU.EX2 R228, R4 ;  /* 0x0000000400e47308 */ /* 0x0009e20000000800 */
[----:B-1----:R-:W-:-:S07]  /*f400*/  FFMA.FTZ R5, R138, c[0x0][0x23c], -R0 ;  /* 0x00008f008a057a23 */ /* 0x002fce0000010800 */
[----:B------:R1:W-:Y:S01]  /*f410*/  MUFU.EX2 R230, R5 ;  /* 0x0000000500e67308 */ /* 0x0003e20000000800 */
[----:B--2---:R-:W-:Y:S01]  /*f420*/  FFMA.FTZ R2, R191, c[0x0][0x23c], -R9 ;  /* 0x00008f00bf027a23 */ /* 0x004fe20000010809 */
[----:B---3--:R-:W-:Y:S01]  /*f430*/  F2FP.BF16.PACK_AB R126, R188, R189 ;  /* 0x000000bdbc7e723e */ /* 0x008fe200000010ff */
[----:B----4-:R-:W-:-:S05]  /*f440*/  FMUL.FTZ R4, R135, c[0x0][0x23c] ;  /* 0x00008f0087047a20 */ /* 0x010fca0000410000 */
[----:B------:R2:W-:Y:S01]  /*f450*/  MUFU.EX2 R187, R2 ;  /* 0x0000000200bb7308 */ /* 0x0005e20000000800 */
[----:B------:R-:W-:Y:S01]  /*f460*/  FSEL R8, R4, RZ, P0 ;  /* 0x000000ff04087208 */ /* 0x000fe20000000000 */
[----:B------:R-:W-:Y:S01]  /*f470*/  FFMA.FTZ R4, R139, c[0x0][0x23c], -R0 ;  /* 0x00008f008b047a23 */ /* 0x000fe20000010800 */
[----:B-1----:R-:W-:-:S05]  /*f480*/  FSEL R5, R136, RZ, P1 ;  /* 0x000000ff88057208 */ /* 0x002fca0000800000 */
[----:B------:R1:W-:Y:S01]  /*f490*/  MUFU.EX2 R231, R4 ;  /* 0x0000000400e77308 */ /* 0x0003e20000000800 */
[----:B------:R-:W-:Y:S01]  /*f4a0*/  FADD.FTZ R6, R226, -R5 ;  /* 0x80000005e2067221 */ /* 0x000fe20000010000 */
[----:B------:R-:W-:Y:S01]  /*f4b0*/  FSEL R5, R135, RZ, P0 ;  /* 0x000000ff87057208 */ /* 0x000fe20000000000 */
[----:B--2---:R-:W-:Y:S02]  /*f4c0*/  FFMA.FTZ R2, R192, c[0x0][0x23c], -R9 ;  /* 0x00008f00c0027a23 */ /* 0x004fe40000010809 */
[----:B------:R-:W-:-:S04]  /*f4d0*/  FMUL.FTZ R6, R6, c[0x0][0x23c] ;  /* 0x00008f0006067a20 */ /* 0x000fc80000410000 */
[----:B------:R-:W2:Y:S01]  /*f4e0*/  MUFU.EX2 R12, R6 ;  /* 0x00000006000c7308 */ /* 0x000ea20000000800 */
[----:B-1----:R-:W-:-:S07]  /*f4f0*/  FFMA.FTZ R4, R133, c[0x0][0x23c], -R8 ;  /* 0x00008f0085047a23 */ /* 0x002fce0000010808 */
[----:B------:R1:W-:Y:S01]  /*f500*/  MUFU.EX2 R225, R4 ;  /* 0x0000000400e17308 */ /* 0x0003e20000000800 */
[----:B--2---:R-:W-:Y:S01]  /*f510*/  FMUL.FTZ R148, R148, R12 ;  /* 0x0000000c94947220 */ /* 0x004fe20000410000 */
[----:B------:R-:W-:Y:S01]  /*f520*/  F2FP.BF16.PACK_AB R6, R231, R230 ;  /* 0x000000e6e706723e */ /* 0x000fe200000010ff */
[-C--:B------:R-:W-:Y:S02]  /*f530*/  FMUL.FTZ R149, R149, R12.reuse ;  /* 0x0000000c95957220 */ /* 0x080fe40000410000 */
[-C--:B------:R-:W-:Y:S02]  /*f540*/  FMUL.FTZ R160, R160, R12.reuse ;  /* 0x0000000ca0a07220 */ /* 0x080fe40000410000 */
[-C--:B------:R-:W-:Y:S02]  /*f550*/  FMUL.FTZ R161, R161, R12.reuse ;  /* 0x0000000ca1a17220 */ /* 0x080fe40000410000 */
[----:B-1----:R-:W-:Y:S02]  /*f560*/  FFMA.FTZ R4, R184, c[0x0][0x23c], -R8 ;  /* 0x00008f00b8047a23 */ /* 0x002fe40000010808 */
[----:B------:R-:W-:-:S02]  /*f570*/  FMUL.FTZ R36, R36, R12 ;  /* 0x0000000c24247220 */ /* 0x000fc40000410000 */
[----:B------:R1:W2:Y:S01]  /*f580*/  MUFU.EX2 R227, R4 ;  /* 0x0000000400e37308 */ /* 0x0002a20000000800 */
        /* <DEDUP_REMOVED lines=8> */
[----:B-1----:R-:W-:Y:S02]  /*f610*/  FFMA.FTZ R4, R185, c[0x0][0x23c], -R8 ;  /* 0x00008f00b9047a23 */ /* 0x002fe40000010808 */
        /* <DEDUP_REMOVED lines=11> */
[----:B--2---:R-:W-:Y:S01]  /*f6d0*/  F2FP.BF16.PACK_AB R5, R227, R225 ;  /* 0x000000e1e305723e */ /* 0x004fe200000010ff */
        /* <DEDUP_REMOVED lines=13> */
[----:B------:R-:W1:Y:S01]  /*f7b0*/  MUFU.EX2 R186, R2 ;  /* 0x0000000200ba7308 */ /* 0x000e620000000800 */
[-C--:B--2---:R-:W-:Y:S02]  /*f7c0*/  FMUL.FTZ R150, R150, R11.reuse ;  /* 0x0000000b96967220 */ /* 0x084fe40000410000 */
[-C--:B------:R-:W-:Y:S02]  /*f7d0*/  FMUL.FTZ R151, R151, R11.reuse ;  /* 0x0000000b97977220 */ /* 0x080fe40000410000 */
[-C--:B------:R-:W-:Y:S02]  /*f7e0*/  FMUL.FTZ R162, R162, R11.reuse ;  /* 0x0000000ba2a27220 */ /* 0x080fe40000410000 */
[-C--:B------:R-:W-:Y:S01]  /*f7f0*/  FMUL.FTZ R163, R163, R11.reuse ;  /* 0x0000000ba3a37220 */ /* 0x080fe20000410000 */
[----:B------:R2:W3:Y:S01]  /*f800*/  MUFU.EX2 R205, R4 ;  /* 0x0000000400cd7308 */ /* 0x0004e20000000800 */
[----:B------:R-:W-:-:S02]  /*f810*/  FMUL.FTZ R38, R38, R11 ;  /* 0x0000000b26267220 */ /* 0x000fc40000410000 */
[-C--:B------:R-:W-:Y:S02]  /*f820*/  FMUL.FTZ R39, R39, R11.reuse ;  /* 0x0000000b27277220 */ /* 0x080fe40000410000 */
[-C--:B------:R-:W-:Y:S02]  /*f830*/  FMUL.FTZ R54, R54, R11.reuse ;  /* 0x0000000b36367220 */ /* 0x080fe40000410000 */
[----:B------:R-:W-:Y:S01]  /*f840*/  FMUL.FTZ R55, R55, R11 ;  /* 0x0000000b37377220 */ /* 0x000fe20000410000 */
[----:B-1----:R-:W-:Y:S01]  /*f850*/  F2FP.BF16.PACK_AB R125, R186, R187 ;  /* 0x000000bbba7d723e */ /* 0x002fe200000010ff */
[----:B------:R-:W-:Y:S02]  /*f860*/  FFMA.FTZ R2, R193, c[0x0][0x23c], -R9 ;  /* 0x00008f00c1027a23 */ /* 0x000fe40000010809 */
[-C--:B------:R-:W-:Y:S02]  /*f870*/  FMUL.FTZ R70, R70, R11.reuse ;  /* 0x0000000b46467220 */ /* 0x080fe40000410000 */
[----:B------:R1:W-:Y:S01]  /*f880*/  MUFU.EX2 R185, R2 ;  /* 0x0000000200b97308 */ /* 0x0003e20000000800 */
        /* <DEDUP_REMOVED lines=10> */
[----:B-1----:R-:W-:Y:S02]  /*f930*/  FFMA.FTZ R2, R194, c[0x0][0x23c], -R9 ;  /* 0x00008f00c2027a23 */ /* 0x002fe40000010809 */
[----:B------:R-:W-:-:S02]  /*f940*/  FMUL.FTZ R158, R158, R11 ;  /* 0x0000000b9e9e7220 */ /* 0x000fc40000410000 */
[----:B------:R-:W1:Y:S01]  /*f950*/  MUFU.EX2 R184, R2 ;  /* 0x0000000200b87308 */ /* 0x000e620000000800 */
        /* <DEDUP_REMOVED lines=9> */
[----:B------:R-:W-:Y:S01]  /*f9f0*/  FMUL.FTZ R82, R82, R11 ;  /* 0x0000000b52527220 */ /* 0x000fe20000410000 */
[----:B-1----:R-:W-:Y:S01]  /*fa00*/  F2FP.BF16.PACK_AB R127, R184, R185 ;  /* 0x000000b9b87f723e */ /* 0x002fe200000010ff */
[----:B------:R-:W-:Y:S01]  /*fa10*/  FFMA.FTZ R2, R195, c[0x0][0x23c], -R0 ;  /* 0x00008f00c3027a23 */ /* 0x000fe20000010800 */
[----:B------:R-:W-:Y:S01]  /*fa20*/  HMMA.16816.F32.BF16 R52, R4, R32, R52 ;  /* 0x000000200434723c */ /* 0x000fe20000041834 */
[-C--:B------:R-:W-:Y:S02]  /*fa30*/  FMUL.FTZ R83, R83, R11.reuse ;  /* 0x0000000b53537220 */ /* 0x080fe40000410000 */
[----:B------:R1:W-:Y:S01]  /*fa40*/  MUFU.EX2 R139, R2 ;  /* 0x00000002008b7308 */ /* 0x0003e20000000800 */
[-C--:B------:R-:W-:Y:S02]  /*fa50*/  FMUL.FTZ R98, R98, R11.reuse ;  /* 0x0000000b62627220 */ /* 0x080fe40000410000 */
[----:B------:R-:W-:-:S02]  /*fa60*/  FMUL.FTZ R99, R99, R11 ;  /* 0x0000000b63637220 */ /* 0x000fc40000410000 */
[-C--:B------:R-:W-:Y:S01]  /*fa70*/  FMUL.FTZ R114, R114, R11.reuse ;  /* 0x0000000b72727220 */ /* 0x080fe20000410000 */
[----:B------:R-:W-:Y:S01]  /*fa80*/  HMMA.16816.F32.BF16 R68, R4, R28, R68 ;  /* 0x0000001c0444723c */ /* 0x000fe20000041844 */
[-C--:B------:R-:W-:Y:S02]  /*fa90*/  FMUL.FTZ R115, R115, R11.reuse ;  /* 0x0000000b73737220 */ /* 0x080fe40000410000 */
[-C--:B------:R-:W-:Y:S02]  /*faa0*/  FMUL.FTZ R130, R130, R11.reuse ;  /* 0x0000000b82827220 */ /* 0x080fe40000410000 */
[----:B------:R-:W-:-:S03]  /*fab0*/  FMUL.FTZ R131, R131, R11 ;  /* 0x0000000b83837220 */ /* 0x000fc60000410000 */
[----:B------:R-:W-:Y:S01]  /*fac0*/  HMMA.16816.F32.BF16 R84, R4, R16, R84 ;  /* 0x000000100454723c */ /* 0x000fe20000041854 */
[----:B-1----:R-:W-:-:S04]  /*fad0*/  FFMA.FTZ R2, R196, c[0x0][0x23c], -R0 ;  /* 0x00008f00c4027a23 */ /* 0x002fc80000010800 */
[----:B------:R1:W2:Y:S03]  /*fae0*/  MUFU.EX2 R138, R2 ;  /* 0x00000002008a7308 */ /* 0x0002a60000000800 */
[C---:B------:R-:W-:Y:S08]  /*faf0*/  HMMA.16816.F32.BF16 R100, R4.reuse, R20, R100 ;  /* 0x000000140464723c */ /* 0x040ff00000041864 */
[----:B------:R-:W-:Y:S01]  /*fb00*/  HMMA.16816.F32.BF16 R116, R4, R24, R116 ;  /* 0x000000180474723c */ /* 0x000fe20000041874 */
[----:B-1----:R-:W-:-:S02]  /*fb10*/  FFMA.FTZ R2, R197, c[0x0][0x23c], -R0 ;  /* 0x00008f00c5027a23 */ /* 0x002fc40000010800 */
[----:B------:R-:W-:-:S05]  /*fb20*/  FFMA.FTZ R0, R198, c[0x0][0x23c], -R0 ;  /* 0x00008f00c6007a23 */ /* 0x000fca0000010800 */
[C---:B------:R-:W-:Y:S01]  /*fb30*/  HMMA.16816.F32.BF16 R140, R4.reuse, R142, R156 ;  /* 0x0000008e048c723c */ /* 0x040fe2000004189c */
[----:B------:R1:W-:Y:S01]  /*fb40*/  MUFU.EX2 R137, R2 ;  /* 0x0000000200897308 */ /* 0x0003e20000000800 */
[----:B------:R-:W3:Y:S06]  /*fb50*/  LDSM.16.MT88.4 R156, [R213+0xa800] ;  /* 0x00a80000d59c783b */ /* 0x000eec0000004200 */
[C---:B------:R-:W-:Y:S01]  /*fb60*/  HMMA.16816.F32.BF16 R176, R4.reuse, R178, R172 ;  /* 0x000000b204b0723c */ /* 0x040fe200000418ac */
[----:B------:R4:W-:Y:S01]  /*fb70*/  MUFU.EX2 R133, R0 ;  /* 0x0000000000857308 */ /* 0x0009e20000000800 */
[----:B------:R-:W5:Y:S06]  /*fb80*/  LDSM.16.MT88.4 R172, [R215+0xa800] ;  /* 0x00a80000d7ac783b */ /* 0x000f6c0000004200 */
[----:B------:R-:W-:Y:S01]  /*fb90*/  HMMA.16816.F32.BF16 R180, R4, R182, R48 ;  /* 0x000000b604b4723c */ /* 0x000fe20000041830 */
[----:B------:R-:W2:Y:S01]  /*fba0*/  LDSM.16.MT88.4 R48, [R218+0xa800] ;  /* 0x00a80000da30783b */ /* 0x000ea20000004200 */
[----:B-1----:R-:W-:-:S04]  /*fbb0*/  FFMA.FTZ R2, R248, R14, R237 ;  /* 0x0000000ef8027223 */ /* 0x002fc800000100ed */
[----:B------:R-:W-:Y:S02]  /*fbc0*/  FADD.FTZ R2, R236, R2 ;  /* 0x00000002ec027221 */ /* 0x000fe40000010000 */
[C---:B------:R-:W-:Y:S01]  /*fbd0*/  HMMA.16816.F32.BF16 R32, R4.reuse, R34, R64 ;  /* 0x000000220420723c */ /* 0x040fe20000041840 */
[----:B----4-:R-:W-:Y:S01]  /*fbe0*/  FFMA.FTZ R0, R202, c[0x0][0x23c], -R8 ;  /* 0x00008f00ca007a23 */ /* 0x010fe20000010808 */
[----:B------:R-:W-:Y:S01]  /*fbf0*/  LDSM.16.MT88.4 R64, [R217+0xa800] ;  /* 0x00a80000d940783b */ /* 0x000fe20000004200 */
[----:B------:R-:W-:Y:S02]  /*fc00*/  FADD.FTZ R2, R238, R2 ;  /* 0x00000002ee027221 */ /* 0x000fe40000010000 */
[----:B------:R1:W-:Y:S02]  /*fc10*/  MUFU.EX2 R132, R0 ;  /* 0x0000000000847308 */ /* 0x0003e40000000800 */
[----:B------:R-:W-:Y:S01]  /*fc20*/  FADD.FTZ R2, R239, R2 ;  /* 0x00000002ef027221 */ /* 0x000fe20000010000 */
[----:B------:R-:W-:Y:S01]  /*fc30*/  HMMA.16816.F32.BF16 R28, R4, R30, R80 ;  /* 0x0000001e041c723c */ /* 0x000fe20000041850 */
[----:B------:R-:W-:Y:S02]  /*fc40*/  LDSM.16.MT88.4 R80, [R213+0xb800] ;  /* 0x00b80000d550783b */ /* 0x000fe40000004200 */
[----:B------:R-:W-:-:S04]  /*fc50*/  FADD.FTZ R2, R204, R2 ;  /* 0x00000002cc027221 */ /* 0x000fc80000010000 */
[----:B------:R-:W-:Y:S01]  /*fc60*/  FADD.FTZ R2, R203, R2 ;  /* 0x00000002cb027221 */ /* 0x000fe20000010000 */
[C---:B------:R-:W-:Y:S01]  /*fc70*/  HMMA.16816.F32.BF16 R16, R4.reuse, R18, R96 ;  /* 0x000000120410723c */ /* 0x040fe20000041860 */
[----:B------:R-:W-:Y:S02]  /*fc80*/  LDSM.16.MT88.4 R96, [R215+0xb800] ;  /* 0x00b80000d760783b */ /* 0x000fe40000004200 */
[----:B------:R-:W-:Y:S02]  /*fc90*/  FADD.FTZ R2, R189, R2 ;  /* 0x00000002bd027221 */ /* 0x000fe40000010000 */
[----:B-1----:R-:W-:Y:S02]  /*fca0*/  FFMA.FTZ R0, R201, c[0x0][0x23c], -R8 ;  /* 0x00008f00c9007a23 */ /* 0x002fe40000010808 */
[----:B------:R-:W-:Y:S01]  /*fcb0*/  FADD.FTZ R248, R188, R2 ;  /* 0x00000002bcf87221 */ /* 0x000fe20000010000 */
[C---:B------:R-:W-:Y:S01]  /*fcc0*/  HMMA.16816.F32.BF16 R20, R4.reuse, R22, R112 ;  /* 0x000000160414723c */ /* 0x040fe20000041870 */
[----:B------:R1:W4:Y:S01]  /*fcd0*/  MUFU.EX2 R15, R0 ;  /* 0x00000000000f7308 */ /* 0x0003220000000800 */
[----:B------:R-:W-:Y:S06]  /*fce0*/  LDSM.16.MT88.4 R112, [R218+0xb800] ;  /* 0x00b80000da70783b */ /* 0x000fec0000004200 */
[----:B------:R-:W-:Y:S01]  /*fcf0*/  HMMA.16816.F32.BF16 R24, R4, R26, R128 ;  /* 0x0000001a0418723c */ /* 0x000fe20000041880 */
[----:B------:R-:W5:Y:S06]  /*fd00*/  LDSM.16.MT88.4 R4, [R217+0xb800] ;  /* 0x00b80000d904783b */ /* 0x000f6c0000004200 */
[----:B--2---:R-:W-:Y:S01]  /*fd10*/  F2FP.BF16.PACK_AB R128, R138, R139 ;  /* 0x0000008b8a80723e */ /* 0x004fe200000010ff */
[----:B---3--:R-:W-:Y:S01]  /*fd20*/  HMMA.16816.F32.BF16 R144, R124, R156, R144 ;  /* 0x0000009c7c90723c */ /* 0x008fe20000041890 */
[----:B-1----:R-:W-:Y:S01]  /*fd30*/  FFMA.FTZ R0, R200, c[0x0][0x23c], -R8 ;  /* 0x00008f00c8007a23 */ /* 0x002fe20000010808 */
[----:B----4-:R-:W-:-:S02]  /*fd40*/  F2FP.BF16.PACK_AB R129, R15, R132 ;  /* 0x000000840f81723e */ /* 0x010fc400000010ff */
[----:B------:R-:W-:Y:S01]  /*fd50*/  F2FP.BF16.PACK_AB R130, R133, R137 ;  /* 0x000000898582723e */ /* 0x000fe200000010ff */
[----:B------:R1:W-:Y:S03]  /*fd60*/  MUFU.EX2 R10, R0 ;  /* 0x00000000000a7308 */ /* 0x0003e60000000800 */
[C---:B------:R-:W-:Y:S08]  /*fd70*/  HMMA.16816.F32.BF16 R152, R124.reuse, R158, R152 ;  /* 0x0000009e7c98723c */ /* 0x040ff00000041898 */
[----:B-----5:R-:W-:Y:S01]  /*fd80*/  HMMA.16816.F32.BF16 R164, R124, R172, R164 ;  /* 0x000000ac7ca4723c */ /* 0x020fe200000418a4 */
[----:B-1----:R-:W-:-:S02]  /*fd90*/  FFMA.FTZ R0, R199, c[0x0][0x23c], -R8 ;  /* 0x00008f00c7007a23 */ /* 0x002fc40000010808 */
[----:B------:R-:W-:-:S05]  /*fda0*/  FFMA.FTZ R8, R250, R12, R229 ;  /* 0x0000000cfa087223 */ /* 0x000fca00000100e5 */
[C---:B------:R-:W-:Y:S01]  /*fdb0*/  HMMA.16816.F32.BF16 R168, R124.reuse, R174, R168 ;  /* 0x000000ae7ca8723c */ /* 0x040fe200000418a8 */
[----:B------:R-:W1:Y:S07]  /*fdc0*/  MUFU.EX2 R9, R0 ;  /* 0x0000000000097308 */ /* 0x000e6e0000000800 */
[C---:B------:R-:W-:Y:S08]  /*fdd0*/  HMMA.16816.F32.BF16 R40, R124.reuse, R48, R40 ;  /* 0x000000307c28723c */ /* 0x040ff00000041828 */
[----:B------:R-:W-:Y:S01]  /*fde0*/  HMMA.16816.F32.BF16 R120, R124, R4, R120 ;  /* 0x000000047c78723c */ /* 0x000fe20000041878 */
[----:B-1----:R-:W-:Y:S01]  /*fdf0*/  F2FP.BF16.PACK_AB R131, R9, R10 ;  /* 0x0000000a0983723e */ /* 0x002fe200000010ff */
[----:B------:R-:W-:-:S04]  /*fe00*/  FFMA.FTZ R0, R247, R13, R232 ;  /* 0x0000000df7007223 */ /* 0x000fc800000100e8 */
[----:B------:R-:W-:Y:S02]  /*fe10*/  FADD.FTZ R0, R233, R0 ;  /* 0x00000000e9007221 */ /* 0x000fe40000010000 */
[----:B------:R-:W-:Y:S02]  /*fe20*/  HMMA.16816.F32.BF16 R116, R128, R4, R116 ;  /* 0x000000048074723c */ /* 0x000fe40000041874 */
[----:B------:R-:W-:-:S04]  /*fe30*/  FADD.FTZ R0, R235, R0 ;  /* 0x00000000eb007221 */ /* 0x000fc80000010000 */
[----:B------:R-:W-:Y:S02]  /*fe40*/  FADD.FTZ R0, R234, R0 ;  /* 0x00000000ea007221 */ /* 0x000fe40000010000 */
[----:B------:R-:W-:Y:S01]  /*fe50*/  FFMA.FTZ R4, R249, R11, R225 ;  /* 0x0000000bf9047223 */ /* 0x000fe200000100e1 */
[C---:B------:R-:W-:Y:S01]  /*fe60*/  HMMA.16816.F32.BF16 R44, R124.reuse, R50, R44 ;  /* 0x000000327c2c723c */ /* 0x040fe2000004182c */
[----:B------:R-:W-:Y:S01]  /*fe70*/  FADD.FTZ R5, R228, R8 ;  /* 0x00000008e4057221 */ /* 0x000fe20000010000 */
[----:B------:R-:W-:Y:S01]  /*fe80*/  @P3 IADD3 R225, R244, -0x6, RZ ;  /* 0xfffffffaf4e13810 */ /* 0x000fe20007ffe0ff */
        /* <DEDUP_REMOVED lines=41> */
[----:B------:R-:W-:Y:S05]  /*10120*/  @!UPT UIADD3 URZ, URZ, URZ, URZ ;  /* 0x0000003f3f3ff290 */ /* 0x000fea000fffe03f */
[----:B------:R-:W-:Y:S11]  /*10130*/  @P3 BRA `(.L_x_1188) ;  /* 0x0000001000003947 */ /* 0x000ff60003800000 */
.L_x_1175:
[----:B------:R-:W-:-:S07]  /*10140*/  IADD3 R225, R206, -0x1, RZ ;  /* 0xffffffffcee17810 */ /* 0x000fce0007ffe0ff */
.L_x_1188:
[----:B------:R-:W-:-:S13]  /*10150*/  ISETP.GE.AND P0, PT, R225, RZ, PT ;  /* 0x000000ffe100720c */ /* 0x000fda0003f06270 */
[----:B------:R-:W-:Y:S05]  /*10160*/  @!P0 BRA `(.L_x_1189) ;  /* 0x000029f000008947 */ /* 0x000fea0003800000 */
[----:B------:R-:W2:Y:S01]  /*10170*/  LDL.LU.64 R6, [R1] ;  /* 0x0000000001067983 */ /* 0x000ea20000300a00 */
[----:B------:R-:W-:Y:S01]  /*10180*/  MOV R139, R3 ;  /* 0x00000003008b7202 */ /* 0x000fe20000000f00 */
[----:B------:R-:W-:Y:S02]  /*10190*/  IMAD.MOV.U32 R137, RZ, RZ, R135 ;  /* 0x000000ffff897224 */ /* 0x000fe400078e0087 */
[----:B------:R-:W3:Y:S01]  /*101a0*/  LDL.LU.64 R4, [R1+0x30] ;  /* 0x0000300001047983 */ /* 0x000ee20000300a00 */
[----:B------:R-:W-:Y:S02]  /*101b0*/  IMAD.MOV.U32 R132, RZ, RZ, R136 ;  /* 0x000000ffff847224 */ /* 0x000fe400078e0088 */
[----:B------:R-:W-:Y:S01]  /*101c0*/  IMAD.MOV.U32 R138, RZ, RZ, R134 ;  /* 0x000000ffff8a7224 */ /* 0x000fe200078e0086 */
[----:B------:R-:W4:Y:S01]  /*101d0*/  LDL.64 R8, [R1+0x8] ;  /* 0x0000080001087983 */ /* 0x000f220000100a00 */
[----:B------:R-:W-:Y:S01]  /*101e0*/  ISETP.GE.AND P2, PT, R251, c[0x0][0x220], PT ;  /* 0x00008800fb007a0c */ /* 0x000fe20003f46270 */
[----:B--2---:R-:W-:Y:S01]  /*101f0*/  IMAD.MOV.U32 R3, RZ, RZ, R7 ;  /* 0x000000ffff037224 */ /* 0x004fe200078e0007 */
[----:B---3--:R-:W-:-:S05]  /*10200*/  MOV R2, R4 ;  /* 0x0000000400027202 */ /* 0x008fca0000000f00 */
[----:B------:R1:W-:Y:S01]  /*10210*/  STL.64 [R1], R2 ;  /* 0x0000000201007387 */ /* 0x0003e20000100a00 */
[----:B----4-:R-:W-:Y:S01]  /*10220*/  ISETP.GE.AND P3, PT, R8, c[0x0][0x220], PT ;  /* 0x0000880008007a0c */ /* 0x010fe20003f66270 */
[----:B------:R-:W-:Y:S05]  /*10230*/  BRA `(.L_x_1190) ;  /* 0x000002f000007947 */ /* 0x000fea0003800000 */
.L_x_1192:
[----:B------:R-:W2:Y:S01]  /*10240*/  LDL.64 R226, [R1+0x20] ;  /* 0x0000200001e27983 */ /* 0x000ea20000100a00 */
[----:B------:R-:W-:Y:S01]  /*10250*/  IADD3 R0, R225, -0x1, RZ ;  /* 0xffffffffe1007810 */ /* 0x000fe20007ffe0ff */
[----:B------:R-:W-:Y:S02]  /*10260*/  IMAD.MOV.U32 R133, RZ, RZ, c[0x0][0x198] ;  /* 0x00006600ff857624 */ /* 0x000fe400078e00ff */
[----:B------:R-:W3:Y:S01]  /*10270*/  LDL.64 R134, [R1+0x18] ;  /* 0x0000180001867983 */ /* 0x000ee20000100a00 */
[----:B------:R-:W-:Y:S01]  /*10280*/  SHF.R.S32.HI R2, RZ, 0x1f, R0 ;  /* 0x0000001fff027819 */ /* 0x000fe20000011400 */
[----:B------:R-:W-:Y:S02]  /*10290*/  IMAD.WIDE.U32 R4, R0, c[0x0][0x198], RZ ;  /* 0x0000660000047a25 */ /* 0x000fe400078e00ff */
[----:B------:R1:W-:Y:S02]  /*102a0*/  @P3 STS.128 [R224+0x8000], RZ ;  /* 0x008000ffe0003388 */ /* 0x0003e40000000c00 */
[----:B------:R-:W-:Y:S02]  /*102b0*/  IMAD R2, R2, c[0x0][0x198], RZ ;  /* 0x0000660002027a24 */ /* 0x000fe400078e02ff */
[----:B------:R-:W-:Y:S02]  /*102c0*/  IMAD.SHL.U32 R133, R133, 0x10, RZ ;  /* 0x0000001085857824 */ /* 0x000fe400078e00ff */
[----:B------:R-:W-:Y:S04]  /*102d0*/  IMAD R2, R0, c[0x0][0x19c], R2 ;  /* 0x0000670000027a24 */ /* 0x000fe800078e0202 */
[----:B------:R-:W-:Y:S02]  /*102e0*/  IMAD.IADD R3, R5, 0x1, R2 ;  /* 0x0000000105037824 */ /* 0x000fe400078e0202 */
[----:B---3--:R-:W-:Y:S01]  /*102f0*/  IMAD.MOV.U32 R134, RZ, RZ, 0x4 ;  /* 0x00000004ff867424 */ /* 0x008fe200078e00ff */
[----:B--2---:R-:W-:Y:S04]  /*10300*/  LEA R0, P1, R4, R226, 0x5 ;  /* 0x000000e204007211 */ /* 0x004fe800078228ff */
[----:B------:R-:W-:Y:S02]  /*10310*/  @!P3 LEA R10, P6, R0, c[0x0][0x168], 0x1 ;  /* 0x00005a00000aba11 */ /* 0x000fe400078c08ff */
[----:B------:R-:W-:Y:S02]  /*10320*/  LEA.HI.X R3, R4, R135, R3, 0x5, P1 ;  /* 0x0000008704037211 */ /* 0x000fe400008f2c03 */
[----:B------:R-:W-:Y:S01]  /*10330*/  IADD3 R2, P0, R133, R0, RZ ;  /* 0x0000000085027210 */ /* 0x000fe20007f1e0ff */
[----:B------:R-:W-:Y:S01]  /*10340*/  IMAD.MOV.U32 R133, RZ, RZ, c[0x0][0x198] ;  /* 0x00006600ff857624 */ /* 0x000fe200078e00ff */
[C-C-:B------:R-:W-:Y:S02]  /*10350*/  @!P3 LEA.HI.X R11, R0.reuse, c[0x0][0x16c], R3.reuse, 0x1, P6 ;  /* 0x00005b00000bba11 */ /* 0x140fe400030f0c03 */
[----:B------:R-:W-:Y:S02]  /*10360*/  @!P2 LEA R6, P1, R0, c[0x0][0x168], 0x1 ;  /* 0x00005a000006aa11 */ /* 0x000fe400078208ff */
[----:B------:R-:W-:Y:S01]  /*10370*/  @!P3 LEA R8, P5, R2, c[0x0][0x168], 0x1 ;  /* 0x00005a000208ba11 */ /* 0x000fe200078a08ff */
[----:B------:R-:W-:Y:S01]  /*10380*/  @!PT LDS RZ, [RZ] ;  /* 0x00000000fffff984 */ /* 0x000fe20000000800 */
[----:B------:R-:W-:Y:S01]  /*10390*/  @!PT LDS RZ, [RZ] ;  /* 0x00000000fffff984 */ /* 0x000fe20000000800 */
[----:B------:R-:W-:Y:S01]  /*103a0*/  @!PT LDS RZ, [RZ] ;  /* 0x00000000fffff984 */ /* 0x000fe20000000800 */
[----:B------:R1:W-:Y:S01]  /*103b0*/  @!P3 LDGSTS.E.BYPASS.LTC128B.128 [R224+0x8000], [R10.64] ;  /* 0x080000000ae0bfae */ /* 0x0003e2000b901d44 */
[----:B------:R-:W-:Y:S02]  /*103c0*/  SHF.L.U64.HI R133, R133, R134, c[0x0][0x19c] ;  /* 0x0000670085857619 */ /* 0x000fe40000010286 */
[--C-:B------:R-:W-:Y:S01]  /*103d0*/  @!P2 LEA.HI.X R7, R0, c[0x0][0x16c], R3.reuse, 0x1, P1 ;  /* 0x00005b000007aa11 */ /* 0x100fe200008f0c03 */
[----:B------:R1:W-:Y:S02]  /*103e0*/  @P2 STS.128 [R224+0x9000], RZ ;  /* 0x009000ffe0002388 */ /* 0x0003e40000000c00 */
[----:B------:R-:W-:Y:S01]  /*103f0*/  IMAD.X R5, R133, 0x1, R3, P0 ;  /* 0x0000000185057824 */ /* 0x000fe200000e0603 */
[C---:B------:R-:W-:Y:S01]  /*10400*/  @!P2 LEA R4, P0, R2.reuse, c[0x0][0x168], 0x1 ;  /* 0x00005a000204aa11 */ /* 0x040fe200078008ff */
[----:B------:R-:W-:Y:S01]  /*10410*/  @!PT LDS RZ, [RZ] ;  /* 0x00000000fffff984 */ /* 0x000fe20000000800 */
[----:B------:R-:W-:Y:S01]  /*10420*/  @!PT LDS RZ, [RZ] ;  /* 0x00000000fffff984 */ /* 0x000fe20000000800 */
[----:B------:R-:W-:Y:S01]  /*10430*/  @!PT LDS RZ, [RZ] ;  /* 0x00000000fffff984 */ /* 0x000fe20000000800 */
[----:B------:R1:W-:Y:S03]  /*10440*/  @!P2 LDGSTS.E.BYPASS.LTC128B.128 [R224+0x9000], [R6.64+0x80] ;  /* 0x0900008006e0afae */ /* 0x0003e6000b901d44 */
[C-C-:B------:R-:W-:Y:S01]  /*10450*/  @!P3 LEA.HI.X R9, R2.reuse, c[0x0][0x16c], R5.reuse, 0x1, P5 ;  /* 0x00005b000209ba11 */ /* 0x140fe200028f0c05 */
        /* <DEDUP_REMOVED lines=13> */
.L_x_1190:
[----:B-1----:R-:W2:Y:S01]  /*10530*/  LDL.64 R2, [R1] ;  /* 0x0000000001027983 */ /* 0x002ea20000100a00 */
[----:B------:R-:W-:Y:S04]  /*10540*/  DEPBAR.LE SB0, 0x0 ;  /* 0x000080000000791a */ /* 0x000fe80000000000 */
[----:B------:R-:W-:Y:S01]  /*10550*/  MOV R7, 0x5 ;  /* 0x0000000500077802 */ /* 0x000fe20000000f00 */
[----:B------:R-:W-:Y:S01]  /*10560*/  BAR.SYNC.DEFER_BLOCKING 0x0 ;  /* 0x0000000000007b1d */ /* 0x000fe20000010000 */
[----:B------:R-:W-:Y:S02]  /*10570*/  MOV R0, c[0x0][0x1a0] ;  /* 0x0000680000007a02 */ /* 0x000fe40000000f00 */
[----:B------:R-:W-:Y:S02]  /*10580*/  MOV R6, c[0x0][0x1a0] ;  /* 0x0000680000067a02 */ /* 0x000fe40000000f00 */
[----:B------:R-:W-:Y:S02]  /*10590*/  SHF.L.U64.HI R0, R0, R7, c[0x0][0x1a4] ;  /* 0x0000690000007619 */ /* 0x000fe40000010207 */
[----:B------:R-:W-:Y:S02]  /*105a0*/  SHF.L.U32 R6, R6, 0x5, RZ ;  /* 0x0000000506067819 */ /* 0x000fe400000006ff */
[----:B------:R-:W-:Y:S01]  /*105b0*/  SHF.R.S32.HI R4, RZ, 0x1f, R225 ;  /* 0x0000001fff047819 */ /* 0x000fe200000114e1 */
[----:B------:R-:W-:Y:S01]  /*105c0*/  IMAD R0, R0, R225, RZ ;  /* 0x000000e100007224 */ /* 0x000fe200078e02ff */
[----:B------:R-:W-:Y:S02]  /*105d0*/  MOV R5, c[0x0][0x1a0] ;  /* 0x0000680000057a02 */ /* 0x000fe40000000f00 */
[----:B------:R-:W-:Y:S01]  /*105e0*/  MOV R12, 0x4 ;  /* 0x00000004000c7802 */ /* 0x000fe20000000f00 */
[-C--:B------:R-:W-:Y:S01]  /*105f0*/  IMAD R4, R4, R6.reuse, R0 ;  /* 0x0000000604047224 */ /* 0x080fe200078e0200 */
[----:B------:R-:W-:Y:S01]  /*10600*/  SHF.L.U32 R5, R5, 0x4, RZ ;  /* 0x0000000405057819 */ /* 0x000fe200000006ff */
[----:B------:R-:W-:Y:S01]  /*10610*/  @P3 STS.128 [R224+0xa000], RZ ;  /* 0x00a000ffe0003388 */ /* 0x000fe20000000c00 */
[----:B--2---:R-:W-:Y:S05]  /*10620*/  IMAD.WIDE.U32 R2, R225, R6, R2 ;  /* 0x00000006e1027225 */ /* 0x004fea00078e0002 */
[C---:B------:R-:W-:Y:S02]  /*10630*/  @!P3 LEA R10, P5, R2.reuse, c[0x0][0x170], 0x1 ;  /* 0x00005c00020aba11 */ /* 0x040fe400078a08ff */
[----:B------:R-:W-:Y:S02]  /*10640*/  IADD3 R3, R3, R4, RZ ;  /* 0x0000000403037210 */ /* 0x000fe40007ffe0ff */
[C---:B------:R-:W-:Y:S02]  /*10650*/  @!P2 LEA R6, P1, R2.reuse, c[0x0][0x170], 0x1 ;  /* 0x00005c000206aa11 */ /* 0x040fe400078208ff */
[C-C-:B------:R-:W-:Y:S02]  /*10660*/  @!P3 LEA.HI.X R11, R2.reuse, c[0x0][0x174], R3.reuse, 0x1, P5 ;  /* 0x00005d00020bba11 */ /* 0x140fe400028f0c03 */
[----:B------:R-:W-:Y:S02]  /*10670*/  @!P2 LEA.HI.X R7, R2, c[0x0][0x174], R3, 0x1, P1 ;  /* 0x00005d000207aa11 */ /* 0x000fe400008f0c03 */
[----:B------:R-:W-:Y:S01]  /*10680*/  IADD3 R0, P0, R5, R2, RZ ;  /* 0x0000000205007210 */ /* 0x000fe20007f1e0ff */
[----:B------:R-:W-:Y:S01]  /*10690*/  @!PT LDS RZ, [RZ] ;  /* 0x00000000fffff984 */ /* 0x000fe20000000800 */
[----:B------:R-:W-:Y:S01]  /*106a0*/  @!PT LDS RZ, [RZ] ;  /* 0x00000000fffff984 */ /* 0x000fe20000000800 */
[----:B------:R-:W-:Y:S01]  /*106b0*/  @!PT LDS RZ, [RZ] ;  /* 0x00000000fffff984 */ /* 0x000fe20000000800 */
[----:B------:R1:W-:Y:S01]  /*106c0*/  @!P3 LDGSTS.E.BYPASS.LTC128B.128 [R224+0xa000], [R10.64] ;  /* 0x0a0000000ae0bfae */ /* 0x0003e2000b901d44 */
[----:B------:R-:W-:Y:S02]  /*106d0*/  MOV R5, c[0x0][0x1a0] ;  /* 0x0000680000057a02 */ /* 0x000fe40000000f00 */
[C---:B------:R-:W-:Y:S02]  /*106e0*/  @!P3 LEA R8, P4, R0.reuse, c[0x0][0x170], 0x1 ;  /* 0x00005c000008ba11 */ /* 0x040fe400078808ff */
[----:B------:R-:W-:Y:S03]  /*106f0*/  SHF.L.U64.HI R5, R5, R12, c[0x0][0x1a4] ;  /* 0x0000690005057619 */ /* 0x000fe6000001020c */
[----:B------:R-:W-:Y:S01]  /*10700*/  @P2 STS.128 [R224+0xb000], RZ ;  /* 0x00b000ffe0002388 */ /* 0x000fe20000000c00 */
[----:B------:R-:W-:Y:S02]  /*10710*/  IADD3.X R5, R5, R3, RZ, P0, !PT ;  /* 0x0000000305057210 */ /* 0x000fe400007fe4ff */
[C---:B------:R-:W-:Y:S02]  /*10720*/  @!P2 LEA R4, P0, R0.reuse, c[0x0][0x170], 0x1 ;  /* 0x00005c000004aa11 */ /* 0x040fe400078008ff */
[C-C-:B------:R-:W-:Y:S02]  /*10730*/  @!P3 LEA.HI.X R9, R0.reuse, c[0x0][0x174], R5.reuse, 0x1, P4 ;  /* 0x00005d000009ba11 */ /* 0x140fe400020f0c05 */
[----:B------:R-:W-:Y:S01]  /*10740*/  @!P2 LEA.HI.X R5, R0, c[0x0][0x174], R5, 0x1, P0 ;  /* 0x00005d000005aa11 */ /* 0x000fe200000f0c05 */
[----:B------:R-:W-:Y:S01]  /*10750*/  @!PT LDS RZ, [RZ] ;  /* 0x00000000fffff984 */ /* 0x000fe20000000800 */
[----:B------:R-:W-:Y:S01]  /*10760*/  @!PT LDS RZ, [RZ] ;  /* 0x00000000fffff984 */ /* 0x000fe20000000800 */
[----:B------:R-:W-:Y:S01]  /*10770*/  @!PT LDS RZ, [RZ] ;  /* 0x00000000fffff984 */ /* 0x000fe20000000800 */
[----:B------:R2:W-:Y:S01]  /*10780*/  @!P2 LDGSTS.E.BYPASS.LTC128B.128 [R224+0xb000], [R6.64+0x80] ;  /* 0x0b00008006e0afae */ /* 0x0005e2000b901d44 */
[----:B------:R-:W-:Y:S07]  /*10790*/  ISETP.GT.AND P4, PT, R225, RZ, PT ;  /* 0x000000ffe100720c */ /* 0x000fee0003f84270 */
        /* <DEDUP_REMOVED lines=11> */
[----:B------:R-:W2:Y:S08]  /*10850*/  LDSM.16.M88.4 R16, [R212+0x8000] ;  /* 0x00800000d410783b */ /* 0x000eb00000000200 */
[----:B------:R-:W1:Y:S08]  /*10860*/  LDSM.16.M88.4 R28, [R214+0x2000] ;  /* 0x00200000d61c783b */ /* 0x000e700000000200 */
[----:B------:R-:W3:Y:S08]  /*10870*/  LDSM.16.M88.4 R140, [R212+0x8800] ;  /* 0x00880000d48c783b */ /* 0x000ef00000000200 */
[----:B------:R-:W0:Y:S08]  /*10880*/  LDGDEPBAR ;  /* 0x00000000000079af */ /* 0x000e300000000000 */
[----:B------:R-:W-:Y:S01]  /*10890*/  LDSM.16.M88.4 R176, [R216] ;  /* 0x00000000d8b0783b */ /* 0x000fe20000000200 */
[-C--:B--2---:R-:W-:Y:S07]  /*108a0*/  HMMA.16816.F32.BF16 R4, R32, R16.reuse, RZ ;  /* 0x000000102004723c */ /* 0x084fee00000418ff */
[----:B------:R-:W2:Y:S01]  /*108b0*/  LDSM.16.M88.4 R180, [R223] ;  /* 0x00000000dfb4783b */ /* 0x000ea20000000200 */
[C---:B-1----:R-:W-:Y:S07]  /*108c0*/  HMMA.16816.F32.BF16 R8, R28.reuse, R16, RZ ;  /* 0x000000101c08723c */ /* 0x042fee00000418ff */
[----:B------:R-:W1:Y:S01]  /*108d0*/  LDSM.16.M88.4 R184, [R216+0x2000] ;  /* 0x00200000d8b8783b */ /* 0x000e620000000200 */
[-C--:B------:R-:W-:Y:S07]  /*108e0*/  HMMA.16816.F32.BF16 R12, R28, R18.reuse, RZ ;  /* 0x000000121c0c723c */ /* 0x080fee00000418ff */
[----:B------:R-:W4:Y:S01]  /*108f0*/  LDSM.16.M88.4 R188, [R223+0x800] ;  /* 0x00080000dfbc783b */ /* 0x000f220000000200 */
[C---:B------:R-:W-:Y:S07]  /*10900*/  HMMA.16816.F32.BF16 R16, R32.reuse, R18, RZ ;  /* 0x000000122010723c */ /* 0x040fee00000418ff */
[----:B------:R-:W-:Y:S01]  /*10910*/  LDSM.16.M88.4 R192, [R222] ;  /* 0x00000000dec0783b */ /* 0x000fe20000000200 */
[-C--:B---3--:R-:W-:Y:S07]  /*10920*/  HMMA.16816.F32.BF16 R20, R32, R140.reuse, RZ ;  /* 0x0000008c2014723c */ /* 0x088fee00000418ff */
[----:B------:R-:W3:Y:S01]  /*10930*/  LDSM.16.M88.4 R196, [R221+0x8000] ;  /* 0x00800000ddc4783b */ /* 0x000ee20000000200 */
[C---:B------:R-:W-:Y:S07]  /*10940*/  HMMA.16816.F32.BF16 R24, R28.reuse, R140, RZ ;  /* 0x0000008c1c18723c */ /* 0x040fee00000418ff */
[----:B------:R-:W-:Y:S01]  /*10950*/  LDSM.16.M88.4 R200, [R221+0x8800] ;  /* 0x00880000ddc8783b */ /* 0x000fe20000000200 */
[-C--:B------:R-:W-:Y:S07]  /*10960*/  HMMA.16816.F32.BF16 R28, R28, R142.reuse, RZ ;  /* 0x0000008e1c1c723c */ /* 0x080fee00000418ff */
[----:B------:R-:W-:Y:S01]  /*10970*/  LDSM.16.M88.4 R204, [R220] ;  /* 0x00000000dccc783b */ /* 0x000fe20000000200 */
[----:B------:R-:W-:Y:S07]  /*10980*/  HMMA.16816.F32.BF16 R32, R32, R142, RZ ;  /* 0x0000008e2020723c */ /* 0x000fee00000418ff */
[----:B------:R-:W5:Y:S01]  /*10990*/  LDSM.16.M88.4 R140, [R222+0x2000] ;  /* 0x00200000de8c783b */ /* 0x000f620000000200 */
[-C--:B--2---:R-:W-:Y:S07]  /*109a0*/  HMMA.16816.F32.BF16 R4, R176, R180.reuse, R4 ;  /* 0x000000b4b004723c */ /* 0x084fee0000041804 */
[----:B------:R-:W2:Y:S01]  /*109b0*/  LDSM.16.M88.4 R208, [R219] ;  /* 0x00000000dbd0783b */ /* 0x000ea20000000200 */
[C---:B-1----:R-:W-:Y:S08]  /*109c0*/  HMMA.16816.F32.BF16 R8, R184.reuse, R180, R8 ;  /* 0x000000b4b808723c */ /* 0x042ff00000041808 */
[-C--:B------:R-:W-:Y:S08]  /*109d0*/  HMMA.16816.F32.BF16 R12, R184, R182.reuse, R12 ;  /* 0x000000b6b80c723c */ /* 0x080ff0000004180c */
[C---:B------:R-:W-:Y:S01]  /*109e0*/  HMMA.16816.F32.BF16 R16, R176.reuse, R182, R16 ;  /* 0x000000b6b010723c */ /* 0x040fe20000041810 */
[----:B------:R-:W-:Y:S07]  /*109f0*/  LDSM.16.M88.4 R180, [R219+0x800] ;  /* 0x00080000dbb4783b */ /* 0x000fee0000000200 */
[-C--:B----4-:R-:W-:Y:S08]  /*10a00*/  HMMA.16816.F32.BF16 R20, R176, R188.reuse, R20 ;  /* 0x000000bcb014723c */ /* 0x090ff00000041814 */
[C---:B------:R-:W-:Y:S08]  /*10a10*/  HMMA.16816.F32.BF16 R24, R184.reuse, R188, R24 ;  /* 0x000000bcb818723c */ /* 0x040ff00000041818 */
[-C--:B------:R-:W-:Y:S01]  /*10a20*/  HMMA.16816.F32.BF16 R28, R184, R190.reuse, R28 ;  /* 0x000000beb81c723c */ /* 0x080fe2000004181c */
[----:B------:R-:W-:Y:S07]  /*10a30*/  LDSM.16.M88.4 R184, [R214+0x4000] ;  /* 0x00400000d6b8783b */ /* 0x000fee0000000200 */
[----:B------:R-:W-:Y:S01]  /*10a40*/  HMMA.16816.F32.BF16 R32, R176, R190, R32 ;  /* 0x000000beb020723c */ /* 0x000fe20000041820 */
[----:B------:R-:W1:Y:S07]  /*10a50*/  LDSM.16.M88.4 R176, [R220+0x2000] ;  /* 0x00200000dcb0783b */ /* 0x000e6e0000000200 */
[-C--:B---3--:R-:W-:Y:S01]  /*10a60*/  HMMA.16816.F32.BF16 R4, R192, R196.reuse, R4 ;  /* 0x000000c4c004723c */ /* 0x088fe20000041804 */
[----:B------:R-:W3:Y:S07]  /*10a70*/  LDSM.16.M88.4 R188, [R212+0x9000] ;  /* 0x00900000d4bc783b */ /* 0x000eee0000000200 */
[C---:B-----5:R-:W-:Y:S08]  /*10a80*/  HMMA.16816.F32.BF16 R8, R140.reuse, R196, R8 ;  /* 0x000000c48c08723c */ /* 0x060ff00000041808 */
[-C--:B------:R-:W-:Y:S08]  /*10a90*/  HMMA.16816.F32.BF16 R12, R140, R198.reuse, R12 ;  /* 0x000000c68c0c723c */ /* 0x080ff0000004180c */
[C---:B------:R-:W-:Y:S01]  /*10aa0*/  HMMA.16816.F32.BF16 R16, R192.reuse, R198, R16 ;  /* 0x000000c6c010723c */ /* 0x040fe20000041810 */
[----:B------:R-:W-:Y:S07]  /*10ab0*/  LDSM.16.M88.4 R196, [R216+0x4000] ;  /* 0x00400000d8c4783b */ /* 0x000fee0000000200 */
[-C--:B------:R-:W-:Y:S08]  /*10ac0*/  HMMA.16816.F32.BF16 R20, R192, R200.reuse, R20 ;  /* 0x000000c8c014723c */ /* 0x080ff00000041814 */
[C---:B------:R-:W-:Y:S08]  /*10ad0*/  HMMA.16816.F32.BF16 R24, R140.reuse, R200, R24 ;  /* 0x000000c88c18723c */ /* 0x040ff00000041818 */
[-C--:B------:R-:W-:Y:S01]  /*10ae0*/  HMMA.16816.F32.BF16 R28, R140, R202.reuse, R28 ;  /* 0x000000ca8c1c723c */ /* 0x080fe2000004181c */
[----:B------:R-:W4:Y:S07]  /*10af0*/  LDSM.16.M88.4 R140, [R214+0x6000] ;  /* 0x00600000d68c783b */ /* 0x000f2e0000000200 */
[----:B------:R-:W-:Y:S01]  /*10b00*/  HMMA.16816.F32.BF16 R32, R192, R202, R32 ;  /* 0x000000cac020723c */ /* 0x000fe20000041820 */
[----:B------:R-:W5:Y:S07]  /*10b10*/  LDSM.16.M88.4 R192, [R212+0x9800] ;  /* 0x00980000d4c0783b */ /* 0x000f6e0000000200 */
[-C--:B--2---:R-:W-:Y:S01]  /*10b20*/  HMMA.16816.F32.BF16 R4, R204, R208.reuse, R4 ;  /* 0x000000d0cc04723c */ /* 0x084fe20000041804 */
[----:B------:R-:W2:Y:S07]  /*10b30*/  LDSM.16.M88.4 R200, [R223+0x1000] ;  /* 0x00100000dfc8783b */ /* 0x000eae0000000200 */
        /* <DEDUP_REMOVED lines=9> */
[----:B------:R-:W1:Y:S07]  /*10bd0*/  LDSM.16.M88.4 R180, [R223+0x1800] ;  /* 0x00180000dfb4783b */ /* 0x000e6e0000000200 */
[-C--:B---3--:R-:W-:Y:S01]  /*10be0*/  HMMA.16816.F32.BF16 R4, R184, R188.reuse, R4 ;  /* 0x000000bcb804723c */ /* 0x088fe20000041804 */
[----:B------:R-:W3:Y:S07]  /*10bf0*/  LDSM.16.M88.4 R204, [R222+0x4000] ;  /* 0x00400000decc783b */ /* 0x000eee0000000200 */
[C---:B----4-:R-:W-:Y:S08]  /*10c00*/  HMMA.16816.F32.BF16 R8, R140.reuse, R188, R8 ;  /* 0x000000bc8c08723c */ /* 0x050ff00000041808 */
[-C--:B------:R-:W-:Y:S08]  /*10c10*/  HMMA.16816.F32.BF16 R12, R140, R190.reuse, R12 ;  /* 0x000000be8c0c723c */ /* 0x080ff0000004180c */
[C---:B------:R-:W-:Y:S01]  /*10c20*/  HMMA.16816.F32.BF16 R16, R184.reuse, R190, R16 ;  /* 0x000000beb810723c */ /* 0x040fe20000041810 */
[----:B------:R-:W-:Y:S07]  /*10c30*/  LDSM.16.M88.4 R188, [R220+0x4000] ;  /* 0x00400000dcbc783b */ /* 0x000fee0000000200 */
[-C--:B-----5:R-:W-:Y:S08]  /*10c40*/  HMMA.16816.F32.BF16 R20, R184, R192.reuse, R20 ;  /* 0x000000c0b814723c */ /* 0x0a0ff00000041814 */
        /* <DEDUP_REMOVED lines=9> */
[C---:B------:R-:W-:Y:S08]  /*10ce0*/  HMMA.16816.F32.BF16 R16, R196.reuse, R202, R16 ;  /* 0x000000cac410723c */ /* 0x040ff00000041810 */
[-C--:B------:R-:W-:Y:S08]  /*10cf0*/  HMMA.16816.F32.BF16 R20, R196, R180.reuse, R20 ;  /* 0x000000b4c414723c */ /* 0x080ff00000041814 */
[C---:B------:R-:W-:Y:S08]  /*10d00*/  HMMA.16816.F32.BF16 R24, R176.reuse, R180, R24 ;  /* 0x000000b4b018723c */ /* 0x040ff00000041818 */
[-C--:B------:R-:W-:Y:S01]  /*10d10*/  HMMA.16816.F32.BF16 R28, R176, R182.reuse, R28 ;  /* 0x000000b6b01c723c */ /* 0x080fe2000004181c */
[----:B------:R-:W1:Y:S07]  /*10d20*/  LDSM.16.M88.4 R176, [R220+0x6000] ;  /* 0x00600000dcb0783b */ /* 0x000e6e0000000200 */
[----:B------:R-:W-:Y:S08]  /*10d30*/  HMMA.16816.F32.BF16 R32, R196, R182, R32 ;  /* 0x000000b6c420723c */ /* 0x000ff00000041820 */
[-C--:B---3--:R-:W-:Y:S08]  /*10d40*/  HMMA.16816.F32.BF16 R4, R204, R208.reuse, R4 ;  /* 0x000000d0cc04723c */ /* 0x088ff00000041804 */
[C---:B----4-:R-:W-:Y:S08]  /*10d50*/  HMMA.16816.F32.BF16 R8, R140.reuse, R208, R8 ;  /* 0x000000d08c08723c */ /* 0x050ff00000041808 */
[-C--:B------:R-:W-:Y:S08]  /*10d60*/  HMMA.16816.F32.BF16 R12, R140, R210.reuse, R12 ;  /* 0x000000d28c0c723c */ /* 0x080ff0000004180c */
[C---:B------:R-:W-:Y:S08]  /*10d70*/  HMMA.16816.F32.BF16 R16, R204.reuse, R210, R16 ;  /* 0x000000d2cc10723c */ /* 0x040ff00000041810 */
[-C--:B-----5:R-:W-:Y:S08]  /*10d80*/  HMMA.16816.F32.BF16 R20, R204, R184.reuse, R20 ;  /* 0x000000b8cc14723c */ /* 0x0a0ff00000041814 */
[C---:B------:R-:W-:Y:S08]  /*10d90*/  HMMA.16816.F32.BF16 R24, R140.reuse, R184, R24 ;  /* 0x000000b88c18723c */ /* 0x040ff00000041818 */
[-C--:B------:R-:W-:Y:S08]  /*10da0*/  HMMA.16816.F32.BF16 R28, R140, R186.reuse, R28 ;  /* 0x000000ba8c1c723c */ /* 0x080ff0000004181c */
[----:B------:R-:W-:Y:S08]  /*10db0*/  HMMA.16816.F32.BF16 R32, R204, R186, R32 ;  /* 0x000000bacc20723c */ /* 0x000ff00000041820 */
[-C--:B--2---:R-:W-:Y:S08]  /*10dc0*/  HMMA.16816.F32.BF16 R4, R188, R192.reuse, R4 ;  /* 0x000000c0bc04723c */ /* 0x084ff00000041804 */
[C---:B-1----:R-:W-:Y:S08]  /*10dd0*/  HMMA.16816.F32.BF16 R8, R176.reuse, R192, R8 ;  /* 0x000000c0b008723c */ /* 0x042ff00000041808 */
        /* <DEDUP_REMOVED lines=16> */
[----:B------:R-:W-:Y:S07]  /*10ee0*/  FMUL.FTZ R11, R11, c[0x0][0x2ec] ;  /* 0x0000bb000b0b7a20 */ /* 0x000fee0000410000 */
        /* <DEDUP_REMOVED lines=12> */
[----:B------:R2:W1:Y:S01]  /*10fb0*/  MUFU.TANH R187, R9 ;  /* 0x0000000900bb7308 */ /* 0x0004620000002400 */
[-C--:B----4-:R-:W-:Y:S05]  /*10fc0*/  HMMA.16816.F32.BF16 R20, R188, R4.reuse, R20 ;  /* 0x00000004bc14723c */ /* 0x090fea0000041814 */
[----:B-----5:R-:W-:Y:S04]  /*10fd0*/  FMUL.FTZ R15, R19, c[0x0][0x2ec] ;  /* 0x0000bb00130f7a20 */ /* 0x020fe80000410000 */
[----:B------:R2:W4:Y:S01]  /*10fe0*/  MUFU.TANH R180, R10 ;  /* 0x0000000a00b47308 */ /* 0x0005220000002400 */
[C---:B------:R-:W-:Y:S09]  /*10ff0*/  HMMA.16816.F32.BF16 R24, R176.reuse, R4, R24 ;  /* 0x00000004b018723c */ /* 0x040ff20000041818 */
[----:B------:R2:W1:Y:S01]  /*11000*/  MUFU.TANH R193, R11 ;  /* 0x0000000b00c17308 */ /* 0x0004620000002400 */
[-C--:B------:R-:W-:Y:S04]  /*11010*/  HMMA.16816.F32.BF16 R28, R176, R6.reuse, R28 ;  /* 0x00000006b01c723c */ /* 0x080fe8000004181c */
[----:B------:R-:W-:Y:S04]  /*11020*/  FMUL.FTZ R20, R20, c[0x0][0x2ec] ;  /* 0x0000bb0014147a20 */ /* 0x000fe80000410000 */
[----:B------:R-:W-:Y:S01]  /*11030*/  HMMA.16816.F32.BF16 R32, R188, R6, R32 ;  /* 0x00000006bc20723c */ /* 0x000fe20000041820 */
[----:B------:R-:W1:Y:S03]  /*11040*/  MUFU.TANH R14, R14 ;  /* 0x0000000e000e7308 */ /* 0x000e660000002400 */
        /* <DEDUP_REMOVED lines=35> */
.L_x_1191:
[----:B------:R-:W-:Y:S01]  /*11280*/  FMNMX.FTZ R0, R142, R132, !PT ;  /* 0x000000848e007209 */ /* 0x000fe20007810000 */
[----:B------:R-:W-:Y:S01]  /*11290*/  LDSM.16.MT88.4 R20, [R213+0xa000] ;  /* 0x00a00000d514783b */ /* 0x000fe20000004200 */
[----:B------:R-:W-:Y:S02]  /*112a0*/  IADD3 R225, R225, -0x1, RZ ;  /* 0xffffffffe1e17810 */ /* 0x000fe40007ffe0ff */
[----:B------:R-:W-:Y:S02]  /*112b0*/  FMNMX.FTZ R2, R181, R0, !PT ;  /* 0x00000000b5027209 */ /* 0x000fe40007810000 */
[----:B------:R-:W-:Y:S02]  /*112c0*/  FMNMX.FTZ R0, R143, R137, !PT ;  /* 0x000000898f007209 */ /* 0x000fe40007810000 */
        /* <DEDUP_REMOVED lines=95> */
[----:B--2---:R-:W-:Y:S01]  /*118c0*/  FMUL.FTZ R8, R2, R144 ;  /* 0x0000009002087220 */ /* 0x004fe20000410000 */
[----:B------:R-:W-:Y:S01]  /*118d0*/  FSETP.NEU.FTZ.AND P0, PT, R3, -INF , PT ;  /* 0xff8000000300780b */ /* 0x000fe20003f1d000 */
[--C-:B---3--:R-:W-:Y:S02]  /*118e0*/  FFMA.FTZ R4, R183, c[0x0][0x23c], -R138.reuse ;  /* 0x00008f00b7047a23 */ /* 0x108fe4000001088a */
[----:B------:R-:W-:Y:S01]  /*118f0*/  FFMA.FTZ R9, R186, c[0x0][0x23c], -R139 ;  /* 0x00008f00ba097a23 */ /* 0x000fe2000001088b */
[----:B------:R-:W-:Y:S01]  /*11900*/  FSEL R142, R142, RZ, P0 ;  /* 0x000000ff8e8e7208 */ /* 0x000fe20000000000 */
[----:B------:R-:W-:Y:S02]  /*11910*/  FMUL.FTZ R39, R132, R39 ;  /* 0x0000002784277220 */ /* 0x000fe40000410000 */
        /* <DEDUP_REMOVED lines=9> */
[C---:B-1----:R-:W-:Y:S02]  /*119b0*/  FMUL.FTZ R5, R133.reuse, R149 ;  /* 0x0000009585057220 */ /* 0x042fe40000410000 */
[C---:B------:R-:W-:Y:S02]  /*119c0*/  FMUL.FTZ R53, R133.reuse, R53 ;  /* 0x0000003585357220 */ /* 0x040fe40000410000 */
[C---:B------:R-:W-:Y:S01]  /*119d0*/  FMUL.FTZ R54, R132.reuse, R54 ;  /* 0x0000003684367220 */ /* 0x040fe20000410000 */
[----:B------:R1:W-:Y:S01]  /*119e0*/  MUFU.EX2 R229, R143 ;  /* 0x0000008f00e57308 */ /* 0x0003e20000000800 */
[----:B------:R-:W-:Y:S02]  /*119f0*/  FMUL.FTZ R55, R132, R55 ;  /* 0x0000003784377220 */ /* 0x000fe40000410000 */
[----:B------:R-:W-:Y:S01]  /*11a00*/  FMUL.FTZ R56, R2, R56 ;  /* 0x0000003802387220 */ /* 0x000fe20000410000 */
[----:B--2---:R-:W-:Y:S01]  /*11a10*/  F2FP.BF16.PACK_AB R149, R242, R240 ;  /* 0x000000f0f295723e */ /* 0x004fe200000010ff */
[--C-:B------:R-:W-:Y:S02]  /*11a20*/  FFMA.FTZ R4, R14, c[0x0][0x23c], -R137.reuse ;  /* 0x00008f000e047a23 */ /* 0x100fe40000010889 */
[C---:B------:R-:W-:Y:S02]  /*11a30*/  FMUL.FTZ R57, R2.reuse, R57 ;  /* 0x0000003902397220 */ /* 0x040fe40000410000 */
[C---:B------:R-:W-:Y:S01]  /*11a40*/  FMUL.FTZ R60, R2.reuse, R60 ;  /* 0x0000003c023c7220 */ /* 0x040fe20000410000 */
[----:B------:R2:W-:Y:S01]  /*11a50*/  MUFU.EX2 R243, R4 ;  /* 0x0000000400f37308 */ /* 0x0005e20000000800 */
[----:B------:R-:W-:Y:S02]  /*11a60*/  FMUL.FTZ R61, R2, R61 ;  /* 0x0000003d023d7220 */ /* 0x000fe40000410000 */
[----:B------:R-:W-:Y:S02]  /*11a70*/  FMUL.FTZ R64, R133, R64 ;  /* 0x0000004085407220 */ /* 0x000fe40000410000 */
[C---:B---3--:R-:W-:Y:S02]  /*11a80*/  FMUL.FTZ R10, R0.reuse, R146 ;  /* 0x00000092000a7220 */ /* 0x048fe40000410000 */
[C---:B------:R-:W-:Y:S02]  /*11a90*/  FMUL.FTZ R11, R0.reuse, R147 ;  /* 0x00000093000b7220 */ /* 0x040fe40000410000 */
[C---:B------:R-:W-:Y:S01]  /*11aa0*/  FMUL.FTZ R14, R0.reuse, R154 ;  /* 0x0000009a000e7220 */ /* 0x040fe20000410000 */
[----:B------:R3:W-:Y:S01]  /*11ab0*/  MUFU.EX2 R237, R9 ;  /* 0x0000000900ed7308 */ /* 0x0007e20000000800 */
[C---:B------:R-:W-:Y:S02]  /*11ac0*/  FMUL.FTZ R15, R0.reuse, R155 ;  /* 0x0000009b000f7220 */ /* 0x040fe40000410000 */
[----:B------:R-:W-:Y:S02]  /*11ad0*/  FMUL.FTZ R42, R0, R42 ;  /* 0x0000002a002a7220 */ /* 0x000fe40000410000 */
[--C-:B-1----:R-:W-:Y:S02]  /*11ae0*/  FFMA.FTZ R143, R196, c[0x0][0x23c], -R138.reuse ;  /* 0x00008f00c48f7a23 */ /* 0x102fe4000001088a */
[C---:B------:R-:W-:Y:S02]  /*11af0*/  FMUL.FTZ R43, R0.reuse, R43 ;  /* 0x0000002b002b7220 */ /* 0x040fe40000410000 */
[C---:B------:R-:W-:Y:S01]  /*11b00*/  FMUL.FTZ R46, R0.reuse, R46 ;  /* 0x0000002e002e7220 */ /* 0x040fe20000410000 */
[----:B------:R1:W-:Y:S01]  /*11b10*/  MUFU.EX2 R228, R143 ;  /* 0x0000008f00e47308 */ /* 0x0003e20000000800 */
[C---:B------:R-:W-:Y:S02]  /*11b20*/  FMUL.FTZ R47, R0.reuse, R47 ;  /* 0x0000002f002f7220 */ /* 0x040fe40000410000 */
[----:B------:R-:W-:Y:S02]  /*11b30*/  FMUL.FTZ R58, R0, R58 ;  /* 0x0000003a003a7220 */ /* 0x000fe40000410000 */
[--C-:B--2---:R-:W-:Y:S02]  /*11b40*/  FFMA.FTZ R4, R13, c[0x0][0x23c], -R137.reuse ;  /* 0x00008f000d047a23 */ /* 0x104fe40000010889 */
[----:B------:R-:W-:Y:S02]  /*11b50*/  FMUL.FTZ R13, R2, R153 ;  /* 0x00000099020d7220 */ /* 0x000fe40000410000 */
[C---:B------:R-:W-:Y:S01]  /*11b60*/  FMUL.FTZ R59, R0.reuse, R59 ;  /* 0x0000003b003b7220 */ /* 0x040fe20000410000 */
[----:B------:R2:W4:Y:S01]  /*11b70*/  MUFU.EX2 R245, R4 ;  /* 0x0000000400f57308 */ /* 0x0005220000000800 */
[C---:B------:R-:W-:Y:S02]  /*11b80*/  FMUL.FTZ R62, R0.reuse, R62 ;  /* 0x0000003e003e7220 */ /* 0x040fe40000410000 */
[----:B------:R-:W-:Y:S02]  /*11b90*/  FMUL.FTZ R63, R0, R63 ;  /* 0x0000003f003f7220 */ /* 0x000fe40000410000 */
[----:B---3--:R-:W-:Y:S02]  /*11ba0*/  FMUL.FTZ R9, R2, R145 ;  /* 0x0000009102097220 */ /* 0x008fe40000410000 */
        /* <DEDUP_REMOVED lines=9> */
[--C-:B--2---:R-:W-:Y:S01]  /*11c40*/  FFMA.FTZ R4, R12, c[0x0][0x23c], -R138.reuse ;  /* 0x00008f000c047a23 */ /* 0x104fe2000001088a */
[----:B----4-:R-:W-:Y:S01]  /*11c50*/  F2FP.BF16.PACK_AB R150, R245, R243 ;  /* 0x000000f3f596723e */ /* 0x010fe200000010ff */
[C---:B------:R-:W-:Y:S02]  /*11c60*/  FMUL.FTZ R12, R2.reuse, R152 ;  /* 0x00000098020c7220 */ /* 0x040fe40000410000 */
[----:B------:R-:W2:Y:S01]  /*11c70*/  LDSM.16.MT88.4 R152, [R218+0xa000] ;  /* 0x00a00000da98783b */ /* 0x000ea20000004200 */
[----:B------:R-:W3:Y:S01]  /*11c80*/  MUFU.EX2 R239, R4 ;  /* 0x0000000400ef7308 */ /* 0x000ee20000000800 */
        /* <DEDUP_REMOVED lines=13> */
[----:B---3--:R-:W-:Y:S01]  /*11d60*/  F2FP.BF16.PACK_AB R151, R241, R239 ;  /* 0x000000eff197723e */ /* 0x008fe200000010ff */
        /* <DEDUP_REMOVED lines=22> */
[--C-:B---3--:R-:W-:Y:S02]  /*11ed0*/  FFMA.FTZ R137, R190, c[0x0][0x23c], -R138.reuse ;  /* 0x00008f00be897a23 */ /* 0x108fe4000001088a */
        /* <DEDUP_REMOVED lines=8> */
[----:B------:R-:W4:Y:S01]  /*11f60*/  MUFU.EX2 R209, R138 ;  /* 0x0000008a00d17308 */ /* 0x000f220000000800 */
        /* <DEDUP_REMOVED lines=8> */
[C---:B------:R-:W-:Y:S02]  /*11ff0*/  FMUL.FTZ R100, R133.reuse, R100 ;  /* 0x0000006485647220 */ /* 0x040fe40000410000 */
[--C-:B---3--:R-:W-:Y:S02]  /*12000*/  FFMA.FTZ R137, R198, c[0x0][0x23c], -R139.reuse ;  /* 0x00008f00c6897a23 */ /* 0x108fe4000001088b */
[----:B------:R-:W-:Y:S02]  /*12010*/  FMUL.FTZ R101, R133, R101 ;  /* 0x0000006585657220 */ /* 0x000fe40000410000 */
[C---:B------:R-:W-:Y:S01]  /*12020*/  FMUL.FTZ R102, R132.reuse, R102 ;  /* 0x0000006684667220 */ /* 0x040fe20000410000 */
[----:B------:R3:W-:Y:S01]  /*12030*/  MUFU.EX2 R208, R137 ;  /* 0x0000008900d07308 */ /* 0x0007e20000000800 */
[----:B------:R-:W-:Y:S02]  /*12040*/  FMUL.FTZ R103, R132, R103 ;  /* 0x0000006784677220 */ /* 0x000fe40000410000 */
[C---:B------:R-:W-:Y:S01]  /*12050*/  FMUL.FTZ R104, R2.reuse, R104 ;  /* 0x0000006802687220 */ /* 0x040fe20000410000 */
[----:B----4-:R-:W-:Y:S01]  /*12060*/  F2FP.BF16.PACK_AB R143, R209, R210 ;  /* 0x000000d2d18f723e */ /* 0x010fe200000010ff */
        /* <DEDUP_REMOVED lines=11> */
[----:B------:R-:W-:Y:S01]  /*12120*/  LDSM.16.MT88.4 R196, [R218+0xb800] ;  /* 0x00b80000dac4783b */ /* 0x000fe20000004200 */
[C---:B------:R-:W-:Y:S02]  /*12130*/  FMUL.FTZ R113, R133.reuse, R113 ;  /* 0x0000007185717220 */ /* 0x040fe40000410000 */
[----:B------:R3:W-:Y:S01]  /*12140*/  MUFU.EX2 R207, R137 ;  /* 0x0000008900cf7308 */ /* 0x0007e20000000800 */
[C---:B------:R-:W-:Y:S02]  /*12150*/  FMUL.FTZ R114, R132.reuse, R114 ;  /* 0x0000007284727220 */ /* 0x040fe40000410000 */
[C---:B------:R-:W-:Y:S02]  /*12160*/  FMUL.FTZ R115, R132.reuse, R115 ;  /* 0x0000007384737220 */ /* 0x040fe40000410000 */
[C---:B------:R-:W-:Y:S02]  /*12170*/  FMUL.FTZ R116, R133.reuse, R116 ;  /* 0x0000007485747220 */ /* 0x040fe40000410000 */
[C---:B------:R-:W-:Y:S02]  /*12180*/  FMUL.FTZ R117, R133.reuse, R117 ;  /* 0x0000007585757220 */ /* 0x040fe40000410000 */
[C---:B------:R-:W-:Y:S02]  /*12190*/  FMUL.FTZ R118, R132.reuse, R118 ;  /* 0x0000007684767220 */ /* 0x040fe40000410000 */
[----:B------:R-:W-:Y:S02]  /*121a0*/  FMUL.FTZ R119, R132, R119 ;  /* 0x0000007784777220 */ /* 0x000fe40000410000 */
[--C-:B------:R-:W-:Y:S01]  /*121b0*/  FFMA.FTZ R140, R140, c[0x0][0x23c], -R142.reuse ;  /* 0x00008f008c8c7a23 */ /* 0x100fe2000001088e */
[----:B-1----:R-:W-:Y:S01]  /*121c0*/  F2FP.BF16.PACK_AB R145, R234, R232 ;  /* 0x000000e8ea91723e */ /* 0x002fe200000010ff */
[--C-:B------:R-:W-:Y:S02]  /*121d0*/  FFMA.FTZ R4, R192, c[0x0][0x23c], -R139.reuse ;  /* 0x00008f00c0047a23 */ /* 0x100fe4000001088b */
[----:B------:R-:W-:Y:S01]  /*121e0*/  LDSM.16.MT88.4 R192, [R215+0xb800] ;  /* 0x00b80000d7c0783b */ /* 0x000fe20000004200 */
[C---:B------:R-:W-:Y:S01]  /*121f0*/  FMUL.FTZ R120, R2.reuse, R120 ;  /* 0x0000007802787220 */ /* 0x040fe20000410000 */
[----:B------:R-:W1:Y:S01]  /*12200*/  MUFU.EX2 R235, R4 ;  /* 0x0000000400eb7308 */ /* 0x000e620000000800 */
[----:B------:R-:W-:Y:S02]  /*12210*/  FMUL.FTZ R121, R2, R121 ;  /* 0x0000007902797220 */ /* 0x000fe40000410000 */
[----:B------:R-:W-:Y:S02]  /*12220*/  FMUL.FTZ R122, R0, R122 ;  /* 0x0000007a007a7220 */ /* 0x000fe40000410000 */
[--C-:B---3--:R-:W-:Y:S02]  /*12230*/  FFMA.FTZ R137, R200, c[0x0][0x23c], -R142.reuse ;  /* 0x00008f00c8897a23 */ /* 0x108fe4000001088e */
[----:B------:R-:W-:Y:S02]  /*12240*/  FMUL.FTZ R123, R0, R123 ;  /* 0x0000007b007b7220 */ /* 0x000fe40000410000 */
[C---:B------:R-:W-:Y:S01]  /*12250*/  FMUL.FTZ R124, R2.reuse, R124 ;  /* 0x0000007c027c7220 */ /* 0x040fe20000410000 */
[----:B------:R3:W-:Y:S01]  /*12260*/  MUFU.EX2 R206, R137 ;  /* 0x0000008900ce7308 */ /* 0x0007e20000000800 */
[----:B------:R-:W-:Y:S02]  /*12270*/  FMUL.FTZ R125, R2, R125 ;  /* 0x0000007d027d7220 */ /* 0x000fe40000410000 */
[C---:B------:R-:W-:Y:S02]  /*12280*/  FMUL.FTZ R126, R0.reuse, R126 ;  /* 0x0000007e007e7220 */ /* 0x040fe40000410000 */
[----:B------:R-:W-:Y:S02]  /*12290*/  FMUL.FTZ R127, R0, R127 ;  /* 0x0000007f007f7220 */ /* 0x000fe40000410000 */
[C---:B------:R-:W-:Y:S02]  /*122a0*/  FMUL.FTZ R128, R133.reuse, R128 ;  /* 0x0000008085807220 */ /* 0x040fe40000410000 */
[----:B------:R-:W-:Y:S01]  /*122b0*/  FMUL.FTZ R129, R133, R129 ;  /* 0x0000008185817220 */ /* 0x000fe20000410000 */
[----:B------:R4:W-:Y:S01]  /*122c0*/  MUFU.EX2 R138, R140 ;  /* 0x0000008c008a7308 */ /* 0x0009e20000000800 */
[C---:B------:R-:W-:Y:S02]  /*122d0*/  FMUL.FTZ R130, R132.reuse, R130 ;  /* 0x0000008284827220 */ /* 0x040fe40000410000 */
[----:B------:R-:W-:Y:S01]  /*122e0*/  FMUL.FTZ R131, R132, R131 ;  /* 0x0000008384837220 */ /* 0x000fe20000410000 */
[----:B-1----:R-:W-:Y:S01]  /*122f0*/  F2FP.BF16.PACK_AB R146, R237, R235 ;  /* 0x000000ebed92723e */ /* 0x002fe200000010ff */
[----:B------:R-:W-:Y:S02]  /*12300*/  FFMA.FTZ R4, R185, c[0x0][0x23c], -R142 ;  /* 0x00008f00b9047a23 */ /* 0x000fe4000001088e */
[----:B------:R-:W-:Y:S02]  /*12310*/  FFMA.FTZ R2, R2, R248, R236 ;  /* 0x000000f802027223 */ /* 0x000fe400000100ec */
[----:B------:R-:W-:Y:S01]  /*12320*/  FFMA.FTZ R0, R0, R247, R232 ;  /* 0x000000f700007223 */ /* 0x000fe200000100e8 */
[----:B------:R1:W5:Y:S03]  /*12330*/  MUFU.EX2 R231, R4 ;  /* 0x0000000400e77308 */ /* 0x0003660000000800 */
[----:B------:R-:W-:Y:S02]  /*12340*/  FADD.FTZ R0, R234, R0 ;  /* 0x00000000ea007221 */ /* 0x000fe40000010000 */
[--C-:B---3--:R-:W-:Y:S05]  /*12350*/  FFMA.FTZ R137, R201, c[0x0][0x23c], -R142.reuse ;  /* 0x00008f00c9897a23 */ /* 0x108fea000001088e */
[----:B------:R3:W-:Y:S01]  /*12360*/  MUFU.EX2 R205, R137 ;  /* 0x0000008900cd7308 */ /* 0x0007e20000000800 */
[----:B----4-:R-:W-:Y:S01]  /*12370*/  F2FP.BF16.PACK_AB R140, R229, R230 ;  /* 0x000000e6e58c723e */ /* 0x010fe200000010ff */
[--C-:B-1----:R-:W-:Y:S02]  /*12380*/  FFMA.FTZ R4, R184, c[0x0][0x23c], -R142.reuse ;  /* 0x00008f00b8047a23 */ /* 0x102fe4000001088e */
[----:B------:R-:W-:Y:S01]  /*12390*/  LDSM.16.MT88.4 R184, [R217+0xa800] ;  /* 0x00a80000d9b8783b */ /* 0x000fe20000004200 */
[----:B------:R-:W-:Y:S05]  /*123a0*/  FFMA.FTZ R142, R141, c[0x0][0x23c], -R142 ;  /* 0x00008f008d8e7a23 */ /* 0x000fea000001088e */
[----:B------:R1:W4:Y:S01]  /*123b0*/  MUFU.EX2 R233, R4 ;  /* 0x0000000400e97308 */ /* 0x0003220000000800 */
[----:B------:R-:W-:Y:S01]  /*123c0*/  F2FP.BF16.PACK_AB R141, R227, R228 ;  /* 0x000000e4e38d723e */ /* 0x000fe200000010ff */
[----:B-----5:R-:W-:Y:S02]  /*123d0*/  FADD.FTZ R0, R231, R0 ;  /* 0x00000000e7007221 */ /* 0x020fe40000010000 */
[--C-:B---3--:R-:W-:Y:S02]  /*123e0*/  FFMA.FTZ R137, R202, c[0x0][0x23c], -R139.reuse ;  /* 0x00008f00ca897a23 */ /* 0x108fe4000001088b */
[----:B------:R-:W-:Y:S02]  /*123f0*/  FFMA.FTZ R139, R203, c[0x0][0x23c], -R139 ;  /* 0x00008f00cb8b7a23 */ /* 0x000fe4000001088b */
[----:B------:R-:W-:Y:S02]  /*12400*/  LDSM.16.MT88.4 R200, [R217+0xb800] ;  /* 0x00b80000d9c8783b */ /* 0x000fe40000004200 */
[----:B------:R-:W-:Y:S10]  /*12410*/  MUFU.EX2 R204, R137 ;  /* 0x0000008900cc7308 */ /* 0x000ff40000000800 */
        /* <DEDUP_REMOVED lines=8> */
[----:B---3--:R-:W-:Y:S03]  /*124a0*/  F2FP.BF16.PACK_AB R142, R211, R226 ;  /* 0x000000e2d38e723e */ /* 0x008fe600000010ff */
        /* <DEDUP_REMOVED lines=17> */
[-C--:B--2---:R-:W-:Y:S04]  /*125c0*/  HMMA.16816.F32.BF16 R36, R148, R152.reuse, R36 ;  /* 0x000000989424723c */ /* 0x084fe80000041824 */
        /* <DEDUP_REMOVED lines=89> */
.L_x_1189:
[----:B------:R-:W2:Y:S01]  /*12b60*/  LDL.LU R179, [R1+0x28] ;  /* 0x0000280001b37983 */ /* 0x000ea20000300800 */
[----:B------:R-:W-:Y:S03]  /*12b70*/  BSSY B0, `(.L_x_1193) ;  /* 0x00001ad000007945 */ /* 0x000fe60003800000 */
[----:B------:R-:W1:Y:S04]  /*12b80*/  SHFL.BFLY PT, R0, R250, 0x2, 0x1f ;  /* 0x0c401f00fa007f89 */ /* 0x000e6800000e0000 */
[----:B------:R-:W3:Y:S04]  /*12b90*/  SHFL.BFLY PT, R5, R249, 0x2, 0x1f ;  /* 0x0c401f00f9057f89 */ /* 0x000ee800000e0000 */
[----:B------:R-:W4:Y:S04]  /*12ba0*/  SHFL.BFLY PT, R4, R247, 0x2, 0x1f ;  /* 0x0c401f00f7047f89 */ /* 0x000f2800000e0000 */
[----:B------:R-:W5:Y:S01]  /*12bb0*/  S2R R178, SR_TID.X ;  /* 0x0000000000b27919 */ /* 0x000f620000002100 */
[----:B-1----:R-:W-:-:S03]  /*12bc0*/  FADD.FTZ R250, R0, R250 ;  /* 0x000000fa00fa7221 */ /* 0x002fc60000010000 */
[----:B------:R-:W1:Y:S01]  /*12bd0*/  SHFL.BFLY PT, R0, R248, 0x2, 0x1f ;  /* 0x0c401f00f8007f89 */ /* 0x000e6200000e0000 */
[----:B---3--:R-:W-:-:S03]  /*12be0*/  FADD.FTZ R249, R5, R249 ;  /* 0x000000f905f97221 */ /* 0x008fc60000010000 */
[----:B------:R-:W3:Y:S01]  /*12bf0*/  SHFL.BFLY PT, R2, R250, 0x1, 0x1f ;  /* 0x0c201f00fa027f89 */ /* 0x000ee200000e0000 */
[----:B----4-:R-:W-:-:S03]  /*12c00*/  FADD.FTZ R247, R4, R247 ;  /* 0x000000f704f77221 */ /* 0x010fc60000010000 */
[----:B------:R-:W4:Y:S01]  /*12c10*/  SHFL.BFLY PT, R5, R249, 0x1, 0x1f ;  /* 0x0c201f00f9057f89 */ /* 0x000f2200000e0000 */
[----:B-----5:R-:W-:-:S03]  /*12c20*/  SHF.R.S32.HI R177, RZ, 0x1f, R178 ;  /* 0x0000001fffb17819 */ /* 0x020fc600000114b2 */
[----:B------:R-:W5:Y:S01]  /*12c30*/  SHFL.BFLY PT, R6, R247, 0x1, 0x1f ;  /* 0x0c201f00f7067f89 */ /* 0x000f6200000e0000 */
[CC--:B------:R-:W-:Y:S02]  /*12c40*/  LEA.HI R32, R177.reuse, R178.reuse, RZ, 0x2 ;  /* 0x000000b2b1207211 */ /* 0x0c0fe400078f10ff */
[----:B------:R-:W-:Y:S01]  /*12c50*/  LEA.HI R177, R177, R178, RZ, 0x5 ;  /* 0x000000b2b1b17211 */ /* 0x000fe200078f28ff */
[----:B-1----:R-:W-:Y:S01]  /*12c60*/  FADD.FTZ R248, R0, R248 ;  /* 0x000000f800f87221 */ /* 0x002fe20000010000 */
[----:B------:R-:W-:Y:S01]  /*12c70*/  MOV R0, 0x3f800000 ;  /* 0x3f80000000007802 */ /* 0x000fe20000000f00 */
[----:B---3--:R-:W-:-:S03]  /*12c80*/  FADD.FTZ R250, R250, R2 ;  /* 0x00000002fafa7221 */ /* 0x008fc60000010000 */
[----:B------:R-:W1:Y:S01]  /*12c90*/  SHFL.BFLY PT, R7, R248, 0x1, 0x1f ;  /* 0x0c201f00f8077f89 */ /* 0x000e6200000e0000 */
[----:B------:R-:W-:Y:S01]  /*12ca0*/  LOP3.LUT R2, R32, 0x3ffffffc, RZ, 0xc0, !PT ;  /* 0x3ffffffc20027812 */ /* 0x000fe200078ec0ff */
[----:B----4-:R-:W-:Y:S01]  /*12cb0*/  FADD.FTZ R249, R249, R5 ;  /* 0x00000005f9f97221 */ /* 0x010fe20000010000 */
[----:B------:R-:W-:Y:S02]  /*12cc0*/  FSETP.NE.FTZ.AND P6, PT, R250, RZ, PT ;  /* 0x000000fffa00720b */ /* 0x000fe40003fd5000 */
[----:B------:R-:W-:Y:S01]  /*12cd0*/  IADD3 R2, -R2, R178, RZ ;  /* 0x000000b202027210 */ /* 0x000fe20007ffe1ff */
[----:B-----5:R-:W-:Y:S01]  /*12ce0*/  FADD.FTZ R247, R247, R6 ;  /* 0x00000006f7f77221 */ /* 0x020fe20000010000 */
[----:B------:R-:W-:-:S04]  /*12cf0*/  FSETP.NE.FTZ.AND P5, PT, R249, RZ, PT ;  /* 0x000000fff900720b */ /* 0x000fc80003fb5000 */
[----:B------:R-:W-:-:S05]  /*12d00*/  FSETP.NE.FTZ.AND P3, PT, R247, RZ, PT ;  /* 0x000000fff700720b */ /* 0x000fca0003f75000 */
[----:B------:R-:W3:Y:S01]  /*12d10*/  @P6 MUFU.RCP R0, R250 ;  /* 0x000000fa00006308 */ /* 0x000ee20000001000 */
[----:B-1----:R-:W-:-:S05]  /*12d20*/  FADD.FTZ R248, R248, R7 ;  /* 0x00000007f8f87221 */ /* 0x002fca0000010000 */
[----:B------:R-:W-:Y:S01]  /*12d30*/  FSETP.NE.FTZ.AND P4, PT, R248, RZ, PT ;  /* 0x000000fff800720b */ /* 0x000fe20003f95000 */
[C---:B---3--:R-:W-:Y:S02]  /*12d40*/  FMUL.FTZ R148, R0.reuse, R148 ;  /* 0x0000009400947220 */ /* 0x048fe40000410000 */
[C---:B------:R-:W-:Y:S02]  /*12d50*/  FMUL.FTZ R7, R0.reuse, R149 ;  /* 0x0000009500077220 */ /* 0x040fe40000410000 */
[C---:B------:R-:W-:Y:S02]  /*12d60*/  FMUL.FTZ R156, R0.reuse, R156 ;  /* 0x0000009c009c7220 */ /* 0x040fe40000410000 */
[C---:B------:R-:W-:Y:S01]  /*12d70*/  FMUL.FTZ R160, R0.reuse, R160 ;  /* 0x000000a000a07220 */ /* 0x040fe20000410000 */
[----:B------:R-:W-:Y:S01]  /*12d80*/  F2FP.BF16.PACK_AB R7, R7, R148 ;  /* 0x000000940707723e */ /* 0x000fe200000010ff */
[C---:B------:R-:W-:Y:S02]  /*12d90*/  FMUL.FTZ R13, R0.reuse, R161 ;  /* 0x000000a1000d7220 */ /* 0x040fe40000410000 */
        /* <DEDUP_REMOVED lines=29> */
[----:B------:R-:W-:Y:S01]  /*12f70*/  FMUL.FTZ R129, R0, R129 ;  /* 0x0000008100817220 */ /* 0x000fe20000410000 */
[----:B--2---:R-:W-:-:S13]  /*12f80*/  ISETP.NE.AND P0, PT, R179, -0x1, PT ;  /* 0xffffffffb300780c */ /* 0x004fda0003f05270 */
[----:B------:R-:W-:-:S04]  /*12f90*/  @P0 IMAD.WIDE.U32 R4, R179, c[0x0][0x1e8], RZ ;  /* 0x00007a00b3040a25 */ /* 0x000fc800078e00ff */
[----:B------:R-:W-:Y:S01]  /*12fa0*/  @P0 IMAD R143, R179, c[0x0][0x1ec], R5 ;  /* 0x00007b00b38f0a24 */ /* 0x000fe200078e0205 */
[----:B------:R-:W-:Y:S02]  /*12fb0*/  SHF.R.S32.HI R5, RZ, 0x5, R177 ;  /* 0x00000005ff057819 */ /* 0x000fe400000114b1 */
[----:B------:R-:W-:Y:S02]  /*12fc0*/  @P0 MOV R142, R4 ;  /* 0x00000004008e0202 */ /* 0x000fe40000000f00 */
[----:B------:R-:W-:Y:S01]  /*12fd0*/  LEA R176, R5, R2, 0x9 ;  /* 0x0000000205b07211 */ /* 0x000fe200078e48ff */
[----:B------:R-:W-:Y:S01]  /*12fe0*/  FMUL.FTZ R5, R0, R157 ;  /* 0x0000009d00057220 */ /* 0x000fe20000410000 */
[----:B------:R-:W-:Y:S02]  /*12ff0*/  MOV R4, 0x3f800000 ;  /* 0x3f80000000047802 */ /* 0x000fe40000000f00 */
[----:B------:R-:W-:Y:S02]  /*13000*/  MOV R2, 0x3f800000 ;  /* 0x3f80000000027802 */ /* 0x000fe40000000f00 */
[----:B------:R-:W-:-:S02]  /*13010*/  MOV R0, 0x3f800000 ;  /* 0x3f80000000007802 */ /* 0x000fc40000000f00 */
[----:B------:R-:W1:Y:S01]  /*13020*/  @P5 MUFU.RCP R4, R249 ;  /* 0x000000f900045308 */ /* 0x000e620000001000 */
[----:B------:R-:W-:-:S07]  /*13030*/  F2FP.BF16.PACK_AB R5, R5, R156 ;  /* 0x0000009c0505723e */ /* 0x000fce00000010ff */
[----:B------:R-:W2:Y:S01]  /*13040*/  @P4 MUFU.RCP R2, R248 ;  /* 0x000000f800024308 */ /* 0x000ea20000001000 */
[----:B-1----:R-:W-:-:S07]  /*13050*/  FMUL.FTZ R34, R4, R67 ;  /* 0x0000004304227220 */ /* 0x002fce0000410000 */
[----:B------:R-:W1:Y:S01]  /*13060*/  @P3 MUFU.RCP R0, R247 ;  /* 0x000000f700003308 */ /* 0x000e620000001000 */
[C---:B------:R-:W-:Y:S02]  /*13070*/  FMUL.FTZ R150, R4.reuse, R150 ;  /* 0x0000009604967220 */ /* 0x040fe40000410000 */
[C---:B------:R-:W-:Y:S02]  /*13080*/  FMUL.FTZ R6, R4.reuse, R151 ;  /* 0x0000009704067220 */ /* 0x040fe40000410000 */
[----:B------:R-:W-:Y:S02]  /*13090*/  FMUL.FTZ R158, R4, R158 ;  /* 0x0000009e049e7220 */ /* 0x000fe40000410000 */
[----:B--2---:R-:W-:Y:S01]  /*130a0*/  FMUL.FTZ R22, R2, R41 ;  /* 0x0000002902167220 */ /* 0x004fe20000410000 */
[----:B------:R-:W-:Y:S01]  /*130b0*/  F2FP.BF16.PACK_AB R6, R6, R150 ;  /* 0x000000960606723e */ /* 0x000fe200000010ff */
[----:B------:R-:W-:Y:S02]  /*130c0*/  FMUL.FTZ R27, R2, R45 ;  /* 0x0000002d021b7220 */ /* 0x000fe40000410000 */
        /* <DEDUP_REMOVED lines=26> */
[C---:B------:R-:W-:Y:S01]  /*13270*/  FMUL.FTZ R103, R4.reuse, R103 ;  /* 0x0000006704677220 */ /* 0x040fe20000410000 */
[----:B------:R-:W-:Y:S01]  /*13280*/  F2FP.BF16.PACK_AB R38, R99, R98 ;  /* 0x000000626326723e */ /* 0x000fe200000010ff */
[----:B------:R-:W-:-:S02]  /*13290*/  FMUL.FTZ R114, R4, R114 ;  /* 0x0000007204727220 */ /* 0x000fc40000410000 */
[C---:B------:R-:W-:Y:S02]  /*132a0*/  FMUL.FTZ R115, R4.reuse, R115 ;  /* 0x0000007304737220 */ /* 0x040fe40000410000 */
[C---:B------:R-:W-:Y:S02]  /*132b0*/  FMUL.FTZ R118, R4.reuse, R118 ;  /* 0x0000007604767220 */ /* 0x040fe40000410000 */
[C---:B------:R-:W-:Y:S02]  /*132c0*/  FMUL.FTZ R119, R4.reuse, R119 ;  /* 0x0000007704777220 */ /* 0x040fe40000410000 */
[C---:B------:R-:W-:Y:S02]  /*132d0*/  FMUL.FTZ R130, R4.reuse, R130 ;  /* 0x0000008204827220 */ /* 0x040fe40000410000 */
[----:B------:R-:W-:Y:S01]  /*132e0*/  FMUL.FTZ R65, R4, R131 ;  /* 0x0000008304417220 */ /* 0x000fe20000410000 */
[----:B------:R-:W-:Y:S01]  /*132f0*/  SHF.R.S32.HI R4, RZ, 0x1f, R32 ;  /* 0x0000001fff047819 */ /* 0x000fe20000011420 */
        /* <DEDUP_REMOVED lines=52> */
[C---:B-1----:R-:W-:Y:S01]  /*13640*/  FMUL.FTZ R147, R0.reuse, R147 ;  /* 0x0000009300937220 */ /* 0x042fe20000410000 */
[----:B------:R-:W-:Y:S01]  /*13650*/  F2FP.BF16.PACK_AB R67, R67, R120 ;  /* 0x000000784343723e */ /* 0x000fe200000010ff */
[----:B------:R-:W-:Y:S01]  /*13660*/  FMUL.FTZ R9, R0, R146 ;  /* 0x0000009200097220 */ /* 0x000fe20000410000 */
[----:B------:R-:W-:Y:S01]  /*13670*/  LEA.HI R4, R4, R2, RZ, 0x3 ;  /* 0x0000000204047211 */ /* 0x000fe200078f18ff */
[----:B------:R-:W-:Y:S01]  /*13680*/  FMUL.FTZ R155, R0, R155 ;  /* 0x0000009b009b7220 */ /* 0x000fe20000410000 */
        /* <DEDUP_REMOVED lines=58> */
[----:B------:R-:W-:-:S02]  /*13a30*/  SHF.L.U32 R0, R4, 0x6, RZ ;  /* 0x0000000604007819 */ /* 0x000fc400000006ff */
[----:B------:R-:W-:Y:S02]  /*13a40*/  F2FP.BF16.PACK_AB R63, R117, R116 ;  /* 0x00000074753f723e */ /* 0x000fe400000010ff */
[----:B------:R-:W-:Y:S02]  /*13a50*/  LOP3.LUT R0, R0, 0x1c0, RZ, 0xc0, !PT ;  /* 0x000001c000007812 */ /* 0x000fe400078ec0ff */
[----:B------:R-:W-:Y:S02]  /*13a60*/  F2FP.BF16.PACK_AB R62, R119, R118 ;  /* 0x00000076773e723e */ /* 0x000fe400000010ff */
[----:B------:R-:W-:Y:S02]  /*13a70*/  LEA.HI R0, R0, R0, RZ, 0x1d ;  /* 0x0000000000007211 */ /* 0x000fe400078fe8ff */
[----:B------:R-:W-:Y:S02]  /*13a80*/  F2FP.BF16.PACK_AB R66, R123, R66 ;  /* 0x000000427b42723e */ /* 0x000fe400000010ff */
[----:B------:R-:W-:-:S02]  /*13a90*/  LEA R0, R176, R0, 0x1 ;  /* 0x00000000b0007211 */ /* 0x000fc400078e08ff */
[----:B------:R-:W-:Y:S02]  /*13aa0*/  F2FP.BF16.PACK_AB R68, R127, R68 ;  /* 0x000000447f44723e */ /* 0x000fe400000010ff */
        /* <DEDUP_REMOVED lines=19> */
[----:B------:R-:W-:Y:S01]  /*13be0*/  STS [R5], R13 ;  /* 0x0000000d05007388 */ /* 0x000fe20000000800 */
[----:B------:R-:W-:Y:S01]  /*13bf0*/  IADD3 R7, R5, R6, RZ ;  /* 0x0000000605077210 */ /* 0x000fe20007ffe0ff */
[----:B----4-:R-:W2:Y:S02]  /*13c00*/  LDC.U8 R10, c[0x0][0x329] ;  /* 0x0000ca40ff0a7b82 */ /* 0x010ea40000000000 */
[----:B------:R3:W-:Y:S01]  /*13c10*/  STS [R5+0x400], R12 ;  /* 0x0004000c05007388 */ /* 0x0007e20000000800 */
[----:B-----5:R-:W-:-:S03]  /*13c20*/  IADD3 R9, R6, R2, RZ ;  /* 0x0000000206097210 */ /* 0x020fc60007ffe0ff */
[----:B------:R4:W-:Y:S01]  /*13c30*/  STS [R4], R16 ;  /* 0x0000001004007388 */ /* 0x0009e20000000800 */
[----:B------:R-:W-:-:S03]  /*13c40*/  IADD3 R6, R4, R6, RZ ;  /* 0x0000000604067210 */ /* 0x000fc60007ffe0ff */
[----:B------:R5:W-:Y:S01]  /*13c50*/  STS [R4+0x400], R15 ;  /* 0x0004000f04007388 */ /* 0x000be20000000800 */
[----:B-1----:R-:W-:-:S03]  /*13c60*/  MOV R14, 0x7f800000 ;  /* 0x7f800000000e7802 */ /* 0x002fc60000000f00 */
[----:B------:R-:W-:Y:S04]  /*13c70*/  STS [R5+0x2000], R17 ;  /* 0x0020001105007388 */ /* 0x000fe80000000800 */
[----:B------:R-:W-:Y:S04]  /*13c80*/  STS [R5+0x2400], R18 ;  /* 0x0024001205007388 */ /* 0x000fe80000000800 */
[----:B------:R-:W-:Y:S01]  /*13c90*/  STS [R4+0x2000], R26 ;  /* 0x0020001a04007388 */ /* 0x000fe20000000800 */
[----:B--2---:R-:W-:-:S03]  /*13ca0*/  ISETP.NE.AND P1, PT, R10, RZ, PT ;  /* 0x000000ff0a00720c */ /* 0x004fc60003f25270 */
[----:B------:R-:W-:Y:S01]  /*13cb0*/  STS [R4+0x2400], R25 ;  /* 0x0024001904007388 */ /* 0x000fe20000000800 */
[----:B---3--:R-:W-:Y:S03]  /*13cc0*/  @P4 MUFU.LG2 R12, R248 ;  /* 0x000000f8000c4308 */ /* 0x008fe60000000c00 */
[----:B------:R-:W-:Y:S01]  /*13cd0*/  STS [R8], R24 ;  /* 0x0000001808007388 */ /* 0x000fe20000000800 */
[----:B----4-:R-:W-:-:S03]  /*13ce0*/  MOV R16, 0x7f800000 ;  /* 0x7f80000000107802 */ /* 0x010fc60000000f00 */
[----:B------:R-:W-:Y:S01]  /*13cf0*/  STS [R8+0x400], R23 ;  /* 0x0004001708007388 */ /* 0x000fe20000000800 */
[----:B-----5:R-:W-:-:S03]  /*13d00*/  MOV R15, 0x7f800000 ;  /* 0x7f800000000f7802 */ /* 0x020fc60000000f00 */
        /* <DEDUP_REMOVED lines=26> */
[----:B-1----:R-:W1:Y:S03]  /*13eb0*/  LDC.U8 R0, c[0x0][0x328] ;  /* 0x0000ca00ff007b82 */ /* 0x002e660000000000 */
[----:B------:R-:W-:Y:S04]  /*13ec0*/  STS [R5+0x6000], R41 ;  /* 0x0060002905007388 */ /* 0x000fe80000000800 */
[----:B------:R-:W-:Y:S01]  /*13ed0*/  STS [R5+0x6400], R40 ;  /* 0x0064002805007388 */ /* 0x000fe20000000800 */
[----:B--2---:R-:W-:-:S03]  /*13ee0*/  @P1 MOV R2, c[0x0][0x210] ;  /* 0x0000840000021a02 */ /* 0x004fc60000000f00 */
[----:B------:R-:W-:Y:S02]  /*13ef0*/  STS [R4+0x6000], R37 ;  /* 0x0060002504007388 */ /* 0x000fe40000000800 */
[----:B------:R-:W-:Y:S02]  /*13f00*/  @P1 IMAD R2, R2, c[0x0][0x214], RZ ;  /* 0x0000850002021a24 */ /* 0x000fe400078e02ff */
[----:B------:R2:W-:Y:S04]  /*13f10*/  STS [R4+0x6400], R36 ;  /* 0x0064002404007388 */ /* 0x0005e80000000800 */
[----:B------:R-:W-:Y:S04]  /*13f20*/  STS [R8+0x4000], R35 ;  /* 0x0040002308007388 */ /* 0x000fe80000000800 */
[----:B------:R-:W-:Y:S01]  /*13f30*/  STS [R8+0x4400], R34 ;  /* 0x0044002208007388 */ /* 0x000fe20000000800 */
[----:B-1----:R-:W-:-:S02]  /*13f40*/  ISETP.NE.AND P2, PT, R0, RZ, PT ;  /* 0x000000ff0000720c */ /* 0x002fc40003f45270 */
[----:B------:R-:W-:Y:S01]  /*13f50*/  @!P1 MOV R0, c[0x0][0x214] ;  /* 0x0000850000009a02 */ /* 0x000fe20000000f00 */
[----:B------:R-:W-:Y:S03]  /*13f60*/  STS [R9+0x4000], R31 ;  /* 0x0040001f09007388 */ /* 0x000fe60000000800 */
[----:B------:R-:W-:Y:S01]  /*13f70*/  @!P1 SEL R2, R0, c[0x0][0x234], !P2 ;  /* 0x00008d0000029a07 */ /* 0x000fe20005000000 */
[----:B------:R-:W-:Y:S01]  /*13f80*/  STS [R9+0x4400], R30 ;  /* 0x0044001e09007388 */ /* 0x000fe20000000800 */
[----:B------:R-:W-:Y:S02]  /*13f90*/  ISETP.NE.OR P2, PT, R10, RZ, !P2 ;  /* 0x000000ff0a00720c */ /* 0x000fe40005745670 */
[----:B------:R-:W-:Y:S01]  /*13fa0*/  @P1 MOV R0, 0x1 ;  /* 0x0000000100001802 */ /* 0x000fe20000000f00 */
[----:B------:R-:W-:Y:S01]  /*13fb0*/  STS [R8+0x6000], R33 ;  /* 0x0060002108007388 */ /* 0x000fe20000000800 */
[----:B------:R-:W-:Y:S01]  /*13fc0*/  @!P1 IMAD R0, R2, c[0x0][0x1c0], RZ ;  /* 0x0000700002009a24 */ /* 0x000fe200078e02ff */
[----:B------:R-:W1:Y:S02]  /*13fd0*/  @P5 MUFU.LG2 R10, R249 ;  /* 0x000000f9000a5308 */ /* 0x000e640000000c00 */
[----:B------:R3:W-:Y:S01]  /*13fe0*/  STS [R8+0x6400], R32 ;  /* 0x0064002008007388 */ /* 0x0007e20000000800 */
[----:B--2---:R-:W-:-:S03]  /*13ff0*/  LOP3.LUT R4, R177, 0xffffffe0, RZ, 0xc0, !PT ;  /* 0xffffffe0b1047812 */ /* 0x004fc600078ec0ff */
[----:B------:R-:W-:Y:S04]  /*14000*/  STS [R9+0x6000], R29 ;  /* 0x0060001d09007388 */ /* 0x000fe80000000800 */
[----:B------:R2:W-:Y:S04]  /*14010*/  STS [R9+0x6400], R28 ;  /* 0x0064001c09007388 */ /* 0x0005e80000000800 */
[----:B------:R-:W-:Y:S01]  /*14020*/  STS [R7+0x4000], R63 ;  /* 0x0040003f07007388 */ /* 0x000fe20000000800 */
[----:B-1----:R-:W-:-:S03]  /*14030*/  @P5 FMUL.FTZ R10, R10, 0.69314718246459960938 ;  /* 0x3f3172180a0a5820 */ /* 0x002fc60000410000 */
[----:B------:R-:W-:Y:S01]  /*14040*/  STS [R7+0x4400], R62 ;  /* 0x0044003e07007388 */ /* 0x000fe20000000800 */
[----:B------:R-:W-:-:S03]  /*14050*/  @P5 FFMA.FTZ R15, R135, c[0x0][0x238], R10 ;  /* 0x00008e00870f5a23 */ /* 0x000fc6000001000a */
[----:B------:R-:W-:Y:S04]  /*14060*/  STS [R6+0x4000], R61 ;  /* 0x0040003d06007388 */ /* 0x000fe80000000800 */
[----:B------:R-:W-:Y:S01]  /*14070*/  STS [R6+0x4400], R65 ;  /* 0x0044004106007388 */ /* 0x000fe20000000800 */
[----:B---3--:R-:W1:Y:S03]  /*14080*/  @P6 MUFU.LG2 R8, R250 ;  /* 0x000000fa00086308 */ /* 0x008e660000000c00 */
[----:B------:R-:W-:Y:S04]  /*14090*/  STS [R7+0x6000], R67 ;  /* 0x0060004307007388 */ /* 0x000fe80000000800 */
[----:B------:R-:W-:Y:S01]  /*140a0*/  STS [R7+0x6400], R66 ;  /* 0x0064004207007388 */ /* 0x000fe20000000800 */
[----:B--2---:R-:W-:-:S03]  /*140b0*/  IADD3 R9, -R4, R178, RZ ;  /* 0x000000b204097210 */ /* 0x004fc60007ffe1ff */
[----:B------:R-:W2:Y:S04]  /*140c0*/  S2R R11, SR_CTAID.Y ;  /* 0x00000000000b7919 */ /* 0x000ea80000002600 */
[----:B------:R-:W-:Y:S01]  /*140d0*/  STS [R6+0x6000], R64 ;  /* 0x0060004006007388 */ /* 0x000fe20000000800 */
[----:B-1----:R-:W-:-:S03]  /*140e0*/  @P6 FMUL.FTZ R8, R8, 0.69314718246459960938 ;  /* 0x3f31721808086820 */ /* 0x002fc60000410000 */
[----:B------:R1:W-:Y:S01]  /*140f0*/  STS [R6+0x6400], R68 ;  /* 0x0064004406007388 */ /* 0x0003e20000000800 */
[----:B------:R-:W-:-:S03]  /*14100*/  @P6 FFMA.FTZ R16, R136, c[0x0][0x238], R8 ;  /* 0x00008e0088106a23 */ /* 0x000fc60000010008 */
[----:B------:R-:W-:Y:S06]  /*14110*/  BAR.SYNC.DEFER_BLOCKING 0x0 ;  /* 0x0000000000007b1d */ /* 0x000fec0000010000 */
[----:B------:R-:W3:Y:S04]  /*14120*/  S2R R13, SR_CTAID.X ;  /* 0x00000000000d7919 */ /* 0x000ee80000002500 */
[----:B------:R-:W4:Y:S01]  /*14130*/  S2R R17, SR_CTAID.Z ;  /* 0x0000000000117919 */ /* 0x000f220000002700 */
[----:B--2---:R-:W-:Y:S01]  /*14140*/  @!P0 SHF.R.S32.HI R5, RZ, 0x1f, R11 ;  /* 0x0000001fff058819 */ /* 0x004fe2000001140b */
[----:B------:R-:W-:-:S04]  /*14150*/  IMAD R0, R11, R0, RZ ;  /* 0x000000000b007224 */ /* 0x000fc800078e02ff */
[----:B------:R-:W-:Y:S01]  /*14160*/  @!P0 IMAD R5, R5, c[0x0][0x1e0], RZ ;  /* 0x0000780005058a24 */ /* 0x000fe200078e02ff */
[----:B------:R-:W-:Y:S01]  /*14170*/  SEL R0, R0, RZ, P2 ;  /* 0x000000ff00007207 */ /* 0x000fe20001000000 */
[C---:B-1----:R-:W-:Y:S01]  /*14180*/  @!P0 IMAD.WIDE.U32 R6, R11.reuse, c[0x0][0x1e0], RZ ;  /* 0x000078000b068a25 */ /* 0x042fe200078e00ff */
[----:B------:R1:W2:Y:S03]  /*14190*/  LDS.128 R24, [R224] ;  /* 0x00000000e0187984 */ /* 0x0002a60000000c00 */
[C---:B------:R-:W-:Y:S01]  /*141a0*/  @!P0 IMAD R5, R11.reuse, c[0x0][0x1e4], R5 ;  /* 0x000079000b058a24 */ /* 0x040fe200078e0205 */
[----:B------:R-:W-:Y:S01]  /*141b0*/  @!P0 MOV R142, R6 ;  /* 0x00000006008e8202 */ /* 0x000fe20000000f00 */
[----:B------:R-:W-:Y:S01]  /*141c0*/  @!P2 IMAD R6, R11, c[0x0][0x214], RZ ;  /* 0x000085000b06aa24 */ /* 0x000fe200078e02ff */
[----:B------:R1:W1:Y:S01]  /*141d0*/  LDS.128 R32, [R224+0x800] ;  /* 0x00080000e0207984 */ /* 0x0002620000000c00 */
[----:B------:R-:W5:Y:S01]  /*141e0*/  @P3 MUFU.LG2 R11, R247 ;  /* 0x000000f7000b3308 */ /* 0x000f620000000c00 */
[----:B------:R-:W-:-:S02]  /*141f0*/  @!P0 IADD3 R143, R7, R5, RZ ;  /* 0x00000005078f8210 */ /* 0x000fc40007ffe0ff */
[----:B------:R1:W1:Y:S01]  /*14200*/  LDS.128 R40, [R224+0x1000] ;  /* 0x00100000e0287984 */ /* 0x0002620000000c00 */
[----:B------:R-:W-:Y:S01]  /*14210*/  @!P2 SEL R7, R6, R179, !P0 ;  /* 0x000000b30607a207 */ /* 0x000fe20004000000 */
[----:B------:R-:W-:Y:S01]  /*14220*/  CS2R R4, SRZ ;  /* 0x0000000000047805 */ /* 0x000fe2000001ff00 */
[----:B------:R-:W-:Y:S01]  /*14230*/  @P1 MOV R6, c[0x0][0x210] ;  /* 0x0000840000061a02 */ /* 0x000fe20000000f00 */
[----:B------:R1:W1:Y:S01]  /*14240*/  LDS.128 R48, [R224+0x1800] ;  /* 0x00180000e0307984 */ /* 0x0002620000000c00 */
[----:B------:R-:W-:Y:S01]  /*14250*/  @!P1 MOV R6, 0x1 ;  /* 0x0000000100069802 */ /* 0x000fe20000000f00 */
[----:B----4-:R-:W-:Y:S01]  /*14260*/  IMAD R0, R17, R2, R0 ;  /* 0x0000000211007224 */ /* 0x010fe200078e0200 */
[----:B------:R-:W-:Y:S01]  /*14270*/  @!P2 SHF.R.S32.HI R5, RZ, 0x1f, R7 ;  /* 0x0000001fff05a819 */ /* 0x000fe20000011407 */
[----:B------:R4:W1:Y:S01]  /*14280*/  LDS.128 R56, [R224+0x2000] ;  /* 0x00200000e0387984 */ /* 0x0008620000000c00 */
[----:B------:R-:W-:Y:S01]  /*14290*/  @!P2 MOV R4, R7 ;  /* 0x000000070004a202 */ /* 0x000fe20000000f00 */
[----:B---3--:R-:W-:Y:S01]  /*142a0*/  IMAD R7, R13, R6, RZ ;  /* 0x000000060d077224 */ /* 0x008fe200078e02ff */
[----:B------:R-:W-:Y:S01]  /*142b0*/  LOP3.LUT P0, RZ, R9, 0x3, RZ, 0xc0, !PT ;  /* 0x0000000309ff7812 */ /* 0x000fe2000780c0ff */
[----:B------:R4:W3:Y:S01]  /*142c0*/  LDS.128 R64, [R224+0x2800] ;  /* 0x00280000e0407984 */ /* 0x0008e20000000c00 */
[----:B------:R-:W-:Y:S01]  /*142d0*/  @P4 FMUL.FTZ R9, R12, 0.69314718246459960938 ;  /* 0x3f3172180c094820 */ /* 0x000fe20000410000 */
[----:B------:R-:W-:Y:S01]  /*142e0*/  MOV R13, 0x7f800000 ;  /* 0x7f800000000d7802 */ /* 0x000fe20000000f00 */
[----:B-----5:R-:W-:Y:S01]  /*142f0*/  @P3 FMUL.FTZ R8, R11, 0.69314718246459960938 ;  /* 0x3f3172180b083820 */ /* 0x020fe20000410000 */
[----:B------:R4:W1:Y:S01]  /*14300*/  LDS.128 R72, [R224+0x3000] ;  /* 0x00300000e0487984 */ /* 0x0008620000000c00 */
[----:B------:R-:W-:Y:S01]  /*14310*/  SHF.L.U32 R2, R7, 0x7, RZ ;  /* 0x0000000707027819 */ /* 0x000fe200000006ff */
[----:B------:R-:W-:-:S02]  /*14320*/  @P4 FFMA.FTZ R13, R134, c[0x0][0x238], R9 ;  /* 0x00008e00860d4a23 */ /* 0x000fc40000010009 */
[----:B------:R4:W1:Y:S01]  /*14330*/  LDS.128 R80, [R224+0x3800] ;  /* 0x00380000e0507984 */ /* 0x0008620000000c00 */
[----:B------:R-:W-:Y:S01]  /*14340*/  IADD3 R7, P2, P1, R2, R4, R0 ;  /* 0x0000000402077210 */ /* 0x000fe2000795e000 */
[----:B------:R-:W-:Y:S01]  /*14350*/  @P3 FFMA.FTZ R14, R3, c[0x0][0x238], R8 ;  /* 0x00008e00030e3a23 */ /* 0x000fe20000010008 */
[----:B------:R-:W-:Y:S01]  /*14360*/  SHF.R.S32.HI R4, RZ, 0x1f, R2 ;  /* 0x0000001fff047819 */ /* 0x000fe20000011402 */
[----:B------:R4:W1:Y:S01]  /*14370*/  LDS.128 R20, [R224+0x4000] ;  /* 0x00400000e0147984 */ /* 0x0008620000000c00 */
[----:B------:R-:W-:-:S03]  /*14380*/  SHF.R.S32.HI R2, RZ, 0x1f, R0 ;  /* 0x0000001fff027819 */ /* 0x000fc60000011400 */
[----:B------:R4:W1:Y:S01]  /*14390*/  LDS.128 R28, [R224+0x4800] ;  /* 0x00480000e01c7984 */ /* 0x0008620000000c00 */
[----:B------:R-:W-:-:S03]  /*143a0*/  IADD3.X R2, R4, R5, R2, P2, P1 ;  /* 0x0000000504027210 */ /* 0x000fc600017e2402 */
[----:B------:R4:W1:Y:S04]  /*143b0*/  LDS.128 R36, [R224+0x5000] ;  /* 0x00500000e0247984 */ /* 0x0008680000000c00 */
[----:B------:R4:W1:Y:S04]  /*143c0*/  LDS.128 R44, [R224+0x5800] ;  /* 0x00580000e02c7984 */ /* 0x0008680000000c00 */
[----:B------:R4:W1:Y:S04]  /*143d0*/  LDS.128 R52, [R224+0x6000] ;  /* 0x00600000e0347984 */ /* 0x0008680000000c00 */
[----:B------:R4:W1:Y:S04]  /*143e0*/  LDS.128 R60, [R224+0x6800] ;  /* 0x00680000e03c7984 */ /* 0x0008680000000c00 */
[----:B------:R4:W1:Y:S04]  /*143f0*/  LDS.128 R68, [R224+0x7000] ;  /* 0x00700000e0447984 */ /* 0x0008680000000c00 */
[----:B------:R4:W1:Y:S01]  /*14400*/  LDS.128 R76, [R224+0x7800] ;  /* 0x00780000e04c7984 */ /* 0x0008620000000c00 */
[----:B------:R-:W-:Y:S05]  /*14410*/  @P0 BRA `(.L_x_1194) ;  /* 0x0000022000000947 */ /* 0x000fea0003800000 */
[----:B--23--:R-:W2:Y:S04]  /*14420*/  LDL.LU R19, [R1+0x3c] ;  /* 0x00003c0001137983 */ /* 0x00cea80000300800 */
[----:B------:R-:W2:Y:S02]  /*14430*/  LDL.LU R18, [R1+0x48] ;  /* 0x0000480001127983 */ /* 0x000ea40000300800 */
[----:B--2---:R-:W-:-:S05]  /*14440*/  IMAD R0, R18, 0x10, R19 ;  /* 0x0000001012007824 */ /* 0x004fca00078e0213 */
[CC--:B------:R-:W-:Y:S02]  /*14450*/  ISETP.GE.AND P6, PT, R0.reuse, R252.reuse, PT ;  /* 0x000000fc0000720c */ /* 0x0c0fe40003fc6270 */
[C---:B------:R-:W-:Y:S02]  /*14460*/  IADD3 R4, R0.reuse, 0x8, RZ ;  /* 0x0000000800047810 */ /* 0x040fe40007ffe0ff */
[----:B------:R-:W-:Y:S02]  /*14470*/  IADD3 R3, R0, 0x40, RZ ;  /* 0x0000004000037810 */ /* 0x000fe40007ffe0ff */
[-C--:B------:R-:W-:Y:S02]  /*14480*/  ISETP.GE.AND P5, PT, R4, R252.reuse, PT ;  /* 0x000000fc0400720c */ /* 0x080fe40003fa6270 */
[----:B------:R-:W-:Y:S02]  /*14490*/  IADD3 R5, R0, 0x48, RZ ;  /* 0x0000004800057810 */ /* 0x000fe40007ffe0ff */
[----:B------:R-:W-:-:S02]  /*144a0*/  ISETP.GE.AND P4, PT, R3, R252, PT ;  /* 0x000000fc0300720c */ /* 0x000fc40003f86270 */
[----:B------:R-:W-:Y:S01]  /*144b0*/  ISETP.GE.AND P3, PT, R5, R252, PT ;  /* 0x000000fc0500720c */ /* 0x000fe20003f66270 */
[----:B------:R-:W-:-:S05]  /*144c0*/  @!P6 IMAD R0, R0, R6, RZ ;  /* 0x000000060000e224 */ /* 0x000fca00078e02ff */
[----:B------:R-:W-:Y:S01]  /*144d0*/  @!P6 IADD3 R9, P0, R0, R7, RZ ;  /* 0x000000070009e210 */ /* 0x000fe20007f1e0ff */
[----:B------:R-:W-:-:S03]  /*144e0*/  @!P5 IMAD R4, R4, R6, RZ ;  /* 0x000000060404d224 */ /* 0x000fc600078e02ff */
[----:B------:R-:W-:Y:S01]  /*144f0*/  @!P6 LEA.HI.X.SX32 R10, R0, R2, 0x1, P0 ;  /* 0x00000002000ae211 */ /* 0x000fe200000f0eff */
[-C--:B------:R-:W-:Y:S01]  /*14500*/  @!P4 IMAD R11, R3, R6.reuse, RZ ;  /* 0x00000006030bc224 */ /* 0x080fe200078e02ff */
[CC--:B------:R-:W-:Y:S01]  /*14510*/  @!P5 IADD3 R0, P2, R4.reuse, R7.reuse, RZ ;  /* 0x000000070400d210 */ /* 0x0c0fe20007f5e0ff */
[----:B------:R-:W-:Y:S01]  /*14520*/  @!P3 IMAD R3, R5, R6, RZ ;  /* 0x000000060503b224 */ /* 0x000fe200078e02ff */
[C---:B------:R-:W-:Y:S02]  /*14530*/  @!P6 LEA R8, P0, R9.reuse, c[0x0][0x200], 0x2 ;  /* 0x000080000908ea11 */ /* 0x040fe400078010ff */
[----:B------:R-:W-:Y:S02]  /*14540*/  @!P5 LEA.HI.X.SX32 R4, R4, R2, 0x1, P2 ;  /* 0x000000020404d211 */ /* 0x000fe400010f0eff */
[----:B------:R-:W-:Y:S02]  /*14550*/  @!P6 LEA.HI.X R9, R9, c[0x0][0x204], R10, 0x2, P0 ;  /* 0x000081000909ea11 */ /* 0x000fe400000f140a */
[----:B------:R-:W-:-:S02]  /*14560*/  @!P4 IADD3 R5, P1, R11, R7, RZ ;  /* 0x000000070b05c210 */ /* 0x000fc40007f3e0ff */
[C---:B------:R-:W-:Y:S01]  /*14570*/  @!P5 LEA R6, P2, R0.reuse, c[0x0][0x200], 0x2 ;  /* 0x000080000006da11 */ /* 0x040fe200078410ff */
[----:B------:R2:W-:Y:S01]  /*14580*/  @!P6 STG.E [R8.64], R16 ;  /* 0x000000100800e986 */ /* 0x0005e2000c101904 */
[----:B------:R-:W-:Y:S02]  /*14590*/  @!P3 IADD3 R10, P0, R3, R7, RZ ;  /* 0x00000007030ab210 */ /* 0x000fe40007f1e0ff */
[-C--:B------:R-:W-:Y:S02]  /*145a0*/  @!P4 LEA.HI.X.SX32 R11, R11, R2.reuse, 0x1, P1 ;  /* 0x000000020b0bc211 */ /* 0x080fe400008f0eff */
[----:B------:R-:W-:Y:S02]  /*145b0*/  @!P5 LEA.HI.X R7, R0, c[0x0][0x204], R4, 0x2, P2 ;  /* 0x000081000007da11 */ /* 0x000fe400010f1404 */
[----:B------:R-:W-:Y:S02]  /*145c0*/  @!P3 LEA.HI.X.SX32 R3, R3, R2, 0x1, P0 ;  /* 0x000000020303b211 */ /* 0x000fe400000f0eff */
[----:B------:R-:W-:Y:S01]  /*145d0*/  @!P4 LEA R4, P1, R5, c[0x0][0x200], 0x2 ;  /* 0x000080000504ca11 */ /* 0x000fe200078210ff */
[----:B------:R2:W-:Y:S01]  /*145e0*/  @!P5 STG.E [R6.64], R15 ;  /* 0x0000000f0600d986 */ /* 0x0005e2000c101904 */
[----:B------:R-:W-:-:S02]  /*145f0*/  @!P3 LEA R2, P0, R10, c[0x0][0x200], 0x2 ;  /* 0x000080000a02ba11 */ /* 0x000fc400078010ff */
[----:B------:R-:W-:Y:S02]  /*14600*/  @!P4 LEA.HI.X R5, R5, c[0x0][0x204], R11, 0x2, P1 ;  /* 0x000081000505ca11 */ /* 0x000fe400008f140b */
[----:B------:R-:W-:-:S03]  /*14610*/  @!P3 LEA.HI.X R3, R10, c[0x0][0x204], R3, 0x2, P0 ;  /* 0x000081000a03ba11 */ /* 0x000fc600000f1403 */
[----:B------:R2:W-:Y:S04]  /*14620*/  @!P4 STG.E [R4.64], R13 ;  /* 0x0000000d0400c986 */ /* 0x0005e8000c101904 */
[----:B------:R2:W-:Y:S02]  /*14630*/  @!P3 STG.E [R2.64], R14 ;  /* 0x0000000e0200b986 */ /* 0x0005e4000c101904 */
.L_x_1194:
[----:B--23--:R-:W-:Y:S05]  /*14640*/  BSYNC B0 ;  /* 0x0000000000007941 */ /* 0x00cfea0003800000 */
.L_x_1193:
[----:B------:R-:W2:Y:S04]  /*14650*/  LDL.64 R12, [R1+0x8] ;  /* 0x00000800010c7983 */ /* 0x000ea80000100a00 */
[----:B------:R3:W5:Y:S04]  /*14660*/  LDL.64 R14, [R1+0x10] ;  /* 0x00001000010e7983 */ /* 0x0007680000100a00 */
[----:B------:R-:W4:Y:S01]  /*14670*/  S2R R4, SR_TID.X ;  /* 0x0000000000047919 */ /* 0x000f220000002100 */
[----:B------:R-:W-:-:S02]  /*14680*/  SHF.R.S32.HI R5, RZ, 0x1f, R17 ;  /* 0x0000001fff057819 */ /* 0x000fc40000011411 */
[----:B----4-:R-:W-:-:S04]  /*14690*/  SHF.R.S32.HI R0, RZ, 0x1f, R4 ;  /* 0x0000001fff007819 */ /* 0x010fc80000011404 */
[----:B------:R-:W-:-:S04]  /*146a0*/  LEA.HI R0, R0, R4, RZ, 0x3 ;  /* 0x0000000400007211 */ /* 0x000fc800078f18ff */
[----:B------:R-:W-:Y:S01]  /*146b0*/  SHF.R.S32.HI R7, RZ, 0x3, R0 ;  /* 0x00000003ff077819 */ /* 0x000fe20000011400 */
[----:B------:R-:W-:Y:S01]  /*146c0*/  IMAD R4, R5, c[0x0][0x1f0], RZ ;  /* 0x00007c0005047a24 */ /* 0x000fe200078e02ff */
[----:B------:R-:W-:Y:S03]  /*146d0*/  BSSY B0, `(.L_x_1195) ;  /* 0x0000014000007945 */ /* 0x000fe60003800000 */
[----:B------:R-:W-:Y:S01]  /*146e0*/  IMAD R0, R17, c[0x0][0x1f4], R4 ;  /* 0x00007d0011007a24 */ /* 0x000fe200078e0204 */
[----:B--2---:R-:W-:Y:S02]  /*146f0*/  IADD3 R2, P0, R12, R142, RZ ;  /* 0x0000008e0c027210 */ /* 0x004fe40007f1e0ff */
[----:B------:R-:W-:-:S05]  /*14700*/  SHF.R.S32.HI R3, RZ, 0x1f, R12 ;  /* 0x0000001fff037819 */ /* 0x000fca000001140c */
[----:B------:R-:W-:Y:S01]  /*14710*/  IMAD.X R3, R3, 0x1, R143, P0 ;  /* 0x0000000103037824 */ /* 0x000fe200000e068f */
[----:B------:R-:W-:-:S03]  /*14720*/  ISETP.GE.AND P0, PT, R7, R252, PT ;  /* 0x000000fc0700720c */ /* 0x000fc60003f06270 */
[----:B------:R-:W-:-:S04]  /*14730*/  IMAD.WIDE.U32 R10, R17, c[0x0][0x1f0], R2 ;  /* 0x00007c00110a7a25 */ /* 0x000fc800078e0002 */
[----:B------:R-:W-:-:S06]  /*14740*/  IMAD.IADD R9, R11, 0x1, R0 ;  /* 0x000000010b097824 */ /* 0x000fcc00078e0200 */
[----:B------:R-:W-:Y:S05]  /*14750*/  @P0 BRA `(.L_x_1196) ;  /* 0x000000b000000947 */ /* 0x000fea0003800000 */
[----:B---3-5:R-:W-:Y:S01]  /*14760*/  IMAD R0, R15, c[0x0][0x1e8], RZ ;  /* 0x00007a000f007a24 */ /* 0x028fe200078e02ff */
        /* <DEDUP_REMOVED lines=9> */
[----:B-1----:R2:W-:Y:S02]  /*14800*/  @!P1 STG.E.128 [R2.64+0x80], R20 ;  /* 0x0000801402009986 */ /* 0x0025e4000c101d04 */
.L_x_1196:
[----:B---3--:R-:W-:Y:S05]  /*14810*/  BSYNC B0 ;  /* 0x0000000000007941 */ /* 0x008fea0003800000 */
.L_x_1195:
[----:B------:R-:W-:Y:S01]  /*14820*/  IADD3 R0, R7, 0x10, RZ ;  /* 0x0000001007007810 */ /* 0x000fe20007ffe0ff */
[----:B------:R-:W-:Y:S03]  /*14830*/  BSSY B0, `(.L_x_1197) ;  /* 0x0000011000007945 */ /* 0x000fe60003800000 */
[----:B------:R-:W-:-:S13]  /*14840*/  ISETP.GE.AND P0, PT, R0, R252, PT ;  /* 0x000000fc0000720c */ /* 0x000fda0003f06270 */
[----:B------:R-:W-:Y:S05]  /*14850*/  @P0 BRA `(.L_x_1198) ;  /* 0x000000e000000947 */ /* 0x000fea0003800000 */
[----:B-----5:R-:W-:Y:S01]  /*14860*/  IADD3 R6, P0, R14, 0x10, RZ ;  /* 0x000000100e067810 */ /* 0x020fe20007f1e0ff */
[----:B--2---:R-:W-:Y:S01]  /*14870*/  IMAD.MOV.U32 R2, RZ, RZ, R10 ;  /* 0x000000ffff027224 */ /* 0x004fe200078e000a */
        /* <DEDUP_REMOVED lines=10> */
[----:B-1----:R1:W-:Y:S04]  /*14920*/  @!P1 STG.E.128 [R2.64], R32 ;  /* 0x0000002002009986 */ /* 0x0023e8000c101d04 */
[----:B------:R1:W-:Y:S02]  /*14930*/  @!P0 STG.E.128 [R2.64+0x80], R28 ;  /* 0x0000801c02008986 */ /* 0x0003e4000c101d04 */
.L_x_1198:
[----:B------:R-:W-:Y:S05]  /*14940*/  BSYNC B0 ;  /* 0x0000000000007941 */ /* 0x000fea0003800000 */
.L_x_1197:
[----:B------:R-:W-:Y:S01]  /*14950*/  IADD3 R0, R7, 0x20, RZ ;  /* 0x0000002007007810 */ /* 0x000fe20007ffe0ff */
[----:B------:R-:W-:Y:S03]  /*14960*/  BSSY B0, `(.L_x_1199) ;  /* 0x0000011000007945 */ /* 0x000fe60003800000 */
[----:B------:R-:W-:-:S13]  /*14970*/  ISETP.GE.AND P0, PT, R0, R252, PT ;  /* 0x000000fc0000720c */ /* 0x000fda0003f06270 */
[----:B------:R-:W-:Y:S05]  /*14980*/  @P0 BRA `(.L_x_1200) ;  /* 0x000000e000000947 */ /* 0x000fea0003800000 */
[----:B-----5:R-:W-:Y:S01]  /*14990*/  IADD3 R6, P0, R14, 0x20, RZ ;  /* 0x000000200e067810 */ /* 0x020fe20007f1e0ff */
[----:B-12---:R-:W-:Y:S01]  /*149a0*/  IMAD.MOV.U32 R2, RZ, RZ, R10 ;  /* 0x000000ffff027224 */ /* 0x006fe200078e000a */
        /* <DEDUP_REMOVED lines=12> */
.L_x_1200:
[----:B------:R-:W-:Y:S05]  /*14a70*/  BSYNC B0 ;  /* 0x0000000000007941 */ /* 0x000fea0003800000 */
.L_x_1199:
        /* <DEDUP_REMOVED lines=18> */
.L_x_1202:
[----:B------:R-:W-:Y:S05]  /*14ba0*/  BSYNC B0 ;  /* 0x0000000000007941 */ /* 0x000fea0003800000 */
.L_x_1201:
        /* <DEDUP_REMOVED lines=18> */
.L_x_1204:
[----:B------:R-:W-:Y:S05]  /*14cd0*/  BSYNC B0 ;  /* 0x0000000000007941 */ /* 0x000fea0003800000 */
.L_x_1203:
        /* <DEDUP_REMOVED lines=18> */
.L_x_1206:
[----:B------:R-:W-:Y:S05]  /*14e00*/  BSYNC B0 ;  /* 0x0000000000007941 */ /* 0x000fea0003800000 */
.L_x_1205:
[----:B------:R-:W3:Y:S01]  /*14e10*/  LDL.LU R0, [R1+0x44] ;  /* 0x0000440001007983 */ /* 0x000ee20000300800 */
[----:B------:R-:W-:Y:S01]  /*14e20*/  BSSY B0, `(.L_x_1207) ;  /* 0x0000011000007945 */ /* 0x000fe20003800000 */
[----:B---3--:R-:W-:-:S13]  /*14e30*/  ISETP.GE.AND P0, PT, R0, R252, PT ;  /* 0x000000fc0000720c */ /* 0x008fda0003f06270 */
        /* <DEDUP_REMOVED lines=15> */
.L_x_1208:
[----:B------:R-:W-:Y:S05]  /*14f30*/  BSYNC B0 ;  /* 0x0000000000007941 */ /* 0x000fea0003800000 */
.L_x_1207:
[----:B------:R-:W3:Y:S02]  /*14f40*/  LDL.LU R0, [R1+0x40] ;  /* 0x0000400001007983 */ /* 0x000ee40000300800 */
[----:B---3--:R-:W-:-:S13]  /*14f50*/  ISETP.GE.AND P0, PT, R0, R252, PT ;  /* 0x000000fc0000720c */ /* 0x008fda0003f06270 */
[----:B------:R-:W-:Y:S05]  /*14f60*/  @P0 EXIT ;  /* 0x000000000000094d */ /* 0x000fea0003800000 */
[----:B-----5:R-:W-:Y:S01]  /*14f70*/  IADD3 R6, P0, R14, 0x70, RZ ;  /* 0x000000700e067810 */ /* 0x020fe20007f1e0ff */
[----:B-12---:R-:W-:Y:S01]  /*14f80*/  IMAD.MOV.U32 R2, RZ, RZ, R10 ;  /* 0x000000ffff027224 */ /* 0x006fe200078e000a */
        /* <DEDUP_REMOVED lines=14> */
.L_x_1145:
[----:B--2---:R-:W2:Y:S01]  /*15070*/  LDL.LU R12, [R1+0x28] ;  /* 0x00002800010c7983 */ /* 0x004ea20000300800 */
[----:B------:R-:W1:Y:S01]  /*15080*/  LDC.U8 R2, c[0x0][0x329] ;  /* 0x0000ca40ff027b82 */ /* 0x000e620000000000 */
[----:B------:R-:W-:Y:S01]  /*15090*/  SHF.R.S32.HI R11, RZ, 0x1f, R25 ;  /* 0x0000001fff0b7819 */ /* 0x000fe20000011419 */
[----:B------:R-:W-:Y:S03]  /*150a0*/  BSSY B0, `(.L_x_1209) ;  /* 0x0000042000007945 */ /* 0x000fe60003800000 */
[----:B------:R-:W-:-:S03]  /*150b0*/  LEA.HI R11, R11, R25, RZ, 0x3 ;  /* 0x000000190b0b7211 */ /* 0x000fc600078f18ff */
[----:B------:R-:W3:Y:S01]  /*150c0*/  LDC.U8 R0, c[0x0][0x328] ;  /* 0x0000ca00ff007b82 */ /* 0x000ee20000000000 */
[----:B------:R-:W-:-:S05]  /*150d0*/  LOP3.LUT R10, R11, 0xfffffff8, RZ, 0xc0, !PT ;  /* 0xfffffff80b0a7812 */ /* 0x000fca00078ec0ff */
[----:B------:R-:W-:Y:S01]  /*150e0*/  IMAD.IADD R17, R25, 0x1, -R10 ;  /* 0x0000000119117824 */ /* 0x000fe200078e0a0a */
[----:B------:R-:W-:-:S04]  /*150f0*/  SHF.R.S32.HI R10, RZ, 0x3, R11 ;  /* 0x00000003ff0a7819 */ /* 0x000fc8000001140b */
[----:B------:R-:W-:Y:S02]  /*15100*/  SHF.L.U32 R15, R17, 0x3, RZ ;  /* 0x00000003110f7819 */ /* 0x000fe400000006ff */
[----:B------:R-:W-:Y:S02]  /*15110*/  SHF.R.S32.HI R11, RZ, 0x1f, R10 ;  /* 0x0000001fff0b7819 */ /* 0x000fe4000001140a */
[----:B-1----:R-:W-:Y:S02]  /*15120*/  ISETP.NE.AND P1, PT, R2, RZ, PT ;  /* 0x000000ff0200720c */ /* 0x002fe40003f25270 */
[----:B---3--:R-:W-:-:S04]  /*15130*/  ISETP.NE.AND P3, PT, R0, RZ, PT ;  /* 0x000000ff0000720c */ /* 0x008fc80003f65270 */
[----:B------:R-:W-:-:S07]  /*15140*/  ISETP.NE.OR P2, PT, R2, RZ, !P3 ;  /* 0x000000ff0200720c */ /* 0x000fce0005f45670 */
[----:B------:R-:W-:Y:S02]  /*15150*/  @P1 IMAD.MOV.U32 R0, RZ, RZ, c[0x0][0x210] ;  /* 0x00008400ff001624 */ /* 0x000fe400078e00ff */
[----:B------:R-:W-:Y:S02]  /*15160*/  @!P1 IMAD.MOV.U32 R4, RZ, RZ, c[0x0][0x214] ;  /* 0x00008500ff049624 */ /* 0x000fe400078e00ff */
[----:B------:R-:W-:Y:S02]  /*15170*/  @P1 IMAD R0, R0, c[0x0][0x214], RZ ;  /* 0x0000850000001a24 */ /* 0x000fe400078e02ff */
[----:B------:R-:W-:Y:S01]  /*15180*/  @P1 IMAD.MOV.U32 R16, RZ, RZ, c[0x0][0x210] ;  /* 0x00008400ff101624 */ /* 0x000fe200078e00ff */
[----:B------:R-:W-:Y:S01]  /*15190*/  @!P1 SEL R0, R4, c[0x0][0x234], !P3 ;  /* 0x00008d0004009a07 */ /* 0x000fe20005800000 */
[----:B------:R-:W-:Y:S01]  /*151a0*/  @!P1 IMAD.MOV.U32 R16, RZ, RZ, 0x1 ;  /* 0x00000001ff109424 */ /* 0x000fe200078e00ff */
[C---:B--2---:R-:W-:Y:S02]  /*151b0*/  ISETP.NE.AND P4, PT, R12.reuse, -0x1, PT ;  /* 0xffffffff0c00780c */ /* 0x044fe40003f85270 */
[----:B------:R-:W-:-:S11]  /*151c0*/  ISETP.NE.OR P0, PT, R12, -0x1, P2 ;  /* 0xffffffff0c00780c */ /* 0x000fd60001705670 */
[----:B------:R-:W-:Y:S01]  /*151d0*/  @P4 IMAD.WIDE.U32 R2, R12, c[0x0][0x1e8], RZ ;  /* 0x00007a000c024a25 */ /* 0x000fe200078e00ff */
[----:B------:R-:W-:-:S03]  /*151e0*/  @!P4 SHF.R.S32.HI R6, RZ, 0x1f, R14 ;  /* 0x0000001fff06c819 */ /* 0x000fc6000001140e */
[----:B------:R-:W-:Y:S01]  /*151f0*/  @P4 IMAD R9, R12, c[0x0][0x1ec], R3 ;  /* 0x00007b000c094a24 */ /* 0x000fe200078e0203 */
[----:B------:R-:W-:Y:S01]  /*15200*/  @P4 MOV R7, R2 ;  /* 0x0000000200074202 */ /* 0x000fe20000000f00 */
[----:B------:R-:W-:Y:S02]  /*15210*/  @P1 IMAD.MOV.U32 R3, RZ, RZ, 0x1 ;  /* 0x00000001ff031424 */ /* 0x000fe400078e00ff */
[----:B------:R-:W-:Y:S02]  /*15220*/  @!P1 IMAD R3, R0, c[0x0][0x1c0], RZ ;  /* 0x0000700000039a24 */ /* 0x000fe400078e02ff */
[----:B------:R-:W-:Y:S02]  /*15230*/  @!P4 IMAD R2, R6, c[0x0][0x1e0], RZ ;  /* 0x000078000602ca24 */ /* 0x000fe400078e02ff */
[----:B------:R-:W-:-:S04]  /*15240*/  @!P4 IMAD.WIDE.U32 R4, R14, c[0x0][0x1e0], RZ ;  /* 0x000078000e04ca25 */ /* 0x000fc800078e00ff */
[C---:B------:R-:W-:Y:S02]  /*15250*/  IMAD R6, R14.reuse, R3, RZ ;  /* 0x000000030e067224 */ /* 0x040fe400078e02ff */
[C---:B------:R-:W-:Y:S02]  /*15260*/  @!P0 IMAD R12, R14.reuse, c[0x0][0x214], RZ ;  /* 0x000085000e0c8a24 */ /* 0x040fe400078e02ff */
[----:B------:R-:W-:Y:S01]  /*15270*/  @!P4 IMAD R8, R14, c[0x0][0x1e4], R2 ;  /* 0x000079000e08ca24 */ /* 0x000fe200078e0202 */
[----:B------:R-:W-:Y:S01]  /*15280*/  SEL R6, R6, RZ, P2 ;  /* 0x000000ff06067207 */ /* 0x000fe20001000000 */
[----:B------:R-:W-:Y:S01]  /*15290*/  IMAD.IADD R14, R19, 0x1, -R27 ;  /* 0x00000001130e7824 */ /* 0x000fe200078e0a1b */
[----:B------:R-:W-:Y:S01]  /*152a0*/  CS2R R2, SRZ ;  /* 0x0000000000027805 */ /* 0x000fe2000001ff00 */
[----:B------:R-:W-:Y:S01]  /*152b0*/  @!P4 IMAD.MOV.U32 R7, RZ, RZ, R4 ;  /* 0x000000ffff07c224 */ /* 0x000fe200078e0004 */
[--C-:B------:R-:W-:Y:S01]  /*152c0*/  @!P2 SHF.R.S32.HI R3, RZ, 0x1f, R12.reuse ;  /* 0x0000001fff03a819 */ /* 0x100fe2000001140c */
[----:B------:R-:W-:Y:S01]  /*152d0*/  @!P2 IMAD.MOV.U32 R2, RZ, RZ, R12 ;  /* 0x000000ffff02a224 */ /* 0x000fe200078e000c */
[----:B------:R1:W-:Y:S01]  /*152e0*/  @!P0 STL [R1+0x28], R12 ;  /* 0x0000280c01008387 */ /* 0x0003e20000100800 */
[----:B------:R-:W-:Y:S01]  /*152f0*/  @!P4 IADD3 R9, R5, R8, RZ ;  /* 0x000000080509c210 */ /* 0x000fe20007ffe0ff */
[----:B------:R-:W-:Y:S01]  /*15300*/  IMAD R6, R28, R0, R6 ;  /* 0x000000001c067224 */ /* 0x000fe200078e0206 */
[----:B------:R-:W-:Y:S01]  /*15310*/  ISETP.GE.AND P2, PT, R10, R14, PT ;  /* 0x0000000e0a00720c */ /* 0x000fe20003f46270 */
[----:B------:R-:W-:Y:S01]  /*15320*/  IMAD R0, R27, R16, RZ ;  /* 0x000000101b007224 */ /* 0x000fe200078e02ff */
[----:B------:R-:W-:-:S02]  /*15330*/  SHF.R.S32.HI R8, RZ, 0x1f, R28 ;  /* 0x0000001fff087819 */ /* 0x000fc4000001141c */
[C---:B------:R-:W-:Y:S02]  /*15340*/  IADD3 R4, P0, R15.reuse, R7, RZ ;  /* 0x000000070f047210 */ /* 0x040fe40007f1e0ff */
[C---:B------:R-:W-:Y:S01]  /*15350*/  IADD3 R27, R15.reuse, 0x40, RZ ;  /* 0x000000400f1b7810 */ /* 0x040fe20007ffe0ff */
[----:B------:R-:W-:Y:S01]  /*15360*/  IMAD R8, R8, c[0x0][0x1f0], RZ ;  /* 0x00007c0008087a24 */ /* 0x000fe200078e02ff */
[----:B------:R-:W-:Y:S02]  /*15370*/  LEA.HI.X.SX32 R5, R15, R9, 0x1, P0 ;  /* 0x000000090f057211 */ /* 0x000fe400000f0eff */
[----:B------:R-:W-:Y:S01]  /*15380*/  SHF.R.S32.HI R9, RZ, 0x1f, R0 ;  /* 0x0000001fff097819 */ /* 0x000fe20000011400 */
[----:B------:R-:W-:Y:S01]  /*15390*/  IMAD R8, R28, c[0x0][0x1f4], R8 ;  /* 0x00007d001c087a24 */ /* 0x000fe200078e0208 */
[--C-:B------:R-:W-:Y:S02]  /*153a0*/  IADD3 R20, P1, P0, R0, R2, R6.reuse ;  /* 0x0000000200147210 */ /* 0x100fe4000783e006 */
[----:B------:R-:W-:Y:S01]  /*153b0*/  SHF.R.S32.HI R0, RZ, 0x1f, R6 ;  /* 0x0000001fff007819 */ /* 0x000fe20000011406 */
[----:B------:R-:W-:-:S03]  /*153c0*/  IMAD.WIDE R6, R22, 0x80, R10 ;  /* 0x0000008016067825 */ /* 0x000fc600078e020a */
[----:B------:R-:W-:Y:S01]  /*153d0*/  IADD3.X R18, R9, R3, R0, P1, P0 ;  /* 0x0000000309127210 */ /* 0x000fe20000fe0400 */
[----:B-1----:R-:W-:-:S05]  /*153e0*/  IMAD.WIDE.U32 R12, R28, c[0x0][0x1f0], R4 ;  /* 0x00007c001c0c7a25 */ /* 0x002fca00078e0004 */
[----:B------:R-:W-:Y:S01]  /*153f0*/  IADD3 R9, R8, R13, RZ ;  /* 0x0000000d08097210 */ /* 0x000fe20007ffe0ff */
        /* <DEDUP_REMOVED lines=12> */
.L_x_1210:
[----:B------:R-:W-:Y:S05]  /*154c0*/  BSYNC B0 ;  /* 0x0000000000007941 */ /* 0x000fea0003800000 */
.L_x_1209:
        /* <DEDUP_REMOVED lines=18> */
.L_x_1212:
[----:B------:R-:W-:Y:S05]  /*155f0*/  BSYNC B0 ;  /* 0x0000000000007941 */ /* 0x000fea0003800000 */
.L_x_1211:
        /* <DEDUP_REMOVED lines=18> */
.L_x_1214:
[----:B------:R-:W-:Y:S05]  /*15720*/  BSYNC B0 ;  /* 0x0000000000007941 */ /* 0x000fea0003800000 */
.L_x_1213:
        /* <DEDUP_REMOVED lines=18> */
.L_x_1216:
[----:B------:R-:W-:Y:S05]  /*15850*/  BSYNC B0 ;  /* 0x0000000000007941 */ /* 0x000fea0003800000 */
.L_x_1215:
        /* <DEDUP_REMOVED lines=18> */
.L_x_1218:
[----:B------:R-:W-:Y:S05]  /*15980*/  BSYNC B0 ;  /* 0x0000000000007941 */ /* 0x000fea0003800000 */
.L_x_1217:
        /* <DEDUP_REMOVED lines=18> */
.L_x_1220:
[----:B------:R-:W-:Y:S05]  /*15ab0*/  BSYNC B0 ;  /* 0x0000000000007941 */ /* 0x000fea0003800000 */
.L_x_1219:
        /* <DEDUP_REMOVED lines=18> */
.L_x_1222:
[----:B------:R-:W-:Y:S05]  /*15be0*/  BSYNC B0 ;  /* 0x0000000000007941 */ /* 0x000fea0003800000 */
.L_x_1221:
        /* <DEDUP_REMOVED lines=18> */
.L_x_1224:
[----:B------:R-:W-:Y:S05]  /*15d10*/  BSYNC B0 ;  /* 0x0000000000007941 */ /* 0x000fea0003800000 */
.L_x_1223:
[----:B------:R-:W-:-:S04]  /*15d20*/  ISETP.NE.AND P6, PT, R17, RZ, PT ;  /* 0x000000ff1100720c */ /* 0x000fc80003fc5270 */
[-C--:B------:R-:W-:Y:S02]  /*15d30*/  ISETP.GE.OR P2, PT, R10, R14.reuse, P6 ;  /* 0x0000000e0a00720c */ /* 0x080fe40003746670 */
[-C--:B------:R-:W-:Y:S02]  /*15d40*/  ISETP.GE.OR P1, PT, R26, R14.reuse, P6 ;  /* 0x0000000e1a00720c */ /* 0x080fe40003726670 */
[-C--:B------:R-:W-:Y:S02]  /*15d50*/  ISETP.GE.OR P5, PT, R25, R14.reuse, P6 ;  /* 0x0000000e1900720c */ /* 0x080fe400037a6670 */
[-C--:B------:R-:W-:Y:S02]  /*15d60*/  ISETP.GE.OR P4, PT, R24, R14.reuse, P6 ;  /* 0x0000000e1800720c */ /* 0x080fe40003786670 */
[----:B------:R-:W-:-:S05]  /*15d70*/  ISETP.GE.OR P3, PT, R23, R14, P6 ;  /* 0x0000000e1700720c */ /* 0x000fca0003766670 */
[----:B------:R-:W-:-:S04]  /*15d80*/  @!P2 IMAD R0, R10, R16, RZ ;  /* 0x000000100a00a224 */ /* 0x000fc800078e02ff */
[----:B------:R-:W-:Y:S01]  /*15d90*/  @!P5 IMAD R7, R25, R16, RZ ;  /* 0x000000101907d224 */ /* 0x000fe200078e02ff */
[----:B-1----:R-:W-:Y:S01]  /*15da0*/  @!P2 IADD3 R3, P0, R0, R20, RZ ;  /* 0x000000140003a210 */ /* 0x002fe20007f1e0ff */
[----:B------:R-:W-:-:S03]  /*15db0*/  @!P4 IMAD R5, R24, R16, RZ ;  /* 0x000000101805c224 */ /* 0x000fc600078e02ff */
[----:B------:R-:W-:Y:S01]  /*15dc0*/  @!P2 LEA.HI.X.SX32 R4, R0, R18, 0x1, P0 ;  /* 0x000000120004a211 */ /* 0x000fe200000f0eff */
[----:B------:R-:W-:Y:S01]  /*15dd0*/  @!P1 IMAD R0, R26, R16, RZ ;  /* 0x000000101a009224 */ /* 0x000fe200078e02ff */
[----:B------:R-:W-:-:S04]  /*15de0*/  @!P2 LEA R2, P0, R3, c[0x0][0x200], 0x2 ;  /* 0x000080000302aa11 */ /* 0x000fc800078010ff */
[----:B------:R-:W-:Y:S01]  /*15df0*/  @!P2 LEA.HI.X R3, R3, c[0x0][0x204], R4, 0x2, P0 ;  /* 0x000081000303aa11 */ /* 0x000fe200000f1404 */
[----:B------:R-:W-:Y:S01]  /*15e00*/  @!P2 IMAD.MOV.U32 R4, RZ, RZ, 0x7f800000 ;  /* 0x7f800000ff04a424 */ /* 0x000fe200078e00ff */
[----:B------:R-:W-:-:S04]  /*15e10*/  @!P1 IADD3 R6, P0, R0, R20, RZ ;  /* 0x0000001400069210 */ /* 0x000fc80007f1e0ff */
[----:B------:R1:W-:Y:S02]  /*15e20*/  @!P2 STG.E [R2.64], R4 ;  /* 0x000000040200a986 */ /* 0x0003e4000c101904 */
[----:B-1----:R-:W-:Y:S02]  /*15e30*/  @!P1 LEA.HI.X.SX32 R3, R0, R18, 0x1, P0 ;  /* 0x0000001200039211 */ /* 0x002fe400000f0eff */
[C---:B------:R-:W-:Y:S02]  /*15e40*/  @!P1 LEA R2, P2, R6.reuse, c[0x0][0x200], 0x2 ;  /* 0x0000800006029a11 */ /* 0x040fe400078410ff */
[C---:B------:R-:W-:Y:S02]  /*15e50*/  @!P5 IADD3 R0, P0, R7.reuse, R20, RZ ;  /* 0x000000140700d210 */ /* 0x040fe40007f1e0ff */
[----:B------:R-:W-:Y:S02]  /*15e60*/  @!P1 LEA.HI.X R3, R6, c[0x0][0x204], R3, 0x2, P2 ;  /* 0x0000810006039a11 */ /* 0x000fe400010f1403 */
[----:B------:R-:W-:-:S02]  /*15e70*/  @!P5 LEA.HI.X.SX32 R6, R7, R18, 0x1, P0 ;  /* 0x000000120706d211 */ /* 0x000fc400000f0eff */
[C---:B------:R-:W-:Y:S02]  /*15e80*/  @!P5 LEA R12, P2, R0.reuse, c[0x0][0x200], 0x2 ;  /* 0x00008000000cda11 */ /* 0x040fe400078410ff */
[C---:B------:R-:W-:Y:S02]  /*15e90*/  @!P4 IADD3 R4, P0, R5.reuse, R20, RZ ;  /* 0x000000140504c210 */ /* 0x040fe40007f1e0ff */
[----:B------:R-:W-:Y:S01]  /*15ea0*/  @!P5 LEA.HI.X R13, R0, c[0x0][0x204], R6, 0x2, P2 ;  /* 0x00008100000dda11 */ /* 0x000fe200010f1406 */
[----:B------:R-:W-:Y:S01]  /*15eb0*/  @!P1 IMAD.MOV.U32 R6, RZ, RZ, 0x7f800000 ;  /* 0x7f800000ff069424 */ /* 0x000fe200078e00ff */
[----:B------:R-:W-:Y:S02]  /*15ec0*/  ISETP.GE.OR P2, PT, R22, R14, P6 ;  /* 0x0000000e1600720c */ /* 0x000fe40003746670 */
[----:B------:R-:W-:Y:S01]  /*15ed0*/  @!P4 LEA.HI.X.SX32 R0, R5, R18, 0x1, P0 ;  /* 0x000000120500c211 */ /* 0x000fe200000f0eff */
[----:B------:R-:W-:Y:S01]  /*15ee0*/  @!P3 IMAD R5, R23, R16, RZ ;  /* 0x000000101705b224 */ /* 0x000fe200078e02ff */
[----:B------:R-:W-:Y:S01]  /*15ef0*/  @!P4 LEA R10, P0, R4, c[0x0][0x200], 0x2 ;  /* 0x00008000040aca11 */ /* 0x000fe200078010ff */
[----:B------:R1:W-:Y:S01]  /*15f00*/  @!P1 STG.E [R2.64], R6 ;  /* 0x0000000602009986 */ /* 0x0003e2000c101904 */
[----:B------:R-:W-:-:S02]  /*15f10*/  ISETP.GE.OR P1, PT, R19, R14, P6 ;  /* 0x0000000e1300720c */ /* 0x000fc40003726670 */
[----:B------:R-:W-:Y:S01]  /*15f20*/  @!P4 LEA.HI.X R11, R4, c[0x0][0x204], R0, 0x2, P0 ;  /* 0x00008100040bca11 */ /* 0x000fe200000f1400 */
[----:B------:R-:W-:Y:S01]  /*15f30*/  @!P5 IMAD.MOV.U32 R4, RZ, RZ, 0x7f800000 ;  /* 0x7f800000ff04d424 */ /* 0x000fe200078e00ff */
[----:B------:R-:W-:Y:S02]  /*15f40*/  @!P3 IADD3 R0, P0, R5, R20, RZ ;  /* 0x000000140500b210 */ /* 0x000fe40007f1e0ff */
[----:B------:R-:W-:Y:S02]  /*15f50*/  ISETP.GE.OR P6, PT, R21, R14, P6 ;  /* 0x0000000e1500720c */ /* 0x000fe400037c6670 */
[----:B------:R2:W-:Y:S01]  /*15f60*/  @!P5 STG.E [R12.64], R4 ;  /* 0x000000040c00d986 */ /* 0x0005e2000c101904 */
[----:B-1----:R-:W-:Y:S01]  /*15f70*/  @!P3 LEA.HI.X.SX32 R2, R5, R18, 0x1, P0 ;  /* 0x000000120502b211 */ /* 0x002fe200000f0eff */
[----:B------:R-:W-:Y:S01]  /*15f80*/  @!P2 IMAD R3, R22, R16, RZ ;  /* 0x000000101603a224 */ /* 0x000fe200078e02ff */
[----:B------:R-:W-:Y:S01]  /*15f90*/  @!P3 LEA R8, P0, R0, c[0x0][0x200], 0x2 ;  /* 0x000080000008ba11 */ /* 0x000fe200078010ff */
[----:B------:R-:W-:-:S03]  /*15fa0*/  @!P3 IMAD.MOV.U32 R5, RZ, RZ, 0x7f800000 ;  /* 0x7f800000ff05b424 */ /* 0x000fc600078e00ff */
[----:B------:R-:W-:Y:S01]  /*15fb0*/  @!P3 LEA.HI.X R9, R0, c[0x0][0x204], R2, 0x2, P0 ;  /* 0x000081000009ba11 */ /* 0x000fe200000f1402 */
[----:B------:R-:W-:Y:S01]  /*15fc0*/  @!P1 IMAD R2, R19, R16, RZ ;  /* 0x0000001013029224 */ /* 0x000fe200078e02ff */
[----:B------:R-:W-:Y:S01]  /*15fd0*/  @!P2 IADD3 R0, P0, R3, R20, RZ ;  /* 0x000000140300a210 */ /* 0x000fe20007f1e0ff */
[----:B--2---:R-:W-:-:S03]  /*15fe0*/  @!P2 IMAD.MOV.U32 R4, RZ, RZ, 0x7f800000 ;  /* 0x7f800000ff04a424 */ /* 0x004fc600078e00ff */
[----:B------:R-:W-:Y:S02]  /*15ff0*/  @!P2 LEA.HI.X.SX32 R3, R3, R18, 0x1, P0 ;  /* 0x000000120303a211 */ /* 0x000fe400000f0eff */
[----:B------:R-:W-:-:S04]  /*16000*/  @!P2 LEA R6, P0, R0, c[0x0][0x200], 0x2 ;  /* 0x000080000006aa11 */ /* 0x000fc800078010ff */
[----:B------:R-:W-:Y:S02]  /*16010*/  @!P2 LEA.HI.X R7, R0, c[0x0][0x204], R3, 0x2, P0 ;  /* 0x000081000007aa11 */ /* 0x000fe400000f1403 */
[----:B------:R-:W-:-:S04]  /*16020*/  @!P1 IADD3 R0, P0, R2, R20, RZ ;  /* 0x0000001402009210 */ /* 0x000fc80007f1e0ff */
[----:B------:R-:W-:Y:S02]  /*16030*/  @!P1 LEA.HI.X.SX32 R3, R2, R18, 0x1, P0 ;  /* 0x0000001202039211 */ /* 0x000fe400000f0eff */
        /* <DEDUP_REMOVED lines=9> */
[----:B--2---:R-:W-:-:S05]  /*160d0*/  IMAD R0, R21, R16, RZ ;  /* 0x0000001015007224 */ /* 0x004fca00078e02ff */
[----:B------:R-:W-:-:S04]  /*160e0*/  IADD3 R3, P0, R0, R20, RZ ;  /* 0x0000001400037210 */ /* 0x000fc80007f1e0ff */
[----:B------:R-:W-:Y:S02]  /*160f0*/  LEA.HI.X.SX32 R0, R0, R18, 0x1, P0 ;  /* 0x0000001200007211 */ /* 0x000fe400000f0eff */
[----:B------:R-:W-:-:S04]  /*16100*/  LEA R2, P0, R3, c[0x0][0x200], 0x2 ;  /* 0x0000800003027a11 */ /* 0x000fc800078010ff */
[----:B------:R-:W-:Y:S01]  /*16110*/  LEA.HI.X R3, R3, c[0x0][0x204], R0, 0x2, P0 ;  /* 0x0000810003037a11 */ /* 0x000fe200000f1400 */
[----:B------:R-:W-:-:S05]  /*16120*/  IMAD.MOV.U32 R0, RZ, RZ, 0x7f800000 ;  /* 0x7f800000ff007424 */ /* 0x000fca00078e00ff */
[----:B------:R-:W-:Y:S01]  /*16130*/  STG.E [R2.64], R0 ;  /* 0x0000000002007986 */ /* 0x000fe2000c101904 */
[----:B------:R-:W-:Y:S05]  /*16140*/  EXIT ;  /* 0x000000000000794d */ /* 0x000fea0003800000 */
.L_x_1225:
        /* <DEDUP_REMOVED lines=11> */
.L_x_1415:


//--------------------- .text._ZN5flash16flash_fwd_kernelI23Flash_fwd_kernel_traitsILi128ELi128ELi32ELi4ELb0ELb0EN7cutlass10bfloat16_tE19Flash_kernel_traitsILi128ELi128ELi32ELi4ES3_EELb1ELb1ELb0ELb1ELb0ELb0ELb0ELb1EEEvNS_16Flash_fwd_paramsE --------------------------
	.section	.text._ZN5flash16flash_fwd_kernelI23Flash_fwd_kernel_traitsILi128ELi128ELi32ELi4ELb0ELb0EN7cutlass10bfloat16_tE19Flash_kernel_traitsILi128ELi128ELi32ELi4ES3_EELb1ELb1ELb0ELb1ELb0ELb0ELb0ELb1EEEvNS_16Flash_fwd_paramsE,"ax",@progbits
	.sectioninfo	@"SHI_REGISTERS=255"
	.align	128
        .global         _ZN5flash16flash_fwd_kernelI23Flash_fwd_kernel_traitsILi128ELi128ELi32ELi4ELb0ELb0EN7cutlass10bfloat16_tE19Flash_kernel_traitsILi128ELi128ELi32ELi4ES3_EELb1ELb1ELb0ELb1ELb0ELb0ELb0ELb1EEEvNS_16Flash_fwd_paramsE
        .type           _ZN5flash16flash_fwd_kernelI23Flash_fwd_kernel_traitsILi128ELi128ELi32ELi4ELb0ELb0EN7cutlass10bfloat16_tE19Flash_kernel_traitsILi128ELi128ELi32ELi4ES3_EELb1ELb1ELb0ELb1ELb0ELb0ELb0ELb1EEEvNS_16Flash_fwd_paramsE,@function
        .size           _ZN5flash16flash_fwd_kernelI23Flash_fwd_kernel_traitsILi128ELi128ELi32ELi4ELb0ELb0EN7cutlass10bfloat16_tE19Flash_kernel_traitsILi128ELi128ELi32ELi4ES3_EELb1ELb1ELb0ELb1ELb0ELb0ELb0ELb1EEEvNS_16Flash_fwd_paramsE,(.L_x_1416 - _ZN5flash16flash_fwd_kernelI23Flash_fwd_kernel_traitsILi128ELi128ELi32ELi4ELb0ELb0EN7cutlass10bfloat16_tE19Flash_kernel_traitsILi128ELi128ELi32ELi4ES3_EELb1ELb1ELb0ELb1ELb0ELb0ELb0ELb1EEEvNS_16Flash_fwd_paramsE)
        .other          _ZN5flash16flash_fwd_kernelI23Flash_fwd_kernel_traitsILi128ELi128ELi32ELi4ELb0ELb0EN7cutlass10bfloat16_tE19Flash_kernel_traitsILi128ELi128ELi32ELi4ES3_EELb1ELb1ELb0ELb1ELb0ELb0ELb0ELb1EEEvNS_16Flash_fwd_paramsE,@"STO_CUDA_ENTRY STV_DEFAULT"
_ZN5flash16flash_fwd_kernelI23Flash_fwd_kernel_traitsILi128ELi128ELi32ELi4ELb0ELb0EN7cutlass10bfloat16_tE19Flash_kernel_traitsILi128ELi128ELi32ELi4ES3_EELb1ELb1ELb0ELb1ELb0ELb0ELb0ELb1EEEvNS_16Flash_fwd_paramsE:
.text._ZN5flash16flash_fwd_kernelI23Flash_fwd_kernel_traitsILi128ELi128ELi32ELi4ELb0ELb0EN7cutlass10bfloat16_tE19Flash_kernel_traitsILi128ELi128ELi32ELi4ES3_EELb1ELb1ELb0ELb1ELb0ELb0ELb0ELb1EEEvNS_16Flash_fwd_paramsE:
        /* <DEDUP_REMOVED lines=12> */
[----:B------:R-:W-:-:S03]  /*00c0*/  ULDC.64 UR4, c[0x0][0x240] ;  /* 0x0000900000047ab9 */ /* 0x000fc60000000a00 */
[----:B------:R3:W4:Y:S02]  /*00d0*/  @P2 LDG.E.64 R4, [R2.64] ;  /* 0x0000001c02042981 */ /* 0x000724000c1e1b00 */
[----:B---3--:R-:W-:Y:S01]  /*00e0*/  @P2 MOV R2, R7 ;  /* 0x0000000700022202 */ /* 0x008fe20000000f00 */
[----:B------:R-:W-:-:S06]  /*00f0*/  @P2 IMAD.MOV.U32 R3, RZ, RZ, R8 ;  /* 0x000000ffff032224 */ /* 0x000fcc00078e0008 */
[----:B------:R-:W3:Y:S01]  /*0100*/  @P2 LDG.E.64 R2, [R2.64] ;  /* 0x0000001c02022981 */ /* 0x000ee2000c1e1b00 */
[----:B------:R-:W5:Y:S01]  /*0110*/  S2UR UR14, SR_CTAID.Y ;  /* 0x00000000000e79c3 */ /* 0x000f620000002600 */
[----:B------:R-:W-:Y:S02]  /*0120*/  UISETP.NE.U32.AND UP2, UPT, URZ, UR4, UPT ;  /* 0x000000043f00728c */ /* 0x000fe4000bf45070 */
[----:B------:R-:W-:Y:S02]  /*0130*/  UMOV UR9, 0x4 ;  /* 0x0000000400097882 */ /* 0x000fe40000000000 */
[----:B------:R-:W-:Y:S02]  /*0140*/  UISETP.NE.AND.EX UP2, UPT, URZ, UR5, UPT, UP2 ;  /* 0x000000053f00728c */ /* 0x000fe4000bf45320 */
[----:B------:R-:W-:Y:S01]  /*0150*/  ULDC.64 UR10, c[0x0][0x240] ;  /* 0x00009000000a7ab9 */ /* 0x000fe20000000a00 */
[----:B------:R-:W1:Y:S01]  /*0160*/  S2UR UR12, SR_CTAID.Z ;  /* 0x00000000000c79c3 */ /* 0x000e620000002700 */
[----:B------:R-:W-:-:S02]  /*0170*/  ULDC.64 UR4, c[0x0][0x250] ;  /* 0x0000940000047ab9 */ /* 0x000fc40000000a00 */
[----:B------:R-:W-:Y:S01]  /*0180*/  PLOP3.LUT P0, PT, PT, PT, UP2, 0x80, 0x0 ;  /* 0x000000000000781c */ /* 0x000fe20003f0f028 */
[----:B------:R-:W-:Y:S02]  /*0190*/  ULDC.U8 UR8, c[0x0][0x312] ;  /* 0x0000c48000087ab9 */ /* 0x000fe40000000000 */
[----:B------:R-:W-:Y:S02]  /*01a0*/  UISETP.NE.U32.AND UP0, UPT, URZ, UR4, UPT ;  /* 0x000000043f00728c */ /* 0x000fe4000bf05070 */
[----:B------:R-:W-:Y:S02]  /*01b0*/  UISETP.NE.AND UP3, UPT, UR8, URZ, UPT ;  /* 0x0000003f0800728c */ /* 0x000fe4000bf65270 */
[----:B------:R-:W-:-:S03]  /*01c0*/  UISETP.NE.AND.EX UP0, UPT, URZ, UR5, UPT, UP0 ;  /* 0x000000053f00728c */ /* 0x000fc6000bf05300 */
[----:B------:R-:W-:Y:S02]  /*01d0*/  ULDC.64 UR4, c[0x0][0x250] ;  /* 0x0000940000047ab9 */ /* 0x000fe40000000a00 */
[----:B-----5:R-:W-:Y:S02]  /*01e0*/  UIMAD.WIDE UR10, UR14, UR9, UR10 ;  /* 0x000000090e0a72a5 */ /* 0x020fe4000f8e020a */
[----:B-1----:R-:W-:-:S06]  /*01f0*/  ULOP3.LUT UR6, UR12, UR25, UR14, 0xfe, !UPT ;  /* 0x000000190c067292 */ /* 0x002fcc000f8efe0e */
[----:B--2---:R-:W-:Y:S01]  /*0200*/  LOP3.LUT P3, RZ, R24, UR6, RZ, 0xfc, !PT ;  /* 0x0000000618ff7c12 */ /* 0x004fe2000f86fcff */
[----:B------:R-:W-:Y:S02]  /*0210*/  ULDC.64 UR6, c[0x0][0x248] ;  /* 0x0000920000067ab9 */ /* 0x000fe40000000a00 */
[----:B------:R-:W-:-:S04]  /*0220*/  UISETP.EQ.U32.AND UP1, UPT, URZ, UR6, UPT ;  /* 0x000000063f00728c */ /* 0x000fc8000bf22070 */
[----:B------:R-:W-:-:S03]  /*0230*/  UISETP.EQ.OR.EX UP1, UPT, URZ, UR7, !UP3, UP1 ;  /* 0x000000073f00728c */ /* 0x000fc6000df22710 */
[----:B------:R-:W-:-:S03]  /*0240*/  ULDC.64 UR6, c[0x0][0x248] ;  /* 0x0000920000067ab9 */ /* 0x000fc60000000a00 */
[----:B------:R-:W-:Y:S02]  /*0250*/  @!P3 IMAD.MOV.U32 R10, RZ, RZ, c[0x0][0x308] ;  /* 0x0000c200ff0ab624 */ /* 0x000fe400078e00ff */
[----:B------:R-:W-:Y:S01]  /*0260*/  @!P3 IMAD.MOV.U32 R11, RZ, RZ, c[0x0][0x30c] ;  /* 0x0000c300ff0bb624 */ /* 0x000fe200078e00ff */
[----:B------:R-:W-:Y:S02]  /*0270*/  UIMAD.WIDE UR6, UR14, UR9, UR6 ;  /* 0x000000090e0672a5 */ /* 0x000fe4000f8e0206 */
        /* <DEDUP_REMOVED lines=27> */
[----:B---3--:R-:W3:Y:S08]  /*0430*/  @P0 R2UR UR24, R9 ;  /* 0x00000000091803c2 */ /* 0x008ef000000e0000 */
[----:B----4-:R4:W3:Y:S01]  /*0440*/  @P0 R2UR UR27, R6 ;  /* 0x00000000061b03c2 */ /* 0x0108e200000e0000 */
[----:B------:R-:W-:-:S04]  /*0450*/  ISETP.NE.U32.AND P0, PT, RZ, c[0x0][0x248], PT ;  /* 0x00009200ff007a0c */ /* 0x000fc80003f05070 */
[----:B------:R-:W-:Y:S02]  /*0460*/  ISETP.NE.AND.EX P0, PT, RZ, c[0x0][0x24c], PT, P0 ;  /* 0x00009300ff007a0c */ /* 0x000fe40003f05300 */
[----:B----4-:R-:W-:Y:S01]  /*0470*/  SHF.R.S32.HI R6, RZ, 0x1f, R24 ;  /* 0x0000001fff067819 */ /* 0x010fe20000011418 */
[----:B---3--:R-:W-:Y:S01]  /*0480*/  @UP2 UIADD3 UR27, UR27, -UR24, URZ ;  /* 0x800000181b1b2290 */ /* 0x008fe2000fffe03f */
[----:B--2---:R2:W3:Y:S02]  /*0490*/  @P1 R2UR UR11, R4 ;  /* 0x00000000040b13c2 */ /* 0x0044e400000e0000 */
[----:B------:R-:W-:-:S04]  /*04a0*/  LEA.HI R14, R6, R24, RZ, 0x5 ;  /* 0x00000018060e7211 */ /* 0x000fc800078f28ff */
[----:B------:R-:W-:Y:S02]  /*04b0*/  @!UP2 ULDC UR27, c[0x0][0x214] ;  /* 0x00008500001baab9 */ /* 0x000fe40000000800 */
[----:B-----5:R4:W1:Y:S02]  /*04c0*/  @!P2 R2UR UR16, R0 ;  /* 0x000000000010a3c2 */ /* 0x02086400000e0000 */
[----:B----4-:R-:W-:-:S05]  /*04d0*/  LOP3.LUT R0, R14, 0xffffffe0, RZ, 0xc0, !PT ;  /* 0xffffffe00e007812 */ /* 0x010fca00078ec0ff */
[----:B------:R-:W-:Y:S01]  /*04e0*/  IMAD.IADD R89, R24, 0x1, -R0 ;  /* 0x0000000118597824 */ /* 0x000fe200078e0a00 */
[----:B-123--:R-:W-:Y:S05]  /*04f0*/  @!P0 BRA `(.L_x_1226) ;  /* 0x0000007000008947 */ /* 0x00efea0003800000 */
[----:B------:R-:W-:-:S13]  /*0500*/  PLOP3.LUT P0, PT, PT, PT, UP3, 0x80, 0x0 ;  /* 0x000000000000781c */ /* 0x000fda0003f0f038 */
[----:B------:R-:W2:Y:S04]  /*0510*/  @P0 LDG.E R0, [R2.64+0x4] ;  /* 0x0000041c02000981 */ /* 0x000ea8000c1e1900 */
[----:B------:R-:W3:Y:S01]  /*0520*/  @!P0 LDG.E R2, [R2.64] ;  /* 0x0000001c02028981 */ /* 0x000ee2000c1e1900 */
[----:B--2---:R-:W1:Y:S02]  /*0530*/  @P0 R2UR UR6, R0 ;  /* 0x00000000000603c2 */ /* 0x004e6400000e0000 */
[----:B-1----:R-:W-:-:S11]  /*0540*/  @UP3 UIADD3 UR6, UR6, -UR16, URZ ;  /* 0x8000001006063290 */ /* 0x002fd6000fffe03f */
[----:B---3--:R1:W2:Y:S02]  /*0550*/  @!P0 R2UR UR6, R2 ;  /* 0x00000000020683c2 */ /* 0x0082a400000e0000 */
[----:B-12---:R-:W-:Y:S05]  /*0560*/  BRA `(.L_x_1227) ;  /* 0x0000001000007947 */ /* 0x006fea0003800000 */
.L_x_1226:
[----:B------:R-:W-:Y:S02]  /*0570*/  ULDC UR6, c[0x0][0x218] ;  /* 0x0000860000067ab9 */ /* 0x000fe40000000800 */
.L_x_1227:
        /* <DEDUP_REMOVED lines=50> */
[----:B------:R-:W-:Y:S02]  /*08a0*/  @!UP1 UIMAD.WIDE.U32 UR22, UR14, UR6, URZ ;  /* 0x000000060e1692a5 */ /* 0x000fe4000f8e003f */
[----:B------:R-:W-:Y:S02]  /*08b0*/  @!UP1 UIMAD UR4, UR14, UR7, UR17 ;  /* 0x000000070e0492a4 */ /* 0x000fe4000f8e0211 */
[----:B------:R-:W-:Y:S02]  /*08c0*/  ULDC UR6, c[0x0][0x1c0] ;  /* 0x0000700000067ab9 */ /* 0x000fe40000000800 */
[----:B------:R-:W-:Y:S02]  /*08d0*/  UIMAD UR6, UR14, UR6, UR12 ;  /* 0x000000060e0672a4 */ /* 0x000fe4000f8e020c */
[----:B------:R-:W-:Y:S02]  /*08e0*/  @UP0 UIMAD UR7, UR13, UR5, UR21 ;  /* 0x000000050d0702a4 */ /* 0x000fe4000f8e0215 */
[----:B------:R-:W-:-:S02]  /*08f0*/  USHF.R.S32.HI UR13, URZ, 0x1f, UR12 ;  /* 0x0000001f3f0d7899 */ /* 0x000fc4000801140c */
[----:B------:R-:W-:Y:S02]  /*0900*/  ULDC UR5, c[0x0][0x224] ;  /* 0x0000890000057ab9 */ /* 0x000fe40000000800 */
[----:B------:R-:W-:Y:S02]  /*0910*/  UIMAD UR5, UR6, UR5, UR15 ;  /* 0x00000005060572a4 */ /* 0x000fe4000f8e020f */
[----:B------:R-:W-:Y:S02]  /*0920*/  USHF.L.U32 UR6, UR6, 0x5, URZ ;  /* 0x0000000506067899 */ /* 0x000fe4000800063f */
[----:B------:R-:W-:Y:S02]  /*0930*/  UIMAD UR34, UR5, UR34, URZ ;  /* 0x00000022052272a4 */ /* 0x000fe4000f8e023f */
[----:B------:R-:W-:Y:S02]  /*0940*/  USHF.R.S32.HI UR5, URZ, 0x1f, UR6 ;  /* 0x0000001f3f057899 */ /* 0x000fe40008011406 */
[----:B------:R-:W-:Y:S01]  /*0950*/  IADD3 R98, P2, P1, R7, UR6, R89 ;  /* 0x0000000607627c10 */ /* 0x000fe2000f95e059 */
[----:B------:R-:W-:-:S02]  /*0960*/  @UP1 UMOV UR6, UR18 ;  /* 0x0000001200061c82 */ /* 0x000fc40008000000 */
[----:B------:R-:W-:Y:S01]  /*0970*/  @!UP1 UIADD3 UR10, UR23, UR4, URZ ;  /* 0x00000004170a9290 */ /* 0x000fe2000fffe03f */
[----:B------:R-:W-:Y:S01]  /*0980*/  IADD3.X R91, R8, UR5, R0, P2, P1 ;  /* 0x00000005085b7c10 */ /* 0x000fe200097e2400 */
[----:B------:R1:W-:Y:S01]  /*0990*/  STL [R1+0xf0], R98 ;  /* 0x0000f06201007387 */ /* 0x0003e20000100800 */
[----:B------:R-:W-:Y:S01]  /*09a0*/  @!UP1 UMOV UR6, UR22 ;  /* 0x0000001600069c82 */ /* 0x000fe20008000000 */
[----:B------:R-:W-:Y:S05]  /*09b0*/  @P0 BRA `(.L_x_1229) ;  /* 0x000000c000000947 */ /* 0x000fea0003800000 */
[----:B------:R-:W-:Y:S02]  /*09c0*/  USHF.R.S32.HI UR17, URZ, 0x1f, UR11 ;  /* 0x0000001f3f117899 */ /* 0x000fe4000801140b */
        /* <DEDUP_REMOVED lines=8> */
[----:B------:R-:W-:-:S02]  /*0a50*/  UIMAD.WIDE.U32 UR20, UR14, UR4, UR18 ;  /* 0x000000040e1472a5 */ /* 0x000fc4000f8e0012 */
[----:B------:R-:W-:-:S04]  /*0a60*/  UIMAD UR7, UR14, UR5, UR7 ;  /* 0x000000050e0772a4 */ /* 0x000fc8000f8e0207 */
[----:B------:R-:W-:Y:S02]  /*0a70*/  UIADD3 UR7, UR21, UR7, URZ ;  /* 0x0000000715077290 */ /* 0x000fe4000fffe03f */
.L_x_1229:
        /* <DEDUP_REMOVED lines=11> */
[----:B--2---:R-:W-:Y:S02]  /*0b30*/  IABS R5, R5 ;  /* 0x0000000500057213 */ /* 0x004fe40000000000 */
[----:B---3--:R-:W-:-:S05]  /*0b40*/  IADD3 R2, R2, 0xffffffe, RZ ;  /* 0x0ffffffe02027810 */ /* 0x008fca0007ffe0ff */
        /* <DEDUP_REMOVED lines=31> */
.L_x_1230:
[CC--:B------:R-:W-:Y:S01]  /*0d40*/  LEA.HI R3, R6.reuse, R24.reuse, RZ, 0x3 ;  /* 0x0000001806037211 */ /* 0x0c0fe200078f18ff */
[----:B------:R-:W2:Y:S01]  /*0d50*/  S2R R16, SR_CTAID.Z ;  /* 0x0000000000107919 */ /* 0x000ea20000002700 */
[-C--:B------:R-:W-:Y:S01]  /*0d60*/  LEA.HI R23, R6, R24.reuse, RZ, 0x4 ;  /* 0x0000001806177211 */ /* 0x080fe200078f20ff */
[----:B------:R-:W-:Y:S01]  /*0d70*/  UIADD3 UR17, -UR15, UR27, URZ ;  /* 0x0000001b0f117290 */ /* 0x000fe2000fffe13f */
[----:B------:R-:W-:Y:S01]  /*0d80*/  SHF.R.S32.HI R2, RZ, 0x3, R3 ;  /* 0x00000003ff027819 */ /* 0x000fe20000011403 */
[----:B------:R-:W-:Y:S01]  /*0d90*/  IMAD.MOV.U32 R26, RZ, RZ, 0x10 ;  /* 0x00000010ff1a7424 */ /* 0x000fe200078e00ff */
        /* <DEDUP_REMOVED lines=11> */
[C---:B------:R-:W-:Y:S01]  /*0e50*/  IMAD R12, R3.reuse, c[0x0][0x1a0], RZ ;  /* 0x00006800030c7a24 */ /* 0x040fe200078e02ff */
[----:B------:R-:W-:Y:S01]  /*0e60*/  SHF.R.S32.HI R7, RZ, 0x1f, R4 ;  /* 0x0000001fff077819 */ /* 0x000fe20000011404 */
[----:B------:R-:W-:Y:S01]  /*0e70*/  IMAD R13, R3, c[0x0][0x198], RZ ;  /* 0x00006600030d7a24 */ /* 0x000fe200078e02ff */
[----:B------:R-:W-:Y:S01]  /*0e80*/  LOP3.LUT R6, R5, 0x38, R100, 0xf8, !PT ;  /* 0x0000003805067812 */ /* 0x000fe200078ef864 */
[C---:B------:R-:W-:Y:S01]  /*0e90*/  IMAD R12, R2.reuse, c[0x0][0x1a4], R12 ;  /* 0x00006900020c7a24 */ /* 0x040fe200078e020c */
[----:B------:R-:W-:Y:S01]  /*0ea0*/  SHF.R.U32.HI R5, RZ, 0x3, R5 ;  /* 0x00000003ff057819 */ /* 0x000fe20000011605 */
[----:B------:R-:W-:Y:S01]  /*0eb0*/  IMAD R13, R2, c[0x0][0x19c], R13 ;  /* 0x00006700020d7a24 */ /* 0x000fe200078e020d */
[----:B------:R-:W-:Y:S01]  /*0ec0*/  LEA.HI R22, R7, R4, RZ, 0x3 ;  /* 0x0000000407167211 */ /* 0x000fe200078f18ff */
[----:B------:R-:W-:Y:S01]  /*0ed0*/  IMAD.SHL.U32 R7, R8, 0x8, RZ ;  /* 0x0000000808077824 */ /* 0x000fe200078e00ff */
[----:B------:R-:W-:Y:S01]  /*0ee0*/  LOP3.LUT R6, R6, R5, RZ, 0x3c, !PT ;  /* 0x0000000506067212 */ /* 0x000fe200078e3cff */
[----:B------:R-:W-:Y:S01]  /*0ef0*/  IMAD.U32 R9, RZ, RZ, UR25 ;  /* 0x00000019ff097e24 */ /* 0x000fe2000f8e00ff */
[----:B------:R-:W-:Y:S01]  /*0f00*/  LOP3.LUT R5, R22, 0xfffffff8, RZ, 0xc0, !PT ;  /* 0xfffffff816057812 */ /* 0x000fe200078ec0ff */
[----:B------:R-:W-:Y:S01]  /*0f10*/  BSSY B0, `(.L_x_1231) ;  /* 0x0000046000007945 */ /* 0x000fe20003800000 */
[----:B------:R-:W-:Y:S01]  /*0f20*/  SHF.R.S32.HI R101, RZ, 0x1f, R100 ;  /* 0x0000001fff657819 */ /* 0x000fe20000011464 */
[----:B------:R-:W-:Y:S01]  /*0f30*/  IMAD.WIDE R8, R9, 0x80, R2 ;  /* 0x0000008009087825 */ /* 0x000fe200078e0202 */
[----:B------:R-:W-:-:S02]  /*0f40*/  IADD3 R10, P0, R100, UR6, RZ ;  /* 0x00000006640a7c10 */ /* 0x000fc4000ff1e0ff */
[----:B------:R-:W-:Y:S01]  /*0f50*/  LOP3.LUT R212, R6, 0xfffffe00, R7, 0xf8, !PT ;  /* 0xfffffe0006d47812 */ /* 0x000fe200078ef807 */
[----:B------:R-:W-:Y:S01]  /*0f60*/  IMAD.IADD R21, R4, 0x1, -R5 ;  /* 0x0000000104157824 */ /* 0x000fe200078e0a05 */
[----:B------:R-:W-:Y:S01]  /*0f70*/  IADD3.X R11, R101, UR10, RZ, P0, !PT ;  /* 0x0000000a650b7c10 */ /* 0x000fe200087fe4ff */
[--C-:B------:R-:W-:Y:S01]  /*0f80*/  IMAD.WIDE.U32 R4, R2, c[0x0][0x1a0], R100.reuse ;  /* 0x0000680002047a25 */ /* 0x100fe200078e0064 */
[----:B------:R-:W-:Y:S01]  /*0f90*/  IADD3 R93, R100, 0x40, RZ ;  /* 0x00000040645d7810 */ /* 0x000fe20007ffe0ff */
[----:B------:R3:W-:Y:S02]  /*0fa0*/  STL.64 [R1+0xa8], R100 ;  /* 0x0000a86401007387 */ /* 0x0007e40000100a00 */
        /* <DEDUP_REMOVED lines=25> */
[----:B------:R-:W-:Y:S02]  /*1140*/  LEA.HI R90, R13, R89, RZ, 0x2 ;  /* 0x000000590d5a7211 */ /* 0x000fe400078f10ff */
[----:B------:R3:W-:Y:S01]  /*1150*/  STL.64 [R1+0xe8], R28 ;  /* 0x0000e81c01007387 */ /* 0x0007e20000100a00 */
[----:B------:R-:W-:Y:S02]  /*1160*/  LOP3.LUT R0, R11, 0xffffffc, RZ, 0xc0, !PT ;  /* 0x0ffffffc0b007812 */ /* 0x000fe400078ec0ff */
        /* <DEDUP_REMOVED lines=32> */
.L_x_1232:
[----:B------:R-:W-:Y:S05]  /*1370*/  BSYNC B0 ;  /* 0x0000000000007941 */ /* 0x000fea0003800000 */
.L_x_1231:
[----:B------:R-:W-:Y:S01]  /*1380*/  IADD3 R18, R2, 0x10, RZ ;  /* 0x0000001002127810 */ /* 0x000fe20007ffe0ff */
[----:B------:R-:W-:Y:S03]  /*1390*/  BSSY B0, `(.L_x_1233) ;  /* 0x000001c000007945 */ /* 0x000fe60003800000 */
[----:B------:R-:W-:-:S13]  /*13a0*/  ISETP.GE.AND P0, PT, R18, UR17, PT ;  /* 0x0000001112007c0c */ /* 0x000fda000bf06270 */
[----:B------:R-:W-:Y:S05]  /*13b0*/  @P0 BRA `(.L_x_1234) ;  /* 0x0000019000000947 */ /* 0x000fea0003800000 */
[----:B------:R-:W-:Y:S01]  /*13c0*/  IADD3 R0, P0, R8, 0x10, RZ ;  /* 0x0000001008007810 */ /* 0x000fe20007f1e0ff */
        /* <DEDUP_REMOVED lines=24> */
.L_x_1234:
[----:B------:R-:W-:Y:S05]  /*1550*/  BSYNC B0 ;  /* 0x0000000000007941 */ /* 0x000fea0003800000 */
.L_x_1233:
        /* <DEDUP_REMOVED lines=29> */
.L_x_1236:
[----:B------:R-:W-:Y:S05]  /*1730*/  BSYNC B0 ;  /* 0x0000000000007941 */ /* 0x000fea0003800000 */
.L_x_1235:
        /* <DEDUP_REMOVED lines=29> */
.L_x_1238:
[----:B------:R-:W-:Y:S05]  /*1910*/  BSYNC B0 ;  /* 0x0000000000007941 */ /* 0x000fea0003800000 */
.L_x_1237:
        /* <DEDUP_REMOVED lines=29> */
.L_x_1240:
[----:B------:R-:W-:Y:S05]  /*1af0*/  BSYNC B0 ;  /* 0x0000000000007941 */ /* 0x000fea0003800000 */
.L_x_1239:
        /* <DEDUP_REMOVED lines=29> */
.L_x_1242:
[----:B------:R-:W-:Y:S05]  /*1cd0*/  BSYNC B0 ;  /* 0x0000000000007941 */ /* 0x000fea0003800000 */
.L_x_1241:
        /* <DEDUP_REMOVED lines=29> */
.L_x_1244:
[----:B------:R-:W-:Y:S05]  /*1eb0*/  BSYNC B0 ;  /* 0x0000000000007941 */ /* 0x000fea0003800000 */
.L_x_1243:
        /* <DEDUP_REMOVED lines=32> */
.L_x_1246:
[----:B------:R-:W-:Y:S05]  /*20c0*/  BSYNC B0 ;  /* 0x0000000000007941 */ /* 0x000fea0003800000 */
.L_x_1245:
        /* <DEDUP_REMOVED lines=32> */
.L_x_1248:
[----:B------:R-:W-:Y:S05]  /*22d0*/  BSYNC B0 ;  /* 0x0000000000007941 */ /* 0x000fea0003800000 */
.L_x_1247:
        /* <DEDUP_REMOVED lines=25> */
.L_x_1250:
[----:B------:R-:W-:Y:S05]  /*2470*/  BSYNC B0 ;  /* 0x0000000000007941 */ /* 0x000fea0003800000 */
.L_x_1249:
        /* <DEDUP_REMOVED lines=9> */
[----:B------:R-:W-:Y:S02]  /*2510*/  @UP1 UIMAD.WIDE.U32 UR12, UR14, UR6, UR12 ;  /* 0x000000060e0c12a5 */ /* 0x000fe4000f8e000c */
[----:B------:R-:W-:-:S03]  /*2520*/  @UP1 UIMAD UR16, UR16, UR6, URZ ;  /* 0x00000006101012a4 */ /* 0x000fc6000f8e023f */
[----:B------:R-:W-:Y:S01]  /*2530*/  ULDC UR6, c[0x0][0x318] ;  /* 0x0000c60000067ab9 */ /* 0x000fe20000000800 */
[----:B------:R-:W-:Y:S01]  /*2540*/  SHF.R.S32.HI R3, RZ, 0x4, R23 ;  /* 0x00000004ff037819 */ /* 0x000fe20000011417 */
[----:B------:R-:W-:Y:S01]  /*2550*/  @UP1 UIMAD UR7, UR14, UR7, UR16 ;  /* 0x000000070e0712a4 */ /* 0x000fe2000f8e0210 */
[----:B------:R-:W-:Y:S01]  /*2560*/  IMAD.SHL.U32 R0, R20, 0x40, RZ ;  /* 0x0000004014007824 */ /* 0x000fe200078e00ff */
[----:B------:R-:W-:Y:S01]  /*2570*/  @UP1 ULEA UR22, UP0, UR12, UR6, 0x2 ;  /* 0x000000060c161291 */ /* 0x000fe2000f80103f */
[----:B------:R-:W-:Y:S01]  /*2580*/  ISETP.GE.AND P1, PT, R2, UR10, PT ;  /* 0x0000000a02007c0c */ /* 0x000fe2000bf26270 */
[----:B------:R-:W-:Y:S01]  /*2590*/  @UP1 UIADD3 UR7, UR13, UR7, URZ ;  /* 0x000000070d071290 */ /* 0x000fe2000fffe03f */
[----:B------:R-:W-:-:S04]  /*25a0*/  DEPBAR.LE SB0, 0x0 ;  /* 0x000080000000791a */ /* 0x000fc80000000000 */
[----:B------:R-:W-:Y:S01]  /*25b0*/  ULDC UR6, c[0x0][0x31c] ;  /* 0x0000c70000067ab9 */ /* 0x000fe20000000800 */
[----:B----4-:R-:W-:Y:S01]  /*25c0*/  IMAD.U32 R8, RZ, RZ, UR22 ;  /* 0x00000016ff087e24 */ /* 0x010fe2000f8e00ff */
[----:B------:R-:W-:-:S06]  /*25d0*/  @UP1 ULEA.HI.X UR23, UR12, UR6, UR7, 0x2, UP0 ;  /* 0x000000060c171291 */ /* 0x000fcc00080f1407 */
[----:B------:R-:W-:Y:S01]  /*25e0*/  IMAD.U32 R9, RZ, RZ, UR23 ;  /* 0x00000017ff097e24 */ /* 0x000fe2000f8e00ff */
[----:B------:R-:W-:Y:S01]  /*25f0*/  LEA.HI R4, R23, R3, RZ, 0x1 ;  /* 0x0000000317047211 */ /* 0x000fe200078f08ff */
[----:B--2---:R-:W2:Y:S01]  /*2600*/  @P0 MUFU.RCP R11, c[0x0][0x238] ;  /* 0x00008e00000b0b08 */ /* 0x004ea20000001000 */
[----:B------:R-:W-:Y:S01]  /*2610*/  IMAD.SHL.U32 R2, R2, 0x8, RZ ;  /* 0x0000000802027824 */ /* 0x000fe200078e00ff */
[----:B------:R-:W-:Y:S01]  /*2620*/  LOP3.LUT R0, R0, 0x1c0, RZ, 0xc0, !PT ;  /* 0x000001c000007812 */ /* 0x000fe200078ec0ff */
[----:B------:R4:W2:Y:S01]  /*2630*/  @P0 LDG.E R10, [R8.64] ;  /* 0x0000001c080a0981 */ /* 0x0008a2000c1e1900 */
[----:B------:R-:W-:Y:S01]  /*2640*/  LOP3.LUT R4, R4, 0xfffffffe, RZ, 0xc0, !PT ;  /* 0xfffffffe04047812 */ /* 0x000fe200078ec0ff */
[----:B------:R-:W-:Y:S01]  /*2650*/  IMAD.MOV.U32 R14, RZ, RZ, R28 ;  /* 0x000000ffff0e7224 */ /* 0x000fe200078e001c */
[----:B------:R-:W-:Y:S01]  /*2660*/  ULDC.64 UR22, c[0x0][0x1a0] ;  /* 0x0000680000167ab9 */ /* 0x000fe20000000a00 */
[----:B------:R-:W-:Y:S01]  /*2670*/  BAR.SYNC.DEFER_BLOCKING 0x0 ;  /* 0x0000000000007b1d */ /* 0x000fe20000010000 */
[----:B------:R-:W-:Y:S01]  /*2680*/  USHF.L.U64.HI UR20, UR22, UR20, UR23 ;  /* 0x0000001416147299 */ /* 0x000fe20008010217 */
[----:B------:R-:W-:Y:S01]  /*2690*/  IMAD.IADD R4, R3, 0x1, -R4 ;  /* 0x0000000103047824 */ /* 0x000fe200078e0a04 */
[----:B------:R-:W-:Y:S01]  /*26a0*/  USHF.L.U32 UR21, UR22, 0x5, URZ ;  /* 0x0000000516157899 */ /* 0x000fe2000800063f */
[----:B------:R-:W-:Y:S01]  /*26b0*/  IMAD.SHL.U32 R3, R21, 0x40, RZ ;  /* 0x0000004015037824 */ /* 0x000fe200078e00ff */
[----:B------:R-:W-:Y:S01]  /*26c0*/  UIMAD UR7, UR20, UR31, URZ ;  /* 0x0000001f140772a4 */ /* 0x000fe2000f8e023f */
[----:B------:R1:W-:Y:S01]  /*26d0*/  STL.64 [R1+0xe0], R14 ;  /* 0x0000e00e01007387 */ /* 0x0003e20000100a00 */
[----:B------:R-:W-:Y:S01]  /*26e0*/  IMAD.SHL.U32 R24, R24, 0x2, RZ ;  /* 0x0000000218187824 */ /* 0x000fe200078e00ff */
[----:B------:R-:W-:Y:S01]  /*26f0*/  UMOV UR26, URZ ;  /* 0x0000003f001a7c82 */ /* 0x000fe20008000000 */
[----:B------:R-:W-:Y:S01]  /*2700*/  BSSY B0, `(.L_x_1251) ;  /* 0x0000033000007945 */ /* 0x000fe20003800000 */
[----:B------:R-:W-:-:S02]  /*2710*/  UIMAD UR11, UR11, UR21, UR7 ;  /* 0x000000150b0b72a4 */ /* 0x000fc4000f8e0207 */
[----:B------:R-:W-:Y:S01]  /*2720*/  UIADD3 UR16, UR33, 0x646e171e, URZ ;  /* 0x646e171e21107890 */ /* 0x000fe2000fffe03f */
[----:B------:R-:W-:Y:S02]  /*2730*/  LOP3.LUT R99, R24, 0x6, RZ, 0xc0, !PT ;  /* 0x0000000618637812 */ /* 0x000fe400078ec0ff */
[----:B----4-:R-:W-:Y:S02]  /*2740*/  LOP3.LUT R8, R0, 0x8, R2, 0xf8, !PT ;  /* 0x0000000800087812 */ /* 0x010fe400078ef802 */
[----:B------:R-:W-:Y:S01]  /*2750*/  SHF.R.U32.HI R2, RZ, 0x3, R0 ;  /* 0x00000003ff027819 */ /* 0x000fe20000011600 */
[----:B------:R1:W-:Y:S01]  /*2760*/  @P1 STS.128 [R212+0xa000], RZ ;  /* 0x00a000ffd4001388 */ /* 0x0003e20000000c00 */
[----:B------:R-:W-:Y:S01]  /*2770*/  LOP3.LUT R0, R3, 0x1c0, RZ, 0xc0, !PT ;  /* 0x000001c003007812 */ /* 0x000fe200078ec0ff */
[----:B------:R-:W-:Y:S01]  /*2780*/  IMAD.SHL.U32 R3, R4, 0x8, RZ ;  /* 0x0000000804037824 */ /* 0x000fe200078e00ff */
[----:B------:R-:W-:Y:S01]  /*2790*/  LOP3.LUT R8, R8, R2, RZ, 0x3c, !PT ;  /* 0x0000000208087212 */ /* 0x000fe200078e3cff */
[----:B------:R1:W-:Y:S01]  /*27a0*/  @P1 STS.128 [R212+0xb000], RZ ;  /* 0x00b000ffd4001388 */ /* 0x0003e20000000c00 */
[----:B------:R-:W-:-:S02]  /*27b0*/  SHF.R.U32.HI R2, RZ, 0x3, R0 ;  /* 0x00000003ff027819 */ /* 0x000fc40000011600 */
[----:B------:R-:W-:Y:S01]  /*27c0*/  LOP3.LUT R3, R0, 0x8, R3, 0xf8, !PT ;  /* 0x0000000800037812 */ /* 0x000fe200078ef803 */
[----:B------:R-:W-:Y:S01]  /*27d0*/  IMAD R4, R4, 0x200, R8 ;  /* 0x0000020004047824 */ /* 0x000fe200078e0208 */
[----:B------:R-:W-:Y:S02]  /*27e0*/  LEA R9, R19, UR15, 0x4 ;  /* 0x0000000f13097c11 */ /* 0x000fe4000f8e20ff */
[----:B------:R-:W-:Y:S02]  /*27f0*/  LOP3.LUT R2, R3, R2, RZ, 0x3c, !PT ;  /* 0x0000000203027212 */ /* 0x000fe400078e3cff */
[----:B------:R-:W-:Y:S01]  /*2800*/  IADD3 R9, R9, 0x1, R7 ;  /* 0x0000000109097810 */ /* 0x000fe20007ffe007 */
[----:B------:R-:W-:Y:S02]  /*2810*/  IMAD.U32 R7, RZ, RZ, UR8 ;  /* 0x00000008ff077e24 */ /* 0x000fe4000f8e00ff */
[----:B--2---:R-:W-:-:S03]  /*2820*/  @P0 FMUL.FTZ R0, R10, R11 ;  /* 0x0000000b0a000220 */ /* 0x004fc60000410000 */
[----:B------:R-:W-:Y:S01]  /*2830*/  IADD3 R10, R7, -UR27, R9 ;  /* 0x8000001b070a7c10 */ /* 0x000fe2000fffe009 */
[----:B------:R-:W-:Y:S01]  /*2840*/  IMAD.SHL.U32 R7, R22, 0x40, RZ ;  /* 0x0000004016077824 */ /* 0x000fe200078e00ff */
[----:B------:R2:W4:Y:S01]  /*2850*/  @P0 R2UR UR6, R0 ;  /* 0x00000000000603c2 */ /* 0x00052200000e0000 */
[----:B------:R-:W-:Y:S01]  /*2860*/  IMAD.WIDE.U32 R8, R12, UR21, R14 ;  /* 0x000000150c087c25 */ /* 0x000fe2000f8e000e */
[----:B------:R-:W-:Y:S02]  /*2870*/  IADD3 R88, R10, c[0x0][0x2e8], RZ ;  /* 0x0000ba000a587a10 */ /* 0x000fe40007ffe0ff */
[----:B------:R-:W-:Y:S02]  /*2880*/  LOP3.LUT R7, R7, 0xfffffe00, RZ, 0xc0, !PT ;  /* 0xfffffe0007077812 */ /* 0x000fe400078ec0ff */
[----:B------:R-:W-:-:S03]  /*2890*/  IADD3 R12, R9, UR11, RZ ;  /* 0x0000000b090c7c10 */ /* 0x000fc6000fffe0ff */
[----:B------:R-:W-:Y:S01]  /*28a0*/  IMAD R3, R19, 0x400, R7 ;  /* 0x0000040013037824 */ /* 0x000fe200078e0207 */
[----:B------:R-:W-:-:S03]  /*28b0*/  LOP3.LUT R7, R2, R7, RZ, 0xfc, !PT ;  /* 0x0000000702077212 */ /* 0x000fc600078efcff */
[----:B------:R-:W-:Y:S02]  /*28c0*/  IMAD.IADD R3, R2, 0x1, R3 ;  /* 0x0000000102037824 */ /* 0x000fe400078e0203 */
[----:B--2---:R-:W-:Y:S01]  /*28d0*/  IMAD.U32 R0, RZ, RZ, UR25 ;  /* 0x00000019ff007e24 */ /* 0x004fe2000f8e00ff */
[----:B----4-:R-:W-:-:S03]  /*28e0*/  @UP1 UMOV UR26, UR6 ;  /* 0x00000006001a1c82 */ /* 0x010fc60008000000 */
[----:B------:R-:W-:-:S05]  /*28f0*/  IMAD R97, R0, 0x8, R19 ;  /* 0x0000000800617824 */ /* 0x000fca00078e0213 */
[----:B------:R1:W-:Y:S01]  /*2900*/  STL [R1+0xbc], R97 ;  /* 0x0000bc6101007387 */ /* 0x0003e20000100800 */
        /* <DEDUP_REMOVED lines=18> */
.L_x_1252:
[----:B------:R-:W-:Y:S05]  /*2a30*/  BSYNC B0 ;  /* 0x0000000000007941 */ /* 0x000fea0003800000 */
.L_x_1251:
[----:B------:R-:W-:Y:S01]  /*2a40*/  ISETP.GE.AND P0, PT, R18, UR10, PT ;  /* 0x0000000a12007c0c */ /* 0x000fe2000bf06270 */
[----:B------:R-:W-:Y:S01]  /*2a50*/  ULDC UR6, c[0x0][0x1a4] ;  /* 0x0000690000067ab9 */ /* 0x000fe20000000800 */
[----:B------:R-:W-:Y:S01]  /*2a60*/  BSSY B0, `(.L_x_1253) ;  /* 0x000001c000007945 */ /* 0x000fe20003800000 */
[----:B------:R-:W-:Y:S01]  /*2a70*/  USHF.L.U32 UR23, UR22, 0x4, URZ ;  /* 0x0000000416177899 */ /* 0x000fe2000800063f */
[----:B------:R-:W-:Y:S01]  /*2a80*/  R2P PR, R20, 0x6 ;  /* 0x0000000614007804 */ /* 0x000fe20000000000 */
[----:B------:R-:W-:-:S04]  /*2a90*/  USHF.L.U64.HI UR22, UR22, UR9, UR6 ;  /* 0x0000000916167299 */ /* 0x000fc80008010206 */
[----:B------:R-:W-:Y:S02]  /*2aa0*/  SEL R2, R26, 0xfffffff0, !P1 ;  /* 0xfffffff01a027807 */ /* 0x000fe40004800000 */
[----:B------:R-:W-:Y:S02]  /*2ab0*/  SEL R0, R25, 0xffffffe0, !P2 ;  /* 0xffffffe019007807 */ /* 0x000fe40005000000 */
[----:B------:R4:W-:Y:S04]  /*2ac0*/  @P0 STS.128 [R212+0xa800], RZ ;  /* 0x00a800ffd4000388 */ /* 0x0009e80000000c00 */
[----:B------:R4:W-:Y:S01]  /*2ad0*/  @P0 STS.128 [R212+0xb800], RZ ;  /* 0x00b800ffd4000388 */ /* 0x0009e20000000c00 */
[----:B------:R-:W-:Y:S05]  /*2ae0*/  @P0 BRA `(.L_x_1254) ;  /* 0x0000013000000947 */ /* 0x000fea0003800000 */
[----:B------:R-:W-:Y:S02]  /*2af0*/  ISETP.GE.AND P1, PT, R100, c[0x0][0x220], PT ;  /* 0x0000880064007a0c */ /* 0x000fe40003f26270 */
[----:B------:R-:W-:-:S02]  /*2b00*/  IADD3 R8, P2, R8, UR23, RZ ;  /* 0x0000001708087c10 */ /* 0x000fc4000ff5e0ff */
[----:B------:R-:W-:Y:S02]  /*2b10*/  ISETP.GE.AND P0, PT, R93, c[0x0][0x220], PT ;  /* 0x000088005d007a0c */ /* 0x000fe40003f06270 */
[----:B------:R-:W-:-:S07]  /*2b20*/  IADD3.X R12, R12, UR22, RZ, P2, !PT ;  /* 0x000000160c0c7c10 */ /* 0x000fce00097fe4ff */
        /* <DEDUP_REMOVED lines=15> */
.L_x_1254:
[----:B------:R-:W-:Y:S05]  /*2c20*/  BSYNC B0 ;  /* 0x0000000000007941 */ /* 0x000fea0003800000 */
.L_x_1253:
[----:B------:R-:W-:Y:S01]  /*2c30*/  IMAD.SHL.U32 R202, R3, 0x2, RZ ;  /* 0x0000000203ca7824 */ /* 0x000fe200078e00ff */
[----:B------:R-:W-:Y:S01]  /*2c40*/  IMNMX R136, R88, UR8, PT ;  /* 0x0000000858887c17 */ /* 0x000fe2000b800200 */
[----:B------:R-:W-:Y:S01]  /*2c50*/  IMAD.SHL.U32 R200, R4, 0x2, RZ ;  /* 0x0000000204c87824 */ /* 0x000fe200078e00ff */
[----:B------:R-:W0:Y:S01]  /*2c60*/  LDGDEPBAR ;  /* 0x00000000000079af */ /* 0x000e220000000000 */
[----:B------:R-:W-:Y:S01]  /*2c70*/  IMAD R204, R5, 0x2, R202 ;  /* 0x0000000205cc7824 */ /* 0x000fe200078e02ca */
[----:B------:R-:W-:Y:S01]  /*2c80*/  UISETP.GE.AND UP0, UPT, UR30, 0x2, UPT ;  /* 0x000000021e00788c */ /* 0x000fe2000bf06270 */
[----:B------:R-:W-:Y:S01]  /*2c90*/  IMAD R4, R2, 0x2, R200 ;  /* 0x0000000202047824 */ /* 0x000fe200078e02c8 */
[----:B------:R-:W-:Y:S01]  /*2ca0*/  LDSM.16.M88.4 R20, [R200+0x8000] ;  /* 0x00800000c814783b */ /* 0x000fe20000000200 */
[----:B------:R-:W-:Y:S01]  /*2cb0*/  IMAD R210, R6, 0x2, R202 ;  /* 0x0000000206d27824 */ /* 0x000fe200078e02ca */
[----:B------:R-:W-:Y:S01]  /*2cc0*/  IADD3 R3, R200, 0x8000, RZ ;  /* 0x00008000c8037810 */ /* 0x000fe20007ffe0ff */
[----:B------:R-:W-:Y:S01]  /*2cd0*/  IMAD R209, R0, 0x2, R200 ;  /* 0x0000000200d17824 */ /* 0x000fe200078e02c8 */
[----:B--2---:R-:W2:Y:S01]  /*2ce0*/  LDSM.16.M88.4 R8, [R202+0x2000] ;  /* 0x00200000ca08783b */ /* 0x004ea20000000200 */
[----:B------:R-:W-:-:S02]  /*2cf0*/  IMAD R208, R6, 0x2, R204 ;  /* 0x0000000206d07824 */ /* 0x000fc400078e02cc */
[----:B------:R-:W-:Y:S01]  /*2d00*/  IMAD R211, R2, 0x2, R3 ;  /* 0x0000000202d37824 */ /* 0x000fe200078e0203 */
[----:B-1----:R-:W1:Y:S01]  /*2d10*/  LDSM.16.M88.4 R12, [R202] ;  /* 0x00000000ca0c783b */ /* 0x002e620000000200 */
[----:B------:R-:W-:Y:S02]  /*2d20*/  IADD3 R2, R88, 0x48, RZ ;  /* 0x0000004858027810 */ /* 0x000fe40007ffe0ff */
[----:B------:R-:W-:Y:S01]  /*2d30*/  IMAD R207, R0, 0x2, R211 ;  /* 0x0000000200cf7824 */ /* 0x000fe200078e02d3 */
[----:B---3--:R-:W3:Y:S01]  /*2d40*/  LDSM.16.M88.4 R28, [R200+0x8800] ;  /* 0x00880000c81c783b */ /* 0x008ee20000000200 */
[----:B------:R-:W-:Y:S01]  /*2d50*/  IMAD.U32 R0, RZ, RZ, UR31 ;  /* 0x0000001fff007e24 */ /* 0x000fe2000f8e00ff */
[----:B------:R-:W-:Y:S02]  /*2d60*/  IMNMX R138, R2, UR8, PT ;  /* 0x00000008028a7c17 */ /* 0x000fe4000b800200 */
[----:B------:R-:W-:Y:S01]  /*2d70*/  LDSM.16.M88.4 R36, [R4+0x8000] ;  /* 0x008000000424783b */ /* 0x000fe20000000200 */
[----:B------:R-:W-:-:S03]  /*2d80*/  IMAD R0, R0, 0x20, R99 ;  /* 0x0000002000007824 */ /* 0x000fc600078e0263 */
[----:B------:R-:W5:Y:S02]  /*2d90*/  LDSM.16.M88.4 R16, [R204+0x2000] ;  /* 0x00200000cc10783b */ /* 0x000f640000000200 */
[C---:B------:R-:W-:Y:S02]  /*2da0*/  IADD3 R3, R0.reuse, 0x1, RZ ;  /* 0x0000000100037810 */ /* 0x040fe40007ffe0ff */
[----:B------:R-:W4:Y:S01]  /*2db0*/  LDSM.16.M88.4 R44, [R4+0x8800] ;  /* 0x00880000042c783b */ /* 0x000f220000000200 */
[----:B------:R-:W-:Y:S02]  /*2dc0*/  IADD3 R2, R0, 0x8, RZ ;  /* 0x0000000800027810 */ /* 0x000fe40007ffe0ff */
[C---:B------:R-:W-:Y:S01]  /*2dd0*/  ISETP.GE.AND P6, PT, R3.reuse, R136, PT ;  /* 0x000000880300720c */ /* 0x040fe20003fc6270 */
[----:B------:R-:W3:Y:S01]  /*2de0*/  LDSM.16.M88.4 R24, [R204] ;  /* 0x00000000cc18783b */ /* 0x000ee20000000200 */
[----:B------:R-:W-:Y:S02]  /*2df0*/  ISETP.GE.AND P1, PT, R3, R138, PT ;  /* 0x0000008a0300720c */ /* 0x000fe40003f26270 */
[----:B------:R-:W-:Y:S01]  /*2e00*/  ISETP.GE.AND P0, PT, R2, R136, PT ;  /* 0x000000880200720c */ /* 0x000fe20003f06270 */
[----:B------:R-:W-:Y:S01]  /*2e10*/  LDSM.16.M88.4 R32, [R209+0x8800] ;  /* 0x00880000d120783b */ /* 0x000fe20000000200 */
[----:B--2---:R-:W-:Y:S08]  /*2e20*/  HMMA.16816.F32.BF16 R52, R8, R22, RZ ;  /* 0x000000160834723c */ /* 0x004ff000000418ff */
[-C--:B-1----:R-:W-:Y:S08]  /*2e30*/  HMMA.16816.F32.BF16 R60, R12, R20.reuse, RZ ;  /* 0x000000140c3c723c */ /* 0x082ff000000418ff */
[----:B------:R-:W-:Y:S08]  /*2e40*/  HMMA.16816.F32.BF16 R56, R8, R20, RZ ;  /* 0x000000140838723c */ /* 0x000ff000000418ff */
[----:B------:R-:W-:Y:S08]  /*2e50*/  HMMA.16816.F32.BF16 R80, R12, R22, RZ ;  /* 0x000000160c50723c */ /* 0x000ff000000418ff */
[C---:B---3--:R-:W-:Y:S08]  /*2e60*/  HMMA.16816.F32.BF16 R40, R8.reuse, R28, RZ ;  /* 0x0000001c0828723c */ /* 0x048ff000000418ff */
[----:B------:R-:W-:Y:S01]  /*2e70*/  HMMA.16816.F32.BF16 R20, R8, R30, RZ ;  /* 0x0000001e0814723c */ /* 0x000fe200000418ff */
[----:B------:R-:W-:Y:S07]  /*2e80*/  LDSM.16.M88.4 R8, [R210+0x2000] ;  /* 0x00200000d208783b */ /* 0x000fee0000000200 */
[C---:B------:R-:W-:Y:S08]  /*2e90*/  HMMA.16816.F32.BF16 R48, R12.reuse, R28, RZ ;  /* 0x0000001c0c30723c */ /* 0x040ff000000418ff */
[----:B------:R-:W-:Y:S01]  /*2ea0*/  HMMA.16816.F32.BF16 R72, R12, R30, RZ ;  /* 0x0000001e0c48723c */ /* 0x000fe200000418ff */
[----:B------:R-:W1:Y:S04]  /*2eb0*/  LDSM.16.M88.4 R28, [R209+0x8000] ;  /* 0x00800000d11c783b */ /* 0x000e680000000200 */
[----:B------:R-:W2:Y:S03]  /*2ec0*/  LDSM.16.M88.4 R12, [R210] ;  /* 0x00000000d20c783b */ /* 0x000ea60000000200 */
[C---:B-----5:R-:W-:Y:S08]  /*2ed0*/  HMMA.16816.F32.BF16 R76, R16.reuse, R38, R52 ;  /* 0x00000026104c723c */ /* 0x060ff00000041834 */
[C---:B------:R-:W-:Y:S08]  /*2ee0*/  HMMA.16816.F32.BF16 R68, R16.reuse, R36, R56 ;  /* 0x000000241044723c */ /* 0x040ff00000041838 */
[C---:B----4-:R-:W-:Y:S01]  /*2ef0*/  HMMA.16816.F32.BF16 R64, R16.reuse, R44, R40 ;  /* 0x0000002c1040723c */ /* 0x050fe20000041828 */
[----:B------:R-:W-:Y:S07]  /*2f00*/  LDSM.16.M88.4 R40, [R207] ;  /* 0x00000000cf28783b */ /* 0x000fee0000000200 */
[----:B------:R-:W-:Y:S01]  /*2f10*/  HMMA.16816.F32.BF16 R56, R16, R46, R20 ;  /* 0x0000002e1038723c */ /* 0x000fe20000041814 */
[----:B------:R-:W3:Y:S07]  /*2f20*/  LDSM.16.M88.4 R20, [R208+0x2000] ;  /* 0x00200000d014783b */ /* 0x000eee0000000200 */
[C---:B------:R-:W-:Y:S08]  /*2f30*/  HMMA.16816.F32.BF16 R16, R24.reuse, R36, R60 ;  /* 0x000000241810723c */ /* 0x040ff0000004183c */
[C---:B------:R-:W-:Y:S01]  /*2f40*/  HMMA.16816.F32.BF16 R52, R24.reuse, R38, R80 ;  /* 0x000000261834723c */ /* 0x040fe20000041850 */
[----:B------:R-:W4:Y:S07]  /*2f50*/  LDSM.16.M88.4 R36, [R207+0x800] ;  /* 0x00080000cf24783b */ /* 0x000f2e0000000200 */
[C---:B------:R-:W-:Y:S08]  /*2f60*/  HMMA.16816.F32.BF16 R84, R24.reuse, R44, R48 ;  /* 0x0000002c1854723c */ /* 0x040ff00000041830 */
[----:B------:R-:W-:Y:S01]  /*2f70*/  HMMA.16816.F32.BF16 R44, R24, R46, R72 ;  /* 0x0000002e182c723c */ /* 0x000fe20000041848 */
[----:B------:R-:W5:Y:S07]  /*2f80*/  LDSM.16.M88.4 R24, [R208] ;  /* 0x00000000d018783b */ /* 0x000f6e0000000200 */
[C---:B-1----:R-:W-:Y:S08]  /*2f90*/  HMMA.16816.F32.BF16 R60, R8.reuse, R30, R76 ;  /* 0x0000001e083c723c */ /* 0x042ff0000004184c */
[C---:B------:R-:W-:Y:S08]  /*2fa0*/  HMMA.16816.F32.BF16 R48, R8.reuse, R28, R68 ;  /* 0x0000001c0830723c */ /* 0x040ff00000041844 */
[C---:B------:R-:W-:Y:S08]  /*2fb0*/  HMMA.16816.F32.BF16 R68, R8.reuse, R32, R64 ;  /* 0x000000200844723c */ /* 0x040ff00000041840 */
[----:B------:R-:W-:Y:S01]  /*2fc0*/  HMMA.16816.F32.BF16 R64, R8, R34, R56 ;  /* 0x000000220840723c */ /* 0x000fe20000041838 */
[----:B------:R-:W-:Y:S04]  /*2fd0*/  LDSM.16.M88.4 R56, [R200+0x9000] ;  /* 0x00900000c838783b */ /* 0x000fe80000000200 */
[----:B------:R-:W-:Y:S03]  /*2fe0*/  LDSM.16.M88.4 R8, [R204+0x6000] ;  /* 0x00600000cc08783b */ /* 0x000fe60000000200 */
[C---:B--2---:R-:W-:Y:S01]  /*2ff0*/  HMMA.16816.F32.BF16 R72, R12.reuse, R28, R16 ;  /* 0x0000001c0c48723c */ /* 0x044fe20000041810 */
[----:B------:R-:W1:Y:S07]  /*3000*/  LDSM.16.M88.4 R16, [R202+0x6000] ;  /* 0x00600000ca10783b */ /* 0x000e6e0000000200 */
[C---:B------:R-:W-:Y:S01]  /*3010*/  HMMA.16816.F32.BF16 R80, R12.reuse, R30, R52 ;  /* 0x0000001e0c50723c */ /* 0x040fe20000041834 */
[----:B------:R-:W2:Y:S07]  /*3020*/  LDSM.16.M88.4 R52, [R200+0x9800] ;  /* 0x00980000c834783b */ /* 0x000eae0000000200 */
[C---:B------:R-:W-:Y:S08]  /*3030*/  HMMA.16816.F32.BF16 R84, R12.reuse, R32, R84 ;  /* 0x000000200c54723c */ /* 0x040ff00000041854 */
[----:B------:R-:W-:Y:S01]  /*3040*/  HMMA.16816.F32.BF16 R32, R12, R34, R44 ;  /* 0x000000220c20723c */ /* 0x000fe2000004182c */
[----:B------:R-:W1:Y:S07]  /*3050*/  LDSM.16.M88.4 R12, [R202+0x4000] ;  /* 0x00400000ca0c783b */ /* 0x000e6e0000000200 */
[C---:B---3--:R-:W-:Y:S01]  /*3060*/  HMMA.16816.F32.BF16 R44, R20.reuse, R42, R60 ;  /* 0x0000002a142c723c */ /* 0x048fe2000004183c */
[----:B------:R-:W-:Y:S07]  /*3070*/  LDSM.16.M88.4 R60, [R4+0x9800] ;  /* 0x00980000043c783b */ /* 0x000fee0000000200 */
[C---:B------:R-:W-:Y:S01]  /*3080*/  HMMA.16816.F32.BF16 R28, R20.reuse, R40, R48 ;  /* 0x00000028141c723c */ /* 0x040fe20000041830 */
[----:B------:R3:W1:Y:S07]  /*3090*/  LDSM.16.M88.4 R48, [R4+0x9000] ;  /* 0x009000000430783b */ /* 0x00066e0000000200 */
[C---:B----4-:R-:W-:Y:S08]  /*30a0*/  HMMA.16816.F32.BF16 R76, R20.reuse, R36, R68 ;  /* 0x00000024144c723c */ /* 0x050ff00000041844 */
[----:B------:R-:W-:Y:S08]  /*30b0*/  HMMA.16816.F32.BF16 R64, R20, R38, R64 ;  /* 0x000000261440723c */ /* 0x000ff00000041840 */
[C---:B-----5:R-:W-:Y:S01]  /*30c0*/  HMMA.16816.F32.BF16 R68, R24.reuse, R40, R72 ;  /* 0x000000281844723c */ /* 0x060fe20000041848 */
[----:B---3--:R-:W3:Y:S07]  /*30d0*/  I2F R4, R3 ;  /* 0x0000000300047306 */ /* 0x008eee0000201400 */
[C---:B------:R-:W-:Y:S08]  /*30e0*/  HMMA.16816.F32.BF16 R40, R24.reuse, R42, R80 ;  /* 0x0000002a1828723c */ /* 0x040ff00000041850 */
[C---:B------:R-:W-:Y:S08]  /*30f0*/  HMMA.16816.F32.BF16 R72, R24.reuse, R36, R84 ;  /* 0x000000241848723c */ /* 0x040ff00000041854 */
[----:B------:R-:W-:Y:S01]  /*3100*/  HMMA.16816.F32.BF16 R32, R24, R38, R32 ;  /* 0x000000261820723c */ /* 0x000fe20000041820 */
[----:B------:R-:W4:Y:S07]  /*3110*/  LDSM.16.M88.4 R24, [R204+0x4000] ;  /* 0x00400000cc18783b */ /* 0x000f2e0000000200 */
[C---:B-1----:R-:W-:Y:S08]  /*3120*/  HMMA.16816.F32.BF16 R20, R16.reuse, R58, R44 ;  /* 0x0000003a1014723c */ /* 0x042ff0000004182c */
[C---:B------:R-:W-:Y:S08]  /*3130*/  HMMA.16816.F32.BF16 R28, R16.reuse, R56, R28 ;  /* 0x00000038101c723c */ /* 0x040ff0000004181c */
[C---:B--2---:R-:W-:Y:S08]  /*3140*/  HMMA.16816.F32.BF16 R36, R16.reuse, R52, R76 ;  /* 0x000000341024723c */ /* 0x044ff0000004184c */
        /* <DEDUP_REMOVED lines=8> */
[C---:B------:R-:W-:Y:S01]  /*31d0*/  HMMA.16816.F32.BF16 R76, R8.reuse, R48, R28 ;  /* 0x00000030084c723c */ /* 0x040fe2000004181c */
[----:B------:R-:W-:Y:S07]  /*31e0*/  LDSM.16.M88.4 R28, [R209+0x9800] ;  /* 0x00980000d11c783b */ /* 0x000fee0000000200 */
[C---:B------:R-:W-:Y:S01]  /*31f0*/  HMMA.16816.F32.BF16 R68, R8.reuse, R60, R36 ;  /* 0x0000003c0844723c */ /* 0x040fe20000041824 */
[----:B------:R-:W-:Y:S07]  /*3200*/  LDSM.16.M88.4 R36, [R207+0x1000] ;  /* 0x00100000cf24783b */ /* 0x000fee0000000200 */
[----:B------:R-:W-:Y:S01]  /*3210*/  HMMA.16816.F32.BF16 R56, R8, R62, R16 ;  /* 0x0000003e0838723c */ /* 0x000fe20000041810 */
[----:B------:R-:W2:Y:S04]  /*3220*/  LDSM.16.M88.4 R8, [R210+0x6000] ;  /* 0x00600000d208783b */ /* 0x000ea80000000200 */
[----:B------:R-:W5:Y:S03]  /*3230*/  LDSM.16.M88.4 R16, [R208+0x4000] ;  /* 0x00400000d010783b */ /* 0x000f660000000200 */
[C---:B----4-:R-:W-:Y:S08]  /*3240*/  HMMA.16816.F32.BF16 R44, R24.reuse, R48, R44 ;  /* 0x00000030182c723c */ /* 0x050ff0000004182c */
[C---:B------:R-:W-:Y:S08]  /*3250*/  HMMA.16816.F32.BF16 R40, R24.reuse, R50, R40 ;  /* 0x000000321828723c */ /* 0x040ff00000041828 */
[C---:B------:R-:W-:Y:S08]  /*3260*/  HMMA.16816.F32.BF16 R52, R24.reuse, R60, R64 ;  /* 0x0000003c1834723c */ /* 0x040ff00000041840 */
[----:B------:R-:W-:Y:S01]  /*3270*/  HMMA.16816.F32.BF16 R24, R24, R62, R12 ;  /* 0x0000003e1818723c */ /* 0x000fe2000004180c */
[----:B------:R-:W4:Y:S07]  /*3280*/  LDSM.16.M88.4 R12, [R208+0x6000] ;  /* 0x00600000d00c783b */ /* 0x000f2e0000000200 */
[-C--:B-1----:R-:W-:Y:S08]  /*3290*/  HMMA.16816.F32.BF16 R48, R20, R32.reuse, R44 ;  /* 0x000000201430723c */ /* 0x082ff0000004182c */
[C---:B--2---:R-:W-:Y:S08]  /*32a0*/  HMMA.16816.F32.BF16 R44, R8.reuse, R32, R76 ;  /* 0x00000020082c723c */ /* 0x044ff0000004184c */
[-C--:B------:R-:W-:Y:S08]  /*32b0*/  HMMA.16816.F32.BF16 R60, R8, R34.reuse, R72 ;  /* 0x00000022083c723c */ /* 0x080ff00000041848 */
[----:B------:R-:W-:Y:S08]  /*32c0*/  HMMA.16816.F32.BF16 R32, R20, R34, R40 ;  /* 0x000000221420723c */ /* 0x000ff00000041828 */
[C---:B------:R-:W-:Y:S08]  /*32d0*/  HMMA.16816.F32.BF16 R68, R8.reuse, R28, R68 ;  /* 0x0000001c0844723c */ /* 0x040ff00000041844 */
[----:B------:R-:W-:Y:S01]  /*32e0*/  HMMA.16816.F32.BF16 R56, R8, R30, R56 ;  /* 0x0000001e0838723c */ /* 0x000fe20000041838 */
[----:B------:R-:W1:Y:S01]  /*32f0*/  LDSM.16.M88.4 R8, [R207+0x1800] ;  /* 0x00180000cf08783b */ /* 0x000e620000000200 */
[----:B------:R-:W-:-:S06]  /*3300*/  DEPBAR.LE SB0, 0x0 ;  /* 0x000080000000791a */ /* 0x000fcc0000000000 */
[----:B-----5:R-:W-:Y:S08]  /*3310*/  HMMA.16816.F32.BF16 R48, R16, R36, R48 ;  /* 0x000000241030723c */ /* 0x020ff00000041830 */
[C---:B------:R-:W-:Y:S08]  /*3320*/  HMMA.16816.F32.BF16 R40, R20.reuse, R28, R52 ;  /* 0x0000001c1428723c */ /* 0x040ff00000041834 */
[----:B------:R-:W-:Y:S07]  /*3330*/  HMMA.16816.F32.BF16 R24, R20, R30, R24 ;  /* 0x0000001e1418723c */ /* 0x000fee0000041818 */
[C---:B------:R-:W-:Y:S01]  /*3340*/  IADD3 R21, R88.reuse, 0x8, RZ ;  /* 0x0000000858157810 */ /* 0x040fe20007ffe0ff */
[----:B----4-:R-:W-:Y:S01]  /*3350*/  HMMA.16816.F32.BF16 R44, R12, R36, R44 ;  /* 0x000000240c2c723c */ /* 0x010fe2000004182c */
[----:B------:R-:W-:-:S02]  /*3360*/  IADD3 R20, R88, 0x40, RZ ;  /* 0x0000004058147810 */ /* 0x000fc40007ffe0ff */
[----:B------:R-:W-:Y:S01]  /*3370*/  IMNMX R137, R21, UR8, PT ;  /* 0x0000000815897c17 */ /* 0x000fe2000b800200 */
[----:B---3--:R-:W-:Y:S01]  /*3380*/  FFMA.FTZ R21, R4, UR26, R51 ;  /* 0x0000001a04157c23 */ /* 0x008fe20008010033 */
[----:B------:R-:W-:Y:S01]  /*3390*/  IMNMX R139, R20, UR8, PT ;  /* 0x00000008148b7c17 */ /* 0x000fe2000b800200 */
[----:B------:R-:W-:Y:S01]  /*33a0*/  FFMA.FTZ R20, R4, UR26, R49 ;  /* 0x0000001a04147c23 */ /* 0x000fe20008010031 */
[C---:B------:R-:W-:Y:S01]  /*33b0*/  ISETP.GE.AND P5, PT, R3.reuse, R137, PT ;  /* 0x000000890300720c */ /* 0x040fe20003fa6270 */
[----:B------:R-:W-:Y:S01]  /*33c0*/  HMMA.16816.F32.BF16 R32, R16, R38, R32 ;  /* 0x000000261020723c */ /* 0x000fe20000041820 */
[----:B------:R-:W-:Y:S02]  /*33d0*/  ISETP.GE.AND P3, PT, R3, R139, PT ;  /* 0x0000008b0300720c */ /* 0x000fe40003f66270 */
[----:B------:R2:W3:Y:S01]  /*33e0*/  I2F R3, R2 ;  /* 0x0000000200037306 */ /* 0x0004e20000201400 */
[----:B------:R-:W-:Y:S01]  /*33f0*/  BAR.SYNC.DEFER_BLOCKING 0x0 ;  /* 0x0000000000007b1d */ /* 0x000fe20000010000 */
[----:B------:R-:W-:-:S02]  /*3400*/  ISETP.GE.AND P4, PT, R2, R137, PT ;  /* 0x000000890200720c */ /* 0x000fc40003f86270 */
[----:B------:R-:W-:Y:S01]  /*3410*/  ISETP.GE.AND P2, PT, R2, R139, PT ;  /* 0x0000008b0200720c */ /* 0x000fe20003f46270 */
[----:B------:R-:W-:Y:S07]  /*3420*/  HMMA.16816.F32.BF16 R36, R12, R38, R60 ;  /* 0x000000260c24723c */ /* 0x000fee000004183c */
[----:B------:R-:W-:Y:S01]  /*3430*/  FSEL R60, R20, -INF , !P6 ;  /* 0xff800000143c7808 */ /* 0x000fe20007000000 */
[----:B------:R-:W-:Y:S01]  /*3440*/  FFMA.FTZ R22, R4, UR26, R45 ;  /* 0x0000001a04167c23 */ /* 0x000fe2000801002d */
[----:B------:R-:W-:Y:S01]  /*3450*/  ISETP.GE.AND P6, PT, R2, R138, PT ;  /* 0x0000008a0200720c */ /* 0x000fe20003fc6270 */
[----:B------:R-:W-:Y:S01]  /*3460*/  FFMA.FTZ R4, R4, UR26, R47 ;  /* 0x0000001a04047c23 */ /* 0x000fe2000801002f */
[----:B--2---:R-:W-:Y:S01]  /*3470*/  IADD3 R2, R0, 0x9, RZ ;  /* 0x0000000900027810 */ /* 0x004fe20007ffe0ff */
[----:B-1----:R-:W-:Y:S01]  /*3480*/  HMMA.16816.F32.BF16 R40, R16, R8, R40 ;  /* 0x000000081028723c */ /* 0x002fe20000041828 */
[----:B------:R-:W-:-:S02]  /*3490*/  FSEL R45, R21, -INF , !P5 ;  /* 0xff800000152d7808 */ /* 0x000fc40006800000 */
[----:B------:R1:W2:Y:S01]  /*34a0*/  I2F R20, R2 ;  /* 0x0000000200147306 */ /* 0x0002a20000201400 */
[----:B---3--:R-:W-:Y:S01]  /*34b0*/  FFMA.FTZ R21, R3, UR26, R32 ;  /* 0x0000001a03157c23 */ /* 0x008fe20008010020 */
[----:B------:R-:W-:Y:S02]  /*34c0*/  FSEL R47, R22, -INF , !P3 ;  /* 0xff800000162f7808 */ /* 0x000fe40005800000 */
[----:B------:R-:W-:Y:S01]  /*34d0*/  FSEL R53, R4, -INF , !P1 ;  /* 0xff80000004357808 */ /* 0x000fe20004800000 */
[----:B------:R-:W-:Y:S01]  /*34e0*/  HMMA.16816.F32.BF16 R28, R12, R8, R68 ;  /* 0x000000080c1c723c */ /* 0x000fe20000041844 */
[----:B------:R-:W-:Y:S02]  /*34f0*/  FSEL R55, R21, -INF , !P0 ;  /* 0xff80000015377808 */ /* 0x000fe40004000000 */
[C---:B------:R-:W-:Y:S01]  /*3500*/  ISETP.GE.AND P5, PT, R2.reuse, R136, PT ;  /* 0x000000880200720c */ /* 0x040fe20003fa6270 */
[C---:B------:R-:W-:Y:S01]  /*3510*/  FFMA.FTZ R4, R3.reuse, UR26, R38 ;  /* 0x0000001a03047c23 */ /* 0x040fe20008010026 */
[C---:B------:R-:W-:Y:S01]  /*3520*/  ISETP.GE.AND P3, PT, R2.reuse, R137, PT ;  /* 0x000000890200720c */ /* 0x040fe20003f66270 */
[C---:B------:R-:W-:Y:S01]  /*3530*/  FFMA.FTZ R21, R3.reuse, UR26, R36 ;  /* 0x0000001a03157c23 */ /* 0x040fe20008010024 */
[C---:B------:R-:W-:Y:S01]  /*3540*/  ISETP.GE.AND P1, PT, R2.reuse, R139, PT ;  /* 0x0000008b0200720c */ /* 0x040fe20003f26270 */
[----:B------:R-:W-:Y:S01]  /*3550*/  FFMA.FTZ R9, R3, UR26, R34 ;  /* 0x0000001a03097c23 */ /* 0x000fe20008010022 */
[----:B------:R-:W-:Y:S01]  /*3560*/  ISETP.GE.AND P0, PT, R2, R138, PT ;  /* 0x0000008a0200720c */ /* 0x000fe20003f06270 */
[----:B------:R-:W-:Y:S01]  /*3570*/  HMMA.16816.F32.BF16 R24, R16, R10, R24 ;  /* 0x0000000a1018723c */ /* 0x000fe20000041818 */
[----:B-1----:R-:W-:-:S02]  /*3580*/  IADD3 R2, R0, 0x10, RZ ;  /* 0x0000001000027810 */ /* 0x002fc40007ffe0ff */
[----:B------:R-:W-:Y:S01]  /*3590*/  FSEL R32, R9, -INF , !P4 ;  /* 0xff80000009207808 */ /* 0x000fe20006000000 */
[----:B--2---:R-:W-:Y:S01]  /*35a0*/  FFMA.FTZ R9, R20, UR26, R33 ;  /* 0x0000001a14097c23 */ /* 0x004fe20008010021 */
[----:B------:R1:W2:Y:S01]  /*35b0*/  I2F R8, R2 ;  /* 0x0000000200087306 */ /* 0x0002a20000201400 */
[----:B------:R-:W-:Y:S01]  /*35c0*/  IADD3 R3, R0, 0x11, RZ ;  /* 0x0000001100037810 */ /* 0x000fe20007ffe0ff */
[----:B------:R-:W-:Y:S01]  /*35d0*/  FFMA.FTZ R16, R20, UR26, R37 ;  /* 0x0000001a14107c23 */ /* 0x000fe20008010025 */
[----:B------:R-:W-:Y:S02]  /*35e0*/  FSEL R52, R4, -INF , !P6 ;  /* 0xff80000004347808 */ /* 0x000fe40007000000 */
[----:B------:R-:W-:Y:S01]  /*35f0*/  FSEL R54, R9, -INF , !P5 ;  /* 0xff80000009367808 */ /* 0x000fe20006800000 */
[----:B------:R-:W-:Y:S01]  /*3600*/  FFMA.FTZ R9, R20, UR26, R35 ;  /* 0x0000001a14097c23 */ /* 0x000fe20008010023 */
[----:B------:R-:W-:Y:S01]  /*3610*/  FSEL R36, R21, -INF , !P2 ;  /* 0xff80000015247808 */ /* 0x000fe20005000000 */
[----:B------:R-:W3:Y:S01]  /*3620*/  I2F R4, R3 ;  /* 0x0000000300047306 */ /* 0x000ee20000201400 */
[----:B------:R-:W-:-:S02]  /*3630*/  ISETP.GE.AND P4, PT, R2, R136, PT ;  /* 0x000000880200720c */ /* 0x000fc40003f86270 */
[C---:B------:R-:W-:Y:S02]  /*3640*/  ISETP.GE.AND P2, PT, R2.reuse, R137, PT ;  /* 0x000000890200720c */ /* 0x040fe40003f46270 */
[C---:B------:R-:W-:Y:S02]  /*3650*/  ISETP.GE.AND P6, PT, R2.reuse, R139, PT ;  /* 0x0000008b0200720c */ /* 0x040fe40003fc6270 */
[----:B------:R-:W-:Y:S01]  /*3660*/  ISETP.GE.AND P5, PT, R2, R138, PT ;  /* 0x0000008a0200720c */ /* 0x000fe20003fa6270 */
[----:B-1----:R-:W-:Y:S01]  /*3670*/  FFMA.FTZ R2, R20, UR26, R39 ;  /* 0x0000001a14027c23 */ /* 0x002fe20008010027 */
[----:B------:R-:W-:Y:S01]  /*3680*/  FSEL R22, R9, -INF , !P3 ;  /* 0xff80000009167808 */ /* 0x000fe20005800000 */
[----:B--2---:R-:W-:Y:S01]  /*3690*/  FFMA.FTZ R9, R8, UR26, R40 ;  /* 0x0000001a08097c23 */ /* 0x004fe20008010028 */
[----:B------:R-:W-:Y:S02]  /*36a0*/  FSEL R34, R16, -INF , !P1 ;  /* 0xff80000010227808 */ /* 0x000fe40004800000 */
[----:B------:R-:W-:Y:S01]  /*36b0*/  FSEL R49, R2, -INF , !P0 ;  /* 0xff80000002317808 */ /* 0x000fe20004000000 */
[----:B------:R-:W-:Y:S01]  /*36c0*/  HMMA.16816.F32.BF16 R16, R12, R10, R56 ;  /* 0x0000000a0c10723c */ /* 0x000fe20000041838 */
[----:B------:R-:W-:-:S02]  /*36d0*/  IADD3 R2, R0, 0x18, RZ ;  /* 0x0000001800027810 */ /* 0x000fc40007ffe0ff */
[----:B------:R-:W-:Y:S01]  /*36e0*/  FSEL R51, R9, -INF , !P4 ;  /* 0xff80000009337808 */ /* 0x000fe20006000000 */
[----:B---3--:R-:W-:Y:S01]  /*36f0*/  FFMA.FTZ R9, R4, UR26, R41 ;  /* 0x0000001a04097c23 */ /* 0x008fe20008010029 */
[C---:B------:R-:W-:Y:S02]  /*3700*/  ISETP.GE.AND P3, PT, R3.reuse, R136, PT ;  /* 0x000000880300720c */ /* 0x040fe40003f66270 */
[C---:B------:R-:W-:Y:S01]  /*3710*/  ISETP.GE.AND P1, PT, R3.reuse, R137, PT ;  /* 0x000000890300720c */ /* 0x040fe20003f26270 */
[C---:B------:R-:W-:Y:S01]  /*3720*/  FFMA.FTZ R11, R8.reuse, UR26, R42 ;  /* 0x0000001a080b7c23 */ /* 0x040fe2000801002a */
[C---:B------:R-:W-:Y:S01]  /*3730*/  ISETP.GE.AND P0, PT, R3.reuse, R139, PT ;  /* 0x0000008b0300720c */ /* 0x040fe20003f06270 */
[C---:B------:R-:W-:Y:S01]  /*3740*/  FFMA.FTZ R10, R8.reuse, UR26, R28 ;  /* 0x0000001a080a7c23 */ /* 0x040fe2000801001c */
[----:B------:R-:W-:Y:S01]  /*3750*/  ISETP.GE.AND P4, PT, R3, R138, PT ;  /* 0x0000008a0300720c */ /* 0x000fe20003f86270 */
[----:B------:R-:W-:Y:S01]  /*3760*/  FFMA.FTZ R8, R8, UR26, R30 ;  /* 0x0000001a08087c23 */ /* 0x000fe2000801001e */
[----:B------:R1:W2:Y:S01]  /*3770*/  I2F R3, R2 ;  /* 0x0000000200037306 */ /* 0x0002a20000201400 */
[----:B------:R-:W-:Y:S01]  /*3780*/  FSEL R21, R11, -INF , !P2 ;  /* 0xff8000000b157808 */ /* 0x000fe20005000000 */
[----:B------:R-:W-:Y:S01]  /*3790*/  FFMA.FTZ R12, R4, UR26, R43 ;  /* 0x0000001a040c7c23 */ /* 0x000fe2000801002b */
[----:B------:R-:W-:-:S02]  /*37a0*/  FSEL R30, R10, -INF , !P6 ;  /* 0xff8000000a1e7808 */ /* 0x000fc40007000000 */
[----:B------:R-:W-:Y:S01]  /*37b0*/  FSEL R40, R8, -INF , !P5 ;  /* 0xff80000008287808 */ /* 0x000fe20006800000 */
[----:B------:R-:W-:Y:S01]  /*37c0*/  FFMA.FTZ R8, R4, UR26, R31 ;  /* 0x0000001a04087c23 */ /* 0x000fe2000801001f */
[----:B------:R-:W-:Y:S02]  /*37d0*/  FSEL R41, R9, -INF , !P3 ;  /* 0xff80000009297808 */ /* 0x000fe40005800000 */
[C---:B------:R-:W-:Y:S02]  /*37e0*/  ISETP.GE.AND P2, PT, R2.reuse, R136, PT ;  /* 0x000000880200720c */ /* 0x040fe40003f46270 */
[C---:B------:R-:W-:Y:S02]  /*37f0*/  ISETP.GE.AND P6, PT, R2.reuse, R137, PT ;  /* 0x000000890200720c */ /* 0x040fe40003fc6270 */
[C---:B------:R-:W-:Y:S02]  /*3800*/  ISETP.GE.AND P5, PT, R2.reuse, R139, PT ;  /* 0x0000008b0200720c */ /* 0x040fe40003fa6270 */
[----:B------:R-:W-:Y:S01]  /*3810*/  ISETP.GE.AND P3, PT, R2, R138, PT ;  /* 0x0000008a0200720c */ /* 0x000fe20003f66270 */
[----:B-1----:R-:W-:Y:S01]  /*3820*/  FFMA.FTZ R2, R4, UR26, R29 ;  /* 0x0000001a04027c23 */ /* 0x002fe2000801001d */
[----:B------:R-:W-:Y:S01]  /*3830*/  FSEL R20, R12, -INF , !P1 ;  /* 0xff8000000c147808 */ /* 0x000fe20004800000 */
[----:B------:R-:W1:Y:S01]  /*3840*/  I2F R4, R0 ;  /* 0x0000000000047306 */ /* 0x000e620000201400 */
[----:B------:R-:W-:Y:S01]  /*3850*/  FSEL R38, R8, -INF , !P4 ;  /* 0xff80000008267808 */ /* 0x000fe20006000000 */
[C---:B--2---:R-:W-:Y:S01]  /*3860*/  FFMA.FTZ R9, R3.reuse, UR26, R26 ;  /* 0x0000001a03097c23 */ /* 0x044fe2000801001a */
[----:B------:R-:W-:Y:S01]  /*3870*/  FSEL R28, R2, -INF , !P0 ;  /* 0xff800000021c7808 */ /* 0x000fe20004000000 */
[C---:B------:R-:W-:Y:S01]  /*3880*/  FFMA.FTZ R2, R3.reuse, UR26, R24 ;  /* 0x0000001a03027c23 */ /* 0x040fe20008010018 */
[C---:B------:R-:W-:Y:S01]  /*3890*/  ISETP.GE.AND P1, PT, R0.reuse, R136, PT ;  /* 0x000000880000720c */ /* 0x040fe20003f26270 */
[C---:B------:R-:W-:Y:S01]  /*38a0*/  FFMA.FTZ R8, R3.reuse, UR26, R16 ;  /* 0x0000001a03087c23 */ /* 0x040fe20008010010 */
[----:B------:R-:W-:Y:S01]  /*38b0*/  ISETP.GE.AND P0, PT, R0, R137, PT ;  /* 0x000000890000720c */ /* 0x000fe20003f06270 */
[----:B------:R-:W-:Y:S01]  /*38c0*/  FFMA.FTZ R3, R3, UR26, R18 ;  /* 0x0000001a03037c23 */ /* 0x000fe20008010012 */
[----:B------:R-:W-:-:S02]  /*38d0*/  FSEL R39, R2, -INF , !P2 ;  /* 0xff80000002277808 */ /* 0x000fc40005000000 */
[C---:B------:R-:W-:Y:S02]  /*38e0*/  ISETP.GE.AND P4, PT, R0.reuse, R139, PT ;  /* 0x0000008b0000720c */ /* 0x040fe40003f86270 */
[----:B------:R-:W-:Y:S02]  /*38f0*/  ISETP.GE.AND P2, PT, R0, R138, PT ;  /* 0x0000008a0000720c */ /* 0x000fe40003f46270 */
[----:B------:R-:W-:Y:S01]  /*3900*/  FSEL R37, R3, -INF , !P3 ;  /* 0xff80000003257808 */ /* 0x000fe20005800000 */
[----:B-1----:R-:W-:Y:S01]  /*3910*/  FFMA.FTZ R10, R4, UR26, R50 ;  /* 0x0000001a040a7c23 */ /* 0x002fe20008010032 */
[----:B------:R-:W-:Y:S01]  /*3920*/  IADD3 R0, R0, 0x19, RZ ;  /* 0x0000001900007810 */ /* 0x000fe20007ffe0ff */
[C---:B------:R-:W-:Y:S01]  /*3930*/  FFMA.FTZ R3, R4.reuse, UR26, R48 ;  /* 0x0000001a04037c23 */ /* 0x040fe20008010030 */
[----:B------:R-:W-:Y:S01]  /*3940*/  FSEL R26, R9, -INF , !P6 ;  /* 0xff800000091a7808 */ /* 0x000fe20007000000 */
[----:B------:R-:W-:Y:S01]  /*3950*/  FFMA.FTZ R9, R4, UR26, R44 ;  /* 0x0000001a04097c23 */ /* 0x000fe2000801002c */
[----:B------:R-:W1:Y:S01]  /*3960*/  I2F R2, R0 ;  /* 0x0000000000027306 */ /* 0x000e620000201400 */
[----:B------:R-:W-:Y:S01]  /*3970*/  FSEL R14, R10, -INF , !P0 ;  /* 0xff8000000a0e7808 */ /* 0x000fe20004000000 */
[----:B------:R-:W-:Y:S01]  /*3980*/  FFMA.FTZ R4, R4, UR26, R46 ;  /* 0x0000001a04047c23 */ /* 0x000fe2000801002e */
[----:B------:R-:W-:-:S02]  /*3990*/  PLOP3.LUT P0, PT, PT, PT, UP0, 0x80, 0x0 ;  /* 0x000000000000781c */ /* 0x000fc40003f0f008 */
[----:B------:R-:W-:Y:S02]  /*39a0*/  FSEL R23, R8, -INF , !P5 ;  /* 0xff80000008177808 */ /* 0x000fe40006800000 */
[----:B------:R-:W-:Y:S02]  /*39b0*/  FSEL R31, R3, -INF , !P1 ;  /* 0xff800000031f7808 */ /* 0x000fe40004800000 */
[C---:B------:R-:W-:Y:S02]  /*39c0*/  ISETP.GE.AND P6, PT, R0.reuse, R136, PT ;  /* 0x000000880000720c */ /* 0x040fe40003fc6270 */
[C---:B------:R-:W-:Y:S02]  /*39d0*/  ISETP.GE.AND P5, PT, R0.reuse, R137, PT ;  /* 0x000000890000720c */ /* 0x040fe40003fa6270 */
[C---:B------:R-:W-:Y:S02]  /*39e0*/  ISETP.GE.AND P3, PT, R0.reuse, R139, PT ;  /* 0x0000008b0000720c */ /* 0x040fe40003f66270 */
[----:B------:R-:W-:Y:S01]  /*39f0*/  ISETP.GE.AND P1, PT, R0, R138, PT ;  /* 0x0000008a0000720c */ /* 0x000fe20003f26270 */
[C---:B-1----:R-:W-:Y:S01]  /*3a00*/  FFMA.FTZ R8, R2.reuse, UR26, R25 ;  /* 0x0000001a02087c23 */ /* 0x042fe20008010019 */
[----:B------:R-:W-:Y:S01]  /*3a10*/  FSEL R15, R9, -INF , !P4 ;  /* 0xff800000090f7808 */ /* 0x000fe20006000000 */
[----:B------:R-:W-:Y:S01]  /*3a20*/  FFMA.FTZ R3, R2, UR26, R27 ;  /* 0x0000001a02037c23 */ /* 0x000fe2000801001b */
[----:B------:R-:W-:Y:S01]  /*3a30*/  FSEL R24, R4, -INF , !P2 ;  /* 0xff80000004187808 */ /* 0x000fe20005000000 */
[----:B------:R-:W-:Y:S01]  /*3a40*/  FFMA.FTZ R0, R2, UR26, R17 ;  /* 0x0000001a02007c23 */ /* 0x000fe20008010011 */
[----:B------:R-:W-:Y:S01]  /*3a50*/  FSEL R29, R8, -INF , !P6 ;  /* 0xff800000081d7808 */ /* 0x000fe20007000000 */
[----:B------:R-:W-:Y:S01]  /*3a60*/  FFMA.FTZ R2, R2, UR26, R19 ;  /* 0x0000001a02027c23 */ /* 0x000fe20008010013 */
        /* <DEDUP_REMOVED lines=45> */
.L_x_1257:
[----:B------:R-:W-:Y:S05]  /*3d40*/  BSYNC B0 ;  /* 0x0000000000007941 */ /* 0x000fea0003800000 */
.L_x_1256:
[----:B------:R-:W0:Y:S02]  /*3d50*/  LDGDEPBAR ;  /* 0x00000000000079af */ /* 0x000e240000000000 */
.L_x_1255:
[----:B------:R-:W-:Y:S01]  /*3d60*/  FMNMX.FTZ R0, R14, R45, !PT ;  /* 0x0000002d0e007209 */ /* 0x000fe20007810000 */
[----:B------:R-:W-:Y:S01]  /*3d70*/  IMAD.WIDE.U32 R18, R97, -0x326172a9, RZ ;  /* 0xcd9e8d5761127825 */ /* 0x000fe200078e00ff */
[----:B--2---:R-:W-:Y:S01]  /*3d80*/  FMNMX.FTZ R2, R15, R47, !PT ;  /* 0x0000002f0f027209 */ /* 0x004fe20007810000 */
[----:B------:R-:W-:Y:S01]  /*3d90*/  ULOP3.LUT UR6, UR31, UR33, URZ, 0x3c, !UPT ;  /* 0x000000211f067292 */ /* 0x000fe2000f8e3c3f */
[----:B------:R-:W-:Y:S01]  /*3da0*/  FMNMX.FTZ R0, R32, R0, !PT ;  /* 0x0000000020007209 */ /* 0x000fe20007810000 */
[----:B------:R-:W-:Y:S01]  /*3db0*/  IMAD.WIDE.U32 R246, R98, -0x2daee0ad, RZ ;  /* 0xd2511f5362f67825 */ /* 0x000fe200078e00ff */
[----:B------:R-:W-:Y:S01]  /*3dc0*/  FMNMX.FTZ R2, R36, R2, !PT ;  /* 0x0000000224027209 */ /* 0x000fe20007810000 */
[----:B------:R-:W-:Y:S01]  /*3dd0*/  UIADD3 UR35, UR33, -0x4498517b, URZ ;  /* 0xbb67ae8521237890 */ /* 0x000fe2000fffe03f */
        /* <DEDUP_REMOVED lines=19> */
[----:B------:R-:W-:Y:S01]  /*3f10*/  IMAD.SHL.U32 R201, R7, 0x2, RZ ;  /* 0x0000000207c97824 */ /* 0x000fe200078e00ff */
[----:B------:R-:W-:Y:S01]  /*3f20*/  FMNMX.FTZ R2, R31, R60, !PT ;  /* 0x0000003c1f027209 */ /* 0x000fe20007810000 */
[----:B------:R-:W2:Y:S01]  /*3f30*/  SHFL.BFLY PT, R134, R0, 0x2, 0x1f ;  /* 0x0c401f0000867f89 */ /* 0x000ea200000e0000 */
[----:B-1----:R-:W-:Y:S01]  /*3f40*/  LOP3.LUT R11, R91, UR32, RZ, 0x3c, !PT ;  /* 0x000000205b0b7c12 */ /* 0x002fe2000f8e3cff */
[--C-:B------:R-:W-:Y:S01]  /*3f50*/  IMAD R203, R5, 0x2, R201.reuse ;  /* 0x0000000205cb7824 */ /* 0x100fe200078e02c9 */
[----:B------:R-:W-:Y:S01]  /*3f60*/  FMNMX.FTZ R2, R55, R2, !PT ;  /* 0x0000000237027209 */ /* 0x000fe20007810000 */
[----:B------:R-:W1:Y:S01]  /*3f70*/  SHFL.BFLY PT, R4, R133, 0x2, 0x1f ;  /* 0x0c401f0085047f89 */ /* 0x000e6200000e0000 */
[----:B------:R-:W-:Y:S01]  /*3f80*/  IMAD R206, R6, 0x2, R201 ;  /* 0x0000000206ce7824 */ /* 0x000fe200078e02c9 */
[----:B------:R-:W-:Y:S01]  /*3f90*/  ULEA UR34, UR30, UR34, 0x5 ;  /* 0x000000221e227291 */ /* 0x000fe2000f8e283f */
[----:B------:R-:W-:Y:S01]  /*3fa0*/  FMNMX.FTZ R2, R54, R2, !PT ;  /* 0x0000000236027209 */ /* 0x000fe20007810000 */
[----:B------:R-:W-:Y:S01]  /*3fb0*/  STL [R1+0xd4], R11 ;  /* 0x0000d40b01007387 */ /* 0x000fe20000100800 */
[----:B------:R-:W-:Y:S01]  /*3fc0*/  IMAD R205, R6, 0x2, R203 ;  /* 0x0000000206cd7824 */ /* 0x000fe200078e02cb */
[----:B------:R-:W-:Y:S01]  /*3fd0*/  UIADD3 UR36, UR34, -0x20, URZ ;  /* 0xffffffe022247890 */ /* 0x000fe2000fffe03f */
[----:B------:R-:W-:Y:S01]  /*3fe0*/  FMNMX.FTZ R2, R51, R2, !PT ;  /* 0x0000000233027209 */ /* 0x000fe20007810000 */
[----:B------:R-:W-:Y:S02]  /*3ff0*/  LDSM.16.MT88.4 R140, [R203+0xa000] ;  /* 0x00a00000cb8c783b */ /* 0x000fe40000004200 */
[----:B------:R-:W-:Y:S01]  /*4000*/  USHF.R.S32.HI UR34, URZ, 0x1f, UR36 ;  /* 0x0000001f3f227899 */ /* 0x000fe20008011424 */
[----:B------:R-:W-:Y:S01]  /*4010*/  FMNMX.FTZ R2, R41, R2, !PT ;  /* 0x0000000229027209 */ /* 0x000fe20007810000 */
[----:B------:R-:W-:Y:S03]  /*4020*/  LDSM.16.MT88.4 R176, [R203+0xa800] ;  /* 0x00a80000cbb0783b */ /* 0x000fe60000004200 */
[----:B------:R-:W-:Y:S01]  /*4030*/  FMNMX.FTZ R2, R39, R2, !PT ;  /* 0x0000000227027209 */ /* 0x000fe20007810000 */
[----:B------:R-:W-:Y:S01]  /*4040*/  LDSM.16.MT88.4 R148, [R201+0xa000] ;  /* 0x00a00000c994783b */ /* 0x000fe20000004200 */
[----:B--2---:R-:W-:-:S03]  /*4050*/  FMNMX.FTZ R134, R134, R0, !PT ;  /* 0x0000000086867209 */ /* 0x004fc60007810000 */
[----:B------:R-:W-:Y:S01]  /*4060*/  LDSM.16.MT88.4 R188, [R206+0xa000] ;  /* 0x00a00000cebc783b */ /* 0x000fe20000004200 */
[----:B------:R-:W-:Y:S02]  /*4070*/  FMNMX.FTZ R0, R24, R53, !PT ;  /* 0x0000003518007209 */ /* 0x000fe40007810000 */
[----:B-1----:R-:W-:Y:S01]  /*4080*/  FMNMX.FTZ R133, R4, R133, !PT ;  /* 0x0000008504857209 */ /* 0x002fe20007810000 */
[----:B------:R-:W1:Y:S01]  /*4090*/  SHFL.BFLY PT, R3, R134, 0x1, 0x1f ;  /* 0x0c201f0086037f89 */ /* 0x000e6200000e0000 */
[----:B------:R-:W-:-:S03]  /*40a0*/  FMNMX.FTZ R0, R52, R0, !PT ;  /* 0x0000000034007209 */ /* 0x000fc60007810000 */
[----:B------:R-:W2:Y:S01]  /*40b0*/  SHFL.BFLY PT, R8, R133, 0x1, 0x1f ;  /* 0x0c201f0085087f89 */ /* 0x000ea200000e0000 */
[----:B------:R-:W-:-:S03]  /*40c0*/  FMNMX.FTZ R0, R49, R0, !PT ;  /* 0x0000000031007209 */ /* 0x000fc60007810000 */
[----:B------:R-:W-:Y:S01]  /*40d0*/  LDSM.16.MT88.4 R184, [R206+0xa800] ;  /* 0x00a80000ceb8783b */ /* 0x000fe20000004200 */
[----:B------:R-:W-:-:S03]  /*40e0*/  FMNMX.FTZ R0, R40, R0, !PT ;  /* 0x0000000028007209 */ /* 0x000fc60007810000 */
[----:B------:R-:W-:Y:S01]  /*40f0*/  LDSM.16.MT88.4 R180, [R205+0xa000] ;  /* 0x00a00000cdb4783b */ /* 0x000fe20000004200 */
[----:B------:R-:W-:-:S03]  /*4100*/  FMNMX.FTZ R0, R38, R0, !PT ;  /* 0x0000000026007209 */ /* 0x000fc60007810000 */
[----:B------:R-:W-:Y:S01]  /*4110*/  LDSM.16.MT88.4 R172, [R201+0xb000] ;  /* 0x00b00000c9ac783b */ /* 0x000fe20000004200 */
[----:B------:R-:W-:-:S03]  /*4120*/  FMNMX.FTZ R0, R37, R0, !PT ;  /* 0x0000000025007209 */ /* 0x000fc60007810000 */
[----:B------:R-:W-:Y:S01]  /*4130*/  LDSM.16.MT88.4 R112, [R206+0xb800] ;  /* 0x00b80000ce70783b */ /* 0x000fe20000004200 */
[----:B------:R-:W-:Y:S02]  /*4140*/  FMNMX.FTZ R0, R27, R0, !PT ;  /* 0x000000001b007209 */ /* 0x000fe40007810000 */
[----:B-1----:R-:W-:Y:S01]  /*4150*/  FMNMX.FTZ R134, R134, R3, !PT ;  /* 0x0000000386867209 */ /* 0x002fe20007810000 */
[----:B------:R-:W-:Y:S01]  /*4160*/  LDSM.16.MT88.4 R80, [R201+0xb800] ;  /* 0x00b80000c950783b */ /* 0x000fe20000004200 */
[----:B------:R-:W-:Y:S02]  /*4170*/  FMNMX.FTZ R3, R29, R2, !PT ;  /* 0x000000021d037209 */ /* 0x000fe40007810000 */
[C---:B------:R-:W-:Y:S01]  /*4180*/  FSETP.NEU.FTZ.AND P1, PT, R134.reuse, -INF , PT ;  /* 0xff8000008600780b */ /* 0x040fe20003f3d000 */
[----:B------:R-:W1:Y:S01]  /*4190*/  SHFL.BFLY PT, R10, R0, 0x2, 0x1f ;  /* 0x0c401f00000a7f89 */ /* 0x000e6200000e0000 */
[----:B------:R-:W-:Y:S01]  /*41a0*/  FMUL.FTZ R2, R134, c[0x0][0x23c] ;  /* 0x00008f0086027a20 */ /* 0x000fe20000410000 */
[----:B--2---:R-:W-:-:S02]  /*41b0*/  FMNMX.FTZ R133, R133, R8, !PT ;  /* 0x0000000885857209 */ /* 0x004fc40007810000 */
[----:B------:R-:W2:Y:S01]  /*41c0*/  SHFL.BFLY PT, R9, R3, 0x2, 0x1f ;  /* 0x0c401f0003097f89 */ /* 0x000ea200000e0000 */
[----:B------:R-:W-:Y:S01]  /*41d0*/  LOP3.LUT R8, R247, UR6, RZ, 0x3c, !PT ;  /* 0x00000006f7087c12 */ /* 0x000fe2000f8e3cff */
[----:B------:R-:W-:Y:S01]  /*41e0*/  UIADD3 UR6, UR33, -0x56f99767, URZ ;  /* 0xa906689921067890 */ /* 0x000fe2000fffe03f */
[----:B------:R-:W-:Y:S02]  /*41f0*/  FSEL R2, R2, RZ, P1 ;  /* 0x000000ff02027208 */ /* 0x000fe40000800000 */
[----:B------:R-:W-:Y:S01]  /*4200*/  FSETP.NEU.FTZ.AND P1, PT, R133, -INF , PT ;  /* 0xff8000008500780b */ /* 0x000fe20003f3d000 */
[----:B------:R-:W-:-:S04]  /*4210*/  IMAD.WIDE.U32 R62, R8, -0x326172a9, RZ ;  /* 0xcd9e8d57083e7825 */ /* 0x000fc800078e00ff */
[--C-:B------:R-:W-:Y:S02]  /*4220*/  FFMA.FTZ R4, R14, c[0x0][0x23c], -R2.reuse ;  /* 0x00008f000e047a23 */ /* 0x100fe40000010802 */
[--C-:B------:R-:W-:Y:S02]  /*4230*/  FFMA.FTZ R42, R26, c[0x0][0x23c], -R2.reuse ;  /* 0x00008f001a2a7a23 */ /* 0x100fe40000010802 */
[----:B------:R3:W-:Y:S01]  /*4240*/  MUFU.EX2 R107, R4 ;  /* 0x00000004006b7308 */ /* 0x0007e20000000800 */
[--C-:B------:R-:W-:Y:S01]  /*4250*/  FFMA.FTZ R43, R25, c[0x0][0x23c], -R2.reuse ;  /* 0x00008f00192b7a23 */ /* 0x100fe20000010802 */
[----:B-1----:R-:W-:Y:S01]  /*4260*/  FMNMX.FTZ R132, R10, R0, !PT ;  /* 0x000000000a847209 */ /* 0x002fe20007810000 */
[----:B------:R-:W-:-:S05]  /*4270*/  FFMA.FTZ R0, R22, c[0x0][0x23c], -R2 ;  /* 0x00008f0016007a23 */ /* 0x000fca0000010802 */
[----:B------:R-:W-:Y:S01]  /*4280*/  MUFU.EX2 R252, R42 ;  /* 0x0000002a00fc7308 */ /* 0x000fe20000000800 */
[----:B--2---:R-:W-:Y:S01]  /*4290*/  FMNMX.FTZ R135, R3, R9, !PT ;  /* 0x0000000903877209 */ /* 0x004fe20007810000 */
[----:B------:R-:W1:Y:S01]  /*42a0*/  SHFL.BFLY PT, R14, R132, 0x1, 0x1f ;  /* 0x0c201f00840e7f89 */ /* 0x000e6200000e0000 */
[----:B------:R-:W-:Y:S02]  /*42b0*/  IADD3 R9, R97, 0x4, RZ ;  /* 0x0000000461097810 */ /* 0x000fe40007ffe0ff */
[----:B------:R-:W-:-:S03]  /*42c0*/  LOP3.LUT R3, R19, R11, RZ, 0x3c, !PT ;  /* 0x0000000b13037212 */ /* 0x000fc600078e3cff */
[----:B------:R2:W-:Y:S01]  /*42d0*/  MUFU.EX2 R167, R0 ;  /* 0x0000000000a77308 */ /* 0x0005e20000000800 */
[----:B---3--:R-:W-:Y:S01]  /*42e0*/  FFMA.FTZ R4, R45, c[0x0][0x23c], -R2 ;  /* 0x00008f002d047a23 */ /* 0x008fe20000010802 */
[----:B------:R3:W-:Y:S01]  /*42f0*/  STL [R1+0xd0], R9 ;  /* 0x0000d00901007387 */ /* 0x0007e20000100800 */
[----:B------:R-:W-:-:S03]  /*4300*/  IMAD.WIDE.U32 R58, R9, -0x326172a9, RZ ;  /* 0xcd9e8d57093a7825 */ /* 0x000fc600078e00ff */
[----:B------:R4:W-:Y:S01]  /*4310*/  STL.64 [R1+0xf8], R18 ;  /* 0x0000f81201007387 */ /* 0x0009e20000100a00 */
[----:B------:R-:W-:Y:S01]  /*4320*/  IMAD.WIDE.U32 R74, R3, -0x2daee0ad, RZ ;  /* 0xd2511f53034a7825 */ /* 0x000fe200078e00ff */
[----:B------:R5:W-:Y:S01]  /*4330*/  MUFU.EX2 R106, R4 ;  /* 0x00000004006a7308 */ /* 0x000be20000000800 */
[----:B------:R-:W-:Y:S02]  /*4340*/  LOP3.LUT R3, R59, R11, RZ, 0x3c, !PT ;  /* 0x0000000b3b037212 */ /* 0x000fe400078e3cff */
[----:B------:R-:W-:Y:S01]  /*4350*/  IMAD.WIDE.U32 R12, R9, -0x326172a9, RZ ;  /* 0xcd9e8d57090c7825 */ /* 0x000fe200078e00ff */
[----:B------:R-:W-:-:S03]  /*4360*/  LOP3.LUT R8, R75, UR35, R246, 0x96, !PT ;  /* 0x000000234b087c12 */ /* 0x000fc6000f8e96f6 */
[----:B------:R-:W-:Y:S01]  /*4370*/  IMAD.WIDE.U32 R56, R3, -0x2daee0ad, RZ ;  /* 0xd2511f5303387825 */ /* 0x000fe200078e00ff */
[----:B------:R-:W-:Y:S01]  /*4380*/  LOP3.LUT R3, R63, UR14, R18, 0x96, !PT ;  /* 0x0000000e3f037c12 */ /* 0x000fe2000f8e9612 */
[----:B------:R4:W-:Y:S01]  /*4390*/  STL.64 [R1+0xc8], R12 ;  /* 0x0000c80c01007387 */ /* 0x0009e20000100a00 */
[----:B------:R-:W-:Y:S01]  /*43a0*/  LOP3.LUT R10, R13, R11, RZ, 0x3c, !PT ;  /* 0x0000000b0d0a7212 */ /* 0x000fe200078e3cff */
[----:B--2---:R-:W-:Y:S01]  /*43b0*/  FFMA.FTZ R0, R21, c[0x0][0x23c], -R2 ;  /* 0x00008f0015007a23 */ /* 0x004fe20000010802 */
[----:B-1----:R-:W-:Y:S01]  /*43c0*/  FMNMX.FTZ R132, R132, R14, !PT ;  /* 0x0000000e84847209 */ /* 0x002fe20007810000 */
[----:B------:R-:W-:Y:S01]  /*43d0*/  IMAD.WIDE.U32 R242, R8, -0x326172a9, RZ ;  /* 0xcd9e8d5708f27825 */ /* 0x000fe200078e00ff */
[----:B------:R-:W-:Y:S01]  /*43e0*/  LOP3.LUT R8, R57, UR35, R246, 0x96, !PT ;  /* 0x0000002339087c12 */ /* 0x000fe2000f8e96f6 */
[----:B------:R1:W-:Y:S01]  /*43f0*/  MUFU.EX2 R68, R0 ;  /* 0x0000000000447308 */ /* 0x0003e20000000800 */
[----:B------:R-:W-:Y:S01]  /*4400*/  STL.64 [R1+0x10], R74 ;  /* 0x0000104a01007387 */ /* 0x000fe20000100a00 */
[----:B-----5:R-:W-:-:S02]  /*4410*/  FFMA.FTZ R4, R32, c[0x0][0x23c], -R2 ;  /* 0x00008f0020047a23 */ /* 0x020fc40000010802 */
[----:B------:R-:W-:Y:S01]  /*4420*/  IMAD.WIDE.U32 R32, R3, -0x2daee0ad, RZ ;  /* 0xd2511f5303207825 */ /* 0x000fe200078e00ff */
[----:B------:R-:W-:Y:S02]  /*4430*/  LOP3.LUT R3, R243, UR13, R62, 0x96, !PT ;  /* 0x0000000df3037c12 */ /* 0x000fe4000f8e963e */
[----:B---3--:R-:W-:Y:S01]  /*4440*/  LOP3.LUT R9, R63, UR14, R12, 0x96, !PT ;  /* 0x0000000e3f097c12 */ /* 0x008fe2000f8e960c */
[----:B------:R2:W-:Y:S02]  /*4450*/  MUFU.EX2 R118, R4 ;  /* 0x0000000400767308 */ /* 0x0005e40000000800 */
[----:B------:R-:W-:-:S05]  /*4460*/  IMAD.WIDE.U32 R44, R3, -0x2daee0ad, RZ ;  /* 0xd2511f53032c7825 */ /* 0x000fca00078e00ff */
[----:B----4-:R-:W-:Y:S01]  /*4470*/  LOP3.LUT R18, R45, UR10, R32, 0x96, !PT ;  /* 0x0000000a2d127c12 */ /* 0x010fe2000f8e9620 */
[----:B-1----:R-:W-:Y:S01]  /*4480*/  FMUL.FTZ R0, R133, c[0x0][0x23c] ;  /* 0x00008f0085007a20 */ /* 0x002fe20000410000 */
[----:B------:R-:W-:Y:S03]  /*4490*/  MUFU.EX2 R249, R43 ;  /* 0x0000002b00f97308 */ /* 0x000fe60000000800 */
[----:B------:R-:W-:Y:S01]  /*44a0*/  IMAD.WIDE.U32 R18, R18, -0x326172a9, RZ ;  /* 0xcd9e8d5712127825 */ /* 0x000fe200078e00ff */
[----:B------:R-:W-:Y:S02]  /*44b0*/  FSEL R0, R0, RZ, P1 ;  /* 0x000000ff00007208 */ /* 0x000fe40000800000 */
[----:B------:R-:W-:Y:S01]  /*44c0*/  FSETP.NEU.FTZ.AND P1, PT, R132, -INF , PT ;  /* 0xff8000008400780b */ /* 0x000fe20003f3d000 */
[----:B--2---:R-:W-:Y:S02]  /*44d0*/  FFMA.FTZ R4, R20, c[0x0][0x23c], -R2 ;  /* 0x00008f0014047a23 */ /* 0x004fe40000010802 */
[----:B------:R-:W-:Y:S01]  /*44e0*/  IMAD.WIDE.U32 R20, R10, -0x2daee0ad, RZ ;  /* 0xd2511f530a147825 */ /* 0x000fe200078e00ff */
[----:B------:R-:W-:Y:S01]  /*44f0*/  LOP3.LUT R10, R33, UR12, R74, 0x96, !PT ;  /* 0x0000000c210a7c12 */ /* 0x000fe2000f8e964a */
[----:B------:R1:W-:Y:S03]  /*4500*/  MUFU.EX2 R66, R4 ;  /* 0x0000000400427308 */ /* 0x0003e60000000800 */
[----:B------:R-:W-:Y:S01]  /*4510*/  LOP3.LUT R13, R21, UR35, R246, 0x96, !PT ;  /* 0x00000023150d7c12 */ /* 0x000fe2000f8e96f6 */
[----:B------:R-:W-:Y:S01]  /*4520*/  IMAD.WIDE.U32 R10, R10, -0x326172a9, RZ ;  /* 0xcd9e8d570a0a7825 */ /* 0x000fe200078e00ff */
[----:B------:R-:W-:Y:S04]  /*4530*/  STL.64 [R1+0x90], R20 ;  /* 0x0000901401007387 */ /* 0x000fe80000100a00 */
[----:B------:R-:W-:-:S02]  /*4540*/  LOP3.LUT R11, R11, UR11, R242, 0x96, !PT ;  /* 0x0000000b0b0b7c12 */ /* 0x000fc4000f8e96f2 */
[----:B------:R-:W-:-:S03]  /*4550*/  LOP3.LUT R16, R19, UR9, R10, 0x96, !PT ;  /* 0x0000000913107c12 */ /* 0x000fc6000f8e960a */
[----:B------:R-:W-:-:S04]  /*4560*/  IMAD.WIDE.U32 R10, R11, -0x2daee0ad, RZ ;  /* 0xd2511f530b0a7825 */ /* 0x000fc800078e00ff */
[----:B-1----:R-:W-:Y:S01]  /*4570*/  FFMA.FTZ R4, R15, c[0x0][0x23c], -R0 ;  /* 0x00008f000f047a23 */ /* 0x002fe20000010800 */
[----:B------:R-:W-:Y:S01]  /*4580*/  LOP3.LUT R14, R11, UR8, R44, 0x96, !PT ;  /* 0x000000080b0e7c12 */ /* 0x000fe2000f8e962c */
[----:B------:R-:W1:Y:S02]  /*4590*/  SHFL.BFLY PT, R15, R135, 0x1, 0x1f ;  /* 0x0c201f00870f7f89 */ /* 0x000e6400000e0000 */
[----:B------:R2:W-:Y:S02]  /*45a0*/  MUFU.EX2 R105, R4 ;  /* 0x0000000400697308 */ /* 0x0005e40000000800 */
[----:B--2---:R-:W-:Y:S02]  /*45b0*/  FFMA.FTZ R4, R47, c[0x0][0x23c], -R0 ;  /* 0x00008f002f047a23 */ /* 0x004fe40000010800 */
[----:B------:R-:W-:-:S04]  /*45c0*/  IMAD.WIDE.U32 R46, R8, -0x326172a9, RZ ;  /* 0xcd9e8d57082e7825 */ /* 0x000fc800078e00ff */
[----:B------:R2:W3:Y:S01]  /*45d0*/  MUFU.EX2 R103, R4 ;  /* 0x0000000400677308 */ /* 0x0004e20000000800 */
[----:B------:R-:W-:Y:S01]  /*45e0*/  IMAD.WIDE.U32 R8, R9, -0x2daee0ad, RZ ;  /* 0xd2511f5309087825 */ /* 0x000fe200078e00ff */
[----:B------:R-:W-:Y:S02]  /*45f0*/  LOP3.LUT R3, R47, UR13, R62, 0x96, !PT ;  /* 0x0000000d2f037c12 */ /* 0x000fe4000f8e963e */
[----:B-1----:R-:W-:Y:S01]  /*4600*/  FMNMX.FTZ R135, R135, R15, !PT ;  /* 0x0000000f87877209 */ /* 0x002fe20007810000 */
[----:B------:R-:W-:Y:S01]  /*4610*/  IMAD.WIDE.U32 R14, R14, -0x326172a9, RZ ;  /* 0xcd9e8d570e0e7825 */ /* 0x000fe200078e00ff */
[----:B------:R-:W-:-:S03]  /*4620*/  LOP3.LUT R9, R9, UR12, R20, 0x96, !PT ;  /* 0x0000000c09097c12 */ /* 0x000fc6000f8e9614 */
[----:B------:R-:W-:Y:S01]  /*4630*/  IMAD.WIDE.U32 R20, R13, -0x326172a9, RZ ;  /* 0xcd9e8d570d147825 */ /* 0x000fe200078e00ff */
[----:B------:R-:W-:-:S04]  /*4640*/  LOP3.LUT R18, R15, UR7, R18, 0x96, !PT ;  /* 0x000000070f127c12 */ /* 0x000fc8000f8e9612 */
[----:B------:R1:W-:Y:S01]  /*4650*/  STL.64 [R1+0x18], R20 ;  /* 0x0000181401007387 */ /* 0x0003e20000100a00 */
[----:B--2---:R-:W-:-:S04]  /*4660*/  FFMA.FTZ R4, R36, c[0x0][0x23c], -R0 ;  /* 0x00008f0024047a23 */ /* 0x004fc80000010800 */
[----:B------:R2:W-:Y:S02]  /*4670*/  MUFU.EX2 R117, R4 ;  /* 0x0000000400757308 */ /* 0x0005e40000000800 */
[----:B--2---:R-:W-:Y:S02]  /*4680*/  FFMA.FTZ R4, R34, c[0x0][0x23c], -R0 ;  /* 0x00008f0022047a23 */ /* 0x004fe40000010800 */
[----:B------:R-:W-:-:S04]  /*4690*/  IMAD.WIDE.U32 R34, R3, -0x2daee0ad, RZ ;  /* 0xd2511f5303227825 */ /* 0x000fc800078e00ff */
[----:B------:R2:W4:Y:S01]  /*46a0*/  MUFU.EX2 R166, R4 ;  /* 0x0000000400a67308 */ /* 0x0005220000000800 */
[----:B------:R-:W-:Y:S01]  /*46b0*/  FFMA.FTZ R3, R30, c[0x0][0x23c], -R0 ;  /* 0x00008f001e037a23 */ /* 0x000fe20000010800 */
[----:B------:R-:W-:Y:S01]  /*46c0*/  LOP3.LUT R12, R35, UR10, R8, 0x96, !PT ;  /* 0x0000000a230c7c12 */ /* 0x000fe2000f8e9608 */
[----:B------:R-:W-:-:S05]  /*46d0*/  IMAD.WIDE.U32 R8, R9, -0x326172a9, RZ ;  /* 0xcd9e8d5709087825 */ /* 0x000fca00078e00ff */
[----:B------:R5:W-:Y:S01]  /*46e0*/  MUFU.EX2 R73, R3 ;  /* 0x0000000300497308 */ /* 0x000be20000000800 */
[----:B------:R-:W-:Y:S01]  /*46f0*/  IMAD.WIDE.U32 R12, R12, -0x326172a9, RZ ;  /* 0xcd9e8d570c0c7825 */ /* 0x000fe200078e00ff */
[----:B------:R-:W-:-:S04]  /*4700*/  LOP3.LUT R9, R9, UR11, R20, 0x96, !PT ;  /* 0x0000000b09097c12 */ /* 0x000fc8000f8e9614 */
[----:B-1----:R-:W-:Y:S01]  /*4710*/  LOP3.LUT R20, R13, UR9, R8, 0x96, !PT ;  /* 0x000000090d147c12 */ /* 0x002fe2000f8e9608 */
[----:B------:R-:W-:-:S04]  /*4720*/  IMAD.WIDE.U32 R8, R9, -0x2daee0ad, RZ ;  /* 0xd2511f5309087825 */ /* 0x000fc800078e00ff */
[----:B--2---:R-:W-:Y:S01]  /*4730*/  FFMA.FTZ R4, R17, c[0x0][0x23c], -R0 ;  /* 0x00008f0011047a23 */ /* 0x004fe20000010800 */
[----:B------:R-:W-:Y:S01]  /*4740*/  LOP3.LUT R22, R9, UR8, R34, 0x96, !PT ;  /* 0x0000000809167c12 */ /* 0x000fe2000f8e9622 */
[----:B------:R-:W-:Y:S02]  /*4750*/  IMAD.WIDE.U32 R16, R16, -0x2daee0ad, RZ ;  /* 0xd2511f5310107825 */ /* 0x000fe400078e00ff */
[----:B------:R-:W-:Y:S02]  /*4760*/  MUFU.EX2 R70, R4 ;  /* 0x0000000400467308 */ /* 0x000fe40000000800 */
[----:B-----5:R-:W-:Y:S01]  /*4770*/  FFMA.FTZ R3, R28, c[0x0][0x23c], -R0 ;  /* 0x00008f001c037a23 */ /* 0x020fe20000010800 */
[----:B------:R-:W-:Y:S01]  /*4780*/  LOP3.LUT R9, R17, UR6, R10, 0x96, !PT ;  /* 0x0000000611097c12 */ /* 0x000fe2000f8e960a */
[----:B------:R-:W-:-:S04]  /*4790*/  IMAD.WIDE.U32 R20, R20, -0x2daee0ad, RZ ;  /* 0xd2511f5314147825 */ /* 0x000fc800078e00ff */
[----:B------:R1:W-:Y:S01]  /*47a0*/  MUFU.EX2 R65, R3 ;  /* 0x0000000300417308 */ /* 0x0003e20000000800 */
[----:B------:R-:W-:Y:S01]  /*47b0*/  LOP3.LUT R15, R21, UR6, R8, 0x96, !PT ;  /* 0x00000006150f7c12 */ /* 0x000fe2000f8e9608 */
[----:B------:R-:W-:-:S05]  /*47c0*/  IMAD.WIDE.U32 R8, R9, -0x326172a9, RZ ;  /* 0xcd9e8d5709087825 */ /* 0x000fca00078e00ff */
[----:B------:R-:W-:Y:S02]  /*47d0*/  LOP3.LUT R11, R9, UR15, R14, 0x96, !PT ;  /* 0x0000000f090b7c12 */ /* 0x000fe4000f8e960e */
[--C-:B------:R-:W-:Y:S02]  /*47e0*/  SHF.R.U32.HI R21, RZ, 0x10, R8.reuse ;  /* 0x00000010ff157819 */ /* 0x100fe40000011608 */
[----:B------:R-:W-:Y:S01]  /*47f0*/  SHF.R.U32.HI R17, RZ, 0x18, R8 ;  /* 0x00000018ff117819 */ /* 0x000fe20000011608 */
[----:B-1----:R-:W-:Y:S02]  /*4800*/  FFMA.FTZ R3, R23, c[0x0][0x23c], -R0 ;  /* 0x00008f0017037a23 */ /* 0x002fe40000010800 */
[----:B------:R-:W-:Y:S02]  /*4810*/  FMUL.FTZ R0, R132, c[0x0][0x23c] ;  /* 0x00008f0084007a20 */ /* 0x000fe40000410000 */
[----:B------:R1:W-:Y:S01]  /*4820*/  MUFU.EX2 R72, R3 ;  /* 0x0000000300487308 */ /* 0x0003e20000000800 */
[----:B------:R-:W-:-:S02]  /*4830*/  IMAD.WIDE.U32 R22, R22, -0x326172a9, RZ ;  /* 0xcd9e8d5716167825 */ /* 0x000fc400078e00ff */
[----:B------:R-:W-:Y:S02]  /*4840*/  FSEL R0, R0, RZ, P1 ;  /* 0x000000ff00007208 */ /* 0x000fe40000800000 */
[----:B------:R-:W-:Y:S02]  /*4850*/  FSETP.NEU.FTZ.AND P1, PT, R135, -INF , PT ;  /* 0xff8000008700780b */ /* 0x000fe40003f3d000 */
[----:B------:R-:W-:Y:S01]  /*4860*/  LOP3.LUT R12, R23, UR7, R12, 0x96, !PT ;  /* 0x00000007170c7c12 */ /* 0x000fe2000f8e960c */
[--C-:B------:R-:W-:Y:S02]  /*4870*/  FFMA.FTZ R10, R40, c[0x0][0x23c], -R0.reuse ;  /* 0x00008f00280a7a23 */ /* 0x100fe40000010800 */
[--C-:B------:R-:W-:Y:S02]  /*4880*/  FFMA.FTZ R13, R38, c[0x0][0x23c], -R0.reuse ;  /* 0x00008f00260d7a23 */ /* 0x100fe40000010800 */
[--C-:B------:R-:W-:Y:S01]  /*4890*/  FFMA.FTZ R26, R37, c[0x0][0x23c], -R0.reuse ;  /* 0x00008f00251a7a23 */ /* 0x100fe20000010800 */
[----:B------:R-:W-:Y:S01]  /*48a0*/  MUFU.EX2 R67, R10 ;  /* 0x0000000a00437308 */ /* 0x000fe20000000800 */
[----:B------:R-:W-:-:S02]  /*48b0*/  FFMA.FTZ R4, R53, c[0x0][0x23c], -R0 ;  /* 0x00008f0035047a23 */ /* 0x000fc40000010800 */
[--C-:B-1----:R-:W-:Y:S01]  /*48c0*/  FFMA.FTZ R3, R24, c[0x0][0x23c], -R0.reuse ;  /* 0x00008f0018037a23 */ /* 0x102fe20000010800 */
[----:B------:R-:W-:Y:S01]  /*48d0*/  LOP3.LUT R24, R8, 0xff, RZ, 0xc0, !PT ;  /* 0x000000ff08187812 */ /* 0x000fe200078ec0ff */
[----:B------:R-:W-:-:S03]  /*48e0*/  FFMA.FTZ R27, R27, c[0x0][0x23c], -R0 ;  /* 0x00008f001b1b7a23 */ /* 0x000fc60000010800 */
[----:B------:R1:W-:Y:S08]  /*48f0*/  MUFU.EX2 R102, R3 ;  /* 0x0000000300667308 */ /* 0x0003f00000000800 */
[----:B------:R2:W5:Y:S01]  /*4900*/  MUFU.EX2 R101, R4 ;  /* 0x0000000400657308 */ /* 0x0005620000000800 */
[----:B-1----:R-:W-:-:S07]  /*4910*/  FMUL.FTZ R3, R135, c[0x0][0x23c] ;  /* 0x00008f0087037a20 */ /* 0x002fce0000410000 */
[----:B------:R-:W-:Y:S01]  /*4920*/  MUFU.EX2 R64, R13 ;  /* 0x0000000d00407308 */ /* 0x000fe20000000800 */
[----:B------:R-:W-:Y:S01]  /*4930*/  FSEL R2, R3, RZ, P1 ;  /* 0x000000ff03027208 */ /* 0x000fe20000800000 */
[--C-:B------:R-:W-:Y:S02]  /*4940*/  FFMA.FTZ R3, R52, c[0x0][0x23c], -R0.reuse ;  /* 0x00008f0034037a23 */ /* 0x100fe40000010800 */
[----:B--2---:R-:W-:-:S04]  /*4950*/  FFMA.FTZ R4, R49, c[0x0][0x23c], -R0 ;  /* 0x00008f0031047a23 */ /* 0x004fc80000010800 */
[----:B------:R-:W-:Y:S01]  /*4960*/  MUFU.EX2 R69, R27 ;  /* 0x0000001b00457308 */ /* 0x000fe20000000800 */
[--C-:B------:R-:W-:Y:S02]  /*4970*/  FFMA.FTZ R28, R31, c[0x0][0x23c], -R2.reuse ;  /* 0x00008f001f1c7a23 */ /* 0x100fe40000010802 */
[--C-:B------:R-:W-:Y:S02]  /*4980*/  FFMA.FTZ R31, R60, c[0x0][0x23c], -R2.reuse ;  /* 0x00008f003c1f7a23 */ /* 0x100fe40000010802 */
[--C-:B------:R-:W-:Y:S02]  /*4990*/  FFMA.FTZ R36, R55, c[0x0][0x23c], -R2.reuse ;  /* 0x00008f0037247a23 */ /* 0x100fe40000010802 */
[--C-:B------:R-:W-:Y:S01]  /*49a0*/  FFMA.FTZ R37, R54, c[0x0][0x23c], -R2.reuse ;  /* 0x00008f0036257a23 */ /* 0x100fe20000010802 */
[----:B------:R1:W-:Y:S01]  /*49b0*/  MUFU.EX2 R116, R3 ;  /* 0x0000000300747308 */ /* 0x0003e20000000800 */
[--C-:B------:R-:W-:Y:S02]  /*49c0*/  FFMA.FTZ R38, R51, c[0x0][0x23c], -R2.reuse ;  /* 0x00008f0033267a23 */ /* 0x100fe40000010802 */
[--C-:B------:R-:W-:Y:S01]  /*49d0*/  FFMA.FTZ R41, R41, c[0x0][0x23c], -R2.reuse ;  /* 0x00008f0029297a23 */ /* 0x100fe20000010802 */
[----:B------:R-:W2:Y:S01]  /*49e0*/  LDSM.16.MT88.4 R48, [R201+0xa800] ;  /* 0x00a80000c930783b */ /* 0x000ea20000004200 */
[----:B------:R-:W-:-:S02]  /*49f0*/  FFMA.FTZ R39, R39, c[0x0][0x23c], -R2 ;  /* 0x00008f0027277a23 */ /* 0x000fc40000010802 */
[----:B------:R-:W-:Y:S01]  /*4a00*/  FFMA.FTZ R40, R29, c[0x0][0x23c], -R2 ;  /* 0x00008f001d287a23 */ /* 0x000fe20000010802 */
[----:B------:R3:W2:Y:S01]  /*4a10*/  MUFU.EX2 R165, R4 ;  /* 0x0000000400a57308 */ /* 0x0006a20000000800 */
[----:B-1----:R-:W-:Y:S01]  /*4a20*/  IMAD.WIDE.U32 R2, R18, -0x2daee0ad, RZ ;  /* 0xd2511f5312027825 */ /* 0x002fe200078e00ff */
[----:B------:R-:W-:-:S06]  /*4a30*/  LOP3.LUT R18, R8, 0xffff, RZ, 0xc0, !PT ;  /* 0x0000ffff08127812 */ /* 0x000fcc00078ec0ff */
[----:B------:R1:W1:Y:S01]  /*4a40*/  MUFU.EX2 R71, R26 ;  /* 0x0000001a00477308 */ /* 0x0002620000000800 */
[----:B------:R-:W-:Y:S01]  /*4a50*/  IMAD.WIDE.U32 R8, R12, -0x2daee0ad, RZ ;  /* 0xd2511f530c087825 */ /* 0x000fe200078e00ff */
[----:B------:R-:W-:Y:S02]  /*4a60*/  LOP3.LUT R10, R3, UR16, R16, 0x96, !PT ;  /* 0x00000010030a7c12 */ /* 0x000fe4000f8e9610 */
[C---:B------:R-:W-:Y:S02]  /*4a70*/  LOP3.LUT R12, R2.reuse, 0xffff, RZ, 0xc0, !PT ;  /* 0x0000ffff020c7812 */ /* 0x040fe400078ec0ff */
[----:B------:R-:W-:Y:S02]  /*4a80*/  LOP3.LUT R25, R2, 0xff, RZ, 0xc0, !PT ;  /* 0x000000ff02197812 */ /* 0x000fe400078ec0ff */
[----:B------:R-:W-:Y:S01]  /*4a90*/  MUFU.EX2 R62, R28 ;  /* 0x0000001c003e7308 */ /* 0x000fe20000000800 */
[--C-:B------:R-:W-:Y:S02]  /*4aa0*/  SHF.R.U32.HI R16, RZ, 0x10, R2.reuse ;  /* 0x00000010ff107819 */ /* 0x100fe40000011602 */
[----:B------:R-:W-:Y:S01]  /*4ab0*/  SHF.R.U32.HI R23, RZ, 0x18, R2 ;  /* 0x00000018ff177819 */ /* 0x000fe20000011602 */
[----:B------:R-:W-:Y:S01]  /*4ac0*/  IMAD.WIDE.U32 R2, R15, -0x326172a9, RZ ;  /* 0xcd9e8d570f027825 */ /* 0x000fe200078e00ff */
[----:B---3--:R-:W-:-:S02]  /*4ad0*/  LOP3.LUT R4, R9, UR16, R20, 0x96, !PT ;  /* 0x0000001009047c12 */ /* 0x008fc4000f8e9614 */
[C---:B------:R-:W-:Y:S01]  /*4ae0*/  LOP3.LUT R13, R8.reuse, 0xffff, RZ, 0xc0, !PT ;  /* 0x0000ffff080d7812 */ /* 0x040fe200078ec0ff */
[----:B------:R-:W3:Y:S01]  /*4af0*/  MUFU.EX2 R31, R31 ;  /* 0x0000001f001f7308 */ /* 0x000ee20000000800 */
[----:B------:R-:W-:Y:S02]  /*4b00*/  LOP3.LUT R19, R8, 0xff, RZ, 0xc0, !PT ;  /* 0x000000ff08137812 */ /* 0x000fe400078ec0ff */
[--C-:B------:R-:W-:Y:S02]  /*4b10*/  SHF.R.U32.HI R14, RZ, 0x10, R8.reuse ;  /* 0x00000010ff0e7819 */ /* 0x100fe40000011608 */
[----:B------:R-:W-:Y:S02]  /*4b20*/  SHF.R.U32.HI R15, RZ, 0x18, R8 ;  /* 0x00000018ff0f7819 */ /* 0x000fe40000011608 */
[----:B------:R-:W-:Y:S01]  /*4b30*/  LOP3.LUT R0, R3, UR15, R22, 0x96, !PT ;  /* 0x0000000f03007c12 */ /* 0x000fe2000f8e9616 */
[----:B------:R-:W-:Y:S01]  /*4b40*/  MUFU.EX2 R47, R36 ;  /* 0x00000024002f7308 */ /* 0x000fe20000000800 */
[----:B------:R-:W-:-:S02]  /*4b50*/  SHF.R.U32.HI R9, RZ, 0x8, R18 ;  /* 0x00000008ff097819 */ /* 0x000fc40000011612 */
[----:B------:R-:W-:Y:S02]  /*4b60*/  LOP3.LUT R8, R21, 0xff, RZ, 0xc0, !PT ;  /* 0x000000ff15087812 */ /* 0x000fe400078ec0ff */
[C---:B------:R-:W-:Y:S02]  /*4b70*/  LOP3.LUT R18, R2.reuse, 0xffff, RZ, 0xc0, !PT ;  /* 0x0000ffff02127812 */ /* 0x040fe400078ec0ff */
[----:B------:R-:W-:Y:S01]  /*4b80*/  LOP3.LUT R22, R2, 0xff, RZ, 0xc0, !PT ;  /* 0x000000ff02167812 */ /* 0x000fe200078ec0ff */
[----:B------:R-:W1:Y:S01]  /*4b90*/  MUFU.EX2 R164, R37 ;  /* 0x0000002500a47308 */ /* 0x000e620000000800 */
[--C-:B------:R-:W-:Y:S02]  /*4ba0*/  SHF.R.U32.HI R20, RZ, 0x10, R2.reuse ;  /* 0x00000010ff147819 */ /* 0x100fe40000011602 */
[----:B------:R-:W-:Y:S02]  /*4bb0*/  SHF.R.U32.HI R21, RZ, 0x18, R2 ;  /* 0x00000018ff157819 */ /* 0x000fe40000011602 */
[----:B------:R-:W-:-:S02]  /*4bc0*/  LOP3.LUT R2, R11, 0xffff, RZ, 0xc0, !PT ;  /* 0x0000ffff0b027812 */ /* 0x000fc400078ec0ff */
[----:B------:R-:W-:Y:S01]  /*4bd0*/  PRMT R30, R24, 0x5410, R9 ;  /* 0x00005410181e7816 */ /* 0x000fe20000000009 */
[----:B------:R-:W-:Y:S01]  /*4be0*/  MUFU.EX2 R52, R38 ;  /* 0x0000002600347308 */ /* 0x000fe20000000800 */
[----:B------:R-:W-:Y:S02]  /*4bf0*/  PRMT R29, R8, 0x5410, R17 ;  /* 0x00005410081d7816 */ /* 0x000fe40000000011 */
[----:B------:R-:W-:Y:S02]  /*4c00*/  LOP3.LUT R9, R16, 0xff, RZ, 0xc0, !PT ;  /* 0x000000ff10097812 */ /* 0x000fe400078ec0ff */
[----:B------:R-:W-:Y:S02]  /*4c10*/  SHF.R.U32.HI R8, RZ, 0x8, R13 ;  /* 0x00000008ff087819 */ /* 0x000fe4000001160d */
[----:B------:R-:W-:Y:S01]  /*4c20*/  LOP3.LUT R3, R14, 0xff, RZ, 0xc0, !PT ;  /* 0x000000ff0e037812 */ /* 0x000fe200078ec0ff */
[----:B------:R-:W1:Y:S01]  /*4c30*/  MUFU.EX2 R28, R41 ;  /* 0x00000029001c7308 */ /* 0x000e620000000800 */
[----:B------:R-:W-:-:S02]  /*4c40*/  LOP3.LUT R13, R11, 0xff, RZ, 0xc0, !PT ;  /* 0x000000ff0b0d7812 */ /* 0x000fc400078ec0ff */
[----:B------:R-:W-:Y:S02]  /*4c50*/  SHF.R.U32.HI R2, RZ, 0x8, R2 ;  /* 0x00000008ff027819 */ /* 0x000fe40000011602 */
[----:B------:R-:W-:Y:S02]  /*4c60*/  SHF.R.U32.HI R12, RZ, 0x8, R12 ;  /* 0x00000008ff0c7819 */ /* 0x000fe4000001160c */
[----:B------:R-:W-:Y:S01]  /*4c70*/  PRMT R27, R9, 0x5410, R23 ;  /* 0x00005410091b7816 */ /* 0x000fe20000000017 */
[----:B------:R-:W-:Y:S01]  /*4c80*/  MUFU.EX2 R251, R39 ;  /* 0x0000002700fb7308 */ /* 0x000fe20000000800 */
[----:B------:R-:W-:Y:S02]  /*4c90*/  PRMT R24, R3, 0x5410, R15 ;  /* 0x0000541003187816 */ /* 0x000fe4000000000f */
[----:B------:R-:W-:Y:S02]  /*4ca0*/  PRMT R23, R13, 0x5410, R2 ;  /* 0x000054100d177816 */ /* 0x000fe40000000002 */
[----:B------:R-:W-:-:S02]  /*4cb0*/  SHF.R.U32.HI R3, RZ, 0x10, R11 ;  /* 0x00000010ff037819 */ /* 0x000fc4000001160b */
[C---:B------:R-:W-:Y:S01]  /*4cc0*/  LOP3.LUT R2, R10.reuse, 0xffff, RZ, 0xc0, !PT ;  /* 0x0000ffff0a027812 */ /* 0x040fe200078ec0ff */
[----:B------:R-:W2:Y:S01]  /*4cd0*/  MUFU.EX2 R250, R40 ;  /* 0x0000002800fa7308 */ /* 0x000ea20000000800 */
[----:B-1----:R-:W-:Y:S02]  /*4ce0*/  PRMT R26, R25, 0x5410, R12 ;  /* 0x00005410191a7816 */ /* 0x002fe4000000000c */
[----:B------:R-:W-:Y:S02]  /*4cf0*/  PRMT R25, R19, 0x5410, R8 ;  /* 0x0000541013197816 */ /* 0x000fe40000000008 */
[----:B------:R-:W-:Y:S02]  /*4d00*/  SHF.R.U32.HI R13, RZ, 0x18, R11 ;  /* 0x00000018ff0d7819 */ /* 0x000fe4000001160b */
[----:B------:R-:W-:Y:S02]  /*4d10*/  LOP3.LUT R12, R10, 0xff, RZ, 0xc0, !PT ;  /* 0x000000ff0a0c7812 */ /* 0x000fe400078ec0ff */
[----:B------:R-:W-:-:S02]  /*4d20*/  SHF.R.U32.HI R8, RZ, 0x10, R10 ;  /* 0x00000010ff087819 */ /* 0x000fc4000001160a */
[----:B------:R-:W-:Y:S02]  /*4d30*/  SHF.R.U32.HI R11, RZ, 0x18, R10 ;  /* 0x00000018ff0b7819 */ /* 0x000fe4000001160a */
[----:B------:R-:W-:Y:S02]  /*4d40*/  LOP3.LUT R10, R3, 0xff, RZ, 0xc0, !PT ;  /* 0x000000ff030a7812 */ /* 0x000fe400078ec0ff */
[----:B------:R-:W-:Y:S02]  /*4d50*/  SHF.R.U32.HI R9, RZ, 0x8, R2 ;  /* 0x00000008ff097819 */ /* 0x000fe40000011602 */
[----:B------:R-:W-:Y:S02]  /*4d60*/  LOP3.LUT R2, R20, 0xff, RZ, 0xc0, !PT ;  /* 0x000000ff14027812 */ /* 0x000fe400078ec0ff */
[----:B------:R-:W-:Y:S01]  /*4d70*/  SHF.R.U32.HI R3, RZ, 0x8, R18 ;  /* 0x00000008ff037819 */ /* 0x000fe20000011612 */
[----:B------:R-:W-:Y:S01]  /*4d80*/  IMAD R18, R96, 0x10000, R96 ;  /* 0x0001000060127824 */ /* 0x000fe200078e0260 */
[----:B------:R-:W-:Y:S01]  /*4d90*/  PRMT R19, R10, 0x5410, R13 ;  /* 0x000054100a137816 */ /* 0x000fe2000000000d */
[----:B------:R-:W-:Y:S01]  /*4da0*/  LDSM.16.MT88.4 R96, [R203+0xb800] ;  /* 0x00b80000cb60783b */ /* 0x000fe20000004200 */
[----:B------:R-:W-:-:S02]  /*4db0*/  LOP3.LUT R8, R8, 0xff, RZ, 0xc0, !PT ;  /* 0x000000ff08087812 */ /* 0x000fc400078ec0ff */
[----:B------:R-:W-:Y:S01]  /*4dc0*/  PRMT R13, R2, 0x5410, R21 ;  /* 0x00005410020d7816 */ /* 0x000fe20000000015 */
[--C-:B------:R-:W-:Y:S01]  /*4dd0*/  HSET2.LE.AND R15, R29, R18.reuse, PT ;  /* 0x000000121d0f7233 */ /* 0x100fe20003803000 */
[----:B------:R-:W-:Y:S01]  /*4de0*/  PRMT R16, R22, 0x5410, R3 ;  /* 0x0000541016107816 */ /* 0x000fe20000000003 */
[--C-:B------:R-:W-:Y:S01]  /*4df0*/  HSET2.LE.AND R26, R26, R18.reuse, PT ;  /* 0x000000121a1a7233 */ /* 0x100fe20003803000 */
[----:B------:R-:W-:Y:S01]  /*4e00*/  LOP3.LUT R2, R4, 0xffff, RZ, 0xc0, !PT ;  /* 0x0000ffff04027812 */ /* 0x000fe200078ec0ff */
[--C-:B------:R-:W-:Y:S01]  /*4e10*/  HSET2.LE.AND R27, R27, R18.reuse, PT ;  /* 0x000000121b1b7233 */ /* 0x100fe20003803000 */
[----:B------:R-:W-:Y:S01]  /*4e20*/  SHF.R.U32.HI R3, RZ, 0x10, R4 ;  /* 0x00000010ff037819 */ /* 0x000fe20000011604 */
[--C-:B------:R-:W-:Y:S01]  /*4e30*/  HSET2.LE.AND R25, R25, R18.reuse, PT ;  /* 0x0000001219197233 */ /* 0x100fe20003803000 */
[----:B------:R-:W-:Y:S01]  /*4e40*/  PRMT R17, R12, 0x5410, R9 ;  /* 0x000054100c117816 */ /* 0x000fe20000000009 */
[--C-:B------:R-:W-:Y:S01]  /*4e50*/  HSET2.LE.AND R24, R24, R18.reuse, PT ;  /* 0x0000001218187233 */ /* 0x100fe20003803000 */
[----:B------:R-:W-:Y:S01]  /*4e60*/  PRMT R14, R8, 0x5410, R11 ;  /* 0x00005410080e7816 */ /* 0x000fe2000000000b */
[----:B------:R-:W-:Y:S01]  /*4e70*/  HSET2.LE.AND R16, R16, R18, PT ;  /* 0x0000001210107233 */ /* 0x000fe20003803000 */
[----:B------:R-:W-:-:S02]  /*4e80*/  LOP3.LUT R12, R4, 0xff, RZ, 0xc0, !PT ;  /* 0x000000ff040c7812 */ /* 0x000fc400078ec0ff */
[----:B------:R-:W-:Y:S01]  /*4e90*/  SHF.R.U32.HI R11, RZ, 0x18, R4 ;  /* 0x00000018ff0b7819 */ /* 0x000fe20000011604 */
[----:B------:R-:W-:Y:S01]  /*4ea0*/  HSET2.LE.AND R20, R14, R18, PT ;  /* 0x000000120e147233 */ /* 0x000fe20003803000 */
[----:B------:R-:W-:Y:S02]  /*4eb0*/  SHF.R.U32.HI R8, RZ, 0x8, R2 ;  /* 0x00000008ff087819 */ /* 0x000fe40000011602 */
[----:B------:R-:W-:Y:S02]  /*4ec0*/  LOP3.LUT R4, R3, 0xff, RZ, 0xc0, !PT ;  /* 0x000000ff03047812 */ /* 0x000fe400078ec0ff */
[C---:B------:R-:W-:Y:S02]  /*4ed0*/  LOP3.LUT R2, R0.reuse, 0xffff, RZ, 0xc0, !PT ;  /* 0x0000ffff00027812 */ /* 0x040fe400078ec0ff */
[----:B------:R-:W-:Y:S02]  /*4ee0*/  SHF.R.U32.HI R3, RZ, 0x10, R0 ;  /* 0x00000010ff037819 */ /* 0x000fe40000011600 */
[----:B------:R-:W-:-:S02]  /*4ef0*/  LOP3.LUT R10, R0, 0xff, RZ, 0xc0, !PT ;  /* 0x000000ff000a7812 */ /* 0x000fc400078ec0ff */
[----:B------:R-:W-:Y:S02]  /*4f00*/  SHF.R.U32.HI R9, RZ, 0x18, R0 ;  /* 0x00000018ff097819 */ /* 0x000fe40000011600 */
[----:B------:R-:W-:Y:S02]  /*4f10*/  SHF.R.U32.HI R0, RZ, 0x8, R2 ;  /* 0x00000008ff007819 */ /* 0x000fe40000011602 */
        /* <DEDUP_REMOVED lines=8> */
[----:B------:R-:W-:Y:S01]  /*4fa0*/  F2FP.BF16.PACK_AB R3, R103, R105 ;  /* 0x000000696703723e */ /* 0x000fe200000010ff */
[----:B------:R-:W-:-:S02]  /*4fb0*/  HSET2.LE.AND R22, R4, R18, PT ;  /* 0x0000001204167233 */ /* 0x000fc40003803000 */
[--C-:B------:R-:W-:Y:S01]  /*4fc0*/  HSET2.LE.AND R9, R23, R18.reuse, PT ;  /* 0x0000001217097233 */ /* 0x100fe20003803000 */
[C---:B------:R-:W-:Y:S01]  /*4fd0*/  PRMT R235, R3.reuse, 0x7610, R235 ;  /* 0x0000761003eb7816 */ /* 0x040fe200000000eb */
[--C-:B------:R-:W-:Y:S01]  /*4fe0*/  HSET2.LE.AND R17, R13, R18.reuse, PT ;  /* 0x000000120d117233 */ /* 0x100fe20003803000 */
[----:B------:R-:W-:Y:S01]  /*4ff0*/  PRMT R233, R3, 0x7632, R233 ;  /* 0x0000763203e97816 */ /* 0x000fe200000000e9 */
[--C-:B------:R-:W-:Y:S01]  /*5000*/  HSET2.LE.AND R21, R8, R18.reuse, PT ;  /* 0x0000001208157233 */ /* 0x100fe20003803000 */
[----:B------:R-:W-:Y:S01]  /*5010*/  F2FP.BF16.PACK_AB R3, R167, R118 ;  /* 0x00000076a703723e */ /* 0x000fe200000010ff */
[--C-:B------:R-:W-:Y:S01]  /*5020*/  HSET2.LE.AND R4, R2, R18.reuse, PT ;  /* 0x0000001202047233 */ /* 0x100fe20003803000 */
[----:B----4-:R-:W-:Y:S01]  /*5030*/  F2FP.BF16.PACK_AB R2, R166, R117 ;  /* 0x00000075a602723e */ /* 0x010fe200000010ff */
[----:B------:R-:W-:Y:S01]  /*5040*/  HSET2.LE.AND R18, R0, R18, PT ;  /* 0x0000001200127233 */ /* 0x000fe20003803000 */
[----:B-----5:R-:W-:Y:S02]  /*5050*/  F2FP.BF16.PACK_AB R0, R101, R102 ;  /* 0x000000666500723e */ /* 0x020fe400000010ff */
[----:B------:R-:W-:-:S02]  /*5060*/  PRMT R232, R2, 0x7610, R232 ;  /* 0x0000761002e87816 */ /* 0x000fc400000000e8 */
[C---:B------:R-:W-:Y:S02]  /*5070*/  PRMT R236, R0.reuse, 0x7632, R236 ;  /* 0x0000763200ec7816 */ /* 0x040fe400000000ec */
[----:B------:R-:W-:Y:S02]  /*5080*/  PRMT R234, R0, 0x7610, R234 ;  /* 0x0000761000ea7816 */ /* 0x000fe400000000ea */
[----:B--2---:R-:W-:Y:S02]  /*5090*/  F2FP.BF16.PACK_AB R0, R165, R116 ;  /* 0x00000074a500723e */ /* 0x004fe400000010ff */
[----:B------:R-:W-:Y:S02]  /*50a0*/  PRMT R231, R2, 0x7632, R231 ;  /* 0x0000763202e77816 */ /* 0x000fe400000000e7 */
[C---:B------:R-:W-:Y:S02]  /*50b0*/  PRMT R230, R0.reuse, 0x7632, R230 ;  /* 0x0000763200e67816 */ /* 0x040fe400000000e6 */
[----:B------:R-:W-:-:S02]  /*50c0*/  PRMT R229, R0, 0x7610, R229 ;  /* 0x0000761000e57816 */ /* 0x000fc400000000e5 */
[----:B------:R-:W-:Y:S02]  /*50d0*/  F2FP.BF16.PACK_AB R0, R64, R67 ;  /* 0x000000434000723e */ /* 0x000fe400000010ff */
[----:B------:R-:W-:Y:S02]  /*50e0*/  F2FP.BF16.PACK_AB R2, R65, R73 ;  /* 0x000000494102723e */ /* 0x000fe400000010ff */
[C---:B------:R-:W-:Y:S02]  /*50f0*/  PRMT R226, R0.reuse, 0x7610, R226 ;  /* 0x0000761000e27816 */ /* 0x040fe400000000e2 */
[----:B------:R-:W-:Y:S02]  /*5100*/  PRMT R225, R0, 0x7632, R225 ;  /* 0x0000763200e17816 */ /* 0x000fe400000000e1 */
[----:B------:R-:W-:Y:S02]  /*5110*/  F2FP.BF16.PACK_AB R0, R69, R71 ;  /* 0x000000474500723e */ /* 0x000fe400000010ff */
[----:B------:R-:W-:-:S02]  /*5120*/  PRMT R228, R2, 0x7610, R228 ;  /* 0x0000761002e47816 */ /* 0x000fc400000000e4 */
[C---:B------:R-:W-:Y:S02]  /*5130*/  PRMT R222, R0.reuse, 0x7610, R222 ;  /* 0x0000761000de7816 */ /* 0x040fe400000000de */
[----:B------:R-:W-:Y:S02]  /*5140*/  PRMT R221, R0, 0x7632, R221 ;  /* 0x0000763200dd7816 */ /* 0x000fe400000000dd */
[----:B---3--:R-:W-:Y:S02]  /*5150*/  F2FP.BF16.PACK_AB R0, R31, R62 ;  /* 0x0000003e1f00723e */ /* 0x008fe400000010ff */
        /* <DEDUP_REMOVED lines=9> */
[----:B------:R-:W-:Y:S02]  /*51f0*/  PRMT R223, R2, 0x7632, R223 ;  /* 0x0000763202df7816 */ /* 0x000fe400000000df */
[----:B------:R-:W-:Y:S02]  /*5200*/  F2FP.BF16.PACK_AB R2, R106, R107 ;  /* 0x0000006b6a02723e */ /* 0x000fe400000010ff */
[C---:B------:R-:W-:Y:S02]  /*5210*/  PRMT R197, R0.reuse, 0x7610, R197 ;  /* 0x0000761000c57816 */ /* 0x040fe400000000c5 */
[----:B------:R-:W-:Y:S02]  /*5220*/  PRMT R196, R0, 0x7632, R196 ;  /* 0x0000763200c47816 */ /* 0x000fe400000000c4 */
[----:B------:R-:W-:Y:S02]  /*5230*/  PRMT R0, R218, 0x5410, R215 ;  /* 0x00005410da007816 */ /* 0x000fe400000000d7 */
[----:B------:R-:W-:-:S02]  /*5240*/  PRMT R219, R2, 0x7610, R219 ;  /* 0x0000761002db7816 */ /* 0x000fc400000000db */
[----:B------:R-:W-:Y:S02]  /*5250*/  PRMT R216, R2, 0x7632, R216 ;  /* 0x0000763202d87816 */ /* 0x000fe400000000d8 */
[----:B------:R-:W-:Y:S02]  /*5260*/  LOP3.LUT R12, R9, R0, RZ, 0xc0, !PT ;  /* 0x00000000090c7212 */ /* 0x000fe400078ec0ff */
[----:B------:R-:W-:Y:S02]  /*5270*/  PRMT R0, R219, 0x5410, R216 ;  /* 0x00005410db007816 */ /* 0x000fe400000000d8 */
[----:B------:R-:W-:Y:S02]  /*5280*/  PRMT R214, R3, 0x7610, R214 ;  /* 0x0000761003d67816 */ /* 0x000fe400000000d6 */
[----:B------:R-:W-:Y:S02]  /*5290*/  LOP3.LUT R13, R10, R0, RZ, 0xc0, !PT ;  /* 0x000000000a0d7212 */ /* 0x000fe400078ec0ff */
[----:B------:R-:W-:-:S02]  /*52a0*/  PRMT R0, R220, 0x5410, R217 ;  /* 0x00005410dc007816 */ /* 0x000fc400000000d9 */
[----:B------:R-:W-:Y:S02]  /*52b0*/  PRMT R213, R3, 0x7632, R213 ;  /* 0x0000763203d57816 */ /* 0x000fe400000000d5 */
[----:B------:R-:W-:Y:S02]  /*52c0*/  LOP3.LUT R14, R11, R0, RZ, 0xc0, !PT ;  /* 0x000000000b0e7212 */ /* 0x000fe400078ec0ff */
[----:B------:R-:W-:Y:S02]  /*52d0*/  PRMT R0, R214, 0x5410, R213 ;  /* 0x00005410d6007816 */ /* 0x000fe400000000d5 */
[----:B------:R-:W-:Y:S02]  /*52e0*/  F2FP.BF16.PACK_AB R2, R28, R52 ;  /* 0x000000341c02723e */ /* 0x000fe400000010ff */
[----:B------:R-:W-:Y:S02]  /*52f0*/  LOP3.LUT R15, R15, R0, RZ, 0xc0, !PT ;  /* 0x000000000f0f7212 */ /* 0x000fe400078ec0ff */
[----:B------:R-:W-:-:S02]  /*5300*/  PRMT R0, R232, 0x5410, R231 ;  /* 0x00005410e8007816 */ /* 0x000fc400000000e7 */
[----:B------:R-:W-:Y:S02]  /*5310*/  PRMT R199, R2, 0x7610, R199 ;  /* 0x0000761002c77816 */ /* 0x000fe400000000c7 */
[----:B------:R-:W-:Y:S01]  /*5320*/  LOP3.LUT R10, R16, R0, RZ, 0xc0, !PT ;  /* 0x00000000100a7212 */ /* 0x000fe200078ec0ff */
[C---:B------:R-:W-:Y:S01]  /*5330*/  HMMA.16816.F32.BF16 R144, R12.reuse, R140, RZ ;  /* 0x0000008c0c90723c */ /* 0x040fe200000418ff */
[----:B------:R-:W-:Y:S02]  /*5340*/  PRMT R0, R229, 0x5410, R230 ;  /* 0x00005410e5007816 */ /* 0x000fe400000000e6 */
[----:B------:R-:W-:Y:S02]  /*5350*/  PRMT R198, R2, 0x7632, R198 ;  /* 0x0000763202c67816 */ /* 0x000fe400000000c6 */
[----:B------:R-:W-:Y:S02]  /*5360*/  LOP3.LUT R11, R17, R0, RZ, 0xc0, !PT ;  /* 0x00000000110b7212 */ /* 0x000fe400078ec0ff */
[----:B------:R-:W-:Y:S01]  /*5370*/  PRMT R0, R235, 0x5410, R233 ;  /* 0x00005410eb007816 */ /* 0x000fe200000000e9 */
[----:B------:R-:W-:Y:S01]  /*5380*/  HMMA.16816.F32.BF16 R152, R12, R148, RZ ;  /* 0x000000940c98723c */ /* 0x000fe200000418ff */
[----:B------:R-:W-:-:S02]  /*5390*/  F2FP.BF16.PACK_AB R2, R250, R251 ;  /* 0x000000fbfa02723e */ /* 0x000fc400000010ff */
[----:B------:R-:W-:Y:S02]  /*53a0*/  LOP3.LUT R8, R4, R0, RZ, 0xc0, !PT ;  /* 0x0000000004087212 */ /* 0x000fe400078ec0ff */
[----:B------:R-:W-:Y:S02]  /*53b0*/  PRMT R0, R234, 0x5410, R236 ;  /* 0x00005410ea007816 */ /* 0x000fe400000000ec */
[----:B------:R-:W-:Y:S01]  /*53c0*/  PRMT R195, R2, 0x7610, R195 ;  /* 0x0000761002c37816 */ /* 0x000fe200000000c3 */
[----:B------:R-:W-:Y:S01]  /*53d0*/  HMMA.16816.F32.BF16 R36, R12, R188, RZ ;  /* 0x000000bc0c24723c */ /* 0x000fe200000418ff */
[----:B------:R-:W-:Y:S02]  /*53e0*/  LOP3.LUT R9, R18, R0, RZ, 0xc0, !PT ;  /* 0x0000000012097212 */ /* 0x000fe400078ec0ff */
[----:B------:R-:W-:Y:S02]  /*53f0*/  F2FP.BF16.PACK_AB R0, R249, R252 ;  /* 0x000000fcf900723e */ /* 0x000fe400000010ff */
[----:B------:R-:W-:-:S02]  /*5400*/  PRMT R194, R2, 0x7632, R194 ;  /* 0x0000763202c27816 */ /* 0x000fc400000000c2 */
[C---:B------:R-:W-:Y:S01]  /*5410*/  PRMT R193, R0.reuse, 0x7610, R193 ;  /* 0x0000761000c17816 */ /* 0x040fe200000000c1 */
[C---:B------:R-:W-:Y:S01]  /*5420*/  HMMA.16816.F32.BF16 R160, R8.reuse, R140, RZ ;  /* 0x0000008c08a0723c */ /* 0x040fe200000418ff */
[----:B------:R-:W-:Y:S02]  /*5430*/  PRMT R192, R0, 0x7632, R192 ;  /* 0x0000763200c07816 */ /* 0x000fe400000000c0 */
[----:B------:R-:W-:Y:S02]  /*5440*/  PRMT R0, R199, 0x5410, R198 ;  /* 0x00005410c7007816 */ /* 0x000fe400000000c6 */
[----:B------:R-:W-:Y:S02]  /*5450*/  LOP3.LUT R3, R45, UR10, R32, 0x96, !PT ;  /* 0x0000000a2d037c12 */ /* 0x000fe4000f8e9620 */
[----:B------:R-:W-:Y:S01]  /*5460*/  LOP3.LUT R128, R19, R0, RZ, 0xc0, !PT ;  /* 0x0000000013807212 */ /* 0x000fe200078ec0ff */
[----:B------:R-:W-:Y:S01]  /*5470*/  IMAD.MOV.U32 R140, RZ, RZ, R28 ;  /* 0x000000ffff8c7224 */ /* 0x000fe200078e001c */
[----:B------:R-:W-:Y:S01]  /*5480*/  PRMT R0, R197, 0x5410, R196 ;  /* 0x00005410c5007816 */ /* 0x000fe200000000c4 */
[----:B------:R-:W-:Y:S01]  /*5490*/  IMAD.WIDE.U32 R6, R3, -0x326172a9, RZ ;  /* 0xcd9e8d5703067825 */ /* 0x000fe200078e00ff */
[----:B------:R-:W-:Y:S02]  /*54a0*/  HMMA.16816.F32.BF16 R168, R8, R148, RZ ;  /* 0x0000009408a8723c */ /* 0x000fe400000418ff */
[----:B------:R-:W-:Y:S01]  /*54b0*/  LOP3.LUT R129, R20, R0, RZ, 0xc0, !PT ;  /* 0x0000000014817212 */ /* 0x000fe200078ec0ff */
[----:B------:R-:W-:Y:S01]  /*54c0*/  IMAD.MOV.U32 R141, RZ, RZ, R64 ;  /* 0x000000ffff8d7224 */ /* 0x000fe200078e0040 */
[----:B------:R-:W-:-:S03]  /*54d0*/  PRMT R0, R195, 0x5410, R194 ;  /* 0x00005410c3007816 */ /* 0x000fc600000000c2 */
[----:B------:R-:W-:Y:S01]  /*54e0*/  IMAD.MOV.U32 R149, RZ, RZ, R73 ;  /* 0x000000ffff957224 */ /* 0x000fe200078e0049 */
[----:B------:R-:W-:Y:S01]  /*54f0*/  LOP3.LUT R130, R26, R0, RZ, 0xc0, !PT ;  /* 0x000000001a827212 */ /* 0x000fe200078ec0ff */
[----:B------:R-:W-:Y:S01]  /*5500*/  HMMA.16816.F32.BF16 R40, R8, R188, RZ ;  /* 0x000000bc0828723c */ /* 0x000fe200000418ff */
[----:B------:R-:W-:Y:S01]  /*5510*/  PRMT R0, R193, 0x5410, R192 ;  /* 0x00005410c1007816 */ /* 0x000fe200000000c0 */
[----:B------:R-:W-:-:S03]  /*5520*/  IMAD.MOV.U32 R148, RZ, RZ, R67 ;  /* 0x000000ffff947224 */ /* 0x000fc600078e0043 */
[----:B------:R-:W-:Y:S02]  /*5530*/  LOP3.LUT R131, R27, R0, RZ, 0xc0, !PT ;  /* 0x000000001b837212 */ /* 0x000fe400078ec0ff */
[----:B------:R-:W-:Y:S01]  /*5540*/  PRMT R0, R228, 0x5410, R227 ;  /* 0x00005410e4007816 */ /* 0x000fe200000000e3 */
[----:B------:R-:W-:Y:S02]  /*5550*/  IMAD.MOV.U32 R188, RZ, RZ, R70 ;  /* 0x000000ffffbc7224 */ /* 0x000fe400078e0046 */
[----:B------:R-:W-:Y:S01]  /*5560*/  IMAD.MOV.U32 R189, RZ, RZ, R69 ;  /* 0x000000ffffbd7224 */ /* 0x000fe200078e0045 */
[----:B------:R-:W-:Y:S01]  /*5570*/  LOP3.LUT R124, R21, R0, RZ, 0xc0, !PT ;  /* 0x00000000157c7212 */ /* 0x000fe200078ec0ff */
[----:B------:R-:W-:Y:S01]  /*5580*/  HMMA.16816.F32.BF16 R144, R128, R176, R144 ;  /* 0x000000b08090723c */ /* 0x000fe20000041890 */
[----:B------:R-:W-:-:S04]  /*5590*/  PRMT R0, R226, 0x5410, R225 ;  /* 0x00005410e2007816 */ /* 0x000fc800000000e1 */
[----:B------:R-:W-:Y:S02]  /*55a0*/  LOP3.LUT R125, R22, R0, RZ, 0xc0, !PT ;  /* 0x00000000167d7212 */ /* 0x000fe400078ec0ff */
[----:B------:R-:W-:Y:S01]  /*55b0*/  PRMT R0, R224, 0x5410, R223 ;  /* 0x00005410e0007816 */ /* 0x000fe200000000df */
[----:B------:R-:W-:Y:S03]  /*55c0*/  HMMA.16816.F32.BF16 R152, R128, R48, R152 ;  /* 0x000000308098723c */ /* 0x000fe60000041898 */
[----:B------:R-:W-:Y:S02]  /*55d0*/  LOP3.LUT R126, R25, R0, RZ, 0xc0, !PT ;  /* 0x00000000197e7212 */ /* 0x000fe400078ec0ff */
[----:B------:R-:W-:-:S03]  /*55e0*/  PRMT R0, R222, 0x5410, R221 ;  /* 0x00005410de007816 */ /* 0x000fc600000000dd */
[----:B------:R-:W-:Y:S01]  /*55f0*/  HMMA.16816.F32.BF16 R36, R128, R184, R36 ;  /* 0x000000b88024723c */ /* 0x000fe20000041824 */
[----:B------:R-:W-:Y:S02]  /*5600*/  LOP3.LUT R127, R24, R0, RZ, 0xc0, !PT ;  /* 0x00000000187f7212 */ /* 0x000fe400078ec0ff */
[----:B------:R-:W-:Y:S01]  /*5610*/  LOP3.LUT R0, R63, UR14, R58, 0x96, !PT ;  /* 0x0000000e3f007c12 */ /* 0x000fe2000f8e963a */
[----:B------:R-:W-:-:S04]  /*5620*/  IMAD.MOV.U32 R63, RZ, RZ, R65 ;  /* 0x000000ffff3f7224 */ /* 0x000fc800078e0041 */
[----:B------:R-:W-:Y:S01]  /*5630*/  IMAD.WIDE.U32 R18, R0, -0x2daee0ad, RZ ;  /* 0xd2511f5300127825 */ /* 0x000fe200078e00ff */
[C---:B------:R-:W-:Y:S04]  /*5640*/  HMMA.16816.F32.BF16 R160, R124.reuse, R176, R160 ;  /* 0x000000b07ca0723c */ /* 0x040fe800000418a0 */
[----:B------:R-:W-:Y:S02]  /*5650*/  LOP3.LUT R0, R19, UR12, R56, 0x96, !PT ;  /* 0x0000000c13007c12 */ /* 0x000fe4000f8e9638 */
[----:B------:R-:W-:Y:S01]  /*5660*/  LOP3.LUT R18, R35, UR10, R18, 0x96, !PT ;  /* 0x0000000a23127c12 */ /* 0x000fe2000f8e9612 */
[----:B------:R-:W-:Y:S01]  /*5670*/  IMAD.MOV.U32 R177, RZ, RZ, R71 ;  /* 0x000000ffffb17224 */ /* 0x000fe200078e0047 */
[----:B------:R-:W-:Y:S01]  /*5680*/  HMMA.16816.F32.BF16 R168, R124, R48, R168 ;  /* 0x000000307ca8723c */ /* 0x000fe200000418a8 */
[----:B------:R-:W-:Y:S01]  /*5690*/  IMAD.WIDE.U32 R20, R0, -0x326172a9, RZ ;  /* 0xcd9e8d5700147825 */ /* 0x000fe200078e00ff */
[----:B------:R-:W-:-:S04]  /*56a0*/  LOP3.LUT R0, R33, UR12, R74, 0x96, !PT ;  /* 0x0000000c21007c12 */ /* 0x000fc8000f8e964a */
[----:B------:R-:W-:Y:S01]  /*56b0*/  LOP3.LUT R2, R21, UR11, R46, 0x96, !PT ;  /* 0x0000000b15027c12 */ /* 0x000fe2000f8e962e */
[----:B------:R-:W-:Y:S01]  /*56c0*/  IMAD.WIDE.U32 R4, R0, -0x326172a9, RZ ;  /* 0xcd9e8d5700047825 */ /* 0x000fe200078e00ff */
[----:B------:R-:W-:Y:S01]  /*56d0*/  LOP3.LUT R0, R90, 0x7ffffffc, RZ, 0xc0, !PT ;  /* 0x7ffffffc5a007812 */ /* 0x000fe200078ec0ff */
[----:B------:R-:W1:Y:S01]  /*56e0*/  LDC.U8 R46, c[0x0][0x2d8] ;  /* 0x0000b600ff2e7b82 */ /* 0x000e620000000000 */
[----:B------:R-:W-:Y:S01]  /*56f0*/  HMMA.16816.F32.BF16 R40, R124, R184, R40 ;  /* 0x000000b87c28723c */ /* 0x000fe20000041828 */
[----:B------:R-:W-:Y:S01]  /*5700*/  IMAD.WIDE.U32 R24, R2, -0x2daee0ad, RZ ;  /* 0xd2511f5302187825 */ /* 0x000fe200078e00ff */
[----:B------:R-:W-:Y:S02]  /*5710*/  LOP3.LUT R2, R5, UR11, R242, 0x96, !PT ;  /* 0x0000000b05027c12 */ /* 0x000fe4000f8e96f2 */
[----:B------:R-:W-:Y:S01]  /*5720*/  LOP3.LUT R4, R7, UR9, R4, 0x96, !PT ;  /* 0x0000000907047c12 */ /* 0x000fe2000f8e9604 */
[----:B------:R-:W-:Y:S01]  /*5730*/  IMAD.IADD R0, R89, 0x1, -R0 ;  /* 0x0000000159007824 */ /* 0x000fe200078e0a00 */
[----:B------:R-:W-:Y:S01]  /*5740*/  LOP3.LUT R5, R25, UR8, R34, 0x96, !PT ;  /* 0x0000000819057c12 */ /* 0x000fe2000f8e9622 */
[----:B------:R-:W-:Y:S01]  /*5750*/  IMAD.WIDE.U32 R16, R2, -0x2daee0ad, RZ ;  /* 0xd2511f5302107825 */ /* 0x000fe200078e00ff */
[----:B------:R-:W-:Y:S01]  /*5760*/  LDSM.16.MT88.4 R32, [R203+0xb000] ;  /* 0x00b00000cb20783b */ /* 0x000fe20000004200 */
[----:B------:R-:W-:Y:S02]  /*5770*/  HMMA.16816.F32.BF16 R56, R8, R180, RZ ;  /* 0x000000b40838723c */ /* 0x000fe400000418ff */
[----:B------:R-:W-:-:S04]  /*5780*/  IMAD.WIDE.U32 R2, R18, -0x326172a9, RZ ;  /* 0xcd9e8d5712027825 */ /* 0x000fc800078e00ff */
[----:B------:R-:W-:Y:S01]  /*5790*/  IMAD.WIDE.U32 R22, R5, -0x326172a9, RZ ;  /* 0xcd9e8d5705167825 */ /* 0x000fe200078e00ff */
[----:B------:R-:W-:Y:S02]  /*57a0*/  LOP3.LUT R5, R17, UR8, R44, 0x96, !PT ;  /* 0x0000000811057c12 */ /* 0x000fe4000f8e962c */
[----:B------:R-:W-:Y:S01]  /*57b0*/  LOP3.LUT R3, R3, UR9, R20, 0x96, !PT ;  /* 0x0000000903037c12 */ /* 0x000fe2000f8e9614 */
[----:B------:R-:W-:Y:S01]  /*57c0*/  IMAD.WIDE.U32 R20, R4, -0x2daee0ad, RZ ;  /* 0xd2511f5304147825 */ /* 0x000fe200078e00ff */
[----:B------:R-:W-:-:S03]  /*57d0*/  LOP3.LUT R2, R23, UR7, R2, 0x96, !PT ;  /* 0x0000000717027c12 */ /* 0x000fc6000f8e9602 */
[----:B------:R-:W-:-:S04]  /*57e0*/  IMAD.WIDE.U32 R18, R5, -0x326172a9, RZ ;  /* 0xcd9e8d5705127825 */ /* 0x000fc800078e00ff */
[----:B------:R-:W-:Y:S01]  /*57f0*/  IMAD.WIDE.U32 R4, R3, -0x2daee0ad, RZ ;  /* 0xd2511f5303047825 */ /* 0x000fe200078e00ff */
[----:B------:R-:W-:Y:S02]  /*5800*/  LOP3.LUT R7, R19, UR7, R6, 0x96, !PT ;  /* 0x0000000713077c12 */ /* 0x000fe4000f8e9606 */
[----:B------:R-:W-:Y:S01]  /*5810*/  LOP3.LUT R6, R21, UR6, R16, 0x96, !PT ;  /* 0x0000000615067c12 */ /* 0x000fe2000f8e9610 */
[----:B------:R-:W-:Y:S01]  /*5820*/  IMAD.SHL.U32 R0, R0, 0x2, RZ ;  /* 0x0000000200007824 */ /* 0x000fe200078e00ff */
[----:B------:R-:W-:Y:S01]  /*5830*/  LOP3.LUT R17, R5, UR6, R24, 0x96, !PT ;  /* 0x0000000605117c12 */ /* 0x000fe2000f8e9618 */
[----:B------:R-:W-:-:S04]  /*5840*/  IMAD.WIDE.U32 R2, R2, -0x2daee0ad, RZ ;  /* 0xd2511f5302027825 */ /* 0x000fc800078e00ff */
[----:B------:R-:W-:Y:S01]  /*5850*/  IMAD R176, R92, c[0x0][0x228], R0 ;  /* 0x00008a005cb07a24 */ /* 0x000fe200078e0200 */
[----:B------:R-:W-:Y:S01]  /*5860*/  LOP3.LUT R0, R3, UR16, R4, 0x96, !PT ;  /* 0x0000001003007c12 */ /* 0x000fe2000f8e9604 */
[----:B------:R-:W-:Y:S01]  /*5870*/  IMAD.WIDE.U32 R4, R6, -0x326172a9, RZ ;  /* 0xcd9e8d5706047825 */ /* 0x000fe200078e00ff */
[C---:B------:R-:W-:Y:S02]  /*5880*/  LOP3.LUT R19, R2.reuse, 0xff, RZ, 0xc0, !PT ;  /* 0x000000ff02137812 */ /* 0x040fe400078ec0ff */
[----:B------:R-:W-:Y:S01]  /*5890*/  LOP3.LUT R24, R2, 0xffff, RZ, 0xc0, !PT ;  /* 0x0000ffff02187812 */ /* 0x000fe200078ec0ff */
[----:B------:R-:W-:Y:S01]  /*58a0*/  IMAD.WIDE.U32 R6, R7, -0x2daee0ad, RZ ;  /* 0xd2511f5307067825 */ /* 0x000fe200078e00ff */
[--C-:B------:R-:W-:Y:S02]  /*58b0*/  SHF.R.U32.HI R25, RZ, 0x10, R2.reuse ;  /* 0x00000010ff197819 */ /* 0x100fe40000011602 */
[----:B------:R-:W-:Y:S01]  /*58c0*/  SHF.R.U32.HI R23, RZ, 0x18, R2 ;  /* 0x00000018ff177819 */ /* 0x000fe20000011602 */
[----:B------:R-:W-:Y:S01]  /*58d0*/  IMAD.WIDE.U32 R2, R17, -0x326172a9, RZ ;  /* 0xcd9e8d5711027825 */ /* 0x000fe200078e00ff */
[----:B------:R-:W-:-:S02]  /*58e0*/  LOP3.LUT R16, R5, UR15, R18, 0x96, !PT ;  /* 0x0000000f05107c12 */ /* 0x000fc4000f8e9612 */
[C---:B------:R-:W-:Y:S01]  /*58f0*/  LOP3.LUT R21, R4.reuse, 0xff, RZ, 0xc0, !PT ;  /* 0x000000ff04157812 */ /* 0x040fe200078ec0ff */
[----:B------:R-:W-:Y:S01]  /*5900*/  IMAD.MOV.U32 R48, RZ, RZ, R66 ;  /* 0x000000ffff307224 */ /* 0x000fe200078e0042 */
[----:B------:R-:W-:Y:S01]  /*5910*/  LOP3.LUT R17, R3, UR15, R22, 0x96, !PT ;  /* 0x0000000f03117c12 */ /* 0x000fe2000f8e9616 */
[----:B------:R-:W2:Y:S01]  /*5920*/  LDSM.16.MT88.4 R64, [R205+0xa800] ;  /* 0x00a80000cd40783b */ /* 0x000ea20000004200 */
[----:B------:R-:W-:Y:S01]  /*5930*/  LOP3.LUT R28, R4, 0xffff, RZ, 0xc0, !PT ;  /* 0x0000ffff041c7812 */ /* 0x000fe200078ec0ff */
[----:B------:R-:W-:Y:S01]  /*5940*/  IMAD.MOV.U32 R184, RZ, RZ, R68 ;  /* 0x000000ffffb87224 */ /* 0x000fe200078e0044 */
[----:B------:R-:W-:Y:S01]  /*5950*/  SHF.R.U32.HI R30, RZ, 0x10, R4 ;  /* 0x00000010ff1e7819 */ /* 0x000fe20000011604 */
[----:B------:R-:W-:Y:S01]  /*5960*/  IMAD.MOV.U32 R49, RZ, RZ, R52 ;  /* 0x000000ffff317224 */ /* 0x000fe200078e0034 */
[----:B------:R-:W-:Y:S01]  /*5970*/  SHF.R.U32.HI R18, RZ, 0x18, R4 ;  /* 0x00000018ff127819 */ /* 0x000fe20000011604 */
[----:B------:R-:W-:Y:S01]  /*5980*/  HMMA.16816.F32.BF16 R52, R12, R180, RZ ;  /* 0x000000b40c34723c */ /* 0x000fe200000418ff */
[----:B------:R-:W-:Y:S01]  /*5990*/  LOP3.LUT R4, R7, UR16, R20, 0x96, !PT ;  /* 0x0000001007047c12 */ /* 0x000fe2000f8e9614 */
[----:B------:R-:W-:Y:S01]  /*59a0*/  IMAD.MOV.U32 R185, RZ, RZ, R72 ;  /* 0x000000ffffb97224 */ /* 0x000fe200078e0048 */
[----:B------:R-:W-:-:S02]  /*59b0*/  LOP3.LUT R44, R6, 0xffff, RZ, 0xc0, !PT ;  /* 0x0000ffff062c7812 */ /* 0x000fc400078ec0ff */
[----:B------:R-:W-:Y:S02]  /*59c0*/  LOP3.LUT R7, R17, 0xff, RZ, 0xc0, !PT ;  /* 0x000000ff11077812 */ /* 0x000fe400078ec0ff */
[----:B------:R-:W-:Y:S01]  /*59d0*/  SHF.R.U32.HI R5, RZ, 0x18, R17 ;  /* 0x00000018ff057819 */ /* 0x000fe20000011611 */
[----:B------:R-:W-:Y:S01]  /*59e0*/  IMAD.MOV.U32 R180, RZ, RZ, R63 ;  /* 0x000000ffffb47224 */ /* 0x000fe200078e003f */
[----:B------:R-:W-:Y:S01]  /*59f0*/  LOP3.LUT R45, R2, 0xffff, RZ, 0xc0, !PT ;  /* 0x0000ffff022d7812 */ /* 0x000fe200078ec0ff */
[----:B------:R-:W-:Y:S01]  /*5a00*/  HMMA.16816.F32.BF16 R68, R12, R172, RZ ;  /* 0x000000ac0c44723c */ /* 0x000fe200000418ff */
[----:B------:R-:W-:Y:S01]  /*5a10*/  SHF.R.U32.HI R3, RZ, 0x10, R17 ;  /* 0x00000010ff037819 */ /* 0x000fe20000011611 */
[----:B------:R-:W-:Y:S01]  /*5a20*/  IMAD.MOV.U32 R181, RZ, RZ, R141 ;  /* 0x000000ffffb57224 */ /* 0x000fe200078e008d */
[----:B------:R-:W-:Y:S02]  /*5a30*/  LOP3.LUT R22, R6, 0xff, RZ, 0xc0, !PT ;  /* 0x000000ff06167812 */ /* 0x000fe400078ec0ff */
[----:B------:R-:W-:-:S02]  /*5a40*/  SHF.R.U32.HI R29, RZ, 0x10, R6 ;  /* 0x00000010ff1d7819 */ /* 0x000fc40000011606 */
[----:B------:R-:W-:Y:S01]  /*5a50*/  SHF.R.U32.HI R20, RZ, 0x18, R6 ;  /* 0x00000018ff147819 */ /* 0x000fe20000011606 */
[----:B------:R-:W-:Y:S01]  /*5a60*/  HMMA.16816.F32.BF16 R72, R8, R172, RZ ;  /* 0x000000ac0848723c */ /* 0x000fe200000418ff */
[C---:B-1----:R-:W-:Y:S02]  /*5a70*/  ISETP.GE.U32.AND P6, PT, R46.reuse, R7, PT ;  /* 0x000000072e00720c */ /* 0x042fe40003fc6070 */
[----:B------:R-:W-:Y:S02]  /*5a80*/  ISETP.GE.U32.AND P5, PT, R46, R5, PT ;  /* 0x000000052e00720c */ /* 0x000fe40003fa6070 */
[----:B------:R-:W-:Y:S02]  /*5a90*/  LOP3.LUT R5, R2, 0xff, RZ, 0xc0, !PT ;  /* 0x000000ff02057812 */ /* 0x000fe400078ec0ff */
[--C-:B------:R-:W-:Y:S02]  /*5aa0*/  SHF.R.U32.HI R7, RZ, 0x10, R2.reuse ;  /* 0x00000010ff077819 */ /* 0x100fe40000011602 */
[----:B------:R-:W-:-:S02]  /*5ab0*/  SHF.R.U32.HI R6, RZ, 0x18, R2 ;  /* 0x00000018ff067819 */ /* 0x000fc40000011602 */
[----:B------:R-:W-:Y:S02]  /*5ac0*/  LOP3.LUT R2, R3, 0xff, RZ, 0xc0, !PT ;  /* 0x000000ff03027812 */ /* 0x000fe400078ec0ff */
[C---:B------:R-:W-:Y:S01]  /*5ad0*/  ISETP.GE.U32.AND P2, PT, R46.reuse, R5, PT ;  /* 0x000000052e00720c */ /* 0x040fe20003f46070 */
[----:B------:R-:W-:Y:S01]  /*5ae0*/  @!P6 HFMA2.BF16_V2 R60, -RZ.H0_H0, RZ.H0_H0, -R235.H0_H0 ;  /* 0x200000ffff3ce231 */ /* 0x000fe200003409eb */
[----:B------:R-:W-:Y:S01]  /*5af0*/  ISETP.GE.U32.AND P3, PT, R46, R2, PT ;  /* 0x000000022e00720c */ /* 0x000fe20003f66070 */
[----:B------:R-:W-:Y:S01]  /*5b00*/  @!P5 HFMA2.BF16_V2 R61, -RZ.H0_H0, RZ.H0_H0, -R236.H0_H0 ;  /* 0x200000ffff3dd231 */ /* 0x000fe200003409ec */
[----:B------:R-:W-:Y:S01]  /*5b10*/  LOP3.LUT R2, R7, 0xff, RZ, 0xc0, !PT ;  /* 0x000000ff07027812 */ /* 0x000fe200078ec0ff */
[----:B------:R-:W-:Y:S01]  /*5b20*/  FADD.FTZ R7, R62, R31 ;  /* 0x0000001f3e077221 */ /* 0x000fe20000010000 */
[----:B------:R-:W-:Y:S01]  /*5b30*/  SHF.R.U32.HI R5, RZ, 0x18, R0 ;  /* 0x00000018ff057819 */ /* 0x000fe20000011600 */
[----:B--2---:R-:W-:Y:S01]  /*5b40*/  HMMA.16816.F32.BF16 R52, R128, R64, R52 ;  /* 0x000000408034723c */ /* 0x004fe20000041834 */
[----:B------:R-:W-:Y:S01]  /*5b50*/  @!P6 PRMT R235, R60, 0x5410, RZ ;  /* 0x000054103cebe816 */ /* 0x000fe200000000ff */
[----:B------:R-:W-:Y:S01]  /*5b60*/  FADD.FTZ R7, R47, R7 ;  /* 0x000000072f077221 */ /* 0x000fe20000010000 */
[----:B------:R-:W-:-:S02]  /*5b70*/  ISETP.GE.U32.AND P6, PT, R46, R2, PT ;  /* 0x000000022e00720c */ /* 0x000fc40003fc6070 */
[----:B------:R-:W-:Y:S01]  /*5b80*/  SHF.R.U32.HI R2, RZ, 0x10, R0 ;  /* 0x00000010ff027819 */ /* 0x000fe20000011600 */
[----:B------:R-:W-:Y:S01]  /*5b90*/  @!P2 HFMA2.BF16_V2 R76, -RZ.H0_H0, RZ.H0_H0, -R232.H0_H0 ;  /* 0x200000ffff4ca231 */ /* 0x000fe200003409e8 */
[----:B------:R-:W-:Y:S01]  /*5ba0*/  ISETP.GE.U32.AND P1, PT, R46, R6, PT ;  /* 0x000000062e00720c */ /* 0x000fe20003f26070 */
[----:B------:R-:W-:Y:S01]  /*5bb0*/  @!P3 HFMA2.BF16_V2 R77, -RZ.H0_H0, RZ.H0_H0, -R234.H0_H0 ;  /* 0x200000ffff4db231 */ /* 0x000fe200003409ea */
[----:B------:R-:W-:Y:S01]  /*5bc0*/  LOP3.LUT R2, R2, 0xff, RZ, 0xc0, !PT ;  /* 0x000000ff02027812 */ /* 0x000fe200078ec0ff */
[----:B------:R-:W-:Y:S01]  /*5bd0*/  FADD.FTZ R6, R102, R101 ;  /* 0x0000006566067221 */ /* 0x000fe20000010000 */
[----:B------:R-:W-:Y:S01]  /*5be0*/  @!P2 PRMT R232, R76, 0x5410, RZ ;  /* 0x000054104ce8a816 */ /* 0x000fe200000000ff */
[----:B------:R-:W-:Y:S01]  /*5bf0*/  HMMA.16816.F32.BF16 R56, R124, R64, R56 ;  /* 0x000000407c38723c */ /* 0x000fe20000041838 */
[----:B------:R-:W-:Y:S01]  /*5c00*/  @!P3 PRMT R234, R77, 0x5410, RZ ;  /* 0x000054104deab816 */ /* 0x000fe200000000ff */
[----:B------:R-:W-:Y:S01]  /*5c10*/  FADD.FTZ R6, R116, R6 ;  /* 0x0000000674067221 */ /* 0x000fe20000010000 */
[C---:B------:R-:W-:Y:S01]  /*5c20*/  ISETP.GE.U32.AND P3, PT, R46.reuse, R5, PT ;  /* 0x000000052e00720c */ /* 0x040fe20003f66070 */
[----:B------:R-:W-:Y:S01]  /*5c30*/  @!P6 HFMA2.BF16_V2 R79, -RZ.H0_H0, RZ.H0_H0, -R229.H0_H0 ;  /* 0x200000ffff4fe231 */ /* 0x000fe200003409e5 */
[C---:B------:R-:W-:Y:S01]  /*5c40*/  ISETP.GE.U32.AND P2, PT, R46.reuse, R2, PT ;  /* 0x000000022e00720c */ /* 0x040fe20003f46070 */
[----:B------:R-:W-:Y:S01]  /*5c50*/  FADD.FTZ R5, R107, R106 ;  /* 0x0000006a6b057221 */ /* 0x000fe20000010000 */
[----:B------:R-:W-:Y:S01]  /*5c60*/  ISETP.GE.U32.AND P4, PT, R46, R19, PT ;  /* 0x000000132e00720c */ /* 0x000fe20003f86070 */
[----:B------:R-:W-:Y:S01]  /*5c70*/  @!P1 HFMA2.BF16_V2 R78, -RZ.H0_H0, RZ.H0_H0, -R230.H0_H0 ;  /* 0x200000ffff4e9231 */ /* 0x000fe200003409e6 */
[----:B------:R-:W-:Y:S01]  /*5c80*/  SHF.R.U32.HI R2, RZ, 0x8, R24 ;  /* 0x00000008ff027819 */ /* 0x000fe20000011618 */
[----:B------:R-:W-:Y:S01]  /*5c90*/  FADD.FTZ R5, R118, R5 ;  /* 0x0000000576057221 */ /* 0x000fe20000010000 */
[----:B------:R-:W-:Y:S01]  /*5ca0*/  LOP3.LUT R3, R0, 0xff, RZ, 0xc0, !PT ;  /* 0x000000ff00037812 */ /* 0x000fe200078ec0ff */
[----:B------:R-:W-:Y:S01]  /*5cb0*/  HMMA.16816.F32.BF16 R68, R128, R80, R68 ;  /* 0x000000508044723c */ /* 0x000fe20000041844 */
[----:B------:R-:W-:Y:S01]  /*5cc0*/  LOP3.LUT R2, R2, 0xffff, RZ, 0xc0, !PT ;  /* 0x0000ffff02027812 */ /* 0x000fe200078ec0ff */
[----:B------:R-:W-:Y:S01]  /*5cd0*/  FADD.FTZ R5, R167, R5 ;  /* 0x00000005a7057221 */ /* 0x000fe20000010000 */
[----:B------:R-:W-:Y:S01]  /*5ce0*/  @!P5 PRMT R236, R61, 0x5410, RZ ;  /* 0x000054103decd816 */ /* 0x000fe200000000ff */
[----:B------:R-:W-:Y:S01]  /*5cf0*/  @!P3 HFMA2.BF16_V2 R88, -RZ.H0_H0, RZ.H0_H0, -R225.H0_H0 ;  /* 0x200000ffff58b231 */ /* 0x000fe200003409e1 */
[----:B------:R-:W-:Y:S01]  /*5d00*/  ISETP.GE.U32.AND P5, PT, R46, R3, PT ;  /* 0x000000032e00720c */ /* 0x000fe20003fa6070 */
[----:B------:R-:W-:Y:S01]  /*5d10*/  @!P2 HFMA2.BF16_V2 R89, -RZ.H0_H0, RZ.H0_H0, -R226.H0_H0 ;  /* 0x200000ffff59a231 */ /* 0x000fe200003409e2 */
[----:B------:R-:W-:Y:S01]  /*5d20*/  LOP3.LUT R3, R25, 0xff, RZ, 0xc0, !PT ;  /* 0x000000ff19037812 */ /* 0x000fe200078ec0ff */
[----:B------:R-:W-:Y:S01]  /*5d30*/  @!P4 HFMA2.BF16_V2 R92, -RZ.H0_H0, RZ.H0_H0, -R224.H0_H0 ;  /* 0x200000ffff5cc231 */ /* 0x000fe200003409e0 */
[----:B------:R-:W-:Y:S01]  /*5d40*/  @!P3 PRMT R225, R88, 0x5410, RZ ;  /* 0x0000541058e1b816 */ /* 0x000fe200000000ff */
[----:B------:R-:W1:Y:S01]  /*5d50*/  LDSM.16.MT88.4 R24, [R206+0xb000] ;  /* 0x00b00000ce18783b */ /* 0x000e620000004200 */
[----:B------:R-:W-:Y:S01]  /*5d60*/  ISETP.GE.U32.AND P3, PT, R46, R2, PT ;  /* 0x000000022e00720c */ /* 0x000fe20003f66070 */
[----:B------:R-:W-:Y:S01]  /*5d70*/  HMMA.16816.F32.BF16 R60, R8, R182, RZ ;  /* 0x000000b6083c723c */ /* 0x000fe200000418ff */
[----:B------:R-:W-:-:S02]  /*5d80*/  LOP3.LUT R2, R16, 0xff, RZ, 0xc0, !PT ;  /* 0x000000ff10027812 */ /* 0x000fc400078ec0ff */
[----:B------:R-:W-:Y:S02]  /*5d90*/  @!P1 PRMT R230, R78, 0x5410, RZ ;  /* 0x000054104ee69816 */ /* 0x000fe400000000ff */
[----:B------:R-:W-:Y:S01]  /*5da0*/  @!P2 PRMT R226, R89, 0x5410, RZ ;  /* 0x0000541059e2a816 */ /* 0x000fe200000000ff */
[----:B------:R-:W-:Y:S01]  /*5db0*/  @!P5 HFMA2.BF16_V2 R84, -RZ.H0_H0, RZ.H0_H0, -R228.H0_H0 ;  /* 0x200000ffff54d231 */ /* 0x000fe200003409e4 */
[C---:B------:R-:W-:Y:S01]  /*5dc0*/  ISETP.GE.U32.AND P1, PT, R46.reuse, R23, PT ;  /* 0x000000172e00720c */ /* 0x040fe20003f26070 */
[----:B------:R-:W-:Y:S01]  /*5dd0*/  HMMA.16816.F32.BF16 R88, R8, R32, RZ ;  /* 0x000000200858723c */ /* 0x000fe200000418ff */
[----:B------:R-:W-:Y:S02]  /*5de0*/  ISETP.GE.U32.AND P2, PT, R46, R3, PT ;  /* 0x000000032e00720c */ /* 0x000fe40003f46070 */
[----:B------:R-:W-:Y:S01]  /*5df0*/  @!P4 PRMT R224, R92, 0x5410, RZ ;  /* 0x000054105ce0c816 */ /* 0x000fe200000000ff */
[----:B------:R-:W-:Y:S01]  /*5e00*/  @!P3 HFMA2.BF16_V2 R94, -RZ.H0_H0, RZ.H0_H0, -R223.H0_H0 ;  /* 0x200000ffff5eb231 */ /* 0x000fe200003409df */
[----:B------:R-:W-:-:S02]  /*5e10*/  ISETP.GE.U32.AND P4, PT, R46, R2, PT ;  /* 0x000000022e00720c */ /* 0x000fc40003f86070 */
[--C-:B------:R-:W-:Y:S01]  /*5e20*/  SHF.R.U32.HI R2, RZ, 0x10, R16.reuse ;  /* 0x00000010ff027819 */ /* 0x100fe20000011610 */
[C---:B------:R-:W-:Y:S01]  /*5e30*/  HMMA.16816.F32.BF16 R72, R124.reuse, R80, R72 ;  /* 0x000000507c48723c */ /* 0x040fe20000041848 */
[----:B------:R-:W-:Y:S02]  /*5e40*/  @!P3 PRMT R223, R94, 0x5410, RZ ;  /* 0x000054105edfb816 */ /* 0x000fe400000000ff */
[----:B------:R-:W-:Y:S01]  /*5e50*/  LOP3.LUT R2, R2, 0xff, RZ, 0xc0, !PT ;  /* 0x000000ff02027812 */ /* 0x000fe200078ec0ff */
[----:B------:R-:W-:Y:S01]  /*5e60*/  @!P1 HFMA2.BF16_V2 R95, -RZ.H0_H0, RZ.H0_H0, -R221.H0_H0 ;  /* 0x200000ffff5f9231 */ /* 0x000fe200003409dd */
[----:B------:R-:W-:Y:S01]  /*5e70*/  SHF.R.U32.HI R3, RZ, 0x18, R16 ;  /* 0x00000018ff037819 */ /* 0x000fe20000011610 */
[----:B------:R-:W-:Y:S01]  /*5e80*/  @!P2 HFMA2.BF16_V2 R93, -RZ.H0_H0, RZ.H0_H0, -R222.H0_H0 ;  /* 0x200000ffff5da231 */ /* 0x000fe200003409de */
[----:B------:R-:W-:Y:S01]  /*5e90*/  ISETP.GE.U32.AND P3, PT, R46, R2, PT ;  /* 0x000000022e00720c */ /* 0x000fe20003f66070 */
[----:B------:R-:W-:Y:S01]  /*5ea0*/  HMMA.16816.F32.BF16 R60, R124, R66, R60 ;  /* 0x000000427c3c723c */ /* 0x000fe2000004183c */
[----:B------:R-:W-:Y:S01]  /*5eb0*/  @!P6 PRMT R229, R79, 0x5410, RZ ;  /* 0x000054104fe5e816 */ /* 0x000fe200000000ff */
[----:B------:R-:W-:Y:S01]  /*5ec0*/  @!P4 HFMA2.BF16_V2 R100, -RZ.H0_H0, RZ.H0_H0, -R218.H0_H0 ;  /* 0x200000ffff64c231 */ /* 0x000fe200003409da */
[----:B------:R-:W-:-:S02]  /*5ed0*/  @!P2 PRMT R222, R93, 0x5410, RZ ;  /* 0x000054105ddea816 */ /* 0x000fc400000000ff */
[----:B------:R-:W-:Y:S02]  /*5ee0*/  @!P1 PRMT R221, R95, 0x5410, RZ ;  /* 0x000054105fdd9816 */ /* 0x000fe400000000ff */
[C---:B------:R-:W-:Y:S01]  /*5ef0*/  ISETP.GE.U32.AND P6, PT, R46.reuse, R21, PT ;  /* 0x000000152e00720c */ /* 0x040fe20003fc6070 */
[C---:B------:R-:W-:Y:S01]  /*5f00*/  HMMA.16816.F32.BF16 R92, R8.reuse, R34, RZ ;  /* 0x00000022085c723c */ /* 0x040fe200000418ff */
[C---:B------:R-:W-:Y:S02]  /*5f10*/  ISETP.GE.U32.AND P2, PT, R46.reuse, R22, PT ;  /* 0x000000162e00720c */ /* 0x040fe40003f46070 */
[----:B------:R-:W-:Y:S01]  /*5f20*/  ISETP.GE.U32.AND P1, PT, R46, R20, PT ;  /* 0x000000142e00720c */ /* 0x000fe20003f26070 */
[----:B------:R-:W-:Y:S01]  /*5f30*/  @!P3 HFMA2.BF16_V2 R104, -RZ.H0_H0, RZ.H0_H0, -R219.H0_H0 ;  /* 0x200000ffff68b231 */ /* 0x000fe200003409db */
[----:B------:R-:W-:Y:S01]  /*5f40*/  @!P4 PRMT R218, R100, 0x5410, RZ ;  /* 0x0000541064dac816 */ /* 0x000fe200000000ff */
[----:B------:R-:W2:Y:S01]  /*5f50*/  LDSM.16.MT88.4 R20, [R205+0xb000] ;  /* 0x00b00000cd14783b */ /* 0x000ea20000004200 */
[----:B------:R-:W-:Y:S01]  /*5f60*/  ISETP.GE.U32.AND P4, PT, R46, R3, PT ;  /* 0x000000032e00720c */ /* 0x000fe20003f86070 */
[----:B------:R-:W-:Y:S01]  /*5f70*/  HMMA.16816.F32.BF16 R76, R8, R174, RZ ;  /* 0x000000ae084c723c */ /* 0x000fe200000418ff */
[----:B------:R-:W-:-:S02]  /*5f80*/  SHF.R.U32.HI R2, RZ, 0x8, R28 ;  /* 0x00000008ff027819 */ /* 0x000fc4000001161c */
[----:B------:R-:W-:Y:S01]  /*5f90*/  @!P3 PRMT R219, R104, 0x5410, RZ ;  /* 0x0000541068dbb816 */ /* 0x000fe200000000ff */
[----:B------:R-:W-:Y:S01]  /*5fa0*/  @!P6 HFMA2.BF16_V2 R109, -RZ.H0_H0, RZ.H0_H0, -R220.H0_H0 ;  /* 0x200000ffff6de231 */ /* 0x000fe200003409dc */
[----:B------:R-:W-:Y:S01]  /*5fb0*/  LOP3.LUT R2, R2, 0xffff, RZ, 0xc0, !PT ;  /* 0x0000ffff02027812 */ /* 0x000fe200078ec0ff */
[----:B------:R-:W-:Y:S01]  /*5fc0*/  @!P2 HFMA2.BF16_V2 R159, -RZ.H0_H0, RZ.H0_H0, -R195.H0_H0 ;  /* 0x200000ffff9fa231 */ /* 0x000fe200003409c3 */
[----:B------:R-:W-:Y:S01]  /*5fd0*/  @!P5 PRMT R228, R84, 0x5410, RZ ;  /* 0x0000541054e4d816 */ /* 0x000fe200000000ff */
[C---:B------:R-:W-:Y:S01]  /*5fe0*/  HMMA.16816.F32.BF16 R172, R12.reuse, R174, RZ ;  /* 0x000000ae0cac723c */ /* 0x040fe200000418ff */
[----:B------:R-:W-:Y:S01]  /*5ff0*/  ISETP.GE.U32.AND P3, PT, R46, R2, PT ;  /* 0x000000022e00720c */ /* 0x000fe20003f66070 */
[----:B------:R-:W-:Y:S01]  /*6000*/  @!P1 HFMA2.BF16_V2 R240, -RZ.H0_H0, RZ.H0_H0, -R192.H0_H0 ;  /* 0x200000fffff09231 */ /* 0x000fe200003409c0 */
[----:B------:R-:W-:Y:S01]  /*6010*/  LOP3.LUT R2, R30, 0xff, RZ, 0xc0, !PT ;  /* 0x000000ff1e027812 */ /* 0x000fe200078ec0ff */
[----:B------:R-:W-:Y:S01]  /*6020*/  @!P4 HFMA2.BF16_V2 R108, -RZ.H0_H0, RZ.H0_H0, -R216.H0_H0 ;  /* 0x200000ffff6cc231 */ /* 0x000fe200003409d8 */
[----:B------:R-:W-:Y:S01]  /*6030*/  ISETP.GE.U32.AND P5, PT, R46, R18, PT ;  /* 0x000000122e00720c */ /* 0x000fe20003fa6070 */
[----:B------:R-:W-:Y:S01]  /*6040*/  FADD.FTZ R18, R105, R103 ;  /* 0x0000006769127221 */ /* 0x000fe20000010000 */
[----:B------:R-:W-:Y:S01]  /*6050*/  @!P6 PRMT R220, R109, 0x5410, RZ ;  /* 0x000054106ddce816 */ /* 0x000fe200000000ff */
[----:B-1----:R-:W-:Y:S01]  /*6060*/  HMMA.16816.F32.BF16 R100, R12, R24, RZ ;  /* 0x000000180c64723c */ /* 0x002fe200000418ff */
[----:B------:R-:W-:Y:S01]  /*6070*/  @!P4 PRMT R216, R108, 0x5410, RZ ;  /* 0x000054106cd8c816 */ /* 0x000fe200000000ff */
[----:B------:R-:W-:Y:S01]  /*6080*/  FADD.FTZ R18, R117, R18 ;  /* 0x0000001275127221 */ /* 0x000fe20000010000 */
[----:B------:R-:W-:-:S02]  /*6090*/  ISETP.GE.U32.AND P4, PT, R46, R2, PT ;  /* 0x000000022e00720c */ /* 0x000fc40003f86070 */
[----:B------:R-:W-:Y:S01]  /*60a0*/  LOP3.LUT R2, R29, 0xff, RZ, 0xc0, !PT ;  /* 0x000000ff1d027812 */ /* 0x000fe200078ec0ff */
[----:B------:R-:W-:Y:S01]  /*60b0*/  @!P3 HFMA2.BF16_V2 R110, -RZ.H0_H0, RZ.H0_H0, -R217.H0_H0 ;  /* 0x200000ffff6eb231 */ /* 0x000fe200003409d9 */
[----:B------:R-:W1:Y:S01]  /*60c0*/  LDSM.16.MT88.4 R28, [R205+0xb800] ;  /* 0x00b80000cd1c783b */ /* 0x000e620000004200 */
[----:B------:R-:W-:Y:S01]  /*60d0*/  SHF.R.U32.HI R3, RZ, 0x18, R4 ;  /* 0x00000018ff037819 */ /* 0x000fe20000011604 */
[----:B------:R-:W-:Y:S01]  /*60e0*/  FADD.FTZ R19, R166, R18 ;  /* 0x00000012a6137221 */ /* 0x000fe20000010000 */
[----:B------:R-:W-:Y:S01]  /*60f0*/  ISETP.GE.U32.AND P6, PT, R46, R2, PT ;  /* 0x000000022e00720c */ /* 0x000fe20003fc6070 */
[----:B------:R-:W-:Y:S01]  /*6100*/  @!P5 HFMA2.BF16_V2 R120, -RZ.H0_H0, RZ.H0_H0, -R213.H0_H0 ;  /* 0x200000ffff78d231 */ /* 0x000fe200003409d5 */
[----:B------:R-:W-:Y:S01]  /*6110*/  LOP3.LUT R2, R4, 0xff, RZ, 0xc0, !PT ;  /* 0x000000ff04027812 */ /* 0x000fe200078ec0ff */
[----:B------:R-:W-:Y:S01]  /*6120*/  FADD.FTZ R18, R165, R6 ;  /* 0x00000006a5127221 */ /* 0x000fe20000010000 */
[----:B------:R-:W-:Y:S01]  /*6130*/  @!P3 PRMT R217, R110, 0x5410, RZ ;  /* 0x000054106ed9b816 */ /* 0x000fe200000000ff */
[----:B------:R-:W-:Y:S01]  /*6140*/  HMMA.16816.F32.BF16 R104, R8, R24, RZ ;  /* 0x000000180868723c */ /* 0x000fe200000418ff */
[----:B------:R-:W-:Y:S01]  /*6150*/  ISETP.GE.U32.AND P3, PT, R46, R2, PT ;  /* 0x000000022e00720c */ /* 0x000fe20003f66070 */
[----:B------:R-:W-:Y:S01]  /*6160*/  @!P4 HFMA2.BF16_V2 R111, -RZ.H0_H0, RZ.H0_H0, -R214.H0_H0 ;  /* 0x200000ffff6fc231 */ /* 0x000fe200003409d6 */
[----:B------:R-:W-:-:S02]  /*6170*/  SHF.R.U32.HI R2, RZ, 0x10, R4 ;  /* 0x00000010ff027819 */ /* 0x000fc40000011604 */
[----:B------:R-:W-:Y:S02]  /*6180*/  @!P5 PRMT R213, R120, 0x5410, RZ ;  /* 0x0000541078d5d816 */ /* 0x000fe400000000ff */
[----:B------:R-:W-:Y:S01]  /*6190*/  LOP3.LUT R2, R2, 0xff, RZ, 0xc0, !PT ;  /* 0x000000ff02027812 */ /* 0x000fe200078ec0ff */
[-C--:B--2---:R-:W-:Y:S01]  /*61a0*/  HMMA.16816.F32.BF16 R116, R12, R20.reuse, RZ ;  /* 0x000000140c74723c */ /* 0x084fe200000418ff */
[----:B------:R-:W-:Y:S01]  /*61b0*/  @!P4 PRMT R214, R111, 0x5410, RZ ;  /* 0x000054106fd6c816 */ /* 0x000fe200000000ff */
[----:B------:R-:W-:Y:S01]  /*61c0*/  @!P6 HFMA2.BF16_V2 R238, -RZ.H0_H0, RZ.H0_H0, -R193.H0_H0 ;  /* 0x200000ffffeee231 */ /* 0x000fe200003409c1 */
[C---:B------:R-:W-:Y:S02]  /*61d0*/  ISETP.GE.U32.AND P4, PT, R46.reuse, R2, PT ;  /* 0x000000022e00720c */ /* 0x040fe40003f86070 */
[----:B------:R-:W-:Y:S01]  /*61e0*/  SHF.R.U32.HI R2, RZ, 0x8, R44 ;  /* 0x00000008ff027819 */ /* 0x000fe2000001162c */
[----:B------:R-:W-:Y:S01]  /*61f0*/  @!P3 HFMA2.BF16_V2 R156, -RZ.H0_H0, RZ.H0_H0, -R199.H0_H0 ;  /* 0x200000ffff9cb231 */ /* 0x000fe200003409c7 */
[----:B------:R-:W-:Y:S01]  /*6200*/  ISETP.GE.U32.AND P5, PT, R46, R3, PT ;  /* 0x000000032e00720c */ /* 0x000fe20003fa6070 */
[----:B------:R-:W-:Y:S01]  /*6210*/  HMMA.16816.F32.BF16 R120, R8, R20, RZ ;  /* 0x000000140878723c */ /* 0x000fe200000418ff */
[----:B------:R-:W-:-:S02]  /*6220*/  LOP3.LUT R2, R2, 0xffff, RZ, 0xc0, !PT ;  /* 0x0000ffff02027812 */ /* 0x000fc400078ec0ff */
[----:B------:R-:W-:Y:S02]  /*6230*/  @!P3 PRMT R199, R156, 0x5410, RZ ;  /* 0x000054109cc7b816 */ /* 0x000fe400000000ff */
[----:B------:R-:W-:Y:S02]  /*6240*/  ISETP.GE.U32.AND P3, PT, R46, R2, PT ;  /* 0x000000022e00720c */ /* 0x000fe40003f66070 */
[----:B------:R-:W-:Y:S01]  /*6250*/  SHF.R.U32.HI R3, RZ, 0x8, R45 ;  /* 0x00000008ff037819 */ /* 0x000fe2000001162d */
[----:B------:R-:W-:Y:S01]  /*6260*/  @!P4 HFMA2.BF16_V2 R158, -RZ.H0_H0, RZ.H0_H0, -R197.H0_H0 ;  /* 0x200000ffff9ec231 */ /* 0x000fe200003409c5 */
[----:B------:R-:W-:Y:S01]  /*6270*/  LOP3.LUT R2, R0, 0xffff, RZ, 0xc0, !PT ;  /* 0x0000ffff00027812 */ /* 0x000fe200078ec0ff */
[----:B------:R-:W-:Y:S01]  /*6280*/  FADD.FTZ R20, R164, R7 ;  /* 0x00000007a4147221 */ /* 0x000fe20000010000 */
[----:B------:R-:W-:Y:S01]  /*6290*/  LOP3.LUT R0, R3, 0xffff, RZ, 0xc0, !PT ;  /* 0x0000ffff03007812 */ /* 0x000fe200078ec0ff */
[----:B------:R-:W-:Y:S01]  /*62a0*/  HMMA.16816.F32.BF16 R164, R8, R150, RZ ;  /* 0x0000009608a4723c */ /* 0x000fe200000418ff */
[----:B------:R-:W-:Y:S01]  /*62b0*/  SHF.R.U32.HI R2, RZ, 0x8, R2 ;  /* 0x00000008ff027819 */ /* 0x000fe20000011602 */
[----:B------:R-:W-:Y:S01]  /*62c0*/  @!P5 HFMA2.BF16_V2 R157, -RZ.H0_H0, RZ.H0_H0, -R196.H0_H0 ;  /* 0x200000ffff9dd231 */ /* 0x000fe200003409c4 */
[----:B------:R-:W-:Y:S01]  /*62d0*/  @!P4 PRMT R197, R158, 0x5410, RZ ;  /* 0x000054109ec5c816 */ /* 0x000fe200000000ff */
[----:B------:R-:W-:Y:S01]  /*62e0*/  FADD.FTZ R3, R184, R5 ;  /* 0x00000005b8037221 */ /* 0x000fe20000010000 */
[----:B------:R-:W-:Y:S01]  /*62f0*/  ISETP.GE.U32.AND P4, PT, R46, R0, PT ;  /* 0x000000002e00720c */ /* 0x000fe20003f86070 */
[----:B------:R-:W-:Y:S01]  /*6300*/  @!P3 HFMA2.BF16_V2 R237, -RZ.H0_H0, RZ.H0_H0, -R194.H0_H0 ;  /* 0x200000ffffedb231 */ /* 0x000fe200003409c2 */
[----:B------:R-:W-:Y:S01]  /*6310*/  LOP3.LUT R0, R2, 0xffff, RZ, 0xc0, !PT ;  /* 0x0000ffff02007812 */ /* 0x000fe200078ec0ff */
[-C--:B-1----:R-:W-:Y:S01]  /*6320*/  HMMA.16816.F32.BF16 R116, R128, R28.reuse, R116 ;  /* 0x0000001c8074723c */ /* 0x082fe20000041874 */
[----:B------:R-:W-:Y:S01]  /*6330*/  LOP3.LUT R2, R16, 0xffff, RZ, 0xc0, !PT ;  /* 0x0000ffff10027812 */ /* 0x000fe200078ec0ff */
[----:B------:R-:W-:Y:S01]  /*6340*/  IMAD.MOV.U32 R16, RZ, RZ, R149 ;  /* 0x000000ffff107224 */ /* 0x000fe200078e0095 */
[----:B------:R-:W-:Y:S01]  /*6350*/  @!P3 PRMT R194, R237, 0x5410, RZ ;  /* 0x00005410edc2b816 */ /* 0x000fe200000000ff */
[----:B------:R-:W-:Y:S01]  /*6360*/  IMAD.MOV.U32 R184, RZ, RZ, R140 ;  /* 0x000000ffffb87224 */ /* 0x000fe200078e008c */
[----:B------:R-:W1:Y:S01]  /*6370*/  LDC.U8 R237, c[0x0][0x2d8] ;  /* 0x0000b600ffed7b82 */ /* 0x000e620000000000 */
[----:B------:R-:W-:Y:S01]  /*6380*/  @!P5 PRMT R196, R157, 0x5410, RZ ;  /* 0x000054109dc4d816 */ /* 0x000fe200000000ff */
[----:B------:R-:W-:Y:S01]  /*6390*/  IMAD.MOV.U32 R21, RZ, RZ, R48 ;  /* 0x000000ffff157224 */ /* 0x000fe200078e0030 */
[----:B------:R-:W-:Y:S01]  /*63a0*/  HMMA.16816.F32.BF16 R120, R124, R28, R120 ;  /* 0x0000001c7c78723c */ /* 0x000fe20000041878 */
[----:B------:R-:W-:Y:S01]  /*63b0*/  ISETP.GE.U32.AND P5, PT, R46, R0, PT ;  /* 0x000000002e00720c */ /* 0x000fe20003fa6070 */
[----:B------:R-:W-:Y:S01]  /*63c0*/  @!P4 HFMA2.BF16_V2 R239, -RZ.H0_H0, RZ.H0_H0, -R231.H0_H0 ;  /* 0x200000ffffefc231 */ /* 0x000fe200003409e7 */
[----:B------:R-:W-:Y:S01]  /*63d0*/  LOP3.LUT R0, R4, 0xffff, RZ, 0xc0, !PT ;  /* 0x0000ffff04007812 */ /* 0x000fe200078ec0ff */
[----:B------:R-:W-:Y:S01]  /*63e0*/  FADD.FTZ R3, R21, R3 ;  /* 0x0000000315037221 */ /* 0x000fe20000010000 */
[----:B------:R-:W-:-:S02]  /*63f0*/  SHF.R.U32.HI R2, RZ, 0x8, R2 ;  /* 0x00000008ff027819 */ /* 0x000fc40000011602 */
[----:B------:R-:W-:Y:S01]  /*6400*/  IMAD.MOV.U32 R28, RZ, RZ, R148 ;  /* 0x000000ffff1c7224 */ /* 0x000fe200078e0094 */
[----:B------:R-:W-:Y:S01]  /*6410*/  HMMA.16816.F32.BF16 R108, R8, R26, RZ ;  /* 0x0000001a086c723c */ /* 0x000fe200000418ff */
[----:B------:R-:W-:Y:S01]  /*6420*/  SHF.R.U32.HI R0, RZ, 0x8, R0 ;  /* 0x00000008ff007819 */ /* 0x000fe20000011600 */
[----:B------:R-:W-:Y:S01]  /*6430*/  IMAD.MOV.U32 R29, RZ, RZ, R49 ;  /* 0x000000ffff1d7224 */ /* 0x000fe200078e0031 */
[----:B------:R-:W-:Y:S01]  /*6440*/  LOP3.LUT R2, R2, 0xffff, RZ, 0xc0, !PT ;  /* 0x0000ffff02027812 */ /* 0x000fe200078ec0ff */
[----:B------:R-:W-:Y:S01]  /*6450*/  FADD.FTZ R3, R252, R3 ;  /* 0x00000003fc037221 */ /* 0x000fe20000010000 */
[----:B------:R-:W-:Y:S01]  /*6460*/  LOP3.LUT R0, R0, 0xffff, RZ, 0xc0, !PT ;  /* 0x0000ffff00007812 */ /* 0x000fe200078ec0ff */
[----:B------:R-:W-:Y:S01]  /*6470*/  @!P5 HFMA2.BF16_V2 R241, -RZ.H0_H0, RZ.H0_H0, -R227.H0_H0 ;  /* 0x200000fffff1d231 */ /* 0x000fe200003409e3 */
[----:B------:R-:W-:Y:S01]  /*6480*/  LOP3.LUT R17, R17, 0xffff, RZ, 0xc0, !PT ;  /* 0x0000ffff11117812 */ /* 0x000fe200078ec0ff */
[----:B------:R-:W-:Y:S01]  /*6490*/  HMMA.16816.F32.BF16 R148, R12, R150, RZ ;  /* 0x000000960c94723c */ /* 0x000fe200000418ff */
[----:B------:R-:W-:-:S02]  /*64a0*/  @!P2 PRMT R195, R159, 0x5410, RZ ;  /* 0x000054109fc3a816 */ /* 0x000fc400000000ff */
[----:B------:R-:W-:Y:S02]  /*64b0*/  ISETP.GE.U32.AND P2, PT, R46, R2, PT ;  /* 0x000000022e00720c */ /* 0x000fe40003f46070 */
[----:B-1----:R-:W-:Y:S02]  /*64c0*/  ISETP.GE.U32.AND P3, PT, R237, R0, PT ;  /* 0x00000000ed00720c */ /* 0x002fe40003f66070 */
[----:B------:R-:W-:Y:S01]  /*64d0*/  SHF.R.U32.HI R0, RZ, 0x8, R17 ;  /* 0x00000008ff007819 */ /* 0x000fe20000011611 */
[----:B------:R-:W-:Y:S01]  /*64e0*/  HMMA.16816.F32.BF16 R24, R12, R26, RZ ;  /* 0x0000001a0c18723c */ /* 0x000fe200000418ff */
[----:B------:R-:W-:Y:S02]  /*64f0*/  @!P6 PRMT R193, R238, 0x5410, RZ ;  /* 0x00005410eec1e816 */ /* 0x000fe400000000ff */
[----:B------:R-:W-:Y:S02]  /*6500*/  LOP3.LUT R0, R0, 0xffff, RZ, 0xc0, !PT ;  /* 0x0000ffff00007812 */ /* 0x000fe400078ec0ff */
[----:B------:R-:W-:-:S02]  /*6510*/  @!P1 PRMT R192, R240, 0x5410, RZ ;  /* 0x00005410f0c09816 */ /* 0x000fc400000000ff */
[----:B------:R-:W-:Y:S01]  /*6520*/  ISETP.GE.U32.AND P6, PT, R237, R0, PT ;  /* 0x00000000ed00720c */ /* 0x000fe20003fc6070 */
[----:B------:R-:W-:Y:S01]  /*6530*/  HMMA.16816.F32.BF16 R84, R12, R32, RZ ;  /* 0x000000200c54723c */ /* 0x000fe200000418ff */
[C---:B------:R-:W-:Y:S01]  /*6540*/  IADD3 R0, P1, R176.reuse, UR36, RZ ;  /* 0x00000024b0007c10 */ /* 0x040fe2000ff3e0ff */
[----:B------:R-:W-:Y:S01]  /*6550*/  @!P2 HFMA2.BF16_V2 R248, -RZ.H0_H0, RZ.H0_H0, -R215.H0_H0 ;  /* 0x200000fffff8a231 */ /* 0x000fe200003409d7 */
[----:B------:R-:W-:Y:S01]  /*6560*/  @!P4 PRMT R231, R239, 0x5410, RZ ;  /* 0x00005410efe7c816 */ /* 0x000fe200000000ff */
[----:B------:R-:W-:Y:S01]  /*6570*/  @!P3 HFMA2.BF16_V2 R245, -RZ.H0_H0, RZ.H0_H0, -R198.H0_H0 ;  /* 0x200000fffff5b231 */ /* 0x000fe200003409c6 */
[----:B------:R-:W-:Y:S01]  /*6580*/  LEA.HI.X.SX32 R2, R176, UR34, 0x1, P1 ;  /* 0x00000022b0027c11 */ /* 0x000fe200088f0eff */
[----:B------:R-:W-:Y:S01]  /*6590*/  FADD.FTZ R239, R249, R3 ;  /* 0x00000003f9ef7221 */ /* 0x000fe20000010000 */
[----:B------:R-:W-:Y:S01]  /*65a0*/  @!P2 PRMT R215, R248, 0x5410, RZ ;  /* 0x00005410f8d7a816 */ /* 0x000fe200000000ff */
[----:B------:R-:W-:Y:S01]  /*65b0*/  HMMA.16816.F32.BF16 R156, R8, R142, RZ ;  /* 0x0000008e089c723c */ /* 0x000fe200000418ff */
[----:B------:R-:W-:-:S02]  /*65c0*/  @!P3 PRMT R198, R245, 0x5410, RZ ;  /* 0x00005410f5c6b816 */ /* 0x000fc400000000ff */
[----:B------:R-:W-:Y:S01]  /*65d0*/  @!P5 PRMT R227, R241, 0x5410, RZ ;  /* 0x00005410f1e3d816 */ /* 0x000fe200000000ff */
[----:B------:R-:W-:-:S04]  /*65e0*/  @!P6 HFMA2.BF16_V2 R244, -RZ.H0_H0, RZ.H0_H0, -R233.H0_H0 ;  /* 0x200000fffff4e231 */ /* 0x000fc800003409e9 */
[----:B------:R-:W-:Y:S01]  /*65f0*/  HMMA.16816.F32.BF16 R164, R124, R50, R164 ;  /* 0x000000327ca4723c */ /* 0x000fe200000418a4 */
[----:B------:R-:W-:-:S07]  /*6600*/  @!P6 PRMT R233, R244, 0x5410, RZ ;  /* 0x00005410f4e9e816 */ /* 0x000fce00000000ff */
[----:B------:R-:W-:Y:S08]  /*6610*/  HMMA.16816.F32.BF16 R148, R128, R50, R148 ;  /* 0x000000328094723c */ /* 0x000ff00000041894 */
[----:B------:R-:W-:Y:S08]  /*6620*/  HMMA.16816.F32.BF16 R32, R12, R34, RZ ;  /* 0x000000220c20723c */ /* 0x000ff000000418ff */
[----:B------:R-:W-:Y:S08]  /*6630*/  HMMA.16816.F32.BF16 R44, R8, R190, RZ ;  /* 0x000000be082c723c */ /* 0x000ff000000418ff */
[C---:B------:R-:W-:Y:S08]  /*6640*/  HMMA.16816.F32.BF16 R140, R12.reuse, R142, RZ ;  /* 0x0000008e0c8c723c */ /* 0x040ff000000418ff */
[C---:B------:R-:W-:Y:S08]  /*6650*/  HMMA.16816.F32.BF16 R48, R12.reuse, R190, RZ ;  /* 0x000000be0c30723c */ /* 0x040ff000000418ff */
[----:B------:R-:W-:Y:S08]  /*6660*/  HMMA.16816.F32.BF16 R4, R12, R182, RZ ;  /* 0x000000b60c04723c */ /* 0x000ff000000418ff */
[-C--:B------:R-:W-:Y:S08]  /*6670*/  HMMA.16816.F32.BF16 R8, R8, R22.reuse, RZ ;  /* 0x000000160808723c */ /* 0x080ff000000418ff */
[----:B------:R-:W-:Y:S08]  /*6680*/  HMMA.16816.F32.BF16 R12, R12, R22, RZ ;  /* 0x000000160c0c723c */ /* 0x000ff000000418ff */
[-C--:B------:R-:W-:Y:S08]  /*6690*/  HMMA.16816.F32.BF16 R100, R128, R112.reuse, R100 ;  /* 0x000000708064723c */ /* 0x080ff00000041864 */
[C---:B------:R-:W-:Y:S08]  /*66a0*/  HMMA.16816.F32.BF16 R104, R124.reuse, R112, R104 ;  /* 0x000000707c68723c */ /* 0x040ff00000041868 */
[-C--:B------:R-:W-:Y:S08]  /*66b0*/  HMMA.16816.F32.BF16 R108, R124, R114.reuse, R108 ;  /* 0x000000727c6c723c */ /* 0x080ff0000004186c */
[C---:B------:R-:W-:Y:S07]  /*66c0*/  HMMA.16816.F32.BF16 R112, R128.reuse, R114, R24 ;  /* 0x000000728070723c */ /* 0x040fee0000041818 */
[C---:B------:R-:W-:Y:S01]  /*66d0*/  LEA R24, P1, R0.reuse, c[0x0][0x1f8], 0x1 ;  /* 0x00007e0000187a11 */ /* 0x040fe200078208ff */
[----:B------:R-:W-:Y:S03]  /*66e0*/  HMMA.16816.F32.BF16 R84, R128, R96, R84 ;  /* 0x000000608054723c */ /* 0x000fe60000041854 */
[----:B------:R-:W-:Y:S01]  /*66f0*/  LEA.HI.X R25, R0, c[0x0][0x1fc], R2, 0x1, P1 ;  /* 0x00007f0000197a11 */ /* 0x000fe200008f0c02 */
[----:B------:R-:W-:Y:S01]  /*6700*/  IMAD.MOV.U32 R0, RZ, RZ, c[0x0][0x228] ;  /* 0x00008a00ff007624 */ /* 0x000fe200078e00ff */
[----:B------:R-:W-:Y:S01]  /*6710*/  IADD3 R252, P1, R24, -0x40, RZ ;  /* 0xffffffc018fc7810 */ /* 0x000fe20007f3e0ff */
[----:B------:R-:W-:-:S02]  /*6720*/  FADD.FTZ R2, R16, R19 ;  /* 0x0000001310027221 */ /* 0x000fc40000010000 */
[C---:B------:R-:W-:Y:S01]  /*6730*/  HMMA.16816.F32.BF16 R88, R124.reuse, R96, R88 ;  /* 0x000000607c58723c */ /* 0x040fe20000041858 */
[----:B------:R-:W-:Y:S01]  /*6740*/  STG.E.U16 [R24.64], R218 ;  /* 0x000000da18007986 */ /* 0x000fe2000c10151c */
[----:B------:R-:W-:Y:S01]  /*6750*/  FADD.FTZ R2, R180, R2 ;  /* 0x00000002b4027221 */ /* 0x000fe20000010000 */
[----:B------:R-:W-:Y:S02]  /*6760*/  IADD3.X R249, R25, -0x1, RZ, P1, !PT ;  /* 0xffffffff19f97810 */ /* 0x000fe40000ffe4ff */
[----:B------:R-:W-:Y:S01]  /*6770*/  STG.E.U16 [R24.64+0x2], R215 ;  /* 0x000002d718007986 */ /* 0x000fe2000c10151c */
[----:B------:R-:W-:Y:S02]  /*6780*/  FADD.FTZ R2, R185, R2 ;  /* 0x00000002b9027221 */ /* 0x000fe40000010000 */
[----:B------:R-:W-:Y:S02]  /*6790*/  HMMA.16816.F32.BF16 R92, R124, R98, R92 ;  /* 0x000000627c5c723c */ /* 0x000fe4000004185c */
[----:B------:R-:W-:-:S06]  /*67a0*/  FADD.FTZ R241, R188, R2 ;  /* 0x00000002bcf17221 */ /* 0x000fcc0000010000 */
[----:B------:R-:W-:Y:S08]  /*67b0*/  HMMA.16816.F32.BF16 R76, R124, R82, R76 ;  /* 0x000000527c4c723c */ /* 0x000ff0000004184c */
[----:B------:R-:W-:Y:S07]  /*67c0*/  HMMA.16816.F32.BF16 R96, R128, R98, R32 ;  /* 0x000000628060723c */ /* 0x000fee0000041820 */
[C---:B------:R-:W-:Y:S01]  /*67d0*/  IMAD.SHL.U32 R34, R0.reuse, 0x8, RZ ;  /* 0x0000000800227824 */ /* 0x040fe200078e00ff */
[----:B------:R-:W-:Y:S01]  /*67e0*/  HMMA.16816.F32.BF16 R156, R124, R178, R156 ;  /* 0x000000b27c9c723c */ /* 0x000fe2000004189c */
[----:B------:R-:W-:-:S02]  /*67f0*/  IMAD.SHL.U32 R32, R0, 0x40, RZ ;  /* 0x0000004000207824 */ /* 0x000fc400078e00ff */
[----:B------:R-:W-:-:S04]  /*6800*/  IMAD.WIDE R34, R34, 0x2, R24 ;  /* 0x0000000222227825 */ /* 0x000fc800078e0218 */
[----:B------:R-:W-:Y:S01]  /*6810*/  IMAD.WIDE R32, R32, 0x2, R24 ;  /* 0x0000000220207825 */ /* 0x000fe200078e0218 */
[----:B------:R-:W-:Y:S01]  /*6820*/  HMMA.16816.F32.BF16 R44, R124, R186, R44 ;  /* 0x000000ba7c2c723c */ /* 0x000fe2000004182c */
[----:B------:R-:W-:Y:S04]  /*6830*/  STG.E.U16 [R34.64], R219 ;  /* 0x000000db22007986 */ /* 0x000fe8000c10151c */
[----:B------:R-:W-:Y:S03]  /*6840*/  STG.E.U16 [R34.64+0x2], R216 ;  /* 0x000002d822007986 */ /* 0x000fe6000c10151c */
[C---:B------:R-:W-:Y:S01]  /*6850*/  HMMA.16816.F32.BF16 R140, R128.reuse, R178, R140 ;  /* 0x000000b2808c723c */ /* 0x040fe2000004188c */
[----:B------:R1:W-:Y:S04]  /*6860*/  STG.E.U16 [R32.64], R235 ;  /* 0x000000eb20007986 */ /* 0x0003e8000c10151c */
[----:B------:R2:W-:Y:S03]  /*6870*/  STG.E.U16 [R32.64+0x2], R233 ;  /* 0x000002e920007986 */ /* 0x0005e6000c10151c */
[C---:B------:R-:W-:Y:S08]  /*6880*/  HMMA.16816.F32.BF16 R48, R128.reuse, R186, R48 ;  /* 0x000000ba8030723c */ /* 0x040ff00000041830 */
[C---:B------:R-:W-:Y:S08]  /*6890*/  HMMA.16816.F32.BF16 R64, R128.reuse, R66, R4 ;  /* 0x000000428040723c */ /* 0x040ff00000041804 */
[----:B------:R-:W-:Y:S01]  /*68a0*/  HMMA.16816.F32.BF16 R80, R128, R82, R172 ;  /* 0x000000528050723c */ /* 0x000fe200000418ac */
[----:B-1----:R-:W-:-:S07]  /*68b0*/  FADD.FTZ R235, R29, R20 ;  /* 0x000000141deb7221 */ /* 0x002fce0000010000 */
[----:B------:R-:W-:Y:S01]  /*68c0*/  HMMA.16816.F32.BF16 R124, R124, R30, R8 ;  /* 0x0000001e7c7c723c */ /* 0x000fe20000041808 */
[----:B------:R-:W-:-:S04]  /*68d0*/  FADD.FTZ R235, R184, R235 ;  /* 0x000000ebb8eb7221 */ /* 0x000fc80000010000 */
[----:B------:R-:W-:-:S03]  /*68e0*/  FADD.FTZ R235, R251, R235 ;  /* 0x000000ebfbeb7221 */ /* 0x000fc60000010000 */
[----:B------:R-:W-:Y:S01]  /*68f0*/  HMMA.16816.F32.BF16 R128, R128, R30, R12 ;  /* 0x0000001e8080723c */ /* 0x000fe2000004180c */
[----:B------:R-:W-:-:S06]  /*6900*/  FADD.FTZ R235, R250, R235 ;  /* 0x000000ebfaeb7221 */ /* 0x000fcc0000010000 */
[----:B------:R-:W-:Y:S02]  /*6910*/  IMAD R30, R0, 0x48, RZ ;  /* 0x00000048001e7824 */ /* 0x000fe400078e02ff */
[----:B------:R-:W-:Y:S02]  /*6920*/  FADD.FTZ R0, R28, R18 ;  /* 0x000000121c007221 */ /* 0x000fe40000010000 */
[----:B------:R-:W-:-:S04]  /*6930*/  IMAD.WIDE R30, R30, 0x2, R24 ;  /* 0x000000021e1e7825 */ /* 0x000fc800078e0218 */
[----:B------:R-:W-:Y:S01]  /*6940*/  FADD.FTZ R0, R181, R0 ;  /* 0x00000000b5007221 */ /* 0x000fe20000010000 */
[----:B------:R2:W-:Y:S03]  /*6950*/  STG.E.U16 [R30.64], R234 ;  /* 0x000000ea1e007986 */ /* 0x0005e6000c10151c */
[----:B------:R-:W-:Y:S01]  /*6960*/  FADD.FTZ R0, R177, R0 ;  /* 0x00000000b1007221 */ /* 0x000fe20000010000 */
[----:B------:R2:W-:Y:S03]  /*6970*/  STG.E.U16 [R30.64+0x2], R236 ;  /* 0x000002ec1e007986 */ /* 0x0005e6000c10151c */
[----:B------:R-:W-:Y:S01]  /*6980*/  FADD.FTZ R244, R189, R0 ;  /* 0x00000000bdf47221 */ /* 0x000fe20000010000 */
[----:B------:R2:W-:Y:S04]  /*6990*/  STG.E.U16 [R24.64+0x10], R220 ;  /* 0x000010dc18007986 */ /* 0x0005e8000c10151c */
        /* <DEDUP_REMOVED lines=22> */
[----:B------:R2:W-:Y:S01]  /*6b00*/  STG.E.U16 [R30.64+0x32], R221 ;  /* 0x000032dd1e007986 */ /* 0x0005e2000c10151c */
[----:B------:R-:W-:Y:S05]  /*6b10*/  @!P0 BRA `(.L_x_1258) ;  /* 0x0001474000008947 */ /* 0x000fea0003800000 */
[----:B------:R-:W3:Y:S01]  /*6b20*/  LDL.64 R184, [R1+0xa8] ;  /* 0x0000a80001b87983 */ /* 0x000ee20000100a00 */
[----:B------:R-:W-:-:S04]  /*6b30*/  DEPBAR.LE SB0, 0x0 ;  /* 0x000080000000791a */ /* 0x000fc80000000000 */
[----:B------:R-:W4:Y:S04]  /*6b40*/  LDL R177, [R1+0xb8] ;  /* 0x0000b80001b17983 */ /* 0x000f280000100800 */
[----:B------:R-:W5:Y:S01]  /*6b50*/  LDL.64 R188, [R1+0xe0] ;  /* 0x0000e00001bc7983 */ /* 0x000f620000100a00 */
[----:B------:R-:W-:Y:S02]  /*6b60*/  UIADD3 UR31, UR30, -0x2, URZ ;  /* 0xfffffffe1e1f7890 */ /* 0x000fe4000fffe03f */
[----:B------:R-:W-:Y:S01]  /*6b70*/  UISETP.GE.AND UP0, UPT, UR30, 0x3, UPT ;  /* 0x000000031e00788c */ /* 0x000fe2000bf06270 */
[----:B------:R-:W1:Y:S01]  /*6b80*/  S2R R29, SR_TID.X ;  /* 0x00000000001d7919 */ /* 0x000e620000002100 */
[----:B------:R-:W-:Y:S02]  /*6b90*/  USHF.R.S32.HI UR36, URZ, 0x1f, UR31 ;  /* 0x0000001f3f247899 */ /* 0x000fe4000801141f */
[----:B------:R-:W-:Y:S01]  /*6ba0*/  UIMAD UR34, UR20, UR31, URZ ;  /* 0x0000001f142272a4 */ /* 0x000fe2000f8e023f */
[----:B------:R-:W-:-:S03]  /*6bb0*/  IMAD.U32 R2, RZ, RZ, UR31 ;  /* 0x0000001fff027e24 */ /* 0x000fc6000f8e00ff */
[----:B------:R-:W-:Y:S01]  /*6bc0*/  UIMAD UR34, UR36, UR21, UR34 ;  /* 0x00000015242272a4 */ /* 0x000fe2000f8e0222 */
[----:B-1----:R-:W-:-:S05]  /*6bd0*/  IMAD.SHL.U32 R29, R29, 0x2, RZ ;  /* 0x000000021d1d7824 */ /* 0x002fca00078e00ff */
[----:B------:R-:W-:Y:S01]  /*6be0*/  LOP3.LUT R29, R29, 0x6, RZ, 0xc0, !PT ;  /* 0x000000061d1d7812 */ /* 0x000fe200078ec0ff */
[----:B------:R-:W-:Y:S01]  /*6bf0*/  BAR.SYNC.DEFER_BLOCKING 0x0 ;  /* 0x0000000000007b1d */ /* 0x000fe20000010000 */
[----:B---3--:R-:W-:Y:S02]  /*6c00*/  ISETP.GE.AND P3, PT, R184, c[0x0][0x220], PT ;  /* 0x00008800b8007a0c */ /* 0x008fe40003f66270 */
[----:B----4-:R-:W-:Y:S01]  /*6c10*/  ISETP.GE.AND P2, PT, R177, c[0x0][0x220], PT ;  /* 0x00008800b1007a0c */ /* 0x010fe20003f46270 */
[----:B-----5:R-:W-:-:S10]  /*6c20*/  IMAD.WIDE.U32 R2, R2, UR21, R188 ;  /* 0x0000001502027c25 */ /* 0x020fd4000f8e00bc */
        /* <DEDUP_REMOVED lines=24> */
[C---:B------:R-:W-:Y:S02]  /*6db0*/  IADD3 R2, R0.reuse, 0x1, RZ ;  /* 0x0000000100027810 */ /* 0x040fe40007ffe0ff */
[----:B------:R-:W-:Y:S01]  /*6dc0*/  @!PT LDS RZ, [RZ] ;  /* 0x00000000fffff984 */ /* 0x000fe20000000800 */
[----:B------:R-:W-:Y:S01]  /*6dd0*/  @!PT LDS RZ, [RZ] ;  /* 0x00000000fffff984 */ /* 0x000fe20000000800 */
[----:B------:R-:W-:Y:S01]  /*6de0*/  @!PT LDS RZ, [RZ] ;  /* 0x00000000fffff984 */ /* 0x000fe20000000800 */
[----:B------:R1:W-:Y:S01]  /*6df0*/  @!P3 LDGSTS.E.BYPASS.LTC128B.128 [R212+0xa800], [R8.64] ;  /* 0x0a80000008d4bfae */ /* 0x0003e2000b901d5c */
[----:B------:R-:W-:Y:S02]  /*6e00*/  IADD3 R3, R0, 0x8, RZ ;  /* 0x0000000800037810 */ /* 0x000fe40007ffe0ff */
[C---:B------:R-:W-:Y:S01]  /*6e10*/  ISETP.GE.AND P4, PT, R2.reuse, R136, PT ;  /* 0x000000880200720c */ /* 0x040fe20003f86270 */
[----:B------:R-:W-:Y:S01]  /*6e20*/  @P2 STS.128 [R212+0xb800], RZ ;  /* 0x00b800ffd4002388 */ /* 0x000fe20000000c00 */
[C---:B------:R-:W-:Y:S02]  /*6e30*/  ISETP.GE.AND P1, PT, R2.reuse, R137, PT ;  /* 0x000000890200720c */ /* 0x040fe40003f26270 */
[C---:B------:R-:W-:Y:S01]  /*6e40*/  ISETP.GE.AND P0, PT, R2.reuse, R139, PT ;  /* 0x0000008b0200720c */ /* 0x040fe20003f06270 */
[----:B------:R-:W-:Y:S01]  /*6e50*/  @!PT LDS RZ, [RZ] ;  /* 0x00000000fffff984 */ /* 0x000fe20000000800 */
[----:B------:R-:W-:Y:S01]  /*6e60*/  @!PT LDS RZ, [RZ] ;  /* 0x00000000fffff984 */ /* 0x000fe20000000800 */
[----:B------:R-:W-:Y:S01]  /*6e70*/  @!PT LDS RZ, [RZ] ;  /* 0x00000000fffff984 */ /* 0x000fe20000000800 */
[----:B------:R3:W-:Y:S01]  /*6e80*/  @!P2 LDGSTS.E.BYPASS.LTC128B.128 [R212+0xb800], [R4.64+0x80] ;  /* 0x0b80008004d4afae */ /* 0x0007e2000b901d5c */
[----:B------:R-:W-:-:S02]  /*6e90*/  ISETP.GE.AND P6, PT, R2, R138, PT ;  /* 0x0000008a0200720c */ /* 0x000fc40003fc6270 */
[----:B------:R-:W-:Y:S01]  /*6ea0*/  ISETP.GE.AND P5, PT, R3, R136, PT ;  /* 0x000000880300720c */ /* 0x000fe20003fa6270 */
        /* <DEDUP_REMOVED lines=9> */
[----:B--2-4-:R-:W-:Y:S08]  /*6f40*/  HMMA.16816.F32.BF16 R196, R12, R176, RZ ;  /* 0x000000b00cc4723c */ /* 0x014ff000000418ff */
[C---:B-1----:R-:W-:Y:S08]  /*6f50*/  HMMA.16816.F32.BF16 R184, R8.reuse, R172, RZ ;  /* 0x000000ac08b8723c */ /* 0x042ff000000418ff */
[C---:B------:R-:W-:Y:S08]  /*6f60*/  HMMA.16816.F32.BF16 R188, R8.reuse, R178, RZ ;  /* 0x000000b208bc723c */ /* 0x040ff000000418ff */
[C---:B------:R-:W-:Y:S08]  /*6f70*/  HMMA.16816.F32.BF16 R192, R8.reuse, R176, RZ ;  /* 0x000000b008c0723c */ /* 0x040ff000000418ff */
[----:B------:R-:W-:Y:S08]  /*6f80*/  HMMA.16816.F32.BF16 R8, R8, R174, RZ ;  /* 0x000000ae0808723c */ /* 0x000ff000000418ff */
[----:B------:R-:W-:Y:S08]  /*6f90*/  HMMA.16816.F32.BF16 R176, R12, R178, RZ ;  /* 0x000000b20cb0723c */ /* 0x000ff000000418ff */
[C---:B---3--:R-:W-:Y:S08]  /*6fa0*/  HMMA.16816.F32.BF16 R224, R4.reuse, R180, R184 ;  /* 0x000000b404e0723c */ /* 0x048ff000000418b8 */
[----:B------:R-:W-:Y:S08]  /*6fb0*/  HMMA.16816.F32.BF16 R228, R4, R22, R188 ;  /* 0x0000001604e4723c */ /* 0x000ff000000418bc */
[C---:B------:R-:W-:Y:S08]  /*6fc0*/  HMMA.16816.F32.BF16 R188, R12.reuse, R172, RZ ;  /* 0x000000ac0cbc723c */ /* 0x040ff000000418ff */
[----:B------:R-:W-:Y:S01]  /*6fd0*/  HMMA.16816.F32.BF16 R184, R12, R174, RZ ;  /* 0x000000ae0cb8723c */ /* 0x000fe200000418ff */
[----:B------:R-:W-:Y:S07]  /*6fe0*/  LDSM.16.M88.4 R12, [R209+0x8000] ;  /* 0x00800000d10c783b */ /* 0x000fee0000000200 */
[C---:B------:R-:W-:Y:S08]  /*6ff0*/  HMMA.16816.F32.BF16 R248, R4.reuse, R20, R192 ;  /* 0x0000001404f8723c */ /* 0x040ff000000418c0 */
[----:B------:R-:W-:Y:S01]  /*7000*/  HMMA.16816.F32.BF16 R216, R4, R182, R8 ;  /* 0x000000b604d8723c */ /* 0x000fe20000041808 */
[----:B------:R-:W1:Y:S04]  /*7010*/  LDSM.16.M88.4 R4, [R210+0x2000] ;  /* 0x00200000d204783b */ /* 0x000e680000000200 */
[----:B------:R-:W-:Y:S03]  /*7020*/  LDSM.16.M88.4 R8, [R210] ;  /* 0x00000000d208783b */ /* 0x000fe60000000200 */
[C---:B-----5:R-:W-:Y:S08]  /*7030*/  HMMA.16816.F32.BF16 R172, R16.reuse, R20, R196 ;  /* 0x0000001410ac723c */ /* 0x060ff000000418c4 */
[C---:B------:R-:W-:Y:S01]  /*7040*/  HMMA.16816.F32.BF16 R176, R16.reuse, R22, R176 ;  /* 0x0000001610b0723c */ /* 0x040fe200000418b0 */
[----:B------:R-:W2:Y:S07]  /*7050*/  LDSM.16.M88.4 R20, [R209+0x8800] ;  /* 0x00880000d114783b */ /* 0x000eae0000000200 */
[C---:B------:R-:W-:Y:S08]  /*7060*/  HMMA.16816.F32.BF16 R220, R16.reuse, R180, R188 ;  /* 0x000000b410dc723c */ /* 0x040ff000000418bc */
[----:B------:R-:W-:Y:S01]  /*7070*/  HMMA.16816.F32.BF16 R192, R16, R182, R184 ;  /* 0x000000b610c0723c */ /* 0x000fe200000418b8 */
[----:B------:R-:W-:Y:S07]  /*7080*/  LDSM.16.M88.4 R16, [R207] ;  /* 0x00000000cf10783b */ /* 0x000fee0000000200 */
[C---:B-1----:R-:W-:Y:S08]  /*7090*/  HMMA.16816.F32.BF16 R188, R4.reuse, R12, R248 ;  /* 0x0000000c04bc723c */ /* 0x042ff000000418f8 */
[C---:B------:R-:W-:Y:S08]  /*70a0*/  HMMA.16816.F32.BF16 R196, R4.reuse, R14, R228 ;  /* 0x0000000e04c4723c */ /* 0x040ff000000418e4 */
[C---:B--2---:R-:W-:Y:S08]  /*70b0*/  HMMA.16816.F32.BF16 R224, R4.reuse, R20, R224 ;  /* 0x0000001404e0723c */ /* 0x044ff000000418e0 */
[----:B------:R-:W-:Y:S01]  /*70c0*/  HMMA.16816.F32.BF16 R184, R4, R22, R216 ;  /* 0x0000001604b8723c */ /* 0x000fe200000418d8 */
[----:B------:R-:W1:Y:S07]  /*70d0*/  LDSM.16.M88.4 R4, [R208+0x2000] ;  /* 0x00200000d004783b */ /* 0x000e6e0000000200 */
[C---:B------:R-:W-:Y:S01]  /*70e0*/  HMMA.16816.F32.BF16 R180, R8.reuse, R12, R172 ;  /* 0x0000000c08b4723c */ /* 0x040fe200000418ac */
[----:B------:R-:W2:Y:S07]  /*70f0*/  LDSM.16.M88.4 R172, [R207+0x800] ;  /* 0x00080000cfac783b */ /* 0x000eae0000000200 */
[C---:B------:R-:W-:Y:S01]  /*7100*/  HMMA.16816.F32.BF16 R176, R8.reuse, R14, R176 ;  /* 0x0000000e08b0723c */ /* 0x040fe200000418b0 */
[----:B------:R-:W3:Y:S07]  /*7110*/  LDSM.16.M88.4 R12, [R208] ;  /* 0x00000000d00c783b */ /* 0x000eee0000000200 */
[C---:B------:R-:W-:Y:S08]  /*7120*/  HMMA.16816.F32.BF16 R216, R8.reuse, R20, R220 ;  /* 0x0000001408d8723c */ /* 0x040ff000000418dc */
[----:B------:R-:W-:Y:S01]  /*7130*/  HMMA.16816.F32.BF16 R192, R8, R22, R192 ;  /* 0x0000001608c0723c */ /* 0x000fe200000418c0 */
[----:B------:R-:W-:Y:S04]  /*7140*/  LDSM.16.M88.4 R20, [R200+0x9800] ;  /* 0x00980000c814783b */ /* 0x000fe80000000200 */
[----:B------:R-:W-:Y:S03]  /*7150*/  LDSM.16.M88.4 R8, [R202+0x4000] ;  /* 0x00400000ca08783b */ /* 0x000fe60000000200 */
[C---:B-1----:R-:W-:Y:S08]  /*7160*/  HMMA.16816.F32.BF16 R188, R4.reuse, R16, R188 ;  /* 0x0000001004bc723c */ /* 0x042ff000000418bc */
[C---:B------:R-:W-:Y:S08]  /*7170*/  HMMA.16816.F32.BF16 R196, R4.reuse, R18, R196 ;  /* 0x0000001204c4723c */ /* 0x040ff000000418c4 */
[C---:B--2---:R-:W-:Y:S08]  /*7180*/  HMMA.16816.F32.BF16 R220, R4.reuse, R172, R224 ;  /* 0x000000ac04dc723c */ /* 0x044ff000000418e0 */
[----:B------:R-:W-:Y:S01]  /*7190*/  HMMA.16816.F32.BF16 R184, R4, R174, R184 ;  /* 0x000000ae04b8723c */ /* 0x000fe200000418b8 */
[----:B------:R-:W1:Y:S07]  /*71a0*/  LDSM.16.M88.4 R4, [R202+0x6000] ;  /* 0x00600000ca04783b */ /* 0x000e6e0000000200 */
[C---:B---3--:R-:W-:Y:S08]  /*71b0*/  HMMA.16816.F32.BF16 R180, R12.reuse, R16, R180 ;  /* 0x000000100cb4723c */ /* 0x048ff000000418b4 */
[C---:B------:R-:W-:Y:S01]  /*71c0*/  HMMA.16816.F32.BF16 R176, R12.reuse, R18, R176 ;  /* 0x000000120cb0723c */ /* 0x040fe200000418b0 */
[----:B------:R-:W2:Y:S07]  /*71d0*/  LDSM.16.M88.4 R16, [R200+0x9000] ;  /* 0x00900000c810783b */ /* 0x000eae0000000200 */
[C---:B------:R-:W-:Y:S08]  /*71e0*/  HMMA.16816.F32.BF16 R224, R12.reuse, R172, R216 ;  /* 0x000000ac0ce0723c */ /* 0x040ff000000418d8 */
[----:B------:R-:W-:Y:S01]  /*71f0*/  HMMA.16816.F32.BF16 R216, R12, R174, R192 ;  /* 0x000000ae0cd8723c */ /* 0x000fe200000418c0 */
[----:B------:R-:W-:Y:S07]  /*7200*/  LDSM.16.M88.4 R12, [R211+0x1000] ;  /* 0x00100000d30c783b */ /* 0x000fee0000000200 */
[C---:B-1----:R-:W-:Y:S08]  /*7210*/  HMMA.16816.F32.BF16 R220, R4.reuse, R20, R220 ;  /* 0x0000001404dc723c */ /* 0x042ff000000418dc */
[C---:B------:R-:W-:Y:S08]  /*7220*/  HMMA.16816.F32.BF16 R184, R4.reuse, R22, R184 ;  /* 0x0000001604b8723c */ /* 0x040ff000000418b8 */
[C---:B--2---:R-:W-:Y:S08]  /*7230*/  HMMA.16816.F32.BF16 R192, R4.reuse, R16, R188 ;  /* 0x0000001004c0723c */ /* 0x044ff000000418bc */
[-C--:B------:R-:W-:Y:S01]  /*7240*/  HMMA.16816.F32.BF16 R188, R4, R18.reuse, R196 ;  /* 0x0000001204bc723c */ /* 0x080fe200000418c4 */
[----:B------:R-:W1:Y:S07]  /*7250*/  LDSM.16.M88.4 R4, [R204+0x6000] ;  /* 0x00600000cc04783b */ /* 0x000e6e0000000200 */
[C---:B------:R-:W-:Y:S01]  /*7260*/  HMMA.16816.F32.BF16 R172, R8.reuse, R18, R176 ;  /* 0x0000001208ac723c */ /* 0x040fe200000418b0 */
[----:B------:R-:W2:Y:S07]  /*7270*/  LDSM.16.M88.4 R176, [R211+0x1800] ;  /* 0x00180000d3b0783b */ /* 0x000eae0000000200 */
[C---:B------:R-:W-:Y:S01]  /*7280*/  HMMA.16816.F32.BF16 R180, R8.reuse, R16, R180 ;  /* 0x0000001008b4723c */ /* 0x040fe200000418b4 */
[----:B------:R-:W3:Y:S07]  /*7290*/  LDSM.16.M88.4 R16, [R204+0x4000] ;  /* 0x00400000cc10783b */ /* 0x000eee0000000200 */
[C---:B------:R-:W-:Y:S08]  /*72a0*/  HMMA.16816.F32.BF16 R224, R8.reuse, R20, R224 ;  /* 0x0000001408e0723c */ /* 0x040ff000000418e0 */
[----:B------:R-:W-:Y:S01]  /*72b0*/  HMMA.16816.F32.BF16 R216, R8, R22, R216 ;  /* 0x0000001608d8723c */ /* 0x000fe200000418d8 */
[----:B------:R-:W-:Y:S07]  /*72c0*/  LDSM.16.M88.4 R8, [R209+0x9000] ;  /* 0x00900000d108783b */ /* 0x000fee0000000200 */
[C---:B-1----:R-:W-:Y:S08]  /*72d0*/  HMMA.16816.F32.BF16 R196, R4.reuse, R12, R192 ;  /* 0x0000000c04c4723c */ /* 0x042ff000000418c0 */
[C---:B------:R-:W-:Y:S08]  /*72e0*/  HMMA.16816.F32.BF16 R192, R4.reuse, R14, R188 ;  /* 0x0000000e04c0723c */ /* 0x040ff000000418bc */
[C---:B--2---:R-:W-:Y:S08]  /*72f0*/  HMMA.16816.F32.BF16 R188, R4.reuse, R176, R220 ;  /* 0x000000b004bc723c */ /* 0x044ff000000418dc */
[----:B------:R-:W-:Y:S01]  /*7300*/  HMMA.16816.F32.BF16 R184, R4, R178, R184 ;  /* 0x000000b204b8723c */ /* 0x000fe200000418b8 */
[----:B------:R-:W1:Y:S07]  /*7310*/  LDSM.16.M88.4 R4, [R210+0x6000] ;  /* 0x00600000d204783b */ /* 0x000e6e0000000200 */
[C---:B---3--:R-:W-:Y:S01]  /*7320*/  HMMA.16816.F32.BF16 R20, R16.reuse, R14, R172 ;  /* 0x0000000e1014723c */ /* 0x048fe200000418ac */
        /* <DEDUP_REMOVED lines=11> */
[C---:B---3--:R-:W-:Y:S08]  /*73e0*/  HMMA.16816.F32.BF16 R184, R12.reuse, R8, R180 ;  /* 0x000000080cb8723c */ /* 0x048ff000000418b4 */
[----:B------:R-:W-:Y:S01]  /*73f0*/  HMMA.16816.F32.BF16 R180, R12, R10, R20 ;  /* 0x0000000a0cb4723c */ /* 0x000fe20000041814 */
[----:B------:R-:W2:Y:S04]  /*7400*/  LDSM.16.M88.4 R20, [R207+0x1800] ;  /* 0x00180000cf14783b */ /* 0x000ea80000000200 */
[----:B------:R-:W3:Y:S01]  /*7410*/  LDSM.16.M88.4 R8, [R208+0x4000] ;  /* 0x00400000d008783b */ /* 0x000ee20000000200 */
[----:B------:R-:W-:-:S04]  /*7420*/  DEPBAR.LE SB0, 0x0 ;  /* 0x000080000000791a */ /* 0x000fc80000000000 */
[C---:B------:R-:W-:Y:S08]  /*7430*/  HMMA.16816.F32.BF16 R176, R12.reuse, R172, R224 ;  /* 0x000000ac0cb0723c */ /* 0x040ff000000418e0 */
[----:B------:R-:W-:Y:S08]  /*7440*/  HMMA.16816.F32.BF16 R12, R12, R174, R220 ;  /* 0x000000ae0c0c723c */ /* 0x000ff000000418dc */
[C---:B-1----:R-:W-:Y:S08]  /*7450*/  HMMA.16816.F32.BF16 R220, R4.reuse, R16, R216 ;  /* 0x0000001004dc723c */ /* 0x042ff000000418d8 */
[C---:B------:R-:W-:Y:S08]  /*7460*/  HMMA.16816.F32.BF16 R172, R4.reuse, R18, R196 ;  /* 0x0000001204ac723c */ /* 0x040ff000000418c4 */
[----:B--2---:R-:W-:Y:S08]  /*7470*/  HMMA.16816.F32.BF16 R216, R4, R20, R192 ;  /* 0x0000001404d8723c */ /* 0x004ff000000418c0 */
[----:B---3--:R-:W-:Y:S08]  /*7480*/  HMMA.16816.F32.BF16 R192, R8, R16, R184 ;  /* 0x0000001008c0723c */ /* 0x008ff000000418b8 */
[----:B------:R-:W-:Y:S01]  /*7490*/  HMMA.16816.F32.BF16 R224, R4, R22, R188 ;  /* 0x0000001604e0723c */ /* 0x000fe200000418bc */
[----:B------:R-:W1:Y:S07]  /*74a0*/  I2F R4, R2 ;  /* 0x0000000200047306 */ /* 0x000e6e0000201400 */
[C---:B------:R-:W-:Y:S01]  /*74b0*/  HMMA.16816.F32.BF16 R16, R8.reuse, R18, R180 ;  /* 0x000000120810723c */ /* 0x040fe200000418b4 */
[----:B------:R-:W2:Y:S07]  /*74c0*/  I2F R6, R3 ;  /* 0x0000000300067306 */ /* 0x000eae0000201400 */
[----:B------:R-:W-:Y:S01]  /*74d0*/  HMMA.16816.F32.BF16 R188, R8, R20, R176 ;  /* 0x0000001408bc723c */ /* 0x000fe200000418b0 */
[----:B-1----:R-:W-:Y:S01]  /*74e0*/  FFMA.FTZ R5, R4, UR26, R193 ;  /* 0x0000001a04057c23 */ /* 0x002fe200080100c1 */
[----:B------:R-:W-:Y:S01]  /*74f0*/  IADD3 R2, R0, 0x9, RZ ;  /* 0x0000000900027810 */ /* 0x000fe20007ffe0ff */
[----:B------:R-:W-:-:S03]  /*7500*/  FFMA.FTZ R7, R4, UR26, R195 ;  /* 0x0000001a04077c23 */ /* 0x000fc600080100c3 */
[----:B------:R-:W-:Y:S02]  /*7510*/  FSEL R186, R5, -INF , !P4 ;  /* 0xff80000005ba7808 */ /* 0x000fe40006000000 */
[----:B------:R-:W-:Y:S01]  /*7520*/  HMMA.16816.F32.BF16 R196, R8, R22, R12 ;  /* 0x0000001608c4723c */ /* 0x000fe2000004180c */
[----:B------:R-:W-:Y:S01]  /*7530*/  FSEL R180, R7, -INF , !P1 ;  /* 0xff80000007b47808 */ /* 0x000fe20004800000 */
[----:B------:R-:W1:Y:S01]  /*7540*/  I2F R5, R2 ;  /* 0x0000000200057306 */ /* 0x000e620000201400 */
[----:B------:R-:W-:Y:S01]  /*7550*/  BAR.SYNC.DEFER_BLOCKING 0x0 ;  /* 0x0000000000007b1d */ /* 0x000fe20000010000 */
[C---:B------:R-:W-:Y:S02]  /*7560*/  ISETP.GE.AND P4, PT, R3.reuse, R137, PT ;  /* 0x000000890300720c */ /* 0x040fe40003f86270 */
[C---:B------:R-:W-:Y:S01]  /*7570*/  ISETP.GE.AND P1, PT, R3.reuse, R139, PT ;  /* 0x0000008b0300720c */ /* 0x040fe20003f26270 */
[C---:B------:R-:W-:Y:S02]  /*7580*/  FFMA.FTZ R8, R4.reuse, UR26, R221 ;  /* 0x0000001a04087c23 */ /* 0x040fe400080100dd */
[----:B------:R-:W-:Y:S01]  /*7590*/  FFMA.FTZ R9, R4, UR26, R223 ;  /* 0x0000001a04097c23 */ /* 0x000fe200080100df */
[----:B------:R-:W-:Y:S01]  /*75a0*/  IADD3 R4, R0, 0x10, RZ ;  /* 0x0000001000047810 */ /* 0x000fe20007ffe0ff */
[----:B--2---:R-:W-:Y:S01]  /*75b0*/  FFMA.FTZ R7, R6, UR26, R18 ;  /* 0x0000001a06077c23 */ /* 0x004fe20008010012 */
[----:B------:R-:W-:Y:S01]  /*75c0*/  FSEL R184, R8, -INF , !P0 ;  /* 0xff80000008b87808 */ /* 0x000fe20004000000 */
[C---:B------:R-:W-:Y:S01]  /*75d0*/  FFMA.FTZ R8, R6.reuse, UR26, R172 ;  /* 0x0000001a06087c23 */ /* 0x040fe200080100ac */
[----:B------:R-:W-:Y:S01]  /*75e0*/  ISETP.GE.AND P0, PT, R3, R138, PT ;  /* 0x0000008a0300720c */ /* 0x000fe20003f06270 */
[----:B------:R-:W-:Y:S01]  /*75f0*/  FFMA.FTZ R3, R6, UR26, R16 ;  /* 0x0000001a06037c23 */ /* 0x000fe20008010010 */
[----:B------:R-:W-:-:S02]  /*7600*/  FSEL R183, R9, -INF , !P6 ;  /* 0xff80000009b77808 */ /* 0x000fc40007000000 */
[----:B------:R-:W-:Y:S01]  /*7610*/  FSEL R177, R7, -INF , !P4 ;  /* 0xff80000007b17808 */ /* 0x000fe20006000000 */
[----:B-1----:R-:W-:Y:S01]  /*7620*/  FFMA.FTZ R7, R5, UR26, R17 ;  /* 0x0000001a05077c23 */ /* 0x002fe20008010011 */
[----:B------:R-:W-:Y:S01]  /*7630*/  FSEL R185, R3, -INF , !P5 ;  /* 0xff80000003b97808 */ /* 0x000fe20006800000 */
[C---:B------:R-:W-:Y:S01]  /*7640*/  FFMA.FTZ R9, R5.reuse, UR26, R173 ;  /* 0x0000001a05097c23 */ /* 0x040fe200080100ad */
[----:B------:R-:W-:Y:S01]  /*7650*/  FSEL R182, R8, -INF , !P1 ;  /* 0xff80000008b67808 */ /* 0x000fe20004800000 */
[C---:B------:R-:W-:Y:S01]  /*7660*/  FFMA.FTZ R8, R5.reuse, UR26, R19 ;  /* 0x0000001a05087c23 */ /* 0x040fe20008010013 */
[C---:B------:R-:W-:Y:S01]  /*7670*/  ISETP.GE.AND P6, PT, R2.reuse, R136, PT ;  /* 0x000000880200720c */ /* 0x040fe20003fc6270 */
[----:B------:R-:W-:Y:S01]  /*7680*/  FFMA.FTZ R10, R5, UR26, R175 ;  /* 0x0000001a050a7c23 */ /* 0x000fe200080100af */
[C---:B------:R-:W-:Y:S02]  /*7690*/  ISETP.GE.AND P5, PT, R2.reuse, R137, PT ;  /* 0x000000890200720c */ /* 0x040fe40003fa6270 */
[----:B------:R-:W-:-:S02]  /*76a0*/  ISETP.GE.AND P4, PT, R2, R139, PT ;  /* 0x0000008b0200720c */ /* 0x000fc40003f86270 */
[----:B------:R-:W-:Y:S01]  /*76b0*/  ISETP.GE.AND P1, PT, R2, R138, PT ;  /* 0x0000008a0200720c */ /* 0x000fe20003f26270 */
[----:B------:R-:W-:Y:S01]  /*76c0*/  FFMA.FTZ R2, R6, UR26, R174 ;  /* 0x0000001a06027c23 */ /* 0x000fe200080100ae */
[----:B------:R-:W-:Y:S01]  /*76d0*/  IADD3 R3, R0, 0x11, RZ ;  /* 0x0000001100037810 */ /* 0x000fe20007ffe0ff */
[----:B------:R-:W1:Y:S01]  /*76e0*/  I2F R6, R4 ;  /* 0x0000000400067306 */ /* 0x000e620000201400 */
[----:B------:R-:W-:Y:S02]  /*76f0*/  FSEL R181, R7, -INF , !P6 ;  /* 0xff80000007b57808 */ /* 0x000fe40007000000 */
[----:B------:R-:W-:Y:S02]  /*7700*/  FSEL R179, R2, -INF , !P0 ;  /* 0xff80000002b37808 */ /* 0x000fe40004000000 */
[----:B------:R-:W-:Y:S02]  /*7710*/  FSEL R172, R8, -INF , !P5 ;  /* 0xff80000008ac7808 */ /* 0x000fe40006800000 */
[----:B------:R-:W-:Y:S01]  /*7720*/  FSEL R175, R9, -INF , !P4 ;  /* 0xff80000009af7808 */ /* 0x000fe20006000000 */
[----:B------:R-:W2:Y:S01]  /*7730*/  I2F R5, R3 ;  /* 0x0000000300057306 */ /* 0x000ea20000201400 */
[----:B------:R-:W-:-:S02]  /*7740*/  ISETP.GE.AND P0, PT, R4, R136, PT ;  /* 0x000000880400720c */ /* 0x000fc40003f06270 */
[C---:B------:R-:W-:Y:S02]  /*7750*/  ISETP.GE.AND P6, PT, R4.reuse, R137, PT ;  /* 0x000000890400720c */ /* 0x040fe40003fc6270 */
[C---:B------:R-:W-:Y:S02]  /*7760*/  ISETP.GE.AND P5, PT, R4.reuse, R139, PT ;  /* 0x0000008b0400720c */ /* 0x040fe40003fa6270 */
[----:B------:R-:W-:Y:S01]  /*7770*/  ISETP.GE.AND P4, PT, R4, R138, PT ;  /* 0x0000008a0400720c */ /* 0x000fe20003f86270 */
[----:B-1----:R-:W-:Y:S01]  /*7780*/  FFMA.FTZ R4, R6, UR26, R188 ;  /* 0x0000001a06047c23 */ /* 0x002fe200080100bc */
[----:B------:R-:W-:Y:S01]  /*7790*/  IADD3 R2, R0, 0x18, RZ ;  /* 0x0000001800027810 */ /* 0x000fe20007ffe0ff */
[----:B------:R-:W-:Y:S01]  /*77a0*/  FFMA.FTZ R7, R6, UR26, R190 ;  /* 0x0000001a06077c23 */ /* 0x000fe200080100be */
[----:B------:R-:W-:Y:S01]  /*77b0*/  FSEL R176, R10, -INF , !P1 ;  /* 0xff8000000ab07808 */ /* 0x000fe20004800000 */
[----:B------:R-:W-:Y:S01]  /*77c0*/  FFMA.FTZ R8, R6, UR26, R216 ;  /* 0x0000001a06087c23 */ /* 0x000fe200080100d8 */
[----:B------:R-:W-:Y:S01]  /*77d0*/  FSEL R178, R4, -INF , !P0 ;  /* 0xff80000004b27808 */ /* 0x000fe20004000000 */
[----:B------:R-:W-:Y:S01]  /*77e0*/  FFMA.FTZ R6, R6, UR26, R218 ;  /* 0x0000001a06067c23 */ /* 0x000fe200080100da */
[----:B------:R-:W1:Y:S01]  /*77f0*/  I2F R4, R2 ;  /* 0x0000000200047306 */ /* 0x000e620000201400 */
[----:B------:R-:W-:Y:S01]  /*7800*/  FSEL R27, R7, -INF , !P6 ;  /* 0xff800000071b7808 */ /* 0x000fe20007000000 */
[C---:B--2---:R-:W-:Y:S01]  /*7810*/  FFMA.FTZ R7, R5.reuse, UR26, R189 ;  /* 0x0000001a05077c23 */ /* 0x044fe200080100bd */
[----:B------:R-:W-:Y:S01]  /*7820*/  FSEL R174, R8, -INF , !P5 ;  /* 0xff80000008ae7808 */ /* 0x000fe20006800000 */
[----:B------:R-:W-:Y:S01]  /*7830*/  FFMA.FTZ R8, R5, UR26, R191 ;  /* 0x0000001a05087c23 */ /* 0x000fe200080100bf */
[----:B------:R-:W-:Y:S01]  /*7840*/  ISETP.GE.AND P1, PT, R3, R136, PT ;  /* 0x000000880300720c */ /* 0x000fe20003f26270 */
[----:B------:R-:W-:Y:S01]  /*7850*/  FFMA.FTZ R9, R5, UR26, R217 ;  /* 0x0000001a05097c23 */ /* 0x000fe200080100d9 */
[----:B------:R-:W-:Y:S01]  /*7860*/  ISETP.GE.AND P0, PT, R3, R137, PT ;  /* 0x000000890300720c */ /* 0x000fe20003f06270 */
[----:B------:R-:W-:Y:S01]  /*7870*/  FFMA.FTZ R10, R5, UR26, R219 ;  /* 0x0000001a050a7c23 */ /* 0x000fe200080100db */
[----:B------:R-:W-:-:S02]  /*7880*/  ISETP.GE.AND P6, PT, R3, R139, PT ;  /* 0x0000008b0300720c */ /* 0x000fc40003fc6270 */
[----:B------:R-:W-:Y:S02]  /*7890*/  ISETP.GE.AND P5, PT, R3, R138, PT ;  /* 0x0000008a0300720c */ /* 0x000fe40003fa6270 */
[----:B------:R-:W2:Y:S01]  /*78a0*/  I2F R3, R0 ;  /* 0x0000000000037306 */ /* 0x000ea20000201400 */
[----:B------:R-:W-:Y:S02]  /*78b0*/  FSEL R29, R6, -INF , !P4 ;  /* 0xff800000061d7808 */ /* 0x000fe40006000000 */
[----:B------:R-:W-:Y:S01]  /*78c0*/  FSEL R173, R7, -INF , !P1 ;  /* 0xff80000007ad7808 */ /* 0x000fe20004800000 */
[----:B-1----:R-:W-:Y:S01]  /*78d0*/  FFMA.FTZ R5, R4, UR26, R198 ;  /* 0x0000001a04057c23 */ /* 0x002fe200080100c6 */
[----:B------:R-:W-:Y:S01]  /*78e0*/  FSEL R21, R8, -INF , !P0 ;  /* 0xff80000008157808 */ /* 0x000fe20004000000 */
[----:B------:R-:W-:Y:S01]  /*78f0*/  FFMA.FTZ R6, R4, UR26, R224 ;  /* 0x0000001a04067c23 */ /* 0x000fe200080100e0 */
[----:B------:R-:W-:Y:S02]  /*7900*/  FSEL R23, R9, -INF , !P6 ;  /* 0xff80000009177808 */ /* 0x000fe40007000000 */
[----:B------:R-:W-:-:S02]  /*7910*/  ISETP.GE.AND P4, PT, R2, R136, PT ;  /* 0x000000880200720c */ /* 0x000fc40003f86270 */
[C---:B------:R-:W-:Y:S02]  /*7920*/  ISETP.GE.AND P1, PT, R2.reuse, R137, PT ;  /* 0x000000890200720c */ /* 0x040fe40003f26270 */
[C---:B------:R-:W-:Y:S02]  /*7930*/  ISETP.GE.AND P0, PT, R2.reuse, R139, PT ;  /* 0x0000008b0200720c */ /* 0x040fe40003f06270 */
[----:B------:R-:W-:Y:S01]  /*7940*/  ISETP.GE.AND P6, PT, R2, R138, PT ;  /* 0x0000008a0200720c */ /* 0x000fe20003fc6270 */
[----:B------:R-:W-:Y:S01]  /*7950*/  FFMA.FTZ R2, R4, UR26, R196 ;  /* 0x0000001a04027c23 */ /* 0x000fe200080100c4 */
[----:B------:R-:W-:Y:S01]  /*7960*/  FSEL R26, R10, -INF , !P5 ;  /* 0xff8000000a1a7808 */ /* 0x000fe20006800000 */
[----:B--2---:R-:W-:Y:S01]  /*7970*/  FFMA.FTZ R12, R3, UR26, R222 ;  /* 0x0000001a030c7c23 */ /* 0x004fe200080100de */
        /* <DEDUP_REMOVED lines=42> */
[C---:B------:R-:W-:Y:S02]  /*7c20*/  IADD3 R0, P4, R2.reuse, UR19, RZ ;  /* 0x0000001302007c10 */ /* 0x040fe4000ff9e0ff */
[C---:B------:R-:W-:Y:S02]  /*7c30*/  @!P3 LEA R8, P5, R2.reuse, c[0x0][0x168], 0x1 ;  /* 0x00005a000208ba11 */ /* 0x040fe400078a08ff */
[----:B------:R-:W-:Y:S02]  /*7c40*/  @!P2 LEA R4, P1, R2, c[0x0][0x168], 0x1 ;  /* 0x00005a000204aa11 */ /* 0x000fe400078208ff */
[----:B------:R-:W-:Y:S02]  /*7c50*/  IADD3.X R10, R3, UR18, RZ, P4, !PT ;  /* 0x00000012030a7c10 */ /* 0x000fe4000a7fe4ff */
[----:B------:R-:W-:-:S02]  /*7c60*/  @!P3 LEA R6, P4, R0, c[0x0][0x168], 0x1 ;  /* 0x00005a000006ba11 */ /* 0x000fc400078808ff */
        /* <DEDUP_REMOVED lines=25> */
.L_x_1261:
[----:B------:R-:W-:Y:S05]  /*7e00*/  BSYNC B0 ;  /* 0x0000000000007941 */ /* 0x000fea0003800000 */
.L_x_1260:
[----:B------:R-:W0:Y:S02]  /*7e10*/  LDGDEPBAR ;  /* 0x00000000000079af */ /* 0x000e240000000000 */
.L_x_1259:
[----:B------:R-:W3:Y:S04]  /*7e20*/  LDL.64 R230, [R1+0xf8] ;  /* 0x0000f80001e67983 */ /* 0x000ee80000100a00 */
[----:B------:R-:W4:Y:S01]  /*7e30*/  LDL.64 R228, [R1+0x10] ;  /* 0x0000100001e47983 */ /* 0x000f220000100a00 */
[----:B------:R-:W-:-:S04]  /*7e40*/  FMNMX.FTZ R0, R134, R11, !PT ;  /* 0x0000000b86007209 */ /* 0x000fc80007810000 */
[----:B------:R-:W-:-:S04]  /*7e50*/  FMNMX.FTZ R0, R180, R0, !PT ;  /* 0x00000000b4007209 */ /* 0x000fc80007810000 */
[----:B------:R-:W-:-:S04]  /*7e60*/  FMNMX.FTZ R0, R177, R0, !PT ;  /* 0x00000000b1007209 */ /* 0x000fc80007810000 */
        /* <DEDUP_REMOVED lines=11> */
[----:B------:R-:W-:-:S04]  /*7f20*/  FMNMX.FTZ R3, R174, R2, !PT ;  /* 0x00000002ae037209 */ /* 0x000fc80007810000 */
[----:B------:R-:W-:-:S04]  /*7f30*/  FMNMX.FTZ R3, R23, R3, !PT ;  /* 0x0000000317037209 */ /* 0x000fc80007810000 */
[----:B------:R-:W-:Y:S02]  /*7f40*/  FMNMX.FTZ R3, R22, R3, !PT ;  /* 0x0000000316037209 */ /* 0x000fe40007810000 */
[----:B------:R-:W-:Y:S01]  /*7f50*/  FMNMX.FTZ R2, R179, R4, !PT ;  /* 0x00000004b3027209 */ /* 0x000fe20007810000 */
[----:B------:R-:W1:Y:S01]  /*7f60*/  SHFL.BFLY PT, R5, R0, 0x2, 0x1f ;  /* 0x0c401f0000057f89 */ /* 0x000e6200000e0000 */
        /* <DEDUP_REMOVED lines=14> */
[----:B------:R-:W1:Y:S01]  /*8050*/  SHFL.BFLY PT, R187, R2, 0x2, 0x1f ;  /* 0x0c401f0002bb7f89 */ /* 0x000e6200000e0000 */
[----:B------:R-:W-:Y:S02]  /*8060*/  FMNMX.FTZ R5, R28, R4, !PT ;  /* 0x000000041c057209 */ /* 0x000fe40007810000 */
[----:B--2---:R-:W-:Y:S02]  /*8070*/  FMNMX.FTZ R4, R3, R10, !PT ;  /* 0x0000000a03047209 */ /* 0x004fe40007810000 */
[----:B------:R-:W-:-:S05]  /*8080*/  FMNMX.FTZ R3, R18, R5, !PT ;  /* 0x0000000512037209 */ /* 0x000fca0007810000 */
[----:B------:R-:W2:Y:S04]  /*8090*/  SHFL.BFLY PT, R10, R3, 0x2, 0x1f ;  /* 0x0c401f00030a7f89 */ /* 0x000ea800000e0000 */
[----:B------:R-:W2:Y:S04]  /*80a0*/  SHFL.BFLY PT, R189, R0, 0x1, 0x1f ;  /* 0x0c201f0000bd7f89 */ /* 0x000ea800000e0000 */
[----:B------:R-:W2:Y:S01]  /*80b0*/  SHFL.BFLY PT, R188, R4, 0x1, 0x1f ;  /* 0x0c201f0004bc7f89 */ /* 0x000ea200000e0000 */
[----:B-1----:R-:W-:-:S05]  /*80c0*/  FMNMX.FTZ R2, R2, R187, !PT ;  /* 0x000000bb02027209 */ /* 0x002fca0007810000 */
[----:B------:R-:W1:Y:S01]  /*80d0*/  SHFL.BFLY PT, R5, R2, 0x1, 0x1f ;  /* 0x0c201f0002057f89 */ /* 0x000e6200000e0000 */
[----:B--2---:R-:W-:-:S05]  /*80e0*/  FMNMX.FTZ R3, R3, R10, !PT ;  /* 0x0000000a03037209 */ /* 0x004fca0007810000 */
[----:B------:R-:W2:Y:S01]  /*80f0*/  SHFL.BFLY PT, R10, R3, 0x1, 0x1f ;  /* 0x0c201f00030a7f89 */ /* 0x000ea200000e0000 */
[----:B------:R-:W-:-:S04]  /*8100*/  FMNMX.FTZ R215, R0, R189, !PT ;  /* 0x000000bd00d77209 */ /* 0x000fc80007810000 */
[C---:B------:R-:W-:Y:S01]  /*8110*/  FSETP.NEU.FTZ.AND P1, PT, R215.reuse, -INF , PT ;  /* 0xff800000d700780b */ /* 0x040fe20003f3d000 */
[----:B------:R-:W-:Y:S01]  /*8120*/  FMUL.FTZ R0, R215, c[0x0][0x23c] ;  /* 0x00008f00d7007a20 */ /* 0x000fe20000410000 */
[----:B------:R-:W-:-:S04]  /*8130*/  FMNMX.FTZ R232, R4, R188, !PT ;  /* 0x000000bc04e87209 */ /* 0x000fc80007810000 */
[----:B------:R-:W-:Y:S02]  /*8140*/  FSEL R0, R0, RZ, P1 ;  /* 0x000000ff00007208 */ /* 0x000fe40000800000 */
[----:B-1----:R-:W-:Y:S01]  /*8150*/  FMNMX.FTZ R213, R2, R5, !PT ;  /* 0x0000000502d57209 */ /* 0x002fe20007810000 */
[----:B------:R-:W-:Y:S02]  /*8160*/  FMUL.FTZ R2, R232, c[0x0][0x23c] ;  /* 0x00008f00e8027a20 */ /* 0x000fe40000410000 */
[--C-:B------:R-:W-:Y:S01]  /*8170*/  FFMA.FTZ R187, R11, c[0x0][0x23c], -R0.reuse ;  /* 0x00008f000bbb7a23 */ /* 0x100fe20000010800 */
[----:B------:R-:W-:Y:S01]  /*8180*/  FSETP.NEU.FTZ.AND P5, PT, R213, -INF , PT ;  /* 0xff800000d500780b */ /* 0x000fe20003fbd000 */
[--C-:B------:R-:W-:Y:S02]  /*8190*/  FFMA.FTZ R180, R180, c[0x0][0x23c], -R0.reuse ;  /* 0x00008f00b4b47a23 */ /* 0x100fe40000010800 */
[--C-:B------:R-:W-:Y:S02]  /*81a0*/  FFMA.FTZ R188, R177, c[0x0][0x23c], -R0.reuse ;  /* 0x00008f00b1bc7a23 */ /* 0x100fe40000010800 */
[----:B------:R-:W-:-:S02]  /*81b0*/  FFMA.FTZ R189, R172, c[0x0][0x23c], -R0 ;  /* 0x00008f00acbd7a23 */ /* 0x000fc40000010800 */
[--C-:B------:R-:W-:Y:S02]  /*81c0*/  FFMA.FTZ R190, R27, c[0x0][0x23c], -R0.reuse ;  /* 0x00008f001bbe7a23 */ /* 0x100fe40000010800 */
[--C-:B------:R-:W-:Y:S02]  /*81d0*/  FFMA.FTZ R191, R21, c[0x0][0x23c], -R0.reuse ;  /* 0x00008f0015bf7a23 */ /* 0x100fe40000010800 */
[--C-:B------:R-:W-:Y:S02]  /*81e0*/  FFMA.FTZ R194, R19, c[0x0][0x23c], -R0.reuse ;  /* 0x00008f0013c27a23 */ /* 0x100fe40000010800 */
[----:B------:R-:W-:Y:S01]  /*81f0*/  FFMA.FTZ R195, R14, c[0x0][0x23c], -R0 ;  /* 0x00008f000ec37a23 */ /* 0x000fe20000010800 */
[----:B------:R-:W-:Y:S01]  /*8200*/  FSETP.NEU.FTZ.AND P4, PT, R232, -INF , PT ;  /* 0xff800000e800780b */ /* 0x000fe20003f9d000 */
[C---:B------:R-:W-:Y:S01]  /*8210*/  FMUL.FTZ R0, R213.reuse, c[0x0][0x23c] ;  /* 0x00008f00d5007a20 */ /* 0x040fe20000410000 */
[----:B------:R-:W-:Y:S02]  /*8220*/  FSEL R4, R213, RZ, P5 ;  /* 0x000000ffd5047208 */ /* 0x000fe40002800000 */
[----:B------:R-:W-:-:S02]  /*8230*/  FSEL R2, R2, RZ, P4 ;  /* 0x000000ff02027208 */ /* 0x000fc40002000000 */
[----:B------:R-:W-:Y:S01]  /*8240*/  FSEL R0, R0, RZ, P5 ;  /* 0x000000ff00007208 */ /* 0x000fe20002800000 */
[----:B------:R-:W-:Y:S01]  /*8250*/  ULOP3.LUT UR4, UR31, UR33, URZ, 0x3c, !UPT ;  /* 0x000000211f047292 */ /* 0x000fe2000f8e3c3f */
[----:B--2---:R-:W-:Y:S01]  /*8260*/  FMNMX.FTZ R214, R3, R10, !PT ;  /* 0x0000000a03d67209 */ /* 0x004fe20007810000 */
[----:B------:R-:W-:Y:S02]  /*8270*/  FADD.FTZ R5, R132, -R4 ;  /* 0x8000000484057221 */ /* 0x000fe40000010000 */
[--C-:B------:R-:W-:Y:S02]  /*8280*/  FFMA.FTZ R177, R13, c[0x0][0x23c], -R2.reuse ;  /* 0x00008f000db17a23 */ /* 0x100fe40000010802 */
[--C-:B------:R-:W-:Y:S02]  /*8290*/  FFMA.FTZ R192, R184, c[0x0][0x23c], -R2.reuse ;  /* 0x00008f00b8c07a23 */ /* 0x100fe40000010802 */
[--C-:B------:R-:W-:Y:S02]  /*82a0*/  FFMA.FTZ R198, R182, c[0x0][0x23c], -R2.reuse ;  /* 0x00008f00b6c67a23 */ /* 0x100fe40000010802 */
[----:B------:R-:W-:-:S02]  /*82b0*/  FFMA.FTZ R199, R175, c[0x0][0x23c], -R2 ;  /* 0x00008f00afc77a23 */ /* 0x000fc40000010802 */
[----:B------:R-:W-:Y:S02]  /*82c0*/  FFMA.FTZ R218, R174, c[0x0][0x23c], -R2 ;  /* 0x00008f00aeda7a23 */ /* 0x000fe40000010802 */
[----:B------:R-:W-:Y:S02]  /*82d0*/  FFMA.FTZ R4, R12, c[0x0][0x23c], -R0 ;  /* 0x00008f000c047a23 */ /* 0x000fe40000010800 */
[--C-:B------:R-:W-:Y:S02]  /*82e0*/  FFMA.FTZ R219, R23, c[0x0][0x23c], -R2.reuse ;  /* 0x00008f0017db7a23 */ /* 0x100fe40000010802 */
[--C-:B------:R-:W-:Y:S02]  /*82f0*/  FFMA.FTZ R223, R22, c[0x0][0x23c], -R2.reuse ;  /* 0x00008f0016df7a23 */ /* 0x100fe40000010802 */
[----:B------:R-:W-:Y:S01]  /*8300*/  FFMA.FTZ R222, R16, c[0x0][0x23c], -R2 ;  /* 0x00008f0010de7a23 */ /* 0x000fe20000010802 */
[C---:B------:R-:W-:Y:S01]  /*8310*/  FSETP.NEU.FTZ.AND P5, PT, R214.reuse, -INF , PT ;  /* 0xff800000d600780b */ /* 0x040fe20003fbd000 */
[----:B------:R-:W-:-:S02]  /*8320*/  FMUL.FTZ R2, R214, c[0x0][0x23c] ;  /* 0x00008f00d6027a20 */ /* 0x000fc40000410000 */
[--C-:B------:R-:W-:Y:S02]  /*8330*/  FFMA.FTZ R183, R183, c[0x0][0x23c], -R0.reuse ;  /* 0x00008f00b7b77a23 */ /* 0x100fe40000010800 */
[--C-:B------:R-:W-:Y:S02]  /*8340*/  FFMA.FTZ R196, R179, c[0x0][0x23c], -R0.reuse ;  /* 0x00008f00b3c47a23 */ /* 0x100fe40000010800 */
[--C-:B------:R-:W-:Y:S02]  /*8350*/  FFMA.FTZ R197, R176, c[0x0][0x23c], -R0.reuse ;  /* 0x00008f00b0c57a23 */ /* 0x100fe40000010800 */
[--C-:B------:R-:W-:Y:S02]  /*8360*/  FFMA.FTZ R216, R29, c[0x0][0x23c], -R0.reuse ;  /* 0x00008f001dd87a23 */ /* 0x100fe40000010800 */
[--C-:B------:R-:W-:Y:S02]  /*8370*/  FFMA.FTZ R217, R26, c[0x0][0x23c], -R0.reuse ;  /* 0x00008f001ad97a23 */ /* 0x100fe40000010800 */
[----:B------:R-:W-:-:S02]  /*8380*/  FFMA.FTZ R220, R20, c[0x0][0x23c], -R0 ;  /* 0x00008f0014dc7a23 */ /* 0x000fc40000010800 */
[----:B------:R-:W-:Y:S01]  /*8390*/  FFMA.FTZ R221, R17, c[0x0][0x23c], -R0 ;  /* 0x00008f0011dd7a23 */ /* 0x000fe20000010800 */
[----:B------:R-:W-:Y:S01]  /*83a0*/  LOP3.LUT R0, R247, UR4, RZ, 0x3c, !PT ;  /* 0x00000004f7007c12 */ /* 0x000fe2000f8e3cff */
[----:B------:R1:W-:Y:S01]  /*83b0*/  MUFU.EX2 R11, R4 ;  /* 0x00000004000b7308 */ /* 0x0003e20000000800 */
[----:B------:R-:W-:-:S03]  /*83c0*/  FSEL R2, R2, RZ, P5 ;  /* 0x000000ff02027208 */ /* 0x000fc60002800000 */
[----:B------:R-:W-:-:S04]  /*83d0*/  IMAD.WIDE.U32 R224, R0, -0x326172a9, RZ ;  /* 0xcd9e8d5700e07825 */ /* 0x000fc800078e00ff */
[----:B------:R-:W2:Y:S01]  /*83e0*/  MUFU.EX2 R183, R183 ;  /* 0x000000b700b77308 */ /* 0x000ea20000000800 */
[--C-:B------:R-:W-:Y:S02]  /*83f0*/  FFMA.FTZ R132, R185, c[0x0][0x23c], -R2.reuse ;  /* 0x00008f00b9847a23 */ /* 0x100fe40000010802 */
[----:B-1----:R-:W-:Y:S02]  /*8400*/  FMUL.FTZ R4, R5, c[0x0][0x23c] ;  /* 0x00008f0005047a20 */ /* 0x002fe40000410000 */
[--C-:B------:R-:W-:Y:S02]  /*8410*/  FFMA.FTZ R15, R15, c[0x0][0x23c], -R2.reuse ;  /* 0x00008f000f0f7a23 */ /* 0x100fe40000010802 */
[--C-:B------:R-:W-:Y:S02]  /*8420*/  FFMA.FTZ R186, R186, c[0x0][0x23c], -R2.reuse ;  /* 0x00008f00baba7a23 */ /* 0x100fe40000010802 */
[----:B------:R-:W1:Y:S01]  /*8430*/  MUFU.EX2 R4, R4 ;  /* 0x0000000400047308 */ /* 0x000e620000000800 */
[----:B------:R-:W-:-:S02]  /*8440*/  FFMA.FTZ R172, R181, c[0x0][0x23c], -R2 ;  /* 0x00008f00b5ac7a23 */ /* 0x000fc40000010802 */
[--C-:B------:R-:W-:Y:S02]  /*8450*/  FFMA.FTZ R178, R178, c[0x0][0x23c], -R2.reuse ;  /* 0x00008f00b2b27a23 */ /* 0x100fe40000010802 */
[--C-:B------:R-:W-:Y:S02]  /*8460*/  FFMA.FTZ R173, R173, c[0x0][0x23c], -R2.reuse ;  /* 0x00008f00adad7a23 */ /* 0x100fe40000010802 */
[--C-:B------:R-:W-:Y:S02]  /*8470*/  FFMA.FTZ R176, R28, c[0x0][0x23c], -R2.reuse ;  /* 0x00008f001cb07a23 */ /* 0x100fe40000010802 */
[----:B------:R-:W-:Y:S01]  /*8480*/  FFMA.FTZ R185, R18, c[0x0][0x23c], -R2 ;  /* 0x00008f0012b97a23 */ /* 0x000fe20000010802 */
[----:B------:R-:W-:Y:S02]  /*8490*/  FSEL R0, R214, RZ, P5 ;  /* 0x000000ffd6007208 */ /* 0x000fe40002800000 */
[----:B--2---:R-:W-:-:S03]  /*84a0*/  F2FP.BF16.PACK_AB R193, R183, R11 ;  /* 0x0000000bb7c1723e */ /* 0x004fc600000010ff */
[----:B------:R-:W-:Y:S01]  /*84b0*/  FADD.FTZ R5, R135, -R0 ;  /* 0x8000000087057221 */ /* 0x000fe20000010000 */
[----:B------:R-:W-:Y:S01]  /*84c0*/  LOP3.LUT R0, R243, UR13, R224, 0x96, !PT ;  /* 0x0000000df3007c12 */ /* 0x000fe2000f8e96e0 */
[----:B-1----:R-:W-:-:S04]  /*84d0*/  FFMA.FTZ R244, R244, R4, R11 ;  /* 0x00000004f4f47223 */ /* 0x002fc8000001000b */
[----:B------:R-:W-:Y:S01]  /*84e0*/  IMAD.WIDE.U32 R16, R0, -0x2daee0ad, RZ ;  /* 0xd2511f5300107825 */ /* 0x000fe200078e00ff */
[----:B---3--:R-:W-:-:S05]  /*84f0*/  LOP3.LUT R2, R225, UR14, R230, 0x96, !PT ;  /* 0x0000000ee1027c12 */ /* 0x008fca000f8e96e6 */
[----:B------:R-:W-:-:S05]  /*8500*/  IMAD.WIDE.U32 R2, R2, -0x2daee0ad, RZ ;  /* 0xd2511f5302027825 */ /* 0x000fca00078e00ff */
[----:B----4-:R-:W-:-:S05]  /*8510*/  LOP3.LUT R10, R3, UR12, R228, 0x96, !PT ;  /* 0x0000000c030a7c12 */ /* 0x010fca000f8e96e4 */
[----:B------:R-:W-:Y:S01]  /*8520*/  IMAD.WIDE.U32 R10, R10, -0x326172a9, RZ ;  /* 0xcd9e8d570a0a7825 */ /* 0x000fe200078e00ff */
[----:B------:R-:W-:-:S04]  /*8530*/  LOP3.LUT R0, R17, UR10, R2, 0x96, !PT ;  /* 0x0000000a11007c12 */ /* 0x000fc8000f8e9602 */
[----:B------:R-:W-:-:S05]  /*8540*/  LOP3.LUT R3, R11, UR11, R242, 0x96, !PT ;  /* 0x0000000b0b037c12 */ /* 0x000fca000f8e96f2 */
        /* <DEDUP_REMOVED lines=9> */
[----:B------:R-:W-:-:S04]  /*85e0*/  LOP3.LUT R2, R11, UR15, R2, 0x96, !PT ;  /* 0x0000000f0b027c12 */ /* 0x000fc8000f8e9602 */
[----:B------:R-:W-:-:S04]  /*85f0*/  LOP3.LUT R3, R2, 0xffff, RZ, 0xc0, !PT ;  /* 0x0000ffff02037812 */ /* 0x000fc800078ec0ff */
[----:B------:R-:W-:-:S04]  /*8600*/  SHF.R.U32.HI R3, RZ, 0x8, R3 ;  /* 0x00000008ff037819 */ /* 0x000fc80000011603 */
[----:B------:R-:W-:-:S04]  /*8610*/  LOP3.LUT R3, R3, 0xffff, RZ, 0xc0, !PT ;  /* 0x0000ffff03037812 */ /* 0x000fc800078ec0ff */
[----:B------:R-:W-:Y:S02]  /*8620*/  ISETP.GE.U32.AND P5, PT, R237, R3, PT ;  /* 0x00000003ed00720c */ /* 0x000fe40003fa6070 */
[----:B------:R-:W-:Y:S01]  /*8630*/  LOP3.LUT R3, R2, 0xff, RZ, 0xc0, !PT ;  /* 0x000000ff02037812 */ /* 0x000fe200078ec0ff */
[----:B------:R-:W-:Y:S01]  /*8640*/  FMUL.FTZ R0, R5, c[0x0][0x23c] ;  /* 0x00008f0005007a20 */ /* 0x000fe20000410000 */
[----:B------:R-:W-:Y:S02]  /*8650*/  FSEL R5, R215, RZ, P1 ;  /* 0x000000ffd7057208 */ /* 0x000fe40000800000 */
[----:B------:R-:W-:Y:S02]  /*8660*/  ISETP.GE.U32.AND P6, PT, R237, R3, PT ;  /* 0x00000003ed00720c */ /* 0x000fe40003fc6070 */
[--C-:B------:R-:W-:Y:S02]  /*8670*/  SHF.R.U32.HI R3, RZ, 0x18, R2.reuse ;  /* 0x00000018ff037819 */ /* 0x100fe40000011602 */
[----:B------:R-:W-:-:S02]  /*8680*/  SHF.R.U32.HI R2, RZ, 0x10, R2 ;  /* 0x00000010ff027819 */ /* 0x000fc40000011602 */
[----:B------:R-:W-:Y:S01]  /*8690*/  ISETP.GE.U32.AND P1, PT, R237, R3, PT ;  /* 0x00000003ed00720c */ /* 0x000fe20003f26070 */
[----:B------:R-:W-:Y:S01]  /*86a0*/  FADD.FTZ R3, R134, -R5 ;  /* 0x8000000586037221 */ /* 0x000fe20000010000 */
[----:B------:R-:W-:-:S03]  /*86b0*/  LOP3.LUT R2, R2, 0xff, RZ, 0xc0, !PT ;  /* 0x000000ff02027812 */ /* 0x000fc600078ec0ff */
[----:B------:R-:W-:Y:S01]  /*86c0*/  FMUL.FTZ R5, R3, c[0x0][0x23c] ;  /* 0x00008f0003057a20 */ /* 0x000fe20000410000 */
[----:B------:R-:W-:Y:S01]  /*86d0*/  FSEL R3, R232, RZ, P4 ;  /* 0x000000ffe8037208 */ /* 0x000fe20002000000 */
[----:B------:R-:W1:Y:S01]  /*86e0*/  MUFU.EX2 R0, R0 ;  /* 0x0000000000007308 */ /* 0x000e620000000800 */
[----:B------:R-:W-:Y:S01]  /*86f0*/  ISETP.GE.U32.AND P4, PT, R237, R2, PT ;  /* 0x00000002ed00720c */ /* 0x000fe20003f86070 */
[----:B------:R-:W-:Y:S06]  /*8700*/  STL [R1+0x134], R205 ;  /* 0x000134cd01007387 */ /* 0x000fec0000100800 */
[----:B------:R-:W2:Y:S01]  /*8710*/  MUFU.EX2 R2, R5 ;  /* 0x0000000500027308 */ /* 0x000ea20000000800 */
[----:B------:R-:W-:Y:S04]  /*8720*/  STL [R1+0x130], R212 ;  /* 0x000130d401007387 */ /* 0x000fe80000100800 */
[----:B------:R-:W-:Y:S04]  /*8730*/  STL [R1+0x12c], R211 ;  /* 0x00012cd301007387 */ /* 0x000fe80000100800 */
[----:B------:R-:W-:Y:S04]  /*8740*/  STL [R1+0x128], R210 ;  /* 0x000128d201007387 */ /* 0x000fe80000100800 */
[----:B------:R-:W-:Y:S04]  /*8750*/  STL [R1+0x124], R209 ;  /* 0x000124d101007387 */ /* 0x000fe80000100800 */
[----:B------:R-:W-:Y:S04]  /*8760*/  STL [R1+0x120], R208 ;  /* 0x000120d001007387 */ /* 0x000fe80000100800 */
[----:B------:R-:W-:Y:S04]  /*8770*/  STL [R1+0x11c], R207 ;  /* 0x00011ccf01007387 */ /* 0x000fe80000100800 */
[----:B------:R1:W-:Y:S04]  /*8780*/  STL [R1+0x118], R204 ;  /* 0x000118cc01007387 */ /* 0x0003e80000100800 */
[----:B------:R3:W-:Y:S04]  /*8790*/  STL [R1+0x114], R202 ;  /* 0x000114ca01007387 */ /* 0x0007e80000100800 */
[----:B------:R-:W-:Y:S04]  /*87a0*/  STL [R1+0x110], R200 ;  /* 0x000110c801007387 */ /* 0x000fe80000100800 */
[----:B------:R4:W-:Y:S04]  /*87b0*/  STL [R1+0x10c], R139 ;  /* 0x00010c8b01007387 */ /* 0x0009e80000100800 */
[----:B------:R4:W-:Y:S04]  /*87c0*/  STL [R1+0x108], R138 ;  /* 0x0001088a01007387 */ /* 0x0009e80000100800 */
[----:B------:R4:W-:Y:S01]  /*87d0*/  STL [R1+0x104], R137 ;  /* 0x0001048901007387 */ /* 0x0009e20000100800 */
[----:B-1----:R-:W-:-:S03]  /*87e0*/  FMUL.FTZ R204, R81, R0 ;  /* 0x0000000051cc7220 */ /* 0x002fc60000410000 */
[----:B------:R1:W-:Y:S01]  /*87f0*/  STL [R1+0x100], R136 ;  /* 0x0001008801007387 */ /* 0x0003e20000100800 */
[-C--:B--2---:R-:W-:Y:S02]  /*8800*/  FMUL.FTZ R81, R115, R2.reuse ;  /* 0x0000000273517220 */ /* 0x084fe40000410000 */
[-C--:B---3--:R-:W-:Y:S02]  /*8810*/  FMUL.FTZ R202, R82, R2.reuse ;  /* 0x0000000252ca7220 */ /* 0x088fe40000410000 */
[----:B------:R-:W-:Y:S02]  /*8820*/  FMUL.FTZ R82, R114, R2 ;  /* 0x0000000272527220 */ /* 0x000fe40000410000 */
[-C--:B------:R-:W-:Y:S02]  /*8830*/  FMUL.FTZ R114, R58, R4.reuse ;  /* 0x000000043a727220 */ /* 0x080fe40000410000 */
[----:B------:R-:W-:Y:S02]  /*8840*/  FMUL.FTZ R115, R59, R4 ;  /* 0x000000043b737220 */ /* 0x000fe40000410000 */
[----:B------:R-:W2:Y:S01]  /*8850*/  LDL.LU.64 R58, [R1+0xc8] ;  /* 0x0000c800013a7983 */ /* 0x000ea20000300a00 */
[----:B------:R-:W3:Y:S08]  /*8860*/  MUFU.EX2 R17, R15 ;  /* 0x0000000f00117308 */ /* 0x000ef00000000800 */
[----:B------:R-:W1:Y:S01]  /*8870*/  MUFU.EX2 R15, R186 ;  /* 0x000000ba000f7308 */ /* 0x000e620000000800 */
[----:B---3--:R-:W-:-:S07]  /*8880*/  FFMA.FTZ R235, R235, R0, R17 ;  /* 0x00000000ebeb7223 */ /* 0x008fce0000010011 */
[----:B------:R-:W-:Y:S01]  /*8890*/  MUFU.EX2 R134, R180 ;  /* 0x000000b400867308 */ /* 0x000fe20000000800 */
[C---:B-1----:R-:W-:Y:S01]  /*88a0*/  FADD.FTZ R135, R15.reuse, R235 ;  /* 0x000000eb0f877221 */ /* 0x042fe20000010000 */
[----:B------:R-:W-:-:S06]  /*88b0*/  F2FP.BF16.PACK_AB R15, R15, R17 ;  /* 0x000000110f0f723e */ /* 0x000fcc00000010ff */
[----:B------:R-:W1:Y:S01]  /*88c0*/  MUFU.EX2 R17, R187 ;  /* 0x000000bb00117308 */ /* 0x000e620000000800 */
[-C--:B------:R-:W-:Y:S01]  /*88d0*/  FMUL.FTZ R152, R152, R0.reuse ;  /* 0x0000000098987220 */ /* 0x080fe20000410000 */
[----:B------:R-:W-:Y:S01]  /*88e0*/  PRMT R19, R15, 0x7610, R19 ;  /* 0x000076100f137816 */ /* 0x000fe20000000013 */
        /* <DEDUP_REMOVED lines=20> */
[-C--:B----4-:R-:W-:Y:S02]  /*8a30*/  FMUL.FTZ R139, R96, R0.reuse ;  /* 0x00000000608b7220 */ /* 0x090fe40000410000 */
        /* <DEDUP_REMOVED lines=9> */
[----:B-1----:R-:W-:Y:S01]  /*8ad0*/  F2FP.BF16.PACK_AB R0, R134, R17 ;  /* 0x000000118600723e */ /* 0x002fe200000010ff */
[----:B------:R-:W-:Y:S01]  /*8ae0*/  FFMA.FTZ R48, R239, R2, R17 ;  /* 0x00000002ef307223 */ /* 0x000fe20000010011 */
[----:B------:R-:W-:Y:S01]  /*8af0*/  @!P6 HFMA2.BF16_V2 R69, -RZ.H0_H0, RZ.H0_H0, -R19.H0_H0 ;  /* 0x200000ffff45e231 */ /* 0x000fe20000340913 */
[----:B------:R-:W-:Y:S02]  /*8b00*/  PRMT R15, R15, 0x7632, R15 ;  /* 0x000076320f0f7816 */ /* 0x000fe4000000000f */
[C---:B------:R-:W-:Y:S02]  /*8b10*/  PRMT R17, R0.reuse, 0x7632, R17 ;  /* 0x0000763200117816 */ /* 0x040fe40000000011 */
[----:B------:R-:W-:Y:S01]  /*8b20*/  PRMT R18, R0, 0x7610, R18 ;  /* 0x0000761000127816 */ /* 0x000fe20000000012 */
[----:B------:R-:W-:Y:S01]  /*8b30*/  FADD.FTZ R0, R133, -R3 ;  /* 0x8000000385007221 */ /* 0x000fe20000010000 */
[----:B------:R-:W-:-:S02]  /*8b40*/  LOP3.LUT R3, R10, 0xff, RZ, 0xc0, !PT ;  /* 0x000000ff0a037812 */ /* 0x000fc400078ec0ff */
[----:B------:R-:W-:Y:S02]  /*8b50*/  PRMT R80, R19, 0x5410, R15 ;  /* 0x0000541013507816 */ /* 0x000fe4000000000f */
[----:B------:R-:W-:Y:S01]  /*8b60*/  @!P6 PRMT R19, R69, 0x5410, RZ ;  /* 0x000054104513e816 */ /* 0x000fe200000000ff */
[----:B------:R-:W-:Y:S01]  /*8b70*/  @!P5 HFMA2.BF16_V2 R68, -RZ.H0_H0, RZ.H0_H0, -R15.H0_H0 ;  /* 0x200000ffff44d231 */ /* 0x000fe2000034090f */
[----:B------:R-:W-:Y:S01]  /*8b80*/  ISETP.GE.U32.AND P6, PT, R237, R3, PT ;  /* 0x00000003ed00720c */ /* 0x000fe20003fc6070 */
[----:B------:R-:W-:Y:S01]  /*8b90*/  FMUL.FTZ R0, R0, c[0x0][0x23c] ;  /* 0x00008f0000007a20 */ /* 0x000fe20000410000 */
[--C-:B------:R-:W-:Y:S01]  /*8ba0*/  SHF.R.U32.HI R3, RZ, 0x10, R10.reuse ;  /* 0x00000010ff037819 */ /* 0x100fe2000001160a */
[----:B------:R-:W-:Y:S01]  /*8bb0*/  @!P4 HFMA2.BF16_V2 R65, -RZ.H0_H0, RZ.H0_H0, -R18.H0_H0 ;  /* 0x200000ffff41c231 */ /* 0x000fe20000340912 */
[----:B------:R-:W-:Y:S01]  /*8bc0*/  SHF.R.U32.HI R5, RZ, 0x18, R10 ;  /* 0x00000018ff057819 */ /* 0x000fe2000001160a */
[-C--:B------:R-:W-:Y:S01]  /*8bd0*/  FMUL.FTZ R69, R143, R2.reuse ;  /* 0x000000028f457220 */ /* 0x080fe20000410000 */
[----:B------:R-:W-:Y:S01]  /*8be0*/  LOP3.LUT R3, R3, 0xff, RZ, 0xc0, !PT ;  /* 0x000000ff03037812 */ /* 0x000fe200078ec0ff */
[----:B------:R-:W1:Y:S01]  /*8bf0*/  MUFU.EX2 R0, R0 ;  /* 0x0000000000007308 */ /* 0x000e620000000800 */
[----:B------:R-:W-:Y:S01]  /*8c00*/  @!P5 PRMT R15, R68, 0x5410, RZ ;  /* 0x00005410440fd816 */ /* 0x000fe200000000ff */
[----:B------:R-:W-:Y:S01]  /*8c10*/  FMUL.FTZ R208, R66, R2 ;  /* 0x0000000242d07220 */ /* 0x000fe20000410000 */
[----:B------:R-:W-:Y:S01]  /*8c20*/  LOP3.LUT R11, R10, 0xffff, RZ, 0xc0, !PT ;  /* 0x0000ffff0a0b7812 */ /* 0x000fe200078ec0ff */
[----:B------:R-:W-:Y:S01]  /*8c30*/  IMAD.MOV.U32 R66, RZ, RZ, R69 ;  /* 0x000000ffff427224 */ /* 0x000fe200078e0045 */
[----:B------:R-:W-:-:S02]  /*8c40*/  PRMT R68, R18, 0x5410, R17 ;  /* 0x0000541012447816 */ /* 0x000fc40000000011 */
[----:B------:R-:W-:Y:S01]  /*8c50*/  ISETP.GE.U32.AND P5, PT, R237, R5, PT ;  /* 0x00000005ed00720c */ /* 0x000fe20003fa6070 */
[----:B------:R-:W-:Y:S01]  /*8c60*/  MUFU.EX2 R69, R172 ;  /* 0x000000ac00457308 */ /* 0x000fe20000000800 */
[----:B------:R-:W-:Y:S02]  /*8c70*/  @!P4 PRMT R18, R65, 0x5410, RZ ;  /* 0x000054104112c816 */ /* 0x000fe400000000ff */
[----:B------:R-:W-:Y:S02]  /*8c80*/  ISETP.GE.U32.AND P4, PT, R237, R3, PT ;  /* 0x00000003ed00720c */ /* 0x000fe40003f86070 */
[----:B------:R-:W-:-:S03]  /*8c90*/  SHF.R.U32.HI R3, RZ, 0x8, R11 ;  /* 0x00000008ff037819 */ /* 0x000fc6000001160b */
[----:B------:R-:W3:Y:S01]  /*8ca0*/  MUFU.EX2 R5, R132 ;  /* 0x0000008400057308 */ /* 0x000ee20000000800 */
[----:B------:R-:W-:Y:S01]  /*8cb0*/  @!P1 HFMA2.BF16_V2 R64, -RZ.H0_H0, RZ.H0_H0, -R17.H0_H0 ;  /* 0x200000ffff409231 */ /* 0x000fe20000340911 */
[----:B------:R-:W-:Y:S01]  /*8cc0*/  LOP3.LUT R3, R3, 0xffff, RZ, 0xc0, !PT ;  /* 0x0000ffff03037812 */ /* 0x000fe200078ec0ff */
[----:B------:R-:W-:Y:S02]  /*8cd0*/  IMAD.MOV.U32 R129, RZ, RZ, R226 ;  /* 0x000000ffff817224 */ /* 0x000fe400078e00e2 */
[-C--:B------:R-:W-:Y:S01]  /*8ce0*/  FMUL.FTZ R226, R102, R2.reuse ;  /* 0x0000000266e27220 */ /* 0x080fe20000410000 */
[----:B------:R-:W-:Y:S01]  /*8cf0*/  @!P1 PRMT R17, R64, 0x5410, RZ ;  /* 0x0000541040119816 */ /* 0x000fe200000000ff */
[----:B------:R-:W4:Y:S01]  /*8d00*/  LDC.U8 R102, c[0x0][0x2d8] ;  /* 0x0000b600ff667b82 */ /* 0x000f220000000000 */
[----:B------:R-:W3:Y:S01]  /*8d10*/  MUFU.EX2 R65, R177 ;  /* 0x000000b100417308 */ /* 0x000ee20000000800 */
[----:B------:R-:W-:Y:S01]  /*8d20*/  ISETP.GE.U32.AND P1, PT, R237, R3, PT ;  /* 0x00000003ed00720c */ /* 0x000fe20003f26070 */
[----:B------:R-:W-:-:S02]  /*8d30*/  FMUL.FTZ R3, R142, R2 ;  /* 0x000000028e037220 */ /* 0x000fc40000410000 */
[-C--:B------:R-:W-:Y:S02]  /*8d40*/  FMUL.FTZ R97, R39, R2.reuse ;  /* 0x0000000227617220 */ /* 0x080fe40000410000 */
[----:B------:R-:W-:Y:S02]  /*8d50*/  IMAD.MOV.U32 R239, RZ, RZ, R116 ;  /* 0x000000ffffef7224 */ /* 0x000fe400078e0074 */
[----:B------:R4:W-:Y:S01]  /*8d60*/  MUFU.EX2 R64, R188 ;  /* 0x000000bc00407308 */ /* 0x0009e20000000800 */
[-C--:B------:R-:W-:Y:S02]  /*8d70*/  FMUL.FTZ R250, R150, R2.reuse ;  /* 0x0000000296fa7220 */ /* 0x080fe40000410000 */
[----:B------:R-:W-:Y:S02]  /*8d80*/  FMUL.FTZ R251, R151, R2 ;  /* 0x0000000297fb7220 */ /* 0x000fe40000410000 */
[----:B-1----:R-:W-:Y:S02]  /*8d90*/  FMUL.FTZ R116, R60, R0 ;  /* 0x000000003c747220 */ /* 0x002fe40000410000 */
[----:B------:R-:W-:Y:S01]  /*8da0*/  IMAD.MOV.U32 R150, RZ, RZ, R234 ;  /* 0x000000ffff967224 */ /* 0x000fe200078e00ea */
[----:B------:R-:W1:Y:S01]  /*8db0*/  MUFU.EX2 R39, R189 ;  /* 0x000000bd00277308 */ /* 0x000e620000000800 */
[----:B------:R-:W-:-:S02]  /*8dc0*/  IMAD.MOV.U32 R151, RZ, RZ, R233 ;  /* 0x000000ffff977224 */ /* 0x000fc400078e00e9 */
[----:B---3--:R-:W-:Y:S01]  /*8dd0*/  FADD.FTZ R60, R5, R135 ;  /* 0x00000087053c7221 */ /* 0x008fe20000010000 */
[----:B------:R-:W-:Y:S01]  /*8de0*/  F2FP.BF16.PACK_AB R5, R69, R5 ;  /* 0x000000054505723e */ /* 0x000fe200000010ff */
[----:B------:R-:W-:Y:S02]  /*8df0*/  IMAD.MOV.U32 R234, RZ, RZ, R230 ;  /* 0x000000ffffea7224 */ /* 0x000fe400078e00e6 */
[-C--:B----4-:R-:W-:Y:S02]  /*8e00*/  FMUL.FTZ R188, R67, R2.reuse ;  /* 0x0000000243bc7220 */ /* 0x090fe40000410000 */
[----:B------:R-:W-:Y:S02]  /*8e10*/  IMAD.MOV.U32 R67, RZ, RZ, R3 ;  /* 0x000000ffff437224 */ /* 0x000fe400078e0003 */
[----:B------:R-:W-:Y:S02]  /*8e20*/  IMAD.MOV.U32 R235, RZ, RZ, R231 ;  /* 0x000000ffffeb7224 */ /* 0x000fe400078e00e7 */
[----:B------:R-:W-:-:S02]  /*8e30*/  FMUL.FTZ R233, R51, R2 ;  /* 0x0000000233e97220 */ /* 0x000fc40000410000 */
[-C--:B------:R-:W-:Y:S02]  /*8e40*/  FMUL.FTZ R96, R70, R2.reuse ;  /* 0x0000000246607220 */ /* 0x080fe40000410000 */
[-C--:B------:R-:W-:Y:S02]  /*8e50*/  FMUL.FTZ R187, R71, R2.reuse ;  /* 0x0000000247bb7220 */ /* 0x080fe40000410000 */
        /* <DEDUP_REMOVED lines=18> */
[----:B------:R-:W-:Y:S02]  /*8f80*/  FMUL.FTZ R131, R131, R2 ;  /* 0x0000000283837220 */ /* 0x000fe40000410000 */
[----:B------:R-:W-:Y:S02]  /*8f90*/  FMUL.FTZ R148, R76, R0 ;  /* 0x000000004c947220 */ /* 0x000fe40000410000 */
[----:B------:R-:W-:Y:S01]  /*8fa0*/  IMAD.WIDE.U32 R2, R16, -0x2daee0ad, RZ ;  /* 0xd2511f5310027825 */ /* 0x000fe200078e00ff */
[----:B------:R-:W-:-:S03]  /*8fb0*/  PRMT R16, R5, 0x7610, R16 ;  /* 0x0000761005107816 */ /* 0x000fc60000000010 */
[----:B------:R-:W-:Y:S01]  /*8fc0*/  IMAD.MOV.U32 R76, RZ, RZ, R67 ;  /* 0x000000ffff4c7224 */ /* 0x000fe200078e0043 */
[----:B------:R-:W-:Y:S01]  /*8fd0*/  MOV R83, R113 ;  /* 0x0000007100537202 */ /* 0x000fe20000000f00 */
[----:B------:R3:W-:Y:S01]  /*8fe0*/  MUFU.EX2 R67, R191 ;  /* 0x000000bf00437308 */ /* 0x0007e20000000800 */
[----:B------:R-:W-:Y:S02]  /*8ff0*/  IMAD.MOV.U32 R142, RZ, RZ, R228 ;  /* 0x000000ffff8e7224 */ /* 0x000fe400078e00e4 */
[----:B------:R-:W-:Y:S02]  /*9000*/  IMAD.MOV.U32 R143, RZ, RZ, R229 ;  /* 0x000000ffff8f7224 */ /* 0x000fe400078e00e5 */
[----:B------:R-:W-:Y:S02]  /*9010*/  IMAD.MOV.U32 R86, RZ, RZ, R141 ;  /* 0x000000ffff567224 */ /* 0x000fe400078e008d */
[----:B------:R-:W-:Y:S02]  /*9020*/  IMAD.MOV.U32 R87, RZ, RZ, R140 ;  /* 0x000000ffff577224 */ /* 0x000fe400078e008c */
[----:B------:R-:W-:-:S02]  /*9030*/  IMAD.MOV.U32 R99, RZ, RZ, R112 ;  /* 0x000000ffff637224 */ /* 0x000fc400078e0070 */
[----:B------:R-:W-:Y:S02]  /*9040*/  IMAD.MOV.U32 R98, RZ, RZ, R117 ;  /* 0x000000ffff627224 */ /* 0x000fe400078e0075 */
[-C--:B------:R-:W-:Y:S02]  /*9050*/  FFMA.FTZ R38, R241, R0.reuse, R65 ;  /* 0x00000000f1267223 */ /* 0x080fe40000010041 */
[-C--:B------:R-:W-:Y:S01]  /*9060*/  FMUL.FTZ R168, R168, R0.reuse ;  /* 0x00000000a8a87220 */ /* 0x080fe20000410000 */
[----:B---3--:R-:W3:Y:S01]  /*9070*/  LDC.U8 R191, c[0x0][0x2d8] ;  /* 0x0000b600ffbf7b82 */ /* 0x008ee20000000000 */
        /* <DEDUP_REMOVED lines=30> */
[----:B------:R-:W-:Y:S01]  /*9260*/  @!P6 HFMA2.BF16_V2 R21, -RZ.H0_H0, RZ.H0_H0, -R16.H0_H0 ;  /* 0x200000ffff15e231 */ /* 0x000fe20000340910 */
[----:B------:R-:W-:Y:S02]  /*9270*/  PRMT R184, R5, 0x7632, R184 ;  /* 0x0000763205b87816 */ /* 0x000fe400000000b8 */
[----:B------:R-:W-:Y:S02]  /*9280*/  LOP3.LUT R5, R0, 0xff, RZ, 0xc0, !PT ;  /* 0x000000ff00057812 */ /* 0x000fe400078ec0ff */
[----:B------:R-:W-:Y:S01]  /*9290*/  PRMT R57, R16, 0x5410, R184 ;  /* 0x0000541010397816 */ /* 0x000fe200000000b8 */
[----:B------:R-:W-:Y:S01]  /*92a0*/  @!P1 HFMA2.BF16_V2 R23, -RZ.H0_H0, RZ.H0_H0, -R184.H0_H0 ;  /* 0x200000ffff179231 */ /* 0x000fe200003409b8 */
[----:B------:R-:W-:-:S02]  /*92b0*/  @!P6 PRMT R16, R21, 0x5410, RZ ;  /* 0x000054101510e816 */ /* 0x000fc400000000ff */
[----:B-1----:R-:W-:Y:S02]  /*92c0*/  F2FP.BF16.PACK_AB R10, R39, R64 ;  /* 0x00000040270a723e */ /* 0x002fe400000010ff */
[----:B------:R-:W-:Y:S01]  /*92d0*/  ISETP.GE.U32.AND P6, PT, R102, R5, PT ;  /* 0x000000056600720c */ /* 0x000fe20003fc6070 */
[----:B------:R-:W-:Y:S01]  /*92e0*/  FADD.FTZ R244, R183, R244 ;  /* 0x000000f4b7f47221 */ /* 0x000fe20000010000 */
[----:B------:R-:W-:Y:S02]  /*92f0*/  SHF.R.U32.HI R5, RZ, 0x18, R0 ;  /* 0x00000018ff057819 */ /* 0x000fe40000011600 */
[----:B------:R-:W-:Y:S02]  /*9300*/  PRMT R183, R10, 0x7610, R183 ;  /* 0x000076100ab77816 */ /* 0x000fe400000000b7 */
[----:B------:R-:W-:Y:S02]  /*9310*/  @!P1 PRMT R184, R23, 0x5410, RZ ;  /* 0x0000541017b89816 */ /* 0x000fe400000000ff */
[----:B------:R-:W-:-:S02]  /*9320*/  ISETP.GE.U32.AND P1, PT, R102, R5, PT ;  /* 0x000000056600720c */ /* 0x000fc40003f26070 */
[----:B------:R-:W-:Y:S01]  /*9330*/  SHF.R.U32.HI R5, RZ, 0x10, R0 ;  /* 0x00000010ff057819 */ /* 0x000fe20000011600 */
[----:B------:R-:W-:Y:S01]  /*9340*/  @!P4 HFMA2.BF16_V2 R27, -RZ.H0_H0, RZ.H0_H0, -R183.H0_H0 ;  /* 0x200000ffff1bc231 */ /* 0x000fe200003409b7 */
[----:B------:R-:W-:Y:S02]  /*9350*/  PRMT R182, R10, 0x7632, R182 ;  /* 0x000076320ab67816 */ /* 0x000fe400000000b6 */
[----:B------:R-:W-:Y:S01]  /*9360*/  LOP3.LUT R5, R5, 0xff, RZ, 0xc0, !PT ;  /* 0x000000ff05057812 */ /* 0x000fe200078ec0ff */
[----:B------:R-:W-:Y:S01]  /*9370*/  IMAD.MOV.U32 R130, RZ, RZ, R119 ;  /* 0x000000ffff827224 */ /* 0x000fe200078e0077 */
[----:B------:R-:W-:Y:S01]  /*9380*/  PRMT R56, R183, 0x5410, R182 ;  /* 0x00005410b7387816 */ /* 0x000fe200000000b6 */
[-C--:B------:R-:W-:Y:S01]  /*9390*/  FMUL.FTZ R118, R62, R4.reuse ;  /* 0x000000043e767220 */ /* 0x080fe20000410000 */
[----:B------:R-:W-:Y:S01]  /*93a0*/  @!P4 PRMT R183, R27, 0x5410, RZ ;  /* 0x000054101bb7c816 */ /* 0x000fe200000000ff */
[----:B------:R-:W-:Y:S01]  /*93b0*/  FMUL.FTZ R119, R63, R4 ;  /* 0x000000043f777220 */ /* 0x000fe20000410000 */
[----:B---3--:R-:W-:Y:S01]  /*93c0*/  ISETP.GE.U32.AND P4, PT, R191, R5, PT ;  /* 0x00000005bf00720c */ /* 0x008fe20003f86070 */
[----:B------:R-:W3:Y:S01]  /*93d0*/  LDL.LU.64 R62, [R1+0x90] ;  /* 0x00009000013e7983 */ /* 0x000ee20000300a00 */
[----:B--2---:R-:W-:-:S03]  /*93e0*/  LOP3.LUT R5, R225, UR14, R58, 0x96, !PT ;  /* 0x0000000ee1057c12 */ /* 0x004fc6000f8e963a */
[----:B------:R-:W2:Y:S01]  /*93f0*/  LDL.LU.64 R58, [R1+0x18] ;  /* 0x00001800013a7983 */ /* 0x000ea20000300a00 */
[----:B------:R-:W-:Y:S01]  /*9400*/  IMAD.MOV.U32 R93, RZ, RZ, R66 ;  /* 0x000000ffff5d7224 */ /* 0x000fe200078e0042 */
[----:B------:R-:W-:Y:S01]  /*9410*/  LOP3.LUT R0, R0, 0xffff, RZ, 0xc0, !PT ;  /* 0x0000ffff00007812 */ /* 0x000fe200078ec0ff */
[----:B------:R-:W-:Y:S01]  /*9420*/  IMAD.MOV.U32 R21, RZ, RZ, R97 ;  /* 0x000000ffff157224 */ /* 0x000fe200078e0061 */
[----:B------:R-:W-:Y:S02]  /*9430*/  MUFU.EX2 R66, R178 ;  /* 0x000000b200427308 */ /* 0x000fe40000000800 */
[----:B------:R-:W-:-:S06]  /*9440*/  SHF.R.U32.HI R0, RZ, 0x8, R0 ;  /* 0x00000008ff007819 */ /* 0x000fcc0000011600 */
[----:B------:R-:W1:Y:S01]  /*9450*/  MUFU.EX2 R97, R173 ;  /* 0x000000ad00617308 */ /* 0x000e620000000800 */
[----:B------:R-:W-:Y:S01]  /*9460*/  @!P5 HFMA2.BF16_V2 R29, -RZ.H0_H0, RZ.H0_H0, -R182.H0_H0 ;  /* 0x200000ffff1dd231 */ /* 0x000fe200003409b6 */
[----:B------:R-:W-:-:S06]  /*9470*/  LOP3.LUT R0, R0, 0xffff, RZ, 0xc0, !PT ;  /* 0x0000ffff00007812 */ /* 0x000fcc00078ec0ff */
[----:B------:R-:W4:Y:S01]  /*9480*/  MUFU.EX2 R61, R190 ;  /* 0x000000be003d7308 */ /* 0x000f220000000800 */
[----:B------:R-:W-:Y:S01]  /*9490*/  @!P5 PRMT R182, R29, 0x5410, RZ ;  /* 0x000054101db6d816 */ /* 0x000fe200000000ff */
[----:B------:R-:W-:Y:S01]  /*94a0*/  IMAD.MOV.U32 R241, RZ, RZ, R99 ;  /* 0x000000fffff17224 */ /* 0x000fe200078e0063 */
[----:B------:R-:W-:Y:S01]  /*94b0*/  ISETP.GE.U32.AND P5, PT, R191, R0, PT ;  /* 0x00000000bf00720c */ /* 0x000fe20003fa6070 */
[----:B------:R-:W-:Y:S01]  /*94c0*/  IMAD.MOV.U32 R92, RZ, RZ, R87 ;  /* 0x000000ffff5c7224 */ /* 0x000fe200078e0057 */
[----:B------:R-:W-:Y:S01]  /*94d0*/  MOV R45, R143 ;  /* 0x0000008f002d7202 */ /* 0x000fe20000000f00 */
[----:B------:R-:W-:Y:S02]  /*94e0*/  IMAD.MOV.U32 R77, RZ, RZ, R86 ;  /* 0x000000ffff4d7224 */ /* 0x000fe400078e0056 */
[----:B------:R-:W-:Y:S02]  /*94f0*/  IMAD.MOV.U32 R44, RZ, RZ, R142 ;  /* 0x000000ffff2c7224 */ /* 0x000fe400078e008e */
[----:B------:R-:W-:-:S02]  /*9500*/  IMAD.MOV.U32 R73, RZ, RZ, R151 ;  /* 0x000000ffff497224 */ /* 0x000fc400078e0097 */
[----:B------:R-:W-:Y:S02]  /*9510*/  IMAD.MOV.U32 R72, RZ, RZ, R150 ;  /* 0x000000ffff487224 */ /* 0x000fe400078e0096 */
        /* <DEDUP_REMOVED lines=31> */
[----:B------:R-:W-:Y:S01]  /*9710*/  IMAD.MOV.U32 R189, RZ, RZ, R11 ;  /* 0x000000ffffbd7224 */ /* 0x000fe200078e000b */
[----:B----4-:R-:W-:Y:S02]  /*9720*/  F2FP.BF16.PACK_AB R0, R67, R61 ;  /* 0x0000003d4300723e */ /* 0x010fe400000010ff */
[C---:B------:R-:W-:Y:S01]  /*9730*/  PRMT R180, R4.reuse, 0x7632, R180 ;  /* 0x0000763204b47816 */ /* 0x040fe200000000b4 */
[----:B------:R-:W-:Y:S01]  /*9740*/  IMAD.MOV.U32 R23, RZ, RZ, R189 ;  /* 0x000000ffff177224 */ /* 0x000fe200078e00bd */
[----:B------:R-:W-:Y:S01]  /*9750*/  PRMT R181, R4, 0x7610, R181 ;  /* 0x0000761004b57816 */ /* 0x000fe200000000b5 */
[----:B------:R-:W-:Y:S01]  /*9760*/  IMAD.MOV.U32 R189, RZ, RZ, R76 ;  /* 0x000000ffffbd7224 */ /* 0x000fe200078e004c */
[C---:B------:R-:W-:Y:S01]  /*9770*/  PRMT R179, R0.reuse, 0x7610, R179 ;  /* 0x0000761000b37816 */ /* 0x040fe200000000b3 */
[----:B------:R-:W-:Y:S01]  /*9780*/  @!P5 HFMA2.BF16_V2 R6, -RZ.H0_H0, RZ.H0_H0, -R180.H0_H0 ;  /* 0x200000ffff06d231 */ /* 0x000fe200003409b4 */
[----:B------:R-:W-:Y:S01]  /*9790*/  PRMT R178, R0, 0x7632, R178 ;  /* 0x0000763200b27816 */ /* 0x000fe200000000b2 */
[----:B------:R-:W-:Y:S01]  /*97a0*/  IMAD.MOV.U32 R76, RZ, RZ, R241 ;  /* 0x000000ffff4c7224 */ /* 0x000fe200078e00f1 */
[----:B------:R-:W-:Y:S01]  /*97b0*/  LOP3.LUT R0, R2, 0xff, RZ, 0xc0, !PT ;  /* 0x000000ff02007812 */ /* 0x000fe200078ec0ff */
[----:B------:R-:W-:Y:S01]  /*97c0*/  IMAD.MOV.U32 R241, RZ, RZ, R51 ;  /* 0x000000fffff17224 */ /* 0x000fe200078e0033 */
[----:B------:R-:W-:Y:S01]  /*97d0*/  PRMT R51, R181, 0x5410, R180 ;  /* 0x00005410b5337816 */ /* 0x000fe200000000b4 */
[----:B------:R-:W-:Y:S01]  /*97e0*/  @!P4 HFMA2.BF16_V2 R8, -RZ.H0_H0, RZ.H0_H0, -R179.H0_H0 ;  /* 0x200000ffff08c231 */ /* 0x000fe200003409b3 */
[----:B------:R-:W-:Y:S01]  /*97f0*/  @!P5 PRMT R180, R6, 0x5410, RZ ;  /* 0x0000541006b4d816 */ /* 0x000fe200000000ff */
[----:B------:R-:W-:Y:S01]  /*9800*/  @!P1 HFMA2.BF16_V2 R7, -RZ.H0_H0, RZ.H0_H0, -R178.H0_H0 ;  /* 0x200000ffff079231 */ /* 0x000fe200003409b2 */
[----:B------:R-:W-:Y:S01]  /*9810*/  ISETP.GE.U32.AND P5, PT, R191, R0, PT ;  /* 0x00000000bf00720c */ /* 0x000fe20003fa6070 */
[----:B------:R-:W-:Y:S01]  /*9820*/  FADD.FTZ R11, R134, R48 ;  /* 0x00000030860b7221 */ /* 0x000fe20000010000 */
[----:B------:R-:W-:-:S02]  /*9830*/  SHF.R.U32.HI R4, RZ, 0x10, R2 ;  /* 0x00000010ff047819 */ /* 0x000fc40000011602 */
[----:B------:R-:W-:Y:S02]  /*9840*/  SHF.R.U32.HI R0, RZ, 0x18, R2 ;  /* 0x00000018ff007819 */ /* 0x000fe40000011602 */
[----:B------:R-:W-:Y:S02]  /*9850*/  PRMT R48, R179, 0x5410, R178 ;  /* 0x00005410b3307816 */ /* 0x000fe400000000b2 */
[----:B------:R-:W-:Y:S02]  /*9860*/  @!P4 PRMT R179, R8, 0x5410, RZ ;  /* 0x0000541008b3c816 */ /* 0x000fe400000000ff */
[----:B------:R-:W-:Y:S01]  /*9870*/  @!P1 PRMT R178, R7, 0x5410, RZ ;  /* 0x0000541007b29816 */ /* 0x000fe200000000ff */
[----:B------:R-:W-:Y:S01]  /*9880*/  IMAD.WIDE.U32 R6, R5, -0x2daee0ad, RZ ;  /* 0xd2511f5305067825 */ /* 0x000fe200078e00ff */
[----:B------:R-:W-:Y:S02]  /*9890*/  LOP3.LUT R3, R2, 0xffff, RZ, 0xc0, !PT ;  /* 0x0000ffff02037812 */ /* 0x000fe400078ec0ff */
[----:B------:R-:W-:-:S02]  /*98a0*/  LOP3.LUT R2, R4, 0xff, RZ, 0xc0, !PT ;  /* 0x000000ff04027812 */ /* 0x000fc400078ec0ff */
[C---:B------:R-:W-:Y:S01]  /*98b0*/  ISETP.GE.U32.AND P4, PT, R191.reuse, R0, PT ;  /* 0x00000000bf00720c */ /* 0x040fe20003f86070 */
[----:B------:R-:W-:Y:S01]  /*98c0*/  @!P6 HFMA2.BF16_V2 R9, -RZ.H0_H0, RZ.H0_H0, -R181.H0_H0 ;  /* 0x200000ffff09e231 */ /* 0x000fe200003409b5 */
[----:B------:R-:W-:Y:S02]  /*98d0*/  ISETP.GE.U32.AND P1, PT, R191, R2, PT ;  /* 0x00000002bf00720c */ /* 0x000fe40003f26070 */
[----:B------:R-:W-:Y:S02]  /*98e0*/  SHF.R.U32.HI R3, RZ, 0x8, R3 ;  /* 0x00000008ff037819 */ /* 0x000fe40000011603 */
[----:B------:R-:W-:Y:S01]  /*98f0*/  @!P6 PRMT R181, R9, 0x5410, RZ ;  /* 0x0000541009b5e816 */ /* 0x000fe200000000ff */
[----:B------:R-:W1:Y:S01]  /*9900*/  MUFU.EX2 R10, R192 ;  /* 0x000000c0000a7308 */ /* 0x000e620000000800 */
[----:B------:R-:W-:Y:S01]  /*9910*/  IMAD.MOV.U32 R190, RZ, RZ, R77 ;  /* 0x000000ffffbe7224 */ /* 0x000fe200078e004d */
[----:B------:R-:W-:-:S06]  /*9920*/  MOV R77, R98 ;  /* 0x00000062004d7202 */ /* 0x000fcc0000000f00 */
[----:B------:R-:W-:Y:S01]  /*9930*/  MUFU.EX2 R98, R176 ;  /* 0x000000b000627308 */ /* 0x000fe20000000800 */
[----:B------:R-:W-:Y:S01]  /*9940*/  IMAD.MOV.U32 R74, RZ, RZ, R40 ;  /* 0x000000ffff4a7224 */ /* 0x000fe200078e0028 */
[----:B------:R-:W-:Y:S01]  /*9950*/  MOV R79, R45 ;  /* 0x0000002d004f7202 */ /* 0x000fe20000000f00 */
[----:B------:R-:W-:Y:S01]  /*9960*/  IMAD.MOV.U32 R78, RZ, RZ, R44 ;  /* 0x000000ffff4e7224 */ /* 0x000fe200078e002c */
[----:B---3--:R-:W-:Y:S02]  /*9970*/  LOP3.LUT R2, R7, UR12, R62, 0x96, !PT ;  /* 0x0000000c07027c12 */ /* 0x008fe4000f8e963e */
[----:B--2---:R-:W-:-:S03]  /*9980*/  LOP3.LUT R0, R59, UR13, R224, 0x96, !PT ;  /* 0x0000000d3b007c12 */ /* 0x004fc6000f8e96e0 */
[----:B------:R-:W-:-:S04]  /*9990*/  IMAD.WIDE.U32 R8, R2, -0x326172a9, RZ ;  /* 0xcd9e8d5702087825 */ /* 0x000fc800078e00ff */
[----:B------:R-:W-:Y:S01]  /*99a0*/  IMAD.WIDE.U32 R4, R0, -0x2daee0ad, RZ ;  /* 0xd2511f5300047825 */ /* 0x000fe200078e00ff */
[----:B------:R-:W-:-:S04]  /*99b0*/  LOP3.LUT R0, R3, 0xffff, RZ, 0xc0, !PT ;  /* 0x0000ffff03007812 */ /* 0x000fc800078ec0ff */
[----:B------:R-:W-:Y:S02]  /*99c0*/  LOP3.LUT R2, R5, UR10, R6, 0x96, !PT ;  /* 0x0000000a05027c12 */ /* 0x000fe4000f8e9606 */
[----:B------:R-:W-:-:S03]  /*99d0*/  LOP3.LUT R6, R9, UR11, R58, 0x96, !PT ;  /* 0x0000000b09067c12 */ /* 0x000fc6000f8e963a */
[----:B------:R-:W-:-:S04]  /*99e0*/  IMAD.WIDE.U32 R2, R2, -0x326172a9, RZ ;  /* 0xcd9e8d5702027825 */ /* 0x000fc800078e00ff */
[----:B------:R-:W-:Y:S01]  /*99f0*/  IMAD.WIDE.U32 R6, R6, -0x2daee0ad, RZ ;  /* 0xd2511f5306067825 */ /* 0x000fe200078e00ff */
[----:B------:R-:W-:Y:S02]  /*9a00*/  LOP3.LUT R3, R3, UR9, R8, 0x96, !PT ;  /* 0x0000000903037c12 */ /* 0x000fe4000f8e9608 */
[----:B------:R-:W-:Y:S01]  /*9a10*/  ISETP.GE.U32.AND P6, PT, R191, R0, PT ;  /* 0x00000000bf00720c */ /* 0x000fe20003fc6070 */
[----:B------:R-:W-:Y:S01]  /*9a20*/  IMAD.MOV.U32 R63, RZ, RZ, R99 ;  /* 0x000000ffff3f7224 */ /* 0x000fe200078e0063 */
[----:B------:R-:W-:Y:S01]  /*9a30*/  LOP3.LUT R0, R7, UR8, R4, 0x96, !PT ;  /* 0x0000000807007c12 */ /* 0x000fe2000f8e9604 */
[----:B------:R-:W-:Y:S01]  /*9a40*/  FADD.FTZ R5, R64, R11 ;  /* 0x0000000b40057221 */ /* 0x000fe20000010000 */
[----:B------:R-:W2:Y:S01]  /*9a50*/  MUFU.EX2 R99, R185 ;  /* 0x000000b900637308 */ /* 0x000ea20000000800 */
[----:B------:R-:W-:-:S04]  /*9a60*/  IMAD.WIDE.U32 R8, R3, -0x2daee0ad, RZ ;  /* 0xd2511f5303087825 */ /* 0x000fc800078e00ff */
[----:B------:R-:W-:Y:S02]  /*9a70*/  IMAD.MOV.U32 R59, RZ, RZ, R23 ;  /* 0x000000ffff3b7224 */ /* 0x000fe400078e0017 */
[----:B------:R-:W-:Y:S01]  /*9a80*/  FADD.FTZ R23, R39, R5 ;  /* 0x0000000527177221 */ /* 0x000fe20000010000 */
[----:B------:R-:W-:Y:S01]  /*9a90*/  LOP3.LUT R3, R9, UR6, R6, 0x96, !PT ;  /* 0x0000000609037c12 */ /* 0x000fe2000f8e9606 */
[----:B------:R-:W-:Y:S01]  /*9aa0*/  IMAD.WIDE.U32 R4, R0, -0x326172a9, RZ ;  /* 0xcd9e8d5700047825 */ /* 0x000fe200078e00ff */
[----:B-1----:R-:W-:Y:S02]  /*9ab0*/  F2FP.BF16.PACK_AB R7, R10, R65 ;  /* 0x000000410a07723e */ /* 0x002fe400000010ff */
[----:B------:R-:W1:Y:S02]  /*9ac0*/  LDC.U8 R65, c[0x0][0x2d8] ;  /* 0x0000b600ff417b82 */ /* 0x000e640000000000 */
[----:B------:R-:W-:Y:S01]  /*9ad0*/  LOP3.LUT R6, R5, UR7, R2, 0x96, !PT ;  /* 0x0000000705067c12 */ /* 0x000fe2000f8e9602 */
[----:B------:R-:W-:Y:S01]  /*9ae0*/  IMAD.WIDE.U32 R2, R3, -0x326172a9, RZ ;  /* 0xcd9e8d5703027825 */ /* 0x000fe200078e00ff */
[----:B--2---:R-:W-:-:S03]  /*9af0*/  F2FP.BF16.PACK_AB R5, R99, R98 ;  /* 0x000000626305723e */ /* 0x004fc600000010ff */
[----:B------:R-:W-:Y:S02]  /*9b00*/  IMAD.MOV.U32 R191, RZ, RZ, R73 ;  /* 0x000000ffffbf7224 */ /* 0x000fe400078e0049 */
[----:B------:R-:W-:Y:S01]  /*9b10*/  IMAD.MOV.U32 R62, RZ, RZ, R72 ;  /* 0x000000ffff3e7224 */ /* 0x000fe200078e0048 */
[----:B------:R-:W-:Y:S01]  /*9b20*/  LOP3.LUT R0, R3, UR15, R4, 0x96, !PT ;  /* 0x0000000f03007c12 */ /* 0x000fe2000f8e9604 */
[----:B------:R-:W-:Y:S02]  /*9b30*/  IMAD.MOV.U32 R72, RZ, RZ, R252 ;  /* 0x000000ffff487224 */ /* 0x000fe400078e00fc */
[----:B------:R-:W-:Y:S01]  /*9b40*/  IMAD.MOV.U32 R73, RZ, RZ, R245 ;  /* 0x000000ffff497224 */ /* 0x000fe200078e00f5 */
[----:B------:R-:W-:Y:S01]  /*9b50*/  MUFU.EX2 R252, R194 ;  /* 0x000000c200fc7308 */ /* 0x000fe20000000800 */
[----:B------:R-:W-:Y:S02]  /*9b60*/  LOP3.LUT R4, R0, 0xffff, RZ, 0xc0, !PT ;  /* 0x0000ffff00047812 */ /* 0x000fe400078ec0ff */
[----:B------:R-:W-:-:S05]  /*9b70*/  PRMT R177, R5, 0x7610, R177 ;  /* 0x0000761005b17816 */ /* 0x000fca00000000b1 */
[----:B------:R-:W2:Y:S01]  /*9b80*/  MUFU.EX2 R245, R195 ;  /* 0x000000c300f57308 */ /* 0x000ea20000000800 */
[----:B------:R-:W-:Y:S01]  /*9b90*/  SHF.R.U32.HI R4, RZ, 0x8, R4 ;  /* 0x00000008ff047819 */ /* 0x000fe20000011604 */
[----:B------:R-:W-:Y:S01]  /*9ba0*/  @!P5 HFMA2.BF16_V2 R12, -RZ.H0_H0, RZ.H0_H0, -R177.H0_H0 ;  /* 0x200000ffff0cd231 */ /* 0x000fe200003409b1 */
[----:B------:R-:W-:Y:S01]  /*9bb0*/  PRMT R176, R5, 0x7632, R176 ;  /* 0x0000763205b07816 */ /* 0x000fe200000000b0 */
[----:B------:R-:W-:Y:S01]  /*9bc0*/  IMAD.MOV.U32 R58, RZ, RZ, R21 ;  /* 0x000000ffff3a7224 */ /* 0x000fe200078e0015 */
[----:B------:R-:W-:Y:S01]  /*9bd0*/  LOP3.LUT R4, R4, 0xffff, RZ, 0xc0, !PT ;  /* 0x0000ffff04047812 */ /* 0x000fe200078ec0ff */
[----:B------:R-:W-:Y:S01]  /*9be0*/  FADD.FTZ R21, R10, R38 ;  /* 0x000000260a157221 */ /* 0x000fe20000010000 */
[----:B------:R-:W-:Y:S01]  /*9bf0*/  PRMT R38, R177, 0x5410, R176 ;  /* 0x00005410b1267816 */ /* 0x000fe200000000b0 */
[----:B------:R-:W-:Y:S01]  /*9c00*/  @!P6 HFMA2.BF16_V2 R14, -RZ.H0_H0, RZ.H0_H0, -R176.H0_H0 ;  /* 0x200000ffff0ee231 */ /* 0x000fe200003409b0 */
[----:B------:R-:W-:Y:S02]  /*9c10*/  @!P5 PRMT R177, R12, 0x5410, RZ ;  /* 0x000054100cb1d816 */ /* 0x000fe400000000ff */
[----:B-1----:R-:W-:-:S02]  /*9c20*/  ISETP.GE.U32.AND P5, PT, R65, R4, PT ;  /* 0x000000044100720c */ /* 0x002fc40003fa6070 */
[----:B------:R-:W-:Y:S02]  /*9c30*/  LOP3.LUT R4, R0, 0xff, RZ, 0xc0, !PT ;  /* 0x000000ff00047812 */ /* 0x000fe400078ec0ff */
[----:B--2---:R-:W-:Y:S02]  /*9c40*/  F2FP.BF16.PACK_AB R5, R245, R252 ;  /* 0x000000fcf505723e */ /* 0x004fe400000010ff */
[----:B------:R-:W-:Y:S02]  /*9c50*/  @!P6 PRMT R176, R14, 0x5410, RZ ;  /* 0x000054100eb0e816 */ /* 0x000fe400000000ff */
[----:B------:R-:W-:Y:S02]  /*9c60*/  PRMT R174, R5, 0x7632, R174 ;  /* 0x0000763205ae7816 */ /* 0x000fe400000000ae */
[----:B------:R-:W-:Y:S02]  /*9c70*/  ISETP.GE.U32.AND P6, PT, R65, R4, PT ;  /* 0x000000044100720c */ /* 0x000fe40003fc6070 */
[----:B------:R-:W-:-:S02]  /*9c80*/  SHF.R.U32.HI R4, RZ, 0x18, R0 ;  /* 0x00000018ff047819 */ /* 0x000fc40000011600 */
[----:B------:R-:W-:Y:S01]  /*9c90*/  SHF.R.U32.HI R0, RZ, 0x10, R0 ;  /* 0x00000010ff007819 */ /* 0x000fe20000011600 */
[----:B------:R-:W-:Y:S01]  /*9ca0*/  @!P4 HFMA2.BF16_V2 R20, -RZ.H0_H0, RZ.H0_H0, -R174.H0_H0 ;  /* 0x200000ffff14c231 */ /* 0x000fe200003409ae */
[----:B------:R-:W-:Y:S02]  /*9cb0*/  PRMT R175, R5, 0x7610, R175 ;  /* 0x0000761005af7816 */ /* 0x000fe400000000af */
[----:B------:R-:W-:Y:S02]  /*9cc0*/  LOP3.LUT R0, R0, 0xff, RZ, 0xc0, !PT ;  /* 0x000000ff00007812 */ /* 0x000fe400078ec0ff */
[----:B------:R-:W-:Y:S02]  /*9cd0*/  PRMT R40, R175, 0x5410, R174 ;  /* 0x00005410af287816 */ /* 0x000fe400000000ae */
[----:B------:R-:W-:Y:S02]  /*9ce0*/  @!P4 PRMT R174, R20, 0x5410, RZ ;  /* 0x0000541014aec816 */ /* 0x000fe400000000ff */
[----:B------:R-:W-:Y:S01]  /*9cf0*/  ISETP.GE.U32.AND P4, PT, R65, R0, PT ;  /* 0x000000004100720c */ /* 0x000fe20003f86070 */
[----:B------:R-:W-:Y:S01]  /*9d00*/  @!P1 HFMA2.BF16_V2 R13, -RZ.H0_H0, RZ.H0_H0, -R175.H0_H0 ;  /* 0x200000ffff0d9231 */ /* 0x000fe200003409af */
[----:B------:R-:W-:-:S04]  /*9d10*/  PRMT R12, R193, 0x7610, R12 ;  /* 0x00007610c10c7816 */ /* 0x000fc8000000000c */
[----:B------:R-:W-:Y:S02]  /*9d20*/  @!P1 PRMT R175, R13, 0x5410, RZ ;  /* 0x000054100daf9816 */ /* 0x000fe400000000ff */
[----:B------:R-:W-:Y:S02]  /*9d30*/  PRMT R13, R193, 0x7632, R13 ;  /* 0x00007632c10d7816 */ /* 0x000fe4000000000d */
[----:B------:R-:W-:-:S03]  /*9d40*/  LOP3.LUT R0, R2, 0xff, RZ, 0xc0, !PT ;  /* 0x000000ff02007812 */ /* 0x000fc600078ec0ff */
[----:B------:R-:W-:Y:S01]  /*9d50*/  @!P4 HFMA2.BF16_V2 R28, -RZ.H0_H0, RZ.H0_H0, -R12.H0_H0 ;  /* 0x200000ffff1cc231 */ /* 0x000fe2000034090c */
[C---:B------:R-:W-:Y:S02]  /*9d60*/  ISETP.GE.U32.AND P1, PT, R65.reuse, R4, PT ;  /* 0x000000044100720c */ /* 0x040fe40003f26070 */
[----:B------:R-:W-:Y:S01]  /*9d70*/  PRMT R45, R12, 0x5410, R13 ;  /* 0x000054100c2d7816 */ /* 0x000fe2000000000d */
[----:B------:R-:W1:Y:S01]  /*9d80*/  MUFU.EX2 R4, R198 ;  /* 0x000000c600047308 */ /* 0x000e620000000800 */
[----:B------:R-:W-:Y:S02]  /*9d90*/  @!P4 PRMT R12, R28, 0x5410, RZ ;  /* 0x000054101c0cc816 */ /* 0x000fe400000000ff */
[----:B------:R-:W-:Y:S02]  /*9da0*/  ISETP.GE.U32.AND P4, PT, R65, R0, PT ;  /* 0x000000004100720c */ /* 0x000fe40003f86070 */
[----:B------:R-:W-:Y:S02]  /*9db0*/  LOP3.LUT R0, R2, 0xffff, RZ, 0xc0, !PT ;  /* 0x0000ffff02007812 */ /* 0x000fe400078ec0ff */
[C---:B------:R-:W-:Y:S01]  /*9dc0*/  PRMT R10, R7.reuse, 0x7610, R10 ;  /* 0x00007610070a7816 */ /* 0x040fe2000000000a */
[----:B------:R-:W2:Y:S01]  /*9dd0*/  MUFU.EX2 R5, R199 ;  /* 0x000000c700057308 */ /* 0x000ea20000000800 */
[----:B------:R-:W-:-:S02]  /*9de0*/  PRMT R11, R7, 0x7632, R11 ;  /* 0x00007632070b7816 */ /* 0x000fc4000000000b */
[----:B------:R-:W-:Y:S01]  /*9df0*/  SHF.R.U32.HI R0, RZ, 0x8, R0 ;  /* 0x00000008ff007819 */ /* 0x000fe20000011600 */
[----:B------:R-:W-:Y:S01]  /*9e00*/  @!P6 HFMA2.BF16_V2 R22, -RZ.H0_H0, RZ.H0_H0, -R10.H0_H0 ;  /* 0x200000ffff16e231 */ /* 0x000fe2000034090a */
[----:B------:R-:W-:Y:S01]  /*9e10*/  PRMT R44, R10, 0x5410, R11 ;  /* 0x000054100a2c7816 */ /* 0x000fe2000000000b */
[----:B------:R-:W-:Y:S01]  /*9e20*/  @!P5 HFMA2.BF16_V2 R36, -RZ.H0_H0, RZ.H0_H0, -R11.H0_H0 ;  /* 0x200000ffff24d231 */ /* 0x000fe2000034090b */
[----:B------:R-:W-:Y:S02]  /*9e30*/  LOP3.LUT R0, R0, 0xffff, RZ, 0xc0, !PT ;  /* 0x0000ffff00007812 */ /* 0x000fe400078ec0ff */
[--C-:B------:R-:W-:Y:S02]  /*9e40*/  SHF.R.U32.HI R3, RZ, 0x10, R2.reuse ;  /* 0x00000010ff037819 */ /* 0x100fe40000011602 */
[----:B------:R-:W-:Y:S02]  /*9e50*/  @!P6 PRMT R10, R22, 0x5410, RZ ;  /* 0x00005410160ae816 */ /* 0x000fe400000000ff */
[----:B------:R-:W-:-:S02]  /*9e60*/  SHF.R.U32.HI R2, RZ, 0x18, R2 ;  /* 0x00000018ff027819 */ /* 0x000fc40000011602 */
[C---:B------:R-:W-:Y:S01]  /*9e70*/  ISETP.GE.U32.AND P6, PT, R65.reuse, R0, PT ;  /* 0x000000004100720c */ /* 0x040fe20003fc6070 */
[----:B-1----:R-:W-:Y:S01]  /*9e80*/  FADD.FTZ R0, R4, R21 ;  /* 0x0000001504007221 */ /* 0x002fe20000010000 */
[----:B------:R-:W-:Y:S01]  /*9e90*/  @!P1 HFMA2.BF16_V2 R26, -RZ.H0_H0, RZ.H0_H0, -R13.H0_H0 ;  /* 0x200000ffff1a9231 */ /* 0x000fe2000034090d */
[----:B------:R-:W-:Y:S02]  /*9ea0*/  @!P5 PRMT R11, R36, 0x5410, RZ ;  /* 0x00005410240bd816 */ /* 0x000fe400000000ff */
[----:B------:R-:W-:Y:S01]  /*9eb0*/  ISETP.GE.U32.AND P5, PT, R65, R2, PT ;  /* 0x000000024100720c */ /* 0x000fe20003fa6070 */
[----:B--2---:R-:W-:Y:S01]  /*9ec0*/  FADD.FTZ R9, R5, R0 ;  /* 0x0000000005097221 */ /* 0x004fe20000010000 */
[----:B------:R-:W-:Y:S02]  /*9ed0*/  LOP3.LUT R2, R3, 0xff, RZ, 0xc0, !PT ;  /* 0x000000ff03027812 */ /* 0x000fe400078ec0ff */
[----:B------:R-:W-:Y:S01]  /*9ee0*/  F2FP.BF16.PACK_AB R4, R5, R4 ;  /* 0x000000040504723e */ /* 0x000fe200000010ff */
[----:B------:R-:W-:Y:S01]  /*9ef0*/  MUFU.EX2 R7, R197 ;  /* 0x000000c500077308 */ /* 0x000fe20000000800 */
[----:B------:R-:W-:-:S02]  /*9f00*/  @!P1 PRMT R13, R26, 0x5410, RZ ;  /* 0x000054101a0d9816 */ /* 0x000fc400000000ff */
[----:B------:R-:W-:Y:S01]  /*9f10*/  ISETP.GE.U32.AND P1, PT, R65, R2, PT ;  /* 0x000000024100720c */ /* 0x000fe20003f26070 */
[----:B------:R-:W-:-:S04]  /*9f20*/  IMAD.WIDE.U32 R2, R6, -0x2daee0ad, RZ ;  /* 0xd2511f5306027825 */ /* 0x000fc800078e00ff */
[----:B------:R-:W1:Y:S01]  /*9f30*/  MUFU.EX2 R5, R196 ;  /* 0x000000c400057308 */ /* 0x000e620000000800 */
[----:B------:R-:W-:Y:S02]  /*9f40*/  LOP3.LUT R0, R3, UR16, R8, 0x96, !PT ;  /* 0x0000001003007c12 */ /* 0x000fe4000f8e9608 */
[C---:B------:R-:W-:Y:S02]  /*9f50*/  PRMT R173, R4.reuse, 0x7610, R173 ;  /* 0x0000761004ad7816 */ /* 0x040fe400000000ad */
[----:B------:R-:W-:Y:S01]  /*9f60*/  PRMT R172, R4, 0x7632, R172 ;  /* 0x0000763204ac7816 */ /* 0x000fe200000000ac */
[----:B------:R-:W-:Y:S01]  /*9f70*/  IMAD.MOV.U32 R95, RZ, RZ, R59 ;  /* 0x000000ffff5f7224 */ /* 0x000fe200078e003b */
[----:B------:R-:W-:Y:S01]  /*9f80*/  SHF.R.U32.HI R4, RZ, 0x10, R0 ;  /* 0x00000010ff047819 */ /* 0x000fe20000011600 */
[----:B------:R-:W-:Y:S01]  /*9f90*/  IMAD.MOV.U32 R59, RZ, RZ, R93 ;  /* 0x000000ffff3b7224 */ /* 0x000fe200078e005d */
[----:B------:R-:W-:Y:S01]  /*9fa0*/  @!P4 HFMA2.BF16_V2 R37, -RZ.H0_H0, RZ.H0_H0, -R173.H0_H0 ;  /* 0x200000ffff25c231 */ /* 0x000fe200003409ad */
[----:B------:R-:W-:Y:S01]  /*9fb0*/  IMAD.MOV.U32 R93, RZ, RZ, R128 ;  /* 0x000000ffff5d7224 */ /* 0x000fe200078e0080 */
[----:B------:R-:W-:Y:S01]  /*9fc0*/  LOP3.LUT R4, R4, 0xff, RZ, 0xc0, !PT ;  /* 0x000000ff04047812 */ /* 0x000fe200078ec0ff */
[----:B------:R-:W-:Y:S01]  /*9fd0*/  IMAD.MOV.U32 R128, RZ, RZ, R240 ;  /* 0x000000ffff807224 */ /* 0x000fe200078e00f0 */
[----:B------:R-:W-:Y:S01]  /*9fe0*/  MUFU.EX2 R14, R218 ;  /* 0x000000da000e7308 */ /* 0x000fe20000000800 */
[----:B------:R-:W-:Y:S01]  /*9ff0*/  PRMT R39, R173, 0x5410, R172 ;  /* 0x00005410ad277816 */ /* 0x000fe200000000ac */
[----:B-1----:R-:W-:Y:S01]  /*a000*/  FADD.FTZ R6, R5, R244 ;  /* 0x000000f405067221 */ /* 0x002fe20000010000 */
[----:B------:R-:W-:Y:S01]  /*a010*/  F2FP.BF16.PACK_AB R5, R7, R5 ;  /* 0x000000050705723e */ /* 0x000fe200000010ff */
[----:B------:R-:W-:Y:S01]  /*a020*/  @!P6 HFMA2.BF16_V2 R41, -RZ.H0_H0, RZ.H0_H0, -R172.H0_H0 ;  /* 0x200000ffff29e231 */ /* 0x000fe200003409ac */
[----:B------:R-:W-:-:S03]  /*a030*/  @!P4 PRMT R173, R37, 0x5410, RZ ;  /* 0x0000541025adc816 */ /* 0x000fc600000000ff */
[----:B------:R-:W1:Y:S01]  /*a040*/  MUFU.EX2 R240, R219 ;  /* 0x000000db00f07308 */ /* 0x000e620000000800 */
[----:B------:R-:W-:Y:S01]  /*a050*/  ISETP.GE.U32.AND P4, PT, R65, R4, PT ;  /* 0x000000044100720c */ /* 0x000fe20003f86070 */
[----:B------:R-:W-:Y:S01]  /*a060*/  IMAD.MOV.U32 R75, RZ, RZ, R63 ;  /* 0x000000ffff4b7224 */ /* 0x000fe200078e003f */
[----:B------:R-:W-:Y:S02]  /*a070*/  PRMT R135, R5, 0x7610, R135 ;  /* 0x0000761005877816 */ /* 0x000fe40000000087 */
[----:B------:R-:W-:Y:S01]  /*a080*/  LOP3.LUT R4, R0, 0xff, RZ, 0xc0, !PT ;  /* 0x000000ff00047812 */ /* 0x000fe200078ec0ff */
[----:B------:R-:W-:Y:S01]  /*a090*/  IMAD.MOV.U32 R63, RZ, RZ, R239 ;  /* 0x000000ffff3f7224 */ /* 0x000fe200078e00ef */
[----:B------:R-:W-:Y:S01]  /*a0a0*/  @!P6 PRMT R172, R41, 0x5410, RZ ;  /* 0x0000541029ace816 */ /* 0x000fe200000000ff */
[----:B------:R-:W-:Y:S01]  /*a0b0*/  MUFU.EX2 R8, R216 ;  /* 0x000000d800087308 */ /* 0x000fe20000000800 */
[----:B------:R-:W-:Y:S01]  /*a0c0*/  ISETP.GE.U32.AND P6, PT, R65, R4, PT ;  /* 0x000000044100720c */ /* 0x000fe20003fc6070 */
[----:B------:R-:W-:Y:S01]  /*a0d0*/  @!P1 HFMA2.BF16_V2 R42, -RZ.H0_H0, RZ.H0_H0, -R135.H0_H0 ;  /* 0x200000ffff2a9231 */ /* 0x000fe20000340987 */
[----:B------:R-:W-:-:S02]  /*a0e0*/  PRMT R134, R5, 0x7632, R134 ;  /* 0x0000763205867816 */ /* 0x000fc40000000086 */
[----:B------:R-:W-:-:S03]  /*a0f0*/  SHF.R.U32.HI R4, RZ, 0x18, R0 ;  /* 0x00000018ff047819 */ /* 0x000fc60000011600 */
[----:B------:R-:W2:Y:S01]  /*a100*/  MUFU.EX2 R239, R217 ;  /* 0x000000d900ef7308 */ /* 0x000ea20000000800 */
[----:B------:R-:W-:Y:S02]  /*a110*/  LOP3.LUT R0, R0, 0xffff, RZ, 0xc0, !PT ;  /* 0x0000ffff00007812 */ /* 0x000fe400078ec0ff */
[----:B------:R-:W-:Y:S02]  /*a120*/  PRMT R36, R135, 0x5410, R134 ;  /* 0x0000541087247816 */ /* 0x000fe40000000086 */
[----:B------:R-:W-:Y:S02]  /*a130*/  @!P1 PRMT R135, R42, 0x5410, RZ ;  /* 0x000054102a879816 */ /* 0x000fe400000000ff */
[----:B------:R-:W-:Y:S01]  /*a140*/  SHF.R.U32.HI R0, RZ, 0x8, R0 ;  /* 0x00000008ff007819 */ /* 0x000fe20000011600 */
[----:B------:R-:W-:Y:S01]  /*a150*/  @!P5 HFMA2.BF16_V2 R43, -RZ.H0_H0, RZ.H0_H0, -R134.H0_H0 ;  /* 0x200000ffff2bd231 */ /* 0x000fe20000340986 */
[----:B------:R-:W-:Y:S02]  /*a160*/  ISETP.GE.U32.AND P1, PT, R65, R4, PT ;  /* 0x000000044100720c */ /* 0x000fe40003f26070 */
[----:B-1----:R-:W-:-:S02]  /*a170*/  F2FP.BF16.PACK_AB R4, R240, R14 ;  /* 0x0000000ef004723e */ /* 0x002fc400000010ff */
[----:B------:R-:W-:Y:S02]  /*a180*/  LOP3.LUT R0, R0, 0xffff, RZ, 0xc0, !PT ;  /* 0x0000ffff00007812 */ /* 0x000fe400078ec0ff */
[C---:B------:R-:W-:Y:S02]  /*a190*/  PRMT R133, R4.reuse, 0x7610, R133 ;  /* 0x0000761004857816 */ /* 0x040fe40000000085 */
[----:B------:R-:W-:Y:S02]  /*a1a0*/  @!P5 PRMT R134, R43, 0x5410, RZ ;  /* 0x000054102b86d816 */ /* 0x000fe400000000ff */
[----:B------:R-:W-:Y:S01]  /*a1b0*/  ISETP.GE.U32.AND P5, PT, R65, R0, PT ;  /* 0x000000004100720c */ /* 0x000fe20003fa6070 */
[----:B------:R-:W-:Y:S01]  /*a1c0*/  IMAD.MOV.U32 R198, RZ, RZ, R78 ;  /* 0x000000ffffc67224 */ /* 0x000fe200078e004e */
[----:B--2---:R-:W-:Y:S01]  /*a1d0*/  F2FP.BF16.PACK_AB R0, R239, R8 ;  /* 0x00000008ef00723e */ /* 0x004fe200000010ff */
[----:B------:R-:W-:Y:S01]  /*a1e0*/  IMAD.MOV.U32 R194, RZ, RZ, R191 ;  /* 0x000000ffffc27224 */ /* 0x000fe200078e00bf */
[----:B------:R-:W-:Y:S01]  /*a1f0*/  @!P6 HFMA2.BF16_V2 R50, -RZ.H0_H0, RZ.H0_H0, -R133.H0_H0 ;  /* 0x200000ffff32e231 */ /* 0x000fe20000340985 */
[----:B------:R-:W-:Y:S01]  /*a200*/  IMAD.MOV.U32 R78, RZ, RZ, R190 ;  /* 0x000000ffff4e7224 */ /* 0x000fe200078e00be */
[----:B------:R-:W-:Y:S01]  /*a210*/  PRMT R132, R4, 0x7632, R132 ;  /* 0x0000763204847816 */ /* 0x000fe20000000084 */
[----:B------:R-:W-:Y:S01]  /*a220*/  IMAD.MOV.U32 R191, RZ, RZ, R241 ;  /* 0x000000ffffbf7224 */ /* 0x000fe200078e00f1 */
[----:B------:R-:W-:Y:S01]  /*a230*/  MOV R190, R238 ;  /* 0x000000ee00be7202 */ /* 0x000fe20000000f00 */
[----:B------:R-:W-:Y:S01]  /*a240*/  MUFU.EX2 R241, R222 ;  /* 0x000000de00f17308 */ /* 0x000fe20000000800 */
[----:B------:R-:W-:-:S02]  /*a250*/  PRMT R29, R0, 0x7632, R29 ;  /* 0x00007632001d7816 */ /* 0x000fc4000000001d */
[----:B------:R-:W-:Y:S01]  /*a260*/  PRMT R64, R133, 0x5410, R132 ;  /* 0x0000541085407816 */ /* 0x000fe20000000084 */
[----:B------:R-:W-:Y:S01]  /*a270*/  @!P4 HFMA2.BF16_V2 R47, -RZ.H0_H0, RZ.H0_H0, -R0.H0_H0 ;  /* 0x200000ffff2fc231 */ /* 0x000fe20000340900 */
[----:B------:R-:W-:-:S03]  /*a280*/  @!P6 PRMT R133, R50, 0x5410, RZ ;  /* 0x000054103285e816 */ /* 0x000fc600000000ff */
[----:B------:R-:W1:Y:S01]  /*a290*/  MUFU.EX2 R238, R223 ;  /* 0x000000df00ee7308 */ /* 0x000e620000000800 */
[C---:B------:R-:W-:Y:S02]  /*a2a0*/  @P4 PRMT R185, R0.reuse, 0x7610, R185 ;  /* 0x0000761000b94816 */ /* 0x040fe400000000b9 */
[----:B------:R-:W-:Y:S02]  /*a2b0*/  PRMT R50, R0, 0x5410, R29 ;  /* 0x0000541000327816 */ /* 0x000fe4000000001d */
[----:B------:R-:W-:Y:S02]  /*a2c0*/  LOP3.LUT R0, R2, 0xff, RZ, 0xc0, !PT ;  /* 0x000000ff02007812 */ /* 0x000fe400078ec0ff */
[--C-:B------:R-:W-:Y:S02]  /*a2d0*/  SHF.R.U32.HI R5, RZ, 0x10, R2.reuse ;  /* 0x00000010ff057819 */ /* 0x100fe40000011602 */
[----:B------:R-:W-:Y:S01]  /*a2e0*/  ISETP.GE.U32.AND P6, PT, R65, R0, PT ;  /* 0x000000004100720c */ /* 0x000fe20003fc6070 */
[----:B------:R-:W-:Y:S01]  /*a2f0*/  IMAD.MOV.U32 R197, RZ, RZ, R235 ;  /* 0x000000ffffc57224 */ /* 0x000fe200078e00eb */
[----:B------:R-:W-:-:S02]  /*a300*/  SHF.R.U32.HI R4, RZ, 0x18, R2 ;  /* 0x00000018ff047819 */ /* 0x000fc40000011602 */
[----:B------:R-:W-:Y:S02]  /*a310*/  LOP3.LUT R0, R2, 0xffff, RZ, 0xc0, !PT ;  /* 0x0000ffff02007812 */ /* 0x000fe400078ec0ff */
[----:B------:R-:W-:Y:S01]  /*a320*/  LOP3.LUT R2, R5, 0xff, RZ, 0xc0, !PT ;  /* 0x000000ff05027812 */ /* 0x000fe200078ec0ff */
[----:B------:R-:W-:Y:S01]  /*a330*/  IMAD.MOV.U32 R196, RZ, RZ, R234 ;  /* 0x000000ffffc47224 */ /* 0x000fe200078e00ea */
[----:B------:R-:W-:Y:S01]  /*a340*/  @!P4 PRMT R185, R47, 0x5410, RZ ;  /* 0x000054102fb9c816 */ /* 0x000fe200000000ff */
[----:B------:R-:W2:Y:S01]  /*a350*/  LDL.LU R197, [R1+0xd0] ;  /* 0x0000d00001c57983 */ /* 0x000ea20000300800 */
[----:B------:R-:W-:Y:S02]  /*a360*/  ISETP.GE.U32.AND P4, PT, R65, R2, PT ;  /* 0x000000024100720c */ /* 0x000fe40003f86070 */
[----:B-1----:R-:W-:-:S04]  /*a370*/  F2FP.BF16.PACK_AB R2, R241, R238 ;  /* 0x000000eef102723e */ /* 0x002fc800000010ff */
[C---:B------:R-:W-:Y:S02]  /*a380*/  PRMT R28, R2.reuse, 0x7610, R28 ;  /* 0x00007610021c7816 */ /* 0x040fe4000000001c */
[----:B------:R-:W-:Y:S02]  /*a390*/  PRMT R27, R2, 0x7632, R27 ;  /* 0x00007632021b7816 */ /* 0x000fe4000000001b */
[----:B------:R-:W-:Y:S02]  /*a3a0*/  LOP3.LUT R2, R225, UR14, R196, 0x96, !PT ;  /* 0x0000000ee1027c12 */ /* 0x000fe4000f8e96c4 */
[----:B------:R-:W3:Y:S01]  /*a3b0*/  LDL R196, [R1+0xd4] ;  /* 0x0000d40001c47983 */ /* 0x000ee20000100800 */
[----:B------:R-:W-:Y:S01]  /*a3c0*/  MUFU.EX2 R235, R220 ;  /* 0x000000dc00eb7308 */ /* 0x000fe20000000800 */
[----:B------:R-:W-:-:S07]  /*a3d0*/  SHF.R.U32.HI R0, RZ, 0x8, R0 ;  /* 0x00000008ff007819 */ /* 0x000fce0000011600 */
[----:B------:R-:W1:Y:S01]  /*a3e0*/  MUFU.EX2 R244, R221 ;  /* 0x000000dd00f47308 */ /* 0x000e620000000800 */
[----:B------:R-:W-:Y:S01]  /*a3f0*/  @!P5 HFMA2.BF16_V2 R49, -RZ.H0_H0, RZ.H0_H0, -R132.H0_H0 ;  /* 0x200000ffff31d231 */ /* 0x000fe20000340984 */
[----:B------:R-:W-:Y:S01]  /*a400*/  LOP3.LUT R0, R0, 0xffff, RZ, 0xc0, !PT ;  /* 0x0000ffff00007812 */ /* 0x000fe200078ec0ff */
[----:B------:R-:W-:-:S03]  /*a410*/  IMAD.MOV.U32 R199, RZ, RZ, R79 ;  /* 0x000000ffffc77224 */ /* 0x000fc600078e004f */
[----:B------:R-:W-:Y:S02]  /*a420*/  @!P5 PRMT R132, R49, 0x5410, RZ ;  /* 0x000054103184d816 */ /* 0x000fe400000000ff */
[----:B------:R-:W-:Y:S01]  /*a430*/  ISETP.GE.U32.AND P5, PT, R65, R0, PT ;  /* 0x000000004100720c */ /* 0x000fe20003fa6070 */
[----:B------:R-:W-:Y:S01]  /*a440*/  IMAD.MOV.U32 R195, RZ, RZ, R130 ;  /* 0x000000ffffc37224 */ /* 0x000fe200078e0082 */
[----:B------:R-:W-:Y:S01]  /*a450*/  MOV R79, R92 ;  /* 0x0000005c004f7202 */ /* 0x000fe20000000f00 */
[----:B------:R-:W-:Y:S01]  /*a460*/  FADD.FTZ R3, R61, R23 ;  /* 0x000000173d037221 */ /* 0x000fe20000010000 */
[----:B-1----:R-:W-:Y:S01]  /*a470*/  F2FP.BF16.PACK_AB R0, R244, R235 ;  /* 0x000000ebf400723e */ /* 0x002fe200000010ff */
[----:B------:R-:W-:-:S03]  /*a480*/  IMAD.MOV.U32 R92, RZ, RZ, R129 ;  /* 0x000000ffff5c7224 */ /* 0x000fc600078e0081 */
[C---:B------:R-:W-:Y:S02]  /*a490*/  PRMT R26, R0.reuse, 0x7610, R26 ;  /* 0x00007610001a7816 */ /* 0x040fe4000000001a */
[----:B------:R-:W-:Y:S02]  /*a4a0*/  PRMT R21, R0, 0x7632, R21 ;  /* 0x0000763200157816 */ /* 0x000fe40000000015 */
[----:B------:R-:W-:Y:S01]  /*a4b0*/  LOP3.LUT R0, R199, UR35, R246, 0x96, !PT ;  /* 0x00000023c7007c12 */ /* 0x000fe2000f8e96f6 */
[----:B------:R-:W-:Y:S02]  /*a4c0*/  IMAD.MOV.U32 R129, RZ, RZ, R186 ;  /* 0x000000ffff817224 */ /* 0x000fe400078e00ba */
[----:B------:R-:W-:Y:S02]  /*a4d0*/  FADD.FTZ R186, R67, R3 ;  /* 0x0000000343ba7221 */ /* 0x000fe40000010000 */
[----:B------:R-:W-:Y:S02]  /*a4e0*/  IMAD.MOV.U32 R20, RZ, RZ, R195 ;  /* 0x000000ffff147224 */ /* 0x000fe400078e00c3 */
[----:B------:R-:W-:-:S02]  /*a4f0*/  IMAD.MOV.U32 R195, RZ, RZ, R237 ;  /* 0x000000ffffc37224 */ /* 0x000fc400078e00ed */
[----:B------:R-:W-:Y:S02]  /*a500*/  IMAD.MOV.U32 R193, RZ, RZ, R236 ;  /* 0x000000ffffc17224 */ /* 0x000fe400078e00ec */
[----:B------:R-:W-:Y:S01]  /*a510*/  IMAD.WIDE.U32 R2, R2, -0x2daee0ad, RZ ;  /* 0xd2511f5302027825 */ /* 0x000fe200078e00ff */
[----:B------:R-:W-:-:S03]  /*a520*/  @!P1 HFMA2.BF16_V2 R46, -RZ.H0_H0, RZ.H0_H0, -R29.H0_H0 ;  /* 0x200000ffff2e9231 */ /* 0x000fc6000034091d */
[----:B------:R-:W-:Y:S01]  /*a530*/  IMAD.WIDE.U32 R236, R0, -0x326172a9, RZ ;  /* 0xcd9e8d5700ec7825 */ /* 0x000fe200078e00ff */
[----:B------:R-:W-:-:S04]  /*a540*/  LOP3.LUT R0, R3, UR12, R198, 0x96, !PT ;  /* 0x0000000c03007c12 */ /* 0x000fc8000f8e96c6 */
[----:B------:R-:W-:Y:S01]  /*a550*/  LOP3.LUT R3, R237, UR13, R224, 0x96, !PT ;  /* 0x0000000ded037c12 */ /* 0x000fe2000f8e96e0 */
[----:B------:R-:W-:Y:S01]  /*a560*/  FADD.FTZ R6, R7, R6 ;  /* 0x0000000607067221 */ /* 0x000fe20000010000 */
[----:B------:R-:W-:Y:S02]  /*a570*/  @!P1 PRMT R29, R46, 0x5410, RZ ;  /* 0x000054102e1d9816 */ /* 0x000fe400000000ff */
[----:B------:R-:W-:Y:S01]  /*a580*/  ISETP.GE.U32.AND P1, PT, R65, R4, PT ;  /* 0x000000044100720c */ /* 0x000fe20003f26070 */
[----:B------:R-:W-:-:S04]  /*a590*/  IMAD.WIDE.U32 R4, R3, -0x2daee0ad, RZ ;  /* 0xd2511f5303047825 */ /* 0x000fc800078e00ff */
[----:B------:R-:W-:Y:S02]  /*a5a0*/  IMAD.MOV.U32 R130, RZ, RZ, R233 ;  /* 0x000000ffff827224 */ /* 0x000fe400078e00e9 */
[----:B------:R-:W-:Y:S02]  /*a5b0*/  FADD.FTZ R234, R14, R9 ;  /* 0x000000090eea7221 */ /* 0x000fe40000010000 */
[----:B------:R-:W-:Y:S02]  /*a5c0*/  FADD.FTZ R233, R8, R6 ;  /* 0x0000000608e97221 */ /* 0x000fe40000010000 */
[----:B------:R-:W-:Y:S01]  /*a5d0*/  IMAD.WIDE.U32 R8, R0, -0x326172a9, RZ ;  /* 0xcd9e8d5700087825 */ /* 0x000fe200078e00ff */
[----:B------:R-:W-:-:S03]  /*a5e0*/  LOP3.LUT R0, R5, UR10, R2, 0x96, !PT ;  /* 0x0000000a05007c12 */ /* 0x000fc6000f8e9602 */
[----:B------:R-:W-:Y:S02]  /*a5f0*/  FADD.FTZ R7, R69, R60 ;  /* 0x0000003c45077221 */ /* 0x000fe40000010000 */
[----:B------:R-:W-:Y:S02]  /*a600*/  IMAD.MOV.U32 R192, RZ, RZ, R62 ;  /* 0x000000ffffc07224 */ /* 0x000fe400078e003e */
[----:B------:R-:W-:Y:S02]  /*a610*/  IMAD.MOV.U32 R62, RZ, RZ, R77 ;  /* 0x000000ffff3e7224 */ /* 0x000fe400078e004d */
[----:B------:R-:W-:Y:S02]  /*a620*/  IMAD.MOV.U32 R77, RZ, RZ, R187 ;  /* 0x000000ffff4d7224 */ /* 0x000fe400078e00bb */
[----:B------:R-:W-:Y:S02]  /*a630*/  FADD.FTZ R187, R66, R7 ;  /* 0x0000000742bb7221 */ /* 0x000fe40000010000 */
        /* <DEDUP_REMOVED lines=49> */
[----:B------:R-:W-:Y:S02]  /*a950*/  PRMT R65, R65, 0x7054, R65 ;  /* 0x0000705441417816 */ /* 0x000fe40000000041 */
[----:B------:R-:W-:-:S03]  /*a960*/  PRMT R15, R0, 0x5410, R2 ;  /* 0x00005410000f7816 */ /* 0x000fc60000000002 */
[----:B------:R-:W-:-:S05]  /*a970*/  HSET2.LE.AND R0, R10, R65, PT ;  /* 0x000000410a007233 */ /* 0x000fca0003803000 */
[----:B------:R-:W-:Y:S01]  /*a980*/  LOP3.LUT R10, R0, R57, RZ, 0xc0, !PT ;  /* 0x00000039000a7212 */ /* 0x000fe200078ec0ff */
[--C-:B------:R-:W-:Y:S01]  /*a990*/  HSET2.LE.AND R0, R14, R65.reuse, PT ;  /* 0x000000410e007233 */ /* 0x100fe20003803000 */
[----:B------:R1:W-:Y:S01]  /*a9a0*/  STG.E.U16 [R32.64+-0x3e], R11 ;  /* 0xffffc20b20007986 */ /* 0x0003e2000c10151c */
[----:B------:R-:W-:Y:S01]  /*a9b0*/  IMAD.MOV.U32 R198, RZ, RZ, R191 ;  /* 0x000000ffffc67224 */ /* 0x000fe200078e00bf */
[----:B------:R-:W-:Y:S01]  /*a9c0*/  MOV R191, R190 ;  /* 0x000000be00bf7202 */ /* 0x000fe20000000f00 */
[----:B------:R-:W-:Y:S01]  /*a9d0*/  IMAD.MOV.U32 R190, RZ, RZ, R130 ;  /* 0x000000ffffbe7224 */ /* 0x000fe200078e0082 */
[--C-:B------:R-:W-:Y:S02]  /*a9e0*/  HSET2.LE.AND R3, R6, R65.reuse, PT ;  /* 0x0000004106037233 */ /* 0x100fe40003803000 */
[----:B------:R-:W-:-:S03]  /*a9f0*/  HSET2.LE.AND R2, R9, R65, PT ;  /* 0x0000004109027233 */ /* 0x000fc60003803000 */
[----:B------:R-:W-:Y:S01]  /*aa00*/  LOP3.LUT R9, R3, R68, RZ, 0xc0, !PT ;  /* 0x0000004403097212 */ /* 0x000fe200078ec0ff */
[--C-:B------:R-:W-:Y:S01]  /*aa10*/  HSET2.LE.AND R3, R7, R65.reuse, PT ;  /* 0x0000004107037233 */ /* 0x100fe20003803000 */
[----:B-1----:R-:W-:Y:S01]  /*aa20*/  LOP3.LUT R11, R0, R56, RZ, 0xc0, !PT ;  /* 0x00000038000b7212 */ /* 0x002fe200078ec0ff */
[----:B------:R-:W-:-:S05]  /*aa30*/  HSET2.LE.AND R0, R4, R65, PT ;  /* 0x0000004104007233 */ /* 0x000fca0003803000 */
[----:B------:R-:W-:Y:S01]  /*aa40*/  LOP3.LUT R130, R0, R38, RZ, 0xc0, !PT ;  /* 0x0000002600827212 */ /* 0x000fe200078ec0ff */
[----:B------:R-:W-:Y:S02]  /*aa50*/  IMAD.MOV.U32 R42, RZ, RZ, R205 ;  /* 0x000000ffff2a7224 */ /* 0x000fe400078e00cd */
[----:B--2---:R-:W-:-:S05]  /*aa60*/  IMAD.WIDE.U32 R18, R197, -0x326172a9, RZ ;  /* 0xcd9e8d57c5127825 */ /* 0x004fca00078e00ff */
[----:B---3--:R-:W-:Y:S01]  /*aa70*/  LOP3.LUT R0, R19, R196, RZ, 0x3c, !PT ;  /* 0x000000c413007212 */ /* 0x008fe200078e3cff */
[----:B------:R-:W-:Y:S04]  /*aa80*/  STL.64 [R1+0xc8], R18 ;  /* 0x0000c81201007387 */ /* 0x000fe80000100a00 */
[----:B------:R-:W-:-:S05]  /*aa90*/  IMAD.WIDE.U32 R6, R0, -0x2daee0ad, RZ ;  /* 0xd2511f5300067825 */ /* 0x000fca00078e00ff */
[----:B------:R-:W-:Y:S04]  /*aaa0*/  STL.64 [R1+0x18], R6 ;  /* 0x0000180601007387 */ /* 0x000fe80000100a00 */
[----:B------:R-:W2:Y:S01]  /*aab0*/  LDL.LU R205, [R1+0x134] ;  /* 0x0001340001cd7983 */ /* 0x000ea20000300800 */
[----:B------:R-:W-:Y:S01]  /*aac0*/  IMAD.MOV.U32 R199, RZ, RZ, R62 ;  /* 0x000000ffffc77224 */ /* 0x000fe200078e003e */
[----:B------:R-:W-:Y:S01]  /*aad0*/  LOP3.LUT R0, R7, UR35, R246, 0x96, !PT ;  /* 0x0000002307007c12 */ /* 0x000fe2000f8e96f6 */
[----:B------:R-:W-:Y:S01]  /*aae0*/  IMAD.MOV.U32 R196, RZ, RZ, R198 ;  /* 0x000000ffffc47224 */ /* 0x000fe200078e00c6 */
[----:B------:R-:W-:Y:S01]  /*aaf0*/  LOP3.LUT R8, R2, R80, RZ, 0xc0, !PT ;  /* 0x0000005002087212 */ /* 0x000fe200078ec0ff */
[----:B------:R-:W-:Y:S01]  /*ab00*/  HSET2.LE.AND R2, R5, R65, PT ;  /* 0x0000004105027233 */ /* 0x000fe20003803000 */
[----:B------:R-:W-:-:S02]  /*ab10*/  IMAD.MOV.U32 R197, RZ, RZ, R199 ;  /* 0x000000ffffc57224 */ /* 0x000fc400078e00c7 */
[----:B------:R-:W-:Y:S02]  /*ab20*/  IMAD.MOV.U32 R199, RZ, RZ, R242 ;  /* 0x000000ffffc77224 */ /* 0x000fe400078e00f2 */
[----:B------:R-:W-:Y:S02]  /*ab30*/  IMAD.MOV.U32 R198, RZ, RZ, R243 ;  /* 0x000000ffffc67224 */ /* 0x000fe400078e00f3 */
[----:B------:R-:W-:Y:S02]  /*ab40*/  IMAD.MOV.U32 R22, RZ, RZ, R20 ;  /* 0x000000ffff167224 */ /* 0x000fe400078e0014 */
[----:B------:R-:W-:-:S04]  /*ab50*/  IMAD.WIDE.U32 R242, R0, -0x326172a9, RZ ;  /* 0xcd9e8d5700f27825 */ /* 0x000fc800078e00ff */
[----:B------:R-:W-:Y:S02]  /*ab60*/  IMAD.MOV.U32 R20, RZ, RZ, R63 ;  /* 0x000000ffff147224 */ /* 0x000fe400078e003f */
[----:B------:R-:W-:Y:S01]  /*ab70*/  IMAD.MOV.U32 R63, RZ, RZ, R129 ;  /* 0x000000ffff3f7224 */ /* 0x000fe200078e0081 */
[----:B------:R-:W-:Y:S02]  /*ab80*/  LOP3.LUT R129, R2, R48, RZ, 0xc0, !PT ;  /* 0x0000003002817212 */ /* 0x000fe400078ec0ff */
[----:B------:R-:W-:Y:S02]  /*ab90*/  LOP3.LUT R2, R225, UR14, R18, 0x96, !PT ;  /* 0x0000000ee1027c12 */ /* 0x000fe4000f8e9612 */
[----:B------:R-:W-:Y:S01]  /*aba0*/  LOP3.LUT R0, R243, UR13, R224, 0x96, !PT ;  /* 0x0000000df3007c12 */ /* 0x000fe2000f8e96e0 */
[----:B------:R-:W-:Y:S02]  /*abb0*/  STG.E.U16 [R30.64+-0x40], R12 ;  /* 0xffffc00c1e007986 */ /* 0x000fe4000c10151c */
[----:B------:R-:W-:-:S02]  /*abc0*/  IMAD.WIDE.U32 R4, R2, -0x2daee0ad, RZ ;  /* 0xd2511f5302047825 */ /* 0x000fc400078e00ff */
[----:B------:R1:W-:Y:S03]  /*abd0*/  STG.E.U16 [R30.64+-0x3e], R13 ;  /* 0xffffc20d1e007986 */ /* 0x0003e6000c10151c */
[----:B------:R-:W-:Y:S01]  /*abe0*/  LOP3.LUT R2, R5, UR12, R6, 0x96, !PT ;  /* 0x0000000c05027c12 */ /* 0x000fe2000f8e9606 */
[----:B------:R-:W-:Y:S01]  /*abf0*/  IMAD.MOV.U32 R62, RZ, RZ, R128 ;  /* 0x000000ffff3e7224 */ /* 0x000fe200078e0080 */
[----:B------:R-:W-:-:S03]  /*ac00*/  LOP3.LUT R128, R3, R51, RZ, 0xc0, !PT ;  /* 0x0000003303807212 */ /* 0x000fc600078ec0ff */
[----:B------:R-:W-:-:S04]  /*ac10*/  IMAD.WIDE.U32 R2, R2, -0x326172a9, RZ ;  /* 0xcd9e8d5702027825 */ /* 0x000fc800078e00ff */
[----:B-1----:R-:W-:-:S05]  /*ac20*/  IMAD.WIDE.U32 R12, R0, -0x2daee0ad, RZ ;  /* 0xd2511f53000c7825 */ /* 0x002fca00078e00ff */
[----:B------:R-:W-:-:S05]  /*ac30*/  LOP3.LUT R0, R13, UR10, R4, 0x96, !PT ;  /* 0x0000000a0d007c12 */ /* 0x000fca000f8e9604 */
[----:B------:R-:W-:Y:S01]  /*ac40*/  IMAD.WIDE.U32 R6, R0, -0x326172a9, RZ ;  /* 0xcd9e8d5700067825 */ /* 0x000fe200078e00ff */
[----:B------:R-:W-:-:S04]  /*ac50*/  LOP3.LUT R0, R3, UR11, R242, 0x96, !PT ;  /* 0x0000000b03007c12 */ /* 0x000fc8000f8e96f2 */
[----:B------:R-:W-:Y:S01]  /*ac60*/  LOP3.LUT R4, R7, UR9, R2, 0x96, !PT ;  /* 0x0000000907047c12 */ /* 0x000fe2000f8e9602 */
[----:B------:R-:W-:Y:S02]  /*ac70*/  IMAD.MOV.U32 R218, RZ, RZ, R197 ;  /* 0x000000ffffda7224 */ /* 0x000fe400078e00c5 */
[----:B------:R-:W-:Y:S02]  /*ac80*/  IMAD.MOV.U32 R197, RZ, RZ, R196 ;  /* 0x000000ffffc57224 */ /* 0x000fe400078e00c4 */
[----:B------:R-:W-:Y:S02]  /*ac90*/  IMAD.MOV.U32 R196, RZ, RZ, R22 ;  /* 0x000000ffffc47224 */ /* 0x000fe400078e0016 */
[----:B------:R-:W-:-:S04]  /*aca0*/  IMAD.WIDE.U32 R2, R0, -0x2daee0ad, RZ ;  /* 0xd2511f5300027825 */ /* 0x000fc800078e00ff */
[----:B------:R-:W-:Y:S01]  /*acb0*/  IMAD.WIDE.U32 R22, R4, -0x2daee0ad, RZ ;  /* 0xd2511f5304167825 */ /* 0x000fe200078e00ff */
[----:B------:R-:W-:-:S04]  /*acc0*/  LOP3.LUT R3, R3, UR8, R12, 0x96, !PT ;  /* 0x0000000803037c12 */ /* 0x000fc8000f8e960c */
[----:B------:R-:W-:Y:S01]  /*acd0*/  LOP3.LUT R2, R23, UR6, R2, 0x96, !PT ;  /* 0x0000000617027c12 */ /* 0x000fe2000f8e9602 */
[----:B------:R-:W-:Y:S01]  /*ace0*/  HSET2.LE.AND R0, R15, R65, PT ;  /* 0x000000410f007233 */ /* 0x000fe20003803000 */
[----:B------:R-:W-:-:S04]  /*acf0*/  IMAD.WIDE.U32 R4, R3, -0x326172a9, RZ ;  /* 0xcd9e8d5703047825 */ /* 0x000fc800078e00ff */
[----:B------:R-:W-:Y:S01]  /*ad00*/  IMAD.MOV.U32 R41, RZ, RZ, R131 ;  /* 0x000000ffff297224 */ /* 0x000fe200078e0083 */
[----:B------:R-:W-:Y:S01]  /*ad10*/  MOV R219, R20 ;  /* 0x0000001400db7202 */ /* 0x000fe20000000f00 */
[----:B------:R-:W-:Y:S01]  /*ad20*/  IMAD.WIDE.U32 R2, R2, -0x326172a9, RZ ;  /* 0xcd9e8d5702027825 */ /* 0x000fe200078e00ff */
[----:B------:R-:W-:Y:S01]  /*ad30*/  LOP3.LUT R131, R0, R40, RZ, 0xc0, !PT ;  /* 0x0000002800837212 */ /* 0x000fe200078ec0ff */
[----:B------:R-:W1:Y:S03]  /*ad40*/  LDSM.16.MT88.4 R12, [R201+0xa000] ;  /* 0x00a00000c90c783b */ /* 0x000e660000004200 */
[----:B------:R-:W-:Y:S02]  /*ad50*/  LOP3.LUT R0, R3, UR15, R4, 0x96, !PT ;  /* 0x0000000f03007c12 */ /* 0x000fe4000f8e9604 */
[----:B------:R-:W-:Y:S02]  /*ad60*/  SHF.R.U32.HI R4, RZ, 0x10, R2 ;  /* 0x00000010ff047819 */ /* 0x000fe40000011602 */
[----:B------:R-:W-:-:S02]  /*ad70*/  LOP3.LUT R20, R5, UR7, R6, 0x96, !PT ;  /* 0x0000000705147c12 */ /* 0x000fc4000f8e9606 */
[C---:B------:R-:W-:Y:S02]  /*ad80*/  LOP3.LUT R3, R2.reuse, 0xffff, RZ, 0xc0, !PT ;  /* 0x0000ffff02037812 */ /* 0x040fe400078ec0ff */
[----:B------:R-:W-:Y:S02]  /*ad90*/  LOP3.LUT R6, R2, 0xff, RZ, 0xc0, !PT ;  /* 0x000000ff02067812 */ /* 0x000fe400078ec0ff */
[----:B------:R-:W-:Y:S02]  /*ada0*/  SHF.R.U32.HI R5, RZ, 0x18, R2 ;  /* 0x00000018ff057819 */ /* 0x000fe40000011602 */
[----:B------:R-:W-:Y:S02]  /*adb0*/  LOP3.LUT R2, R4, 0xff, RZ, 0xc0, !PT ;  /* 0x000000ff04027812 */ /* 0x000fe400078ec0ff */
[----:B------:R-:W-:Y:S02]  /*adc0*/  SHF.R.U32.HI R3, RZ, 0x8, R3 ;  /* 0x00000008ff037819 */ /* 0x000fe40000011603 */
[----:B------:R-:W-:-:S02]  /*add0*/  PRMT R5, R2, 0x5410, R5 ;  /* 0x0000541002057816 */ /* 0x000fc40000000005 */
[----:B------:R-:W-:Y:S02]  /*ade0*/  LOP3.LUT R2, R0, 0xffff, RZ, 0xc0, !PT ;  /* 0x0000ffff00027812 */ /* 0x000fe400078ec0ff */
[----:B------:R-:W-:Y:S02]  /*adf0*/  PRMT R6, R6, 0x5410, R3 ;  /* 0x0000541006067816 */ /* 0x000fe40000000003 */
[----:B------:R-:W-:Y:S02]  /*ae00*/  SHF.R.U32.HI R3, RZ, 0x8, R2 ;  /* 0x00000008ff037819 */ /* 0x000fe40000011602 */
[----:B------:R-:W-:-:S04]  /*ae10*/  LOP3.LUT R2, R0, 0xff, RZ, 0xc0, !PT ;  /* 0x000000ff00027812 */ /* 0x000fc800078ec0ff */
[----:B------:R-:W-:Y:S02]  /*ae20*/  PRMT R4, R2, 0x5410, R3 ;  /* 0x0000541002047816 */ /* 0x000fe40000000003 */
[--C-:B------:R-:W-:Y:S02]  /*ae30*/  SHF.R.U32.HI R3, RZ, 0x10, R0.reuse ;  /* 0x00000010ff037819 */ /* 0x100fe40000011600 */
[----:B------:R-:W-:Y:S02]  /*ae40*/  SHF.R.U32.HI R2, RZ, 0x18, R0 ;  /* 0x00000018ff027819 */ /* 0x000fe40000011600 */
[----:B------:R-:W-:Y:S01]  /*ae50*/  LOP3.LUT R0, R3, 0xff, RZ, 0xc0, !PT ;  /* 0x000000ff03007812 */ /* 0x000fe200078ec0ff */
[----:B------:R3:W-:Y:S01]  /*ae60*/  STG.E.U16 [R24.64+-0x30], R16 ;  /* 0xffffd01018007986 */ /* 0x0007e2000c10151c */
[----:B------:R-:W-:-:S05]  /*ae70*/  HSET2.LE.AND R3, R4, R65, PT ;  /* 0x0000004104037233 */ /* 0x000fca0003803000 */
[----:B------:R-:W-:Y:S01]  /*ae80*/  LOP3.LUT R4, R3, R44, RZ, 0xc0, !PT ;  /* 0x0000002c03047212 */ /* 0x000fe200078ec0ff */
[----:B-1----:R-:W-:Y:S01]  /*ae90*/  HMMA.16816.F32.BF16 R152, R8, R12, R152 ;  /* 0x0000000c0898723c */ /* 0x002fe20000041898 */
[----:B---3--:R-:W-:Y:S01]  /*aea0*/  PRMT R16, R0, 0x5410, R2 ;  /* 0x0000541000107816 */ /* 0x008fe20000000002 */
[--C-:B------:R-:W-:Y:S02]  /*aeb0*/  HSET2.LE.AND R0, R6, R65.reuse, PT ;  /* 0x0000004106007233 */ /* 0x100fe40003803000 */
[----:B------:R-:W-:-:S03]  /*aec0*/  HSET2.LE.AND R2, R5, R65, PT ;  /* 0x0000004105027233 */ /* 0x000fc60003803000 */
[----:B------:R-:W-:Y:S01]  /*aed0*/  LOP3.LUT R6, R0, R39, RZ, 0xc0, !PT ;  /* 0x0000002700067212 */ /* 0x000fe200078ec0ff */
[----:B------:R-:W-:Y:S01]  /*aee0*/  HSET2.LE.AND R0, R16, R65, PT ;  /* 0x0000004110007233 */ /* 0x000fe20003803000 */
[----:B------:R-:W-:Y:S01]  /*aef0*/  LOP3.LUT R7, R2, R36, RZ, 0xc0, !PT ;  /* 0x0000002402077212 */ /* 0x000fe200078ec0ff */
[----:B------:R-:W-:Y:S01]  /*af00*/  IMAD.MOV.U32 R94, RZ, RZ, R58 ;  /* 0x000000ffff5e7224 */ /* 0x000fe200078e003a */
[----:B------:R-:W-:Y:S01]  /*af10*/  MOV R57, R78 ;  /* 0x0000004e00397202 */ /* 0x000fe20000000f00 */
[----:B------:R-:W-:Y:S01]  /*af20*/  IMAD.MOV.U32 R56, RZ, RZ, R79 ;  /* 0x000000ffff387224 */ /* 0x000fe200078e004f */
[----:B------:R-:W-:Y:S01]  /*af30*/  LOP3.LUT R5, R0, R45, RZ, 0xc0, !PT ;  /* 0x0000002d00057212 */ /* 0x000fe200078ec0ff */
[----:B------:R-:W-:Y:S01]  /*af40*/  HMMA.16816.F32.BF16 R36, R8, R14, R248 ;  /* 0x0000000e0824723c */ /* 0x000fe200000418f8 */
[----:B------:R-:W-:Y:S02]  /*af50*/  @!P4 HFMA2.BF16_V2 R53, -RZ.H0_H0, RZ.H0_H0, -R26.H0_H0 ;  /* 0x200000ffff35c231 */ /* 0x000fe4000034091a */
[----:B------:R-:W-:-:S02]  /*af60*/  @!P1 HFMA2.BF16_V2 R52, -RZ.H0_H0, RZ.H0_H0, -R21.H0_H0 ;  /* 0x200000ffff349231 */ /* 0x000fc40000340915 */
[----:B------:R-:W-:Y:S01]  /*af70*/  @!P5 HFMA2.BF16_V2 R55, -RZ.H0_H0, RZ.H0_H0, -R27.H0_H0 ;  /* 0x200000ffff37d231 */ /* 0x000fe2000034091b */
[----:B------:R-:W-:Y:S01]  /*af80*/  IMAD.MOV.U32 R216, RZ, RZ, R212 ;  /* 0x000000ffffd87224 */ /* 0x000fe200078e00d4 */
[----:B------:R-:W-:Y:S01]  /*af90*/  PRMT R49, R28, 0x5410, R27 ;  /* 0x000054101c317816 */ /* 0x000fe2000000001b */
[C---:B------:R-:W-:Y:S01]  /*afa0*/  HMMA.16816.F32.BF16 R168, R4.reuse, R12, R168 ;  /* 0x0000000c04a8723c */ /* 0x040fe200000418a8 */
[----:B------:R-:W-:Y:S01]  /*afb0*/  IMAD.MOV.U32 R217, RZ, RZ, R211 ;  /* 0x000000ffffd97224 */ /* 0x000fe200078e00d3 */
[----:B------:R1:W5:Y:S01]  /*afc0*/  LDL.LU R212, [R1+0x130] ;  /* 0x0001300001d47983 */ /* 0x0003620000300800 */
[----:B------:R-:W-:Y:S02]  /*afd0*/  IMAD.MOV.U32 R221, RZ, RZ, R218 ;  /* 0x000000ffffdd7224 */ /* 0x000fe400078e00da */
[----:B------:R-:W-:Y:S01]  /*afe0*/  IMAD.MOV.U32 R220, RZ, RZ, R219 ;  /* 0x000000ffffdc7224 */ /* 0x000fe200078e00db */
[----:B------:R1:W5:Y:S02]  /*aff0*/  LDL.LU R211, [R1+0x12c] ;  /* 0x00012c0001d37983 */ /* 0x0003640000300800 */
[----:B------:R-:W-:Y:S02]  /*b000*/  HMMA.16816.F32.BF16 R164, R4, R14, R164 ;  /* 0x0000000e04a4723c */ /* 0x000fe400000418a4 */
[----:B------:R-:W3:Y:S01]  /*b010*/  LDSM.16.MT88.4 R12, [R203+0xa000] ;  /* 0x00a00000cb0c783b */ /* 0x000ee20000004200 */
[----:B------:R-:W-:-:S02]  /*b020*/  IMAD.MOV.U32 R58, RZ, RZ, R189 ;  /* 0x000000ffff3a7224 */ /* 0x000fc400078e00bd */
[----:B------:R-:W-:Y:S02]  /*b030*/  IMAD.MOV.U32 R249, RZ, RZ, R42 ;  /* 0x000000fffff97224 */ /* 0x000fe400078e002a */
[----:B------:R-:W-:Y:S02]  /*b040*/  IMAD.MOV.U32 R60, RZ, RZ, R63 ;  /* 0x000000ffff3c7224 */ /* 0x000fe400078e003f */
[----:B------:R-:W-:Y:S01]  /*b050*/  IMAD.MOV.U32 R61, RZ, RZ, R62 ;  /* 0x000000ffff3d7224 */ /* 0x000fe200078e003e */
[----:B------:R-:W-:Y:S01]  /*b060*/  MOV R222, R197 ;  /* 0x000000c500de7202 */ /* 0x000fe20000000f00 */
[----:B------:R-:W-:Y:S01]  /*b070*/  IMAD.MOV.U32 R251, RZ, RZ, R41 ;  /* 0x000000fffffb7224 */ /* 0x000fe200078e0029 */
[----:B------:R-:W-:Y:S01]  /*b080*/  @!P6 HFMA2.BF16_V2 R54, -RZ.H0_H0, RZ.H0_H0, -R28.H0_H0 ;  /* 0x200000ffff36e231 */ /* 0x000fe2000034091c */
[----:B------:R-:W-:Y:S01]  /*b090*/  IMAD.MOV.U32 R189, RZ, RZ, R96 ;  /* 0x000000ffffbd7224 */ /* 0x000fe200078e0060 */
[----:B------:R-:W-:Y:S01]  /*b0a0*/  PRMT R96, R26, 0x5410, R21 ;  /* 0x000054101a607816 */ /* 0x000fe20000000015 */
[----:B------:R-:W-:Y:S01]  /*b0b0*/  IMAD.MOV.U32 R223, RZ, RZ, R196 ;  /* 0x000000ffffdf7224 */ /* 0x000fe200078e00c4 */
[----:B------:R-:W-:Y:S01]  /*b0c0*/  @!P4 PRMT R26, R53, 0x5410, RZ ;  /* 0x00005410351ac816 */ /* 0x000fe200000000ff */
[----:B------:R-:W-:Y:S01]  /*b0d0*/  IMAD.MOV.U32 R53, RZ, RZ, R192 ;  /* 0x000000ffff357224 */ /* 0x000fe200078e00c0 */
[----:B------:R-:W-:Y:S01]  /*b0e0*/  @!P1 PRMT R21, R52, 0x5410, RZ ;  /* 0x0000541034159816 */ /* 0x000fe200000000ff */
[----:B------:R-:W-:Y:S01]  /*b0f0*/  IMAD.MOV.U32 R218, RZ, RZ, R193 ;  /* 0x000000ffffda7224 */ /* 0x000fe200078e00c1 */
[----:B------:R-:W-:Y:S01]  /*b100*/  @!P5 PRMT R27, R55, 0x5410, RZ ;  /* 0x00005410371bd816 */ /* 0x000fe200000000ff */
[----:B------:R-:W-:Y:S01]  /*b110*/  IMAD.MOV.U32 R192, RZ, RZ, R210 ;  /* 0x000000ffffc07224 */ /* 0x000fe200078e00d2 */
[----:B------:R-:W-:Y:S01]  /*b120*/  LDSM.16.MT88.4 R16, [R206+0xb000] ;  /* 0x00b00000ce10783b */ /* 0x000fe20000004200 */
[----:B------:R-:W-:Y:S01]  /*b130*/  IMAD.MOV.U32 R219, RZ, RZ, R195 ;  /* 0x000000ffffdb7224 */ /* 0x000fe200078e00c3 */
[-C--:B---3--:R-:W-:Y:S08]  /*b140*/  HMMA.16816.F32.BF16 R144, R8, R12.reuse, R144 ;  /* 0x0000000c0890723c */ /* 0x088ff00000041890 */
[C---:B------:R-:W-:Y:S08]  /*b150*/  HMMA.16816.F32.BF16 R160, R4.reuse, R12, R160 ;  /* 0x0000000c04a0723c */ /* 0x040ff000000418a0 */
[-C--:B------:R-:W-:Y:S08]  /*b160*/  HMMA.16816.F32.BF16 R156, R4, R14.reuse, R156 ;  /* 0x0000000e049c723c */ /* 0x080ff0000004189c */
[----:B------:R-:W-:Y:S01]  /*b170*/  HMMA.16816.F32.BF16 R40, R8, R14, R56 ;  /* 0x0000000e0828723c */ /* 0x000fe20000041838 */
[----:B------:R-:W3:Y:S01]  /*b180*/  LDSM.16.MT88.4 R12, [R206+0xa000] ;  /* 0x00a00000ce0c783b */ /* 0x000ee20000004200 */
[----:B------:R-:W-:-:S02]  /*b190*/  IMAD.MOV.U32 R52, RZ, RZ, R194 ;  /* 0x000000ffff347224 */ /* 0x000fc400078e00c2 */
[----:B------:R-:W-:Y:S01]  /*b1a0*/  IMAD.MOV.U32 R193, RZ, RZ, R209 ;  /* 0x000000ffffc17224 */ /* 0x000fe200078e00d1 */
[----:B------:R1:W5:Y:S01]  /*b1b0*/  LDL.LU R210, [R1+0x128] ;  /* 0x0001280001d27983 */ /* 0x0003620000300800 */
[----:B------:R-:W-:Y:S02]  /*b1c0*/  IMAD.MOV.U32 R55, RZ, RZ, R94 ;  /* 0x000000ffff377224 */ /* 0x000fe400078e005e */
[----:B------:R-:W-:Y:S01]  /*b1d0*/  IMAD.MOV.U32 R194, RZ, RZ, R208 ;  /* 0x000000ffffc27224 */ /* 0x000fe200078e00d0 */
[----:B------:R1:W5:Y:S01]  /*b1e0*/  LDL.LU R209, [R1+0x124] ;  /* 0x0001240001d17983 */ /* 0x0003620000300800 */
[----:B------:R-:W-:Y:S01]  /*b1f0*/  IMAD.MOV.U32 R195, RZ, RZ, R188 ;  /* 0x000000ffffc37224 */ /* 0x000fe200078e00bc */
[----:B------:R-:W-:Y:S01]  /*b200*/  MOV R188, R207 ;  /* 0x000000cf00bc7202 */ /* 0x000fe20000000f00 */
        /* <DEDUP_REMOVED lines=11> */
[----:B------:R-:W-:-:S03]  /*b2c0*/  IMAD.MOV.U32 R197, RZ, RZ, R138 ;  /* 0x000000ffffc57224 */ /* 0x000fc600078e008a */
[----:B------:R1:W5:Y:S01]  /*b2d0*/  LDL.LU R200, [R1+0x110] ;  /* 0x0001100001c87983 */ /* 0x0003620000300800 */
[----:B------:R-:W-:-:S03]  /*b2e0*/  IMAD.MOV.U32 R224, RZ, RZ, R137 ;  /* 0x000000ffffe07224 */ /* 0x000fc600078e0089 */
[----:B------:R1:W5:Y:S01]  /*b2f0*/  LDL.LU R139, [R1+0x10c] ;  /* 0x00010c00018b7983 */ /* 0x0003620000300800 */
[----:B------:R-:W-:-:S03]  /*b300*/  IMAD.MOV.U32 R225, RZ, RZ, R136 ;  /* 0x000000ffffe17224 */ /* 0x000fc600078e0088 */
[----:B------:R1:W5:Y:S04]  /*b310*/  LDL.LU R138, [R1+0x108] ;  /* 0x00010800018a7983 */ /* 0x0003680000300800 */
[----:B------:R1:W5:Y:S04]  /*b320*/  LDL.LU R137, [R1+0x104] ;  /* 0x0001040001897983 */ /* 0x0003680000300800 */
[----:B------:R1:W5:Y:S01]  /*b330*/  LDL.LU R136, [R1+0x100] ;  /* 0x0001000001887983 */ /* 0x0003620000300800 */
[----:B------:R-:W-:Y:S01]  /*b340*/  @!P6 PRMT R28, R54, 0x5410, RZ ;  /* 0x00005410361ce816 */ /* 0x000fe200000000ff */
[----:B------:R-:W-:Y:S01]  /*b350*/  IMAD.MOV.U32 R54, RZ, RZ, R95 ;  /* 0x000000ffff367224 */ /* 0x000fe200078e005f */
[----:B---3--:R-:W-:Y:S08]  /*b360*/  HMMA.16816.F32.BF16 R56, R4, R14, R100 ;  /* 0x0000000e0438723c */ /* 0x008ff00000041864 */
[-C--:B------:R-:W-:Y:S08]  /*b370*/  HMMA.16816.F32.BF16 R44, R8, R12.reuse, R52 ;  /* 0x0000000c082c723c */ /* 0x080ff00000041834 */
[----:B------:R-:W-:Y:S08]  /*b380*/  HMMA.16816.F32.BF16 R52, R4, R12, R84 ;  /* 0x0000000c0434723c */ /* 0x000ff00000041854 */
[----:B------:R-:W-:Y:S01]  /*b390*/  HMMA.16816.F32.BF16 R60, R8, R14, R60 ;  /* 0x0000000e083c723c */ /* 0x000fe2000004183c */
[----:B--2---:R-:W2:Y:S01]  /*b3a0*/  LDSM.16.MT88.4 R12, [R205+0xa000] ;  /* 0x00a00000cd0c783b */ /* 0x004ea20000004200 */
[----:B------:R-:W-:-:S02]  /*b3b0*/  IMAD.MOV.U32 R248, RZ, RZ, R217 ;  /* 0x000000fffff87224 */ /* 0x000fc400078e00d9 */
[----:B------:R-:W-:Y:S02]  /*b3c0*/  IMAD.MOV.U32 R250, RZ, RZ, R216 ;  /* 0x000000fffffa7224 */ /* 0x000fe400078e00d8 */
[----:B------:R-:W-:Y:S02]  /*b3d0*/  IMAD.MOV.U32 R216, RZ, RZ, R199 ;  /* 0x000000ffffd87224 */ /* 0x000fe400078e00c7 */
[----:B------:R-:W-:Y:S02]  /*b3e0*/  IMAD.MOV.U32 R217, RZ, RZ, R198 ;  /* 0x000000ffffd97224 */ /* 0x000fe400078e00c6 */
[----:B------:R-:W-:Y:S02]  /*b3f0*/  IMAD.MOV.U32 R198, RZ, RZ, R71 ;  /* 0x000000ffffc67224 */ /* 0x000fe400078e0047 */
[----:B------:R-:W-:Y:S02]  /*b400*/  IMAD.MOV.U32 R199, RZ, RZ, R70 ;  /* 0x000000ffffc77224 */ /* 0x000fe400078e0046 */
[----:B------:R-:W-:Y:S01]  /*b410*/  IMAD.MOV.U32 R95, RZ, RZ, R77 ;  /* 0x000000ffff5f7224 */ /* 0x000fe200078e004d */
[-C--:B--2---:R-:W-:Y:S08]  /*b420*/  HMMA.16816.F32.BF16 R68, R8, R12.reuse, R72 ;  /* 0x0000000c0844723c */ /* 0x084ff00000041848 */
[C---:B------:R-:W-:Y:S07]  /*b430*/  HMMA.16816.F32.BF16 R72, R4.reuse, R12, R112 ;  /* 0x0000000c0448723c */ /* 0x040fee0000041870 */
[----:B------:R-:W-:Y:S01]  /*b440*/  IMAD.MOV.U32 R112, RZ, RZ, R76 ;  /* 0x000000ffff707224 */ /* 0x000fe200078e004c */
[----:B------:R-:W-:Y:S01]  /*b450*/  MOV R113, R83 ;  /* 0x0000005300717202 */ /* 0x000fe20000000f00 */
[----:B------:R-:W-:Y:S01]  /*b460*/  IMAD.MOV.U32 R114, RZ, RZ, R82 ;  /* 0x000000ffff727224 */ /* 0x000fe200078e0052 */
[----:B------:R-:W-:Y:S01]  /*b470*/  HMMA.16816.F32.BF16 R76, R4, R14, R116 ;  /* 0x0000000e044c723c */ /* 0x000fe20000041874 */
[----:B------:R-:W-:-:S07]  /*b480*/  IMAD.MOV.U32 R115, RZ, RZ, R81 ;  /* 0x000000ffff737224 */ /* 0x000fce00078e0051 */
[C---:B------:R-:W-:Y:S01]  /*b490*/  HMMA.16816.F32.BF16 R80, R8.reuse, R14, R192 ;  /* 0x0000000e0850723c */ /* 0x040fe200000418c0 */
[----:B------:R-:W2:Y:S07]  /*b4a0*/  LDSM.16.MT88.4 R12, [R201+0xb000] ;  /* 0x00b00000c90c783b */ /* 0x000eae0000004200 */
[-C--:B--2---:R-:W-:Y:S08]  /*b4b0*/  HMMA.16816.F32.BF16 R192, R8, R12.reuse, R92 ;  /* 0x0000000c08c0723c */ /* 0x084ff0000004185c */
[C---:B------:R-:W-:Y:S01]  /*b4c0*/  HMMA.16816.F32.BF16 R84, R4.reuse, R12, R140 ;  /* 0x0000000c0454723c */ /* 0x040fe2000004188c */
[----:B------:R-:W-:Y:S01]  /*b4d0*/  IMAD.WIDE.U32 R2, R20, -0x2daee0ad, RZ ;  /* 0xd2511f5314027825 */ /* 0x000fe200078e00ff */
[----:B------:R-:W-:Y:S06]  /*b4e0*/  LDSM.16.MT88.4 R140, [R203+0xa800] ;  /* 0x00a80000cb8c783b */ /* 0x000fec0000004200 */
[-C--:B------:R-:W-:Y:S08]  /*b4f0*/  HMMA.16816.F32.BF16 R92, R4, R14.reuse, R148 ;  /* 0x0000000e045c723c */ /* 0x080ff00000041894 */
[----:B------:R-:W-:Y:S01]  /*b500*/  HMMA.16816.F32.BF16 R188, R8, R14, R188 ;  /* 0x0000000e08bc723c */ /* 0x000fe200000418bc */
[----:B------:R-:W2:Y:S01]  /*b510*/  LDSM.16.MT88.4 R12, [R203+0xb000] ;  /* 0x00b00000cb0c783b */ /* 0x000ea20000004200 */
[----:B------:R-:W-:-:S03]  /*b520*/  LOP3.LUT R0, R3, UR16, R22, 0x96, !PT ;  /* 0x0000001003007c12 */ /* 0x000fc6000f8e9616 */
[----:B------:R-:W-:Y:S03]  /*b530*/  LDSM.16.MT88.4 R148, [R201+0xa800] ;  /* 0x00a80000c994783b */ /* 0x000fe60000004200 */
[-C--:B--2---:R-:W-:Y:S08]  /*b540*/  HMMA.16816.F32.BF16 R216, R8, R12.reuse, R216 ;  /* 0x0000000c08d8723c */ /* 0x084ff000000418d8 */
[C---:B------:R-:W-:Y:S08]  /*b550*/  HMMA.16816.F32.BF16 R88, R4.reuse, R12, R88 ;  /* 0x0000000c0458723c */ /* 0x040ff00000041858 */
[-C--:B------:R-:W-:Y:S08]  /*b560*/  HMMA.16816.F32.BF16 R100, R4, R14.reuse, R228 ;  /* 0x0000000e0464723c */ /* 0x080ff000000418e4 */
[----:B------:R-:W-:Y:S01]  /*b570*/  HMMA.16816.F32.BF16 R196, R8, R14, R196 ;  /* 0x0000000e08c4723c */ /* 0x000fe200000418c4 */
[----:B------:R-:W2:Y:S01]  /*b580*/  LDSM.16.MT88.4 R12, [R205+0xb000] ;  /* 0x00b00000cd0c783b */ /* 0x000ea20000004200 */
[----:B------:R-:W-:-:S04]  /*b590*/  LOP3.LUT R3, R2, 0xffff, RZ, 0xc0, !PT ;  /* 0x0000ffff02037812 */ /* 0x000fc800078ec0ff */
[----:B------:R-:W-:Y:S02]  /*b5a0*/  SHF.R.U32.HI R3, RZ, 0x8, R3 ;  /* 0x00000008ff037819 */ /* 0x000fe40000011603 */
[C---:B------:R-:W-:Y:S08]  /*b5b0*/  HMMA.16816.F32.BF16 R104, R4.reuse, R16, R104 ;  /* 0x000000100468723c */ /* 0x040ff00000041868 */
[----:B------:R-:W-:Y:S08]  /*b5c0*/  HMMA.16816.F32.BF16 R108, R4, R18, R108 ;  /* 0x00000012046c723c */ /* 0x000ff0000004186c */
[C---:B------:R-:W-:Y:S08]  /*b5d0*/  HMMA.16816.F32.BF16 R224, R8.reuse, R16, R224 ;  /* 0x0000001008e0723c */ /* 0x040ff000000418e0 */
[----:B------:R-:W-:Y:S01]  /*b5e0*/  HMMA.16816.F32.BF16 R16, R8, R18, R112 ;  /* 0x000000120810723c */ /* 0x000fe20000041870 */
[----:B------:R-:W-:Y:S07]  /*b5f0*/  LDSM.16.MT88.4 R112, [R206+0xb800] ;  /* 0x00b80000ce70783b */ /* 0x000fee0000004200 */
[C---:B--2---:R-:W-:Y:S08]  /*b600*/  HMMA.16816.F32.BF16 R120, R4.reuse, R12, R120 ;  /* 0x0000000c0478723c */ /* 0x044ff00000041878 */
[----:B------:R-:W-:Y:S07]  /*b610*/  HMMA.16816.F32.BF16 R116, R4, R14, R124 ;  /* 0x0000000e0474723c */ /* 0x000fee000004187c */
[----:B------:R-:W-:Y:S01]  /*b620*/  LOP3.LUT R4, R2, 0xff, RZ, 0xc0, !PT ;  /* 0x000000ff02047812 */ /* 0x000fe200078ec0ff */
[----:B------:R-:W-:Y:S01]  /*b630*/  HMMA.16816.F32.BF16 R220, R8, R12, R220 ;  /* 0x0000000c08dc723c */ /* 0x000fe200000418dc */
[----:B------:R-:W-:-:S02]  /*b640*/  SHF.R.U32.HI R6, RZ, 0x10, R2 ;  /* 0x00000010ff067819 */ /* 0x000fc40000011602 */
[----:B------:R-:W-:Y:S02]  /*b650*/  SHF.R.U32.HI R7, RZ, 0x18, R2 ;  /* 0x00000018ff077819 */ /* 0x000fe40000011602 */
[----:B------:R-:W-:-:S03]  /*b660*/  SHF.R.U32.HI R2, RZ, 0x10, R0 ;  /* 0x00000010ff027819 */ /* 0x000fc60000011600 */
[----:B------:R-:W-:Y:S01]  /*b670*/  HMMA.16816.F32.BF16 R12, R8, R14, R248 ;  /* 0x0000000e080c723c */ /* 0x000fe200000418f8 */
[----:B------:R-:W-:-:S06]  /*b680*/  LOP3.LUT R2, R2, 0xff, RZ, 0xc0, !PT ;  /* 0x000000ff02027812 */ /* 0x000fcc00078ec0ff */
[----:B------:R-:W-:Y:S02]  /*b690*/  PRMT R8, R4, 0x5410, R3 ;  /* 0x0000541004087816 */ /* 0x000fe40000000003 */
[C---:B------:R-:W-:Y:S02]  /*b6a0*/  LOP3.LUT R3, R0.reuse, 0xffff, RZ, 0xc0, !PT ;  /* 0x0000ffff00037812 */ /* 0x040fe400078ec0ff */
[----:B------:R-:W-:Y:S02]  /*b6b0*/  SHF.R.U32.HI R4, RZ, 0x18, R0 ;  /* 0x00000018ff047819 */ /* 0x000fe40000011600 */
[----:B------:R-:W-:Y:S02]  /*b6c0*/  LOP3.LUT R5, R0, 0xff, RZ, 0xc0, !PT ;  /* 0x000000ff00057812 */ /* 0x000fe400078ec0ff */
[----:B------:R-:W-:Y:S02]  /*b6d0*/  SHF.R.U32.HI R3, RZ, 0x8, R3 ;  /* 0x00000008ff037819 */ /* 0x000fe40000011603 */
[----:B------:R-:W-:-:S02]  /*b6e0*/  LOP3.LUT R0, R6, 0xff, RZ, 0xc0, !PT ;  /* 0x000000ff06007812 */ /* 0x000fc400078ec0ff */
[----:B------:R-:W-:Y:S02]  /*b6f0*/  PRMT R2, R2, 0x5410, R4 ;  /* 0x0000541002027816 */ /* 0x000fe40000000004 */
[----:B------:R-:W-:Y:S02]  /*b700*/  PRMT R3, R5, 0x5410, R3 ;  /* 0x0000541005037816 */ /* 0x000fe40000000003 */
[----:B------:R-:W-:Y:S01]  /*b710*/  PRMT R6, R0, 0x5410, R7 ;  /* 0x0000541000067816 */ /* 0x000fe20000000007 */
[--C-:B------:R-:W-:Y:S02]  /*b720*/  HSET2.LE.AND R2, R2, R65.reuse, PT ;  /* 0x0000004102027233 */ /* 0x100fe40003803000 */
[--C-:B------:R-:W-:Y:S02]  /*b730*/  HSET2.LE.AND R0, R8, R65.reuse, PT ;  /* 0x0000004108007233 */ /* 0x100fe40003803000 */
[----:B------:R-:W-:Y:S01]  /*b740*/  HSET2.LE.AND R3, R3, R65, PT ;  /* 0x0000004103037233 */ /* 0x000fe20003803000 */
[----:B------:R-:W-:-:S02]  /*b750*/  LOP3.LUT R125, R2, R50, RZ, 0xc0, !PT ;  /* 0x00000032027d7212 */ /* 0x000fc400078ec0ff */
[----:B------:R-:W-:Y:S02]  /*b760*/  LOP3.LUT R126, R0, R49, RZ, 0xc0, !PT ;  /* 0x00000031007e7212 */ /* 0x000fe400078ec0ff */
[----:B------:R-:W2:Y:S01]  /*b770*/  LDSM.16.MT88.4 R48, [R206+0xa800] ;  /* 0x00a80000ce30783b */ /* 0x000ea20000004200 */
[----:B------:R-:W-:Y:S01]  /*b780*/  HSET2.LE.AND R4, R6, R65, PT ;  /* 0x0000004106047233 */ /* 0x000fe20003803000 */
[----:B------:R-:W-:Y:S02]  /*b790*/  LOP3.LUT R124, R3, R64, RZ, 0xc0, !PT ;  /* 0x00000040037c7212 */ /* 0x000fe400078ec0ff */
[----:B------:R-:W3:Y:S02]  /*b7a0*/  LDSM.16.MT88.4 R64, [R205+0xa800] ;  /* 0x00a80000cd40783b */ /* 0x000ee40000004200 */
[----:B------:R-:W-:Y:S01]  /*b7b0*/  LOP3.LUT R127, R4, R96, RZ, 0xc0, !PT ;  /* 0x00000060047f7212 */ /* 0x000fe200078ec0ff */
[-C--:B------:R-:W-:Y:S01]  /*b7c0*/  HMMA.16816.F32.BF16 R152, R128, R148.reuse, R152 ;  /* 0x000000948098723c */ /* 0x080fe20000041898 */
[----:B------:R-:W-:Y:S01]  /*b7d0*/  IMAD.MOV.U32 R251, RZ, RZ, R99 ;  /* 0x000000fffffb7224 */ /* 0x000fe200078e0063 */
[----:B------:R-:W-:Y:S06]  /*b7e0*/  LDSM.16.MT88.4 R4, [R205+0xb800] ;  /* 0x00b80000cd04783b */ /* 0x000fec0000004200 */
[----:B------:R-:W-:Y:S01]  /*b7f0*/  HMMA.16816.F32.BF16 R168, R124, R148, R168 ;  /* 0x000000947ca8723c */ /* 0x000fe200000418a8 */
[----:B------:R-:W-:-:S07]  /*b800*/  IMAD.MOV.U32 R250, RZ, RZ, R98 ;  /* 0x000000fffffa7224 */ /* 0x000fce00078e0062 */
[-C--:B------:R-:W-:Y:S01]  /*b810*/  HMMA.16816.F32.BF16 R164, R124, R150.reuse, R164 ;  /* 0x000000967ca4723c */ /* 0x080fe200000418a4 */
[----:B------:R-:W-:Y:S02]  /*b820*/  IMAD.MOV.U32 R249, RZ, RZ, R97 ;  /* 0x000000fffff97224 */ /* 0x000fe400078e0061 */
[----:B------:R-:W-:Y:S05]  /*b830*/  LDSM.16.MT88.4 R96, [R203+0xb800] ;  /* 0x00b80000cb60783b */ /* 0x000fea0000004200 */
[C---:B------:R-:W-:Y:S08]  /*b840*/  HMMA.16816.F32.BF16 R148, R128.reuse, R150, R36 ;  /* 0x000000968094723c */ /* 0x040ff00000041824 */
[-C--:B------:R-:W-:Y:S08]  /*b850*/  HMMA.16816.F32.BF16 R144, R128, R140.reuse, R144 ;  /* 0x0000008c8090723c */ /* 0x080ff00000041890 */
[C---:B------:R-:W-:Y:S08]  /*b860*/  HMMA.16816.F32.BF16 R160, R124.reuse, R140, R160 ;  /* 0x0000008c7ca0723c */ /* 0x040ff000000418a0 */
        /* <DEDUP_REMOVED lines=17> */
[----:B------:R3:W-:Y:S04]  /*b980*/  STG.E.U16 [R30.64+-0x2e], R134 ;  /* 0xffffd2861e007986 */ /* 0x0007e8000c10151c */
        /* <DEDUP_REMOVED lines=17> */
[----:B--2---:R-:W-:Y:S01]  /*baa0*/  HMMA.16816.F32.BF16 R76, R124, R82, R92 ;  /* 0x000000527c4c723c */ /* 0x004fe2000004185c */
[----:B------:R-:W-:-:S02]  /*bab0*/  FADD.FTZ R0, R239, R233 ;  /* 0x000000e9ef007221 */ /* 0x000fc40000010000 */
[----:B------:R-:W-:Y:S02]  /*bac0*/  FADD.FTZ R3, R249, R187 ;  /* 0x000000bbf9037221 */ /* 0x000fe40000010000 */
[----:B------:R-:W-:Y:S01]  /*bad0*/  FADD.FTZ R239, R252, R186 ;  /* 0x000000bafcef7221 */ /* 0x000fe20000010000 */
[----:B------:R-:W-:Y:S02]  /*bae0*/  IADD3 R252, P1, R24, -0x80, RZ ;  /* 0xffffff8018fc7810 */ /* 0x000fe40007f3e0ff */
[----:B------:R-:W-:Y:S01]  /*baf0*/  HMMA.16816.F32.BF16 R72, R124, R80, R84 ;  /* 0x000000507c48723c */ /* 0x000fe20000041854 */
[----:B------:R-:W-:Y:S02]  /*bb00*/  FADD.FTZ R2, R238, R2 ;  /* 0x00000002ee027221 */ /* 0x000fe40000010000 */
[----:B------:R-:W-:Y:S02]  /*bb10*/  FADD.FTZ R0, R235, R0 ;  /* 0x00000000eb007221 */ /* 0x000fe40000010000 */
[----:B------:R-:W-:-:S03]  /*bb20*/  FADD.FTZ R3, R250, R3 ;  /* 0x00000003fa037221 */ /* 0x000fc60000010000 */
[----:B------:R-:W-:Y:S01]  /*bb30*/  HMMA.16816.F32.BF16 R88, R124, R96, R88 ;  /* 0x000000607c58723c */ /* 0x000fe20000041858 */
[----:B------:R-:W-:Y:S01]  /*bb40*/  FADD.FTZ R239, R245, R239 ;  /* 0x000000eff5ef7221 */ /* 0x000fe20000010000 */
[----:B------:R-:W-:-:S06]  /*bb50*/  IADD3.X R249, R25, -0x1, RZ, P1, !PT ;  /* 0xffffffff19f97810 */ /* 0x000fcc0000ffe4ff */
[----:B------:R-:W-:Y:S01]  /*bb60*/  HMMA.16816.F32.BF16 R92, R124, R98, R100 ;  /* 0x000000627c5c723c */ /* 0x000fe20000041864 */
[----:B------:R-:W-:-:S07]  /*bb70*/  FADD.FTZ R241, R241, R2 ;  /* 0x00000002f1f17221 */ /* 0x000fce0000010000 */
[----:B------:R-:W-:Y:S01]  /*bb80*/  HMMA.16816.F32.BF16 R104, R124, R112, R104 ;  /* 0x000000707c68723c */ /* 0x000fe20000041868 */
[----:B------:R-:W-:-:S07]  /*bb90*/  FADD.FTZ R244, R244, R0 ;  /* 0x00000000f4f47221 */ /* 0x000fce0000010000 */
[----:B------:R-:W-:Y:S01]  /*bba0*/  HMMA.16816.F32.BF16 R108, R124, R114, R108 ;  /* 0x000000727c6c723c */ /* 0x000fe2000004186c */
[----:B------:R-:W-:-:S07]  /*bbb0*/  FADD.FTZ R235, R251, R3 ;  /* 0x00000003fbeb7221 */ /* 0x000fce0000010000 */
[----:B------:R-:W-:Y:S01]  /*bbc0*/  HMMA.16816.F32.BF16 R120, R124, R4, R120 ;  /* 0x000000047c78723c */ /* 0x000fe20000041878 */
[----:B---3--:R-:W-:Y:S02]  /*bbd0*/  IMAD.MOV.U32 R134, RZ, RZ, R215 ;  /* 0x000000ffff867224 */ /* 0x008fe400078e00d7 */
[----:B------:R-:W-:-:S05]  /*bbe0*/  IMAD.MOV.U32 R135, RZ, RZ, R214 ;  /* 0x000000ffff877224 */ /* 0x000fca00078e00d6 */
[----:B------:R-:W-:Y:S01]  /*bbf0*/  HMMA.16816.F32.BF16 R124, R124, R6, R116 ;  /* 0x000000067c7c723c */ /* 0x000fe20000041874 */
[----:B----4-:R-:W-:Y:S02]  /*bc00*/  IMAD.MOV.U32 R132, RZ, RZ, R213 ;  /* 0x000000ffff847224 */ /* 0x010fe400078e00d5 */
[----:B------:R-:W-:-:S05]  /*bc10*/  IMAD.MOV.U32 R133, RZ, RZ, R232 ;  /* 0x000000ffff857224 */ /* 0x000fca00078e00e8 */
        /* <DEDUP_REMOVED lines=67> */
[----:B------:R2:W-:Y:S04]  /*c050*/  @!P2 LDGSTS.E.BYPASS.LTC128B.128 [R212+0xb800], [R4.64+0x80] ;  /* 0x0b80008004d4afae */ /* 0x0005e8000b901d5c */
[----:B------:R-:W-:Y:S04]  /*c060*/  LDSM.16.M88.4 R132, [R200+0x8000] ;  /* 0x00800000c884783b */ /* 0x000fe80000000200 */
[----:B------:R-:W-:Y:S04]  /*c070*/  LDSM.16.M88.4 R20, [R200+0x8800] ;  /* 0x00880000c814783b */ /* 0x000fe80000000200 */
[----:B------:R-:W-:Y:S04]  /*c080*/  LDSM.16.M88.4 R176, [R211] ;  /* 0x00000000d3b0783b */ /* 0x000fe80000000200 */
[----:B------:R-:W3:Y:S04]  /*c090*/  LDSM.16.M88.4 R12, [R202] ;  /* 0x00000000ca0c783b */ /* 0x000ee80000000200 */
[----:B-1----:R-:W1:Y:S04]  /*c0a0*/  LDSM.16.M88.4 R8, [R202+0x2000] ;  /* 0x00200000ca08783b */ /* 0x002e680000000200 */
[----:B------:R-:W-:Y:S04]  /*c0b0*/  LDSM.16.M88.4 R180, [R211+0x800] ;  /* 0x00080000d3b4783b */ /* 0x000fe80000000200 */
[----:B--2---:R-:W2:Y:S04]  /*c0c0*/  LDSM.16.M88.4 R4, [R204+0x2000] ;  /* 0x00200000cc04783b */ /* 0x004ea80000000200 */
[----:B------:R-:W4:Y:S04]  /*c0d0*/  LDSM.16.M88.4 R16, [R204] ;  /* 0x00000000cc10783b */ /* 0x000f280000000200 */
[----:B------:R-:W0:Y:S01]  /*c0e0*/  LDGDEPBAR ;  /* 0x00000000000079af */ /* 0x000e220000000000 */
[----:B---3--:R-:W-:Y:S08]  /*c0f0*/  HMMA.16816.F32.BF16 R192, R12, R132, RZ ;  /* 0x000000840cc0723c */ /* 0x008ff000000418ff */
[C---:B-1----:R-:W-:Y:S08]  /*c100*/  HMMA.16816.F32.BF16 R184, R8.reuse, R134, RZ ;  /* 0x0000008608b8723c */ /* 0x042ff000000418ff */
[C---:B------:R-:W-:Y:S08]  /*c110*/  HMMA.16816.F32.BF16 R188, R8.reuse, R132, RZ ;  /* 0x0000008408bc723c */ /* 0x040ff000000418ff */
[C---:B------:R-:W-:Y:S08]  /*c120*/  HMMA.16816.F32.BF16 R172, R8.reuse, R20, RZ ;  /* 0x0000001408ac723c */ /* 0x040ff000000418ff */
[----:B------:R-:W-:Y:S08]  /*c130*/  HMMA.16816.F32.BF16 R8, R8, R22, RZ ;  /* 0x000000160808723c */ /* 0x000ff000000418ff */
[----:B--2---:R-:W-:Y:S08]  /*c140*/  HMMA.16816.F32.BF16 R196, R4, R178, R184 ;  /* 0x000000b204c4723c */ /* 0x004ff000000418b8 */
[C---:B------:R-:W-:Y:S08]  /*c150*/  HMMA.16816.F32.BF16 R184, R12.reuse, R134, RZ ;  /* 0x000000860cb8723c */ /* 0x040ff000000418ff */
[----:B------:R-:W-:Y:S08]  /*c160*/  HMMA.16816.F32.BF16 R132, R12, R20, RZ ;  /* 0x000000140c84723c */ /* 0x000ff000000418ff */
[C---:B------:R-:W-:Y:S08]  /*c170*/  HMMA.16816.F32.BF16 R228, R4.reuse, R176, R188 ;  /* 0x000000b004e4723c */ /* 0x040ff000000418bc */
[C---:B------:R-:W-:Y:S01]  /*c180*/  HMMA.16816.F32.BF16 R220, R4.reuse, R180, R172 ;  /* 0x000000b404dc723c */ /* 0x040fe200000418ac */
[----:B------:R-:W-:Y:S07]  /*c190*/  LDSM.16.M88.4 R172, [R209+0x8800] ;  /* 0x00880000d1ac783b */ /* 0x000fee0000000200 */
[----:B------:R-:W-:Y:S01]  /*c1a0*/  HMMA.16816.F32.BF16 R224, R4, R182, R8 ;  /* 0x000000b604e0723c */ /* 0x000fe20000041808 */
[----:B------:R-:W1:Y:S04]  /*c1b0*/  LDSM.16.M88.4 R4, [R210+0x2000] ;  /* 0x00200000d204783b */ /* 0x000e680000000200 */
[----:B------:R-:W-:Y:S03]  /*c1c0*/  LDSM.16.M88.4 R8, [R210] ;  /* 0x00000000d208783b */ /* 0x000fe60000000200 */
[----:B------:R-:W-:Y:S01]  /*c1d0*/  HMMA.16816.F32.BF16 R12, R12, R22, RZ ;  /* 0x000000160c0c723c */ /* 0x000fe200000418ff */
[----:B------:R-:W2:Y:S07]  /*c1e0*/  LDSM.16.M88.4 R20, [R209+0x8000] ;  /* 0x00800000d114783b */ /* 0x000eae0000000200 */
[C---:B----4-:R-:W-:Y:S08]  /*c1f0*/  HMMA.16816.F32.BF16 R192, R16.reuse, R176, R192 ;  /* 0x000000b010c0723c */ /* 0x050ff000000418c0 */
[C---:B------:R-:W-:Y:S01]  /*c200*/  HMMA.16816.F32.BF16 R248, R16.reuse, R180, R132 ;  /* 0x000000b410f8723c */ /* 0x040fe20000041884 */
[----:B------:R-:W-:Y:S07]  /*c210*/  LDSM.16.M88.4 R132, [R207] ;  /* 0x00000000cf84783b */ /* 0x000fee0000000200 */
[C---:B------:R-:W-:Y:S01]  /*c220*/  HMMA.16816.F32.BF16 R216, R16.reuse, R178, R184 ;  /* 0x000000b210d8723c */ /* 0x040fe200000418b8 */
[----:B------:R-:W-:Y:S07]  /*c230*/  LDSM.16.M88.4 R176, [R207+0x800] ;  /* 0x00080000cfb0783b */ /* 0x000fee0000000200 */
[----:B------:R-:W-:Y:S01]  /*c240*/  HMMA.16816.F32.BF16 R188, R16, R182, R12 ;  /* 0x000000b610bc723c */ /* 0x000fe2000004180c */
[----:B------:R-:W3:Y:S07]  /*c250*/  LDSM.16.M88.4 R12, [R208] ;  /* 0x00000000d00c783b */ /* 0x000eee0000000200 */
[C---:B-1----:R-:W-:Y:S08]  /*c260*/  HMMA.16816.F32.BF16 R220, R4.reuse, R172, R220 ;  /* 0x000000ac04dc723c */ /* 0x042ff000000418dc */
[C---:B--2---:R-:W-:Y:S08]  /*c270*/  HMMA.16816.F32.BF16 R184, R4.reuse, R20, R228 ;  /* 0x0000001404b8723c */ /* 0x044ff000000418e4 */
[C---:B------:R-:W-:Y:S08]  /*c280*/  HMMA.16816.F32.BF16 R196, R4.reuse, R22, R196 ;  /* 0x0000001604c4723c */ /* 0x040ff000000418c4 */
[----:B------:R-:W-:Y:S01]  /*c290*/  HMMA.16816.F32.BF16 R180, R4, R174, R224 ;  /* 0x000000ae04b4723c */ /* 0x000fe200000418e0 */
[----:B------:R-:W1:Y:S07]  /*c2a0*/  LDSM.16.M88.4 R4, [R208+0x2000] ;  /* 0x00200000d004783b */ /* 0x000e6e0000000200 */
[C---:B------:R-:W-:Y:S08]  /*c2b0*/  HMMA.16816.F32.BF16 R16, R8.reuse, R20, R192 ;  /* 0x000000140810723c */ /* 0x040ff000000418c0 */
[C---:B------:R-:W-:Y:S01]  /*c2c0*/  HMMA.16816.F32.BF16 R228, R8.reuse, R22, R216 ;  /* 0x0000001608e4723c */ /* 0x040fe200000418d8 */
[----:B------:R-:W-:Y:S07]  /*c2d0*/  LDSM.16.M88.4 R20, [R200+0x9800] ;  /* 0x00980000c814783b */ /* 0x000fee0000000200 */
[C---:B------:R-:W-:Y:S08]  /*c2e0*/  HMMA.16816.F32.BF16 R224, R8.reuse, R172, R248 ;  /* 0x000000ac08e0723c */ /* 0x040ff000000418f8 */
[----:B------:R-:W-:Y:S01]  /*c2f0*/  HMMA.16816.F32.BF16 R188, R8, R174, R188 ;  /* 0x000000ae08bc723c */ /* 0x000fe200000418bc */
[----:B------:R-:W-:Y:S07]  /*c300*/  LDSM.16.M88.4 R8, [R202+0x4000] ;  /* 0x00400000ca08783b */ /* 0x000fee0000000200 */
[-C--:B---3--:R-:W-:Y:S01]  /*c310*/  HMMA.16816.F32.BF16 R172, R12, R132.reuse, R16 ;  /* 0x000000840cac723c */ /* 0x088fe20000041810 */
[----:B------:R-:W2:Y:S07]  /*c320*/  LDSM.16.M88.4 R16, [R200+0x9000] ;  /* 0x00900000c810783b */ /* 0x000eae0000000200 */
[C---:B-1----:R-:W-:Y:S08]  /*c330*/  HMMA.16816.F32.BF16 R184, R4.reuse, R132, R184 ;  /* 0x0000008404b8723c */ /* 0x042ff000000418b8 */
[C---:B------:R-:W-:Y:S08]  /*c340*/  HMMA.16816.F32.BF16 R192, R4.reuse, R134, R196 ;  /* 0x0000008604c0723c */ /* 0x040ff000000418c4 */
[C---:B------:R-:W-:Y:S08]  /*c350*/  HMMA.16816.F32.BF16 R216, R4.reuse, R176, R220 ;  /* 0x000000b004d8723c */ /* 0x040ff000000418dc */
[-C--:B------:R-:W-:Y:S01]  /*c360*/  HMMA.16816.F32.BF16 R180, R4, R178.reuse, R180 ;  /* 0x000000b204b4723c */ /* 0x080fe200000418b4 */
[----:B------:R-:W1:Y:S07]  /*c370*/  LDSM.16.M88.4 R4, [R202+0x6000] ;  /* 0x00600000ca04783b */ /* 0x000e6e0000000200 */
[C---:B------:R-:W-:Y:S08]  /*c380*/  HMMA.16816.F32.BF16 R196, R12.reuse, R178, R188 ;  /* 0x000000b20cc4723c */ /* 0x040ff000000418bc */
[C---:B------:R-:W-:Y:S01]  /*c390*/  HMMA.16816.F32.BF16 R228, R12.reuse, R134, R228 ;  /* 0x000000860ce4723c */ /* 0x040fe200000418e4 */
[----:B------:R-:W-:Y:S07]  /*c3a0*/  LDSM.16.M88.4 R132, [R211+0x1000] ;  /* 0x00100000d384783b */ /* 0x000fee0000000200 */
[----:B------:R-:W-:Y:S01]  /*c3b0*/  HMMA.16816.F32.BF16 R220, R12, R176, R224 ;  /* 0x000000b00cdc723c */ /* 0x000fe200000418e0 */
[----:B------:R-:W-:Y:S04]  /*c3c0*/  LDSM.16.M88.4 R176, [R211+0x1800] ;  /* 0x00180000d3b0783b */ /* 0x000fe80000000200 */
[----:B------:R-:W3:Y:S03]  /*c3d0*/  LDSM.16.M88.4 R12, [R204+0x4000] ;  /* 0x00400000cc0c783b */ /* 0x000ee60000000200 */
[C---:B--2---:R-:W-:Y:S08]  /*c3e0*/  HMMA.16816.F32.BF16 R172, R8.reuse, R16, R172 ;  /* 0x0000001008ac723c */ /* 0x044ff000000418ac */
        /* <DEDUP_REMOVED lines=8> */
[----:B------:R-:W-:Y:S01]  /*c470*/  HMMA.16816.F32.BF16 R224, R8, R18, R228 ;  /* 0x0000001208e0723c */ /* 0x000fe200000418e4 */
[----:B------:R-:W2:Y:S07]  /*c480*/  LDSM.16.M88.4 R8, [R210+0x4000] ;  /* 0x00400000d208783b */ /* 0x000eae0000000200 */
[C---:B---3--:R-:W-:Y:S01]  /*c490*/  HMMA.16816.F32.BF16 R16, R12.reuse, R132, R172 ;  /* 0x000000840c10723c */ /* 0x048fe200000418ac */
[----:B------:R-:W3:Y:S07]  /*c4a0*/  LDSM.16.M88.4 R172, [R209+0x9800] ;  /* 0x00980000d1ac783b */ /* 0x000eee0000000200 */
        /* <DEDUP_REMOVED lines=9> */
[----:B------:R-:W-:Y:S07]  /*c540*/  LDSM.16.M88.4 R12, [R208+0x4000] ;  /* 0x00400000d00c783b */ /* 0x000fee0000000200 */
[C---:B--2---:R-:W-:Y:S01]  /*c550*/  HMMA.16816.F32.BF16 R176, R8.reuse, R20, R16 ;  /* 0x0000001408b0723c */ /* 0x044fe20000041810 */
[----:B------:R-:W-:Y:S11]  /*c560*/  LDSM.16.M88.4 R16, [R207+0x1000] ;  /* 0x00100000cf10783b */ /* 0x000ff60000000200 */
[----:B------:R-:W-:Y:S04]  /*c570*/  @!UPT UIADD3 URZ, URZ, URZ, URZ ;  /* 0x0000003f3f3ff290 */ /* 0x000fe8000fffe03f */
[----:B---3--:R-:W-:Y:S08]  /*c580*/  HMMA.16816.F32.BF16 R216, R8, R174, R216 ;  /* 0x000000ae08d8723c */ /* 0x008ff000000418d8 */
[C---:B-1----:R-:W-:Y:S08]  /*c590*/  HMMA.16816.F32.BF16 R196, R4.reuse, R20, R192 ;  /* 0x0000001404c4723c */ /* 0x042ff000000418c0 */
[C---:B------:R-:W-:Y:S08]  /*c5a0*/  HMMA.16816.F32.BF16 R192, R4.reuse, R22, R188 ;  /* 0x0000001604c0723c */ /* 0x040ff000000418bc */
[C---:B------:R-:W-:Y:S08]  /*c5b0*/  HMMA.16816.F32.BF16 R188, R4.reuse, R172, R184 ;  /* 0x000000ac04bc723c */ /* 0x040ff000000418b8 */
[----:B------:R-:W-:Y:S01]  /*c5c0*/  HMMA.16816.F32.BF16 R184, R4, R174, R180 ;  /* 0x000000ae04b8723c */ /* 0x000fe200000418b4 */
[----:B------:R-:W1:Y:S01]  /*c5d0*/  LDSM.16.M88.4 R4, [R208+0x6000] ;  /* 0x00600000d004783b */ /* 0x000e620000000200 */
[----:B------:R-:W-:-:S06]  /*c5e0*/  DEPBAR.LE SB0, 0x0 ;  /* 0x000080000000791a */ /* 0x000fcc0000000000 */
[C---:B------:R-:W-:Y:S08]  /*c5f0*/  HMMA.16816.F32.BF16 R20, R8.reuse, R22, R224 ;  /* 0x000000160814723c */ /* 0x040ff000000418e0 */
[----:B------:R-:W-:Y:S08]  /*c600*/  HMMA.16816.F32.BF16 R180, R8, R172, R220 ;  /* 0x000000ac08b4723c */ /* 0x000ff000000418dc */
[C---:B-1----:R-:W-:Y:S08]  /*c610*/  HMMA.16816.F32.BF16 R172, R4.reuse, R18, R192 ;  /* 0x0000001204ac723c */ /* 0x042ff000000418c0 */
[-C--:B------:R-:W-:Y:S08]  /*c620*/  HMMA.16816.F32.BF16 R196, R4, R16.reuse, R196 ;  /* 0x0000001004c4723c */ /* 0x080ff000000418c4 */
[----:B------:R-:W-:Y:S08]  /*c630*/  HMMA.16816.F32.BF16 R192, R12, R16, R176 ;  /* 0x000000100cc0723c */ /* 0x000ff000000418b0 */
[C---:B------:R-:W-:Y:S08]  /*c640*/  HMMA.16816.F32.BF16 R220, R4.reuse, R132, R188 ;  /* 0x0000008404dc723c */ /* 0x040ff000000418bc */
[----:B------:R-:W-:Y:S01]  /*c650*/  HMMA.16816.F32.BF16 R224, R4, R134, R184 ;  /* 0x0000008604e0723c */ /* 0x000fe200000418b8 */
[----:B------:R-:W1:Y:S07]  /*c660*/  I2F R4, R2 ;  /* 0x0000000200047306 */ /* 0x000e6e0000201400 */
[C---:B------:R-:W-:Y:S01]  /*c670*/  HMMA.16816.F32.BF16 R16, R12.reuse, R18, R20 ;  /* 0x000000120c10723c */ /* 0x040fe20000041814 */
[----:B------:R-:W2:Y:S07]  /*c680*/  I2F R6, R3 ;  /* 0x0000000300067306 */ /* 0x000eae0000201400 */
[----:B------:R-:W-:Y:S01]  /*c690*/  HMMA.16816.F32.BF16 R188, R12, R132, R180 ;  /* 0x000000840cbc723c */ /* 0x000fe200000418b4 */
[----:B-1----:R-:W-:Y:S01]  /*c6a0*/  FFMA.FTZ R8, R4, UR26, R197 ;  /* 0x0000001a04087c23 */ /* 0x002fe200080100c5 */
[----:B------:R-:W-:Y:S01]  /*c6b0*/  IADD3 R2, R0, 0x9, RZ ;  /* 0x0000000900027810 */ /* 0x000fe20007ffe0ff */
[----:B------:R-:W-:-:S02]  /*c6c0*/  FFMA.FTZ R7, R4, UR26, R193 ;  /* 0x0000001a04077c23 */ /* 0x000fc400080100c1 */
[----:B------:R-:W-:Y:S01]  /*c6d0*/  FFMA.FTZ R5, R4, UR26, R195 ;  /* 0x0000001a04057c23 */ /* 0x000fe200080100c3 */
[----:B------:R-:W-:Y:S01]  /*c6e0*/  FSEL R184, R8, -INF , !P0 ;  /* 0xff80000008b87808 */ /* 0x000fe20004000000 */
[----:B------:R-:W-:Y:S01]  /*c6f0*/  FFMA.FTZ R9, R4, UR26, R199 ;  /* 0x0000001a04097c23 */ /* 0x000fe200080100c7 */
[----:B------:R-:W-:Y:S01]  /*c700*/  FSEL R186, R7, -INF , !P4 ;  /* 0xff80000007ba7808 */ /* 0x000fe20006000000 */
[C---:B--2---:R-:W-:Y:S01]  /*c710*/  FFMA.FTZ R8, R6.reuse, UR26, R172 ;  /* 0x0000001a06087c23 */ /* 0x044fe200080100ac */
[----:B------:R-:W-:Y:S01]  /*c720*/  FSEL R178, R5, -INF , !P1 ;  /* 0xff80000005b27808 */ /* 0x000fe20004800000 */
[----:B------:R-:W-:Y:S01]  /*c730*/  HMMA.16816.F32.BF16 R132, R12, R134, R216 ;  /* 0x000000860c84723c */ /* 0x000fe200000418d8 */
[----:B------:R-:W-:Y:S01]  /*c740*/  BAR.SYNC.DEFER_BLOCKING 0x0 ;  /* 0x0000000000007b1d */ /* 0x000fe20000010000 */
[C---:B------:R-:W-:Y:S02]  /*c750*/  ISETP.GE.AND P4, PT, R3.reuse, R137, PT ;  /* 0x000000890300720c */ /* 0x040fe40003f86270 */
[C---:B------:R-:W-:Y:S01]  /*c760*/  ISETP.GE.AND P1, PT, R3.reuse, R139, PT ;  /* 0x0000008b0300720c */ /* 0x040fe20003f26270 */
[C---:B------:R-:W-:Y:S01]  /*c770*/  FFMA.FTZ R7, R6.reuse, UR26, R18 ;  /* 0x0000001a06077c23 */ /* 0x040fe20008010012 */
[----:B------:R-:W-:Y:S01]  /*c780*/  ISETP.GE.AND P0, PT, R3, R138, PT ;  /* 0x0000008a0300720c */ /* 0x000fe20003f06270 */
[----:B------:R-:W1:Y:S01]  /*c790*/  I2F R5, R2 ;  /* 0x0000000200057306 */ /* 0x000e620000201400 */
[----:B------:R-:W-:Y:S01]  /*c7a0*/  FFMA.FTZ R3, R6, UR26, R16 ;  /* 0x0000001a06037c23 */ /* 0x000fe20008010010 */
[----:B------:R-:W-:-:S02]  /*c7b0*/  IADD3 R4, R0, 0x10, RZ ;  /* 0x0000001000047810 */ /* 0x000fc40007ffe0ff */
[----:B------:R-:W-:Y:S02]  /*c7c0*/  FSEL R181, R9, -INF , !P6 ;  /* 0xff80000009b57808 */ /* 0x000fe40007000000 */
[----:B------:R-:W-:Y:S02]  /*c7d0*/  FSEL R185, R3, -INF , !P5 ;  /* 0xff80000003b97808 */ /* 0x000fe40006800000 */
[----:B------:R-:W-:Y:S02]  /*c7e0*/  FSEL R177, R7, -INF , !P4 ;  /* 0xff80000007b17808 */ /* 0x000fe40006000000 */
[----:B------:R-:W-:Y:S02]  /*c7f0*/  FSEL R182, R8, -INF , !P1 ;  /* 0xff80000008b67808 */ /* 0x000fe40004800000 */
[C---:B------:R-:W-:Y:S02]  /*c800*/  ISETP.GE.AND P6, PT, R2.reuse, R136, PT ;  /* 0x000000880200720c */ /* 0x040fe40003fc6270 */
[----:B------:R-:W-:-:S02]  /*c810*/  ISETP.GE.AND P5, PT, R2, R137, PT ;  /* 0x000000890200720c */ /* 0x000fc40003fa6270 */
[C---:B------:R-:W-:Y:S01]  /*c820*/  ISETP.GE.AND P4, PT, R2.reuse, R139, PT ;  /* 0x0000008b0200720c */ /* 0x040fe20003f86270 */
[C---:B-1----:R-:W-:Y:S01]  /*c830*/  FFMA.FTZ R7, R5.reuse, UR26, R17 ;  /* 0x0000001a05077c23 */ /* 0x042fe20008010011 */
[----:B------:R-:W-:Y:S01]  /*c840*/  ISETP.GE.AND P1, PT, R2, R138, PT ;  /* 0x0000008a0200720c */ /* 0x000fe20003f26270 */
[----:B------:R-:W-:Y:S01]  /*c850*/  FFMA.FTZ R2, R6, UR26, R174 ;  /* 0x0000001a06027c23 */ /* 0x000fe200080100ae */
[----:B------:R-:W-:Y:S01]  /*c860*/  IADD3 R3, R0, 0x11, RZ ;  /* 0x0000001100037810 */ /* 0x000fe20007ffe0ff */
[----:B------:R-:W1:Y:S01]  /*c870*/  I2F R6, R4 ;  /* 0x0000000400067306 */ /* 0x000e620000201400 */
[----:B------:R-:W-:Y:S01]  /*c880*/  FFMA.FTZ R8, R5, UR26, R19 ;  /* 0x0000001a05087c23 */ /* 0x000fe20008010013 */
[----:B------:R-:W-:Y:S02]  /*c890*/  FSEL R183, R7, -INF , !P6 ;  /* 0xff80000007b77808 */ /* 0x000fe40007000000 */
[----:B------:R-:W-:Y:S01]  /*c8a0*/  FSEL R180, R2, -INF , !P0 ;  /* 0xff80000002b47808 */ /* 0x000fe20004000000 */
[C---:B------:R-:W-:Y:S01]  /*c8b0*/  FFMA.FTZ R2, R5.reuse, UR26, R173 ;  /* 0x0000001a05027c23 */ /* 0x040fe200080100ad */
[----:B------:R-:W-:Y:S01]  /*c8c0*/  FSEL R176, R8, -INF , !P5 ;  /* 0xff80000008b07808 */ /* 0x000fe20006800000 */
[----:B------:R-:W-:Y:S01]  /*c8d0*/  FFMA.FTZ R8, R5, UR26, R175 ;  /* 0x0000001a05087c23 */ /* 0x000fe200080100af */
        /* <DEDUP_REMOVED lines=16> */
[C---:B------:R-:W-:Y:S02]  /*c9e0*/  ISETP.GE.AND P1, PT, R3.reuse, R136, PT ;  /* 0x000000880300720c */ /* 0x040fe40003f26270 */
[C---:B------:R-:W-:Y:S02]  /*c9f0*/  ISETP.GE.AND P0, PT, R3.reuse, R137, PT ;  /* 0x000000890300720c */ /* 0x040fe40003f06270 */
[C---:B------:R-:W-:Y:S01]  /*ca00*/  ISETP.GE.AND P6, PT, R3.reuse, R139, PT ;  /* 0x0000008b0300720c */ /* 0x040fe20003fc6270 */
[C---:B-1----:R-:W-:Y:S01]  /*ca10*/  FFMA.FTZ R7, R4.reuse, UR26, R189 ;  /* 0x0000001a04077c23 */ /* 0x042fe200080100bd */
[----:B------:R-:W-:Y:S01]  /*ca20*/  ISETP.GE.AND P5, PT, R3, R138, PT ;  /* 0x0000008a0300720c */ /* 0x000fe20003fa6270 */
[C---:B------:R-:W-:Y:S01]  /*ca30*/  FFMA.FTZ R8, R4.reuse, UR26, R191 ;  /* 0x0000001a04087c23 */ /* 0x040fe200080100bf */
[----:B------:R-:W1:Y:S01]  /*ca40*/  I2F R3, R0 ;  /* 0x0000000000037306 */ /* 0x000e620000201400 */
[----:B------:R-:W-:Y:S01]  /*ca50*/  FFMA.FTZ R9, R4, UR26, R221 ;  /* 0x0000001a04097c23 */ /* 0x000fe200080100dd */
[----:B------:R-:W-:Y:S01]  /*ca60*/  FSEL R29, R6, -INF , !P4 ;  /* 0xff800000061d7808 */ /* 0x000fe20006000000 */
[----:B------:R-:W-:Y:S01]  /*ca70*/  FFMA.FTZ R10, R4, UR26, R223 ;  /* 0x0000001a040a7c23 */ /* 0x000fe200080100df */
[----:B------:R-:W-:Y:S01]  /*ca80*/  FSEL R172, R7, -INF , !P1 ;  /* 0xff80000007ac7808 */ /* 0x000fe20004800000 */
[C---:B--2---:R-:W-:Y:S01]  /*ca90*/  FFMA.FTZ R4, R5.reuse, UR26, R134 ;  /* 0x0000001a05047c23 */ /* 0x044fe20008010086 */
[----:B------:R-:W-:Y:S01]  /*caa0*/  FSEL R19, R8, -INF , !P0 ;  /* 0xff80000008137808 */ /* 0x000fe20004000000 */
[----:B------:R-:W-:Y:S01]  /*cab0*/  FFMA.FTZ R6, R5, UR26, R224 ;  /* 0x0000001a05067c23 */ /* 0x000fe200080100e0 */
        /* <DEDUP_REMOVED lines=86> */
.L_x_1264:
[----:B------:R-:W-:Y:S05]  /*d020*/  BSYNC B0 ;  /* 0x0000000000007941 */ /* 0x000fea0003800000 */
.L_x_1263:
[----:B------:R-:W0:Y:S02]  /*d030*/  LDGDEPBAR ;  /* 0x00000000000079af */ /* 0x000e240000000000 */
.L_x_1262:
[----:B------:R-:W2:Y:S04]  /*d040*/  LDL.64 R226, [R1+0xf8] ;  /* 0x0000f80001e27983 */ /* 0x000ea80000100a00 */
[----:B------:R-:W3:Y:S01]  /*d050*/  LDL.64 R224, [R1+0x10] ;  /* 0x0000100001e07983 */ /* 0x000ee20000100a00 */
        /* <DEDUP_REMOVED lines=14> */
[----:B------:R-:W-:Y:S01]  /*d140*/  FMNMX.FTZ R3, R214, R15, !PT ;  /* 0x0000000fd6037209 */ /* 0x000fe20007810000 */
[----:B------:R-:W1:Y:S03]  /*d150*/  SHFL.BFLY PT, R134, R0, 0x2, 0x1f ;  /* 0x0c401f0000867f89 */ /* 0x000e6600000e0000 */
        /* <DEDUP_REMOVED lines=15> */
[----:B------:R-:W4:Y:S01]  /*d250*/  SHFL.BFLY PT, R10, R2, 0x2, 0x1f ;  /* 0x0c401f00020a7f89 */ /* 0x000f2200000e0000 */
[----:B-1----:R-:W-:Y:S02]  /*d260*/  FMNMX.FTZ R134, R134, R0, !PT ;  /* 0x0000000086867209 */ /* 0x002fe40007810000 */
[----:B------:R-:W-:Y:S02]  /*d270*/  FMNMX.FTZ R0, R16, R3, !PT ;  /* 0x0000000310007209 */ /* 0x000fe40007810000 */
[----:B------:R-:W-:-:S05]  /*d280*/  FMNMX.FTZ R3, R20, R4, !PT ;  /* 0x0000000414037209 */ /* 0x000fca0007810000 */
[----:B------:R-:W1:Y:S04]  /*d290*/  SHFL.BFLY PT, R9, R3, 0x2, 0x1f ;  /* 0x0c401f0003097f89 */ /* 0x000e6800000e0000 */
[----:B------:R-:W1:Y:S04]  /*d2a0*/  SHFL.BFLY PT, R133, R0, 0x2, 0x1f ;  /* 0x0c401f0000857f89 */ /* 0x000e6800000e0000 */
[----:B------:R-:W1:Y:S01]  /*d2b0*/  SHFL.BFLY PT, R4, R134, 0x1, 0x1f ;  /* 0x0c201f0086047f89 */ /* 0x000e6200000e0000 */
[----:B----4-:R-:W-:-:S05]  /*d2c0*/  FMNMX.FTZ R2, R10, R2, !PT ;  /* 0x000000020a027209 */ /* 0x010fca0007810000 */
[----:B------:R-:W4:Y:S01]  /*d2d0*/  SHFL.BFLY PT, R132, R2, 0x1, 0x1f ;  /* 0x0c201f0002847f89 */ /* 0x000f2200000e0000 */
[----:B-1----:R-:W-:-:S05]  /*d2e0*/  FMNMX.FTZ R3, R3, R9, !PT ;  /* 0x0000000903037209 */ /* 0x002fca0007810000 */
[----:B------:R-:W1:Y:S01]  /*d2f0*/  SHFL.BFLY PT, R135, R3, 0x1, 0x1f ;  /* 0x0c201f0003877f89 */ /* 0x000e6200000e0000 */
[----:B------:R-:W-:Y:S02]  /*d300*/  FMNMX.FTZ R133, R133, R0, !PT ;  /* 0x0000000085857209 */ /* 0x000fe40007810000 */
[----:B------:R-:W-:-:S03]  /*d310*/  FMNMX.FTZ R134, R134, R4, !PT ;  /* 0x0000000486867209 */ /* 0x000fc60007810000 */
[----:B------:R-:W1:Y:S01]  /*d320*/  SHFL.BFLY PT, R4, R133, 0x1, 0x1f ;  /* 0x0c201f0085047f89 */ /* 0x000e6200000e0000 */
[----:B----4-:R-:W-:-:S04]  /*d330*/  FMNMX.FTZ R132, R2, R132, !PT ;  /* 0x0000008402847209 */ /* 0x010fc80007810000 */
[C---:B------:R-:W-:Y:S01]  /*d340*/  FSETP.NEU.FTZ.AND P5, PT, R132.reuse, -INF , PT ;  /* 0xff8000008400780b */ /* 0x040fe20003fbd000 */
[----:B------:R-:W-:Y:S01]  /*d350*/  FMUL.FTZ R2, R132, c[0x0][0x23c] ;  /* 0x00008f0084027a20 */ /* 0x000fe20000410000 */
[C---:B------:R-:W-:Y:S01]  /*d360*/  FSETP.NEU.FTZ.AND P1, PT, R134.reuse, -INF , PT ;  /* 0xff8000008600780b */ /* 0x040fe20003f3d000 */
[----:B------:R-:W-:Y:S01]  /*d370*/  FMUL.FTZ R0, R134, c[0x0][0x23c] ;  /* 0x00008f0086007a20 */ /* 0x000fe20000410000 */
[----:B-1----:R-:W-:Y:S02]  /*d380*/  FMNMX.FTZ R135, R3, R135, !PT ;  /* 0x0000008703877209 */ /* 0x002fe40007810000 */
[----:B------:R-:W-:Y:S02]  /*d390*/  FSEL R3, R132, RZ, P5 ;  /* 0x000000ff84037208 */ /* 0x000fe40002800000 */
[----:B------:R-:W-:Y:S02]  /*d3a0*/  FSEL R2, R2, RZ, P5 ;  /* 0x000000ff02027208 */ /* 0x000fe40002800000 */
[----:B------:R-:W-:Y:S01]  /*d3b0*/  FSEL R0, R0, RZ, P1 ;  /* 0x000000ff00007208 */ /* 0x000fe20000800000 */
[----:B------:R-:W-:Y:S01]  /*d3c0*/  FADD.FTZ R3, R213, -R3 ;  /* 0x80000003d5037221 */ /* 0x000fe20000010000 */
[----:B------:R-:W-:Y:S01]  /*d3d0*/  FMNMX.FTZ R133, R133, R4, !PT ;  /* 0x0000000485857209 */ /* 0x000fe20007810000 */
[----:B------:R-:W-:-:S02]  /*d3e0*/  FFMA.FTZ R12, R12, c[0x0][0x23c], -R2 ;  /* 0x00008f000c0c7a23 */ /* 0x000fc40000010802 */
[----:B------:R-:W-:Y:S02]  /*d3f0*/  FMUL.FTZ R3, R3, c[0x0][0x23c] ;  /* 0x00008f0003037a20 */ /* 0x000fe40000410000 */
[--C-:B------:R-:W-:Y:S02]  /*d400*/  FFMA.FTZ R187, R11, c[0x0][0x23c], -R0.reuse ;  /* 0x00008f000bbb7a23 */ /* 0x100fe40000010800 */
[--C-:B------:R-:W-:Y:S02]  /*d410*/  FFMA.FTZ R178, R178, c[0x0][0x23c], -R0.reuse ;  /* 0x00008f00b2b27a23 */ /* 0x100fe40000010800 */
[--C-:B------:R-:W-:Y:S02]  /*d420*/  FFMA.FTZ R177, R177, c[0x0][0x23c], -R0.reuse ;  /* 0x00008f00b1b17a23 */ /* 0x100fe40000010800 */
[--C-:B------:R-:W-:Y:S02]  /*d430*/  FFMA.FTZ R188, R176, c[0x0][0x23c], -R0.reuse ;  /* 0x00008f00b0bc7a23 */ /* 0x100fe40000010800 */
[----:B------:R-:W-:-:S02]  /*d440*/  FFMA.FTZ R190, R23, c[0x0][0x23c], -R0 ;  /* 0x00008f0017be7a23 */ /* 0x000fc40000010800 */
[--C-:B------:R-:W-:Y:S02]  /*d450*/  FFMA.FTZ R191, R19, c[0x0][0x23c], -R0.reuse ;  /* 0x00008f0013bf7a23 */ /* 0x100fe40000010800 */
[--C-:B------:R-:W-:Y:S02]  /*d460*/  FFMA.FTZ R194, R17, c[0x0][0x23c], -R0.reuse ;  /* 0x00008f0011c27a23 */ /* 0x100fe40000010800 */
[----:B------:R-:W-:Y:S01]  /*d470*/  FFMA.FTZ R195, R13, c[0x0][0x23c], -R0 ;  /* 0x00008f000dc37a23 */ /* 0x000fe20000010800 */
[C---:B------:R-:W-:Y:S01]  /*d480*/  FSETP.NEU.FTZ.AND P4, PT, R133.reuse, -INF , PT ;  /* 0xff8000008500780b */ /* 0x040fe20003f9d000 */
[----:B------:R-:W-:Y:S02]  /*d490*/  FMUL.FTZ R0, R133, c[0x0][0x23c] ;  /* 0x00008f0085007a20 */ /* 0x000fe40000410000 */
[--C-:B------:R-:W-:Y:S01]  /*d4a0*/  FFMA.FTZ R181, R181, c[0x0][0x23c], -R2.reuse ;  /* 0x00008f00b5b57a23 */ /* 0x100fe20000010802 */
[----:B------:R-:W-:Y:S01]  /*d4b0*/  MUFU.EX2 R12, R12 ;  /* 0x0000000c000c7308 */ /* 0x000fe20000000800 */
[----:B------:R-:W-:Y:S01]  /*d4c0*/  FFMA.FTZ R180, R180, c[0x0][0x23c], -R2 ;  /* 0x00008f00b4b47a23 */ /* 0x000fe20000010802 */
[----:B------:R-:W-:-:S06]  /*d4d0*/  FSEL R0, R0, RZ, P4 ;  /* 0x000000ff00007208 */ /* 0x000fcc0002000000 */
[----:B------:R-:W1:Y:S01]  /*d4e0*/  MUFU.EX2 R4, R3 ;  /* 0x0000000300047308 */ /* 0x000e620000000800 */
[--C-:B------:R-:W-:Y:S02]  /*d4f0*/  FFMA.FTZ R176, R14, c[0x0][0x23c], -R0.reuse ;  /* 0x00008f000eb07a23 */ /* 0x100fe40000010800 */
[----:B------:R-:W-:-:S05]  /*d500*/  FFMA.FTZ R192, R184, c[0x0][0x23c], -R0 ;  /* 0x00008f00b8c07a23 */ /* 0x000fca0000010800 */
[----:B------:R-:W4:Y:S01]  /*d510*/  MUFU.EX2 R181, R181 ;  /* 0x000000b500b57308 */ /* 0x000f220000000800 */
[--C-:B------:R-:W-:Y:S02]  /*d520*/  FFMA.FTZ R197, R182, c[0x0][0x23c], -R0.reuse ;  /* 0x00008f00b6c57a23 */ /* 0x100fe40000010800 */
[--C-:B------:R-:W-:Y:S02]  /*d530*/  FFMA.FTZ R198, R179, c[0x0][0x23c], -R0.reuse ;  /* 0x00008f00b3c67a23 */ /* 0x100fe40000010800 */
[--C-:B------:R-:W-:Y:S02]  /*d540*/  FFMA.FTZ R216, R173, c[0x0][0x23c], -R0.reuse ;  /* 0x00008f00add87a23 */ /* 0x100fe40000010800 */
[--C-:B------:R-:W-:Y:S01]  /*d550*/  FFMA.FTZ R217, R26, c[0x0][0x23c], -R0.reuse ;  /* 0x00008f001ad97a23 */ /* 0x100fe20000010800 */
[----:B------:R-:W1:Y:S01]  /*d560*/  MUFU.EX2 R180, R180 ;  /* 0x000000b400b47308 */ /* 0x000e620000000800 */
[--C-:B------:R-:W-:Y:S02]  /*d570*/  FFMA.FTZ R221, R22, c[0x0][0x23c], -R0.reuse ;  /* 0x00008f0016dd7a23 */ /* 0x100fe40000010800 */
[----:B------:R-:W-:-:S02]  /*d580*/  FFMA.FTZ R220, R16, c[0x0][0x23c], -R0 ;  /* 0x00008f0010dc7a23 */ /* 0x000fc40000010800 */
[--C-:B------:R-:W-:Y:S01]  /*d590*/  FFMA.FTZ R174, R174, c[0x0][0x23c], -R2.reuse ;  /* 0x00008f00aeae7a23 */ /* 0x100fe20000010802 */
[C---:B------:R-:W-:Y:S01]  /*d5a0*/  FSETP.NEU.FTZ.AND P5, PT, R135.reuse, -INF , PT ;  /* 0xff8000008700780b */ /* 0x040fe20003fbd000 */
[----:B------:R-:W-:Y:S02]  /*d5b0*/  FMUL.FTZ R0, R135, c[0x0][0x23c] ;  /* 0x00008f0087007a20 */ /* 0x000fe40000410000 */
[--C-:B------:R-:W-:Y:S02]  /*d5c0*/  FFMA.FTZ R199, R29, c[0x0][0x23c], -R2.reuse ;  /* 0x00008f001dc77a23 */ /* 0x100fe40000010802 */
[--C-:B------:R-:W-:Y:S02]  /*d5d0*/  FFMA.FTZ R213, R27, c[0x0][0x23c], -R2.reuse ;  /* 0x00008f001bd57a23 */ /* 0x100fe40000010802 */
[--C-:B------:R-:W-:Y:S02]  /*d5e0*/  FFMA.FTZ R218, R21, c[0x0][0x23c], -R2.reuse ;  /* 0x00008f0015da7a23 */ /* 0x100fe40000010802 */
[----:B------:R-:W-:-:S02]  /*d5f0*/  FFMA.FTZ R219, R18, c[0x0][0x23c], -R2 ;  /* 0x00008f0012db7a23 */ /* 0x000fc40000010802 */
[----:B------:R4:W4:Y:S01]  /*d600*/  MUFU.EX2 R2, R174 ;  /* 0x000000ae00027308 */ /* 0x0009220000000800 */
[----:B------:R-:W-:Y:S01]  /*d610*/  FSEL R0, R0, RZ, P5 ;  /* 0x000000ff00007208 */ /* 0x000fe20002800000 */
[----:B-1----:R-:W-:-:S04]  /*d620*/  FFMA.FTZ R244, R244, R4, R12 ;  /* 0x00000004f4f47223 */ /* 0x002fc8000001000c */
[--C-:B------:R-:W-:Y:S02]  /*d630*/  FFMA.FTZ R15, R15, c[0x0][0x23c], -R0.reuse ;  /* 0x00008f000f0f7a23 */ /* 0x100fe40000010800 */
[--C-:B------:R-:W-:Y:S02]  /*d640*/  FFMA.FTZ R9, R186, c[0x0][0x23c], -R0.reuse ;  /* 0x00008f00ba097a23 */ /* 0x100fe40000010800 */
[--C-:B------:R-:W-:Y:S02]  /*d650*/  FFMA.FTZ R17, R185, c[0x0][0x23c], -R0.reuse ;  /* 0x00008f00b9117a23 */ /* 0x100fe40000010800 */
[--C-:B------:R-:W-:Y:S02]  /*d660*/  FFMA.FTZ R173, R183, c[0x0][0x23c], -R0.reuse ;  /* 0x00008f00b7ad7a23 */ /* 0x100fe40000010800 */
[--C-:B------:R-:W-:Y:S02]  /*d670*/  FFMA.FTZ R175, R175, c[0x0][0x23c], -R0.reuse ;  /* 0x00008f00afaf7a23 */ /* 0x100fe40000010800 */
[----:B------:R-:W-:-:S02]  /*d680*/  FFMA.FTZ R172, R172, c[0x0][0x23c], -R0 ;  /* 0x00008f00acac7a23 */ /* 0x000fc40000010800 */
[--C-:B----4-:R-:W-:Y:S02]  /*d690*/  FFMA.FTZ R174, R28, c[0x0][0x23c], -R0.reuse ;  /* 0x00008f001cae7a23 */ /* 0x110fe40000010800 */
[----:B------:R-:W-:Y:S02]  /*d6a0*/  FFMA.FTZ R179, R20, c[0x0][0x23c], -R0 ;  /* 0x00008f0014b37a23 */ /* 0x000fe40000010800 */
[----:B------:R-:W-:Y:S01]  /*d6b0*/  FADD.FTZ R0, R181, R244 ;  /* 0x000000f4b5007221 */ /* 0x000fe20000010000 */
[----:B------:R-:W-:-:S03]  /*d6c0*/  ULOP3.LUT UR4, UR31, UR33, URZ, 0x3c, !UPT ;  /* 0x000000211f047292 */ /* 0x000fc6000f8e3c3f */
[----:B------:R-:W-:-:S04]  /*d6d0*/  FADD.FTZ R0, R180, R0 ;  /* 0x00000000b4007221 */ /* 0x000fc80000010000 */
[----:B------:R-:W-:Y:S01]  /*d6e0*/  FADD.FTZ R233, R2, R0 ;  /* 0x0000000002e97221 */ /* 0x000fe20000010000 */
[----:B------:R-:W-:-:S05]  /*d6f0*/  LOP3.LUT R0, R247, UR4, RZ, 0x3c, !PT ;  /* 0x00000004f7007c12 */ /* 0x000fca000f8e3cff */
[----:B------:R-:W-:-:S05]  /*d700*/  IMAD.WIDE.U32 R222, R0, -0x326172a9, RZ ;  /* 0xcd9e8d5700de7825 */ /* 0x000fca00078e00ff */
[----:B------:R-:W-:Y:S02]  /*d710*/  LOP3.LUT R0, R237, UR13, R222, 0x96, !PT ;  /* 0x0000000ded007c12 */ /* 0x000fe4000f8e96de */
[----:B------:R-:W-:-:S03]  /*d720*/  F2FP.BF16.PACK_AB R196, R2, R180 ;  /* 0x000000b402c4723e */ /* 0x000fc600000010ff */
[----:B------:R-:W-:Y:S01]  /*d730*/  IMAD.WIDE.U32 R18, R0, -0x2daee0ad, RZ ;  /* 0xd2511f5300127825 */ /* 0x000fe200078e00ff */
[----:B------:R-:W-:Y:S02]  /*d740*/  F2FP.BF16.PACK_AB R193, R181, R12 ;  /* 0x0000000cb5c1723e */ /* 0x000fe400000010ff */
[----:B------:R-:W-:-:S05]  /*d750*/  FSEL R0, R135, RZ, P5 ;  /* 0x000000ff87007208 */ /* 0x000fca0002800000 */
[----:B------:R-:W-:Y:S01]  /*d760*/  FADD.FTZ R0, R214, -R0 ;  /* 0x80000000d6007221 */ /* 0x000fe20000010000 */
[----:B--2---:R-:W-:-:S05]  /*d770*/  LOP3.LUT R20, R223, UR14, R226, 0x96, !PT ;  /* 0x0000000edf147c12 */ /* 0x004fca000f8e96e2 */
[----:B------:R-:W-:-:S05]  /*d780*/  IMAD.WIDE.U32 R20, R20, -0x2daee0ad, RZ ;  /* 0xd2511f5314147825 */ /* 0x000fca00078e00ff */
[----:B---3--:R-:W-:Y:S02]  /*d790*/  LOP3.LUT R2, R21, UR12, R224, 0x96, !PT ;  /* 0x0000000c15027c12 */ /* 0x008fe4000f8e96e0 */
[----:B------:R-:W-:-:S03]  /*d7a0*/  LOP3.LUT R10, R19, UR10, R20, 0x96, !PT ;  /* 0x0000000a130a7c12 */ /* 0x000fc6000f8e9614 */
        /* <DEDUP_REMOVED lines=8> */
[----:B------:R-:W-:Y:S01]  /*d830*/  IMAD.WIDE.U32 R2, R3, -0x326172a9, RZ ;  /* 0xcd9e8d5703027825 */ /* 0x000fe200078e00ff */
[----:B------:R-:W1:Y:S03]  /*d840*/  LDC.U8 R227, c[0x0][0x2d8] ;  /* 0x0000b600ffe37b82 */ /* 0x000e660000000000 */
[----:B------:R-:W-:Y:S01]  /*d850*/  FMUL.FTZ R0, R0, c[0x0][0x23c] ;  /* 0x00008f0000007a20 */ /* 0x000fe20000410000 */
[----:B------:R-:W-:Y:S01]  /*d860*/  LOP3.LUT R16, R3, UR7, R10, 0x96, !PT ;  /* 0x0000000703107c12 */ /* 0x000fe2000f8e960a */
[----:B------:R-:W-:Y:S01]  /*d870*/  IMAD.WIDE.U32 R10, R11, -0x326172a9, RZ ;  /* 0xcd9e8d570b0a7825 */ /* 0x000fe200078e00ff */
[----:B------:R-:W-:Y:S04]  /*d880*/  MUFU.EX2 R13, R15 ;  /* 0x0000000f000d7308 */ /* 0x000fe80000000800 */
[----:B------:R-:W-:-:S04]  /*d890*/  LOP3.LUT R2, R11, UR15, R2, 0x96, !PT ;  /* 0x0000000f0b027c12 */ /* 0x000fc8000f8e9602 */
[----:B------:R-:W2:Y:S01]  /*d8a0*/  MUFU.EX2 R0, R0 ;  /* 0x0000000000007308 */ /* 0x000ea20000000800 */
[----:B------:R-:W-:-:S07]  /*d8b0*/  LOP3.LUT R3, R2, 0xffff, RZ, 0xc0, !PT ;  /* 0x0000ffff02037812 */ /* 0x000fce00078ec0ff */
[----:B------:R-:W3:Y:S01]  /*d8c0*/  MUFU.EX2 R9, R9 ;  /* 0x0000000900097308 */ /* 0x000ee20000000800 */
[----:B------:R-:W-:-:S04]  /*d8d0*/  SHF.R.U32.HI R3, RZ, 0x8, R3 ;  /* 0x00000008ff037819 */ /* 0x000fc80000011603 */
[----:B------:R-:W-:Y:S01]  /*d8e0*/  LOP3.LUT R3, R3, 0xffff, RZ, 0xc0, !PT ;  /* 0x0000ffff03037812 */ /* 0x000fe200078ec0ff */
[----:B--2---:R-:W-:-:S03]  /*d8f0*/  FFMA.FTZ R235, R235, R0, R13 ;  /* 0x00000000ebeb7223 */ /* 0x004fc6000001000d */
[----:B-1----:R-:W-:Y:S02]  /*d900*/  ISETP.GE.U32.AND P5, PT, R227, R3, PT ;  /* 0x00000003e300720c */ /* 0x002fe40003fa6070 */
[----:B------:R-:W-:Y:S01]  /*d910*/  LOP3.LUT R3, R2, 0xff, RZ, 0xc0, !PT ;  /* 0x000000ff02037812 */ /* 0x000fe200078ec0ff */
[C---:B---3--:R-:W-:Y:S01]  /*d920*/  FADD.FTZ R180, R9.reuse, R235 ;  /* 0x000000eb09b47221 */ /* 0x048fe20000010000 */
[----:B------:R-:W-:Y:S02]  /*d930*/  F2FP.BF16.PACK_AB R13, R9, R13 ;  /* 0x0000000d090d723e */ /* 0x000fe400000010ff */
[----:B------:R-:W-:Y:S02]  /*d940*/  FSEL R9, R134, RZ, P1 ;  /* 0x000000ff86097208 */ /* 0x000fe40000800000 */
[----:B------:R-:W-:Y:S02]  /*d950*/  ISETP.GE.U32.AND P6, PT, R227, R3, PT ;  /* 0x00000003e300720c */ /* 0x000fe40003fc6070 */
[----:B------:R-:W-:-:S02]  /*d960*/  SHF.R.U32.HI R3, RZ, 0x18, R2 ;  /* 0x00000018ff037819 */ /* 0x000fc40000011602 */
[----:B------:R-:W-:Y:S01]  /*d970*/  SHF.R.U32.HI R2, RZ, 0x10, R2 ;  /* 0x00000010ff027819 */ /* 0x000fe20000011602 */
[----:B------:R-:W-:-:S03]  /*d980*/  FADD.FTZ R9, R215, -R9 ;  /* 0x80000009d7097221 */ /* 0x000fc60000010000 */
[----:B------:R-:W-:Y:S01]  /*d990*/  LOP3.LUT R2, R2, 0xff, RZ, 0xc0, !PT ;  /* 0x000000ff02027812 */ /* 0x000fe200078ec0ff */
[----:B------:R-:W-:Y:S01]  /*d9a0*/  FMUL.FTZ R9, R9, c[0x0][0x23c] ;  /* 0x00008f0009097a20 */ /* 0x000fe20000410000 */
[----:B------:R-:W-:Y:S02]  /*d9b0*/  ISETP.GE.U32.AND P1, PT, R227, R3, PT ;  /* 0x00000003e300720c */ /* 0x000fe40003f26070 */
[----:B------:R-:W-:Y:S02]  /*d9c0*/  FSEL R3, R133, RZ, P4 ;  /* 0x000000ff85037208 */ /* 0x000fe40002000000 */
[----:B------:R-:W-:Y:S02]  /*d9d0*/  ISETP.GE.U32.AND P4, PT, R227, R2, PT ;  /* 0x00000002e300720c */ /* 0x000fe40003f86070 */
[----:B------:R-:W1:Y:S01]  /*d9e0*/  MUFU.EX2 R2, R9 ;  /* 0x0000000900027308 */ /* 0x000e620000000800 */
[----:B------:R-:W-:Y:S04]  /*d9f0*/  STL [R1+0x13c], R203 ;  /* 0x00013ccb01007387 */ /* 0x000fe80000100800 */
[----:B------:R-:W-:Y:S04]  /*da00*/  STL [R1+0x138], R206 ;  /* 0x000138ce01007387 */ /* 0x000fe80000100800 */
[----:B------:R-:W-:Y:S04]  /*da10*/  STL [R1+0x134], R205 ;  /* 0x000134cd01007387 */ /* 0x000fe80000100800 */
[----:B------:R-:W-:Y:S04]  /*da20*/  STL [R1+0x130], R212 ;  /* 0x000130d401007387 */ /* 0x000fe80000100800 */
[----:B------:R1:W-:Y:S04]  /*da30*/  STL [R1+0x12c], R211 ;  /* 0x00012cd301007387 */ /* 0x0003e80000100800 */
[----:B------:R2:W-:Y:S04]  /*da40*/  STL [R1+0x128], R210 ;  /* 0x000128d201007387 */ /* 0x0005e80000100800 */
[----:B------:R-:W-:Y:S04]  /*da50*/  STL [R1+0x124], R209 ;  /* 0x000124d101007387 */ /* 0x000fe80000100800 */
[----:B------:R-:W-:Y:S04]  /*da60*/  STL [R1+0x120], R208 ;  /* 0x000120d001007387 */ /* 0x000fe80000100800 */
[----:B------:R-:W-:Y:S04]  /*da70*/  STL [R1+0x11c], R207 ;  /* 0x00011ccf01007387 */ /* 0x000fe80000100800 */
[----:B------:R3:W-:Y:S04]  /*da80*/  STL [R1+0x118], R204 ;  /* 0x000118cc01007387 */ /* 0x0007e80000100800 */
[----:B------:R-:W-:Y:S01]  /*da90*/  STL [R1+0x114], R202 ;  /* 0x000114ca01007387 */ /* 0x000fe20000100800 */
[----:B-1----:R-:W-:-:S03]  /*daa0*/  FMUL.FTZ R211, R118, R2 ;  /* 0x0000000276d37220 */ /* 0x002fc60000410000 */
[----:B------:R-:W-:Y:S01]  /*dab0*/  STL [R1+0x110], R200 ;  /* 0x000110c801007387 */ /* 0x000fe20000100800 */
[----:B--2---:R-:W-:-:S03]  /*dac0*/  FMUL.FTZ R210, R119, R2 ;  /* 0x0000000277d27220 */ /* 0x004fc60000410000 */
[----:B------:R-:W-:Y:S01]  /*dad0*/  STL [R1+0x10c], R139 ;  /* 0x00010c8b01007387 */ /* 0x000fe20000100800 */
[----:B------:R-:W-:-:S03]  /*dae0*/  FMUL.FTZ R118, R62, R4 ;  /* 0x000000043e767220 */ /* 0x000fc60000410000 */
[----:B------:R-:W-:Y:S01]  /*daf0*/  STL [R1+0x108], R138 ;  /* 0x0001088a01007387 */ /* 0x000fe20000100800 */
[----:B------:R-:W-:-:S03]  /*db00*/  FMUL.FTZ R119, R63, R4 ;  /* 0x000000043f777220 */ /* 0x000fc60000410000 */
[----:B------:R-:W-:Y:S04]  /*db10*/  STL [R1+0x104], R137 ;  /* 0x0001048901007387 */ /* 0x000fe80000100800 */
[----:B------:R1:W-:Y:S04]  /*db20*/  STL [R1+0x100], R136 ;  /* 0x0001008801007387 */ /* 0x0003e80000100800 */
[----:B------:R-:W2:Y:S01]  /*db30*/  LDL.LU.64 R62, [R1+0xc8] ;  /* 0x0000c800013e7983 */ /* 0x000ea20000300a00 */
[----:B------:R-:W-:Y:S08]  /*db40*/  MUFU.EX2 R14, R187 ;  /* 0x000000bb000e7308 */ /* 0x000ff00000000800 */
[----:B------:R-:W4:Y:S01]  /*db50*/  MUFU.EX2 R178, R178 ;  /* 0x000000b200b27308 */ /* 0x000f220000000800 */
[-C--:B------:R-:W-:Y:S01]  /*db60*/  FMUL.FTZ R152, R152, R0.reuse ;  /* 0x0000000098987220 */ /* 0x080fe20000410000 */
[----:B------:R-:W-:Y:S01]  /*db70*/  PRMT R19, R13, 0x7610, R19 ;  /* 0x000076100d137816 */ /* 0x000fe20000000013 */
[----:B------:R-:W-:-:S02]  /*db80*/  FMUL.FTZ R153, R153, R0 ;  /* 0x0000000099997220 */ /* 0x000fc40000410000 */
[-C--:B------:R-:W-:Y:S02]  /*db90*/  FMUL.FTZ R228, R148, R0.reuse ;  /* 0x0000000094e47220 */ /* 0x080fe40000410000 */
[-C--:B------:R-:W-:Y:S02]  /*dba0*/  FMUL.FTZ R229, R149, R0.reuse ;  /* 0x0000000095e57220 */ /* 0x080fe40000410000 */
[-C--:B------:R-:W-:Y:S02]  /*dbb0*/  FMUL.FTZ R144, R144, R0.reuse ;  /* 0x0000000090907220 */ /* 0x080fe40000410000 */
[-C--:B------:R-:W-:Y:S02]  /*dbc0*/  FMUL.FTZ R145, R145, R0.reuse ;  /* 0x0000000091917220 */ /* 0x080fe40000410000 */
[-C--:B------:R-:W-:Y:S02]  /*dbd0*/  FMUL.FTZ R248, R140, R0.reuse ;  /* 0x000000008cf87220 */ /* 0x080fe40000410000 */
[----:B------:R-:W-:-:S02]  /*dbe0*/  FMUL.FTZ R249, R141, R0 ;  /* 0x000000008df97220 */ /* 0x000fc40000410000 */
[-C--:B---3--:R-:W-:Y:S02]  /*dbf0*/  FMUL.FTZ R204, R36, R0.reuse ;  /* 0x0000000024cc7220 */ /* 0x088fe40000410000 */
[-C--:B------:R-:W-:Y:S02]  /*dc00*/  FMUL.FTZ R252, R37, R0.reuse ;  /* 0x0000000025fc7220 */ /* 0x080fe40000410000 */
[-C--:B------:R-:W-:Y:S02]  /*dc10*/  FMUL.FTZ R215, R48, R0.reuse ;  /* 0x0000000030d77220 */ /* 0x080fe40000410000 */
[-C--:B------:R-:W-:Y:S02]  /*dc20*/  FMUL.FTZ R235, R49, R0.reuse ;  /* 0x0000000031eb7220 */ /* 0x080fe40000410000 */
[-C--:B-1----:R-:W-:Y:S02]  /*dc30*/  FMUL.FTZ R136, R52, R0.reuse ;  /* 0x0000000034887220 */ /* 0x082fe40000410000 */
        /* <DEDUP_REMOVED lines=19> */
[----:B----4-:R-:W-:Y:S01]  /*dd70*/  F2FP.BF16.PACK_AB R0, R178, R14 ;  /* 0x0000000eb200723e */ /* 0x010fe200000010ff */
[--C-:B------:R-:W-:Y:S01]  /*dd80*/  FFMA.FTZ R48, R239, R2, R14.reuse ;  /* 0x00000002ef307223 */ /* 0x100fe2000001000e */
[----:B------:R-:W-:Y:S01]  /*dd90*/  @!P6 HFMA2.BF16_V2 R68, -RZ.H0_H0, RZ.H0_H0, -R19.H0_H0 ;  /* 0x200000ffff44e231 */ /* 0x000fe20000340913 */
[----:B------:R-:W-:-:S02]  /*dda0*/  PRMT R14, R13, 0x7632, R14 ;  /* 0x000076320d0e7816 */ /* 0x000fc4000000000e */
[C---:B------:R-:W-:Y:S02]  /*ddb0*/  PRMT R18, R0.reuse, 0x7610, R18 ;  /* 0x0000761000127816 */ /* 0x040fe40000000012 */
[----:B------:R-:W-:Y:S02]  /*ddc0*/  PRMT R15, R0, 0x7632, R15 ;  /* 0x00007632000f7816 */ /* 0x000fe4000000000f */
[----:B------:R-:W-:Y:S01]  /*ddd0*/  LOP3.LUT R0, R10, 0xff, RZ, 0xc0, !PT ;  /* 0x000000ff0a007812 */ /* 0x000fe200078ec0ff */
[----:B------:R-:W-:Y:S01]  /*dde0*/  FADD.FTZ R13, R232, -R3 ;  /* 0x80000003e80d7221 */ /* 0x000fe20000010000 */
[----:B------:R-:W-:Y:S01]  /*ddf0*/  PRMT R81, R19, 0x5410, R14 ;  /* 0x0000541013517816 */ /* 0x000fe2000000000e */
[----:B------:R-:W-:Y:S01]  /*de00*/  @!P4 HFMA2.BF16_V2 R64, -RZ.H0_H0, RZ.H0_H0, -R18.H0_H0 ;  /* 0x200000ffff40c231 */ /* 0x000fe20000340912 */
[----:B------:R-:W-:Y:S02]  /*de10*/  @!P6 PRMT R19, R68, 0x5410, RZ ;  /* 0x000054104413e816 */ /* 0x000fe400000000ff */
[----:B------:R-:W-:-:S02]  /*de20*/  SHF.R.U32.HI R3, RZ, 0x10, R10 ;  /* 0x00000010ff037819 */ /* 0x000fc4000001160a */
[----:B------:R-:W-:Y:S01]  /*de30*/  ISETP.GE.U32.AND P6, PT, R227, R0, PT ;  /* 0x00000000e300720c */ /* 0x000fe20003fc6070 */
[----:B------:R-:W-:Y:S01]  /*de40*/  @!P5 HFMA2.BF16_V2 R65, -RZ.H0_H0, RZ.H0_H0, -R14.H0_H0 ;  /* 0x200000ffff41d231 */ /* 0x000fe2000034090e */
[----:B------:R-:W-:Y:S02]  /*de50*/  SHF.R.U32.HI R0, RZ, 0x18, R10 ;  /* 0x00000018ff007819 */ /* 0x000fe4000001160a */
[----:B------:R-:W-:Y:S02]  /*de60*/  LOP3.LUT R9, R10, 0xffff, RZ, 0xc0, !PT ;  /* 0x0000ffff0a097812 */ /* 0x000fe400078ec0ff */
[----:B------:R-:W-:Y:S02]  /*de70*/  PRMT R80, R18, 0x5410, R15 ;  /* 0x0000541012507816 */ /* 0x000fe4000000000f */
[----:B------:R-:W-:Y:S02]  /*de80*/  LOP3.LUT R3, R3, 0xff, RZ, 0xc0, !PT ;  /* 0x000000ff03037812 */ /* 0x000fe400078ec0ff */
[----:B------:R-:W-:-:S02]  /*de90*/  @!P4 PRMT R18, R64, 0x5410, RZ ;  /* 0x000054104012c816 */ /* 0x000fc400000000ff */
[----:B------:R-:W-:Y:S02]  /*dea0*/  ISETP.GE.U32.AND P4, PT, R227, R0, PT ;  /* 0x00000000e300720c */ /* 0x000fe40003f86070 */
[----:B------:R-:W-:Y:S01]  /*deb0*/  SHF.R.U32.HI R0, RZ, 0x8, R9 ;  /* 0x00000008ff007819 */ /* 0x000fe20000011609 */
[----:B------:R-:W-:Y:S01]  /*dec0*/  FMUL.FTZ R96, R67, R2 ;  /* 0x0000000243607220 */ /* 0x000fe20000410000 */
[----:B------:R-:W-:Y:S01]  /*ded0*/  @!P5 PRMT R14, R65, 0x5410, RZ ;  /* 0x00005410410ed816 */ /* 0x000fe200000000ff */
[----:B------:R-:W-:Y:S01]  /*dee0*/  @!P1 HFMA2.BF16_V2 R49, -RZ.H0_H0, RZ.H0_H0, -R15.H0_H0 ;  /* 0x200000ffff319231 */ /* 0x000fe2000034090f */
[----:B------:R-:W-:Y:S01]  /*def0*/  ISETP.GE.U32.AND P5, PT, R227, R3, PT ;  /* 0x00000003e300720c */ /* 0x000fe20003fa6070 */
[----:B------:R-:W-:Y:S01]  /*df00*/  MUFU.EX2 R67, R173 ;  /* 0x000000ad00437308 */ /* 0x000fe20000000800 */
[----:B------:R-:W-:Y:S01]  /*df10*/  LOP3.LUT R0, R0, 0xffff, RZ, 0xc0, !PT ;  /* 0x0000ffff00007812 */ /* 0x000fe200078ec0ff */
[----:B------:R-:W-:Y:S01]  /*df20*/  FMUL.FTZ R9, R13, c[0x0][0x23c] ;  /* 0x00008f000d097a20 */ /* 0x000fe20000410000 */
[----:B------:R-:W-:Y:S01]  /*df30*/  @!P1 PRMT R15, R49, 0x5410, RZ ;  /* 0x00005410310f9816 */ /* 0x000fe200000000ff */
[----:B------:R-:W-:-:S04]  /*df40*/  IMAD.MOV.U32 R11, RZ, RZ, R204 ;  /* 0x000000ffff0b7224 */ /* 0x000fc800078e00cc */
[----:B------:R-:W1:Y:S01]  /*df50*/  MUFU.EX2 R3, R17 ;  /* 0x0000001100037308 */ /* 0x000e620000000800 */
[----:B------:R-:W-:Y:S01]  /*df60*/  FMUL.FTZ R204, R71, R2 ;  /* 0x0000000247cc7220 */ /* 0x000fe20000410000 */
[----:B------:R-:W-:Y:S01]  /*df70*/  ISETP.GE.U32.AND P1, PT, R227, R0, PT ;  /* 0x00000000e300720c */ /* 0x000fe20003f26070 */
[----:B------:R-:W-:Y:S02]  /*df80*/  IMAD.MOV.U32 R71, RZ, RZ, R206 ;  /* 0x000000ffff477224 */ /* 0x000fe400078e00ce */
[-C--:B------:R-:W-:Y:S02]  /*df90*/  FMUL.FTZ R206, R102, R2.reuse ;  /* 0x0000000266ce7220 */ /* 0x080fe40000410000 */
[----:B------:R-:W3:Y:S01]  /*dfa0*/  LDC.U8 R102, c[0x0][0x2d8] ;  /* 0x0000b600ff667b82 */ /* 0x000ee20000000000 */
[----:B------:R-:W-:Y:S01]  /*dfb0*/  MUFU.EX2 R69, R176 ;  /* 0x000000b000457308 */ /* 0x000fe20000000800 */
[----:B------:R-:W-:-:S07]  /*dfc0*/  FMUL.FTZ R13, R55, R2 ;  /* 0x00000002370d7220 */ /* 0x000fce0000410000 */
[----:B------:R1:W4:Y:S01]  /*dfd0*/  MUFU.EX2 R0, R9 ;  /* 0x0000000900007308 */ /* 0x0003220000000800 */
[-C--:B------:R-:W-:Y:S02]  /*dfe0*/  FMUL.FTZ R250, R142, R2.reuse ;  /* 0x000000028efa7220 */ /* 0x080fe40000410000 */
[-C--:B------:R-:W-:Y:S02]  /*dff0*/  FMUL.FTZ R251, R143, R2.reuse ;  /* 0x000000028ffb7220 */ /* 0x080fe40000410000 */
[----:B------:R-:W-:Y:S02]  /*e000*/  IMAD.MOV.U32 R142, RZ, RZ, R137 ;  /* 0x000000ffff8e7224 */ /* 0x000fe400078e0089 */
[----:B------:R-:W-:Y:S01]  /*e010*/  IMAD.MOV.U32 R143, RZ, RZ, R136 ;  /* 0x000000ffff8f7224 */ /* 0x000fe200078e0088 */
[----:B------:R-:W-:Y:S01]  /*e020*/  MUFU.EX2 R68, R177 ;  /* 0x000000b100447308 */ /* 0x000fe20000000800 */
[-C--:B------:R-:W-:Y:S02]  /*e030*/  FMUL.FTZ R232, R66, R2.reuse ;  /* 0x0000000242e87220 */ /* 0x080fe40000410000 */
[----:B------:R-:W-:-:S02]  /*e040*/  FMUL.FTZ R207, R70, R2 ;  /* 0x0000000246cf7220 */ /* 0x000fc40000410000 */
[-C--:B------:R-:W-:Y:S02]  /*e050*/  FMUL.FTZ R137, R82, R2.reuse ;  /* 0x0000000252897220 */ /* 0x080fe40000410000 */
[-C--:B------:R-:W-:Y:S01]  /*e060*/  FMUL.FTZ R136, R83, R2.reuse ;  /* 0x0000000253887220 */ /* 0x080fe20000410000 */
[----:B------:R-:W3:Y:S01]  /*e070*/  MUFU.EX2 R49, R188 ;  /* 0x000000bc00317308 */ /* 0x000ee20000000800 */
[----:B-1----:R-:W-:Y:S01]  /*e080*/  F2FP.BF16.PACK_AB R9, R67, R3 ;  /* 0x000000034309723e */ /* 0x002fe200000010ff */
[-C--:B------:R-:W-:Y:S02]  /*e090*/  FMUL.FTZ R230, R150, R2.reuse ;  /* 0x0000000296e67220 */ /* 0x080fe40000410000 */
[----:B------:R-:W-:Y:S02]  /*e0a0*/  FMUL.FTZ R231, R151, R2 ;  /* 0x0000000297e77220 */ /* 0x000fe40000410000 */
        /* <DEDUP_REMOVED lines=20> */
[----:B------:R-:W-:Y:S01]  /*e1f0*/  FADD.FTZ R64, R3, R180 ;  /* 0x000000b403407221 */ /* 0x000fe20000010000 */
[C---:B------:R-:W-:Y:S01]  /*e200*/  PRMT R17, R9.reuse, 0x7610, R17 ;  /* 0x0000761009117816 */ /* 0x040fe20000000011 */
[----:B------:R-:W-:Y:S01]  /*e210*/  IMAD.WIDE.U32 R2, R16, -0x2daee0ad, RZ ;  /* 0xd2511f5310027825 */ /* 0x000fe200078e00ff */
[----:B------:R-:W-:-:S03]  /*e220*/  PRMT R16, R9, 0x7632, R16 ;  /* 0x0000763209107816 */ /* 0x000fc60000000010 */
[----:B------:R-:W-:Y:S02]  /*e230*/  IMAD.MOV.U32 R86, RZ, RZ, R84 ;  /* 0x000000ffff567224 */ /* 0x000fe400078e0054 */
[----:B------:R-:W-:Y:S02]  /*e240*/  IMAD.MOV.U32 R87, RZ, RZ, R13 ;  /* 0x000000ffff577224 */ /* 0x000fe400078e000d */
[----:B------:R-:W-:Y:S02]  /*e250*/  IMAD.MOV.U32 R50, RZ, RZ, R116 ;  /* 0x000000ffff327224 */ /* 0x000fe400078e0074 */
[----:B------:R-:W-:Y:S02]  /*e260*/  IMAD.MOV.U32 R236, RZ, RZ, R224 ;  /* 0x000000ffffec7224 */ /* 0x000fe400078e00e0 */
[----:B------:R-:W-:Y:S02]  /*e270*/  IMAD.MOV.U32 R237, RZ, RZ, R225 ;  /* 0x000000ffffed7224 */ /* 0x000fe400078e00e1 */
[----:B----4-:R-:W-:-:S02]  /*e280*/  FFMA.FTZ R13, R241, R0, R69 ;  /* 0x00000000f10d7223 */ /* 0x010fc40000010045 */
        /* <DEDUP_REMOVED lines=35> */
[----:B------:R-:W-:Y:S01]  /*e4c0*/  LOP3.LUT R9, R0, 0xff, RZ, 0xc0, !PT ;  /* 0x000000ff00097812 */ /* 0x000fe200078ec0ff */
[----:B------:R1:W-:Y:S01]  /*e4d0*/  MUFU.EX2 R65, R190 ;  /* 0x000000be00417308 */ /* 0x0003e20000000800 */
[----:B------:R-:W-:Y:S01]  /*e4e0*/  @!P6 PRMT R17, R22, 0x5410, RZ ;  /* 0x000054101611e816 */ /* 0x000fe200000000ff */
[----:B------:R-:W-:Y:S01]  /*e4f0*/  @!P1 HFMA2.BF16_V2 R29, -RZ.H0_H0, RZ.H0_H0, -R16.H0_H0 ;  /* 0x200000ffff1d9231 */ /* 0x000fe20000340910 */
[----:B---3--:R-:W-:Y:S01]  /*e500*/  F2FP.BF16.PACK_AB R10, R49, R68 ;  /* 0x00000044310a723e */ /* 0x008fe200000010ff */
[----:B------:R-:W-:Y:S01]  /*e510*/  IMAD.MOV.U32 R22, RZ, RZ, R252 ;  /* 0x000000ffff167224 */ /* 0x000fe200078e00fc */
[----:B------:R-:W-:-:S02]  /*e520*/  ISETP.GE.U32.AND P6, PT, R102, R9, PT ;  /* 0x000000096600720c */ /* 0x000fc40003fc6070 */
[----:B------:R-:W-:Y:S01]  /*e530*/  SHF.R.U32.HI R9, RZ, 0x18, R0 ;  /* 0x00000018ff097819 */ /* 0x000fe20000011600 */
[----:B------:R-:W-:Y:S01]  /*e540*/  MUFU.EX2 R252, R172 ;  /* 0x000000ac00fc7308 */ /* 0x000fe20000000800 */
[----:B------:R-:W-:Y:S02]  /*e550*/  PRMT R189, R10, 0x7632, R189 ;  /* 0x000076320abd7816 */ /* 0x000fe400000000bd */
[----:B------:R-:W-:Y:S01]  /*e560*/  @!P1 PRMT R16, R29, 0x5410, RZ ;  /* 0x000054101d109816 */ /* 0x000fe200000000ff */
[----:B-1----:R-:W-:-:S04]  /*e570*/  IMAD.MOV.U32 R190, RZ, RZ, R66 ;  /* 0x000000ffffbe7224 */ /* 0x002fc800078e0042 */
[----:B------:R-:W1:Y:S01]  /*e580*/  MUFU.EX2 R66, R175 ;  /* 0x000000af00427308 */ /* 0x000e620000000800 */
[----:B------:R-:W-:Y:S02]  /*e590*/  ISETP.GE.U32.AND P1, PT, R102, R9, PT ;  /* 0x000000096600720c */ /* 0x000fe40003f26070 */
[----:B------:R-:W-:Y:S01]  /*e5a0*/  SHF.R.U32.HI R9, RZ, 0x10, R0 ;  /* 0x00000010ff097819 */ /* 0x000fe20000011600 */
[----:B------:R-:W-:Y:S01]  /*e5b0*/  @!P4 HFMA2.BF16_V2 R37, -RZ.H0_H0, RZ.H0_H0, -R189.H0_H0 ;  /* 0x200000ffff25c231 */ /* 0x000fe200003409bd */
[----:B------:R-:W-:Y:S02]  /*e5c0*/  PRMT R188, R10, 0x7610, R188 ;  /* 0x000076100abc7816 */ /* 0x000fe400000000bc */
[----:B------:R-:W-:Y:S02]  /*e5d0*/  LOP3.LUT R9, R9, 0xff, RZ, 0xc0, !PT ;  /* 0x000000ff09097812 */ /* 0x000fe400078ec0ff */
[----:B------:R-:W-:Y:S01]  /*e5e0*/  PRMT R60, R188, 0x5410, R189 ;  /* 0x00005410bc3c7816 */ /* 0x000fe200000000bd */
        /* <DEDUP_REMOVED lines=9> */
[----:B------:R-:W-:Y:S02]  /*e680*/  IMAD.MOV.U32 R131, RZ, RZ, R226 ;  /* 0x000000ffff837224 */ /* 0x000fe400078e00e2 */
        /* <DEDUP_REMOVED lines=32> */
[----:B------:R-:W-:Y:S02]  /*e890*/  PRMT R186, R4, 0x7632, R186 ;  /* 0x0000763204ba7816 */ /* 0x000fe400000000ba */
[----:B--2---:R-:W-:Y:S02]  /*e8a0*/  LOP3.LUT R4, R223, UR14, R62, 0x96, !PT ;  /* 0x0000000edf047c12 */ /* 0x004fe4000f8e963e */
[----:B------:R-:W2:Y:S01]  /*e8b0*/  LDL.LU.64 R62, [R1+0x18] ;  /* 0x00001800013e7983 */ /* 0x000ea20000300a00 */
[----:B------:R-:W-:-:S05]  /*e8c0*/  @!P5 HFMA2.BF16_V2 R38, -RZ.H0_H0, RZ.H0_H0, -R188.H0_H0 ;  /* 0x200000ffff26d231 */ /* 0x000fca00003409bc */
[----:B------:R-:W-:Y:S02]  /*e8d0*/  @!P5 PRMT R188, R38, 0x5410, RZ ;  /* 0x0000541026bcd816 */ /* 0x000fe400000000ff */
[----:B------:R-:W1:Y:S01]  /*e8e0*/  LDC.U8 R38, c[0x0][0x2d8] ;  /* 0x0000b600ff267b82 */ /* 0x000e620000000000 */
[----:B------:R-:W-:Y:S01]  /*e8f0*/  LOP3.LUT R0, R0, 0xffff, RZ, 0xc0, !PT ;  /* 0x0000ffff00007812 */ /* 0x000fe200078ec0ff */
[----:B------:R-:W3:Y:S03]  /*e900*/  MUFU.EX2 R97, R191 ;  /* 0x000000bf00617308 */ /* 0x000ee60000000800 */
[----:B------:R-:W-:-:S04]  /*e910*/  SHF.R.U32.HI R0, RZ, 0x8, R0 ;  /* 0x00000008ff007819 */ /* 0x000fc80000011600 */
[----:B------:R-:W-:-:S04]  /*e920*/  LOP3.LUT R0, R0, 0xffff, RZ, 0xc0, !PT ;  /* 0x0000ffff00007812 */ /* 0x000fc800078ec0ff */
[----:B-1----:R-:W-:Y:S02]  /*e930*/  ISETP.GE.U32.AND P5, PT, R38, R0, PT ;  /* 0x000000002600720c */ /* 0x002fe40003fa6070 */
[----:B---3--:R-:W-:Y:S01]  /*e940*/  F2FP.BF16.PACK_AB R0, R97, R65 ;  /* 0x000000416100723e */ /* 0x008fe200000010ff */
[----:B------:R-:W-:-:S03]  /*e950*/  IMAD.MOV.U32 R191, RZ, RZ, R77 ;  /* 0x000000ffffbf7224 */ /* 0x000fc600078e004d */
[C---:B------:R-:W-:Y:S02]  /*e960*/  PRMT R185, R0.reuse, 0x7610, R185 ;  /* 0x0000761000b97816 */ /* 0x040fe400000000b9 */
[----:B------:R-:W-:Y:S01]  /*e970*/  PRMT R184, R0, 0x7632, R184 ;  /* 0x0000763200b87816 */ /* 0x000fe200000000b8 */
[----:B------:R-:W-:Y:S01]  /*e980*/  IMAD.MOV.U32 R77, RZ, RZ, R50 ;  /* 0x000000ffff4d7224 */ /* 0x000fe200078e0032 */
[----:B------:R-:W-:-:S03]  /*e990*/  LOP3.LUT R0, R2, 0xff, RZ, 0xc0, !PT ;  /* 0x000000ff02007812 */ /* 0x000fc600078ec0ff */
[----:B------:R-:W-:Y:S01]  /*e9a0*/  @!P5 HFMA2.BF16_V2 R5, -RZ.H0_H0, RZ.H0_H0, -R186.H0_H0 ;  /* 0x200000ffff05d231 */ /* 0x000fe200003409ba */
[----:B------:R-:W-:Y:S01]  /*e9b0*/  PRMT R50, R187, 0x5410, R186 ;  /* 0x00005410bb327816 */ /* 0x000fe200000000ba */
[----:B------:R-:W-:Y:S02]  /*e9c0*/  @!P4 HFMA2.BF16_V2 R7, -RZ.H0_H0, RZ.H0_H0, -R185.H0_H0 ;  /* 0x200000ffff07c231 */ /* 0x000fe400003409b9 */
[----:B------:R-:W-:Y:S01]  /*e9d0*/  @!P1 HFMA2.BF16_V2 R6, -RZ.H0_H0, RZ.H0_H0, -R184.H0_H0 ;  /* 0x200000ffff069231 */ /* 0x000fe200003409b8 */
[----:B------:R-:W-:Y:S02]  /*e9e0*/  @!P5 PRMT R186, R5, 0x5410, RZ ;  /* 0x0000541005bad816 */ /* 0x000fe400000000ff */
[----:B------:R-:W-:Y:S01]  /*e9f0*/  ISETP.GE.U32.AND P5, PT, R38, R0, PT ;  /* 0x000000002600720c */ /* 0x000fe20003fa6070 */
[----:B------:R-:W-:Y:S01]  /*ea00*/  IMAD.MOV.U32 R241, RZ, RZ, R11 ;  /* 0x000000fffff17224 */ /* 0x000fe200078e000b */
[----:B------:R-:W-:Y:S01]  /*ea10*/  SHF.R.U32.HI R0, RZ, 0x10, R2 ;  /* 0x00000010ff007819 */ /* 0x000fe20000011602 */
[----:B------:R-:W-:Y:S01]  /*ea20*/  FADD.FTZ R11, R178, R48 ;  /* 0x00000030b20b7221 */ /* 0x000fe20000010000 */
[----:B------:R-:W-:-:S02]  /*ea30*/  PRMT R48, R185, 0x5410, R184 ;  /* 0x00005410b9307816 */ /* 0x000fc400000000b8 */
[----:B------:R-:W-:Y:S02]  /*ea40*/  @!P4 PRMT R185, R7, 0x5410, RZ ;  /* 0x0000541007b9c816 */ /* 0x000fe400000000ff */
[----:B------:R-:W-:Y:S01]  /*ea50*/  @!P1 PRMT R184, R6, 0x5410, RZ ;  /* 0x0000541006b89816 */ /* 0x000fe200000000ff */
[----:B------:R-:W-:Y:S01]  /*ea60*/  IMAD.WIDE.U32 R6, R4, -0x2daee0ad, RZ ;  /* 0xd2511f5304067825 */ /* 0x000fe200078e00ff */
[----:B------:R-:W-:Y:S02]  /*ea70*/  LOP3.LUT R3, R2, 0xffff, RZ, 0xc0, !PT ;  /* 0x0000ffff02037812 */ /* 0x000fe400078ec0ff */
[----:B------:R-:W-:Y:S02]  /*ea80*/  LOP3.LUT R0, R0, 0xff, RZ, 0xc0, !PT ;  /* 0x000000ff00007812 */ /* 0x000fe400078ec0ff */
[----:B------:R-:W-:Y:S01]  /*ea90*/  SHF.R.U32.HI R2, RZ, 0x18, R2 ;  /* 0x00000018ff027819 */ /* 0x000fe20000011602 */
[----:B------:R-:W-:Y:S01]  /*eaa0*/  @!P6 HFMA2.BF16_V2 R8, -RZ.H0_H0, RZ.H0_H0, -R187.H0_H0 ;  /* 0x200000ffff08e231 */ /* 0x000fe200003409bb */
[----:B------:R-:W-:-:S02]  /*eab0*/  ISETP.GE.U32.AND P1, PT, R38, R0, PT ;  /* 0x000000002600720c */ /* 0x000fc40003f26070 */
[----:B------:R-:W-:Y:S02]  /*eac0*/  ISETP.GE.U32.AND P4, PT, R38, R2, PT ;  /* 0x000000022600720c */ /* 0x000fe40003f86070 */
[----:B------:R-:W-:Y:S01]  /*ead0*/  LOP3.LUT R0, R243, UR13, R222, 0x96, !PT ;  /* 0x0000000df3007c12 */ /* 0x000fe2000f8e96de */
[----:B------:R-:W-:Y:S01]  /*eae0*/  IMAD.MOV.U32 R37, RZ, RZ, R76 ;  /* 0x000000ffff257224 */ /* 0x000fe200078e004c */
[----:B------:R-:W-:-:S03]  /*eaf0*/  @!P6 PRMT R187, R8, 0x5410, RZ ;  /* 0x0000541008bbe816 */ /* 0x000fc600000000ff */
[----:B------:R-:W-:Y:S01]  /*eb00*/  IMAD.WIDE.U32 R4, R0, -0x2daee0ad, RZ ;  /* 0xd2511f5300047825 */ /* 0x000fe200078e00ff */
[----:B------:R-:W-:-:S03]  /*eb10*/  SHF.R.U32.HI R3, RZ, 0x8, R3 ;  /* 0x00000008ff037819 */ /* 0x000fc60000011603 */
[----:B------:R-:W-:Y:S02]  /*eb20*/  IMAD.MOV.U32 R46, RZ, RZ, R37 ;  /* 0x000000ffff2e7224 */ /* 0x000fe400078e0025 */
[----:B------:R-:W-:Y:S02]  /*eb30*/  IMAD.MOV.U32 R37, RZ, RZ, R190 ;  /* 0x000000ffff257224 */ /* 0x000fe400078e00be */
[----:B------:R-:W-:Y:S01]  /*eb40*/  IMAD.MOV.U32 R190, RZ, RZ, R93 ;  /* 0x000000ffffbe7224 */ /* 0x000fe200078e005d */
[----:B------:R-:W-:Y:S01]  /*eb50*/  MOV R93, R92 ;  /* 0x0000005c005d7202 */ /* 0x000fe20000000f00 */
[----:B------:R-:W-:Y:S01]  /*eb60*/  IMAD.MOV.U32 R92, RZ, RZ, R241 ;  /* 0x000000ffff5c7224 */ /* 0x000fe200078e00f1 */
[----:B------:R-:W-:Y:S01]  /*eb70*/  LOP3.LUT R0, R3, 0xffff, RZ, 0xc0, !PT ;  /* 0x0000ffff03007812 */ /* 0x000fe200078ec0ff */
[----:B------:R-:W-:Y:S02]  /*eb80*/  IMAD.MOV.U32 R241, RZ, RZ, R131 ;  /* 0x000000fffff17224 */ /* 0x000fe400078e0083 */
[----:B------:R-:W-:-:S02]  /*eb90*/  IMAD.MOV.U32 R131, RZ, RZ, R82 ;  /* 0x000000ffff837224 */ /* 0x000fc400078e0052 */
[----:B------:R-:W-:Y:S02]  /*eba0*/  IMAD.MOV.U32 R76, RZ, RZ, R245 ;  /* 0x000000ffff4c7224 */ /* 0x000fe400078e00f5 */
[----:B------:R-:W-:Y:S01]  /*ebb0*/  IMAD.MOV.U32 R82, RZ, RZ, R240 ;  /* 0x000000ffff527224 */ /* 0x000fe200078e00f0 */
[----:B------:R-:W-:Y:S01]  /*ebc0*/  MUFU.EX2 R245, R174 ;  /* 0x000000ae00f57308 */ /* 0x000fe20000000800 */
[----:B------:R-:W-:-:S07]  /*ebd0*/  ISETP.GE.U32.AND P6, PT, R38, R0, PT ;  /* 0x000000002600720c */ /* 0x000fce0003fc6070 */
[----:B------:R-:W-:Y:S01]  /*ebe0*/  MUFU.EX2 R240, R179 ;  /* 0x000000b300f07308 */ /* 0x000fe20000000800 */
[----:B------:R-:W-:Y:S02]  /*ebf0*/  IMAD.MOV.U32 R42, RZ, RZ, R191 ;  /* 0x000000ffff2a7224 */ /* 0x000fe400078e00bf */
[----:B------:R-:W-:Y:S02]  /*ec00*/  IMAD.MOV.U32 R191, RZ, RZ, R22 ;  /* 0x000000ffffbf7224 */ /* 0x000fe400078e0016 */
[----:B------:R-:W-:Y:S02]  /*ec10*/  IMAD.MOV.U32 R75, RZ, RZ, R37 ;  /* 0x000000ffff4b7224 */ /* 0x000fe400078e0025 */
[----:B------:R-:W-:Y:S02]  /*ec20*/  IMAD.MOV.U32 R243, RZ, RZ, R238 ;  /* 0x000000fffff37224 */ /* 0x000fe400078e00ee */
[----:B------:R1:W-:Y:S02]  /*ec30*/  MUFU.EX2 R238, R194 ;  /* 0x000000c200ee7308 */ /* 0x0003e40000000800 */
[----:B-1----:R-:W-:-:S06]  /*ec40*/  IMAD.MOV.U32 R194, RZ, RZ, R239 ;  /* 0x000000ffffc27224 */ /* 0x002fcc00078e00ef */
[----:B------:R1:W-:Y:S08]  /*ec50*/  MUFU.EX2 R239, R195 ;  /* 0x000000c300ef7308 */ /* 0x0003f00000000800 */
[----:B------:R-:W3:Y:S01]  /*ec60*/  MUFU.EX2 R10, R192 ;  /* 0x000000c0000a7308 */ /* 0x000ee20000000800 */
[----:B------:R-:W-:Y:S01]  /*ec70*/  PRMT R12, R193, 0x7632, R12 ;  /* 0x00007632c10c7816 */ /* 0x000fe2000000000c */
[----:B------:R-:W-:-:S02]  /*ec80*/  IMAD.MOV.U32 R38, RZ, RZ, R29 ;  /* 0x000000ffff267224 */ /* 0x000fc400078e001d */
[----:B-1----:R-:W-:Y:S02]  /*ec90*/  IMAD.MOV.U32 R195, RZ, RZ, R46 ;  /* 0x000000ffffc37224 */ /* 0x002fe400078e002e */
[--C-:B---3--:R-:W-:Y:S01]  /*eca0*/  FADD.FTZ R29, R10, R13.reuse ;  /* 0x0000000d0a1d7221 */ /* 0x108fe20000010000 */
[----:B------:R-:W-:Y:S02]  /*ecb0*/  PRMT R13, R193, 0x7610, R13 ;  /* 0x00007610c10d7816 */ /* 0x000fe4000000000d */
[----:B--2---:R-:W-:-:S05]  /*ecc0*/  LOP3.LUT R2, R7, UR12, R62, 0x96, !PT ;  /* 0x0000000c07027c12 */ /* 0x004fca000f8e963e */
[----:B------:R-:W-:Y:S01]  /*ecd0*/  IMAD.WIDE.U32 R8, R2, -0x326172a9, RZ ;  /* 0xcd9e8d5702087825 */ /* 0x000fe200078e00ff */
[----:B------:R-:W-:-:S04]  /*ece0*/  LOP3.LUT R2, R5, UR10, R6, 0x96, !PT ;  /* 0x0000000a05027c12 */ /* 0x000fc8000f8e9606 */
[----:B------:R-:W-:Y:S01]  /*ecf0*/  LOP3.LUT R6, R9, UR11, R242, 0x96, !PT ;  /* 0x0000000b09067c12 */ /* 0x000fe2000f8e96f2 */
[----:B------:R-:W-:-:S04]  /*ed00*/  IMAD.WIDE.U32 R2, R2, -0x326172a9, RZ ;  /* 0xcd9e8d5702027825 */ /* 0x000fc800078e00ff */
[----:B------:R-:W-:Y:S01]  /*ed10*/  IMAD.WIDE.U32 R6, R6, -0x2daee0ad, RZ ;  /* 0xd2511f5306067825 */ /* 0x000fe200078e00ff */
[----:B------:R-:W-:-:S03]  /*ed20*/  LOP3.LUT R3, R3, UR9, R8, 0x96, !PT ;  /* 0x0000000903037c12 */ /* 0x000fc6000f8e9608 */
[----:B------:R-:W-:Y:S01]  /*ed30*/  FADD.FTZ R5, R68, R11 ;  /* 0x0000000b44057221 */ /* 0x000fe20000010000 */
[----:B------:R-:W-:Y:S01]  /*ed40*/  LOP3.LUT R0, R7, UR8, R4, 0x96, !PT ;  /* 0x0000000807007c12 */ /* 0x000fe2000f8e9604 */
[----:B------:R-:W-:-:S04]  /*ed50*/  IMAD.WIDE.U32 R8, R3, -0x2daee0ad, RZ ;  /* 0xd2511f5303087825 */ /* 0x000fc800078e00ff */
[----:B------:R-:W-:Y:S02]  /*ed60*/  FADD.FTZ R22, R49, R5 ;  /* 0x0000000531167221 */ /* 0x000fe40000010000 */
[----:B------:R-:W-:Y:S01]  /*ed70*/  IMAD.WIDE.U32 R4, R0, -0x326172a9, RZ ;  /* 0xcd9e8d5700047825 */ /* 0x000fe200078e00ff */
[----:B------:R-:W-:-:S04]  /*ed80*/  LOP3.LUT R3, R9, UR6, R6, 0x96, !PT ;  /* 0x0000000609037c12 */ /* 0x000fc8000f8e9606 */
[----:B------:R-:W-:Y:S02]  /*ed90*/  LOP3.LUT R6, R5, UR7, R2, 0x96, !PT ;  /* 0x0000000705067c12 */ /* 0x000fe4000f8e9602 */
[----:B------:R-:W-:-:S04]  /*eda0*/  F2FP.BF16.PACK_AB R5, R240, R245 ;  /* 0x000000f5f005723e */ /* 0x000fc800000010ff */
[C---:B------:R-:W-:Y:S02]  /*edb0*/  PRMT R183, R5.reuse, 0x7610, R183 ;  /* 0x0000761005b77816 */ /* 0x040fe400000000b7 */
[----:B------:R-:W-:-:S03]  /*edc0*/  PRMT R182, R5, 0x7632, R182 ;  /* 0x0000763205b67816 */ /* 0x000fc600000000b6 */
[----:B------:R-:W-:Y:S01]  /*edd0*/  @!P5 HFMA2.BF16_V2 R23, -RZ.H0_H0, RZ.H0_H0, -R183.H0_H0 ;  /* 0x200000ffff17d231 */ /* 0x000fe200003409b7 */
[----:B------:R-:W-:-:S04]  /*ede0*/  PRMT R37, R183, 0x5410, R182 ;  /* 0x00005410b7257816 */ /* 0x000fc800000000b6 */
[----:B------:R-:W-:Y:S02]  /*edf0*/  @!P5 PRMT R183, R23, 0x5410, RZ ;  /* 0x0000541017b7d816 */ /* 0x000fe400000000ff */
[----:B------:R-:W1:Y:S01]  /*ee00*/  LDC.U8 R23, c[0x0][0x2d8] ;  /* 0x0000b600ff177b82 */ /* 0x000e620000000000 */
[----:B------:R-:W-:-:S05]  /*ee10*/  IMAD.WIDE.U32 R2, R3, -0x326172a9, RZ ;  /* 0xcd9e8d5703027825 */ /* 0x000fca00078e00ff */
[----:B------:R-:W-:-:S04]  /*ee20*/  LOP3.LUT R0, R3, UR15, R4, 0x96, !PT ;  /* 0x0000000f03007c12 */ /* 0x000fc8000f8e9604 */
[----:B------:R-:W-:-:S04]  /*ee30*/  LOP3.LUT R4, R0, 0xffff, RZ, 0xc0, !PT ;  /* 0x0000ffff00047812 */ /* 0x000fc800078ec0ff */
[----:B------:R-:W-:Y:S02]  /*ee40*/  SHF.R.U32.HI R4, RZ, 0x8, R4 ;  /* 0x00000008ff047819 */ /* 0x000fe40000011604 */
[----:B------:R-:W-:Y:S02]  /*ee50*/  F2FP.BF16.PACK_AB R5, R239, R238 ;  /* 0x000000eeef05723e */ /* 0x000fe400000010ff */
[----:B------:R-:W-:Y:S01]  /*ee60*/  LOP3.LUT R4, R4, 0xffff, RZ, 0xc0, !PT ;  /* 0x0000ffff04047812 */ /* 0x000fe200078ec0ff */
[----:B------:R-:W-:Y:S01]  /*ee70*/  @!P6 HFMA2.BF16_V2 R27, -RZ.H0_H0, RZ.H0_H0, -R182.H0_H0 ;  /* 0x200000ffff1be231 */ /* 0x000fe200003409b6 */
[----:B------:R-:W-:Y:S02]  /*ee80*/  PRMT R181, R5, 0x7610, R181 ;  /* 0x0000761005b57816 */ /* 0x000fe400000000b5 */
[----:B-1----:R-:W-:Y:S02]  /*ee90*/  ISETP.GE.U32.AND P5, PT, R23, R4, PT ;  /* 0x000000041700720c */ /* 0x002fe40003fa6070 */
[----:B------:R-:W-:Y:S01]  /*eea0*/  LOP3.LUT R4, R0, 0xff, RZ, 0xc0, !PT ;  /* 0x000000ff00047812 */ /* 0x000fe200078ec0ff */
[----:B------:R-:W-:Y:S01]  /*eeb0*/  @!P1 HFMA2.BF16_V2 R26, -RZ.H0_H0, RZ.H0_H0, -R181.H0_H0 ;  /* 0x200000ffff1a9231 */ /* 0x000fe200003409b5 */
[----:B------:R-:W-:-:S02]  /*eec0*/  @!P6 PRMT R182, R27, 0x5410, RZ ;  /* 0x000054101bb6e816 */ /* 0x000fc400000000ff */
[----:B------:R-:W-:Y:S02]  /*eed0*/  PRMT R180, R5, 0x7632, R180 ;  /* 0x0000763205b47816 */ /* 0x000fe400000000b4 */
[----:B------:R-:W-:Y:S01]  /*eee0*/  ISETP.GE.U32.AND P6, PT, R23, R4, PT ;  /* 0x000000041700720c */ /* 0x000fe20003fc6070 */
[----:B------:R-:W-:Y:S01]  /*eef0*/  IMAD.MOV.U32 R242, RZ, RZ, R42 ;  /* 0x000000fffff27224 */ /* 0x000fe200078e002a */
[----:B------:R-:W-:Y:S02]  /*ef00*/  SHF.R.U32.HI R4, RZ, 0x18, R0 ;  /* 0x00000018ff047819 */ /* 0x000fe40000011600 */
[----:B------:R-:W-:Y:S02]  /*ef10*/  PRMT R42, R181, 0x5410, R180 ;  /* 0x00005410b52a7816 */ /* 0x000fe400000000b4 */
[----:B------:R-:W-:Y:S02]  /*ef20*/  @!P1 PRMT R181, R26, 0x5410, RZ ;  /* 0x000054101ab59816 */ /* 0x000fe400000000ff */
[----:B------:R-:W-:-:S02]  /*ef30*/  ISETP.GE.U32.AND P1, PT, R23, R4, PT ;  /* 0x000000041700720c */ /* 0x000fc40003f26070 */
[----:B------:R-:W-:-:S04]  /*ef40*/  F2FP.BF16.PACK_AB R7, R10, R69 ;  /* 0x000000450a07723e */ /* 0x000fc800000010ff */
[C---:B------:R-:W-:Y:S02]  /*ef50*/  PRMT R11, R7.reuse, 0x7632, R11 ;  /* 0x00007632070b7816 */ /* 0x040fe4000000000b */
[----:B------:R-:W-:-:S03]  /*ef60*/  PRMT R10, R7, 0x7610, R10 ;  /* 0x00007610070a7816 */ /* 0x000fc6000000000a */
[----:B------:R-:W-:Y:S02]  /*ef70*/  @!P5 HFMA2.BF16_V2 R41, -RZ.H0_H0, RZ.H0_H0, -R11.H0_H0 ;  /* 0x200000ffff29d231 */ /* 0x000fe4000034090b */
[----:B------:R-:W-:Y:S01]  /*ef80*/  @!P1 HFMA2.BF16_V2 R39, -RZ.H0_H0, RZ.H0_H0, -R12.H0_H0 ;  /* 0x200000ffff279231 */ /* 0x000fe2000034090c */
[----:B------:R-:W-:Y:S02]  /*ef90*/  PRMT R46, R10, 0x5410, R11 ;  /* 0x000054100a2e7816 */ /* 0x000fe4000000000b */
[----:B------:R-:W-:Y:S02]  /*efa0*/  @!P5 PRMT R11, R41, 0x5410, RZ ;  /* 0x00005410290bd816 */ /* 0x000fe400000000ff */
[----:B------:R-:W-:Y:S02]  /*efb0*/  PRMT R41, R13, 0x5410, R12 ;  /* 0x000054100d297816 */ /* 0x000fe4000000000c */
[----:B------:R-:W-:Y:S02]  /*efc0*/  @!P1 PRMT R12, R39, 0x5410, RZ ;  /* 0x00005410270c9816 */ /* 0x000fe400000000ff */
[----:B------:R-:W2:Y:S01]  /*efd0*/  LDL R39, [R1+0xbc] ;  /* 0x0000bc0001277983 */ /* 0x000ea20000100800 */
[----:B------:R-:W-:Y:S01]  /*efe0*/  SHF.R.U32.HI R0, RZ, 0x10, R0 ;  /* 0x00000010ff007819 */ /* 0x000fe20000011600 */
[----:B------:R-:W-:-:S03]  /*eff0*/  @!P4 HFMA2.BF16_V2 R28, -RZ.H0_H0, RZ.H0_H0, -R180.H0_H0 ;  /* 0x200000ffff1cc231 */ /* 0x000fc600003409b4 */
[----:B------:R-:W-:Y:S02]  /*f000*/  LOP3.LUT R0, R0, 0xff, RZ, 0xc0, !PT ;  /* 0x000000ff00007812 */ /* 0x000fe400078ec0ff */
[----:B------:R-:W-:Y:S02]  /*f010*/  @!P4 PRMT R180, R28, 0x5410, RZ ;  /* 0x000054101cb4c816 */ /* 0x000fe400000000ff */
[----:B------:R-:W-:Y:S02]  /*f020*/  ISETP.GE.U32.AND P4, PT, R23, R0, PT ;  /* 0x000000001700720c */ /* 0x000fe40003f86070 */
[----:B------:R-:W-:Y:S01]  /*f030*/  LOP3.LUT R0, R2, 0xff, RZ, 0xc0, !PT ;  /* 0x000000ff02007812 */ /* 0x000fe200078ec0ff */
[----:B------:R-:W1:Y:S10]  /*f040*/  MUFU.EX2 R4, R197 ;  /* 0x000000c500047308 */ /* 0x000e740000000800 */
[----:B------:R-:W-:Y:S01]  /*f050*/  @!P4 HFMA2.BF16_V2 R40, -RZ.H0_H0, RZ.H0_H0, -R13.H0_H0 ;  /* 0x200000ffff28c231 */ /* 0x000fe2000034090d */
[----:B------:R-:W3:Y:S04]  /*f060*/  MUFU.EX2 R5, R198 ;  /* 0x000000c600057308 */ /* 0x000ee80000000800 */
[----:B------:R-:W-:-:S02]  /*f070*/  @!P4 PRMT R13, R40, 0x5410, RZ ;  /* 0x00005410280dc816 */ /* 0x000fc400000000ff */
[C---:B------:R-:W-:Y:S02]  /*f080*/  ISETP.GE.U32.AND P4, PT, R23.reuse, R0, PT ;  /* 0x000000001700720c */ /* 0x040fe40003f86070 */
[----:B------:R-:W-:Y:S02]  /*f090*/  LOP3.LUT R0, R2, 0xffff, RZ, 0xc0, !PT ;  /* 0x0000ffff02007812 */ /* 0x000fe400078ec0ff */
[--C-:B------:R-:W-:Y:S02]  /*f0a0*/  SHF.R.U32.HI R3, RZ, 0x10, R2.reuse ;  /* 0x00000010ff037819 */ /* 0x100fe40000011602 */
[----:B------:R-:W-:Y:S02]  /*f0b0*/  SHF.R.U32.HI R2, RZ, 0x18, R2 ;  /* 0x00000018ff027819 */ /* 0x000fe40000011602 */
[----:B------:R-:W-:Y:S01]  /*f0c0*/  SHF.R.U32.HI R0, RZ, 0x8, R0 ;  /* 0x00000008ff007819 */ /* 0x000fe20000011600 */
[----:B------:R-:W-:Y:S01]  /*f0d0*/  @!P6 HFMA2.BF16_V2 R36, -RZ.H0_H0, RZ.H0_H0, -R10.H0_H0 ;  /* 0x200000ffff24e231 */ /* 0x000fe2000034090a */
[----:B------:R-:W-:-:S02]  /*f0e0*/  ISETP.GE.U32.AND P5, PT, R23, R2, PT ;  /* 0x000000021700720c */ /* 0x000fc40003fa6070 */
[----:B------:R-:W-:Y:S02]  /*f0f0*/  LOP3.LUT R2, R3, 0xff, RZ, 0xc0, !PT ;  /* 0x000000ff03027812 */ /* 0x000fe400078ec0ff */
[----:B------:R-:W-:Y:S02]  /*f100*/  LOP3.LUT R0, R0, 0xffff, RZ, 0xc0, !PT ;  /* 0x0000ffff00007812 */ /* 0x000fe400078ec0ff */
[----:B------:R-:W-:Y:S02]  /*f110*/  @!P6 PRMT R10, R36, 0x5410, RZ ;  /* 0x00005410240ae816 */ /* 0x000fe400000000ff */
[C---:B------:R-:W-:Y:S01]  /*f120*/  ISETP.GE.U32.AND P1, PT, R23.reuse, R2, PT ;  /* 0x000000021700720c */ /* 0x040fe20003f26070 */
[----:B------:R-:W-:Y:S01]  /*f130*/  IMAD.WIDE.U32 R2, R6, -0x2daee0ad, RZ ;  /* 0xd2511f5306027825 */ /* 0x000fe200078e00ff */
[----:B------:R-:W-:-:S03]  /*f140*/  ISETP.GE.U32.AND P6, PT, R23, R0, PT ;  /* 0x000000001700720c */ /* 0x000fc60003fc6070 */
[----:B-1----:R-:W-:Y:S01]  /*f150*/  FADD.FTZ R0, R4, R29 ;  /* 0x0000001d04007221 */ /* 0x002fe20000010000 */
[----:B---3--:R-:W-:-:S03]  /*f160*/  F2FP.BF16.PACK_AB R4, R5, R4 ;  /* 0x000000040504723e */ /* 0x008fc600000010ff */
[----:B------:R-:W-:Y:S01]  /*f170*/  FADD.FTZ R7, R5, R0 ;  /* 0x0000000005077221 */ /* 0x000fe20000010000 */
[----:B------:R-:W-:Y:S02]  /*f180*/  LOP3.LUT R0, R3, UR16, R8, 0x96, !PT ;  /* 0x0000001003007c12 */ /* 0x000fe4000f8e9608 */
[C---:B------:R-:W-:Y:S02]  /*f190*/  PRMT R179, R4.reuse, 0x7610, R179 ;  /* 0x0000761004b37816 */ /* 0x040fe400000000b3 */
[----:B------:R-:W-:Y:S02]  /*f1a0*/  PRMT R178, R4, 0x7632, R178 ;  /* 0x0000763204b27816 */ /* 0x000fe400000000b2 */
[----:B------:R-:W-:Y:S01]  /*f1b0*/  SHF.R.U32.HI R4, RZ, 0x10, R0 ;  /* 0x00000010ff047819 */ /* 0x000fe20000011600 */
[----:B------:R-:W-:Y:S01]  /*f1c0*/  @!P4 HFMA2.BF16_V2 R43, -RZ.H0_H0, RZ.H0_H0, -R179.H0_H0 ;  /* 0x200000ffff2bc231 */ /* 0x000fe200003409b3 */
[----:B------:R-:W-:Y:S02]  /*f1d0*/  IMAD.MOV.U32 R74, RZ, RZ, R38 ;  /* 0x000000ffff4a7224 */ /* 0x000fe400078e0026 */
[----:B------:R-:W-:Y:S01]  /*f1e0*/  LOP3.LUT R4, R4, 0xff, RZ, 0xc0, !PT ;  /* 0x000000ff04047812 */ /* 0x000fe200078ec0ff */
[----:B------:R-:W-:Y:S01]  /*f1f0*/  IMAD.MOV.U32 R62, RZ, RZ, R235 ;  /* 0x000000ffff3e7224 */ /* 0x000fe200078e00eb */
[----:B------:R-:W-:Y:S01]  /*f200*/  PRMT R38, R179, 0x5410, R178 ;  /* 0x00005410b3267816 */ /* 0x000fe200000000b2 */
[----:B------:R-:W-:Y:S01]  /*f210*/  MUFU.EX2 R9, R216 ;  /* 0x000000d800097308 */ /* 0x000fe20000000800 */
[----:B------:R-:W-:Y:S01]  /*f220*/  @!P4 PRMT R179, R43, 0x5410, RZ ;  /* 0x000054102bb3c816 */ /* 0x000fe200000000ff */
[----:B------:R-:W-:Y:S01]  /*f230*/  @!P6 HFMA2.BF16_V2 R44, -RZ.H0_H0, RZ.H0_H0, -R178.H0_H0 ;  /* 0x200000ffff2ce231 */ /* 0x000fe200003409b2 */
[----:B------:R-:W-:-:S02]  /*f240*/  ISETP.GE.U32.AND P4, PT, R23, R4, PT ;  /* 0x000000041700720c */ /* 0x000fc40003f86070 */
[----:B------:R-:W-:-:S03]  /*f250*/  LOP3.LUT R4, R0, 0xff, RZ, 0xc0, !PT ;  /* 0x000000ff00047812 */ /* 0x000fc600078ec0ff */
[----:B------:R-:W1:Y:S01]  /*f260*/  MUFU.EX2 R235, R217 ;  /* 0x000000d900eb7308 */ /* 0x000e620000000800 */
[----:B------:R-:W-:Y:S01]  /*f270*/  PRMT R177, R196, 0x7610, R177 ;  /* 0x00007610c4b17816 */ /* 0x000fe200000000b1 */
[----:B------:R-:W-:Y:S01]  /*f280*/  IMAD.MOV.U32 R59, RZ, RZ, R234 ;  /* 0x000000ffff3b7224 */ /* 0x000fe200078e00ea */
[----:B------:R-:W-:Y:S02]  /*f290*/  @!P6 PRMT R178, R44, 0x5410, RZ ;  /* 0x000054102cb2e816 */ /* 0x000fe400000000ff */
[----:B------:R-:W-:-:S03]  /*f2a0*/  ISETP.GE.U32.AND P6, PT, R23, R4, PT ;  /* 0x000000041700720c */ /* 0x000fc60003fc6070 */
[----:B------:R-:W-:Y:S01]  /*f2b0*/  MUFU.EX2 R8, R199 ;  /* 0x000000c700087308 */ /* 0x000fe20000000800 */
[----:B------:R-:W-:Y:S01]  /*f2c0*/  SHF.R.U32.HI R4, RZ, 0x18, R0 ;  /* 0x00000018ff047819 */ /* 0x000fe20000011600 */
[----:B------:R-:W-:Y:S01]  /*f2d0*/  @!P1 HFMA2.BF16_V2 R45, -RZ.H0_H0, RZ.H0_H0, -R177.H0_H0 ;  /* 0x200000ffff2d9231 */ /* 0x000fe200003409b1 */
[----:B------:R-:W-:Y:S02]  /*f2e0*/  PRMT R176, R196, 0x7632, R176 ;  /* 0x00007632c4b07816 */ /* 0x000fe400000000b0 */
[----:B------:R-:W-:-:S03]  /*f2f0*/  LOP3.LUT R0, R0, 0xffff, RZ, 0xc0, !PT ;  /* 0x0000ffff00007812 */ /* 0x000fc600078ec0ff */
[----:B------:R-:W3:Y:S01]  /*f300*/  MUFU.EX2 R234, R213 ;  /* 0x000000d500ea7308 */ /* 0x000ee20000000800 */
[----:B------:R-:W-:Y:S02]  /*f310*/  PRMT R36, R177, 0x5410, R176 ;  /* 0x00005410b1247816 */ /* 0x000fe400000000b0 */
[----:B------:R-:W-:Y:S01]  /*f320*/  SHF.R.U32.HI R0, RZ, 0x8, R0 ;  /* 0x00000008ff007819 */ /* 0x000fe20000011600 */
[----:B------:R-:W-:Y:S01]  /*f330*/  @!P5 HFMA2.BF16_V2 R47, -RZ.H0_H0, RZ.H0_H0, -R176.H0_H0 ;  /* 0x200000ffff2fd231 */ /* 0x000fe200003409b0 */
[----:B------:R-:W-:Y:S02]  /*f340*/  @!P1 PRMT R177, R45, 0x5410, RZ ;  /* 0x000054102db19816 */ /* 0x000fe400000000ff */
[----:B------:R-:W-:Y:S02]  /*f350*/  ISETP.GE.U32.AND P1, PT, R23, R4, PT ;  /* 0x000000041700720c */ /* 0x000fe40003f26070 */
[----:B-1----:R-:W-:Y:S02]  /*f360*/  F2FP.BF16.PACK_AB R4, R235, R9 ;  /* 0x00000009eb04723e */ /* 0x002fe400000010ff */
[----:B------:R-:W-:-:S02]  /*f370*/  LOP3.LUT R0, R0, 0xffff, RZ, 0xc0, !PT ;  /* 0x0000ffff00007812 */ /* 0x000fc400078ec0ff */
[----:B------:R-:W-:Y:S02]  /*f380*/  @!P5 PRMT R176, R47, 0x5410, RZ ;  /* 0x000054102fb0d816 */ /* 0x000fe400000000ff */
[----:B------:R-:W-:Y:S02]  /*f390*/  PRMT R175, R4, 0x7610, R175 ;  /* 0x0000761004af7816 */ /* 0x000fe400000000af */
[----:B------:R-:W-:Y:S02]  /*f3a0*/  ISETP.GE.U32.AND P5, PT, R23, R0, PT ;  /* 0x000000001700720c */ /* 0x000fe40003fa6070 */
[----:B---3--:R-:W-:Y:S01]  /*f3b0*/  F2FP.BF16.PACK_AB R0, R234, R8 ;  /* 0x00000008ea00723e */ /* 0x008fe200000010ff */
        /* <DEDUP_REMOVED lines=9> */
[----:B------:R-:W-:Y:S01]  /*f450*/  MUFU.EX2 R215, R218 ;  /* 0x000000da00d77308 */ /* 0x000fe20000000800 */
[----:B------:R-:W-:Y:S01]  /*f460*/  FADD.FTZ R6, R67, R64 ;  /* 0x0000004043067221 */ /* 0x000fe20000010000 */
[----:B------:R-:W-:-:S02]  /*f470*/  PRMT R64, R175, 0x5410, R174 ;  /* 0x00005410af407816 */ /* 0x000fc400000000ae */
[----:B------:R-:W-:Y:S02]  /*f480*/  @!P6 PRMT R175, R51, 0x5410, RZ ;  /* 0x0000541033afe816 */ /* 0x000fe400000000ff */
[----:B------:R-:W-:Y:S02]  /*f490*/  ISETP.GE.U32.AND P6, PT, R23, R0, PT ;  /* 0x000000001700720c */ /* 0x000fe40003fc6070 */
[----:B------:R-:W1:Y:S01]  /*f4a0*/  MUFU.EX2 R244, R219 ;  /* 0x000000db00f47308 */ /* 0x000e620000000800 */
[----:B------:R-:W-:Y:S01]  /*f4b0*/  LOP3.LUT R0, R2, 0xffff, RZ, 0xc0, !PT ;  /* 0x0000ffff02007812 */ /* 0x000fe200078ec0ff */
[----:B------:R-:W-:Y:S01]  /*f4c0*/  IMAD.MOV.U32 R78, RZ, RZ, R131 ;  /* 0x000000ffff4e7224 */ /* 0x000fe200078e0083 */
[----:B------:R-:W-:Y:S01]  /*f4d0*/  @!P5 HFMA2.BF16_V2 R54, -RZ.H0_H0, RZ.H0_H0, -R174.H0_H0 ;  /* 0x200000ffff36d231 */ /* 0x000fe200003409ae */
[----:B------:R-:W-:Y:S01]  /*f4e0*/  IMAD.MOV.U32 R131, RZ, RZ, R82 ;  /* 0x000000ffff837224 */ /* 0x000fe200078e0052 */
[----:B------:R-:W-:Y:S01]  /*f4f0*/  SHF.R.U32.HI R0, RZ, 0x8, R0 ;  /* 0x00000008ff007819 */ /* 0x000fe20000011600 */
[----:B------:R-:W-:-:S02]  /*f500*/  IMAD.MOV.U32 R79, RZ, RZ, R241 ;  /* 0x000000ffff4f7224 */ /* 0x000fc400078e00f1 */
[----:B------:R-:W-:Y:S01]  /*f510*/  IMAD.MOV.U32 R82, RZ, RZ, R232 ;  /* 0x000000ffff527224 */ /* 0x000fe200078e00e8 */
[----:B------:R-:W-:Y:S01]  /*f520*/  MUFU.EX2 R241, R220 ;  /* 0x000000dc00f17308 */ /* 0x000fe20000000800 */
[----:B------:R-:W-:Y:S01]  /*f530*/  LOP3.LUT R0, R0, 0xffff, RZ, 0xc0, !PT ;  /* 0x0000ffff00007812 */ /* 0x000fe200078ec0ff */
[----:B------:R-:W-:Y:S01]  /*f540*/  UIADD3 UR4, UR33, -0x4498517b, URZ ;  /* 0xbb67ae8521047890 */ /* 0x000fe2000fffe03f */
[----:B------:R-:W-:-:S05]  /*f550*/  @!P5 PRMT R174, R54, 0x5410, RZ ;  /* 0x0000541036aed816 */ /* 0x000fca00000000ff */
[----:B------:R-:W3:Y:S01]  /*f560*/  MUFU.EX2 R232, R221 ;  /* 0x000000dd00e87308 */ /* 0x000ee20000000800 */
[----:B------:R-:W-:Y:S01]  /*f570*/  ISETP.GE.U32.AND P5, PT, R23, R0, PT ;  /* 0x000000001700720c */ /* 0x000fe20003fa6070 */
[----:B------:R-:W-:Y:S01]  /*f580*/  IMAD.MOV.U32 R197, RZ, RZ, R237 ;  /* 0x000000ffffc57224 */ /* 0x000fe200078e00ed */
[----:B-1----:R-:W-:Y:S02]  /*f590*/  F2FP.BF16.PACK_AB R0, R244, R215 ;  /* 0x000000d7f400723e */ /* 0x002fe400000010ff */
[--C-:B------:R-:W-:Y:S01]  /*f5a0*/  SHF.R.U32.HI R5, RZ, 0x10, R2.reuse ;  /* 0x00000010ff057819 */ /* 0x100fe20000011602 */
[----:B------:R-:W-:Y:S01]  /*f5b0*/  @!P4 HFMA2.BF16_V2 R53, -RZ.H0_H0, RZ.H0_H0, -R173.H0_H0 ;  /* 0x200000ffff35c231 */ /* 0x000fe200003409ad */
[----:B------:R-:W-:Y:S02]  /*f5c0*/  SHF.R.U32.HI R4, RZ, 0x18, R2 ;  /* 0x00000018ff047819 */ /* 0x000fe40000011602 */
[C---:B------:R-:W-:Y:S02]  /*f5d0*/  PRMT R27, R0.reuse, 0x7610, R27 ;  /* 0x00007610001b7816 */ /* 0x040fe4000000001b */
[----:B------:R-:W-:Y:S01]  /*f5e0*/  PRMT R26, R0, 0x7632, R26 ;  /* 0x00007632001a7816 */ /* 0x000fe2000000001a */
[----:B------:R-:W-:Y:S01]  /*f5f0*/  IMAD.MOV.U32 R196, RZ, RZ, R236 ;  /* 0x000000ffffc47224 */ /* 0x000fe200078e00ec */
[----:B------:R-:W-:-:S02]  /*f600*/  LOP3.LUT R2, R5, 0xff, RZ, 0xc0, !PT ;  /* 0x000000ff05027812 */ /* 0x000fc400078ec0ff */
[----:B------:R-:W-:Y:S02]  /*f610*/  LOP3.LUT R0, R197, UR4, R246, 0x96, !PT ;  /* 0x00000004c5007c12 */ /* 0x000fe4000f8e96f6 */
[----:B------:R-:W-:Y:S01]  /*f620*/  PRMT R51, R173, 0x5410, R172 ;  /* 0x00005410ad337816 */ /* 0x000fe200000000ac */
[----:B------:R-:W-:Y:S01]  /*f630*/  @!P1 HFMA2.BF16_V2 R52, -RZ.H0_H0, RZ.H0_H0, -R172.H0_H0 ;  /* 0x200000ffff349231 */ /* 0x000fe200003409ac */
[----:B------:R-:W-:Y:S01]  /*f640*/  @!P4 PRMT R173, R53, 0x5410, RZ ;  /* 0x0000541035adc816 */ /* 0x000fe200000000ff */
[----:B------:R-:W-:Y:S01]  /*f650*/  IMAD.WIDE.U32 R236, R0, -0x326172a9, RZ ;  /* 0xcd9e8d5700ec7825 */ /* 0x000fe200078e00ff */
[----:B------:R-:W-:Y:S02]  /*f660*/  ISETP.GE.U32.AND P4, PT, R23, R2, PT ;  /* 0x000000021700720c */ /* 0x000fe40003f86070 */
[----:B---3--:R-:W-:Y:S02]  /*f670*/  F2FP.BF16.PACK_AB R2, R241, R232 ;  /* 0x000000e8f102723e */ /* 0x008fe400000010ff */
[----:B------:R-:W-:-:S02]  /*f680*/  LOP3.LUT R0, R21, UR12, R196, 0x96, !PT ;  /* 0x0000000c15007c12 */ /* 0x000fc4000f8e96c4 */
[----:B------:R-:W-:Y:S02]  /*f690*/  @!P1 PRMT R172, R52, 0x5410, RZ ;  /* 0x0000541034ac9816 */ /* 0x000fe400000000ff */
[C---:B------:R-:W-:Y:S02]  /*f6a0*/  PRMT R29, R2.reuse, 0x7610, R29 ;  /* 0x00007610021d7816 */ /* 0x040fe4000000001d */
[----:B------:R-:W-:Y:S02]  /*f6b0*/  PRMT R28, R2, 0x7632, R28 ;  /* 0x00007632021c7816 */ /* 0x000fe4000000001c */
[----:B------:R-:W-:Y:S01]  /*f6c0*/  ISETP.GE.U32.AND P1, PT, R23, R4, PT ;  /* 0x000000041700720c */ /* 0x000fe20003f26070 */
[----:B------:R-:W-:Y:S01]  /*f6d0*/  IMAD.WIDE.U32 R4, R0, -0x326172a9, RZ ;  /* 0xcd9e8d5700047825 */ /* 0x000fe200078e00ff */
[----:B------:R-:W-:-:S03]  /*f6e0*/  LOP3.LUT R2, R237, UR13, R222, 0x96, !PT ;  /* 0x0000000ded027c12 */ /* 0x000fc6000f8e96de */
        /* <DEDUP_REMOVED lines=8> */
[----:B------:R-:W-:-:S05]  /*f770*/  IMAD.WIDE.U32 R6, R0, -0x326172a9, RZ ;  /* 0xcd9e8d5700067825 */ /* 0x000fca00078e00ff */
[----:B------:R-:W-:Y:S01]  /*f780*/  LOP3.LUT R0, R7, UR9, R4, 0x96, !PT ;  /* 0x0000000907007c12 */ /* 0x000fe2000f8e9604 */
[----:B------:R-:W-:Y:S02]  /*f790*/  IMAD.MOV.U32 R68, RZ, RZ, R191 ;  /* 0x000000ffff447224 */ /* 0x000fe400078e00bf */
[----:B------:R-:W-:Y:S02]  /*f7a0*/  FADD.FTZ R191, R8, R233 ;  /* 0x000000e908bf7221 */ /* 0x000fe40000010000 */
        /* <DEDUP_REMOVED lines=12> */
[----:B------:R-:W-:-:S03]  /*f870*/  SHF.R.U32.HI R3, RZ, 0x8, R3 ;  /* 0x00000008ff037819 */ /* 0x000fc60000011603 */
[----:B------:R-:W-:Y:S04]  /*f880*/  STG.E.U16 [R24.64+-0x80], R19 ;  /* 0xffff801318007986 */ /* 0x000fe8000c10151c */
[----:B------:R-:W-:Y:S04]  /*f890*/  STG.E.U16 [R34.64+-0x80], R18 ;  /* 0xffff801222007986 */ /* 0x000fe8000c10151c */
[----:B------:R-:W-:Y:S04]  /*f8a0*/  STG.E.U16 [R34.64+-0x7e], R15 ;  /* 0xffff820f22007986 */ /* 0x000fe8000c10151c */
[----:B------:R3:W-:Y:S01]  /*f8b0*/  STG.E.U16 [R32.64+-0x80], R10 ;  /* 0xffff800a20007986 */ /* 0x0007e2000c10151c */
[----:B-1----:R-:W-:-:S02]  /*f8c0*/  PRMT R14, R2, 0x5410, R4 ;  /* 0x00005410020e7816 */ /* 0x002fc40000000004 */
[----:B------:R-:W-:Y:S02]  /*f8d0*/  LOP3.LUT R2, R0, 0xffff, RZ, 0xc0, !PT ;  /* 0x0000ffff00027812 */ /* 0x000fe400078ec0ff */
[----:B------:R-:W-:Y:S02]  /*f8e0*/  SHF.R.U32.HI R4, RZ, 0x10, R0 ;  /* 0x00000010ff047819 */ /* 0x000fe40000011600 */
[----:B---3--:R-:W-:Y:S02]  /*f8f0*/  PRMT R10, R6, 0x5410, R3 ;  /* 0x00005410060a7816 */ /* 0x008fe40000000003 */
[----:B------:R-:W-:Y:S02]  /*f900*/  SHF.R.U32.HI R3, RZ, 0x8, R2 ;  /* 0x00000008ff037819 */ /* 0x000fe40000011602 */
[----:B------:R-:W-:-:S04]  /*f910*/  LOP3.LUT R2, R0, 0xff, RZ, 0xc0, !PT ;  /* 0x000000ff00027812 */ /* 0x000fc800078ec0ff */
[----:B------:R-:W-:Y:S01]  /*f920*/  PRMT R9, R2, 0x5410, R3 ;  /* 0x0000541002097816 */ /* 0x000fe20000000003 */
[----:B------:R-:W-:Y:S01]  /*f930*/  IMAD.WIDE.U32 R2, R7, -0x2daee0ad, RZ ;  /* 0xd2511f5307027825 */ /* 0x000fe200078e00ff */
[----:B------:R-:W-:Y:S02]  /*f940*/  SHF.R.U32.HI R5, RZ, 0x18, R0 ;  /* 0x00000018ff057819 */ /* 0x000fe40000011600 */
[----:B------:R-:W-:Y:S02]  /*f950*/  LOP3.LUT R4, R4, 0xff, RZ, 0xc0, !PT ;  /* 0x000000ff04047812 */ /* 0x000fe400078ec0ff */
        /* <DEDUP_REMOVED lines=23> */
[----:B------:R-:W-:Y:S02]  /*fad0*/  IMAD.MOV.U32 R193, RZ, RZ, R78 ;  /* 0x000000ffffc17224 */ /* 0x000fe400078e004e */
[----:B------:R-:W-:Y:S02]  /*fae0*/  IMAD.MOV.U32 R78, RZ, RZ, R62 ;  /* 0x000000ffff4e7224 */ /* 0x000fe400078e003e */
[----:B------:R-:W-:Y:S02]  /*faf0*/  IMAD.MOV.U32 R62, RZ, RZ, R59 ;  /* 0x000000ffff3e7224 */ /* 0x000fe400078e003b */
[----:B------:R-:W-:Y:S01]  /*fb00*/  IMAD.MOV.U32 R59, RZ, RZ, R130 ;  /* 0x000000ffff3b7224 */ /* 0x000fe200078e0082 */
[----:B-1----:R-:W-:Y:S01]  /*fb10*/  LOP3.LUT R11, R0, R60, RZ, 0xc0, !PT ;  /* 0x0000003c000b7212 */ /* 0x002fe200078ec0ff */
[----:B------:R-:W-:-:S05]  /*fb20*/  HSET2.LE.AND R0, R4, R21, PT ;  /* 0x0000001504007233 */ /* 0x000fca0003803000 */
[----:B------:R-:W-:Y:S02]  /*fb30*/  LOP3.LUT R130, R0, R37, RZ, 0xc0, !PT ;  /* 0x0000002500827212 */ /* 0x000fe400078ec0ff */
[----:B--2---:R-:W-:Y:S02]  /*fb40*/  IADD3 R0, R39, 0x4, RZ ;  /* 0x0000000427007810 */ /* 0x004fe40007ffe0ff */
[----:B------:R-:W2:Y:S01]  /*fb50*/  LDL R39, [R1+0xd4] ;  /* 0x0000d40001277983 */ /* 0x000ea20000100800 */
[--C-:B------:R-:W-:Y:S02]  /*fb60*/  HSET2.LE.AND R2, R9, R21.reuse, PT ;  /* 0x0000001509027233 */ /* 0x100fe40003803000 */
[--C-:B------:R-:W-:Y:S01]  /*fb70*/  HSET2.LE.AND R3, R6, R21.reuse, PT ;  /* 0x0000001506037233 */ /* 0x100fe20003803000 */
[----:B------:R-:W-:Y:S02]  /*fb80*/  IMAD.MOV.U32 R94, RZ, RZ, R83 ;  /* 0x000000ffff5e7224 */ /* 0x000fe400078e0053 */
[----:B------:R-:W-:Y:S01]  /*fb90*/  LOP3.LUT R8, R2, R81, RZ, 0xc0, !PT ;  /* 0x0000005102087212 */ /* 0x000fe200078ec0ff */
[--C-:B------:R-:W-:Y:S01]  /*fba0*/  HSET2.LE.AND R2, R5, R21.reuse, PT ;  /* 0x0000001505027233 */ /* 0x100fe20003803000 */
[----:B------:R-:W-:Y:S01]  /*fbb0*/  LOP3.LUT R9, R3, R80, RZ, 0xc0, !PT ;  /* 0x0000005003097212 */ /* 0x000fe200078ec0ff */
[----:B------:R-:W-:Y:S01]  /*fbc0*/  HSET2.LE.AND R3, R7, R21, PT ;  /* 0x0000001507037233 */ /* 0x000fe20003803000 */
[----:B------:R-:W-:-:S02]  /*fbd0*/  IMAD.MOV.U32 R40, RZ, RZ, R79 ;  /* 0x000000ffff287224 */ /* 0x000fc400078e004f */
[----:B------:R-:W-:Y:S02]  /*fbe0*/  IMAD.MOV.U32 R23, RZ, RZ, R94 ;  /* 0x000000ffff177224 */ /* 0x000fe400078e005e */
[----:B------:R-:W-:Y:S02]  /*fbf0*/  IMAD.MOV.U32 R79, RZ, RZ, R63 ;  /* 0x000000ffff4f7224 */ /* 0x000fe400078e003f */
[----:B------:R-:W-:Y:S01]  /*fc00*/  IMAD.MOV.U32 R94, RZ, RZ, R128 ;  /* 0x000000ffff5e7224 */ /* 0x000fe200078e0080 */
[----:B------:R-:W-:Y:S01]  /*fc10*/  LOP3.LUT R128, R3, R50, RZ, 0xc0, !PT ;  /* 0x0000003203807212 */ /* 0x000fe200078ec0ff */
[----:B------:R-:W-:Y:S01]  /*fc20*/  IMAD.MOV.U32 R63, RZ, RZ, R129 ;  /* 0x000000ffff3f7224 */ /* 0x000fe200078e0081 */
[----:B------:R-:W-:Y:S01]  /*fc30*/  LOP3.LUT R129, R2, R48, RZ, 0xc0, !PT ;  /* 0x0000003002817212 */ /* 0x000fe200078ec0ff */
[----:B------:R-:W-:-:S04]  /*fc40*/  IMAD.WIDE.U32 R2, R0, -0x326172a9, RZ ;  /* 0xcd9e8d5700027825 */ /* 0x000fc800078e00ff */
[----:B------:R-:W-:Y:S01]  /*fc50*/  IMAD.MOV.U32 R217, RZ, RZ, R203 ;  /* 0x000000ffffd97224 */ /* 0x000fe200078e00cb */
[----:B------:R1:W-:Y:S01]  /*fc60*/  STL.64 [R1+0x18], R2 ;  /* 0x0000180201007387 */ /* 0x0003e20000100a00 */
[----:B------:R-:W-:Y:S02]  /*fc70*/  IMAD.MOV.U32 R196, RZ, RZ, R206 ;  /* 0x000000ffffc47224 */ /* 0x000fe400078e00ce */
[----:B------:R-:W-:Y:S02]  /*fc80*/  IMAD.MOV.U32 R44, RZ, RZ, R205 ;  /* 0x000000ffff2c7224 */ /* 0x000fe400078e00cd */
[----:B------:R-:W-:Y:S02]  /*fc90*/  IMAD.MOV.U32 R197, RZ, RZ, R40 ;  /* 0x000000ffffc57224 */ /* 0x000fe400078e0028 */
[----:B------:R-:W-:Y:S01]  /*fca0*/  IMAD.MOV.U32 R40, RZ, RZ, R242 ;  /* 0x000000ffff287224 */ /* 0x000fe200078e00f2 */
[----:B------:R-:W-:Y:S04]  /*fcb0*/  STG.E.U16 [R30.64+-0x80], R13 ;  /* 0xffff800d1e007986 */ /* 0x000fe8000c10151c */
[----:B------:R3:W-:Y:S01]  /*fcc0*/  STG.E.U16 [R30.64+-0x7e], R12 ;  /* 0xffff820c1e007986 */ /* 0x0007e2000c10151c */
[----:B-1----:R-:W-:-:S05]  /*fcd0*/  LOP3.LUT R2, R223, UR14, R2, 0x96, !PT ;  /* 0x0000000edf027c12 */ /* 0x002fca000f8e9602 */
[----:B------:R-:W-:Y:S01]  /*fce0*/  IMAD.WIDE.U32 R4, R2, -0x2daee0ad, RZ ;  /* 0xd2511f5302047825 */ /* 0x000fe200078e00ff */
[----:B--2---:R-:W-:-:S05]  /*fcf0*/  LOP3.LUT R0, R3, R39, RZ, 0x3c, !PT ;  /* 0x0000002703007212 */ /* 0x004fca00078e3cff */
[----:B------:R-:W-:-:S05]  /*fd00*/  IMAD.WIDE.U32 R6, R0, -0x2daee0ad, RZ ;  /* 0xd2511f5300067825 */ /* 0x000fca00078e00ff */
[----:B------:R1:W-:Y:S04]  /*fd10*/  STL.64 [R1+0x20], R6 ;  /* 0x0000200601007387 */ /* 0x0003e80000100a00 */
[----:B------:R-:W2:Y:S04]  /*fd20*/  LDL.LU R203, [R1+0x13c] ;  /* 0x00013c0001cb7983 */ /* 0x000ea80000300800 */
[----:B------:R-:W4:Y:S04]  /*fd30*/  LDL.LU R206, [R1+0x138] ;  /* 0x0001380001ce7983 */ /* 0x000f280000300800 */
[----:B------:R-:W4:Y:S01]  /*fd40*/  LDL.LU R205, [R1+0x134] ;  /* 0x0001340001cd7983 */ /* 0x000f220000300800 */
[----:B------:R-:W-:Y:S01]  /*fd50*/  LOP3.LUT R0, R7, UR4, R246, 0x96, !PT ;  /* 0x0000000407007c12 */ /* 0x000fe2000f8e96f6 */
[----:B------:R-:W-:-:S02]  /*fd60*/  IMAD.MOV.U32 R39, RZ, RZ, R193 ;  /* 0x000000ffff277224 */ /* 0x000fc400078e00c1 */
[----:B------:R-:W-:Y:S02]  /*fd70*/  IMAD.MOV.U32 R193, RZ, RZ, R243 ;  /* 0x000000ffffc17224 */ /* 0x000fe400078e00f3 */
[----:B------:R-:W-:-:S05]  /*fd80*/  IMAD.WIDE.U32 R242, R0, -0x326172a9, RZ ;  /* 0xcd9e8d5700f27825 */ /* 0x000fca00078e00ff */
[----:B------:R-:W-:-:S05]  /*fd90*/  LOP3.LUT R0, R243, UR13, R222, 0x96, !PT ;  /* 0x0000000df3007c12 */ /* 0x000fca000f8e96de */
[----:B---3--:R-:W-:Y:S01]  /*fda0*/  IMAD.WIDE.U32 R12, R0, -0x2daee0ad, RZ ;  /* 0xd2511f53000c7825 */ /* 0x008fe200078e00ff */
[----:B------:R-:W-:-:S04]  /*fdb0*/  LOP3.LUT R2, R5, UR12, R6, 0x96, !PT ;  /* 0x0000000c05027c12 */ /* 0x000fc8000f8e9606 */
[----:B------:R-:W-:Y:S01]  /*fdc0*/  LOP3.LUT R0, R13, UR10, R4, 0x96, !PT ;  /* 0x0000000a0d007c12 */ /* 0x000fe2000f8e9604 */
[----:B------:R-:W-:-:S04]  /*fdd0*/  IMAD.WIDE.U32 R2, R2, -0x326172a9, RZ ;  /* 0xcd9e8d5702027825 */ /* 0x000fc800078e00ff */
[----:B-1----:R-:W-:Y:S01]  /*fde0*/  IMAD.WIDE.U32 R6, R0, -0x326172a9, RZ ;  /* 0xcd9e8d5700067825 */ /* 0x002fe200078e00ff */
[----:B------:R-:W-:-:S03]  /*fdf0*/  LOP3.LUT R0, R3, UR11, R242, 0x96, !PT ;  /* 0x0000000b03007c12 */ /* 0x000fc6000f8e96f2 */
[----:B------:R-:W-:Y:S01]  /*fe00*/  IMAD.MOV.U32 R69, RZ, RZ, R92 ;  /* 0x000000ffff457224 */ /* 0x000fe200078e005c */
[----:B------:R-:W-:Y:S01]  /*fe10*/  LOP3.LUT R4, R7, UR9, R2, 0x96, !PT ;  /* 0x0000000907047c12 */ /* 0x000fe2000f8e9602 */
[----:B------:R-:W-:Y:S01]  /*fe20*/  IMAD.MOV.U32 R92, RZ, RZ, R70 ;  /* 0x000000ffff5c7224 */ /* 0x000fe200078e0046 */
[----:B------:R-:W-:Y:S01]  /*fe30*/  MOV R70, R214 ;  /* 0x000000d600467202 */ /* 0x000fe20000000f00 */
[----:B------:R-:W-:Y:S02]  /*fe40*/  IMAD.MOV.U32 R43, RZ, RZ, R197 ;  /* 0x000000ffff2b7224 */ /* 0x000fe400078e00c5 */
[----:B------:R-:W-:Y:S02]  /*fe50*/  FADD.FTZ R214, R65, R22 ;  /* 0x0000001641d67221 */ /* 0x000fe40000010000 */
[----:B------:R-:W-:Y:S02]  /*fe60*/  IMAD.MOV.U32 R197, RZ, RZ, R23 ;  /* 0x000000ffffc57224 */ /* 0x000fe400078e0017 */
[----:B------:R-:W-:-:S04]  /*fe70*/  IMAD.WIDE.U32 R2, R0, -0x2daee0ad, RZ ;  /* 0xd2511f5300027825 */ /* 0x000fc800078e00ff */
[----:B------:R-:W-:Y:S01]  /*fe80*/  IMAD.WIDE.U32 R22, R4, -0x2daee0ad, RZ ;  /* 0xd2511f5304167825 */ /* 0x000fe200078e00ff */
[----:B------:R-:W-:-:S04]  /*fe90*/  LOP3.LUT R3, R3, UR8, R12, 0x96, !PT ;  /* 0x0000000803037c12 */ /* 0x000fc8000f8e960c */
[----:B------:R-:W-:Y:S01]  /*fea0*/  LOP3.LUT R2, R23, UR6, R2, 0x96, !PT ;  /* 0x0000000617027c12 */ /* 0x000fe2000f8e9602 */
[----:B------:R-:W-:Y:S01]  /*feb0*/  HSET2.LE.AND R0, R15, R21, PT ;  /* 0x000000150f007233 */ /* 0x000fe20003803000 */
[----:B------:R-:W-:Y:S01]  /*fec0*/  IMAD.WIDE.U32 R4, R3, -0x326172a9, RZ ;  /* 0xcd9e8d5703047825 */ /* 0x000fe200078e00ff */
[----:B------:R-:W1:Y:S03]  /*fed0*/  LDSM.16.MT88.4 R12, [R201+0xa000] ;  /* 0x00a00000c90c783b */ /* 0x000e660000004200 */
[----:B------:R-:W-:-:S04]  /*fee0*/  IMAD.WIDE.U32 R2, R2, -0x326172a9, RZ ;  /* 0xcd9e8d5702027825 */ /* 0x000fc800078e00ff */
[----:B------:R-:W-:Y:S01]  /*fef0*/  IMAD.MOV.U32 R216, RZ, RZ, R131 ;  /* 0x000000ffffd87224 */ /* 0x000fe200078e0083 */
[----:B------:R-:W-:Y:S02]  /*ff00*/  LOP3.LUT R131, R0, R42, RZ, 0xc0, !PT ;  /* 0x0000002a00837212 */ /* 0x000fe400078ec0ff */
[----:B------:R-:W-:Y:S02]  /*ff10*/  LOP3.LUT R0, R3, UR15, R4, 0x96, !PT ;  /* 0x0000000f03007c12 */ /* 0x000fe4000f8e9604 */
[----:B------:R-:W-:Y:S02]  /*ff20*/  SHF.R.U32.HI R4, RZ, 0x10, R2 ;  /* 0x00000010ff047819 */ /* 0x000fe40000011602 */
[----:B------:R-:W-:Y:S02]  /*ff30*/  LOP3.LUT R20, R5, UR7, R6, 0x96, !PT ;  /* 0x0000000705147c12 */ /* 0x000fe4000f8e9606 */
[C---:B------:R-:W-:Y:S02]  /*ff40*/  LOP3.LUT R3, R2.reuse, 0xffff, RZ, 0xc0, !PT ;  /* 0x0000ffff02037812 */ /* 0x040fe400078ec0ff */
[----:B------:R-:W-:-:S02]  /*ff50*/  LOP3.LUT R6, R2, 0xff, RZ, 0xc0, !PT ;  /* 0x000000ff02067812 */ /* 0x000fc400078ec0ff */
[----:B------:R-:W-:Y:S02]  /*ff60*/  SHF.R.U32.HI R5, RZ, 0x18, R2 ;  /* 0x00000018ff057819 */ /* 0x000fe40000011602 */
[----:B------:R-:W-:Y:S02]  /*ff70*/  LOP3.LUT R2, R4, 0xff, RZ, 0xc0, !PT ;  /* 0x000000ff04027812 */ /* 0x000fe400078ec0ff */
[----:B------:R-:W-:Y:S02]  /*ff80*/  SHF.R.U32.HI R3, RZ, 0x8, R3 ;  /* 0x00000008ff037819 */ /* 0x000fe40000011603 */
[----:B------:R-:W-:Y:S02]  /*ff90*/  PRMT R5, R2, 0x5410, R5 ;  /* 0x0000541002057816 */ /* 0x000fe40000000005 */
[----:B------:R-:W-:Y:S02]  /*ffa0*/  LOP3.LUT R2, R0, 0xffff, RZ, 0xc0, !PT ;  /* 0x0000ffff00027812 */ /* 0x000fe400078ec0ff */
[----:B------:R-:W-:-:S02]  /*ffb0*/  PRMT R6, R6, 0x5410, R3 ;  /* 0x0000541006067816 */ /* 0x000fc40000000003 */
        /* <DEDUP_REMOVED lines=9> */
[----:B------:R-:W-:Y:S01]  /*10050*/  IMAD.MOV.U32 R198, RZ, RZ, R39 ;  /* 0x000000ffffc67224 */ /* 0x000fe200078e0027 */
[----:B-1----:R-:W-:Y:S01]  /*10060*/  HMMA.16816.F32.BF16 R152, R8, R12, R152 ;  /* 0x0000000c0898723c */ /* 0x002fe20000041898 */
[----:B---3--:R-:W-:Y:S01]  /*10070*/  PRMT R16, R0, 0x5410, R2 ;  /* 0x0000541000107816 */ /* 0x008fe20000000002 */
[--C-:B------:R-:W-:Y:S02]  /*10080*/  HSET2.LE.AND R0, R6, R21.reuse, PT ;  /* 0x0000001506007233 */ /* 0x100fe40003803000 */
[----:B------:R-:W-:-:S03]  /*10090*/  HSET2.LE.AND R2, R5, R21, PT ;  /* 0x0000001505027233 */ /* 0x000fc60003803000 */
[----:B------:R-:W-:Y:S01]  /*100a0*/  LOP3.LUT R6, R0, R38, RZ, 0xc0, !PT ;  /* 0x0000002600067212 */ /* 0x000fe200078ec0ff */
[----:B------:R-:W-:Y:S01]  /*100b0*/  HSET2.LE.AND R0, R16, R21, PT ;  /* 0x0000001510007233 */ /* 0x000fe20003803000 */
[----:B------:R-:W-:-:S04]  /*100c0*/  LOP3.LUT R7, R2, R36, RZ, 0xc0, !PT ;  /* 0x0000002402077212 */ /* 0x000fc800078ec0ff */
[----:B------:R-:W-:Y:S01]  /*100d0*/  LOP3.LUT R5, R0, R41, RZ, 0xc0, !PT ;  /* 0x0000002900057212 */ /* 0x000fe200078ec0ff */
        /* <DEDUP_REMOVED lines=9> */
[----:B------:R1:W5:Y:S01]  /*10170*/  LDL.LU R212, [R1+0x130] ;  /* 0x0001300001d47983 */ /* 0x0003620000300800 */
[----:B------:R-:W-:Y:S02]  /*10180*/  IMAD.MOV.U32 R68, RZ, RZ, R79 ;  /* 0x000000ffff447224 */ /* 0x000fe400078e004f */
[----:B------:R-:W-:-:S02]  /*10190*/  IMAD.MOV.U32 R69, RZ, RZ, R78 ;  /* 0x000000ffff457224 */ /* 0x000fc400078e004e */
[----:B------:R-:W-:Y:S02]  /*101a0*/  IMAD.MOV.U32 R79, RZ, RZ, R77 ;  /* 0x000000ffff4f7224 */ /* 0x000fe400078e004d */
[----:B------:R-:W-:Y:S02]  /*101b0*/  IMAD.MOV.U32 R78, RZ, RZ, R76 ;  /* 0x000000ffff4e7224 */ /* 0x000fe400078e004c */
        /* <DEDUP_REMOVED lines=17> */
[----:B------:R-:W-:Y:S01]  /*102d0*/  @!P6 HFMA2.BF16_V2 R55, -RZ.H0_H0, RZ.H0_H0, -R29.H0_H0 ;  /* 0x200000ffff37e231 */ /* 0x000fe2000034091d */
        /* <DEDUP_REMOVED lines=12> */
[----:B------:R-:W-:Y:S01]  /*103a0*/  PRMT R49, R29, 0x5410, R28 ;  /* 0x000054101d317816 */ /* 0x000fe2000000001c */
[----:B------:R-:W-:Y:S01]  /*103b0*/  IMAD.MOV.U32 R195, RZ, RZ, R136 ;  /* 0x000000ffffc37224 */ /* 0x000fe200078e0088 */
[----:B------:R1:W5:Y:S01]  /*103c0*/  LDL.LU R138, [R1+0x108] ;  /* 0x00010800018a7983 */ /* 0x0003620000300800 */
[----:B------:R-:W-:-:S03]  /*103d0*/  @!P6 PRMT R29, R55, 0x5410, RZ ;  /* 0x00005410371de816 */ /* 0x000fc600000000ff */
[----:B------:R1:W5:Y:S01]  /*103e0*/  LDL.LU R137, [R1+0x104] ;  /* 0x0001040001897983 */ /* 0x0003620000300800 */
[----:B------:R-:W-:-:S03]  /*103f0*/  IMAD.MOV.U32 R55, RZ, RZ, R95 ;  /* 0x000000ffff377224 */ /* 0x000fc600078e005f */
[----:B------:R1:W5:Y:S04]  /*10400*/  LDL.LU R136, [R1+0x100] ;  /* 0x0001000001887983 */ /* 0x0003680000300800 */
[----:B--2---:R-:W2:Y:S01]  /*10410*/  LDSM.16.MT88.4 R12, [R203+0xa000] ;  /* 0x00a00000cb0c783b */ /* 0x004ea20000004200 */
[----:B------:R-:W-:Y:S02]  /*10420*/  @!P5 HFMA2.BF16_V2 R58, -RZ.H0_H0, RZ.H0_H0, -R28.H0_H0 ;  /* 0x200000ffff3ad231 */ /* 0x000fe4000034091c */
[----:B------:R-:W-:Y:S01]  /*10430*/  @!P4 HFMA2.BF16_V2 R57, -RZ.H0_H0, RZ.H0_H0, -R27.H0_H0 ;  /* 0x200000ffff39c231 */ /* 0x000fe2000034091b */
[-C--:B--2---:R-:W-:Y:S08]  /*10440*/  HMMA.16816.F32.BF16 R144, R8, R12.reuse, R144 ;  /* 0x0000000c0890723c */ /* 0x084ff00000041890 */
[C---:B------:R-:W-:Y:S08]  /*10450*/  HMMA.16816.F32.BF16 R160, R4.reuse, R12, R160 ;  /* 0x0000000c04a0723c */ /* 0x040ff000000418a0 */
[-C--:B------:R-:W-:Y:S08]  /*10460*/  HMMA.16816.F32.BF16 R156, R4, R14.reuse, R156 ;  /* 0x0000000e049c723c */ /* 0x080ff0000004189c */
[----:B------:R-:W-:Y:S01]  /*10470*/  HMMA.16816.F32.BF16 R40, R8, R14, R248 ;  /* 0x0000000e0828723c */ /* 0x000fe200000418f8 */
[----:B----4-:R-:W2:Y:S01]  /*10480*/  LDSM.16.MT88.4 R12, [R206+0xa000] ;  /* 0x00a00000ce0c783b */ /* 0x010ea20000004200 */
        /* <DEDUP_REMOVED lines=9> */
[----:B------:R-:W-:-:S02]  /*10520*/  IMAD.MOV.U32 R250, RZ, RZ, R62 ;  /* 0x000000fffffa7224 */ /* 0x000fc400078e003e */
[----:B------:R-:W-:Y:S01]  /*10530*/  IMAD.MOV.U32 R251, RZ, RZ, R59 ;  /* 0x000000fffffb7224 */ /* 0x000fe200078e003b */
[-C--:B--2---:R-:W-:Y:S08]  /*10540*/  HMMA.16816.F32.BF16 R44, R8, R12.reuse, R52 ;  /* 0x0000000c082c723c */ /* 0x084ff00000041834 */
[C---:B------:R-:W-:Y:S08]  /*10550*/  HMMA.16816.F32.BF16 R52, R4.reuse, R12, R84 ;  /* 0x0000000c0434723c */ /* 0x040ff00000041854 */
[-C--:B------:R-:W-:Y:S08]  /*10560*/  HMMA.16816.F32.BF16 R56, R4, R14.reuse, R100 ;  /* 0x0000000e0438723c */ /* 0x080ff00000041864 */
[C---:B------:R-:W-:Y:S01]  /*10570*/  HMMA.16816.F32.BF16 R60, R8.reuse, R14, R68 ;  /* 0x0000000e083c723c */ /* 0x040fe20000041844 */
[----:B------:R-:W2:Y:S07]  /*10580*/  LDSM.16.MT88.4 R12, [R205+0xa000] ;  /* 0x00a00000cd0c783b */ /* 0x000eae0000004200 */
[-C--:B--2---:R-:W-:Y:S08]  /*10590*/  HMMA.16816.F32.BF16 R68, R8, R12.reuse, R72 ;  /* 0x0000000c0844723c */ /* 0x084ff00000041848 */
[----:B------:R-:W-:Y:S07]  /*105a0*/  HMMA.16816.F32.BF16 R72, R4, R12, R112 ;  /* 0x0000000c0448723c */ /* 0x000fee0000041870 */
[----:B------:R-:W-:Y:S01]  /*105b0*/  IMAD.MOV.U32 R112, RZ, RZ, R79 ;  /* 0x000000ffff707224 */ /* 0x000fe200078e004f */
[----:B------:R-:W-:Y:S01]  /*105c0*/  HMMA.16816.F32.BF16 R80, R8, R14, R80 ;  /* 0x0000000e0850723c */ /* 0x000fe20000041850 */
[----:B------:R-:W-:-:S02]  /*105d0*/  IMAD.MOV.U32 R113, RZ, RZ, R78 ;  /* 0x000000ffff717224 */ /* 0x000fc400078e004e */
[----:B------:R-:W-:Y:S02]  /*105e0*/  IMAD.MOV.U32 R114, RZ, RZ, R77 ;  /* 0x000000ffff727224 */ /* 0x000fe400078e004d */
[----:B------:R-:W-:-:S03]  /*105f0*/  IMAD.MOV.U32 R115, RZ, RZ, R76 ;  /* 0x000000ffff737224 */ /* 0x000fc600078e004c */
[----:B------:R-:W-:Y:S01]  /*10600*/  HMMA.16816.F32.BF16 R76, R4, R14, R116 ;  /* 0x0000000e044c723c */ /* 0x000fe20000041874 */
[----:B------:R-:W2:Y:S01]  /*10610*/  LDSM.16.MT88.4 R12, [R201+0xb000] ;  /* 0x00b00000c90c783b */ /* 0x000ea20000004200 */
[----:B------:R-:W-:-:S06]  /*10620*/  IMAD.MOV.U32 R248, RZ, RZ, R94 ;  /* 0x000000fffff87224 */ /* 0x000fcc00078e005e */
[-C--:B--2---:R-:W-:Y:S07]  /*10630*/  HMMA.16816.F32.BF16 R84, R4, R12.reuse, R140 ;  /* 0x0000000c0454723c */ /* 0x084fee000004188c */
[----:B------:R-:W-:Y:S01]  /*10640*/  IMAD.MOV.U32 R140, RZ, RZ, R93 ;  /* 0x000000ffff8c7224 */ /* 0x000fe200078e005d */
[----:B------:R-:W-:Y:S01]  /*10650*/  HMMA.16816.F32.BF16 R196, R8, R12, R196 ;  /* 0x0000000c08c4723c */ /* 0x000fe200000418c4 */
[----:B------:R-:W-:-:S07]  /*10660*/  IMAD.MOV.U32 R141, RZ, RZ, R92 ;  /* 0x000000ffff8d7224 */ /* 0x000fce00078e005c */
[-C--:B------:R-:W-:Y:S08]  /*10670*/  HMMA.16816.F32.BF16 R92, R4, R14.reuse, R148 ;  /* 0x0000000e045c723c */ /* 0x080ff00000041894 */
[----:B------:R-:W-:Y:S01]  /*10680*/  HMMA.16816.F32.BF16 R192, R8, R14, R192 ;  /* 0x0000000e08c0723c */ /* 0x000fe200000418c0 */
[----:B------:R-:W2:Y:S04]  /*10690*/  LDSM.16.MT88.4 R12, [R203+0xb000] ;  /* 0x00b00000cb0c783b */ /* 0x000ea80000004200 */
[----:B------:R-:W-:Y:S04]  /*106a0*/  STG.E.U16 [R24.64+-0x70], R17 ;  /* 0xffff901118007986 */ /* 0x000fe8000c10151c */
[----:B------:R-:W3:Y:S01]  /*106b0*/  LDSM.16.MT88.4 R16, [R206+0xb000] ;  /* 0x00b00000ce10783b */ /* 0x000ee20000004200 */
[----:B------:R-:W-:-:S03]  /*106c0*/  IMAD.WIDE.U32 R2, R20, -0x2daee0ad, RZ ;  /* 0xd2511f5314027825 */ /* 0x000fc600078e00ff */
[----:B------:R-:W-:Y:S01]  /*106d0*/  LDSM.16.MT88.4 R148, [R201+0xa800] ;  /* 0x00a80000c994783b */ /* 0x000fe20000004200 */
[-C--:B--2---:R-:W-:Y:S08]  /*106e0*/  HMMA.16816.F32.BF16 R220, R8, R12.reuse, R220 ;  /* 0x0000000c08dc723c */ /* 0x084ff000000418dc */
[C---:B------:R-:W-:Y:S08]  /*106f0*/  HMMA.16816.F32.BF16 R88, R4.reuse, R12, R88 ;  /* 0x0000000c0458723c */ /* 0x040ff00000041858 */
[-C--:B------:R-:W-:Y:S08]  /*10700*/  HMMA.16816.F32.BF16 R100, R4, R14.reuse, R224 ;  /* 0x0000000e0464723c */ /* 0x080ff000000418e0 */
[----:B------:R-:W-:Y:S01]  /*10710*/  HMMA.16816.F32.BF16 R216, R8, R14, R216 ;  /* 0x0000000e08d8723c */ /* 0x000fe200000418d8 */
[----:B------:R-:W2:Y:S01]  /*10720*/  LDSM.16.MT88.4 R12, [R205+0xb000] ;  /* 0x00b00000cd0c783b */ /* 0x000ea20000004200 */
[----:B------:R-:W-:Y:S01]  /*10730*/  IMAD.MOV.U32 R142, RZ, RZ, R99 ;  /* 0x000000ffff8e7224 */ /* 0x000fe200078e0063 */
[----:B------:R-:W-:Y:S01]  /*10740*/  LOP3.LUT R0, R3, UR16, R22, 0x96, !PT ;  /* 0x0000001003007c12 */ /* 0x000fe2000f8e9616 */
[----:B------:R-:W-:Y:S01]  /*10750*/  IMAD.MOV.U32 R143, RZ, RZ, R98 ;  /* 0x000000ffff8f7224 */ /* 0x000fe200078e0062 */
[----:B------:R-:W-:-:S03]  /*10760*/  LOP3.LUT R3, R2, 0xffff, RZ, 0xc0, !PT ;  /* 0x0000ffff02037812 */ /* 0x000fc600078ec0ff */
[----:B---3--:R-:W-:Y:S01]  /*10770*/  HMMA.16816.F32.BF16 R104, R4, R16, R104 ;  /* 0x000000100468723c */ /* 0x008fe20000041868 */
[----:B------:R-:W-:-:S07]  /*10780*/  SHF.R.U32.HI R3, RZ, 0x8, R3 ;  /* 0x00000008ff037819 */ /* 0x000fce0000011603 */
[----:B------:R-:W-:Y:S08]  /*10790*/  HMMA.16816.F32.BF16 R108, R4, R18, R108 ;  /* 0x00000012046c723c */ /* 0x000ff0000004186c */
[C---:B------:R-:W-:Y:S08]  /*107a0*/  HMMA.16816.F32.BF16 R228, R8.reuse, R16, R228 ;  /* 0x0000001008e4723c */ /* 0x040ff000000418e4 */
[----:B------:R-:W-:Y:S01]  /*107b0*/  HMMA.16816.F32.BF16 R16, R8, R18, R140 ;  /* 0x000000120810723c */ /* 0x000fe2000004188c */
[----:B------:R-:W3:Y:S07]  /*107c0*/  LDSM.16.MT88.4 R140, [R203+0xa800] ;  /* 0x00a80000cb8c783b */ /* 0x000eee0000004200 */
[C---:B--2---:R-:W-:Y:S08]  /*107d0*/  HMMA.16816.F32.BF16 R120, R4.reuse, R12, R120 ;  /* 0x0000000c0478723c */ /* 0x044ff00000041878 */
[----:B------:R-:W-:Y:S07]  /*107e0*/  HMMA.16816.F32.BF16 R116, R4, R14, R124 ;  /* 0x0000000e0474723c */ /* 0x000fee000004187c */
[----:B------:R-:W-:Y:S01]  /*107f0*/  LOP3.LUT R4, R2, 0xff, RZ, 0xc0, !PT ;  /* 0x000000ff02047812 */ /* 0x000fe200078ec0ff */
[C---:B------:R-:W-:Y:S01]  /*10800*/  HMMA.16816.F32.BF16 R224, R8.reuse, R12, R112 ;  /* 0x0000000c08e0723c */ /* 0x040fe20000041870 */
[----:B------:R-:W-:Y:S01]  /*10810*/  SHF.R.U32.HI R7, RZ, 0x10, R2 ;  /* 0x00000010ff077819 */ /* 0x000fe20000011602 */
[----:B------:R-:W-:Y:S01]  /*10820*/  IMAD.MOV.U32 R233, RZ, RZ, R97 ;  /* 0x000000ffffe97224 */ /* 0x000fe200078e0061 */
[----:B------:R-:W-:Y:S01]  /*10830*/  LOP3.LUT R6, R0, 0xff, RZ, 0xc0, !PT ;  /* 0x000000ff00067812 */ /* 0x000fe200078ec0ff */
[----:B------:R-:W-:Y:S04]  /*10840*/  LDSM.16.MT88.4 R112, [R206+0xb800] ;  /* 0x00b80000ce70783b */ /* 0x000fe80000004200 */
[----:B------:R-:W-:Y:S01]  /*10850*/  HMMA.16816.F32.BF16 R12, R8, R14, R248 ;  /* 0x0000000e080c723c */ /* 0x000fe200000418f8 */
[----:B------:R-:W-:-:S06]  /*10860*/  SHF.R.U32.HI R5, RZ, 0x18, R0 ;  /* 0x00000018ff057819 */ /* 0x000fcc0000011600 */
[----:B------:R-:W-:Y:S02]  /*10870*/  SHF.R.U32.HI R8, RZ, 0x18, R2 ;  /* 0x00000018ff087819 */ /* 0x000fe40000011602 */
[----:B------:R-:W-:Y:S02]  /*10880*/  PRMT R9, R4, 0x5410, R3 ;  /* 0x0000541004097816 */ /* 0x000fe40000000003 */
[----:B------:R-:W-:Y:S02]  /*10890*/  LOP3.LUT R2, R0, 0xffff, RZ, 0xc0, !PT ;  /* 0x0000ffff00027812 */ /* 0x000fe400078ec0ff */
[----:B------:R-:W-:Y:S02]  /*108a0*/  SHF.R.U32.HI R3, RZ, 0x10, R0 ;  /* 0x00000010ff037819 */ /* 0x000fe40000011600 */
[----:B------:R-:W-:Y:S02]  /*108b0*/  SHF.R.U32.HI R0, RZ, 0x8, R2 ;  /* 0x00000008ff007819 */ /* 0x000fe40000011602 */
[----:B------:R-:W-:-:S04]  /*108c0*/  LOP3.LUT R2, R3, 0xff, RZ, 0xc0, !PT ;  /* 0x000000ff03027812 */ /* 0x000fc800078ec0ff */
[----:B------:R-:W-:Y:S02]  /*108d0*/  PRMT R2, R2, 0x5410, R5 ;  /* 0x0000541002027816 */ /* 0x000fe40000000005 */
[----:B------:R-:W-:Y:S01]  /*108e0*/  PRMT R0, R6, 0x5410, R0 ;  /* 0x0000541006007816 */ /* 0x000fe20000000000 */
[--C-:B------:R-:W-:Y:S02]  /*108f0*/  HSET2.LE.AND R3, R9, R21.reuse, PT ;  /* 0x0000001509037233 */ /* 0x100fe40003803000 */
[--C-:B------:R-:W-:Y:S02]  /*10900*/  HSET2.LE.AND R2, R2, R21.reuse, PT ;  /* 0x0000001502027233 */ /* 0x100fe40003803000 */
[----:B------:R-:W-:Y:S01]  /*10910*/  HSET2.LE.AND R0, R0, R21, PT ;  /* 0x0000001500007233 */ /* 0x000fe20003803000 */
[----:B------:R-:W-:Y:S02]  /*10920*/  LOP3.LUT R126, R3, R49, RZ, 0xc0, !PT ;  /* 0x00000031037e7212 */ /* 0x000fe400078ec0ff */
[----:B------:R-:W-:-:S02]  /*10930*/  LOP3.LUT R125, R2, R51, RZ, 0xc0, !PT ;  /* 0x00000033027d7212 */ /* 0x000fc400078ec0ff */
[----:B------:R-:W2:Y:S01]  /*10940*/  LDSM.16.MT88.4 R48, [R206+0xa800] ;  /* 0x00a80000ce30783b */ /* 0x000ea20000004200 */
[----:B------:R-:W-:-:S03]  /*10950*/  LOP3.LUT R124, R0, R64, RZ, 0xc0, !PT ;  /* 0x00000040007c7212 */ /* 0x000fc600078ec0ff */
[----:B------:R-:W4:Y:S01]  /*10960*/  LDSM.16.MT88.4 R64, [R205+0xa800] ;  /* 0x00a80000cd40783b */ /* 0x000f220000004200 */
[----:B------:R-:W-:-:S04]  /*10970*/  LOP3.LUT R4, R7, 0xff, RZ, 0xc0, !PT ;  /* 0x000000ff07047812 */ /* 0x000fc800078ec0ff */
[----:B------:R-:W-:-:S05]  /*10980*/  PRMT R4, R4, 0x5410, R8 ;  /* 0x0000541004047816 */ /* 0x000fca0000000008 */
[----:B------:R-:W-:-:S05]  /*10990*/  HSET2.LE.AND R4, R4, R21, PT ;  /* 0x0000001504047233 */ /* 0x000fca0003803000 */
[----:B------:R-:W-:Y:S01]  /*109a0*/  LOP3.LUT R127, R4, R96, RZ, 0xc0, !PT ;  /* 0x00000060047f7212 */ /* 0x000fe200078ec0ff */
[-C--:B------:R-:W-:Y:S01]  /*109b0*/  HMMA.16816.F32.BF16 R152, R128, R148.reuse, R152 ;  /* 0x000000948098723c */ /* 0x080fe20000041898 */
[----:B------:R-:W-:Y:S04]  /*109c0*/  LDSM.16.MT88.4 R96, [R203+0xb800] ;  /* 0x00b80000cb60783b */ /* 0x000fe80000004200 */
        /* <DEDUP_REMOVED lines=59> */
[----:B------:R-:W-:-:S07]  /*10d80*/  FADD.FTZ R235, R240, R235 ;  /* 0x000000ebf0eb7221 */ /* 0x000fce0000010000 */
        /* <DEDUP_REMOVED lines=85> */
[C---:B----4-:R-:W-:Y:S01]  /*112e0*/  HMMA.16816.F32.BF16 R220, R16.reuse, R184, R172 ;  /* 0x000000b810dc723c */ /* 0x050fe200000418ac */
[----:B------:R-:W-:Y:S07]  /*112f0*/  LDSM.16.M88.4 R172, [R207] ;  /* 0x00000000cfac783b */ /* 0x000fee0000000200 */
[C---:B------:R-:W-:Y:S08]  /*11300*/  HMMA.16816.F32.BF16 R196, R16.reuse, R180, R196 ;  /* 0x000000b410c4723c */ /* 0x040ff000000418c4 */
[----:B------:R-:W-:Y:S01]  /*11310*/  HMMA.16816.F32.BF16 R192, R16, R186, R12 ;  /* 0x000000ba10c0723c */ /* 0x000fe2000004180c */
[----:B------:R-:W3:Y:S07]  /*11320*/  LDSM.16.M88.4 R12, [R208] ;  /* 0x00000000d00c783b */ /* 0x000eee0000000200 */
[----:B------:R-:W-:Y:S01]  /*11330*/  IMAD.MOV.U32 R26, RZ, RZ, R220 ;  /* 0x000000ffff1a7224 */ /* 0x000fe200078e00dc */
[----:B-1----:R-:W-:Y:S01]  /*11340*/  HMMA.16816.F32.BF16 R224, R4, R176, R224 ;  /* 0x000000b004e0723c */ /* 0x002fe200000418e0 */
[----:B------:R-:W-:-:S02]  /*11350*/  IMAD.MOV.U32 R3, RZ, RZ, R221 ;  /* 0x000000ffff037224 */ /* 0x000fc400078e00dd */
[----:B------:R-:W-:Y:S02]  /*11360*/  IMAD.MOV.U32 R2, RZ, RZ, R222 ;  /* 0x000000ffff027224 */ /* 0x000fe400078e00de */
[----:B------:R-:W-:-:S03]  /*11370*/  IMAD.MOV.U32 R0, RZ, RZ, R223 ;  /* 0x000000ffff007224 */ /* 0x000fc600078e00df */
[----:B------:R-:W-:Y:S01]  /*11380*/  HMMA.16816.F32.BF16 R220, R16, R182, R188 ;  /* 0x000000b610dc723c */ /* 0x000fe200000418bc */
[----:B------:R-:W-:Y:S07]  /*11390*/  LDSM.16.M88.4 R180, [R207+0x800] ;  /* 0x00080000cfb4783b */ /* 0x000fee0000000200 */
[C---:B--2---:R-:W-:Y:S08]  /*113a0*/  HMMA.16816.F32.BF16 R188, R4.reuse, R20, R248 ;  /* 0x0000001404bc723c */ /* 0x044ff000000418f8 */
[C---:B------:R-:W-:Y:S08]  /*113b0*/  HMMA.16816.F32.BF16 R216, R4.reuse, R22, R216 ;  /* 0x0000001604d8723c */ /* 0x040ff000000418d8 */
[----:B------:R-:W-:Y:S01]  /*113c0*/  HMMA.16816.F32.BF16 R184, R4, R178, R228 ;  /* 0x000000b204b8723c */ /* 0x000fe200000418e4 */
[----:B------:R-:W1:Y:S06]  /*113d0*/  LDSM.16.M88.4 R4, [R208+0x2000] ;  /* 0x00200000d004783b */ /* 0x000e6c0000000200 */
[----:B------:R-:W-:Y:S01]  /*113e0*/  IMAD.MOV.U32 R228, RZ, RZ, R26 ;  /* 0x000000ffffe47224 */ /* 0x000fe200078e001a */
[----:B------:R-:W-:Y:S01]  /*113f0*/  HMMA.16816.F32.BF16 R16, R8, R20, R196 ;  /* 0x000000140810723c */ /* 0x000fe200000418c4 */
[----:B------:R-:W-:-:S02]  /*11400*/  IMAD.MOV.U32 R229, RZ, RZ, R3 ;  /* 0x000000ffffe57224 */ /* 0x000fc400078e0003 */
[----:B------:R-:W-:Y:S02]  /*11410*/  IMAD.MOV.U32 R230, RZ, RZ, R2 ;  /* 0x000000ffffe67224 */ /* 0x000fe400078e0002 */
[----:B------:R-:W-:Y:S02]  /*11420*/  IMAD.MOV.U32 R231, RZ, RZ, R0 ;  /* 0x000000ffffe77224 */ /* 0x000fe400078e0000 */
[----:B------:R-:W-:Y:S01]  /*11430*/  IMAD.U32 R0, RZ, RZ, UR31 ;  /* 0x0000001fff007e24 */ /* 0x000fe2000f8e00ff */
[----:B------:R-:W-:Y:S01]  /*11440*/  HMMA.16816.F32.BF16 R248, R8, R22, R220 ;  /* 0x0000001608f8723c */ /* 0x000fe200000418dc */
[----:B------:R-:W-:Y:S02]  /*11450*/  LDSM.16.M88.4 R20, [R200+0x9800] ;  /* 0x00980000c814783b */ /* 0x000fe40000000200 */
[----:B------:R-:W-:-:S05]  /*11460*/  IMAD R0, R0, 0x20, R233 ;  /* 0x0000002000007824 */ /* 0x000fca00078e02e9 */
[C---:B------:R-:W-:Y:S01]  /*11470*/  HMMA.16816.F32.BF16 R228, R8.reuse, R176, R228 ;  /* 0x000000b008e4723c */ /* 0x040fe200000418e4 */
[C---:B------:R-:W-:Y:S02]  /*11480*/  IADD3 R2, R0.reuse, 0x1, RZ ;  /* 0x0000000100027810 */ /* 0x040fe40007ffe0ff */
[----:B------:R-:W-:Y:S02]  /*11490*/  IADD3 R3, R0, 0x8, RZ ;  /* 0x0000000800037810 */ /* 0x000fe40007ffe0ff */
[C---:B------:R-:W-:Y:S02]  /*114a0*/  ISETP.GE.AND P4, PT, R2.reuse, R136, PT ;  /* 0x000000880200720c */ /* 0x040fe40003f86270 */
[C---:B------:R-:W-:Y:S01]  /*114b0*/  ISETP.GE.AND P1, PT, R2.reuse, R137, PT ;  /* 0x000000890200720c */ /* 0x040fe20003f26270 */
[----:B------:R-:W-:Y:S01]  /*114c0*/  HMMA.16816.F32.BF16 R192, R8, R178, R192 ;  /* 0x000000b208c0723c */ /* 0x000fe200000418c0 */
[----:B------:R-:W-:Y:S01]  /*114d0*/  LDSM.16.M88.4 R8, [R202+0x4000] ;  /* 0x00400000ca08783b */ /* 0x000fe20000000200 */
[----:B------:R-:W-:-:S02]  /*114e0*/  ISETP.GE.AND P0, PT, R2, R139, PT ;  /* 0x0000008b0200720c */ /* 0x000fc40003f06270 */
[----:B------:R-:W-:Y:S02]  /*114f0*/  ISETP.GE.AND P6, PT, R2, R138, PT ;  /* 0x0000008a0200720c */ /* 0x000fe40003fc6270 */
[----:B------:R-:W-:Y:S02]  /*11500*/  ISETP.GE.AND P5, PT, R3, R136, PT ;  /* 0x000000880300720c */ /* 0x000fe40003fa6270 */
        /* <DEDUP_REMOVED lines=37> */
[----:B------:R-:W2:Y:S11]  /*11760*/  LDSM.16.M88.4 R16, [R207+0x1000] ;  /* 0x00100000cf10783b */ /* 0x000eb60000000200 */
        /* <DEDUP_REMOVED lines=9> */
[----:B------:R-:W-:Y:S11]  /*11800*/  HMMA.16816.F32.BF16 R184, R8, R176, R224 ;  /* 0x000000b008b8723c */ /* 0x000ff600000418e0 */
[----:B------:R-:W-:Y:S05]  /*11810*/  @!UPT UIADD3 URZ, URZ, URZ, URZ ;  /* 0x0000003f3f3ff290 */ /* 0x000fea000fffe03f */
[----:B--2---:R-:W-:Y:S08]  /*11820*/  HMMA.16816.F32.BF16 R20, R12, R18, R20 ;  /* 0x000000120c14723c */ /* 0x004ff00000041814 */
        /* <DEDUP_REMOVED lines=18> */
[----:B------:R-:W1:Y:S01]  /*11950*/  I2F R5, R2 ;  /* 0x0000000200057306 */ /* 0x000e620000201400 */
[----:B------:R-:W-:Y:S01]  /*11960*/  BAR.SYNC.DEFER_BLOCKING 0x0 ;  /* 0x0000000000007b1d */ /* 0x000fe20000010000 */
[C---:B------:R-:W-:Y:S01]  /*11970*/  ISETP.GE.AND P4, PT, R3.reuse, R137, PT ;  /* 0x000000890300720c */ /* 0x040fe20003f86270 */
[----:B------:R-:W-:Y:S01]  /*11980*/  FFMA.FTZ R7, R6, UR26, R22 ;  /* 0x0000001a06077c23 */ /* 0x000fe20008010016 */
[----:B------:R-:W-:-:S02]  /*11990*/  ISETP.GE.AND P1, PT, R3, R139, PT ;  /* 0x0000008b0300720c */ /* 0x000fc40003f26270 */
[----:B------:R-:W-:Y:S01]  /*119a0*/  ISETP.GE.AND P0, PT, R3, R138, PT ;  /* 0x0000008a0300720c */ /* 0x000fe20003f06270 */
[----:B------:R-:W-:Y:S01]  /*119b0*/  FFMA.FTZ R3, R6, UR26, R20 ;  /* 0x0000001a06037c23 */ /* 0x000fe20008010014 */
[----:B------:R-:W-:Y:S02]  /*119c0*/  IADD3 R4, R0, 0x10, RZ ;  /* 0x0000001000047810 */ /* 0x000fe40007ffe0ff */
[----:B------:R-:W-:Y:S02]  /*119d0*/  FSEL R181, R9, -INF , !P6 ;  /* 0xff80000009b57808 */ /* 0x000fe40007000000 */
[----:B------:R-:W-:Y:S02]  /*119e0*/  FSEL R185, R3, -INF , !P5 ;  /* 0xff80000003b97808 */ /* 0x000fe40006800000 */
[----:B------:R-:W-:Y:S02]  /*119f0*/  FSEL R178, R7, -INF , !P4 ;  /* 0xff80000007b27808 */ /* 0x000fe40006000000 */
[----:B------:R-:W-:Y:S01]  /*11a00*/  FSEL R182, R8, -INF , !P1 ;  /* 0xff80000008b67808 */ /* 0x000fe20004800000 */
[C---:B-1----:R-:W-:Y:S01]  /*11a10*/  FFMA.FTZ R7, R5.reuse, UR26, R21 ;  /* 0x0000001a05077c23 */ /* 0x042fe20008010015 */
[C---:B------:R-:W-:Y:S01]  /*11a20*/  ISETP.GE.AND P6, PT, R2.reuse, R136, PT ;  /* 0x000000880200720c */ /* 0x040fe20003fc6270 */
[----:B------:R-:W-:Y:S01]  /*11a30*/  FFMA.FTZ R8, R5, UR26, R23 ;  /* 0x0000001a05087c23 */ /* 0x000fe20008010017 */
[----:B------:R-:W-:-:S02]  /*11a40*/  ISETP.GE.AND P5, PT, R2, R137, PT ;  /* 0x000000890200720c */ /* 0x000fc40003fa6270 */
[C---:B------:R-:W-:Y:S02]  /*11a50*/  ISETP.GE.AND P4, PT, R2.reuse, R139, PT ;  /* 0x0000008b0200720c */ /* 0x040fe40003f86270 */
[----:B------:R-:W-:Y:S01]  /*11a60*/  ISETP.GE.AND P1, PT, R2, R138, PT ;  /* 0x0000008a0200720c */ /* 0x000fe20003f26270 */
[----:B------:R-:W-:Y:S01]  /*11a70*/  FFMA.FTZ R2, R6, UR26, R198 ;  /* 0x0000001a06027c23 */ /* 0x000fe200080100c6 */
[----:B------:R-:W-:Y:S01]  /*11a80*/  IADD3 R3, R0, 0x11, RZ ;  /* 0x0000001100037810 */ /* 0x000fe20007ffe0ff */
[----:B------:R-:W1:Y:S01]  /*11a90*/  I2F R6, R4 ;  /* 0x0000000400067306 */ /* 0x000e620000201400 */
        /* <DEDUP_REMOVED lines=121> */
.L_x_1267:
[----:B------:R-:W-:Y:S05]  /*12230*/  BSYNC B0 ;  /* 0x0000000000007941 */ /* 0x000fea0003800000 */
.L_x_1266:
[----:B------:R-:W0:Y:S02]  /*12240*/  LDGDEPBAR ;  /* 0x00000000000079af */ /* 0x000e240000000000 */
.L_x_1265:
[----:B------:R-:W2:Y:S04]  /*12250*/  LDL.64 R222, [R1+0x10] ;  /* 0x0000100001de7983 */ /* 0x000ea80000100a00 */
[----:B------:R-:W3:Y:S01]  /*12260*/  LDL.64 R224, [R1+0xf8] ;  /* 0x0000f80001e07983 */ /* 0x000ee20000100a00 */
[----:B------:R-:W-:Y:S01]  /*12270*/  FMNMX.FTZ R0, R134, R12, !PT ;  /* 0x0000000c86007209 */ /* 0x000fe20007810000 */
[----:B------:R-:W-:Y:S01]  /*12280*/  ULOP3.LUT UR4, UR31, UR33, URZ, 0x3c, !UPT ;  /* 0x000000211f047292 */ /* 0x000fe2000f8e3c3f */
[----:B------:R-:W-:Y:S01]  /*12290*/  FMNMX.FTZ R3, R133, R13, !PT ;  /* 0x0000000d85037209 */ /* 0x000fe20007810000 */
[----:B------:R-:W-:Y:S01]  /*122a0*/  STL [R1+0x140], R201 ;  /* 0x000140c901007387 */ /* 0x000fe20000100800 */
[----:B------:R-:W-:-:S03]  /*122b0*/  FMNMX.FTZ R0, R180, R0, !PT ;  /* 0x00000000b4007209 */ /* 0x000fc60007810000 */
[----:B------:R-:W-:Y:S01]  /*122c0*/  STL [R1+0x13c], R203 ;  /* 0x00013ccb01007387 */ /* 0x000fe20000100800 */
[----:B------:R-:W-:-:S03]  /*122d0*/  FMNMX.FTZ R0, R178, R0, !PT ;  /* 0x00000000b2007209 */ /* 0x000fc60007810000 */
        /* <DEDUP_REMOVED lines=10> */
[----:B-1----:R-:W-:-:S02]  /*12380*/  FMNMX.FTZ R4, R19, R2, !PT ;  /* 0x0000000213047209 */ /* 0x002fc40007810000 */
[----:B------:R-:W-:Y:S01]  /*12390*/  FMNMX.FTZ R2, R174, R0, !PT ;  /* 0x00000000ae027209 */ /* 0x000fe20007810000 */
[----:B------:R-:W-:Y:S01]  /*123a0*/  STL [R1+0x128], R210 ;  /* 0x000128d201007387 */ /* 0x000fe20000100800 */
[----:B------:R-:W-:Y:S02]  /*123b0*/  FMNMX.FTZ R0, R14, R4, !PT ;  /* 0x000000040e007209 */ /* 0x000fe40007810000 */
[----:B------:R-:W-:Y:S01]  /*123c0*/  FMNMX.FTZ R4, R184, R3, !PT ;  /* 0x00000003b8047209 */ /* 0x000fe20007810000 */
[----:B------:R-:W-:Y:S01]  /*123d0*/  STL [R1+0x124], R209 ;  /* 0x000124d101007387 */ /* 0x000fe20000100800 */
[----:B------:R-:W-:Y:S02]  /*123e0*/  FMNMX.FTZ R3, R135, R15, !PT ;  /* 0x0000000f87037209 */ /* 0x000fe40007810000 */
[----:B------:R-:W-:Y:S01]  /*123f0*/  FMNMX.FTZ R2, R29, R2, !PT ;  /* 0x000000021d027209 */ /* 0x000fe20007810000 */
[----:B------:R-:W1:Y:S01]  /*12400*/  SHFL.BFLY PT, R10, R0, 0x2, 0x1f ;  /* 0x0c401f00000a7f89 */ /* 0x000e6200000e0000 */
        /* <DEDUP_REMOVED lines=20> */
[----:B------:R-:W4:Y:S01]  /*12550*/  SHFL.BFLY PT, R189, R2, 0x2, 0x1f ;  /* 0x0c401f0002bd7f89 */ /* 0x000f2200000e0000 */
[----:B-1----:R-:W-:Y:S02]  /*12560*/  FMNMX.FTZ R3, R0, R10, !PT ;  /* 0x0000000a00037209 */ /* 0x002fe40007810000 */
[----:B------:R-:W-:Y:S01]  /*12570*/  FMNMX.FTZ R0, R16, R4, !PT ;  /* 0x0000000410007209 */ /* 0x000fe20007810000 */
[----:B------:R-:W-:Y:S01]  /*12580*/  STL [R1+0x108], R138 ;  /* 0x0001088a01007387 */ /* 0x000fe20000100800 */
[----:B------:R-:W-:-:S03]  /*12590*/  FMNMX.FTZ R4, R18, R5, !PT ;  /* 0x0000000512047209 */ /* 0x000fc60007810000 */
[----:B------:R-:W1:Y:S04]  /*125a0*/  SHFL.BFLY PT, R187, R3, 0x1, 0x1f ;  /* 0x0c201f0003bb7f89 */ /* 0x000e6800000e0000 */
[----:B------:R-:W1:Y:S04]  /*125b0*/  SHFL.BFLY PT, R188, R4, 0x2, 0x1f ;  /* 0x0c401f0004bc7f89 */ /* 0x000e6800000e0000 */
[----:B------:R-:W1:Y:S04]  /*125c0*/  SHFL.BFLY PT, R10, R0, 0x2, 0x1f ;  /* 0x0c401f00000a7f89 */ /* 0x000e6800000e0000 */
[----:B------:R-:W-:Y:S01]  /*125d0*/  STL [R1+0x104], R137 ;  /* 0x0001048901007387 */ /* 0x000fe20000100800 */
[----:B----4-:R-:W-:-:S03]  /*125e0*/  FMNMX.FTZ R5, R2, R189, !PT ;  /* 0x000000bd02057209 */ /* 0x010fc60007810000 */
[----:B------:R-:W-:Y:S04]  /*125f0*/  STL [R1+0x100], R136 ;  /* 0x0001008801007387 */ /* 0x000fe80000100800 */
[----:B------:R-:W4:Y:S01]  /*12600*/  SHFL.BFLY PT, R189, R5, 0x1, 0x1f ;  /* 0x0c201f0005bd7f89 */ /* 0x000f2200000e0000 */
[----:B-1----:R-:W-:Y:S02]  /*12610*/  FMNMX.FTZ R233, R3, R187, !PT ;  /* 0x000000bb03e97209 */ /* 0x002fe40007810000 */
[----:B------:R-:W-:Y:S02]  /*12620*/  FMNMX.FTZ R3, R4, R188, !PT ;  /* 0x000000bc04037209 */ /* 0x000fe40007810000 */
[C---:B------:R-:W-:Y:S02]  /*12630*/  FSETP.NEU.FTZ.AND P1, PT, R233.reuse, -INF , PT ;  /* 0xff800000e900780b */ /* 0x040fe40003f3d000 */
[----:B------:R-:W-:Y:S01]  /*12640*/  FMNMX.FTZ R2, R0, R10, !PT ;  /* 0x0000000a00027209 */ /* 0x000fe20007810000 */
[----:B------:R-:W-:Y:S01]  /*12650*/  FMUL.FTZ R0, R233, c[0x0][0x23c] ;  /* 0x00008f00e9007a20 */ /* 0x000fe20000410000 */
[----:B------:R-:W1:Y:S04]  /*12660*/  SHFL.BFLY PT, R10, R3, 0x1, 0x1f ;  /* 0x0c201f00030a7f89 */ /* 0x000e6800000e0000 */
[----:B------:R-:W1:Y:S01]  /*12670*/  SHFL.BFLY PT, R4, R2, 0x1, 0x1f ;  /* 0x0c201f0002047f89 */ /* 0x000e6200000e0000 */
[----:B------:R-:W-:-:S05]  /*12680*/  FSEL R0, R0, RZ, P1 ;  /* 0x000000ff00007208 */ /* 0x000fca0000800000 */
[--C-:B------:R-:W-:Y:S01]  /*12690*/  FFMA.FTZ R187, R12, c[0x0][0x23c], -R0.reuse ;  /* 0x00008f000cbb7a23 */ /* 0x100fe20000010800 */
[----:B----4-:R-:W-:Y:S01]  /*126a0*/  FMNMX.FTZ R234, R5, R189, !PT ;  /* 0x000000bd05ea7209 */ /* 0x010fe20007810000 */
[--C-:B------:R-:W-:Y:S02]  /*126b0*/  FFMA.FTZ R180, R180, c[0x0][0x23c], -R0.reuse ;  /* 0x00008f00b4b47a23 */ /* 0x100fe40000010800 */
[--C-:B------:R-:W-:Y:S01]  /*126c0*/  FFMA.FTZ R178, R178, c[0x0][0x23c], -R0.reuse ;  /* 0x00008f00b2b27a23 */ /* 0x100fe20000010800 */
[----:B------:R-:W-:Y:S01]  /*126d0*/  FSETP.NEU.FTZ.AND P5, PT, R234, -INF , PT ;  /* 0xff800000ea00780b */ /* 0x000fe20003fbd000 */
[--C-:B------:R-:W-:Y:S02]  /*126e0*/  FFMA.FTZ R188, R176, c[0x0][0x23c], -R0.reuse ;  /* 0x00008f00b0bc7a23 */ /* 0x100fe40000010800 */
[--C-:B------:R-:W-:Y:S02]  /*126f0*/  FFMA.FTZ R190, R27, c[0x0][0x23c], -R0.reuse ;  /* 0x00008f001bbe7a23 */ /* 0x100fe40000010800 */
[----:B------:R-:W-:-:S02]  /*12700*/  FFMA.FTZ R191, R21, c[0x0][0x23c], -R0 ;  /* 0x00008f0015bf7a23 */ /* 0x000fc40000010800 */
[--C-:B------:R-:W-:Y:S02]  /*12710*/  FFMA.FTZ R194, R19, c[0x0][0x23c], -R0.reuse ;  /* 0x00008f0013c27a23 */ /* 0x100fe40000010800 */
[----:B------:R-:W-:Y:S01]  /*12720*/  FFMA.FTZ R195, R14, c[0x0][0x23c], -R0 ;  /* 0x00008f000ec37a23 */ /* 0x000fe20000010800 */
[----:B-1----:R-:W-:Y:S01]  /*12730*/  FMNMX.FTZ R214, R3, R10, !PT ;  /* 0x0000000a03d67209 */ /* 0x002fe20007810000 */
[C---:B------:R-:W-:Y:S01]  /*12740*/  FMUL.FTZ R0, R234.reuse, c[0x0][0x23c] ;  /* 0x00008f00ea007a20 */ /* 0x040fe20000410000 */
[----:B------:R-:W-:Y:S02]  /*12750*/  FSEL R3, R234, RZ, P5 ;  /* 0x000000ffea037208 */ /* 0x000fe40002800000 */
[----:B------:R-:W-:Y:S02]  /*12760*/  FMNMX.FTZ R232, R2, R4, !PT ;  /* 0x0000000402e87209 */ /* 0x000fe40007810000 */
[----:B------:R-:W-:Y:S01]  /*12770*/  FSEL R2, R0, RZ, P5 ;  /* 0x000000ff00027208 */ /* 0x000fe20002800000 */
[----:B------:R-:W-:Y:S01]  /*12780*/  FADD.FTZ R3, R132, -R3 ;  /* 0x8000000384037221 */ /* 0x000fe20000010000 */
[C---:B------:R-:W-:Y:S01]  /*12790*/  FSETP.NEU.FTZ.AND P4, PT, R232.reuse, -INF , PT ;  /* 0xff800000e800780b */ /* 0x040fe20003f9d000 */
[----:B------:R-:W-:Y:S01]  /*127a0*/  FMUL.FTZ R0, R232, c[0x0][0x23c] ;  /* 0x00008f00e8007a20 */ /* 0x000fe20000410000 */
[----:B------:R-:W-:Y:S01]  /*127b0*/  FSETP.NEU.FTZ.AND P5, PT, R214, -INF , PT ;  /* 0xff800000d600780b */ /* 0x000fe20003fbd000 */
[----:B------:R-:W-:-:S02]  /*127c0*/  FFMA.FTZ R11, R11, c[0x0][0x23c], -R2 ;  /* 0x00008f000b0b7a23 */ /* 0x000fc40000010802 */
[----:B------:R-:W-:Y:S01]  /*127d0*/  FMUL.FTZ R3, R3, c[0x0][0x23c] ;  /* 0x00008f0003037a20 */ /* 0x000fe20000410000 */
[----:B------:R-:W-:Y:S01]  /*127e0*/  FSEL R0, R0, RZ, P4 ;  /* 0x000000ff00007208 */ /* 0x000fe20002000000 */
[--C-:B------:R-:W-:Y:S02]  /*127f0*/  FFMA.FTZ R181, R181, c[0x0][0x23c], -R2.reuse ;  /* 0x00008f00b5b57a23 */ /* 0x100fe40000010802 */
[----:B------:R-:W-:Y:S01]  /*12800*/  MUFU.EX2 R11, R11 ;  /* 0x0000000b000b7308 */ /* 0x000fe20000000800 */
[----:B------:R-:W-:Y:S02]  /*12810*/  FFMA.FTZ R179, R179, c[0x0][0x23c], -R2 ;  /* 0x00008f00b3b37a23 */ /* 0x000fe40000010802 */
[--C-:B------:R-:W-:Y:S02]  /*12820*/  FFMA.FTZ R176, R13, c[0x0][0x23c], -R0.reuse ;  /* 0x00008f000db07a23 */ /* 0x100fe40000010800 */
[--C-:B------:R-:W-:Y:S02]  /*12830*/  FFMA.FTZ R192, R184, c[0x0][0x23c], -R0.reuse ;  /* 0x00008f00b8c07a23 */ /* 0x100fe40000010800 */
[--C-:B------:R-:W-:Y:S01]  /*12840*/  FFMA.FTZ R197, R182, c[0x0][0x23c], -R0.reuse ;  /* 0x00008f00b6c57a23 */ /* 0x100fe20000010800 */
[----:B------:R-:W1:Y:S01]  /*12850*/  MUFU.EX2 R4, R3 ;  /* 0x0000000300047308 */ /* 0x000e620000000800 */
[----:B------:R-:W-:-:S02]  /*12860*/  FFMA.FTZ R198, R177, c[0x0][0x23c], -R0 ;  /* 0x00008f00b1c67a23 */ /* 0x000fc40000010800 */
[--C-:B------:R-:W-:Y:S02]  /*12870*/  FFMA.FTZ R215, R173, c[0x0][0x23c], -R0.reuse ;  /* 0x00008f00add77a23 */ /* 0x100fe40000010800 */
[--C-:B------:R-:W-:Y:S02]  /*12880*/  FFMA.FTZ R216, R23, c[0x0][0x23c], -R0.reuse ;  /* 0x00008f0017d87a23 */ /* 0x100fe40000010800 */
[--C-:B------:R-:W-:Y:S01]  /*12890*/  FFMA.FTZ R219, R22, c[0x0][0x23c], -R0.reuse ;  /* 0x00008f0016db7a23 */ /* 0x100fe20000010800 */
[----:B------:R-:W4:Y:S01]  /*128a0*/  MUFU.EX2 R181, R181 ;  /* 0x000000b500b57308 */ /* 0x000f220000000800 */
[----:B------:R-:W-:Y:S02]  /*128b0*/  FFMA.FTZ R220, R16, c[0x0][0x23c], -R0 ;  /* 0x00008f0010dc7a23 */ /* 0x000fe40000010800 */
[----:B------:R-:W-:Y:S02]  /*128c0*/  FFMA.FTZ R174, R174, c[0x0][0x23c], -R2 ;  /* 0x00008f00aeae7a23 */ /* 0x000fe40000010802 */
[----:B------:R-:W-:-:S02]  /*128d0*/  FMUL.FTZ R0, R214, c[0x0][0x23c] ;  /* 0x00008f00d6007a20 */ /* 0x000fc40000410000 */
[--C-:B------:R-:W-:Y:S01]  /*128e0*/  FFMA.FTZ R199, R29, c[0x0][0x23c], -R2.reuse ;  /* 0x00008f001dc77a23 */ /* 0x100fe20000010802 */
[----:B------:R-:W-:Y:S01]  /*128f0*/  MUFU.EX2 R179, R179 ;  /* 0x000000b300b37308 */ /* 0x000fe20000000800 */
[--C-:B------:R-:W-:Y:S01]  /*12900*/  FFMA.FTZ R213, R26, c[0x0][0x23c], -R2.reuse ;  /* 0x00008f001ad57a23 */ /* 0x100fe20000010802 */
[----:B------:R-:W-:Y:S01]  /*12910*/  FSEL R0, R0, RZ, P5 ;  /* 0x000000ff00007208 */ /* 0x000fe20002800000 */
[--C-:B------:R-:W-:Y:S02]  /*12920*/  FFMA.FTZ R217, R20, c[0x0][0x23c], -R2.reuse ;  /* 0x00008f0014d97a23 */ /* 0x100fe40000010802 */
[----:B------:R-:W-:Y:S02]  /*12930*/  FFMA.FTZ R218, R17, c[0x0][0x23c], -R2 ;  /* 0x00008f0011da7a23 */ /* 0x000fe40000010802 */
[----:B-1----:R-:W-:Y:S01]  /*12940*/  FFMA.FTZ R244, R244, R4, R11 ;  /* 0x00000004f4f47223 */ /* 0x002fe2000001000b */
[----:B------:R-:W1:Y:S01]  /*12950*/  MUFU.EX2 R2, R174 ;  /* 0x000000ae00027308 */ /* 0x000e620000000800 */
[--C-:B------:R-:W-:Y:S01]  /*12960*/  FFMA.FTZ R5, R15, c[0x0][0x23c], -R0.reuse ;  /* 0x00008f000f057a23 */ /* 0x100fe20000010800 */
[----:B----4-:R-:W-:Y:S01]  /*12970*/  F2FP.BF16.PACK_AB R193, R181, R11 ;  /* 0x0000000bb5c1723e */ /* 0x010fe200000010ff */
[----:B------:R-:W-:-:S02]  /*12980*/  FFMA.FTZ R186, R186, c[0x0][0x23c], -R0 ;  /* 0x00008f00baba7a23 */ /* 0x000fc40000010800 */
[--C-:B------:R-:W-:Y:S02]  /*12990*/  FFMA.FTZ R173, R185, c[0x0][0x23c], -R0.reuse ;  /* 0x00008f00b9ad7a23 */ /* 0x100fe40000010800 */
[--C-:B------:R-:W-:Y:S01]  /*129a0*/  FFMA.FTZ R175, R175, c[0x0][0x23c], -R0.reuse ;  /* 0x00008f00afaf7a23 */ /* 0x100fe20000010800 */
[----:B------:R-:W-:Y:S01]  /*129b0*/  MUFU.EX2 R5, R5 ;  /* 0x0000000500057308 */ /* 0x000fe20000000800 */
[--C-:B------:R-:W-:Y:S02]  /*129c0*/  FFMA.FTZ R172, R172, c[0x0][0x23c], -R0.reuse ;  /* 0x00008f00acac7a23 */ /* 0x100fe40000010800 */
[--C-:B------:R-:W-:Y:S02]  /*129d0*/  FFMA.FTZ R177, R28, c[0x0][0x23c], -R0.reuse ;  /* 0x00008f001cb17a23 */ /* 0x100fe40000010800 */
[--C-:B------:R-:W-:Y:S02]  /*129e0*/  FFMA.FTZ R189, R18, c[0x0][0x23c], -R0.reuse ;  /* 0x00008f0012bd7a23 */ /* 0x100fe40000010800 */
[----:B------:R-:W-:Y:S01]  /*129f0*/  FMUL.FTZ R170, R170, R4 ;  /* 0x00000004aaaa7220 */ /* 0x000fe20000410000 */
[----:B-1----:R-:W-:Y:S01]  /*12a00*/  F2FP.BF16.PACK_AB R196, R2, R179 ;  /* 0x000000b302c4723e */ /* 0x002fe200000010ff */
[----:B------:R-:W-:Y:S01]  /*12a10*/  FFMA.FTZ R174, R183, c[0x0][0x23c], -R0 ;  /* 0x00008f00b7ae7a23 */ /* 0x000fe20000010800 */
[----:B------:R-:W-:Y:S01]  /*12a20*/  MUFU.EX2 R14, R186 ;  /* 0x000000ba000e7308 */ /* 0x000fe20000000800 */
[----:B------:R-:W-:-:S02]  /*12a30*/  FADD.FTZ R0, R181, R244 ;  /* 0x000000f4b5007221 */ /* 0x000fc40000010000 */
[-C--:B------:R-:W-:Y:S02]  /*12a40*/  FMUL.FTZ R171, R171, R4.reuse ;  /* 0x00000004abab7220 */ /* 0x080fe40000410000 */
[----:B------:R-:W-:Y:S02]  /*12a50*/  FADD.FTZ R0, R179, R0 ;  /* 0x00000000b3007221 */ /* 0x000fe40000010000 */
[-C--:B------:R-:W-:Y:S01]  /*12a60*/  FMUL.FTZ R166, R166, R4.reuse ;  /* 0x00000004a6a67220 */ /* 0x080fe20000410000 */
[----:B------:R-:W-:Y:S01]  /*12a70*/  MUFU.EX2 R13, R187 ;  /* 0x000000bb000d7308 */ /* 0x000fe20000000800 */
[----:B------:R-:W-:Y:S01]  /*12a80*/  FADD.FTZ R221, R2, R0 ;  /* 0x0000000002dd7221 */ /* 0x000fe20000010000 */
[----:B------:R-:W-:Y:S01]  /*12a90*/  LOP3.LUT R0, R247, UR4, RZ, 0x3c, !PT ;  /* 0x00000004f7007c12 */ /* 0x000fe2000f8e3cff */
[-C--:B------:R-:W-:Y:S02]  /*12aa0*/  FMUL.FTZ R167, R167, R4.reuse ;  /* 0x00000004a7a77220 */ /* 0x080fe40000410000 */
[----:B------:R-:W-:-:S02]  /*12ab0*/  FMUL.FTZ R162, R162, R4 ;  /* 0x00000004a2a27220 */ /* 0x000fc40000410000 */
[-C--:B------:R-:W-:Y:S02]  /*12ac0*/  FMUL.FTZ R163, R163, R4.reuse ;  /* 0x00000004a3a37220 */ /* 0x080fe40000410000 */
[-C--:B------:R-:W-:Y:S02]  /*12ad0*/  FMUL.FTZ R158, R158, R4.reuse ;  /* 0x000000049e9e7220 */ /* 0x080fe40000410000 */
[----:B------:R-:W-:Y:S02]  /*12ae0*/  FMUL.FTZ R159, R159, R4 ;  /* 0x000000049f9f7220 */ /* 0x000fe40000410000 */
[----:B--2---:R-:W-:Y:S02]  /*12af0*/  IMAD.MOV.U32 R244, RZ, RZ, R222 ;  /* 0x000000fffff47224 */ /* 0x004fe400078e00de */
[----:B------:R-:W-:Y:S02]  /*12b00*/  IMAD.MOV.U32 R245, RZ, RZ, R223 ;  /* 0x000000fffff57224 */ /* 0x000fe400078e00df */
[----:B------:R-:W-:-:S05]  /*12b10*/  IMAD.WIDE.U32 R222, R0, -0x326172a9, RZ ;  /* 0xcd9e8d5700de7825 */ /* 0x000fca00078e00ff */
[----:B---3--:R-:W-:Y:S02]  /*12b20*/  LOP3.LUT R16, R223, UR14, R224, 0x96, !PT ;  /* 0x0000000edf107c12 */ /* 0x008fe4000f8e96e0 */
[----:B------:R-:W-:Y:S01]  /*12b30*/  LOP3.LUT R0, R237, UR13, R222, 0x96, !PT ;  /* 0x0000000ded007c12 */ /* 0x000fe2000f8e96de */
[----:B------:R-:W1:Y:S02]  /*12b40*/  LDC.U8 R224, c[0x0][0x2d8] ;  /* 0x0000b600ffe07b82 */ /* 0x000e640000000000 */
[----:B------:R-:W-:-:S04]  /*12b50*/  IMAD.WIDE.U32 R16, R16, -0x2daee0ad, RZ ;  /* 0xd2511f5310107825 */ /* 0x000fc800078e00ff */
[----:B------:R-:W-:Y:S01]  /*12b60*/  IMAD.WIDE.U32 R182, R0, -0x2daee0ad, RZ ;  /* 0xd2511f5300b67825 */ /* 0x000fe200078e00ff */
[----:B------:R-:W-:Y:S02]  /*12b70*/  LOP3.LUT R2, R17, UR12, R244, 0x96, !PT ;  /* 0x0000000c11027c12 */ /* 0x000fe4000f8e96f4 */
[----:B------:R-:W-:Y:S02]  /*12b80*/  FSEL R0, R214, RZ, P5 ;  /* 0x000000ffd6007208 */ /* 0x000fe40002800000 */
[----:B------:R-:W-:Y:S01]  /*12b90*/  LOP3.LUT R10, R183, UR10, R16, 0x96, !PT ;  /* 0x0000000ab70a7c12 */ /* 0x000fe2000f8e9610 */
[----:B------:R-:W-:-:S04]  /*12ba0*/  IMAD.WIDE.U32 R2, R2, -0x326172a9, RZ ;  /* 0xcd9e8d5702027825 */ /* 0x000fc800078e00ff */
[----:B------:R-:W-:Y:S01]  /*12bb0*/  IMAD.WIDE.U32 R10, R10, -0x326172a9, RZ ;  /* 0xcd9e8d570a0a7825 */ /* 0x000fe200078e00ff */
[----:B------:R-:W-:-:S03]  /*12bc0*/  LOP3.LUT R3, R3, UR11, R236, 0x96, !PT ;  /* 0x0000000b03037c12 */ /* 0x000fc6000f8e96ec */
[----:B------:R-:W-:Y:S01]  /*12bd0*/  FADD.FTZ R0, R135, -R0 ;  /* 0x8000000087007221 */ /* 0x000fe20000010000 */
[----:B------:R-:W-:Y:S01]  /*12be0*/  LOP3.LUT R20, R11, UR9, R2, 0x96, !PT ;  /* 0x000000090b147c12 */ /* 0x000fe2000f8e9602 */
[----:B------:R-:W-:-:S04]  /*12bf0*/  IMAD.WIDE.U32 R2, R3, -0x2daee0ad, RZ ;  /* 0xd2511f5303027825 */ /* 0x000fc800078e00ff */
[----:B------:R-:W-:Y:S01]  /*12c00*/  IMAD.WIDE.U32 R20, R20, -0x2daee0ad, RZ ;  /* 0xd2511f5314147825 */ /* 0x000fe200078e00ff */
[----:B------:R-:W-:-:S03]  /*12c10*/  LOP3.LUT R3, R3, UR8, R182, 0x96, !PT ;  /* 0x0000000803037c12 */ /* 0x000fc6000f8e96b6 */
[----:B------:R-:W-:Y:S01]  /*12c20*/  FMUL.FTZ R0, R0, c[0x0][0x23c] ;  /* 0x00008f0000007a20 */ /* 0x000fe20000410000 */
[----:B------:R-:W-:Y:S01]  /*12c30*/  LOP3.LUT R11, R21, UR6, R2, 0x96, !PT ;  /* 0x00000006150b7c12 */ /* 0x000fe2000f8e9602 */
[----:B------:R-:W-:-:S04]  /*12c40*/  IMAD.WIDE.U32 R2, R3, -0x326172a9, RZ ;  /* 0xcd9e8d5703027825 */ /* 0x000fc800078e00ff */
[----:B------:R-:W2:Y:S01]  /*12c50*/  MUFU.EX2 R0, R0 ;  /* 0x0000000000007308 */ /* 0x000ea20000000800 */
[----:B------:R-:W-:Y:S01]  /*12c60*/  LOP3.LUT R132, R3, UR7, R10, 0x96, !PT ;  /* 0x0000000703847c12 */ /* 0x000fe2000f8e960a */
[----:B------:R-:W-:-:S05]  /*12c70*/  IMAD.WIDE.U32 R10, R11, -0x326172a9, RZ ;  /* 0xcd9e8d570b0a7825 */ /* 0x000fca00078e00ff */
[----:B------:R-:W-:-:S04]  /*12c80*/  LOP3.LUT R2, R11, UR15, R2, 0x96, !PT ;  /* 0x0000000f0b027c12 */ /* 0x000fc8000f8e9602 */
[----:B------:R-:W-:-:S04]  /*12c90*/  LOP3.LUT R3, R2, 0xffff, RZ, 0xc0, !PT ;  /* 0x0000ffff02037812 */ /* 0x000fc800078ec0ff */
[----:B------:R-:W-:Y:S01]  /*12ca0*/  SHF.R.U32.HI R3, RZ, 0x8, R3 ;  /* 0x00000008ff037819 */ /* 0x000fe20000011603 */
[-C--:B--2---:R-:W-:Y:S02]  /*12cb0*/  FFMA.FTZ R235, R235, R0.reuse, R5 ;  /* 0x00000000ebeb7223 */ /* 0x084fe40000010005 */
[-C--:B------:R-:W-:Y:S01]  /*12cc0*/  FMUL.FTZ R139, R96, R0.reuse ;  /* 0x00000000608b7220 */ /* 0x080fe20000410000 */
[----:B------:R-:W-:Y:S01]  /*12cd0*/  LOP3.LUT R3, R3, 0xffff, RZ, 0xc0, !PT ;  /* 0x0000ffff03037812 */ /* 0x000fe200078ec0ff */
[C---:B------:R-:W-:Y:S01]  /*12ce0*/  FADD.FTZ R135, R14.reuse, R235 ;  /* 0x000000eb0e877221 */ /* 0x040fe20000010000 */
[----:B------:R-:W-:Y:S01]  /*12cf0*/  F2FP.BF16.PACK_AB R14, R14, R5 ;  /* 0x000000050e0e723e */ /* 0x000fe200000010ff */
[-C--:B------:R-:W-:Y:S01]  /*12d00*/  FMUL.FTZ R152, R152, R0.reuse ;  /* 0x0000000098987220 */ /* 0x080fe20000410000 */
[----:B-1----:R-:W-:Y:S01]  /*12d10*/  ISETP.GE.U32.AND P5, PT, R224, R3, PT ;  /* 0x00000003e000720c */ /* 0x002fe20003fa6070 */
[-C--:B------:R-:W-:Y:S01]  /*12d20*/  FMUL.FTZ R153, R153, R0.reuse ;  /* 0x0000000099997220 */ /* 0x080fe20000410000 */
[----:B------:R-:W-:Y:S01]  /*12d30*/  LOP3.LUT R3, R2, 0xff, RZ, 0xc0, !PT ;  /* 0x000000ff02037812 */ /* 0x000fe200078ec0ff */
[-C--:B------:R-:W-:Y:S01]  /*12d40*/  FMUL.FTZ R228, R148, R0.reuse ;  /* 0x0000000094e47220 */ /* 0x080fe20000410000 */
[----:B------:R-:W-:Y:S01]  /*12d50*/  FSEL R5, R233, RZ, P1 ;  /* 0x000000ffe9057208 */ /* 0x000fe20000800000 */
[-C--:B------:R-:W-:Y:S01]  /*12d60*/  FMUL.FTZ R229, R149, R0.reuse ;  /* 0x0000000095e57220 */ /* 0x080fe20000410000 */
[----:B------:R-:W-:Y:S01]  /*12d70*/  ISETP.GE.U32.AND P6, PT, R224, R3, PT ;  /* 0x00000003e000720c */ /* 0x000fe20003fc6070 */
[-C--:B------:R-:W-:Y:S01]  /*12d80*/  FMUL.FTZ R144, R144, R0.reuse ;  /* 0x0000000090907220 */ /* 0x080fe20000410000 */
[--C-:B------:R-:W-:Y:S01]  /*12d90*/  SHF.R.U32.HI R3, RZ, 0x18, R2.reuse ;  /* 0x00000018ff037819 */ /* 0x100fe20000011602 */
[-C--:B------:R-:W-:Y:S01]  /*12da0*/  FMUL.FTZ R145, R145, R0.reuse ;  /* 0x0000000091917220 */ /* 0x080fe20000410000 */
[----:B------:R-:W-:Y:S01]  /*12db0*/  SHF.R.U32.HI R2, RZ, 0x10, R2 ;  /* 0x00000010ff027819 */ /* 0x000fe20000011602 */
[-C--:B------:R-:W-:Y:S01]  /*12dc0*/  FMUL.FTZ R248, R140, R0.reuse ;  /* 0x000000008cf87220 */ /* 0x080fe20000410000 */
[----:B------:R-:W-:Y:S01]  /*12dd0*/  ISETP.GE.U32.AND P1, PT, R224, R3, PT ;  /* 0x00000003e000720c */ /* 0x000fe20003f26070 */
[----:B------:R-:W-:Y:S01]  /*12de0*/  FADD.FTZ R3, R134, -R5 ;  /* 0x8000000586037221 */ /* 0x000fe20000010000 */
[----:B------:R-:W-:Y:S01]  /*12df0*/  LOP3.LUT R2, R2, 0xff, RZ, 0xc0, !PT ;  /* 0x000000ff02027812 */ /* 0x000fe200078ec0ff */
[----:B------:R-:W1:Y:S01]  /*12e00*/  MUFU.EX2 R134, R180 ;  /* 0x000000b400867308 */ /* 0x000e620000000800 */
[----:B------:R-:W-:-:S02]  /*12e10*/  FMUL.FTZ R249, R141, R0 ;  /* 0x000000008df97220 */ /* 0x000fc40000410000 */
[----:B------:R-:W-:Y:S01]  /*12e20*/  FMUL.FTZ R5, R3, c[0x0][0x23c] ;  /* 0x00008f0003057a20 */ /* 0x000fe20000410000 */
[----:B------:R-:W-:Y:S01]  /*12e30*/  FSEL R3, R232, RZ, P4 ;  /* 0x000000ffe8037208 */ /* 0x000fe20002000000 */
[----:B------:R-:W-:Y:S01]  /*12e40*/  FMUL.FTZ R137, R36, R0 ;  /* 0x0000000024897220 */ /* 0x000fe20000410000 */
[----:B------:R-:W-:Y:S01]  /*12e50*/  ISETP.GE.U32.AND P4, PT, R224, R2, PT ;  /* 0x00000002e000720c */ /* 0x000fe20003f86070 */
[-C--:B------:R-:W-:Y:S01]  /*12e60*/  FMUL.FTZ R136, R37, R0.reuse ;  /* 0x0000000025887220 */ /* 0x080fe20000410000 */
[----:B------:R2:W3:Y:S01]  /*12e70*/  MUFU.EX2 R2, R5 ;  /* 0x0000000500027308 */ /* 0x0004e20000000800 */
[-C--:B------:R-:W-:Y:S02]  /*12e80*/  FMUL.FTZ R227, R48, R0.reuse ;  /* 0x0000000030e37220 */ /* 0x080fe40000410000 */
[-C--:B------:R-:W-:Y:S02]  /*12e90*/  FMUL.FTZ R226, R49, R0.reuse ;  /* 0x0000000031e27220 */ /* 0x080fe40000410000 */
[----:B------:R-:W-:-:S02]  /*12ea0*/  FMUL.FTZ R237, R52, R0 ;  /* 0x0000000034ed7220 */ /* 0x000fc40000410000 */
[-C--:B------:R-:W-:Y:S02]  /*12eb0*/  FMUL.FTZ R200, R53, R0.reuse ;  /* 0x0000000035c87220 */ /* 0x080fe40000410000 */
[-C--:B------:R-:W-:Y:S02]  /*12ec0*/  FMUL.FTZ R211, R64, R0.reuse ;  /* 0x0000000040d37220 */ /* 0x080fe40000410000 */
[-C--:B------:R-:W-:Y:S02]  /*12ed0*/  FMUL.FTZ R210, R65, R0.reuse ;  /* 0x0000000041d27220 */ /* 0x080fe40000410000 */
[-C--:B------:R-:W-:Y:S02]  /*12ee0*/  FMUL.FTZ R252, R68, R0.reuse ;  /* 0x0000000044fc7220 */ /* 0x080fe40000410000 */
[-C--:B------:R-:W-:Y:S01]  /*12ef0*/  FMUL.FTZ R240, R69, R0.reuse ;  /* 0x0000000045f07220 */ /* 0x080fe20000410000 */
[----:B------:R-:W-:Y:S01]  /*12f00*/  @!P6 HFMA2.BF16_V2 R69, -RZ.H0_H0, RZ.H0_H0, -R14.H0_H0 ;  /* 0x200000ffff45e231 */ /* 0x000fe2000034090e */
[-C--:B------:R-:W-:Y:S01]  /*12f10*/  FMUL.FTZ R207, R80, R0.reuse ;  /* 0x0000000050cf7220 */ /* 0x080fe20000410000 */
[----:B--2---:R-:W-:Y:S01]  /*12f20*/  LOP3.LUT R5, R10, 0xffff, RZ, 0xc0, !PT ;  /* 0x0000ffff0a057812 */ /* 0x004fe200078ec0ff */
        /* <DEDUP_REMOVED lines=13> */
[-CC-:B---3--:R-:W-:Y:S01]  /*13000*/  FFMA.FTZ R49, R239, R2.reuse, R13.reuse ;  /* 0x00000002ef317223 */ /* 0x188fe2000001000d */
[----:B------:R-:W-:Y:S01]  /*13010*/  PRMT R13, R14, 0x7632, R13 ;  /* 0x000076320e0d7816 */ /* 0x000fe2000000000d */
[----:B------:R-:W-:Y:S01]  /*13020*/  FADD.FTZ R48, R133, -R3 ;  /* 0x8000000385307221 */ /* 0x000fe20000010000 */
[C---:B------:R-:W-:Y:S01]  /*13030*/  PRMT R18, R0.reuse, 0x7610, R18 ;  /* 0x0000761000127816 */ /* 0x040fe20000000012 */
[----:B------:R-:W-:Y:S01]  /*13040*/  FMUL.FTZ R208, R67, R2 ;  /* 0x0000000243d07220 */ /* 0x000fe20000410000 */
[----:B------:R-:W-:Y:S01]  /*13050*/  PRMT R21, R0, 0x7632, R21 ;  /* 0x0000763200157816 */ /* 0x000fe20000000015 */
[----:B------:R-:W-:Y:S01]  /*13060*/  @!P5 HFMA2.BF16_V2 R68, -RZ.H0_H0, RZ.H0_H0, -R13.H0_H0 ;  /* 0x200000ffff44d231 */ /* 0x000fe2000034090d */
[----:B------:R-:W-:Y:S01]  /*13070*/  LOP3.LUT R0, R10, 0xff, RZ, 0xc0, !PT ;  /* 0x000000ff0a007812 */ /* 0x000fe200078ec0ff */
[----:B------:R-:W-:Y:S01]  /*13080*/  @!P4 HFMA2.BF16_V2 R65, -RZ.H0_H0, RZ.H0_H0, -R18.H0_H0 ;  /* 0x200000ffff41c231 */ /* 0x000fe20000340912 */
[----:B------:R-:W-:Y:S01]  /*13090*/  PRMT R80, R14, 0x5410, R13 ;  /* 0x000054100e507816 */ /* 0x000fe2000000000d */
[----:B------:R-:W-:Y:S01]  /*130a0*/  @!P1 HFMA2.BF16_V2 R64, -RZ.H0_H0, RZ.H0_H0, -R21.H0_H0 ;  /* 0x200000ffff409231 */ /* 0x000fe20000340915 */
[----:B------:R-:W-:Y:S01]  /*130b0*/  @!P6 PRMT R14, R69, 0x5410, RZ ;  /* 0x00005410450ee816 */ /* 0x000fe200000000ff */
[----:B------:R-:W-:Y:S01]  /*130c0*/  MUFU.EX2 R67, R174 ;  /* 0x000000ae00437308 */ /* 0x000fe20000000800 */
[----:B------:R-:W-:Y:S01]  /*130d0*/  ISETP.GE.U32.AND P6, PT, R224, R0, PT ;  /* 0x00000000e000720c */ /* 0x000fe20003fc6070 */
[-C--:B------:R-:W-:Y:S01]  /*130e0*/  FMUL.FTZ R250, R142, R2.reuse ;  /* 0x000000028efa7220 */ /* 0x080fe20000410000 */
[----:B------:R-:W-:Y:S01]  /*130f0*/  SHF.R.U32.HI R3, RZ, 0x10, R10 ;  /* 0x00000010ff037819 */ /* 0x000fe2000001160a */
[----:B------:R-:W-:Y:S01]  /*13100*/  IMAD.MOV.U32 R142, RZ, RZ, R200 ;  /* 0x000000ffff8e7224 */ /* 0x000fe200078e00c8 */
[----:B------:R-:W-:Y:S01]  /*13110*/  SHF.R.U32.HI R0, RZ, 0x18, R10 ;  /* 0x00000018ff007819 */ /* 0x000fe2000001160a */
[-C--:B------:R-:W-:Y:S01]  /*13120*/  FMUL.FTZ R200, R83, R2.reuse ;  /* 0x0000000253c87220 */ /* 0x080fe20000410000 */
[----:B------:R-:W-:Y:S01]  /*13130*/  PRMT R81, R18, 0x5410, R21 ;  /* 0x0000541012517816 */ /* 0x000fe20000000015 */
[----:B------:R-:W-:Y:S01]  /*13140*/  MUFU.EX2 R69, R176 ;  /* 0x000000b000457308 */ /* 0x000fe20000000800 */
[----:B------:R-:W-:Y:S01]  /*13150*/  @!P4 PRMT R18, R65, 0x5410, RZ ;  /* 0x000054104112c816 */ /* 0x000fe200000000ff */
[----:B------:R-:W-:Y:S01]  /*13160*/  FMUL.FTZ R83, R102, R2 ;  /* 0x0000000266537220 */ /* 0x000fe20000410000 */
[----:B------:R-:W-:Y:S01]  /*13170*/  LOP3.LUT R3, R3, 0xff, RZ, 0xc0, !PT ;  /* 0x000000ff03037812 */ /* 0x000fe200078ec0ff */
[----:B------:R-:W1:Y:S01]  /*13180*/  LDC.U8 R102, c[0x0][0x2d8] ;  /* 0x0000b600ff667b82 */ /* 0x000e620000000000 */
[----:B------:R-:W-:Y:S01]  /*13190*/  ISETP.GE.U32.AND P4, PT, R224, R0, PT ;  /* 0x00000000e000720c */ /* 0x000fe20003f86070 */
[-C--:B------:R-:W-:Y:S01]  /*131a0*/  FMUL.FTZ R238, R70, R2.reuse ;  /* 0x0000000246ee7220 */ /* 0x080fe20000410000 */
[----:B------:R-:W-:Y:S01]  /*131b0*/  SHF.R.U32.HI R0, RZ, 0x8, R5 ;  /* 0x00000008ff007819 */ /* 0x000fe20000011605 */
[----:B------:R-:W-:Y:S01]  /*131c0*/  FMUL.FTZ R5, R48, c[0x0][0x23c] ;  /* 0x00008f0030057a20 */ /* 0x000fe20000410000 */
[----:B------:R-:W-:Y:S01]  /*131d0*/  @!P5 PRMT R13, R68, 0x5410, RZ ;  /* 0x00005410440dd816 */ /* 0x000fe200000000ff */
[-C--:B------:R-:W-:Y:S01]  /*131e0*/  FMUL.FTZ R129, R71, R2.reuse ;  /* 0x0000000247817220 */ /* 0x080fe20000410000 */
[----:B------:R-:W-:Y:S01]  /*131f0*/  ISETP.GE.U32.AND P5, PT, R224, R3, PT ;  /* 0x00000003e000720c */ /* 0x000fe20003fa6070 */
[-C--:B------:R-:W-:Y:S01]  /*13200*/  FMUL.FTZ R128, R87, R2.reuse ;  /* 0x0000000257807220 */ /* 0x080fe20000410000 */
[----:B------:R-:W2:Y:S01]  /*13210*/  MUFU.EX2 R3, R173 ;  /* 0x000000ad00037308 */ /* 0x000ea20000000800 */
[----:B------:R-:W-:Y:S01]  /*13220*/  LOP3.LUT R0, R0, 0xffff, RZ, 0xc0, !PT ;  /* 0x0000ffff00007812 */ /* 0x000fe200078ec0ff */
[-C--:B------:R-:W-:Y:S01]  /*13230*/  FMUL.FTZ R231, R151, R2.reuse ;  /* 0x0000000297e77220 */ /* 0x080fe20000410000 */
[----:B------:R-:W-:Y:S01]  /*13240*/  @!P1 PRMT R21, R64, 0x5410, RZ ;  /* 0x0000541040159816 */ /* 0x000fe200000000ff */
[----:B------:R-:W-:Y:S01]  /*13250*/  FMUL.FTZ R64, R39, R2 ;  /* 0x0000000227407220 */ /* 0x000fe20000410000 */
[----:B------:R-:W-:Y:S01]  /*13260*/  ISETP.GE.U32.AND P1, PT, R224, R0, PT ;  /* 0x00000000e000720c */ /* 0x000fe20003f26070 */
[----:B------:R-:W-:-:S02]  /*13270*/  IMAD.MOV.U32 R71, RZ, RZ, R137 ;  /* 0x000000ffff477224 */ /* 0x000fc400078e0089 */
[----:B------:R2:W3:Y:S01]  /*13280*/  MUFU.EX2 R0, R5 ;  /* 0x0000000500007308 */ /* 0x0004e20000000800 */
[----:B------:R-:W-:Y:S02]  /*13290*/  IMAD.MOV.U32 R70, RZ, RZ, R64 ;  /* 0x000000ffff467224 */ /* 0x000fe400078e0040 */
[-C--:B------:R-:W-:Y:S02]  /*132a0*/  FMUL.FTZ R202, R82, R2.reuse ;  /* 0x0000000252ca7220 */ /* 0x080fe40000410000 */
[----:B------:R-:W-:Y:S02]  /*132b0*/  IMAD.MOV.U32 R87, RZ, RZ, R136 ;  /* 0x000000ffff577224 */ /* 0x000fe400078e0088 */
[-C--:B------:R-:W-:Y:S01]  /*132c0*/  FMUL.FTZ R154, R154, R2.reuse ;  /* 0x000000029a9a7220 */ /* 0x080fe20000410000 */
[----:B------:R-:W-:Y:S01]  /*132d0*/  MUFU.EX2 R68, R178 ;  /* 0x000000b200447308 */ /* 0x000fe20000000800 */
[-C--:B------:R-:W-:Y:S02]  /*132e0*/  FMUL.FTZ R155, R155, R2.reuse ;  /* 0x000000029b9b7220 */ /* 0x080fe40000410000 */
[----:B------:R-:W-:-:S02]  /*132f0*/  FMUL.FTZ R230, R150, R2 ;  /* 0x0000000296e67220 */ /* 0x000fc40000410000 */
[-C--:B------:R-:W-:Y:S02]  /*13300*/  FMUL.FTZ R146, R146, R2.reuse ;  /* 0x0000000292927220 */ /* 0x080fe40000410000 */
[-C--:B------:R-:W-:Y:S01]  /*13310*/  FMUL.FTZ R147, R147, R2.reuse ;  /* 0x0000000293937220 */ /* 0x080fe20000410000 */
[----:B--2---:R-:W-:Y:S01]  /*13320*/  F2FP.BF16.PACK_AB R5, R67, R3 ;  /* 0x000000034305723e */ /* 0x004fe200000010ff */
[-C--:B------:R-:W-:Y:S01]  /*13330*/  FMUL.FTZ R251, R143, R2.reuse ;  /* 0x000000028ffb7220 */ /* 0x080fe20000410000 */
[----:B------:R-:W-:Y:S01]  /*13340*/  MUFU.EX2 R65, R190 ;  /* 0x000000be00417308 */ /* 0x000fe20000000800 */
[-C--:B------:R-:W-:Y:S01]  /*13350*/  FMUL.FTZ R48, R38, R2.reuse ;  /* 0x0000000226307220 */ /* 0x080fe20000410000 */
[C---:B------:R-:W-:Y:S01]  /*13360*/  PRMT R186, R5.reuse, 0x7610, R186 ;  /* 0x0000761005ba7816 */ /* 0x040fe200000000ba */
[-C--:B------:R-:W-:Y:S01]  /*13370*/  FMUL.FTZ R11, R50, R2.reuse ;  /* 0x00000002320b7220 */ /* 0x080fe20000410000 */
[----:B------:R-:W-:Y:S01]  /*13380*/  PRMT R185, R5, 0x7632, R185 ;  /* 0x0000763205b97816 */ /* 0x000fe200000000b9 */
[----:B------:R-:W-:-:S02]  /*13390*/  FMUL.FTZ R97, R51, R2 ;  /* 0x0000000233617220 */ /* 0x000fc40000410000 */
[-C--:B------:R-:W-:Y:S01]  /*133a0*/  FMUL.FTZ R151, R54, R2.reuse ;  /* 0x0000000236977220 */ /* 0x080fe20000410000 */
[----:B------:R-:W-:Y:S01]  /*133b0*/  @!P6 HFMA2.BF16_V2 R15, -RZ.H0_H0, RZ.H0_H0, -R186.H0_H0 ;  /* 0x200000ffff0fe231 */ /* 0x000fe200003409ba */
[-C--:B------:R-:W-:Y:S01]  /*133c0*/  FMUL.FTZ R236, R55, R2.reuse ;  /* 0x0000000237ec7220 */ /* 0x080fe20000410000 */
[----:B------:R-:W-:Y:S01]  /*133d0*/  @!P1 HFMA2.BF16_V2 R26, -RZ.H0_H0, RZ.H0_H0, -R185.H0_H0 ;  /* 0x200000ffff1a9231 */ /* 0x000fe200003409b9 */
        /* <DEDUP_REMOVED lines=11> */
[----:B------:R-:W-:Y:S02]  /*13490*/  FADD.FTZ R64, R3, R135 ;  /* 0x0000008703407221 */ /* 0x000fe40000010000 */
[----:B------:R-:W-:-:S04]  /*134a0*/  IMAD.WIDE.U32 R2, R132, -0x2daee0ad, RZ ;  /* 0xd2511f5384027825 */ /* 0x000fc800078e00ff */
[----:B------:R-:W-:Y:S02]  /*134b0*/  IMAD.MOV.U32 R150, RZ, RZ, R117 ;  /* 0x000000ffff967224 */ /* 0x000fe400078e0075 */
[----:B------:R-:W-:Y:S02]  /*134c0*/  IMAD.MOV.U32 R143, RZ, RZ, R85 ;  /* 0x000000ffff8f7224 */ /* 0x000fe400078e0055 */
[----:B------:R-:W-:Y:S02]  /*134d0*/  IMAD.MOV.U32 R66, RZ, RZ, R84 ;  /* 0x000000ffff427224 */ /* 0x000fe400078e0054 */
[----:B------:R-:W-:Y:S02]  /*134e0*/  IMAD.MOV.U32 R86, RZ, RZ, R48 ;  /* 0x000000ffff567224 */ /* 0x000fe400078e0030 */
[----:B------:R-:W-:Y:S02]  /*134f0*/  IMAD.MOV.U32 R98, RZ, RZ, R112 ;  /* 0x000000ffff627224 */ /* 0x000fe400078e0070 */
[----:B------:R-:W-:-:S02]  /*13500*/  IMAD.MOV.U32 R99, RZ, RZ, R113 ;  /* 0x000000ffff637224 */ /* 0x000fc400078e0071 */
[----:B---3--:R-:W-:Y:S01]  /*13510*/  FFMA.FTZ R48, R241, R0, R69 ;  /* 0x00000000f1307223 */ /* 0x008fe20000010045 */
[----:B------:R-:W-:Y:S01]  /*13520*/  MOV R241, R150 ;  /* 0x0000009600f17202 */ /* 0x000fe20000000f00 */
        /* <DEDUP_REMOVED lines=10> */
[----:B------:R-:W2:Y:S01]  /*135d0*/  MUFU.EX2 R40, R188 ;  /* 0x000000bc00287308 */ /* 0x000ea20000000800 */
[----:B------:R-:W-:-:S02]  /*135e0*/  FMUL.FTZ R100, R44, R0 ;  /* 0x000000002c647220 */ /* 0x000fc40000410000 */
[-C--:B------:R-:W-:Y:S02]  /*135f0*/  FMUL.FTZ R101, R45, R0.reuse ;  /* 0x000000002d657220 */ /* 0x080fe40000410000 */
[-C--:B------:R-:W-:Y:S02]  /*13600*/  FMUL.FTZ R112, R56, R0.reuse ;  /* 0x0000000038707220 */ /* 0x080fe40000410000 */
[-C--:B------:R-:W-:Y:S02]  /*13610*/  FMUL.FTZ R113, R57, R0.reuse ;  /* 0x0000000039717220 */ /* 0x080fe40000410000 */
[-C--:B------:R-:W-:Y:S02]  /*13620*/  FMUL.FTZ R116, R60, R0.reuse ;  /* 0x000000003c747220 */ /* 0x080fe40000410000 */
[-C--:B------:R-:W-:Y:S01]  /*13630*/  FMUL.FTZ R117, R61, R0.reuse ;  /* 0x000000003d757220 */ /* 0x080fe20000410000 */
[----:B------:R-:W-:Y:S01]  /*13640*/  PRMT R61, R186, 0x5410, R185 ;  /* 0x00005410ba3d7816 */ /* 0x000fe200000000b9 */
[-C--:B------:R-:W-:Y:S01]  /*13650*/  FMUL.FTZ R140, R72, R0.reuse ;  /* 0x00000000488c7220 */ /* 0x080fe20000410000 */
[----:B------:R-:W-:Y:S01]  /*13660*/  @!P6 PRMT R186, R15, 0x5410, RZ ;  /* 0x000054100fbae816 */ /* 0x000fe200000000ff */
[-C--:B------:R-:W-:Y:S01]  /*13670*/  FMUL.FTZ R141, R73, R0.reuse ;  /* 0x00000000498d7220 */ /* 0x080fe20000410000 */
[----:B------:R-:W-:Y:S01]  /*13680*/  @!P1 PRMT R185, R26, 0x5410, RZ ;  /* 0x000054101ab99816 */ /* 0x000fe200000000ff */
[----:B------:R-:W-:Y:S01]  /*13690*/  FMUL.FTZ R148, R76, R0 ;  /* 0x000000004c947220 */ /* 0x000fe20000410000 */
[----:B--2---:R-:W-:Y:S01]  /*136a0*/  F2FP.BF16.PACK_AB R10, R40, R68 ;  /* 0x00000044280a723e */ /* 0x004fe200000010ff */
[----:B------:R-:W-:-:S02]  /*136b0*/  FMUL.FTZ R149, R77, R0 ;  /* 0x000000004d957220 */ /* 0x000fc40000410000 */
[-C--:B------:R-:W-:Y:S01]  /*136c0*/  FMUL.FTZ R88, R88, R0.reuse ;  /* 0x0000000058587220 */ /* 0x080fe20000410000 */
[C---:B------:R-:W-:Y:S01]  /*136d0*/  PRMT R184, R10.reuse, 0x7632, R184 ;  /* 0x000076320ab87816 */ /* 0x040fe200000000b8 */
[-C--:B------:R-:W-:Y:S01]  /*136e0*/  FMUL.FTZ R89, R89, R0.reuse ;  /* 0x0000000059597220 */ /* 0x080fe20000410000 */
[----:B------:R-:W-:Y:S01]  /*136f0*/  PRMT R183, R10, 0x7610, R183 ;  /* 0x000076100ab77816 */ /* 0x000fe200000000b7 */
[-C--:B------:R-:W-:Y:S01]  /*13700*/  FMUL.FTZ R224, R92, R0.reuse ;  /* 0x000000005ce07220 */ /* 0x080fe20000410000 */
[----:B------:R-:W2:Y:S01]  /*13710*/  LDC.U8 R10, c[0x0][0x2d8] ;  /* 0x0000b600ff0a7b82 */ /* 0x000ea20000000000 */
[-C--:B------:R-:W-:Y:S01]  /*13720*/  FMUL.FTZ R225, R93, R0.reuse ;  /* 0x000000005de17220 */ /* 0x080fe20000410000 */
[----:B------:R-:W-:Y:S01]  /*13730*/  PRMT R60, R183, 0x5410, R184 ;  /* 0x00005410b73c7816 */ /* 0x000fe200000000b8 */
[-C--:B------:R-:W-:Y:S01]  /*13740*/  FMUL.FTZ R104, R104, R0.reuse ;  /* 0x0000000068687220 */ /* 0x080fe20000410000 */
[----:B------:R-:W-:Y:S01]  /*13750*/  @!P5 HFMA2.BF16_V2 R29, -RZ.H0_H0, RZ.H0_H0, -R183.H0_H0 ;  /* 0x200000ffff1dd231 */ /* 0x000fe200003409b7 */
[-C--:B------:R-:W-:Y:S01]  /*13760*/  FMUL.FTZ R105, R105, R0.reuse ;  /* 0x0000000069697220 */ /* 0x080fe20000410000 */
[----:B------:R-:W-:Y:S01]  /*13770*/  @!P4 HFMA2.BF16_V2 R28, -RZ.H0_H0, RZ.H0_H0, -R184.H0_H0 ;  /* 0x200000ffff1cc231 */ /* 0x000fe200003409b8 */
[----:B------:R-:W-:-:S02]  /*13780*/  FMUL.FTZ R108, R108, R0 ;  /* 0x000000006c6c7220 */ /* 0x000fc40000410000 */
[-C--:B------:R-:W-:Y:S01]  /*13790*/  FMUL.FTZ R109, R109, R0.reuse ;  /* 0x000000006d6d7220 */ /* 0x080fe20000410000 */
[----:B------:R-:W-:Y:S01]  /*137a0*/  @!P5 PRMT R183, R29, 0x5410, RZ ;  /* 0x000054101db7d816 */ /* 0x000fe200000000ff */
[-C--:B------:R-:W-:Y:S01]  /*137b0*/  FMUL.FTZ R120, R120, R0.reuse ;  /* 0x0000000078787220 */ /* 0x080fe20000410000 */
[----:B------:R-:W-:Y:S01]  /*137c0*/  @!P4 PRMT R184, R28, 0x5410, RZ ;  /* 0x000054101cb8c816 */ /* 0x000fe200000000ff */
[-C--:B------:R-:W-:Y:S02]  /*137d0*/  FMUL.FTZ R121, R121, R0.reuse ;  /* 0x0000000079797220 */ /* 0x080fe40000410000 */
[-C--:B------:R-:W-:Y:S02]  /*137e0*/  FMUL.FTZ R124, R124, R0.reuse ;  /* 0x000000007c7c7220 */ /* 0x080fe40000410000 */
[----:B------:R-:W-:Y:S01]  /*137f0*/  FMUL.FTZ R125, R125, R0 ;  /* 0x000000007d7d7220 */ /* 0x000fe20000410000 */
[----:B------:R-:W-:Y:S01]  /*13800*/  LOP3.LUT R0, R3, UR16, R20, 0x96, !PT ;  /* 0x0000001003007c12 */ /* 0x000fe2000f8e9614 */
[----:B------:R-:W-:-:S02]  /*13810*/  FMUL.FTZ R103, R47, R4 ;  /* 0x000000042f677220 */ /* 0x000fc40000410000 */
[----:B------:R-:W-:Y:S01]  /*13820*/  IMAD.MOV.U32 R92, RZ, RZ, R114 ;  /* 0x000000ffff5c7224 */ /* 0x000fe200078e0072 */
[----:B------:R-:W-:Y:S01]  /*13830*/  LOP3.LUT R5, R0, 0xff, RZ, 0xc0, !PT ;  /* 0x000000ff00057812 */ /* 0x000fe200078ec0ff */
[----:B------:R-:W-:Y:S02]  /*13840*/  IMAD.MOV.U32 R77, RZ, RZ, R115 ;  /* 0x000000ffff4d7224 */ /* 0x000fe400078e0073 */
[----:B------:R-:W-:Y:S01]  /*13850*/  IMAD.MOV.U32 R20, RZ, RZ, R70 ;  /* 0x000000ffff147224 */ /* 0x000fe200078e0046 */
[----:B-1----:R-:W-:Y:S01]  /*13860*/  ISETP.GE.U32.AND P6, PT, R102, R5, PT ;  /* 0x000000056600720c */ /* 0x002fe20003fc6070 */
[-C--:B------:R-:W-:Y:S01]  /*13870*/  FMUL.FTZ R114, R58, R4.reuse ;  /* 0x000000043a727220 */ /* 0x080fe20000410000 */
[----:B------:R-:W-:Y:S01]  /*13880*/  SHF.R.U32.HI R5, RZ, 0x18, R0 ;  /* 0x00000018ff057819 */ /* 0x000fe20000011600 */
[-C--:B------:R-:W-:Y:S01]  /*13890*/  FMUL.FTZ R115, R59, R4.reuse ;  /* 0x000000043b737220 */ /* 0x080fe20000410000 */
[----:B------:R1:W-:Y:S01]  /*138a0*/  MUFU.EX2 R70, R191 ;  /* 0x000000bf00467308 */ /* 0x0003e20000000800 */
[----:B------:R-:W-:Y:S01]  /*138b0*/  IMAD.MOV.U32 R130, RZ, RZ, R66 ;  /* 0x000000ffff827224 */ /* 0x000fe200078e0042 */
[----:B------:R-:W-:Y:S01]  /*138c0*/  ISETP.GE.U32.AND P1, PT, R102, R5, PT ;  /* 0x000000056600720c */ /* 0x000fe20003f26070 */
[----:B------:R-:W-:Y:S01]  /*138d0*/  FMUL.FTZ R102, R46, R4 ;  /* 0x000000042e667220 */ /* 0x000fe20000410000 */
[----:B------:R-:W-:Y:S01]  /*138e0*/  SHF.R.U32.HI R5, RZ, 0x10, R0 ;  /* 0x00000010ff057819 */ /* 0x000fe20000011600 */
[----:B------:R-:W3:Y:S01]  /*138f0*/  LDL.LU.64 R46, [R1+0x18] ;  /* 0x00001800012e7983 */ /* 0x000ee20000300a00 */
[----:B------:R-:W-:Y:S01]  /*13900*/  LOP3.LUT R0, R0, 0xffff, RZ, 0xc0, !PT ;  /* 0x0000ffff00007812 */ /* 0x000fe200078ec0ff */
[----:B------:R-:W-:Y:S01]  /*13910*/  IMAD.MOV.U32 R188, RZ, RZ, R98 ;  /* 0x000000ffffbc7224 */ /* 0x000fe200078e0062 */
[----:B------:R-:W-:Y:S01]  /*13920*/  MUFU.EX2 R66, R175 ;  /* 0x000000af00427308 */ /* 0x000fe20000000800 */
[----:B------:R-:W4:Y:S01]  /*13930*/  LDL.LU.64 R58, [R1+0x20] ;  /* 0x00002000013a7983 */ /* 0x000f220000300a00 */
[----:B------:R-:W-:Y:S01]  /*13940*/  SHF.R.U32.HI R0, RZ, 0x8, R0 ;  /* 0x00000008ff007819 */ /* 0x000fe20000011600 */
[----:B------:R-:W-:Y:S01]  /*13950*/  IMAD.MOV.U32 R190, RZ, RZ, R87 ;  /* 0x000000ffffbe7224 */ /* 0x000fe200078e0057 */
[----:B------:R-:W-:Y:S01]  /*13960*/  LOP3.LUT R5, R5, 0xff, RZ, 0xc0, !PT ;  /* 0x000000ff05057812 */ /* 0x000fe200078ec0ff */
[----:B------:R-:W-:Y:S01]  /*13970*/  IMAD.MOV.U32 R15, RZ, RZ, R86 ;  /* 0x000000ffff0f7224 */ /* 0x000fe200078e0056 */
[----:B------:R-:W-:Y:S01]  /*13980*/  LOP3.LUT R0, R0, 0xffff, RZ, 0xc0, !PT ;  /* 0x0000ffff00007812 */ /* 0x000fe200078ec0ff */
[----:B------:R-:W-:Y:S01]  /*13990*/  IMAD.MOV.U32 R98, RZ, RZ, R143 ;  /* 0x000000ffff627224 */ /* 0x000fe200078e008f */
[C---:B--2---:R-:W-:Y:S01]  /*139a0*/  ISETP.GE.U32.AND P4, PT, R10.reuse, R5, PT ;  /* 0x000000050a00720c */ /* 0x044fe20003f86070 */
[----:B-1----:R-:W-:Y:S01]  /*139b0*/  IMAD.MOV.U32 R191, RZ, RZ, R71 ;  /* 0x000000ffffbf7224 */ /* 0x002fe200078e0047 */
[----:B------:R-:W-:Y:S01]  /*139c0*/  ISETP.GE.U32.AND P5, PT, R10, R0, PT ;  /* 0x000000000a00720c */ /* 0x000fe20003fa6070 */
[----:B------:R-:W-:-:S02]  /*139d0*/  IMAD.MOV.U32 R71, RZ, RZ, R97 ;  /* 0x000000ffff477224 */ /* 0x000fc400078e0061 */
[----:B------:R-:W1:Y:S01]  /*139e0*/  MUFU.EX2 R97, R172 ;  /* 0x000000ac00617308 */ /* 0x000e620000000800 */
        /* <DEDUP_REMOVED lines=27> */
[----:B------:R-:W-:Y:S01]  /*13ba0*/  F2FP.BF16.PACK_AB R0, R70, R65 ;  /* 0x000000414600723e */ /* 0x000fe200000010ff */
[----:B------:R-:W-:Y:S01]  /*13bb0*/  IMAD.MOV.U32 R99, RZ, RZ, R11 ;  /* 0x000000ffff637224 */ /* 0x000fe200078e000b */
[C---:B------:R-:W-:Y:S02]  /*13bc0*/  PRMT R181, R4.reuse, 0x7632, R181 ;  /* 0x0000763204b57816 */ /* 0x040fe400000000b5 */
[----:B------:R-:W-:Y:S02]  /*13bd0*/  PRMT R182, R4, 0x7610, R182 ;  /* 0x0000761004b67816 */ /* 0x000fe400000000b6 */
[C---:B------:R-:W-:Y:S01]  /*13be0*/  PRMT R180, R0.reuse, 0x7610, R180 ;  /* 0x0000761000b47816 */ /* 0x040fe200000000b4 */
[----:B------:R-:W-:Y:S01]  /*13bf0*/  @!P5 HFMA2.BF16_V2 R6, -RZ.H0_H0, RZ.H0_H0, -R181.H0_H0 ;  /* 0x200000ffff06d231 */ /* 0x000fe200003409b5 */
[----:B------:R-:W-:-:S02]  /*13c00*/  PRMT R179, R0, 0x7632, R179 ;  /* 0x0000763200b37816 */ /* 0x000fc400000000b3 */
[C---:B------:R-:W-:Y:S01]  /*13c10*/  LOP3.LUT R0, R2.reuse, 0xff, RZ, 0xc0, !PT ;  /* 0x000000ff02007812 */ /* 0x040fe200078ec0ff */
[----:B------:R-:W-:Y:S02]  /*13c20*/  @!P4 HFMA2.BF16_V2 R8, -RZ.H0_H0, RZ.H0_H0, -R180.H0_H0 ;  /* 0x200000ffff08c231 */ /* 0x000fe400003409b4 */
[----:B------:R-:W-:Y:S01]  /*13c30*/  @!P1 HFMA2.BF16_V2 R7, -RZ.H0_H0, RZ.H0_H0, -R179.H0_H0 ;  /* 0x200000ffff079231 */ /* 0x000fe200003409b3 */
[----:B------:R-:W-:Y:S02]  /*13c40*/  SHF.R.U32.HI R4, RZ, 0x10, R2 ;  /* 0x00000010ff047819 */ /* 0x000fe40000011602 */
[----:B------:R-:W-:Y:S01]  /*13c50*/  LOP3.LUT R3, R2, 0xffff, RZ, 0xc0, !PT ;  /* 0x0000ffff02037812 */ /* 0x000fe200078ec0ff */
[----:B------:R-:W-:-:S03]  /*13c60*/  @!P6 HFMA2.BF16_V2 R9, -RZ.H0_H0, RZ.H0_H0, -R182.H0_H0 ;  /* 0x200000ffff09e231 */ /* 0x000fc600003409b6 */
[----:B------:R-:W-:Y:S01]  /*13c70*/  SHF.R.U32.HI R3, RZ, 0x8, R3 ;  /* 0x00000008ff037819 */ /* 0x000fe20000011603 */
[----:B------:R-:W-:Y:S02]  /*13c80*/  FADD.FTZ R11, R134, R49 ;  /* 0x00000031860b7221 */ /* 0x000fe40000010000 */
[----:B------:R-:W-:Y:S02]  /*13c90*/  IMAD.MOV.U32 R74, RZ, RZ, R191 ;  /* 0x000000ffff4a7224 */ /* 0x000fe400078e00bf */
[----:B------:R-:W-:Y:S02]  /*13ca0*/  IMAD.MOV.U32 R191, RZ, RZ, R99 ;  /* 0x000000ffffbf7224 */ /* 0x000fe400078e0063 */
[----:B------:R-:W-:Y:S01]  /*13cb0*/  MUFU.EX2 R99, R177 ;  /* 0x000000b100637308 */ /* 0x000fe20000000800 */
[----:B------:R-:W-:Y:S02]  /*13cc0*/  IMAD.MOV.U32 R78, RZ, RZ, R93 ;  /* 0x000000ffff4e7224 */ /* 0x000fe400078e005d */
[----:B------:R-:W-:-:S05]  /*13cd0*/  IMAD.MOV.U32 R93, RZ, RZ, R98 ;  /* 0x000000ffff5d7224 */ /* 0x000fca00078e0062 */
[----:B------:R-:W-:Y:S01]  /*13ce0*/  MUFU.EX2 R98, R194 ;  /* 0x000000c200627308 */ /* 0x000fe20000000800 */
[----:B------:R-:W-:Y:S02]  /*13cf0*/  IMAD.MOV.U32 R94, RZ, RZ, R45 ;  /* 0x000000ffff5e7224 */ /* 0x000fe400078e002d */
[----:B------:R-:W-:Y:S01]  /*13d00*/  IMAD.MOV.U32 R75, RZ, RZ, R190 ;  /* 0x000000ffff4b7224 */ /* 0x000fe200078e00be */
[----:B------:R-:W-:Y:S01]  /*13d10*/  MOV R190, R128 ;  /* 0x0000008000be7202 */ /* 0x000fe20000000f00 */
[----:B------:R-:W-:-:S03]  /*13d20*/  IMAD.MOV.U32 R128, RZ, RZ, R252 ;  /* 0x000000ffff807224 */ /* 0x000fc600078e00fc */
[----:B------:R-:W-:Y:S01]  /*13d30*/  MUFU.EX2 R252, R216 ;  /* 0x000000d800fc7308 */ /* 0x000fe20000000800 */
[C---:B------:R-:W-:Y:S02]  /*13d40*/  PRMT R172, R196.reuse, 0x7610, R172 ;  /* 0x00007610c4ac7816 */ /* 0x040fe400000000ac */
[----:B------:R-:W-:Y:S01]  /*13d50*/  PRMT R135, R196, 0x7632, R135 ;  /* 0x00007632c4877816 */ /* 0x000fe20000000087 */
[----:B------:R-:W-:Y:S04]  /*13d60*/  STG.E.U16 [R24.64+-0xc0], R14 ;  /* 0xffff400e18007986 */ /* 0x000fe8000c10151c */
[----:B------:R-:W-:Y:S04]  /*13d70*/  STG.E.U16 [R24.64+-0xbe], R13 ;  /* 0xffff420d18007986 */ /* 0x000fe8000c10151c */
[----:B------:R1:W-:Y:S01]  /*13d80*/  STG.E.U16 [R34.64+-0xbe], R21 ;  /* 0xffff421522007986 */ /* 0x0003e2000c10151c */
[----:B---3--:R-:W-:-:S02]  /*13d90*/  PRMT R47, R182, 0x5410, R181 ;  /* 0x00005410b62f7816 */ /* 0x008fc400000000b5 */
[----:B------:R-:W-:Y:S02]  /*13da0*/  @!P5 PRMT R181, R6, 0x5410, RZ ;  /* 0x0000541006b5d816 */ /* 0x000fe400000000ff */
[----:B------:R-:W-:Y:S02]  /*13db0*/  ISETP.GE.U32.AND P5, PT, R10, R0, PT ;  /* 0x000000000a00720c */ /* 0x000fe40003fa6070 */
[----:B------:R-:W-:Y:S02]  /*13dc0*/  SHF.R.U32.HI R0, RZ, 0x18, R2 ;  /* 0x00000018ff007819 */ /* 0x000fe40000011602 */
[----:B------:R-:W-:Y:S02]  /*13dd0*/  LOP3.LUT R5, R223, UR14, R46, 0x96, !PT ;  /* 0x0000000edf057c12 */ /* 0x000fe4000f8e962e */
[----:B------:R-:W-:Y:S02]  /*13de0*/  PRMT R46, R180, 0x5410, R179 ;  /* 0x00005410b42e7816 */ /* 0x000fe400000000b3 */
[----:B------:R-:W-:-:S02]  /*13df0*/  @!P4 PRMT R180, R8, 0x5410, RZ ;  /* 0x0000541008b4c816 */ /* 0x000fc400000000ff */
[----:B------:R-:W-:Y:S02]  /*13e00*/  ISETP.GE.U32.AND P4, PT, R10, R0, PT ;  /* 0x000000000a00720c */ /* 0x000fe40003f86070 */
[----:B------:R-:W-:Y:S01]  /*13e10*/  @!P1 PRMT R179, R7, 0x5410, RZ ;  /* 0x0000541007b39816 */ /* 0x000fe200000000ff */
[----:B------:R-:W-:Y:S01]  /*13e20*/  IMAD.WIDE.U32 R6, R5, -0x2daee0ad, RZ ;  /* 0xd2511f5305067825 */ /* 0x000fe200078e00ff */
[----:B------:R-:W-:Y:S02]  /*13e30*/  LOP3.LUT R0, R243, UR13, R222, 0x96, !PT ;  /* 0x0000000df3007c12 */ /* 0x000fe4000f8e96de */
[----:B------:R-:W-:Y:S01]  /*13e40*/  LOP3.LUT R2, R4, 0xff, RZ, 0xc0, !PT ;  /* 0x000000ff04027812 */ /* 0x000fe200078ec0ff */
[----:B------:R-:W2:Y:S03]  /*13e50*/  LDC.U8 R243, c[0x0][0x2d8] ;  /* 0x0000b600fff37b82 */ /* 0x000ea60000000000 */
[----:B------:R-:W-:Y:S01]  /*13e60*/  ISETP.GE.U32.AND P1, PT, R10, R2, PT ;  /* 0x000000020a00720c */ /* 0x000fe20003f26070 */
[----:B------:R-:W-:Y:S01]  /*13e70*/  IMAD.WIDE.U32 R4, R0, -0x2daee0ad, RZ ;  /* 0xd2511f5300047825 */ /* 0x000fe200078e00ff */
[----:B----4-:R-:W-:-:S02]  /*13e80*/  LOP3.LUT R2, R7, UR12, R58, 0x96, !PT ;  /* 0x0000000c07027c12 */ /* 0x010fc4000f8e963a */
[----:B------:R-:W-:-:S03]  /*13e90*/  @!P6 PRMT R182, R9, 0x5410, RZ ;  /* 0x0000541009b6e816 */ /* 0x000fc600000000ff */
[----:B------:R-:W-:Y:S01]  /*13ea0*/  IMAD.WIDE.U32 R8, R2, -0x326172a9, RZ ;  /* 0xcd9e8d5702087825 */ /* 0x000fe200078e00ff */
[----:B------:R-:W-:Y:S02]  /*13eb0*/  LOP3.LUT R2, R5, UR10, R6, 0x96, !PT ;  /* 0x0000000a05027c12 */ /* 0x000fe4000f8e9606 */
[----:B------:R-:W-:Y:S02]  /*13ec0*/  LOP3.LUT R0, R3, 0xffff, RZ, 0xc0, !PT ;  /* 0x0000ffff03007812 */ /* 0x000fe400078ec0ff */
[----:B------:R-:W-:Y:S01]  /*13ed0*/  LOP3.LUT R6, R9, UR11, R242, 0x96, !PT ;  /* 0x0000000b09067c12 */ /* 0x000fe2000f8e96f2 */
[----:B------:R-:W-:-:S04]  /*13ee0*/  IMAD.WIDE.U32 R2, R2, -0x326172a9, RZ ;  /* 0xcd9e8d5702027825 */ /* 0x000fc800078e00ff */
[----:B------:R-:W-:Y:S01]  /*13ef0*/  IMAD.WIDE.U32 R6, R6, -0x2daee0ad, RZ ;  /* 0xd2511f5306067825 */ /* 0x000fe200078e00ff */
[----:B------:R-:W-:Y:S02]  /*13f00*/  LOP3.LUT R3, R3, UR9, R8, 0x96, !PT ;  /* 0x0000000903037c12 */ /* 0x000fe4000f8e9608 */
[----:B--2---:R-:W-:Y:S01]  /*13f10*/  ISETP.GE.U32.AND P6, PT, R243, R0, PT ;  /* 0x00000000f300720c */ /* 0x004fe20003fc6070 */
[----:B------:R-:W-:Y:S01]  /*13f20*/  FADD.FTZ R5, R68, R11 ;  /* 0x0000000b44057221 */ /* 0x000fe20000010000 */
[----:B------:R-:W-:Y:S01]  /*13f30*/  LOP3.LUT R0, R7, UR8, R4, 0x96, !PT ;  /* 0x0000000807007c12 */ /* 0x000fe2000f8e9604 */
[----:B------:R-:W2:Y:S01]  /*13f40*/  MUFU.EX2 R68, R189 ;  /* 0x000000bd00447308 */ /* 0x000ea20000000800 */
[----:B------:R-:W-:-:S04]  /*13f50*/  IMAD.WIDE.U32 R8, R3, -0x2daee0ad, RZ ;  /* 0xd2511f5303087825 */ /* 0x000fc800078e00ff */
[----:B------:R-:W-:Y:S02]  /*13f60*/  IMAD.MOV.U32 R58, RZ, RZ, R15 ;  /* 0x000000ffff3a7224 */ /* 0x000fe400078e000f */
[----:B------:R-:W-:Y:S01]  /*13f70*/  FADD.FTZ R15, R40, R5 ;  /* 0x00000005280f7221 */ /* 0x000fe20000010000 */
[----:B------:R-:W-:Y:S01]  /*13f80*/  LOP3.LUT R3, R9, UR6, R6, 0x96, !PT ;  /* 0x0000000609037c12 */ /* 0x000fe2000f8e9606 */
[----:B------:R-:W-:-:S05]  /*13f90*/  IMAD.WIDE.U32 R4, R0, -0x326172a9, RZ ;  /* 0xcd9e8d5700047825 */ /* 0x000fca00078e00ff */
[----:B------:R-:W-:Y:S01]  /*13fa0*/  LOP3.LUT R6, R5, UR7, R2, 0x96, !PT ;  /* 0x0000000705067c12 */ /* 0x000fe2000f8e9602 */
[----:B------:R-:W-:Y:S01]  /*13fb0*/  IMAD.WIDE.U32 R2, R3, -0x326172a9, RZ ;  /* 0xcd9e8d5703027825 */ /* 0x000fe200078e00ff */
[----:B------:R-:W-:Y:S01]  /*13fc0*/  MUFU.EX2 R10, R192 ;  /* 0x000000c0000a7308 */ /* 0x000fe20000000800 */
[----:B--2---:R-:W-:-:S03]  /*13fd0*/  F2FP.BF16.PACK_AB R5, R68, R99 ;  /* 0x000000634405723e */ /* 0x004fc600000010ff */
[----:B------:R-:W-:-:S04]  /*13fe0*/  LOP3.LUT R0, R3, UR15, R4, 0x96, !PT ;  /* 0x0000000f03007c12 */ /* 0x000fc8000f8e9604 */
[----:B------:R-:W2:Y:S01]  /*13ff0*/  MUFU.EX2 R192, R195 ;  /* 0x000000c300c07308 */ /* 0x000ea20000000800 */
[----:B------:R-:W-:Y:S02]  /*14000*/  LOP3.LUT R4, R0, 0xffff, RZ, 0xc0, !PT ;  /* 0x0000ffff00047812 */ /* 0x000fe400078ec0ff */
[C---:B------:R-:W-:Y:S02]  /*14010*/  PRMT R178, R5.reuse, 0x7610, R178 ;  /* 0x0000761005b27816 */ /* 0x040fe400000000b2 */
[----:B------:R-:W-:Y:S02]  /*14020*/  SHF.R.U32.HI R4, RZ, 0x8, R4 ;  /* 0x00000008ff047819 */ /* 0x000fe40000011604 */
[----:B------:R-:W-:Y:S01]  /*14030*/  PRMT R177, R5, 0x7632, R177 ;  /* 0x0000763205b17816 */ /* 0x000fe200000000b1 */
[----:B------:R-:W-:Y:S01]  /*14040*/  @!P5 HFMA2.BF16_V2 R12, -RZ.H0_H0, RZ.H0_H0, -R178.H0_H0 ;  /* 0x200000ffff0cd231 */ /* 0x000fe200003409b2 */
[----:B------:R-:W-:Y:S02]  /*14050*/  LOP3.LUT R4, R4, 0xffff, RZ, 0xc0, !PT ;  /* 0x0000ffff04047812 */ /* 0x000fe400078ec0ff */
[----:B------:R-:W-:Y:S01]  /*14060*/  PRMT R40, R178, 0x5410, R177 ;  /* 0x00005410b2287816 */ /* 0x000fe200000000b1 */
[----:B------:R-:W-:Y:S01]  /*14070*/  @!P6 HFMA2.BF16_V2 R22, -RZ.H0_H0, RZ.H0_H0, -R177.H0_H0 ;  /* 0x200000ffff16e231 */ /* 0x000fe200003409b1 */
[----:B------:R-:W-:-:S02]  /*14080*/  @!P5 PRMT R178, R12, 0x5410, RZ ;  /* 0x000054100cb2d816 */ /* 0x000fc400000000ff */
[----:B------:R-:W-:Y:S02]  /*14090*/  ISETP.GE.U32.AND P5, PT, R243, R4, PT ;  /* 0x00000004f300720c */ /* 0x000fe40003fa6070 */
[----:B--2---:R-:W-:Y:S02]  /*140a0*/  F2FP.BF16.PACK_AB R5, R192, R98 ;  /* 0x00000062c005723e */ /* 0x004fe400000010ff */
[----:B------:R-:W-:Y:S02]  /*140b0*/  LOP3.LUT R4, R0, 0xff, RZ, 0xc0, !PT ;  /* 0x000000ff00047812 */ /* 0x000fe400078ec0ff */
[----:B------:R-:W-:Y:S02]  /*140c0*/  @!P6 PRMT R177, R22, 0x5410, RZ ;  /* 0x0000541016b1e816 */ /* 0x000fe400000000ff */
[----:B------:R-:W-:Y:S02]  /*140d0*/  PRMT R175, R5, 0x7632, R175 ;  /* 0x0000763205af7816 */ /* 0x000fe400000000af */
[----:B------:R-:W-:-:S02]  /*140e0*/  ISETP.GE.U32.AND P6, PT, R243, R4, PT ;  /* 0x00000004f300720c */ /* 0x000fc40003fc6070 */
[--C-:B------:R-:W-:Y:S02]  /*140f0*/  SHF.R.U32.HI R4, RZ, 0x18, R0.reuse ;  /* 0x00000018ff047819 */ /* 0x100fe40000011600 */
[----:B------:R-:W-:Y:S01]  /*14100*/  SHF.R.U32.HI R0, RZ, 0x10, R0 ;  /* 0x00000010ff007819 */ /* 0x000fe20000011600 */
[----:B------:R-:W-:Y:S01]  /*14110*/  @!P4 HFMA2.BF16_V2 R23, -RZ.H0_H0, RZ.H0_H0, -R175.H0_H0 ;  /* 0x200000ffff17c231 */ /* 0x000fe200003409af */
[----:B------:R-:W-:Y:S02]  /*14120*/  PRMT R176, R5, 0x7610, R176 ;  /* 0x0000761005b07816 */ /* 0x000fe400000000b0 */
[----:B------:R-:W-:Y:S01]  /*14130*/  F2FP.BF16.PACK_AB R7, R10, R69 ;  /* 0x000000450a07723e */ /* 0x000fe200000010ff */
[----:B------:R-:W-:Y:S01]  /*14140*/  IMAD.MOV.U32 R69, RZ, RZ, R41 ;  /* 0x000000ffff457224 */ /* 0x000fe200078e0029 */
[----:B------:R-:W-:Y:S02]  /*14150*/  LOP3.LUT R0, R0, 0xff, RZ, 0xc0, !PT ;  /* 0x000000ff00007812 */ /* 0x000fe400078ec0ff */
[----:B------:R-:W-:-:S02]  /*14160*/  PRMT R41, R176, 0x5410, R175 ;  /* 0x00005410b0297816 */ /* 0x000fc400000000af */
[----:B------:R-:W-:Y:S02]  /*14170*/  @!P4 PRMT R175, R23, 0x5410, RZ ;  /* 0x0000541017afc816 */ /* 0x000fe400000000ff */
[----:B------:R-:W-:Y:S01]  /*14180*/  ISETP.GE.U32.AND P4, PT, R243, R0, PT ;  /* 0x00000000f300720c */ /* 0x000fe20003f86070 */
[----:B------:R-:W-:Y:S01]  /*14190*/  @!P1 HFMA2.BF16_V2 R19, -RZ.H0_H0, RZ.H0_H0, -R176.H0_H0 ;  /* 0x200000ffff139231 */ /* 0x000fe200003409b0 */
[----:B------:R-:W-:Y:S01]  /*141a0*/  PRMT R9, R7, 0x7632, R9 ;  /* 0x0000763207097816 */ /* 0x000fe20000000009 */
[----:B------:R-:W-:Y:S01]  /*141b0*/  IMAD.MOV.U32 R59, RZ, RZ, R20 ;  /* 0x000000ffff3b7224 */ /* 0x000fe200078e0014 */
[----:B------:R-:W-:Y:S01]  /*141c0*/  PRMT R12, R193, 0x7610, R12 ;  /* 0x00007610c10c7816 */ /* 0x000fe2000000000c */
[----:B------:R-:W-:Y:S01]  /*141d0*/  FADD.FTZ R20, R10, R48 ;  /* 0x000000300a147221 */ /* 0x000fe20000010000 */
[----:B------:R-:W-:Y:S01]  /*141e0*/  PRMT R10, R7, 0x7610, R10 ;  /* 0x00007610070a7816 */ /* 0x000fe2000000000a */
[----:B------:R-:W-:Y:S01]  /*141f0*/  @!P5 HFMA2.BF16_V2 R38, -RZ.H0_H0, RZ.H0_H0, -R9.H0_H0 ;  /* 0x200000ffff26d231 */ /* 0x000fe20000340909 */
[----:B------:R-:W-:-:S02]  /*14200*/  @!P1 PRMT R176, R19, 0x5410, RZ ;  /* 0x0000541013b09816 */ /* 0x000fc400000000ff */
[----:B------:R-:W-:Y:S02]  /*14210*/  ISETP.GE.U32.AND P1, PT, R243, R4, PT ;  /* 0x00000004f300720c */ /* 0x000fe40003f26070 */
[----:B------:R-:W-:Y:S01]  /*14220*/  PRMT R11, R193, 0x7632, R11 ;  /* 0x00007632c10b7816 */ /* 0x000fe2000000000b */
[----:B------:R-:W-:Y:S01]  /*14230*/  @!P4 HFMA2.BF16_V2 R37, -RZ.H0_H0, RZ.H0_H0, -R12.H0_H0 ;  /* 0x200000ffff25c231 */ /* 0x000fe2000034090c */
[----:B------:R-:W-:Y:S02]  /*14240*/  PRMT R45, R10, 0x5410, R9 ;  /* 0x000054100a2d7816 */ /* 0x000fe40000000009 */
[----:B------:R-:W-:Y:S01]  /*14250*/  LOP3.LUT R0, R2, 0xff, RZ, 0xc0, !PT ;  /* 0x000000ff02007812 */ /* 0x000fe200078ec0ff */
[----:B------:R-:W2:Y:S01]  /*14260*/  MUFU.EX2 R4, R197 ;  /* 0x000000c500047308 */ /* 0x000ea20000000800 */
[----:B------:R-:W-:-:S07]  /*14270*/  @!P5 PRMT R9, R38, 0x5410, RZ ;  /* 0x000054102609d816 */ /* 0x000fce00000000ff */
[----:B------:R-:W3:Y:S01]  /*14280*/  MUFU.EX2 R5, R198 ;  /* 0x000000c600057308 */ /* 0x000ee20000000800 */
[----:B------:R-:W-:Y:S01]  /*14290*/  PRMT R38, R12, 0x5410, R11 ;  /* 0x000054100c267816 */ /* 0x000fe2000000000b */
[----:B------:R-:W-:Y:S01]  /*142a0*/  @!P6 HFMA2.BF16_V2 R27, -RZ.H0_H0, RZ.H0_H0, -R10.H0_H0 ;  /* 0x200000ffff1be231 */ /* 0x000fe2000034090a */
[----:B------:R-:W-:Y:S01]  /*142b0*/  @!P4 PRMT R12, R37, 0x5410, RZ ;  /* 0x00005410250cc816 */ /* 0x000fe200000000ff */
[----:B------:R-:W-:Y:S01]  /*142c0*/  IMAD.MOV.U32 R242, RZ, RZ, R239 ;  /* 0x000000fffff27224 */ /* 0x000fe200078e00ef */
[----:B------:R-:W-:Y:S01]  /*142d0*/  ISETP.GE.U32.AND P4, PT, R243, R0, PT ;  /* 0x00000000f300720c */ /* 0x000fe20003f86070 */
[----:B------:R-:W4:Y:S01]  /*142e0*/  LDL R193, [R1+0xd4] ;  /* 0x0000d40001c17983 */ /* 0x000f220000100800 */
[----:B------:R-:W-:Y:S02]  /*142f0*/  LOP3.LUT R0, R2, 0xffff, RZ, 0xc0, !PT ;  /* 0x0000ffff02007812 */ /* 0x000fe400078ec0ff */
[--C-:B------:R-:W-:Y:S02]  /*14300*/  SHF.R.U32.HI R3, RZ, 0x10, R2.reuse ;  /* 0x00000010ff037819 */ /* 0x100fe40000011602 */
[----:B------:R-:W-:-:S02]  /*14310*/  SHF.R.U32.HI R2, RZ, 0x18, R2 ;  /* 0x00000018ff027819 */ /* 0x000fc40000011602 */
[----:B------:R-:W-:Y:S01]  /*14320*/  SHF.R.U32.HI R0, RZ, 0x8, R0 ;  /* 0x00000008ff007819 */ /* 0x000fe20000011600 */
[----:B------:R-:W-:Y:S01]  /*14330*/  @!P1 HFMA2.BF16_V2 R36, -RZ.H0_H0, RZ.H0_H0, -R11.H0_H0 ;  /* 0x200000ffff249231 */ /* 0x000fe2000034090b */
[----:B------:R-:W-:Y:S02]  /*14340*/  ISETP.GE.U32.AND P5, PT, R243, R2, PT ;  /* 0x00000002f300720c */ /* 0x000fe40003fa6070 */
[----:B------:R-:W-:Y:S02]  /*14350*/  LOP3.LUT R2, R3, 0xff, RZ, 0xc0, !PT ;  /* 0x000000ff03027812 */ /* 0x000fe400078ec0ff */
[----:B------:R-:W-:Y:S02]  /*14360*/  LOP3.LUT R0, R0, 0xffff, RZ, 0xc0, !PT ;  /* 0x0000ffff00007812 */ /* 0x000fe400078ec0ff */
[----:B------:R-:W-:Y:S02]  /*14370*/  @!P6 PRMT R10, R27, 0x5410, RZ ;  /* 0x000054101b0ae816 */ /* 0x000fe400000000ff */
[----:B------:R-:W-:-:S02]  /*14380*/  @!P1 PRMT R11, R36, 0x5410, RZ ;  /* 0x00005410240b9816 */ /* 0x000fc400000000ff */
[C---:B------:R-:W-:Y:S01]  /*14390*/  ISETP.GE.U32.AND P1, PT, R243.reuse, R2, PT ;  /* 0x00000002f300720c */ /* 0x040fe20003f26070 */
[----:B------:R-:W-:Y:S01]  /*143a0*/  IMAD.WIDE.U32 R2, R6, -0x2daee0ad, RZ ;  /* 0xd2511f5306027825 */ /* 0x000fe200078e00ff */
[----:B------:R-:W-:-:S03]  /*143b0*/  ISETP.GE.U32.AND P6, PT, R243, R0, PT ;  /* 0x00000000f300720c */ /* 0x000fc60003fc6070 */
[----:B--2---:R-:W-:Y:S01]  /*143c0*/  FADD.FTZ R0, R4, R20 ;  /* 0x0000001404007221 */ /* 0x004fe20000010000 */
[----:B---3--:R-:W-:-:S03]  /*143d0*/  F2FP.BF16.PACK_AB R4, R5, R4 ;  /* 0x000000040504723e */ /* 0x008fc600000010ff */
[----:B------:R-:W-:Y:S01]  /*143e0*/  FADD.FTZ R7, R5, R0 ;  /* 0x0000000005077221 */ /* 0x000fe20000010000 */
[----:B------:R-:W-:Y:S02]  /*143f0*/  LOP3.LUT R0, R3, UR16, R8, 0x96, !PT ;  /* 0x0000001003007c12 */ /* 0x000fe4000f8e9608 */
[C---:B------:R-:W-:Y:S02]  /*14400*/  PRMT R174, R4.reuse, 0x7610, R174 ;  /* 0x0000761004ae7816 */ /* 0x040fe400000000ae */
[----:B------:R-:W-:Y:S02]  /*14410*/  PRMT R173, R4, 0x7632, R173 ;  /* 0x0000763204ad7816 */ /* 0x000fe400000000ad */
[----:B------:R-:W-:Y:S01]  /*14420*/  SHF.R.U32.HI R4, RZ, 0x10, R0 ;  /* 0x00000010ff047819 */ /* 0x000fe20000011600 */
[----:B------:R-:W-:Y:S01]  /*14430*/  @!P4 HFMA2.BF16_V2 R39, -RZ.H0_H0, RZ.H0_H0, -R174.H0_H0 ;  /* 0x200000ffff27c231 */ /* 0x000fe200003409ae */
[----:B------:R-:W2:Y:S02]  /*14440*/  MUFU.EX2 R8, R215 ;  /* 0x000000d700087308 */ /* 0x000ea40000000800 */
[----:B------:R-:W-:Y:S01]  /*14450*/  LOP3.LUT R4, R4, 0xff, RZ, 0xc0, !PT ;  /* 0x000000ff04047812 */ /* 0x000fe200078ec0ff */
[----:B------:R-:W-:Y:S01]  /*14460*/  @!P6 HFMA2.BF16_V2 R42, -RZ.H0_H0, RZ.H0_H0, -R173.H0_H0 ;  /* 0x200000ffff2ae231 */ /* 0x000fe200003409ad */
[----:B------:R-:W-:-:S02]  /*14470*/  PRMT R37, R174, 0x5410, R173 ;  /* 0x00005410ae257816 */ /* 0x000fc400000000ad */
[----:B------:R-:W-:Y:S02]  /*14480*/  @!P4 PRMT R174, R39, 0x5410, RZ ;  /* 0x0000541027aec816 */ /* 0x000fe400000000ff */
[C---:B------:R-:W-:Y:S02]  /*14490*/  ISETP.GE.U32.AND P4, PT, R243.reuse, R4, PT ;  /* 0x00000004f300720c */ /* 0x040fe40003f86070 */
[----:B------:R-:W-:Y:S01]  /*144a0*/  LOP3.LUT R4, R0, 0xff, RZ, 0xc0, !PT ;  /* 0x000000ff00047812 */ /* 0x000fe200078ec0ff */
[----:B------:R-:W-:Y:S01]  /*144b0*/  MUFU.EX2 R6, R199 ;  /* 0x000000c700067308 */ /* 0x000fe20000000800 */
[----:B------:R-:W-:Y:S02]  /*144c0*/  @!P6 PRMT R173, R42, 0x5410, RZ ;  /* 0x000054102aade816 */ /* 0x000fe400000000ff */
[----:B------:R-:W-:Y:S01]  /*144d0*/  ISETP.GE.U32.AND P6, PT, R243, R4, PT ;  /* 0x00000004f300720c */ /* 0x000fe20003fc6070 */
[----:B------:R-:W-:Y:S01]  /*144e0*/  @!P1 HFMA2.BF16_V2 R43, -RZ.H0_H0, RZ.H0_H0, -R172.H0_H0 ;  /* 0x200000ffff2b9231 */ /* 0x000fe200003409ac */
[----:B------:R-:W-:-:S03]  /*144f0*/  SHF.R.U32.HI R4, RZ, 0x18, R0 ;  /* 0x00000018ff047819 */ /* 0x000fc60000011600 */
[----:B------:R-:W3:Y:S01]  /*14500*/  MUFU.EX2 R239, R213 ;  /* 0x000000d500ef7308 */ /* 0x000ee20000000800 */
[----:B------:R-:W-:Y:S02]  /*14510*/  LOP3.LUT R0, R0, 0xffff, RZ, 0xc0, !PT ;  /* 0x0000ffff00007812 */ /* 0x000fe400078ec0ff */
[----:B------:R-:W-:Y:S02]  /*14520*/  PRMT R36, R172, 0x5410, R135 ;  /* 0x00005410ac247816 */ /* 0x000fe40000000087 */
[----:B------:R-:W-:Y:S01]  /*14530*/  SHF.R.U32.HI R0, RZ, 0x8, R0 ;  /* 0x00000008ff007819 */ /* 0x000fe20000011600 */
[----:B------:R-:W-:Y:S01]  /*14540*/  @!P5 HFMA2.BF16_V2 R44, -RZ.H0_H0, RZ.H0_H0, -R135.H0_H0 ;  /* 0x200000ffff2cd231 */ /* 0x000fe20000340987 */
[----:B------:R-:W-:Y:S02]  /*14550*/  @!P1 PRMT R172, R43, 0x5410, RZ ;  /* 0x000054102bac9816 */ /* 0x000fe400000000ff */
[----:B------:R-:W-:Y:S02]  /*14560*/  ISETP.GE.U32.AND P1, PT, R243, R4, PT ;  /* 0x00000004f300720c */ /* 0x000fe40003f26070 */
[----:B--2---:R-:W-:-:S02]  /*14570*/  F2FP.BF16.PACK_AB R4, R252, R8 ;  /* 0x00000008fc04723e */ /* 0x004fc400000010ff */
[----:B------:R-:W-:Y:S02]  /*14580*/  LOP3.LUT R0, R0, 0xffff, RZ, 0xc0, !PT ;  /* 0x0000ffff00007812 */ /* 0x000fe400078ec0ff */
[----:B------:R-:W-:Y:S02]  /*14590*/  @!P5 PRMT R135, R44, 0x5410, RZ ;  /* 0x000054102c87d816 */ /* 0x000fe400000000ff */
[C---:B------:R-:W-:Y:S02]  /*145a0*/  PRMT R134, R4.reuse, 0x7610, R134 ;  /* 0x0000761004867816 */ /* 0x040fe40000000086 */
[----:B------:R-:W-:Y:S02]  /*145b0*/  ISETP.GE.U32.AND P5, PT, R243, R0, PT ;  /* 0x00000000f300720c */ /* 0x000fe40003fa6070 */
[----:B---3--:R-:W-:Y:S01]  /*145c0*/  F2FP.BF16.PACK_AB R0, R239, R6 ;  /* 0x00000006ef00723e */ /* 0x008fe200000010ff */
[----:B------:R-:W-:Y:S01]  /*145d0*/  @!P6 HFMA2.BF16_V2 R53, -RZ.H0_H0, RZ.H0_H0, -R134.H0_H0 ;  /* 0x200000ffff35e231 */ /* 0x000fe20000340986 */
[----:B------:R-:W-:-:S02]  /*145e0*/  PRMT R133, R4, 0x7632, R133 ;  /* 0x0000763204857816 */ /* 0x000fc40000000085 */
[C---:B------:R-:W-:Y:S02]  /*145f0*/  PRMT R132, R0.reuse, 0x7610, R132 ;  /* 0x0000761000847816 */ /* 0x040fe40000000084 */
[----:B------:R-:W-:Y:S01]  /*14600*/  PRMT R29, R0, 0x7632, R29 ;  /* 0x00007632001d7816 */ /* 0x000fe2000000001d */
[----:B------:R-:W-:Y:S01]  /*14610*/  FADD.FTZ R5, R67, R64 ;  /* 0x0000004043057221 */ /* 0x000fe20000010000 */
[----:B------:R-:W-:Y:S02]  /*14620*/  LOP3.LUT R0, R2, 0xff, RZ, 0xc0, !PT ;  /* 0x000000ff02007812 */ /* 0x000fe400078ec0ff */
[----:B------:R-:W-:Y:S02]  /*14630*/  PRMT R64, R134, 0x5410, R133 ;  /* 0x0000541086407816 */ /* 0x000fe40000000085 */
[----:B------:R-:W-:Y:S02]  /*14640*/  @!P6 PRMT R134, R53, 0x5410, RZ ;  /* 0x000054103586e816 */ /* 0x000fe400000000ff */
[----:B------:R-:W-:-:S02]  /*14650*/  ISETP.GE.U32.AND P6, PT, R243, R0, PT ;  /* 0x00000000f300720c */ /* 0x000fc40003fc6070 */
[--C-:B------:R-:W-:Y:S01]  /*14660*/  SHF.R.U32.HI R0, RZ, 0x10, R2.reuse ;  /* 0x00000010ff007819 */ /* 0x100fe20000011602 */
[----:B------:R-:W-:Y:S01]  /*14670*/  @!P4 HFMA2.BF16_V2 R51, -RZ.H0_H0, RZ.H0_H0, -R132.H0_H0 ;  /* 0x200000ffff33c231 */ /* 0x000fe20000340984 */
[----:B------:R-:W-:Y:S02]  /*14680*/  LOP3.LUT R3, R2, 0xffff, RZ, 0xc0, !PT ;  /* 0x0000ffff02037812 */ /* 0x000fe400078ec0ff */
[----:B------:R-:W-:Y:S02]  /*14690*/  SHF.R.U32.HI R4, RZ, 0x18, R2 ;  /* 0x00000018ff047819 */ /* 0x000fe40000011602 */
[----:B------:R-:W-:Y:S02]  /*146a0*/  LOP3.LUT R0, R0, 0xff, RZ, 0xc0, !PT ;  /* 0x000000ff00007812 */ /* 0x000fe400078ec0ff */
[----:B------:R-:W-:Y:S01]  /*146b0*/  SHF.R.U32.HI R2, RZ, 0x8, R3 ;  /* 0x00000008ff027819 */ /* 0x000fe20000011603 */
[----:B------:R-:W-:Y:S01]  /*146c0*/  @!P5 HFMA2.BF16_V2 R52, -RZ.H0_H0, RZ.H0_H0, -R133.H0_H0 ;  /* 0x200000ffff34d231 */ /* 0x000fe20000340985 */
[----:B------:R-:W-:Y:S01]  /*146d0*/  PRMT R49, R132, 0x5410, R29 ;  /* 0x0000541084317816 */ /* 0x000fe2000000001d */
[----:B------:R-:W-:Y:S01]  /*146e0*/  @!P1 HFMA2.BF16_V2 R50, -RZ.H0_H0, RZ.H0_H0, -R29.H0_H0 ;  /* 0x200000ffff329231 */ /* 0x000fe2000034091d */
[----:B------:R-:W-:-:S02]  /*146f0*/  @!P4 PRMT R132, R51, 0x5410, RZ ;  /* 0x000054103384c816 */ /* 0x000fc400000000ff */
[C---:B------:R-:W-:Y:S02]  /*14700*/  ISETP.GE.U32.AND P4, PT, R243.reuse, R0, PT ;  /* 0x00000000f300720c */ /* 0x040fe40003f86070 */
[----:B------:R-:W-:Y:S02]  /*14710*/  LOP3.LUT R0, R2, 0xffff, RZ, 0xc0, !PT ;  /* 0x0000ffff02007812 */ /* 0x000fe400078ec0ff */
[----:B------:R-:W-:Y:S02]  /*14720*/  @!P5 PRMT R133, R52, 0x5410, RZ ;  /* 0x000054103485d816 */ /* 0x000fe400000000ff */
[----:B------:R-:W-:Y:S02]  /*14730*/  @!P1 PRMT R29, R50, 0x5410, RZ ;  /* 0x00005410321d9816 */ /* 0x000fe400000000ff */
[C---:B------:R-:W-:Y:S02]  /*14740*/  ISETP.GE.U32.AND P1, PT, R243.reuse, R4, PT ;  /* 0x00000004f300720c */ /* 0x040fe40003f26070 */
[----:B------:R-:W-:-:S02]  /*14750*/  ISETP.GE.U32.AND P5, PT, R243, R0, PT ;  /* 0x00000000f300720c */ /* 0x000fc40003fa6070 */
[----:B-1----:R-:W-:Y:S02]  /*14760*/  PRMT R21, R243, 0x7054, R243 ;  /* 0x00007054f3157816 */ /* 0x002fe400000000f3 */
[----:B------:R-:W2:Y:S01]  /*14770*/  LDL R243, [R1+0xbc] ;  /* 0x0000bc0001f37983 */ /* 0x000ea20000100800 */
[----:B------:R-:W-:Y:S02]  /*14780*/  IMAD.MOV.U32 R63, RZ, RZ, R92 ;  /* 0x000000ffff3f7224 */ /* 0x000fe400078e005c */
[----:B------:R-:W-:Y:S02]  /*14790*/  IMAD.MOV.U32 R189, RZ, RZ, R241 ;  /* 0x000000ffffbd7224 */ /* 0x000fe400078e00f1 */
[----:B------:R-:W-:Y:S01]  /*147a0*/  IMAD.MOV.U32 R92, RZ, RZ, R240 ;  /* 0x000000ffff5c7224 */ /* 0x000fe200078e00f0 */
[----:B------:R-:W-:Y:S01]  /*147b0*/  MUFU.EX2 R241, R220 ;  /* 0x000000dc00f17308 */ /* 0x000fe20000000800 */
[----:B------:R-:W-:Y:S02]  /*147c0*/  IMAD.MOV.U32 R194, RZ, RZ, R244 ;  /* 0x000000ffffc27224 */ /* 0x000fe400078e00f4 */
[----:B------:R-:W-:-:S05]  /*147d0*/  IMAD.MOV.U32 R195, RZ, RZ, R245 ;  /* 0x000000ffffc37224 */ /* 0x000fca00078e00f5 */
[----:B------:R-:W1:Y:S08]  /*147e0*/  MUFU.EX2 R245, R219 ;  /* 0x000000db00f57308 */ /* 0x000e700000000800 */
[----:B------:R-:W-:Y:S08]  /*147f0*/  MUFU.EX2 R240, R217 ;  /* 0x000000d900f07308 */ /* 0x000ff00000000800 */
[----:B------:R-:W3:Y:S01]  /*14800*/  MUFU.EX2 R244, R218 ;  /* 0x000000da00f47308 */ /* 0x000ee20000000800 */
[----:B------:R-:W-:Y:S01]  /*14810*/  UIADD3 UR34, UR33, -0x4498517b, URZ ;  /* 0xbb67ae8521227890 */ /* 0x000fe2000fffe03f */
[----:B-1----:R-:W-:Y:S01]  /*14820*/  F2FP.BF16.PACK_AB R2, R241, R245 ;  /* 0x000000f5f102723e */ /* 0x002fe200000010ff */
[----:B------:R-:W-:-:S03]  /*14830*/  IMAD.MOV.U32 R95, RZ, RZ, R76 ;  /* 0x000000ffff5f7224 */ /* 0x000fc600078e004c */
[C---:B------:R-:W-:Y:S02]  /*14840*/  PRMT R28, R2.reuse, 0x7610, R28 ;  /* 0x00007610021c7816 */ /* 0x040fe4000000001c */
[----:B------:R-:W-:Y:S02]  /*14850*/  PRMT R27, R2, 0x7632, R27 ;  /* 0x00007632021b7816 */ /* 0x000fe4000000001b */
[----:B------:R-:W-:Y:S02]  /*14860*/  LOP3.LUT R2, R195, UR34, R246, 0x96, !PT ;  /* 0x00000022c3027c12 */ /* 0x000fe4000f8e96f6 */
[----:B---3--:R-:W-:Y:S01]  /*14870*/  F2FP.BF16.PACK_AB R0, R244, R240 ;  /* 0x000000f0f400723e */ /* 0x008fe200000010ff */
[----:B------:R-:W-:-:S03]  /*14880*/  IMAD.MOV.U32 R76, RZ, RZ, R96 ;  /* 0x000000ffff4c7224 */ /* 0x000fc600078e0060 */
[C---:B------:R-:W-:Y:S01]  /*14890*/  PRMT R26, R0.reuse, 0x7632, R26 ;  /* 0x00007632001a7816 */ /* 0x040fe2000000001a */
[----:B------:R-:W-:Y:S01]  /*148a0*/  @!P4 HFMA2.BF16_V2 R55, -RZ.H0_H0, RZ.H0_H0, -R0.H0_H0 ;  /* 0x200000ffff37c231 */ /* 0x000fe20000340900 */
[C---:B------:R-:W-:Y:S02]  /*148b0*/  @P4 PRMT R187, R0.reuse, 0x7610, R187 ;  /* 0x0000761000bb4816 */ /* 0x040fe400000000bb */
[----:B------:R-:W-:Y:S01]  /*148c0*/  PRMT R96, R0, 0x5410, R26 ;  /* 0x0000541000607816 */ /* 0x000fe2000000001a */
[----:B------:R-:W-:Y:S01]  /*148d0*/  IMAD.MOV.U32 R79, RZ, RZ, R188 ;  /* 0x000000ffff4f7224 */ /* 0x000fe200078e00bc */
[----:B------:R-:W-:Y:S01]  /*148e0*/  LOP3.LUT R0, R17, UR12, R194, 0x96, !PT ;  /* 0x0000000c11007c12 */ /* 0x000fe2000f8e96c2 */
[----:B------:R-:W-:-:S04]  /*148f0*/  IMAD.WIDE.U32 R2, R2, -0x326172a9, RZ ;  /* 0xcd9e8d5702027825 */ /* 0x000fc800078e00ff */
[----:B------:R-:W-:Y:S02]  /*14900*/  IMAD.MOV.U32 R62, RZ, RZ, R77 ;  /* 0x000000ffff3e7224 */ /* 0x000fe400078e004d */
[----:B------:R-:W-:Y:S02]  /*14910*/  IMAD.MOV.U32 R188, RZ, RZ, R130 ;  /* 0x000000ffffbc7224 */ /* 0x000fe400078e0082 */
[----:B------:R-:W-:Y:S02]  /*14920*/  IMAD.MOV.U32 R77, RZ, RZ, R235 ;  /* 0x000000ffff4d7224 */ /* 0x000fe400078e00eb */
[----:B------:R-:W-:Y:S02]  /*14930*/  IMAD.MOV.U32 R130, RZ, RZ, R238 ;  /* 0x000000ffff827224 */ /* 0x000fe400078e00ee */
[----:B------:R-:W-:Y:S02]  /*14940*/  FADD.FTZ R238, R8, R7 ;  /* 0x0000000708ee7221 */ /* 0x000fe40000010000 */
[----:B------:R-:W-:Y:S01]  /*14950*/  FADD.FTZ R235, R6, R221 ;  /* 0x000000dd06eb7221 */ /* 0x000fe20000010000 */
[----:B------:R-:W-:Y:S01]  /*14960*/  LOP3.LUT R3, R3, UR13, R222, 0x96, !PT ;  /* 0x0000000d03037c12 */ /* 0x000fe2000f8e96de */
[----:B------:R-:W-:-:S05]  /*14970*/  IMAD.WIDE.U32 R6, R0, -0x326172a9, RZ ;  /* 0xcd9e8d5700067825 */ /* 0x000fca00078e00ff */
[----:B------:R-:W-:Y:S01]  /*14980*/  LOP3.LUT R0, R7, UR11, R2, 0x96, !PT ;  /* 0x0000000b07007c12 */ /* 0x000fe2000f8e9602 */
[----:B------:R-:W-:-:S04]  /*14990*/  IMAD.WIDE.U32 R2, R3, -0x2daee0ad, RZ ;  /* 0xd2511f5303027825 */ /* 0x000fc800078e00ff */
        /* <DEDUP_REMOVED lines=8> */
[----:B------:R-:W-:-:S05]  /*14a20*/  IMAD.WIDE.U32 R4, R5, -0x326172a9, RZ ;  /* 0xcd9e8d5705047825 */ /* 0x000fca00078e00ff */
[----:B------:R-:W-:Y:S01]  /*14a30*/  LOP3.LUT R5, R5, UR7, R2, 0x96, !PT ;  /* 0x0000000705057c12 */ /* 0x000fe2000f8e9602 */
[----:B------:R-:W-:-:S05]  /*14a40*/  IMAD.WIDE.U32 R2, R3, -0x326172a9, RZ ;  /* 0xcd9e8d5703027825 */ /* 0x000fca00078e00ff */
[----:B------:R-:W-:Y:S02]  /*14a50*/  LOP3.LUT R0, R3, UR15, R4, 0x96, !PT ;  /* 0x0000000f03007c12 */ /* 0x000fe4000f8e9604 */
[----:B------:R-:W-:-:S04]  /*14a60*/  LOP3.LUT R3, R2, 0xffff, RZ, 0xc0, !PT ;  /* 0x0000ffff02037812 */ /* 0x000fc800078ec0ff */
[----:B------:R-:W-:Y:S02]  /*14a70*/  SHF.R.U32.HI R4, RZ, 0x8, R3 ;  /* 0x00000008ff047819 */ /* 0x000fe40000011603 */
[----:B------:R-:W-:Y:S01]  /*14a80*/  LOP3.LUT R3, R2, 0xff, RZ, 0xc0, !PT ;  /* 0x000000ff02037812 */ /* 0x000fe200078ec0ff */
[----:B------:R-:W-:-:S03]  /*14a90*/  FADD.FTZ R19, R65, R15 ;  /* 0x0000000f41137221 */ /* 0x000fc60000010000 */
        /* <DEDUP_REMOVED lines=8> */
[--C-:B------:R-:W-:Y:S02]  /*14b20*/  SHF.R.U32.HI R4, RZ, 0x10, R0.reuse ;  /* 0x00000010ff047819 */ /* 0x100fe40000011600 */
[----:B------:R-:W-:Y:S01]  /*14b30*/  PRMT R8, R2, 0x5410, R3 ;  /* 0x0000541002087816 */ /* 0x000fe20000000003 */
[----:B------:R-:W-:Y:S01]  /*14b40*/  IMAD.WIDE.U32 R2, R5, -0x2daee0ad, RZ ;  /* 0xd2511f5305027825 */ /* 0x000fe200078e00ff */
[----:B------:R-:W-:Y:S02]  /*14b50*/  SHF.R.U32.HI R5, RZ, 0x18, R0 ;  /* 0x00000018ff057819 */ /* 0x000fe40000011600 */
[----:B------:R-:W-:-:S02]  /*14b60*/  LOP3.LUT R4, R4, 0xff, RZ, 0xc0, !PT ;  /* 0x000000ff04047812 */ /* 0x000fc400078ec0ff */
        /* <DEDUP_REMOVED lines=17> */
[----:B------:R-:W-:Y:S01]  /*14c80*/  PRMT R14, R0, 0x5410, R2 ;  /* 0x00005410000e7816 */ /* 0x000fe20000000002 */
[--C-:B------:R-:W-:Y:S01]  /*14c90*/  HSET2.LE.AND R0, R8, R21.reuse, PT ;  /* 0x0000001508007233 */ /* 0x100fe20003803000 */
[----:B------:R-:W-:Y:S04]  /*14ca0*/  STG.E.U16 [R34.64+-0xc0], R18 ;  /* 0xffff401222007986 */ /* 0x000fe8000c10151c */
[----:B------:R-:W-:Y:S01]  /*14cb0*/  LOP3.LUT R8, R0, R80, RZ, 0xc0, !PT ;  /* 0x0000005000087212 */ /* 0x000fe200078ec0ff */
[----:B------:R-:W-:Y:S01]  /*14cc0*/  HSET2.LE.AND R0, R6, R21, PT ;  /* 0x0000001506007233 */ /* 0x000fe20003803000 */
[----:B------:R1:W-:Y:S01]  /*14cd0*/  STG.E.U16 [R32.64+-0xbe], R9 ;  /* 0xffff420920007986 */ /* 0x0003e2000c10151c */
[----:B------:R-:W-:Y:S02]  /*14ce0*/  IMAD.MOV.U32 R22, RZ, RZ, R69 ;  /* 0x000000ffff167224 */ /* 0x000fe400078e0045 */
[----:B------:R-:W-:-:S02]  /*14cf0*/  IMAD.MOV.U32 R69, RZ, RZ, R242 ;  /* 0x000000ffff457224 */ /* 0x000fc400078e00f2 */
[----:B------:R-:W-:Y:S01]  /*14d00*/  IMAD.MOV.U32 R23, RZ, RZ, R189 ;  /* 0x000000ffff177224 */ /* 0x000fe200078e00bd */
[--C-:B------:R-:W-:Y:S01]  /*14d10*/  HSET2.LE.AND R3, R13, R21.reuse, PT ;  /* 0x000000150d037233 */ /* 0x100fe20003803000 */
[----:B------:R-:W-:Y:S02]  /*14d20*/  IMAD.MOV.U32 R189, RZ, RZ, R190 ;  /* 0x000000ffffbd7224 */ /* 0x000fe400078e00be */
[----:B------:R-:W-:Y:S01]  /*14d30*/  IMAD.MOV.U32 R190, RZ, RZ, R130 ;  /* 0x000000ffffbe7224 */ /* 0x000fe200078e0082 */
[----:B------:R-:W-:Y:S04]  /*14d40*/  STG.E.U16 [R32.64+-0xc0], R10 ;  /* 0xffff400a20007986 */ /* 0x000fe8000c10151c */
[----:B------:R3:W-:Y:S01]  /*14d50*/  STG.E.U16 [R30.64+-0xbe], R11 ;  /* 0xffff420b1e007986 */ /* 0x0007e2000c10151c */
[----:B-1----:R-:W-:Y:S01]  /*14d60*/  LOP3.LUT R9, R0, R81, RZ, 0xc0, !PT ;  /* 0x0000005100097212 */ /* 0x002fe200078ec0ff */
[----:B------:R-:W-:-:S05]  /*14d70*/  HSET2.LE.AND R0, R4, R21, PT ;  /* 0x0000001504007233 */ /* 0x000fca0003803000 */
[----:B------:R-:W-:Y:S02]  /*14d80*/  LOP3.LUT R130, R0, R40, RZ, 0xc0, !PT ;  /* 0x0000002800827212 */ /* 0x000fe400078ec0ff */
[----:B---3--:R-:W-:Y:S01]  /*14d90*/  LOP3.LUT R11, R3, R60, RZ, 0xc0, !PT ;  /* 0x0000003c030b7212 */ /* 0x008fe200078ec0ff */
[----:B------:R-:W-:Y:S01]  /*14da0*/  HSET2.LE.AND R3, R7, R21, PT ;  /* 0x0000001507037233 */ /* 0x000fe20003803000 */
[----:B--2---:R-:W-:-:S05]  /*14db0*/  IADD3 R16, R243, 0x4, RZ ;  /* 0x00000004f3107810 */ /* 0x004fca0007ffe0ff */
[----:B------:R-:W-:-:S05]  /*14dc0*/  IMAD.WIDE.U32 R242, R16, -0x326172a9, RZ ;  /* 0xcd9e8d5710f27825 */ /* 0x000fca00078e00ff */
[----:B----4-:R-:W-:Y:S01]  /*14dd0*/  LOP3.LUT R0, R243, R193, RZ, 0x3c, !PT ;  /* 0x000000c1f3007212 */ /* 0x010fe200078e3cff */
[----:B------:R-:W-:-:S04]  /*14de0*/  IMAD.MOV.U32 R193, RZ, RZ, R68 ;  /* 0x000000ffffc17224 */ /* 0x000fc800078e0044 */
[----:B------:R-:W-:Y:S01]  /*14df0*/  IMAD.WIDE.U32 R6, R0, -0x2daee0ad, RZ ;  /* 0xd2511f5300067825 */ /* 0x000fe200078e00ff */
[----:B------:R-:W-:Y:S03]  /*14e00*/  STL [R1+0xd8], R16 ;  /* 0x0000d81001007387 */ /* 0x000fe60000100800 */
[----:B------:R-:W-:Y:S01]  /*14e10*/  IMAD.MOV.U32 R65, RZ, RZ, R193 ;  /* 0x000000ffff417224 */ /* 0x000fe200078e00c1 */
[----:B------:R-:W-:Y:S01]  /*14e20*/  STL.64 [R1], R6 ;  /* 0x0000000601007387 */ /* 0x000fe20000100a00 */
[----:B------:R-:W-:-:S03]  /*14e30*/  IMAD.MOV.U32 R193, RZ, RZ, R201 ;  /* 0x000000ffffc17224 */ /* 0x000fc600078e00c9 */
[----:B------:R-:W2:Y:S01]  /*14e40*/  LDL.LU R201, [R1+0x140] ;  /* 0x0001400001c97983 */ /* 0x000ea20000300800 */
[----:B------:R-:W-:-:S03]  /*14e50*/  IMAD.MOV.U32 R216, RZ, RZ, R203 ;  /* 0x000000ffffd87224 */ /* 0x000fc600078e00cb */
[----:B------:R-:W3:Y:S01]  /*14e60*/  LDL.LU R203, [R1+0x13c] ;  /* 0x00013c0001cb7983 */ /* 0x000ee20000300800 */
[----:B------:R-:W-:-:S03]  /*14e70*/  IMAD.MOV.U32 R199, RZ, RZ, R206 ;  /* 0x000000ffffc77224 */ /* 0x000fc600078e00ce */
[----:B------:R-:W4:Y:S01]  /*14e80*/  LDL.LU R206, [R1+0x138] ;  /* 0x0001380001ce7983 */ /* 0x000f220000300800 */
[----:B------:R-:W-:-:S03]  /*14e90*/  IMAD.MOV.U32 R196, RZ, RZ, R205 ;  /* 0x000000ffffc47224 */ /* 0x000fc600078e00cd */
[----:B------:R-:W3:Y:S01]  /*14ea0*/  LDL.LU R205, [R1+0x134] ;  /* 0x0001340001cd7983 */ /* 0x000ee20000300800 */
[--C-:B------:R-:W-:Y:S01]  /*14eb0*/  HSET2.LE.AND R2, R15, R21.reuse, PT ;  /* 0x000000150f027233 */ /* 0x100fe20003803000 */
[----:B------:R-:W-:Y:S01]  /*14ec0*/  LOP3.LUT R0, R7, UR34, R246, 0x96, !PT ;  /* 0x0000002207007c12 */ /* 0x000fe2000f8e96f6 */
[----:B------:R-:W-:Y:S01]  /*14ed0*/  IMAD.MOV.U32 R197, RZ, RZ, R192 ;  /* 0x000000ffffc57224 */ /* 0x000fe200078e00c0 */
[----:B------:R-:W-:Y:S01]  /*14ee0*/  MOV R68, R74 ;  /* 0x0000004a00447202 */ /* 0x000fe20000000f00 */
[----:B------:R-:W-:Y:S01]  /*14ef0*/  IMAD.MOV.U32 R192, RZ, RZ, R75 ;  /* 0x000000ffffc07224 */ /* 0x000fe200078e004b */
[----:B------:R-:W-:Y:S01]  /*14f00*/  LOP3.LUT R10, R2, R61, RZ, 0xc0, !PT ;  /* 0x0000003d020a7212 */ /* 0x000fe200078ec0ff */
[----:B------:R-:W-:Y:S01]  /*14f10*/  HSET2.LE.AND R2, R5, R21, PT ;  /* 0x0000001505027233 */ /* 0x000fe20003803000 */
[----:B------:R-:W-:Y:S02]  /*14f20*/  IMAD.MOV.U32 R74, RZ, RZ, R72 ;  /* 0x000000ffff4a7224 */ /* 0x000fe400078e0048 */
[----:B------:R-:W-:-:S02]  /*14f30*/  IMAD.MOV.U32 R75, RZ, RZ, R236 ;  /* 0x000000ffff4b7224 */ /* 0x000fc400078e00ec */
[----:B------:R-:W-:Y:S02]  /*14f40*/  IMAD.MOV.U32 R72, RZ, RZ, R237 ;  /* 0x000000ffff487224 */ /* 0x000fe400078e00ed */
[----:B------:R-:W-:-:S04]  /*14f50*/  IMAD.WIDE.U32 R236, R0, -0x326172a9, RZ ;  /* 0xcd9e8d5700ec7825 */ /* 0x000fc800078e00ff */
[----:B------:R-:W-:Y:S02]  /*14f60*/  IMAD.MOV.U32 R195, RZ, RZ, R188 ;  /* 0x000000ffffc37224 */ /* 0x000fe400078e00bc */
[----:B------:R-:W-:Y:S01]  /*14f70*/  IMAD.MOV.U32 R188, RZ, RZ, R129 ;  /* 0x000000ffffbc7224 */ /* 0x000fe200078e0081 */
[----:B------:R-:W-:Y:S02]  /*14f80*/  LOP3.LUT R129, R2, R46, RZ, 0xc0, !PT ;  /* 0x0000002e02817212 */ /* 0x000fe400078ec0ff */
[----:B------:R-:W-:Y:S02]  /*14f90*/  LOP3.LUT R2, R223, UR14, R242, 0x96, !PT ;  /* 0x0000000edf027c12 */ /* 0x000fe4000f8e96f2 */
[----:B------:R-:W-:Y:S01]  /*14fa0*/  LOP3.LUT R0, R237, UR13, R222, 0x96, !PT ;  /* 0x0000000ded007c12 */ /* 0x000fe2000f8e96de */
[----:B------:R1:W-:Y:S02]  /*14fb0*/  STG.E.U16 [R30.64+-0xc0], R12 ;  /* 0xffff400c1e007986 */ /* 0x0003e4000c10151c */
[----:B------:R-:W-:-:S04]  /*14fc0*/  IMAD.WIDE.U32 R4, R2, -0x2daee0ad, RZ ;  /* 0xd2511f5302047825 */ /* 0x000fc800078e00ff */
[----:B------:R-:W-:Y:S01]  /*14fd0*/  IMAD.MOV.U32 R194, RZ, RZ, R93 ;  /* 0x000000ffffc27224 */ /* 0x000fe200078e005d */
[----:B------:R-:W-:Y:S01]  /*14fe0*/  LOP3.LUT R2, R5, UR12, R6, 0x96, !PT ;  /* 0x0000000c05027c12 */ /* 0x000fe2000f8e9606 */
[----:B------:R-:W-:Y:S02]  /*14ff0*/  IMAD.MOV.U32 R93, RZ, RZ, R92 ;  /* 0x000000ffff5d7224 */ /* 0x000fe400078e005c */
[----:B------:R-:W-:Y:S01]  /*15000*/  IMAD.MOV.U32 R92, RZ, RZ, R128 ;  /* 0x000000ffff5c7224 */ /* 0x000fe200078e0080 */
[----:B------:R-:W-:Y:S01]  /*15010*/  LOP3.LUT R128, R3, R47, RZ, 0xc0, !PT ;  /* 0x0000002f03807212 */ /* 0x000fe200078ec0ff */
        /* <DEDUP_REMOVED lines=44> */
[----:B------:R-:W-:Y:S01]  /*152e0*/  IMAD.MOV.U32 R43, RZ, RZ, R212 ;  /* 0x000000ffff2b7224 */ /* 0x000fe200078e00d4 */
[----:B------:R-:W-:Y:S01]  /*152f0*/  @!P6 HFMA2.BF16_V2 R57, -RZ.H0_H0, RZ.H0_H0, -R28.H0_H0 ;  /* 0x200000ffff39e231 */ /* 0x000fe2000034091c */
[----:B------:R-:W-:Y:S01]  /*15300*/  PRMT R48, R28, 0x5410, R27 ;  /* 0x000054101c307816 */ /* 0x000fe2000000001b */
[----:B------:R-:W-:Y:S01]  /*15310*/  @!P5 HFMA2.BF16_V2 R56, -RZ.H0_H0, RZ.H0_H0, -R27.H0_H0 ;  /* 0x200000ffff38d231 */ /* 0x000fe2000034091b */
[----:B------:R1:W5:Y:S02]  /*15320*/  LDL.LU R212, [R1+0x130] ;  /* 0x0001300001d47983 */ /* 0x0003640000300800 */
[----:B------:R-:W-:Y:S01]  /*15330*/  @!P6 PRMT R28, R57, 0x5410, RZ ;  /* 0x00005410391ce816 */ /* 0x000fe200000000ff */
[----:B------:R-:W-:Y:S01]  /*15340*/  IMAD.MOV.U32 R57, RZ, RZ, R192 ;  /* 0x000000ffff397224 */ /* 0x000fe200078e00c0 */
[----:B------:R-:W-:Y:S01]  /*15350*/  @!P5 PRMT R27, R56, 0x5410, RZ ;  /* 0x00005410381bd816 */ /* 0x000fe200000000ff */
[----:B------:R-:W-:Y:S01]  /*15360*/  IMAD.MOV.U32 R192, RZ, RZ, R211 ;  /* 0x000000ffffc07224 */ /* 0x000fe200078e00d3 */
[----:B------:R-:W-:Y:S01]  /*15370*/  MOV R223, R193 ;  /* 0x000000c100df7202 */ /* 0x000fe20000000f00 */
[----:B------:R-:W-:Y:S01]  /*15380*/  IMAD.MOV.U32 R220, RZ, RZ, R216 ;  /* 0x000000ffffdc7224 */ /* 0x000fe200078e00d8 */
[----:B------:R1:W5:Y:S01]  /*15390*/  LDL.LU R211, [R1+0x12c] ;  /* 0x00012c0001d37983 */ /* 0x0003620000300800 */
[----:B------:R-:W-:-:S02]  /*153a0*/  IMAD.MOV.U32 R217, RZ, RZ, R194 ;  /* 0x000000ffffd97224 */ /* 0x000fc400078e00c2 */
[----:B------:R-:W-:Y:S02]  /*153b0*/  IMAD.MOV.U32 R56, RZ, RZ, R68 ;  /* 0x000000ffff387224 */ /* 0x000fe400078e0044 */
[----:B------:R-:W-:Y:S02]  /*153c0*/  IMAD.MOV.U32 R193, RZ, RZ, R210 ;  /* 0x000000ffffc17224 */ /* 0x000fe400078e00d2 */
[----:B------:R-:W-:Y:S01]  /*153d0*/  IMAD.MOV.U32 R216, RZ, RZ, R195 ;  /* 0x000000ffffd87224 */ /* 0x000fe200078e00c3 */
[----:B------:R1:W5:Y:S01]  /*153e0*/  LDL.LU R210, [R1+0x128] ;  /* 0x0001280001d27983 */ /* 0x0003620000300800 */
[----:B------:R-:W-:Y:S02]  /*153f0*/  IMAD.MOV.U32 R68, RZ, RZ, R95 ;  /* 0x000000ffff447224 */ /* 0x000fe400078e005f */
[----:B------:R-:W-:Y:S02]  /*15400*/  IMAD.MOV.U32 R194, RZ, RZ, R209 ;  /* 0x000000ffffc27224 */ /* 0x000fe400078e00d1 */
        /* <DEDUP_REMOVED lines=8> */
[----:B------:R-:W-:Y:S01]  /*15490*/  FADD.FTZ R213, R70, R19 ;  /* 0x0000001346d57221 */ /* 0x000fe20000010000 */
[----:B------:R1:W5:Y:S04]  /*154a0*/  LDL.LU R207, [R1+0x11c] ;  /* 0x00011c0001cf7983 */ /* 0x0003680000300800 */
[----:B--2---:R-:W2:Y:S01]  /*154b0*/  LDSM.16.MT88.4 R12, [R201+0xa000] ;  /* 0x00a00000c90c783b */ /* 0x004ea20000004200 */
[----:B------:R-:W-:-:S02]  /*154c0*/  IMAD.MOV.U32 R94, RZ, RZ, R190 ;  /* 0x000000ffff5e7224 */ /* 0x000fc400078e00be */
[----:B------:R-:W-:Y:S02]  /*154d0*/  IMAD.MOV.U32 R189, RZ, RZ, R204 ;  /* 0x000000ffffbd7224 */ /* 0x000fe400078e00cc */
[----:B------:R-:W-:Y:S01]  /*154e0*/  IMAD.MOV.U32 R70, RZ, RZ, R191 ;  /* 0x000000ffff467224 */ /* 0x000fe200078e00bf */
[----:B------:R1:W5:Y:S01]  /*154f0*/  LDL.LU R204, [R1+0x118] ;  /* 0x0001180001cc7983 */ /* 0x0003620000300800 */
[----:B------:R-:W-:Y:S02]  /*15500*/  IMAD.MOV.U32 R222, RZ, RZ, R197 ;  /* 0x000000ffffde7224 */ /* 0x000fe400078e00c5 */
[----:B------:R-:W-:Y:S01]  /*15510*/  IMAD.MOV.U32 R221, RZ, RZ, R198 ;  /* 0x000000ffffdd7224 */ /* 0x000fe200078e00c6 */
[----:B------:R-:W-:Y:S01]  /*15520*/  @!P1 HFMA2.BF16_V2 R54, -RZ.H0_H0, RZ.H0_H0, -R26.H0_H0 ;  /* 0x200000ffff369231 */ /* 0x000fe2000034091a */
[----:B------:R-:W-:Y:S01]  /*15530*/  @!P4 PRMT R187, R55, 0x5410, RZ ;  /* 0x0000541037bbc816 */ /* 0x000fe200000000ff */
[----:B----4-:R-:W-:Y:S01]  /*15540*/  LDSM.16.MT88.4 R16, [R206+0xb000] ;  /* 0x00b00000ce10783b */ /* 0x010fe20000004200 */
[-C--:B--2---:R-:W-:Y:S08]  /*15550*/  HMMA.16816.F32.BF16 R152, R8, R12.reuse, R152 ;  /* 0x0000000c0898723c */ /* 0x084ff00000041898 */
[C---:B------:R-:W-:Y:S08]  /*15560*/  HMMA.16816.F32.BF16 R168, R4.reuse, R12, R168 ;  /* 0x0000000c04a8723c */ /* 0x040ff000000418a8 */
[-C--:B------:R-:W-:Y:S08]  /*15570*/  HMMA.16816.F32.BF16 R164, R4, R14.reuse, R164 ;  /* 0x0000000e04a4723c */ /* 0x080ff000000418a4 */
[----:B------:R-:W-:Y:S01]  /*15580*/  HMMA.16816.F32.BF16 R36, R8, R14, R228 ;  /* 0x0000000e0824723c */ /* 0x000fe200000418e4 */
[----:B---3--:R-:W2:Y:S06]  /*15590*/  LDSM.16.MT88.4 R12, [R203+0xa000] ;  /* 0x00a00000cb0c783b */ /* 0x008eac0000004200 */
[----:B------:R-:W-:-:S02]  /*155a0*/  IMAD.MOV.U32 R228, RZ, RZ, R43 ;  /* 0x000000ffffe47224 */ /* 0x000fc400078e002b */
        /* <DEDUP_REMOVED lines=11> */
[-C--:B--2---:R-:W-:Y:S03]  /*15660*/  HMMA.16816.F32.BF16 R144, R8, R12.reuse, R144 ;  /* 0x0000000c0890723c */ /* 0x084fe60000041890 */
[----:B------:R1:W5:Y:S05]  /*15670*/  LDL.LU R138, [R1+0x108] ;  /* 0x00010800018a7983 */ /* 0x00036a0000300800 */
[C---:B------:R-:W-:Y:S01]  /*15680*/  HMMA.16816.F32.BF16 R160, R4.reuse, R12, R160 ;  /* 0x0000000c04a0723c */ /* 0x040fe200000418a0 */
[----:B------:R1:W5:Y:S07]  /*15690*/  LDL.LU R137, [R1+0x104] ;  /* 0x0001040001897983 */ /* 0x00036e0000300800 */
[-C--:B------:R-:W-:Y:S08]  /*156a0*/  HMMA.16816.F32.BF16 R156, R4, R14.reuse, R156 ;  /* 0x0000000e049c723c */ /* 0x080ff0000004189c */
[----:B------:R-:W-:Y:S01]  /*156b0*/  HMMA.16816.F32.BF16 R40, R8, R14, R248 ;  /* 0x0000000e0828723c */ /* 0x000fe200000418f8 */
[----:B------:R-:W2:Y:S01]  /*156c0*/  LDSM.16.MT88.4 R12, [R206+0xa000] ;  /* 0x00a00000ce0c783b */ /* 0x000ea20000004200 */
[----:B------:R-:W-:-:S03]  /*156d0*/  IMAD.MOV.U32 R199, RZ, RZ, R136 ;  /* 0x000000ffffc77224 */ /* 0x000fc600078e0088 */
[----:B------:R1:W5:Y:S01]  /*156e0*/  LDL.LU R136, [R1+0x100] ;  /* 0x0001000001887983 */ /* 0x0003620000300800 */
[----:B------:R-:W-:Y:S01]  /*156f0*/  @!P1 PRMT R26, R54, 0x5410, RZ ;  /* 0x00005410361a9816 */ /* 0x000fe200000000ff */
[----:B------:R-:W-:Y:S02]  /*15700*/  IMAD.MOV.U32 R250, RZ, RZ, R63 ;  /* 0x000000fffffa7224 */ /* 0x000fe400078e003f */
[----:B------:R-:W-:Y:S01]  /*15710*/  IMAD.MOV.U32 R251, RZ, RZ, R62 ;  /* 0x000000fffffb7224 */ /* 0x000fe200078e003e */
[-C--:B--2---:R-:W-:Y:S08]  /*15720*/  HMMA.16816.F32.BF16 R44, R8, R12.reuse, R56 ;  /* 0x0000000c082c723c */ /* 0x084ff00000041838 */
[C---:B------:R-:W-:Y:S08]  /*15730*/  HMMA.16816.F32.BF16 R52, R4.reuse, R12, R84 ;  /* 0x0000000c0434723c */ /* 0x040ff00000041854 */
[-C--:B------:R-:W-:Y:S08]  /*15740*/  HMMA.16816.F32.BF16 R56, R4, R14.reuse, R100 ;  /* 0x0000000e0438723c */ /* 0x080ff00000041864 */
[----:B------:R-:W-:Y:S01]  /*15750*/  HMMA.16816.F32.BF16 R60, R8, R14, R68 ;  /* 0x0000000e083c723c */ /* 0x000fe20000041844 */
[----:B------:R-:W2:Y:S01]  /*15760*/  LDSM.16.MT88.4 R12, [R205+0xa000] ;  /* 0x00a00000cd0c783b */ /* 0x000ea20000004200 */
[----:B------:R-:W-:-:S02]  /*15770*/  IMAD.MOV.U32 R248, RZ, RZ, R79 ;  /* 0x000000fffff87224 */ /* 0x000fc400078e004f */
[----:B------:R-:W-:-:S04]  /*15780*/  IMAD.MOV.U32 R249, RZ, RZ, R78 ;  /* 0x000000fffff97224 */ /* 0x000fc800078e004e */
[-C--:B--2---:R-:W-:Y:S08]  /*15790*/  HMMA.16816.F32.BF16 R68, R8, R12.reuse, R72 ;  /* 0x0000000c0844723c */ /* 0x084ff00000041848 */
[----:B------:R-:W-:Y:S07]  /*157a0*/  HMMA.16816.F32.BF16 R72, R4, R12, R112 ;  /* 0x0000000c0448723c */ /* 0x000fee0000041870 */
[----:B------:R-:W-:-:S02]  /*157b0*/  IMAD.MOV.U32 R112, RZ, RZ, R77 ;  /* 0x000000ffff707224 */ /* 0x000fc400078e004d */
[----:B------:R-:W-:Y:S02]  /*157c0*/  IMAD.MOV.U32 R113, RZ, RZ, R76 ;  /* 0x000000ffff717224 */ /* 0x000fe400078e004c */
        /* <DEDUP_REMOVED lines=23> */
[C---:B------:R-:W-:Y:S01]  /*15940*/  HMMA.16816.F32.BF16 R224, R8.reuse, R16, R112 ;  /* 0x0000001008e0723c */ /* 0x040fe20000041870 */
[----:B------:R-:W-:Y:S07]  /*15950*/  LDSM.16.MT88.4 R112, [R206+0xb800] ;  /* 0x00b80000ce70783b */ /* 0x000fee0000004200 */
[----:B------:R-:W-:Y:S08]  /*15960*/  HMMA.16816.F32.BF16 R16, R8, R18, R248 ;  /* 0x000000120810723c */ /* 0x000ff000000418f8 */
        /* <DEDUP_REMOVED lines=24> */
[----:B------:R-:W-:Y:S01]  /*15af0*/  IMAD.MOV.U32 R231, RZ, RZ, R65 ;  /* 0x000000ffffe77224 */ /* 0x000fe200078e0041 */
[----:B------:R-:W-:Y:S01]  /*15b00*/  LOP3.LUT R124, R3, R64, RZ, 0xc0, !PT ;  /* 0x00000040037c7212 */ /* 0x000fe200078ec0ff */
[----:B------:R-:W-:Y:S02]  /*15b10*/  IMAD.MOV.U32 R230, RZ, RZ, R67 ;  /* 0x000000ffffe67224 */ /* 0x000fe400078e0043 */
[----:B------:R-:W3:Y:S01]  /*15b20*/  LDSM.16.MT88.4 R64, [R205+0xa800] ;  /* 0x00a80000cd40783b */ /* 0x000ee20000004200 */
[----:B------:R-:W-:-:S05]  /*15b30*/  HSET2.LE.AND R4, R6, R21, PT ;  /* 0x0000001506047233 */ /* 0x000fca0003803000 */
        /* <DEDUP_REMOVED lines=50> */
[----:B------:R-:W-:Y:S01]  /*15e60*/  FADD.FTZ R3, R251, R215 ;  /* 0x000000d7fb037221 */ /* 0x000fe20000010000 */
[----:B------:R-:W-:Y:S01]  /*15e70*/  IADD3 R252, P1, R24, -0x100, RZ ;  /* 0xffffff0018fc7810 */ /* 0x000fe20007f3e0ff */
[----:B------:R-:W-:-:S03]  /*15e80*/  FADD.FTZ R239, R228, R213 ;  /* 0x000000d5e4ef7221 */ /* 0x000fc60000010000 */
        /* <DEDUP_REMOVED lines=70> */
[C---:B------:R-:W-:Y:S01]  /*162f0*/  ISETP.GE.AND P4, PT, R0.reuse, R136, PT ;  /* 0x000000880000720c */ /* 0x040fe20003f86270 */
[----:B------:R-:W-:Y:S01]  /*16300*/  @P3 STS.128 [R212+0xa800], RZ ;  /* 0x00a800ffd4003388 */ /* 0x000fe20000000c00 */
[C---:B------:R-:W-:Y:S02]  /*16310*/  IADD3 R3, R0.reuse, 0x11, RZ ;  /* 0x0000001100037810 */ /* 0x040fe40007ffe0ff */
[C---:B------:R-:W-:Y:S01]  /*16320*/  ISETP.GE.AND P6, PT, R0.reuse, R137, PT ;  /* 0x000000890000720c */ /* 0x040fe20003fc6270 */
[----:B------:R-:W-:Y:S01]  /*16330*/  @!PT LDS RZ, [RZ] ;  /* 0x00000000fffff984 */ /* 0x000fe20000000800 */
[----:B------:R-:W-:Y:S01]  /*16340*/  @!PT LDS RZ, [RZ] ;  /* 0x00000000fffff984 */ /* 0x000fe20000000800 */
[----:B------:R-:W-:Y:S01]  /*16350*/  @!PT LDS RZ, [RZ] ;  /* 0x00000000fffff984 */ /* 0x000fe20000000800 */
[----:B------:R1:W-:Y:S01]  /*16360*/  @!P3 LDGSTS.E.BYPASS.LTC128B.128 [R212+0xa800], [R8.64] ;  /* 0x0a80000008d4bfae */ /* 0x0003e2000b901d5c */
[C---:B------:R-:W-:Y:S02]  /*16370*/  ISETP.GE.AND P1, PT, R0.reuse, R139, PT ;  /* 0x0000008b0000720c */ /* 0x040fe40003f26270 */
[----:B------:R-:W-:Y:S01]  /*16380*/  ISETP.GE.AND P0, PT, R0, R138, PT ;  /* 0x0000008a0000720c */ /* 0x000fe20003f06270 */
        /* <DEDUP_REMOVED lines=8> */
[----:B------:R-:W-:Y:S04]  /*16410*/  LDSM.16.M88.4 R132, [R211+0x800] ;  /* 0x00080000d384783b */ /* 0x000fe80000000200 */
[----:B-1----:R-:W1:Y:S04]  /*16420*/  LDSM.16.M88.4 R8, [R202+0x2000] ;  /* 0x00200000ca08783b */ /* 0x002e680000000200 */
[----:B------:R-:W-:Y:S04]  /*16430*/  LDSM.16.M88.4 R12, [R202] ;  /* 0x00000000ca0c783b */ /* 0x000fe80000000200 */
[----:B--2---:R-:W2:Y:S04]  /*16440*/  LDSM.16.M88.4 R4, [R204+0x2000] ;  /* 0x00200000cc04783b */ /* 0x004ea80000000200 */
[----:B------:R-:W0:Y:S01]  /*16450*/  LDGDEPBAR ;  /* 0x00000000000079af */ /* 0x000e220000000000 */
[C---:B-1----:R-:W-:Y:S08]  /*16460*/  HMMA.16816.F32.BF16 R180, R8.reuse, R16, RZ ;  /* 0x0000001008b4723c */ /* 0x042ff000000418ff */
[C---:B------:R-:W-:Y:S08]  /*16470*/  HMMA.16816.F32.BF16 R184, R8.reuse, R22, RZ ;  /* 0x0000001608b8723c */ /* 0x040ff000000418ff */
[C---:B------:R-:W-:Y:S08]  /*16480*/  HMMA.16816.F32.BF16 R176, R8.reuse, R18, RZ ;  /* 0x0000001208b0723c */ /* 0x040ff000000418ff */
[----:B------:R-:W-:Y:S01]  /*16490*/  HMMA.16816.F32.BF16 R188, R8, R20, RZ ;  /* 0x0000001408bc723c */ /* 0x000fe200000418ff */
[----:B------:R-:W1:Y:S07]  /*164a0*/  LDSM.16.M88.4 R8, [R204] ;  /* 0x00000000cc08783b */ /* 0x000e6e0000000200 */
[C---:B--2---:R-:W-:Y:S08]  /*164b0*/  HMMA.16816.F32.BF16 R216, R4.reuse, R132, R180 ;  /* 0x0000008404d8723c */ /* 0x044ff000000418b4 */
[C---:B------:R-:W-:Y:S08]  /*164c0*/  HMMA.16816.F32.BF16 R220, R4.reuse, R174, R184 ;  /* 0x000000ae04dc723c */ /* 0x040ff000000418b8 */
[----:B------:R-:W-:Y:S08]  /*164d0*/  HMMA.16816.F32.BF16 R196, R4, R134, R176 ;  /* 0x0000008604c4723c */ /* 0x000ff000000418b0 */
[C---:B------:R-:W-:Y:S08]  /*164e0*/  HMMA.16816.F32.BF16 R184, R12.reuse, R20, RZ ;  /* 0x000000140cb8723c */ /* 0x040ff000000418ff */
[C---:B------:R-:W-:Y:S08]  /*164f0*/  HMMA.16816.F32.BF16 R180, R12.reuse, R22, RZ ;  /* 0x000000160cb4723c */ /* 0x040ff000000418ff */
[C---:B------:R-:W-:Y:S08]  /*16500*/  HMMA.16816.F32.BF16 R176, R12.reuse, R16, RZ ;  /* 0x000000100cb0723c */ /* 0x040ff000000418ff */
[----:B------:R-:W-:Y:S01]  /*16510*/  HMMA.16816.F32.BF16 R20, R12, R18, RZ ;  /* 0x000000120c14723c */ /* 0x000fe200000418ff */
[----:B------:R-:W-:Y:S04]  /*16520*/  LDSM.16.M88.4 R16, [R209+0x8000] ;  /* 0x00800000d110783b */ /* 0x000fe80000000200 */
[----:B------:R-:W-:Y:S03]  /*16530*/  LDSM.16.M88.4 R12, [R209+0x8800] ;  /* 0x00880000d10c783b */ /* 0x000fe60000000200 */
[-C--:B------:R-:W-:Y:S01]  /*16540*/  HMMA.16816.F32.BF16 R224, R4, R172.reuse, R188 ;  /* 0x000000ac04e0723c */ /* 0x080fe200000418bc */
[----:B------:R-:W2:Y:S07]  /*16550*/  LDSM.16.M88.4 R4, [R210+0x2000] ;  /* 0x00200000d204783b */ /* 0x000eae0000000200 */
[C---:B-1----:R-:W-:Y:S08]  /*16560*/  HMMA.16816.F32.BF16 R192, R8.reuse, R172, R184 ;  /* 0x000000ac08c0723c */ /* 0x042ff000000418b8 */
[C---:B------:R-:W-:Y:S01]  /*16570*/  HMMA.16816.F32.BF16 R188, R8.reuse, R132, R176 ;  /* 0x0000008408bc723c */ /* 0x040fe200000418b0 */
[----:B------:R-:W-:Y:S07]  /*16580*/  LDSM.16.M88.4 R176, [R207] ;  /* 0x00000000cfb0783b */ /* 0x000fee0000000200 */
[C---:B------:R-:W-:Y:S08]  /*16590*/  HMMA.16816.F32.BF16 R184, R8.reuse, R174, R180 ;  /* 0x000000ae08b8723c */ /* 0x040ff000000418b4 */
[----:B------:R-:W-:Y:S01]  /*165a0*/  HMMA.16816.F32.BF16 R20, R8, R134, R20 ;  /* 0x000000860814723c */ /* 0x000fe20000041814 */
[----:B------:R-:W1:Y:S04]  /*165b0*/  LDSM.16.M88.4 R8, [R210] ;  /* 0x00000000d208783b */ /* 0x000e680000000200 */
[----:B------:R-:W-:Y:S03]  /*165c0*/  LDSM.16.M88.4 R132, [R207+0x800] ;  /* 0x00080000cf84783b */ /* 0x000fe60000000200 */
[C---:B--2---:R-:W-:Y:S08]  /*165d0*/  HMMA.16816.F32.BF16 R180, R4.reuse, R16, R224 ;  /* 0x0000001004b4723c */ /* 0x044ff000000418e0 */
[C---:B------:R-:W-:Y:S08]  /*165e0*/  HMMA.16816.F32.BF16 R216, R4.reuse, R12, R216 ;  /* 0x0000000c04d8723c */ /* 0x040ff000000418d8 */
[C---:B------:R-:W-:Y:S08]  /*165f0*/  HMMA.16816.F32.BF16 R172, R4.reuse, R18, R220 ;  /* 0x0000001204ac723c */ /* 0x040ff000000418dc */
[----:B------:R-:W-:Y:S01]  /*16600*/  HMMA.16816.F32.BF16 R196, R4, R14, R196 ;  /* 0x0000000e04c4723c */ /* 0x000fe200000418c4 */
[----:B------:R-:W2:Y:S07]  /*16610*/  LDSM.16.M88.4 R4, [R208+0x2000] ;  /* 0x00200000d004783b */ /* 0x000eae0000000200 */
[C---:B-1----:R-:W-:Y:S08]  /*16620*/  HMMA.16816.F32.BF16 R248, R8.reuse, R16, R192 ;  /* 0x0000001008f8723c */ /* 0x042ff000000418c0 */
[C---:B------:R-:W-:Y:S08]  /*16630*/  HMMA.16816.F32.BF16 R228, R8.reuse, R18, R184 ;  /* 0x0000001208e4723c */ /* 0x040ff000000418b8 */
[C---:B------:R-:W-:Y:S08]  /*16640*/  HMMA.16816.F32.BF16 R224, R8.reuse, R12, R188 ;  /* 0x0000000c08e0723c */ /* 0x040ff000000418bc */
[----:B------:R-:W-:Y:S01]  /*16650*/  HMMA.16816.F32.BF16 R220, R8, R14, R20 ;  /* 0x0000000e08dc723c */ /* 0x000fe20000041814 */
[----:B------:R-:W1:Y:S04]  /*16660*/  LDSM.16.M88.4 R8, [R208] ;  /* 0x00000000d008783b */ /* 0x000e680000000200 */
[----:B------:R-:W-:Y:S03]  /*16670*/  LDSM.16.M88.4 R20, [R200+0x9000] ;  /* 0x00900000c814783b */ /* 0x000fe60000000200 */
[C---:B--2---:R-:W-:Y:S01]  /*16680*/  HMMA.16816.F32.BF16 R192, R4.reuse, R176, R180 ;  /* 0x000000b004c0723c */ /* 0x044fe200000418b4 */
[----:B------:R-:W2:Y:S07]  /*16690*/  LDSM.16.M88.4 R12, [R202+0x4000] ;  /* 0x00400000ca0c783b */ /* 0x000eae0000000200 */
[C---:B------:R-:W-:Y:S01]  /*166a0*/  HMMA.16816.F32.BF16 R188, R4.reuse, R178, R172 ;  /* 0x000000b204bc723c */ /* 0x040fe200000418ac */
[----:B------:R-:W-:Y:S07]  /*166b0*/  LDSM.16.M88.4 R172, [R200+0x9800] ;  /* 0x00980000c8ac783b */ /* 0x000fee0000000200 */
[C---:B------:R-:W-:Y:S08]  /*166c0*/  HMMA.16816.F32.BF16 R184, R4.reuse, R132, R216 ;  /* 0x0000008404b8723c */ /* 0x040ff000000418d8 */
[----:B------:R-:W-:Y:S01]  /*166d0*/  HMMA.16816.F32.BF16 R180, R4, R134, R196 ;  /* 0x0000008604b4723c */ /* 0x000fe200000418c4 */
[----:B------:R-:W3:Y:S07]  /*166e0*/  LDSM.16.M88.4 R4, [R202+0x6000] ;  /* 0x00600000ca04783b */ /* 0x000eee0000000200 */
[C---:B-1----:R-:W-:Y:S08]  /*166f0*/  HMMA.16816.F32.BF16 R16, R8.reuse, R176, R248 ;  /* 0x000000b00810723c */ /* 0x042ff000000418f8 */
[C---:B------:R-:W-:Y:S08]  /*16700*/  HMMA.16816.F32.BF16 R228, R8.reuse, R178, R228 ;  /* 0x000000b208e4723c */ /* 0x040ff000000418e4 */
[----:B------:R-:W-:Y:S08]  /*16710*/  HMMA.16816.F32.BF16 R224, R8, R132, R224 ;  /* 0x0000008408e0723c */ /* 0x000ff000000418e0 */
[----:B--2---:R-:W-:Y:S01]  /*16720*/  HMMA.16816.F32.BF16 R176, R12, R20, R16 ;  /* 0x000000140cb0723c */ /* 0x004fe20000041810 */
[----:B------:R-:W-:Y:S07]  /*16730*/  LDSM.16.M88.4 R16, [R211+0x1000] ;  /* 0x00100000d310783b */ /* 0x000fee0000000200 */
[----:B------:R-:W-:Y:S01]  /*16740*/  HMMA.16816.F32.BF16 R220, R8, R134, R220 ;  /* 0x0000008608dc723c */ /* 0x000fe200000418dc */
[----:B------:R-:W-:Y:S04]  /*16750*/  LDSM.16.M88.4 R132, [R211+0x1800] ;  /* 0x00180000d384783b */ /* 0x000fe80000000200 */
[----:B------:R-:W1:Y:S03]  /*16760*/  LDSM.16.M88.4 R8, [R204+0x4000] ;  /* 0x00400000cc08783b */ /* 0x000e660000000200 */
[C---:B---3--:R-:W-:Y:S08]  /*16770*/  HMMA.16816.F32.BF16 R216, R4.reuse, R20, R192 ;  /* 0x0000001404d8723c */ /* 0x048ff000000418c0 */
[C---:B------:R-:W-:Y:S08]  /*16780*/  HMMA.16816.F32.BF16 R196, R4.reuse, R22, R188 ;  /* 0x0000001604c4723c */ /* 0x040ff000000418bc */
[C---:B------:R-:W-:Y:S08]  /*16790*/  HMMA.16816.F32.BF16 R192, R4.reuse, R172, R184 ;  /* 0x000000ac04c0723c */ /* 0x040ff000000418b8 */
[----:B------:R-:W-:Y:S01]  /*167a0*/  HMMA.16816.F32.BF16 R180, R4, R174, R180 ;  /* 0x000000ae04b4723c */ /* 0x000fe200000418b4 */
[----:B------:R-:W2:Y:S07]  /*167b0*/  LDSM.16.M88.4 R4, [R204+0x6000] ;  /* 0x00600000cc04783b */ /* 0x000eae0000000200 */
[C---:B------:R-:W-:Y:S08]  /*167c0*/  HMMA.16816.F32.BF16 R20, R12.reuse, R22, R228 ;  /* 0x000000160c14723c */ /* 0x040ff000000418e4 */
[C---:B------:R-:W-:Y:S08]  /*167d0*/  HMMA.16816.F32.BF16 R184, R12.reuse, R172, R224 ;  /* 0x000000ac0cb8723c */ /* 0x040ff000000418e0 */
[----:B------:R-:W-:Y:S01]  /*167e0*/  HMMA.16816.F32.BF16 R188, R12, R174, R220 ;  /* 0x000000ae0cbc723c */ /* 0x000fe200000418dc */
[----:B------:R-:W-:Y:S04]  /*167f0*/  LDSM.16.M88.4 R172, [R209+0x9000] ;  /* 0x00900000d1ac783b */ /* 0x000fe80000000200 */
[----:B------:R-:W-:Y:S03]  /*16800*/  LDSM.16.M88.4 R12, [R209+0x9800] ;  /* 0x00980000d10c783b */ /* 0x000fe60000000200 */
[-C--:B-1----:R-:W-:Y:S08]  /*16810*/  HMMA.16816.F32.BF16 R176, R8, R16.reuse, R176 ;  /* 0x0000001008b0723c */ /* 0x082ff000000418b0 */
[C---:B--2---:R-:W-:Y:S08]  /*16820*/  HMMA.16816.F32.BF16 R228, R4.reuse, R16, R216 ;  /* 0x0000001004e4723c */ /* 0x044ff000000418d8 */
        /* <DEDUP_REMOVED lines=8> */
[C---:B-1----:R-:W-:Y:S08]  /*168b0*/  HMMA.16816.F32.BF16 R196, R4.reuse, R172, R176 ;  /* 0x000000ac04c4723c */ /* 0x042ff000000418b0 */
[C---:B------:R-:W-:Y:S01]  /*168c0*/  HMMA.16816.F32.BF16 R192, R4.reuse, R174, R16 ;  /* 0x000000ae04c0723c */ /* 0x040fe20000041810 */
[----:B------:R-:W-:Y:S07]  /*168d0*/  LDSM.16.M88.4 R16, [R208+0x6000] ;  /* 0x00600000d010783b */ /* 0x000fee0000000200 */
        /* <DEDUP_REMOVED lines=9> */
[----:B------:R-:W-:Y:S01]  /*16970*/  HMMA.16816.F32.BF16 R224, R8, R14, R216 ;  /* 0x0000000e08e0723c */ /* 0x000fe200000418d8 */
[----:B------:R-:W2:Y:S07]  /*16980*/  I2F R15, R0 ;  /* 0x00000000000f7306 */ /* 0x000eae0000201400 */
[C---:B-1----:R-:W-:Y:S01]  /*16990*/  HMMA.16816.F32.BF16 R196, R4.reuse, R20, R196 ;  /* 0x0000001404c4723c */ /* 0x042fe200000418c4 */
[----:B------:R-:W-:Y:S07]  /*169a0*/  I2F R10, R3 ;  /* 0x00000003000a7306 */ /* 0x000fee0000201400 */
[C---:B------:R-:W-:Y:S08]  /*169b0*/  HMMA.16816.F32.BF16 R192, R4.reuse, R22, R192 ;  /* 0x0000001604c0723c */ /* 0x040ff000000418c0 */
[C---:B---3--:R-:W-:Y:S08]  /*169c0*/  HMMA.16816.F32.BF16 R188, R4.reuse, R132, R188 ;  /* 0x0000008404bc723c */ /* 0x048ff000000418bc */
[----:B------:R-:W-:Y:S01]  /*169d0*/  HMMA.16816.F32.BF16 R180, R4, R134, R180 ;  /* 0x0000008604b4723c */ /* 0x000fe200000418b4 */
[----:B--2---:R-:W-:-:S06]  /*169e0*/  FFMA.FTZ R2, R15, UR26, R196 ;  /* 0x0000001a0f027c23 */ /* 0x004fcc00080100c4 */
[C---:B------:R-:W-:Y:S01]  /*169f0*/  IADD3 R7, R0.reuse, 0x1, RZ ;  /* 0x0000000100077810 */ /* 0x040fe20007ffe0ff */
[C---:B------:R-:W-:Y:S01]  /*16a00*/  HMMA.16816.F32.BF16 R220, R16.reuse, R132, R184 ;  /* 0x0000008410dc723c */ /* 0x040fe200000418b8 */
[C---:B------:R-:W-:Y:S02]  /*16a10*/  IADD3 R6, R0.reuse, 0x8, RZ ;  /* 0x0000000800067810 */ /* 0x040fe40007ffe0ff */
[----:B------:R-:W1:Y:S01]  /*16a20*/  I2F R14, R7 ;  /* 0x00000007000e7306 */ /* 0x000e620000201400 */
[C---:B------:R-:W-:Y:S02]  /*16a30*/  IADD3 R5, R0.reuse, 0x9, RZ ;  /* 0x0000000900057810 */ /* 0x040fe40007ffe0ff */
[----:B------:R-:W-:Y:S02]  /*16a40*/  IADD3 R4, R0, 0x10, RZ ;  /* 0x0000001000047810 */ /* 0x000fe40007ffe0ff */
[----:B------:R-:W-:Y:S01]  /*16a50*/  FSEL R185, R2, -INF , !P4 ;  /* 0xff80000002b97808 */ /* 0x000fe20006000000 */
[----:B------:R-:W-:Y:S01]  /*16a60*/  HMMA.16816.F32.BF16 R216, R16, R20, R176 ;  /* 0x0000001410d8723c */ /* 0x000fe200000418b0 */
[----:B------:R-:W-:Y:S01]  /*16a70*/  IADD3 R2, R0, 0x18, RZ ;  /* 0x0000001800027810 */ /* 0x000fe20007ffe0ff */
[----:B------:R-:W2:Y:S01]  /*16a80*/  I2F R13, R6 ;  /* 0x00000006000d7306 */ /* 0x000ea20000201400 */
[----:B------:R-:W-:-:S02]  /*16a90*/  ISETP.GE.AND P5, PT, R7, R136, PT ;  /* 0x000000880700720c */ /* 0x000fc40003fa6270 */
[----:B------:R-:W-:Y:S02]  /*16aa0*/  ISETP.GE.AND P4, PT, R6, R136, PT ;  /* 0x000000880600720c */ /* 0x000fe40003f86270 */
[----:B------:R-:W-:Y:S01]  /*16ab0*/  IADD3 R0, R0, 0x19, RZ ;  /* 0x0000001900007810 */ /* 0x000fe20007ffe0ff */
[----:B------:R-:W-:Y:S02]  /*16ac0*/  HMMA.16816.F32.BF16 R172, R16, R22, R172 ;  /* 0x0000001610ac723c */ /* 0x000fe400000418ac */
[----:B------:R-:W3:Y:S01]  /*16ad0*/  I2F R12, R5 ;  /* 0x00000005000c7306 */ /* 0x000ee20000201400 */
[----:B-1----:R-:W-:-:S05]  /*16ae0*/  FFMA.FTZ R20, R14, UR26, R197 ;  /* 0x0000001a0e147c23 */ /* 0x002fca00080100c5 */
[----:B------:R-:W-:Y:S01]  /*16af0*/  FSEL R196, R20, -INF , !P5 ;  /* 0xff80000014c47808 */ /* 0x000fe20006800000 */
[----:B------:R-:W-:Y:S01]  /*16b00*/  HMMA.16816.F32.BF16 R16, R16, R134, R224 ;  /* 0x000000861010723c */ /* 0x000fe200000418e0 */
[----:B------:R-:W1:Y:S01]  /*16b10*/  I2F R11, R4 ;  /* 0x00000004000b7306 */ /* 0x000e620000201400 */
[----:B--2---:R-:W-:Y:S01]  /*16b20*/  FFMA.FTZ R8, R13, UR26, R192 ;  /* 0x0000001a0d087c23 */ /* 0x004fe200080100c0 */
[----:B------:R-:W-:Y:S01]  /*16b30*/  ISETP.GE.AND P5, PT, R5, R136, PT ;  /* 0x000000880500720c */ /* 0x000fe20003fa6270 */
[----:B------:R-:W-:-:S03]  /*16b40*/  FFMA.FTZ R22, R13, UR26, R194 ;  /* 0x0000001a0d167c23 */ /* 0x000fc600080100c2 */
[----:B------:R-:W-:Y:S01]  /*16b50*/  FSEL R192, R8, -INF , !P4 ;  /* 0xff80000008c07808 */ /* 0x000fe20006000000 */
[----:B------:R-:W-:Y:S01]  /*16b60*/  FFMA.FTZ R8, R10, UR26, R189 ;  /* 0x0000001a0a087c23 */ /* 0x000fe200080100bd */
[----:B------:R-:W2:Y:S01]  /*16b70*/  I2F R9, R2 ;  /* 0x0000000200097306 */ /* 0x000ea20000201400 */
[----:B---3--:R-:W-:Y:S01]  /*16b80*/  FFMA.FTZ R21, R12, UR26, R193 ;  /* 0x0000001a0c157c23 */ /* 0x008fe200080100c1 */
[----:B------:R-:W-:Y:S01]  /*16b90*/  BAR.SYNC.DEFER_BLOCKING 0x0 ;  /* 0x0000000000007b1d */ /* 0x000fe20000010000 */
[-C--:B------:R-:W-:Y:S01]  /*16ba0*/  ISETP.GE.AND P4, PT, R4, R136.reuse, PT ;  /* 0x000000880400720c */ /* 0x080fe20003f86270 */
[----:B------:R-:W-:Y:S02]  /*16bb0*/  FFMA.FTZ R26, R12, UR26, R195 ;  /* 0x0000001a0c1a7c23 */ /* 0x000fe400080100c3 */
[----:B------:R-:W-:Y:S02]  /*16bc0*/  FFMA.FTZ R132, R15, UR26, R216 ;  /* 0x0000001a0f847c23 */ /* 0x000fe400080100d8 */
[----:B-1----:R-:W-:Y:S01]  /*16bd0*/  FFMA.FTZ R20, R11, UR26, R188 ;  /* 0x0000001a0b147c23 */ /* 0x002fe200080100bc */
[----:B------:R-:W-:Y:S01]  /*16be0*/  FSEL R188, R21, -INF , !P5 ;  /* 0xff80000015bc7808 */ /* 0x000fe20006800000 */
[----:B------:R-:W-:Y:S01]  /*16bf0*/  FFMA.FTZ R21, R14, UR26, R199 ;  /* 0x0000001a0e157c23 */ /* 0x000fe200080100c7 */
[----:B------:R-:W-:Y:S01]  /*16c00*/  ISETP.GE.AND P5, PT, R3, R136, PT ;  /* 0x000000880300720c */ /* 0x000fe20003fa6270 */
[----:B------:R-:W-:Y:S01]  /*16c10*/  FFMA.FTZ R23, R11, UR26, R190 ;  /* 0x0000001a0b177c23 */ /* 0x000fe200080100be */
[----:B------:R-:W-:-:S02]  /*16c20*/  FSEL R187, R20, -INF , !P4 ;  /* 0xff80000014bb7808 */ /* 0x000fc40006000000 */
[----:B------:R-:W-:Y:S01]  /*16c30*/  FSEL R186, R8, -INF , !P5 ;  /* 0xff80000008ba7808 */ /* 0x000fe20006800000 */
[----:B--2---:R-:W-:Y:S01]  /*16c40*/  FFMA.FTZ R20, R9, UR26, R180 ;  /* 0x0000001a09147c23 */ /* 0x004fe200080100b4 */
[-C--:B------:R-:W-:Y:S01]  /*16c50*/  ISETP.GE.AND P4, PT, R2, R136.reuse, PT ;  /* 0x000000880200720c */ /* 0x080fe20003f86270 */
[----:B------:R-:W-:Y:S01]  /*16c60*/  FFMA.FTZ R8, R15, UR26, R198 ;  /* 0x0000001a0f087c23 */ /* 0x000fe200080100c6 */
[----:B------:R-:W-:Y:S01]  /*16c70*/  ISETP.GE.AND P5, PT, R0, R136, PT ;  /* 0x000000880000720c */ /* 0x000fe20003fa6270 */
[----:B------:R-:W-:Y:S01]  /*16c80*/  FFMA.FTZ R136, R9, UR26, R18 ;  /* 0x0000001a09887c23 */ /* 0x000fe20008010012 */
[----:B------:R-:W-:Y:S02]  /*16c90*/  FSEL R184, R20, -INF , !P4 ;  /* 0xff80000014b87808 */ /* 0x000fe40006000000 */
[----:B------:R-:W-:Y:S02]  /*16ca0*/  FSEL R20, R8, -INF , !P6 ;  /* 0xff80000008147808 */ /* 0x000fe40007000000 */
[----:B------:R-:W1:Y:S01]  /*16cb0*/  I2F R8, R0 ;  /* 0x0000000000087306 */ /* 0x000e620000201400 */
[----:B------:R-:W-:-:S02]  /*16cc0*/  ISETP.GE.AND P4, PT, R7, R137, PT ;  /* 0x000000890700720c */ /* 0x000fc40003f86270 */
[-C--:B------:R-:W-:Y:S02]  /*16cd0*/  ISETP.GE.AND P6, PT, R6, R137.reuse, PT ;  /* 0x000000890600720c */ /* 0x080fe40003fc6270 */
[----:B------:R-:W-:Y:S01]  /*16ce0*/  FSEL R28, R21, -INF , !P4 ;  /* 0xff800000151c7808 */ /* 0x000fe20006000000 */
[----:B------:R-:W-:Y:S01]  /*16cf0*/  FFMA.FTZ R21, R10, UR26, R191 ;  /* 0x0000001a0a157c23 */ /* 0x000fe200080100bf */
[-C--:B------:R-:W-:Y:S02]  /*16d00*/  ISETP.GE.AND P4, PT, R5, R137.reuse, PT ;  /* 0x000000890500720c */ /* 0x080fe40003f86270 */
[----:B------:R-:W-:Y:S02]  /*16d10*/  FSEL R27, R22, -INF , !P6 ;  /* 0xff800000161b7808 */ /* 0x000fe40007000000 */
[----:B------:R-:W-:Y:S02]  /*16d20*/  FSEL R26, R26, -INF , !P4 ;  /* 0xff8000001a1a7808 */ /* 0x000fe40006000000 */
[----:B------:R-:W-:-:S02]  /*16d30*/  ISETP.GE.AND P4, PT, R3, R137, PT ;  /* 0x000000890300720c */ /* 0x000fc40003f86270 */
[-C--:B------:R-:W-:Y:S01]  /*16d40*/  ISETP.GE.AND P6, PT, R4, R137.reuse, PT ;  /* 0x000000890400720c */ /* 0x080fe20003fc6270 */
[----:B-1----:R-:W-:Y:S01]  /*16d50*/  FFMA.FTZ R29, R8, UR26, R181 ;  /* 0x0000001a081d7c23 */ /* 0x002fe200080100b5 */
[----:B------:R-:W-:Y:S01]  /*16d60*/  FSEL R22, R21, -INF , !P4 ;  /* 0xff80000015167808 */ /* 0x000fe20006000000 */
[----:B------:R-:W-:Y:S01]  /*16d70*/  FFMA.FTZ R21, R9, UR26, R182 ;  /* 0x0000001a09157c23 */ /* 0x000fe200080100b6 */
[----:B------:R-:W-:Y:S02]  /*16d80*/  FSEL R23, R23, -INF , !P6 ;  /* 0xff80000017177808 */ /* 0x000fe40007000000 */
[----:B------:R-:W-:Y:S02]  /*16d90*/  ISETP.GE.AND P6, PT, R2, R137, PT ;  /* 0x000000890200720c */ /* 0x000fe40003fc6270 */
[----:B------:R-:W-:Y:S01]  /*16da0*/  FSEL R182, R29, -INF , !P5 ;  /* 0xff8000001db67808 */ /* 0x000fe20006800000 */
[----:B------:R-:W-:Y:S01]  /*16db0*/  FFMA.FTZ R29, R15, UR26, R218 ;  /* 0x0000001a0f1d7c23 */ /* 0x000fe200080100da */
[----:B------:R-:W-:-:S02]  /*16dc0*/  FSEL R21, R21, -INF , !P6 ;  /* 0xff80000015157808 */ /* 0x000fc40007000000 */
[C---:B------:R-:W-:Y:S02]  /*16dd0*/  ISETP.GE.AND P6, PT, R7.reuse, R139, PT ;  /* 0x0000008b0700720c */ /* 0x040fe40003fc6270 */
[----:B------:R-:W-:Y:S01]  /*16de0*/  ISETP.GE.AND P5, PT, R7, R138, PT ;  /* 0x0000008a0700720c */ /* 0x000fe20003fa6270 */
[----:B------:R-:W-:Y:S01]  /*16df0*/  FFMA.FTZ R7, R8, UR26, R183 ;  /* 0x0000001a08077c23 */ /* 0x000fe200080100b7 */
[----:B------:R-:W-:Y:S02]  /*16e00*/  ISETP.GE.AND P4, PT, R0, R137, PT ;  /* 0x000000890000720c */ /* 0x000fe40003f86270 */
[----:B------:R-:W-:Y:S02]  /*16e10*/  FSEL R178, R132, -INF , !P1 ;  /* 0xff80000084b27808 */ /* 0x000fe40004800000 */
[----:B------:R-:W-:Y:S01]  /*16e20*/  FSEL R15, R7, -INF , !P4 ;  /* 0xff800000070f7808 */ /* 0x000fe20006000000 */
[----:B------:R-:W-:Y:S01]  /*16e30*/  FFMA.FTZ R7, R13, UR26, R174 ;  /* 0x0000001a0d077c23 */ /* 0x000fe200080100ae */
[----:B------:R-:W-:-:S02]  /*16e40*/  ISETP.GE.AND P4, PT, R6, R139, PT ;  /* 0x0000008b0600720c */ /* 0x000fc40003f86270 */
[-C--:B------:R-:W-:Y:S01]  /*16e50*/  ISETP.GE.AND P1, PT, R6, R138.reuse, PT ;  /* 0x0000008a0600720c */ /* 0x080fe20003f26270 */
[----:B------:R-:W-:Y:S01]  /*16e60*/  FFMA.FTZ R6, R14, UR26, R217 ;  /* 0x0000001a0e067c23 */ /* 0x000fe200080100d9 */
[----:B------:R-:W-:Y:S01]  /*16e70*/  FSEL R179, R29, -INF , !P0 ;  /* 0xff8000001db37808 */ /* 0x000fe20004000000 */
[----:B------:R-:W-:Y:S01]  /*16e80*/  FFMA.FTZ R29, R8, UR26, R19 ;  /* 0x0000001a081d7c23 */ /* 0x000fe20008010013 */
[-C--:B------:R-:W-:Y:S02]  /*16e90*/  ISETP.GE.AND P0, PT, R5, R139.reuse, PT ;  /* 0x0000008b0500720c */ /* 0x080fe40003f06270 */
[----:B------:R-:W-:Y:S01]  /*16ea0*/  FSEL R180, R6, -INF , !P6 ;  /* 0xff80000006b47808 */ /* 0x000fe20007000000 */
[----:B------:R-:W-:Y:S01]  /*16eb0*/  FFMA.FTZ R6, R13, UR26, R172 ;  /* 0x0000001a0d067c23 */ /* 0x000fe200080100ac */
[----:B------:R-:W-:Y:S01]  /*16ec0*/  ISETP.GE.AND P6, PT, R5, R138, PT ;  /* 0x0000008a0500720c */ /* 0x000fe20003fc6270 */
[----:B------:R-:W-:Y:S01]  /*16ed0*/  FFMA.FTZ R5, R14, UR26, R219 ;  /* 0x0000001a0e057c23 */ /* 0x000fe200080100db */
[----:B------:R-:W-:Y:S01]  /*16ee0*/  FSEL R176, R7, -INF , !P1 ;  /* 0xff80000007b07808 */ /* 0x000fe20004800000 */
[----:B------:R-:W-:Y:S01]  /*16ef0*/  FFMA.FTZ R14, R9, UR26, R16 ;  /* 0x0000001a090e7c23 */ /* 0x000fe20008010010 */
[----:B------:R-:W-:Y:S01]  /*16f00*/  FSEL R177, R6, -INF , !P4 ;  /* 0xff80000006b17808 */ /* 0x000fe20006000000 */
[----:B------:R-:W-:Y:S01]  /*16f10*/  FFMA.FTZ R6, R11, UR26, R220 ;  /* 0x0000001a0b067c23 */ /* 0x000fe200080100dc */
[----:B------:R-:W-:Y:S01]  /*16f20*/  FSEL R181, R5, -INF , !P5 ;  /* 0xff80000005b57808 */ /* 0x000fe20006800000 */
[----:B------:R-:W-:Y:S01]  /*16f30*/  FFMA.FTZ R5, R12, UR26, R173 ;  /* 0x0000001a0c057c23 */ /* 0x000fe200080100ad */
[----:B------:R-:W-:-:S02]  /*16f40*/  ISETP.GE.AND P5, PT, R4, R139, PT ;  /* 0x0000008b0400720c */ /* 0x000fc40003fa6270 */
[-C--:B------:R-:W-:Y:S01]  /*16f50*/  ISETP.GE.AND P4, PT, R4, R138.reuse, PT ;  /* 0x0000008a0400720c */ /* 0x080fe20003f86270 */
[----:B------:R-:W-:Y:S01]  /*16f60*/  FFMA.FTZ R4, R12, UR26, R175 ;  /* 0x0000001a0c047c23 */ /* 0x000fe200080100af */
[----:B------:R-:W-:Y:S02]  /*16f70*/  FSEL R174, R5, -INF , !P0 ;  /* 0xff80000005ae7808 */ /* 0x000fe40004000000 */
[CC--:B------:R-:W-:Y:S02]  /*16f80*/  ISETP.GE.AND P1, PT, R3.reuse, R139.reuse, PT ;  /* 0x0000008b0300720c */ /* 0x0c0fe40003f26270 */
[----:B------:R-:W-:Y:S01]  /*16f90*/  ISETP.GE.AND P0, PT, R3, R138, PT ;  /* 0x0000008a0300720c */ /* 0x000fe20003f06270 */
[----:B------:R-:W-:Y:S01]  /*16fa0*/  FFMA.FTZ R3, R11, UR26, R222 ;  /* 0x0000001a0b037c23 */ /* 0x000fe200080100de */
[----:B------:R-:W-:Y:S01]  /*16fb0*/  FSEL R175, R4, -INF , !P6 ;  /* 0xff80000004af7808 */ /* 0x000fe20007000000 */
[----:B------:R-:W-:Y:S01]  /*16fc0*/  FFMA.FTZ R4, R10, UR26, R221 ;  /* 0x0000001a0a047c23 */ /* 0x000fe200080100dd */
[----:B------:R-:W-:Y:S01]  /*16fd0*/  ISETP.GE.AND P6, PT, R2, R139, PT ;  /* 0x0000008b0200720c */ /* 0x000fe20003fc6270 */
[----:B------:R-:W-:Y:S01]  /*16fe0*/  FFMA.FTZ R11, R8, UR26, R17 ;  /* 0x0000001a080b7c23 */ /* 0x000fe20008010011 */
[----:B------:R-:W-:-:S02]  /*16ff0*/  FSEL R173, R3, -INF , !P4 ;  /* 0xff80000003ad7808 */ /* 0x000fc40006000000 */
[----:B------:R-:W-:Y:S01]  /*17000*/  ISETP.GE.AND P4, PT, R2, R138, PT ;  /* 0x0000008a0200720c */ /* 0x000fe20003f86270 */
[----:B------:R-:W-:Y:S01]  /*17010*/  FFMA.FTZ R2, R10, UR26, R223 ;  /* 0x0000001a0a027c23 */ /* 0x000fe200080100df */
[----:B------:R-:W-:Y:S02]  /*17020*/  FSEL R172, R6, -INF , !P5 ;  /* 0xff80000006ac7808 */ /* 0x000fe40006800000 */
[----:B------:R-:W-:Y:S02]  /*17030*/  ISETP.GE.AND P5, PT, R0, R139, PT ;  /* 0x0000008b0000720c */ /* 0x000fe40003fa6270 */
[----:B------:R-:W-:Y:S02]  /*17040*/  FSEL R137, R2, -INF , !P0 ;  /* 0xff80000002897808 */ /* 0x000fe40004000000 */
[----:B------:R-:W-:Y:S02]  /*17050*/  PLOP3.LUT P0, PT, PT, PT, UP0, 0x80, 0x0 ;  /* 0x000000000000781c */ /* 0x000fe40003f0f008 */
[----:B------:R-:W-:-:S02]  /*17060*/  FSEL R139, R4, -INF , !P1 ;  /* 0xff800000048b7808 */ /* 0x000fc40004800000 */
        /* <DEDUP_REMOVED lines=52> */
.L_x_1270:
[----:B------:R-:W-:Y:S05]  /*173b0*/  BSYNC B0 ;  /* 0x0000000000007941 */ /* 0x000fea0003800000 */
.L_x_1269:
[----:B------:R-:W0:Y:S02]  /*173c0*/  LDGDEPBAR ;  /* 0x00000000000079af */ /* 0x000e240000000000 */
.L_x_1268:
[----:B------:R-:W2:Y:S04]  /*173d0*/  LDL.LU.64 R250, [R1+0x10] ;  /* 0x0000100001fa7983 */ /* 0x000ea80000300a00 */
[----:B------:R-:W3:Y:S01]  /*173e0*/  LDL.LU.64 R12, [R1+0xf8] ;  /* 0x0000f800010c7983 */ /* 0x000ee20000300a00 */
[----:B------:R-:W-:Y:S01]  /*173f0*/  FMNMX.FTZ R0, R233, R20, !PT ;  /* 0x00000014e9007209 */ /* 0x000fe20007810000 */
[----:B------:R-:W-:Y:S01]  /*17400*/  ULOP3.LUT UR4, UR31, UR33, URZ, 0x3c, !UPT ;  /* 0x000000211f047292 */ /* 0x000fe2000f8e3c3f */
[----:B------:R-:W-:Y:S01]  /*17410*/  FMNMX.FTZ R3, R232, R178, !PT ;  /* 0x000000b2e8037209 */ /* 0x000fe20007810000 */
[----:B------:R-:W-:Y:S01]  /*17420*/  STL.64 [R1+0x128], R30 ;  /* 0x0001281e01007387 */ /* 0x000fe20000100a00 */
[----:B------:R-:W-:Y:S01]  /*17430*/  FMNMX.FTZ R0, R28, R0, !PT ;  /* 0x000000001c007209 */ /* 0x000fe20007810000 */
[----:B------:R-:W4:Y:S01]  /*17440*/  LDC.U8 R248, c[0x0][0x2d8] ;  /* 0x0000b600fff87b82 */ /* 0x000f220000000000 */
        /* <DEDUP_REMOVED lines=20> */
[----:B-1----:R-:W-:-:S03]  /*17590*/  FMNMX.FTZ R5, R214, R185, !PT ;  /* 0x000000b9d6057209 */ /* 0x002fc60007810000 */
[----:B------:R-:W1:Y:S01]  /*175a0*/  SHFL.BFLY PT, R2, R0, 0x2, 0x1f ;  /* 0x0c401f0000027f89 */ /* 0x000e6200000e0000 */
[----:B------:R-:W-:-:S03]  /*175b0*/  FMNMX.FTZ R5, R196, R5, !PT ;  /* 0x00000005c4057209 */ /* 0x000fc60007810000 */
[----:B------:R-:W4:Y:S01]  /*175c0*/  SHFL.BFLY PT, R133, R3, 0x2, 0x1f ;  /* 0x0c401f0003857f89 */ /* 0x000f2200000e0000 */
[----:B------:R-:W-:-:S03]  /*175d0*/  FMNMX.FTZ R5, R192, R5, !PT ;  /* 0x00000005c0057209 */ /* 0x000fc60007810000 */
[----:B------:R-:W-:Y:S04]  /*175e0*/  STL [R1+0x104], R202 ;  /* 0x000104ca01007387 */ /* 0x000fe80000100800 */
[----:B------:R-:W-:Y:S01]  /*175f0*/  STL [R1+0x100], R200 ;  /* 0x000100c801007387 */ /* 0x000fe20000100800 */
[----:B-1----:R-:W-:Y:S02]  /*17600*/  FMNMX.FTZ R0, R2, R0, !PT ;  /* 0x0000000002007209 */ /* 0x002fe40007810000 */
[----:B------:R-:W-:Y:S02]  /*17610*/  FMNMX.FTZ R2, R234, R179, !PT ;  /* 0x000000b3ea027209 */ /* 0x000fe40007810000 */
[----:B----4-:R-:W-:Y:S01]  /*17620*/  FMNMX.FTZ R133, R133, R3, !PT ;  /* 0x0000000385857209 */ /* 0x010fe20007810000 */
[----:B------:R-:W1:Y:S01]  /*17630*/  SHFL.BFLY PT, R134, R0, 0x1, 0x1f ;  /* 0x0c201f0000867f89 */ /* 0x000e6200000e0000 */
[----:B------:R-:W-:-:S04]  /*17640*/  FMNMX.FTZ R2, R181, R2, !PT ;  /* 0x00000002b5027209 */ /* 0x000fc80007810000 */
[----:B------:R-:W-:-:S04]  /*17650*/  FMNMX.FTZ R2, R176, R2, !PT ;  /* 0x00000002b0027209 */ /* 0x000fc80007810000 */
[----:B------:R-:W-:-:S04]  /*17660*/  FMNMX.FTZ R2, R175, R2, !PT ;  /* 0x00000002af027209 */ /* 0x000fc80007810000 */
[----:B------:R-:W-:-:S04]  /*17670*/  FMNMX.FTZ R2, R173, R2, !PT ;  /* 0x00000002ad027209 */ /* 0x000fc80007810000 */
[----:B------:R-:W-:-:S04]  /*17680*/  FMNMX.FTZ R2, R137, R2, !PT ;  /* 0x0000000289027209 */ /* 0x000fc80007810000 */
[----:B------:R-:W-:Y:S02]  /*17690*/  FMNMX.FTZ R2, R136, R2, !PT ;  /* 0x0000000288027209 */ /* 0x000fe40007810000 */
[----:B-1----:R-:W-:Y:S02]  /*176a0*/  FMNMX.FTZ R134, R0, R134, !PT ;  /* 0x0000008600867209 */ /* 0x002fe40007810000 */
[----:B------:R-:W-:Y:S02]  /*176b0*/  FMNMX.FTZ R2, R29, R2, !PT ;  /* 0x000000021d027209 */ /* 0x000fe40007810000 */
[----:B------:R-:W-:Y:S01]  /*176c0*/  LOP3.LUT R0, R247, UR4, RZ, 0x3c, !PT ;  /* 0x00000004f7007c12 */ /* 0x000fe2000f8e3cff */
[C---:B------:R-:W-:Y:S01]  /*176d0*/  FMUL.FTZ R6, R134.reuse, c[0x0][0x23c] ;  /* 0x00008f0086067a20 */ /* 0x040fe20000410000 */
[----:B------:R-:W-:Y:S01]  /*176e0*/  FSETP.NEU.FTZ.AND P4, PT, R134, -INF , PT ;  /* 0xff8000008600780b */ /* 0x000fe20003f9d000 */
[----:B------:R-:W1:Y:S02]  /*176f0*/  SHFL.BFLY PT, R132, R2, 0x2, 0x1f ;  /* 0x0c401f0002847f89 */ /* 0x000e6400000e0000 */
[----:B------:R-:W-:Y:S01]  /*17700*/  IMAD.WIDE.U32 R30, R0, -0x326172a9, RZ ;  /* 0xcd9e8d57001e7825 */ /* 0x000fe200078e00ff */
[----:B------:R-:W-:-:S04]  /*17710*/  FSEL R0, R6, RZ, P4 ;  /* 0x000000ff06007208 */ /* 0x000fc80002000000 */
[----:B------:R-:W-:Y:S01]  /*17720*/  LOP3.LUT R215, R31, UR14, R242, 0x96, !PT ;  /* 0x0000000e1fd77c12 */ /* 0x000fe2000f8e96f2 */
        /* <DEDUP_REMOVED lines=8> */
[----:B------:R-:W-:Y:S01]  /*177b0*/  FFMA.FTZ R219, R15, c[0x0][0x23c], -R0 ;  /* 0x00008f000fdb7a23 */ /* 0x000fe20000010800 */
[----:B------:R-:W-:Y:S01]  /*177c0*/  FMNMX.FTZ R0, R188, R5, !PT ;  /* 0x00000005bc007209 */ /* 0x000fe20007810000 */
[----:B------:R-:W-:Y:S01]  /*177d0*/  MUFU.EX2 R202, R193 ;  /* 0x000000c100ca7308 */ /* 0x000fe20000000800 */
[----:B-1----:R-:W-:Y:S01]  /*177e0*/  FMNMX.FTZ R132, R132, R2, !PT ;  /* 0x0000000284847209 */ /* 0x002fe20007810000 */
[----:B------:R-:W1:Y:S01]  /*177f0*/  SHFL.BFLY PT, R5, R133, 0x1, 0x1f ;  /* 0x0c201f0085057f89 */ /* 0x000e6200000e0000 */
[----:B------:R-:W-:-:S04]  /*17800*/  FMNMX.FTZ R0, R187, R0, !PT ;  /* 0x00000000bb007209 */ /* 0x000fc80007810000 */
[----:B------:R-:W-:Y:S01]  /*17810*/  FMNMX.FTZ R0, R186, R0, !PT ;  /* 0x00000000ba007209 */ /* 0x000fe20007810000 */
[----:B------:R-:W-:Y:S03]  /*17820*/  MUFU.EX2 R211, R213 ;  /* 0x000000d500d37308 */ /* 0x000fe60000000800 */
[----:B------:R-:W-:-:S04]  /*17830*/  FMNMX.FTZ R135, R184, R0, !PT ;  /* 0x00000000b8877209 */ /* 0x000fc80007810000 */
[----:B------:R-:W-:-:S05]  /*17840*/  FMNMX.FTZ R135, R182, R135, !PT ;  /* 0x00000087b6877209 */ /* 0x000fca0007810000 */
[----:B------:R-:W4:Y:S01]  /*17850*/  SHFL.BFLY PT, R0, R135, 0x2, 0x1f ;  /* 0x0c401f0087007f89 */ /* 0x000f2200000e0000 */
[----:B-1----:R-:W-:-:S04]  /*17860*/  FMNMX.FTZ R133, R133, R5, !PT ;  /* 0x0000000585857209 */ /* 0x002fc80007810000 */
[----:B------:R-:W-:Y:S02]  /*17870*/  FSETP.NEU.FTZ.AND P3, PT, R133, -INF , PT ;  /* 0xff8000008500780b */ /* 0x000fe40003f7d000 */
[----:B----4-:R-:W-:Y:S02]  /*17880*/  FMNMX.FTZ R135, R135, R0, !PT ;  /* 0x0000000087877209 */ /* 0x010fe40007810000 */
[----:B--2---:R-:W-:Y:S02]  /*17890*/  LOP3.LUT R2, R251, UR34, R246, 0x96, !PT ;  /* 0x00000022fb027c12 */ /* 0x004fe4000f8e96f6 */
[----:B---3--:R-:W-:-:S03]  /*178a0*/  LOP3.LUT R6, R31, UR14, R12, 0x96, !PT ;  /* 0x0000000e1f067c12 */ /* 0x008fc6000f8e960c */
        /* <DEDUP_REMOVED lines=9> */
[----:B------:R-:W1:Y:S03]  /*17940*/  SHFL.BFLY PT, R7, R132, 0x1, 0x1f ;  /* 0x0c201f0084077f89 */ /* 0x000e6600000e0000 */
[----:B------:R-:W-:Y:S01]  /*17950*/  IMAD.WIDE.U32 R2, R2, -0x2daee0ad, RZ ;  /* 0xd2511f5302027825 */ /* 0x000fe200078e00ff */
[----:B------:R-:W-:-:S04]  /*17960*/  LOP3.LUT R18, R17, UR9, R6, 0x96, !PT ;  /* 0x0000000911127c12 */ /* 0x000fc8000f8e9606 */
[----:B------:R-:W-:Y:S01]  /*17970*/  LOP3.LUT R6, R3, UR8, R12, 0x96, !PT ;  /* 0x0000000803067c12 */ /* 0x000fe2000f8e960c */
[----:B------:R-:W-:-:S05]  /*17980*/  IMAD.WIDE.U32 R18, R18, -0x2daee0ad, RZ ;  /* 0xd2511f5312127825 */ /* 0x000fca00078e00ff */
[----:B------:R-:W-:-:S05]  /*17990*/  LOP3.LUT R2, R19, UR6, R2, 0x96, !PT ;  /* 0x0000000613027c12 */ /* 0x000fca000f8e9602 */
[----:B------:R-:W-:Y:S01]  /*179a0*/  IMAD.WIDE.U32 R2, R2, -0x326172a9, RZ ;  /* 0xcd9e8d5702027825 */ /* 0x000fe200078e00ff */
[----:B-1----:R-:W-:-:S03]  /*179b0*/  FMNMX.FTZ R132, R132, R7, !PT ;  /* 0x0000000784847209 */ /* 0x002fc60007810000 */
[----:B------:R-:W-:Y:S01]  /*179c0*/  IMAD.WIDE.U32 R6, R6, -0x326172a9, RZ ;  /* 0xcd9e8d5706067825 */ /* 0x000fe200078e00ff */
[----:B------:R-:W-:Y:S02]  /*179d0*/  LOP3.LUT R0, R2, 0xff, RZ, 0xc0, !PT ;  /* 0x000000ff02007812 */ /* 0x000fe400078ec0ff */
[----:B------:R-:W-:Y:S02]  /*179e0*/  FSETP.NEU.FTZ.AND P5, PT, R132, -INF , PT ;  /* 0xff8000008400780b */ /* 0x000fe40003fbd000 */
[----:B------:R-:W-:Y:S02]  /*179f0*/  LOP3.LUT R138, R7, UR7, R16, 0x96, !PT ;  /* 0x00000007078a7c12 */ /* 0x000fe4000f8e9610 */
[----:B------:R-:W1:Y:S01]  /*17a00*/  SHFL.BFLY PT, R7, R135, 0x1, 0x1f ;  /* 0x0c201f0087077f89 */ /* 0x000e6200000e0000 */
[----:B------:R-:W-:Y:S01]  /*17a10*/  LOP3.LUT R5, R3, UR15, R6, 0x96, !PT ;  /* 0x0000000f03057c12 */ /* 0x000fe2000f8e9606 */
[----:B------:R-:W-:Y:S01]  /*17a20*/  FMUL.FTZ R6, R133, c[0x0][0x23c] ;  /* 0x00008f0085067a20 */ /* 0x000fe20000410000 */
[----:B------:R-:W-:-:S02]  /*17a30*/  ISETP.GE.U32.AND P1, PT, R248, R0, PT ;  /* 0x00000000f800720c */ /* 0x000fc40003f26070 */
[----:B------:R-:W-:Y:S02]  /*17a40*/  LOP3.LUT R28, R2, 0xffff, RZ, 0xc0, !PT ;  /* 0x0000ffff021c7812 */ /* 0x000fe400078ec0ff */
[----:B------:R-:W-:Y:S02]  /*17a50*/  FSEL R0, R6, RZ, P3 ;  /* 0x000000ff06007208 */ /* 0x000fe40001800000 */
[--C-:B------:R-:W-:Y:S02]  /*17a60*/  SHF.R.U32.HI R13, RZ, 0x10, R2.reuse ;  /* 0x00000010ff0d7819 */ /* 0x100fe40000011602 */
[----:B------:R-:W-:Y:S01]  /*17a70*/  SHF.R.U32.HI R12, RZ, 0x18, R2 ;  /* 0x00000018ff0c7819 */ /* 0x000fe20000011602 */
[--C-:B------:R-:W-:Y:S01]  /*17a80*/  FFMA.FTZ R178, R178, c[0x0][0x23c], -R0.reuse ;  /* 0x00008f00b2b27a23 */ /* 0x100fe20000010800 */
[----:B------:R-:W-:Y:S01]  /*17a90*/  FSEL R16, R132, RZ, P5 ;  /* 0x000000ff84107208 */ /* 0x000fe20002800000 */
[--C-:B------:R-:W-:Y:S02]  /*17aa0*/  FFMA.FTZ R180, R180, c[0x0][0x23c], -R0.reuse ;  /* 0x00008f00b4b47a23 */ /* 0x100fe40000010800 */
[----:B------:R-:W-:-:S02]  /*17ab0*/  FFMA.FTZ R220, R177, c[0x0][0x23c], -R0 ;  /* 0x00008f00b1dc7a23 */ /* 0x000fc40000010800 */
[--C-:B------:R-:W-:Y:S01]  /*17ac0*/  FFMA.FTZ R221, R174, c[0x0][0x23c], -R0.reuse ;  /* 0x00008f00aedd7a23 */ /* 0x100fe20000010800 */
[----:B------:R-:W-:Y:S01]  /*17ad0*/  MUFU.EX2 R219, R219 ;  /* 0x000000db00db7308 */ /* 0x000fe20000000800 */
[--C-:B------:R-:W-:Y:S02]  /*17ae0*/  FFMA.FTZ R224, R172, c[0x0][0x23c], -R0.reuse ;  /* 0x00008f00ace07a23 */ /* 0x100fe40000010800 */
[--C-:B------:R-:W-:Y:S02]  /*17af0*/  FFMA.FTZ R225, R139, c[0x0][0x23c], -R0.reuse ;  /* 0x00008f008be17a23 */ /* 0x100fe40000010800 */
[--C-:B------:R-:W-:Y:S01]  /*17b00*/  FFMA.FTZ R228, R14, c[0x0][0x23c], -R0.reuse ;  /* 0x00008f000ee47a23 */ /* 0x100fe20000010800 */
[----:B-1----:R-:W-:Y:S01]  /*17b10*/  FMNMX.FTZ R135, R135, R7, !PT ;  /* 0x0000000787877209 */ /* 0x002fe20007810000 */
[----:B------:R-:W-:Y:S01]  /*17b20*/  FFMA.FTZ R230, R11, c[0x0][0x23c], -R0 ;  /* 0x00008f000be67a23 */ /* 0x000fe20000010800 */
[----:B------:R-:W-:Y:S01]  /*17b30*/  MUFU.EX2 R178, R178 ;  /* 0x000000b200b27308 */ /* 0x000fe20000000800 */
[----:B------:R-:W-:Y:S01]  /*17b40*/  FMUL.FTZ R0, R132, c[0x0][0x23c] ;  /* 0x00008f0084007a20 */ /* 0x000fe20000410000 */
[C---:B------:R-:W-:Y:S01]  /*17b50*/  FSETP.NEU.FTZ.AND P2, PT, R135.reuse, -INF , PT ;  /* 0xff8000008700780b */ /* 0x040fe20003f5d000 */
[----:B------:R-:W-:-:S03]  /*17b60*/  FMUL.FTZ R2, R135, c[0x0][0x23c] ;  /* 0x00008f0087027a20 */ /* 0x000fc60000410000 */
[----:B------:R-:W-:Y:S02]  /*17b70*/  FSEL R0, R0, RZ, P5 ;  /* 0x000000ff00007208 */ /* 0x000fe40002800000 */
[----:B------:R-:W-:Y:S02]  /*17b80*/  FSEL R2, R2, RZ, P2 ;  /* 0x000000ff02027208 */ /* 0x000fe40001000000 */
[----:B------:R-:W-:Y:S01]  /*17b90*/  ISETP.GE.U32.AND P5, PT, R248, R12, PT ;  /* 0x0000000cf800720c */ /* 0x000fe20003fa6070 */
        /* <DEDUP_REMOVED lines=8> */
[----:B------:R-:W-:Y:S01]  /*17c20*/  FFMA.FTZ R229, R29, c[0x0][0x23c], -R0 ;  /* 0x00008f001de57a23 */ /* 0x000fe20000010800 */
[----:B------:R-:W-:Y:S01]  /*17c30*/  LOP3.LUT R0, R5, 0xff, RZ, 0xc0, !PT ;  /* 0x000000ff05007812 */ /* 0x000fe200078ec0ff */
[--C-:B------:R-:W-:Y:S02]  /*17c40*/  FFMA.FTZ R3, R185, c[0x0][0x23c], -R2.reuse ;  /* 0x00008f00b9037a23 */ /* 0x100fe40000010802 */
[--C-:B------:R-:W-:Y:S01]  /*17c50*/  FFMA.FTZ R6, R196, c[0x0][0x23c], -R2.reuse ;  /* 0x00008f00c4067a23 */ /* 0x100fe20000010802 */
[----:B------:R-:W-:Y:S01]  /*17c60*/  ISETP.GE.U32.AND P6, PT, R248, R0, PT ;  /* 0x00000000f800720c */ /* 0x000fe20003fc6070 */
[--C-:B------:R-:W-:Y:S01]  /*17c70*/  FFMA.FTZ R7, R192, c[0x0][0x23c], -R2.reuse ;  /* 0x00008f00c0077a23 */ /* 0x100fe20000010802 */
[----:B------:R-:W-:Y:S01]  /*17c80*/  FSEL R0, R135, RZ, P2 ;  /* 0x000000ff87007208 */ /* 0x000fe20001000000 */
[--C-:B------:R-:W-:Y:S01]  /*17c90*/  FFMA.FTZ R17, R188, c[0x0][0x23c], -R2.reuse ;  /* 0x00008f00bc117a23 */ /* 0x100fe20000010802 */
[----:B------:R1:W-:Y:S01]  /*17ca0*/  MUFU.EX2 R173, R3 ;  /* 0x0000000300ad7308 */ /* 0x0003e20000000800 */
[----:B------:R-:W-:-:S02]  /*17cb0*/  FFMA.FTZ R21, R187, c[0x0][0x23c], -R2 ;  /* 0x00008f00bb157a23 */ /* 0x000fc40000010802 */
[--C-:B------:R-:W-:Y:S02]  /*17cc0*/  FFMA.FTZ R19, R186, c[0x0][0x23c], -R2.reuse ;  /* 0x00008f00ba137a23 */ /* 0x100fe40000010802 */
[--C-:B------:R-:W-:Y:S02]  /*17cd0*/  FFMA.FTZ R172, R184, c[0x0][0x23c], -R2.reuse ;  /* 0x00008f00b8ac7a23 */ /* 0x100fe40000010802 */
[----:B------:R-:W-:Y:S01]  /*17ce0*/  FFMA.FTZ R139, R182, c[0x0][0x23c], -R2 ;  /* 0x00008f00b68b7a23 */ /* 0x000fe20000010802 */
[----:B------:R2:W3:Y:S01]  /*17cf0*/  MUFU.EX2 R240, R6 ;  /* 0x0000000600f07308 */ /* 0x0004e20000000800 */
[----:B------:R-:W-:Y:S01]  /*17d00*/  FADD.FTZ R2, R214, -R0 ;  /* 0x80000000d6027221 */ /* 0x000fe20000010000 */
[----:B------:R-:W-:-:S03]  /*17d10*/  SHF.R.U32.HI R0, RZ, 0x18, R5 ;  /* 0x00000018ff007819 */ /* 0x000fc60000011605 */
[----:B------:R-:W-:Y:S01]  /*17d20*/  FMUL.FTZ R2, R2, c[0x0][0x23c] ;  /* 0x00008f0002027a20 */ /* 0x000fe20000410000 */
[----:B------:R-:W-:Y:S02]  /*17d30*/  ISETP.GE.U32.AND P2, PT, R248, R0, PT ;  /* 0x00000000f800720c */ /* 0x000fe40003f46070 */
[----:B------:R-:W-:Y:S01]  /*17d40*/  SHF.R.U32.HI R0, RZ, 0x10, R5 ;  /* 0x00000010ff007819 */ /* 0x000fe20000011605 */
[----:B------:R-:W4:Y:S01]  /*17d50*/  MUFU.EX2 R184, R189 ;  /* 0x000000bd00b87308 */ /* 0x000f220000000800 */
[----:B------:R-:W-:Y:S02]  /*17d60*/  LOP3.LUT R5, R5, 0xffff, RZ, 0xc0, !PT ;  /* 0x0000ffff05057812 */ /* 0x000fe400078ec0ff */
[----:B------:R-:W-:Y:S02]  /*17d70*/  LOP3.LUT R0, R0, 0xff, RZ, 0xc0, !PT ;  /* 0x000000ff00007812 */ /* 0x000fe400078ec0ff */
[----:B-1----:R-:W-:Y:S02]  /*17d80*/  FSEL R3, R134, RZ, P4 ;  /* 0x000000ff86037208 */ /* 0x002fe40002000000 */
[----:B------:R-:W-:Y:S01]  /*17d90*/  ISETP.GE.U32.AND P4, PT, R248, R0, PT ;  /* 0x00000000f800720c */ /* 0x000fe20003f86070 */
[----:B------:R-:W1:Y:S01]  /*17da0*/  MUFU.EX2 R2, R2 ;  /* 0x0000000200027308 */ /* 0x000e620000000800 */
[----:B------:R-:W-:Y:S01]  /*17db0*/  SHF.R.U32.HI R0, RZ, 0x8, R5 ;  /* 0x00000008ff007819 */ /* 0x000fe20000011605 */
[----:B------:R-:W-:Y:S01]  /*17dc0*/  FADD.FTZ R3, R233, -R3 ;  /* 0x80000003e9037221 */ /* 0x000fe20000010000 */
[----:B------:R-:W-:-:S02]  /*17dd0*/  FSEL R5, R133, RZ, P3 ;  /* 0x000000ff85057208 */ /* 0x000fc40001800000 */
[----:B------:R-:W-:-:S03]  /*17de0*/  LOP3.LUT R0, R0, 0xffff, RZ, 0xc0, !PT ;  /* 0x0000ffff00007812 */ /* 0x000fc600078ec0ff */
[----:B--2---:R-:W-:Y:S01]  /*17df0*/  FADD.FTZ R6, R232, -R5 ;  /* 0x80000005e8067221 */ /* 0x004fe20000010000 */
[----:B------:R-:W-:Y:S01]  /*17e00*/  ISETP.GE.U32.AND P3, PT, R248, R0, PT ;  /* 0x00000000f800720c */ /* 0x000fe20003f66070 */
[----:B------:R2:W-:Y:S01]  /*17e10*/  MUFU.EX2 R245, R17 ;  /* 0x0000001100f57308 */ /* 0x0005e20000000800 */
[----:B---3--:R-:W-:Y:S01]  /*17e20*/  F2FP.BF16.PACK_AB R0, R240, R173 ;  /* 0x000000adf000723e */ /* 0x008fe200000010ff */
[----:B------:R-:W-:Y:S01]  /*17e30*/  FMUL.FTZ R6, R6, c[0x0][0x23c] ;  /* 0x00008f0006067a20 */ /* 0x000fe20000410000 */
[----:B----4-:R-:W-:Y:S02]  /*17e40*/  F2FP.BF16.PACK_AB R5, R184, R183 ;  /* 0x000000b7b805723e */ /* 0x010fe400000010ff */
[C---:B------:R-:W-:Y:S01]  /*17e50*/  PRMT R199, R0.reuse, 0x7610, R199 ;  /* 0x0000761000c77816 */ /* 0x040fe200000000c7 */
[----:B-1----:R-:W-:Y:S01]  /*17e60*/  FFMA.FTZ R214, R235, R2, R173 ;  /* 0x00000002ebd67223 */ /* 0x002fe200000100ad */
[----:B------:R-:W-:Y:S01]  /*17e70*/  PRMT R198, R0, 0x7632, R198 ;  /* 0x0000763200c67816 */ /* 0x000fe200000000c6 */
[----:B------:R-:W-:Y:S01]  /*17e80*/  FMUL.FTZ R0, R3, c[0x0][0x23c] ;  /* 0x00008f0003007a20 */ /* 0x000fe20000410000 */
[----:B------:R-:W-:Y:S01]  /*17e90*/  LOP3.LUT R3, R13, 0xff, RZ, 0xc0, !PT ;  /* 0x000000ff0d037812 */ /* 0x000fe200078ec0ff */
[----:B------:R-:W-:Y:S01]  /*17ea0*/  @!P6 HFMA2.BF16_V2 R136, -RZ.H0_H0, RZ.H0_H0, -R199.H0_H0 ;  /* 0x200000ffff88e231 */ /* 0x000fe200003409c7 */
[----:B------:R-:W-:Y:S01]  /*17eb0*/  PRMT R231, R199, 0x5410, R198 ;  /* 0x00005410c7e77816 */ /* 0x000fe200000000c6 */
[----:B------:R-:W-:Y:S01]  /*17ec0*/  @!P3 HFMA2.BF16_V2 R137, -RZ.H0_H0, RZ.H0_H0, -R198.H0_H0 ;  /* 0x200000ffff89b231 */ /* 0x000fe200003409c6 */
[----:B------:R-:W-:Y:S01]  /*17ed0*/  IMAD.WIDE.U32 R12, R138, -0x2daee0ad, RZ ;  /* 0xd2511f538a0c7825 */ /* 0x000fe200078e00ff */
[----:B------:R-:W1:Y:S01]  /*17ee0*/  MUFU.EX2 R0, R0 ;  /* 0x0000000000007308 */ /* 0x000e620000000800 */
[----:B------:R-:W-:-:S02]  /*17ef0*/  @!P6 PRMT R199, R136, 0x5410, RZ ;  /* 0x0000541088c7e816 */ /* 0x000fc400000000ff */
[----:B------:R-:W-:Y:S01]  /*17f00*/  ISETP.GE.U32.AND P6, PT, R248, R3, PT ;  /* 0x00000003f800720c */ /* 0x000fe20003fc6070 */
[-C--:B------:R-:W-:Y:S01]  /*17f10*/  FMUL.FTZ R210, R128, R2.reuse ;  /* 0x0000000280d27220 */ /* 0x080fe20000410000 */
[----:B------:R-:W-:Y:S01]  /*17f20*/  SHF.R.U32.HI R3, RZ, 0x8, R28 ;  /* 0x00000008ff037819 */ /* 0x000fe2000001161c */
[-C--:B--2---:R-:W-:Y:S01]  /*17f30*/  FMUL.FTZ R17, R52, R2.reuse ;  /* 0x0000000234117220 */ /* 0x084fe20000410000 */
[----:B------:R-:W-:Y:S01]  /*17f40*/  @!P3 PRMT R198, R137, 0x5410, RZ ;  /* 0x0000541089c6b816 */ /* 0x000fe200000000ff */
[----:B------:R-:W2:Y:S01]  /*17f50*/  MUFU.EX2 R173, R7 ;  /* 0x0000000700ad7308 */ /* 0x000ea20000000800 */
[----:B------:R-:W-:Y:S01]  /*17f60*/  LOP3.LUT R3, R3, 0xffff, RZ, 0xc0, !PT ;  /* 0x0000ffff03037812 */ /* 0x000fe200078ec0ff */
[----:B------:R-:W-:Y:S01]  /*17f70*/  IMAD.MOV.U32 R128, RZ, RZ, R202 ;  /* 0x000000ffff807224 */ /* 0x000fe200078e00ca */
[----:B------:R-:W-:Y:S01]  /*17f80*/  PRMT R197, R5, 0x7632, R197 ;  /* 0x0000763205c57816 */ /* 0x000fe200000000c5 */
[-C--:B------:R-:W-:Y:S01]  /*17f90*/  FMUL.FTZ R204, R84, R2.reuse ;  /* 0x0000000254cc7220 */ /* 0x080fe20000410000 */
[----:B------:R-:W-:Y:S01]  /*17fa0*/  ISETP.GE.U32.AND P3, PT, R248, R3, PT ;  /* 0x00000003f800720c */ /* 0x000fe20003f66070 */
[-C--:B------:R-:W-:Y:S01]  /*17fb0*/  FMUL.FTZ R52, R116, R2.reuse ;  /* 0x0000000274347220 */ /* 0x080fe20000410000 */
[----:B------:R-:W-:Y:S01]  /*17fc0*/  LOP3.LUT R3, R13, UR16, R18, 0x96, !PT ;  /* 0x000000100d037c12 */ /* 0x000fe2000f8e9612 */
[----:B------:R3:W-:Y:S01]  /*17fd0*/  MUFU.EX2 R7, R6 ;  /* 0x0000000600077308 */ /* 0x0007e20000000800 */
[----:B------:R-:W-:Y:S01]  /*17fe0*/  FMUL.FTZ R18, R81, R2 ;  /* 0x0000000251127220 */ /* 0x000fe20000410000 */
[----:B------:R-:W-:Y:S01]  /*17ff0*/  PRMT R196, R5, 0x7610, R196 ;  /* 0x0000761005c47816 */ /* 0x000fe200000000c4 */
[-C--:B-1----:R-:W-:Y:S01]  /*18000*/  FMUL.FTZ R81, R55, R0.reuse ;  /* 0x0000000037517220 */ /* 0x082fe20000410000 */
[----:B------:R-:W-:Y:S01]  /*18010*/  SHF.R.U32.HI R5, RZ, 0x10, R3 ;  /* 0x00000010ff057819 */ /* 0x000fe20000011603 */
[----:B------:R-:W-:Y:S01]  /*18020*/  @!P2 HFMA2.BF16_V2 R174, -RZ.H0_H0, RZ.H0_H0, -R197.H0_H0 ;  /* 0x200000ffffaea231 */ /* 0x000fe200003409c5 */
[----:B------:R-:W-:Y:S01]  /*18030*/  PRMT R226, R196, 0x5410, R197 ;  /* 0x00005410c4e27816 */ /* 0x000fe200000000c5 */
[----:B------:R-:W-:Y:S01]  /*18040*/  @!P4 HFMA2.BF16_V2 R175, -RZ.H0_H0, RZ.H0_H0, -R196.H0_H0 ;  /* 0x200000ffffafc231 */ /* 0x000fe200003409c4 */
[----:B------:R-:W-:Y:S01]  /*18050*/  LOP3.LUT R5, R5, 0xff, RZ, 0xc0, !PT ;  /* 0x000000ff05057812 */ /* 0x000fe200078ec0ff */
[-C--:B------:R-:W-:Y:S01]  /*18060*/  FFMA.FTZ R28, R239, R0.reuse, R183 ;  /* 0x00000000ef1c7223 */ /* 0x080fe200000100b7 */
[----:B------:R-:W-:Y:S01]  /*18070*/  @!P2 PRMT R197, R174, 0x5410, RZ ;  /* 0x00005410aec5a816 */ /* 0x000fe200000000ff */
[----:B------:R-:W-:Y:S01]  /*18080*/  MUFU.EX2 R138, R190 ;  /* 0x000000be008a7308 */ /* 0x000fe20000000800 */
[----:B------:R-:W-:Y:S01]  /*18090*/  ISETP.GE.U32.AND P2, PT, R248, R5, PT ;  /* 0x00000005f800720c */ /* 0x000fe20003f46070 */
[-C--:B------:R-:W-:Y:S01]  /*180a0*/  FMUL.FTZ R202, R102, R0.reuse ;  /* 0x0000000066ca7220 */ /* 0x080fe20000410000 */
[----:B------:R-:W-:Y:S01]  /*180b0*/  LOP3.LUT R5, R3, 0xff, RZ, 0xc0, !PT ;  /* 0x000000ff03057812 */ /* 0x000fe200078ec0ff */
[----:B------:R-:W-:Y:S01]  /*180c0*/  FMUL.FTZ R116, R119, R0 ;  /* 0x0000000077747220 */ /* 0x000fe20000410000 */
[----:B------:R-:W-:Y:S01]  /*180d0*/  @!P4 PRMT R196, R175, 0x5410, RZ ;  /* 0x00005410afc4c816 */ /* 0x000fe200000000ff */
[----:B---3--:R-:W-:Y:S01]  /*180e0*/  FADD.FTZ R6, R234, -R16 ;  /* 0x80000010ea067221 */ /* 0x008fe20000010000 */
[----:B------:R-:W-:Y:S01]  /*180f0*/  ISETP.GE.U32.AND P4, PT, R248, R5, PT ;  /* 0x00000005f800720c */ /* 0x000fe20003f86070 */
[-C--:B------:R-:W-:Y:S01]  /*18100*/  FMUL.FTZ R16, R53, R2.reuse ;  /* 0x0000000235107220 */ /* 0x080fe20000410000 */
[----:B--2---:R-:W-:Y:S01]  /*18110*/  F2FP.BF16.PACK_AB R5, R245, R173 ;  /* 0x000000adf505723e */ /* 0x004fe200000010ff */
[----:B------:R-:W-:Y:S01]  /*18120*/  FMUL.FTZ R53, R80, R2 ;  /* 0x0000000250357220 */ /* 0x000fe20000410000 */
[----:B------:R-:W1:Y:S01]  /*18130*/  MUFU.EX2 R239, R191 ;  /* 0x000000bf00ef7308 */ /* 0x000e620000000800 */
[----:B------:R-:W-:Y:S01]  /*18140*/  FMUL.FTZ R80, R54, R0 ;  /* 0x0000000036507220 */ /* 0x000fe20000410000 */
[C---:B------:R-:W-:Y:S01]  /*18150*/  PRMT R195, R5.reuse, 0x7610, R195 ;  /* 0x0000761005c37816 */ /* 0x040fe200000000c3 */
[----:B------:R-:W2:Y:S01]  /*18160*/  LDL.LU.64 R54, [R1] ;  /* 0x0000000001367983 */ /* 0x000ea20000300a00 */
[----:B------:R-:W-:Y:S01]  /*18170*/  PRMT R194, R5, 0x7632, R194 ;  /* 0x0000763205c27816 */ /* 0x000fe200000000c2 */
[----:B------:R-:W-:Y:S01]  /*18180*/  IMAD.MOV.U32 R119, RZ, RZ, R211 ;  /* 0x000000ffff777224 */ /* 0x000fe200078e00d3 */
[----:B------:R-:W-:Y:S01]  /*18190*/  SHF.R.U32.HI R5, RZ, 0x18, R3 ;  /* 0x00000018ff057819 */ /* 0x000fe20000011603 */
[----:B------:R-:W-:Y:S01]  /*181a0*/  @!P1 HFMA2.BF16_V2 R176, -RZ.H0_H0, RZ.H0_H0, -R195.H0_H0 ;  /* 0x200000ffffb09231 */ /* 0x000fe200003409c3 */
[----:B------:R-:W-:Y:S01]  /*181b0*/  LOP3.LUT R3, R3, 0xffff, RZ, 0xc0, !PT ;  /* 0x0000ffff03037812 */ /* 0x000fe200078ec0ff */
[----:B------:R-:W-:Y:S01]  /*181c0*/  @!P3 HFMA2.BF16_V2 R177, -RZ.H0_H0, RZ.H0_H0, -R194.H0_H0 ;  /* 0x200000ffffb1b231 */ /* 0x000fe200003409c2 */
[----:B------:R-:W3:Y:S01]  /*181d0*/  MUFU.EX2 R200, R21 ;  /* 0x0000001500c87308 */ /* 0x000ee20000000800 */
[----:B------:R-:W-:Y:S01]  /*181e0*/  PRMT R238, R195, 0x5410, R194 ;  /* 0x00005410c3ee7816 */ /* 0x000fe200000000c2 */
[----:B------:R-:W-:Y:S01]  /*181f0*/  FMUL.FTZ R84, R97, R2 ;  /* 0x0000000261547220 */ /* 0x000fe20000410000 */
[----:B------:R-:W-:Y:S01]  /*18200*/  SHF.R.U32.HI R3, RZ, 0x8, R3 ;  /* 0x00000008ff037819 */ /* 0x000fe20000011603 */
[----:B------:R-:W-:Y:S01]  /*18210*/  FMUL.FTZ R211, R130, R0 ;  /* 0x0000000082d37220 */ /* 0x000fe20000410000 */
[----:B------:R-:W-:Y:S01]  /*18220*/  @!P3 PRMT R194, R177, 0x5410, RZ ;  /* 0x00005410b1c2b816 */ /* 0x000fe200000000ff */
[-C--:B------:R-:W-:Y:S01]  /*18230*/  FMUL.FTZ R213, R65, R2.reuse ;  /* 0x0000000241d57220 */ /* 0x080fe20000410000 */
[----:B------:R-:W-:Y:S01]  /*18240*/  LOP3.LUT R3, R3, 0xffff, RZ, 0xc0, !PT ;  /* 0x0000ffff03037812 */ /* 0x000fe200078ec0ff */
[----:B------:R4:W4:Y:S01]  /*18250*/  MUFU.EX2 R247, R19 ;  /* 0x0000001300f77308 */ /* 0x0009220000000800 */
[----:B------:R-:W-:Y:S01]  /*18260*/  @!P1 PRMT R195, R176, 0x5410, RZ ;  /* 0x00005410b0c39816 */ /* 0x000fe200000000ff */
[----:B------:R-:W-:Y:S01]  /*18270*/  IMAD.MOV.U32 R97, RZ, RZ, R204 ;  /* 0x000000ffff617224 */ /* 0x000fe200078e00cc */
[----:B------:R-:W-:Y:S01]  /*18280*/  ISETP.GE.U32.AND P3, PT, R248, R3, PT ;  /* 0x00000003f800720c */ /* 0x000fe20003f66070 */
[----:B------:R-:W-:Y:S01]  /*18290*/  FMUL.FTZ R152, R152, R2 ;  /* 0x0000000298987220 */ /* 0x000fe20000410000 */
[----:B-1----:R-:W-:Y:S01]  /*182a0*/  F2FP.BF16.PACK_AB R3, R239, R138 ;  /* 0x0000008aef03723e */ /* 0x002fe200000010ff */
[-C--:B------:R-:W-:Y:S01]  /*182b0*/  FMUL.FTZ R153, R153, R2.reuse ;  /* 0x0000000299997220 */ /* 0x080fe20000410000 */
[----:B------:R-:W-:Y:S01]  /*182c0*/  ISETP.GE.U32.AND P1, PT, R248, R5, PT ;  /* 0x00000005f800720c */ /* 0x000fe20003f26070 */
[----:B---3--:R-:W-:Y:S01]  /*182d0*/  IMAD.MOV.U32 R102, RZ, RZ, R200 ;  /* 0x000000ffff667224 */ /* 0x008fe200078e00c8 */
[C---:B------:R-:W-:Y:S01]  /*182e0*/  PRMT R193, R3.reuse, 0x7610, R193 ;  /* 0x0000761003c17816 */ /* 0x040fe200000000c1 */
[-C--:B------:R-:W-:Y:S01]  /*182f0*/  FMUL.FTZ R5, R64, R2.reuse ;  /* 0x0000000240057220 */ /* 0x080fe20000410000 */
[----:B------:R-:W-:Y:S01]  /*18300*/  PRMT R192, R3, 0x7632, R192 ;  /* 0x0000763203c07816 */ /* 0x000fe200000000c0 */
[----:B------:R-:W-:Y:S01]  /*18310*/  FMUL.FTZ R3, R117, R2 ;  /* 0x0000000275037220 */ /* 0x000fe20000410000 */
[----:B------:R-:W-:Y:S01]  /*18320*/  MOV R130, R128 ;  /* 0x0000008000827202 */ /* 0x000fe20000000f00 */
[-C--:B------:R-:W-:Y:S01]  /*18330*/  FMUL.FTZ R117, R67, R0.reuse ;  /* 0x0000000043757220 */ /* 0x080fe20000410000 */
[----:B------:R-:W-:Y:S01]  /*18340*/  @!P6 HFMA2.BF16_V2 R182, -RZ.H0_H0, RZ.H0_H0, -R193.H0_H0 ;  /* 0x200000ffffb6e231 */ /* 0x000fe200003409c1 */
[----:B------:R-:W-:Y:S01]  /*18350*/  FMUL.FTZ R67, R98, R0 ;  /* 0x0000000062437220 */ /* 0x000fe20000410000 */
[----:B------:R-:W-:Y:S01]  /*18360*/  MUFU.EX2 R136, R180 ;  /* 0x000000b400887308 */ /* 0x000fe20000000800 */
[----:B------:R-:W1:Y:S01]  /*18370*/  LDC.U8 R98, c[0x0][0x2d8] ;  /* 0x0000b600ff627b82 */ /* 0x000e620000000000 */
[----:B------:R-:W-:-:S02]  /*18380*/  FMUL.FTZ R21, R85, R2 ;  /* 0x0000000255157220 */ /* 0x000fc40000410000 */
[-C--:B------:R-:W-:Y:S02]  /*18390*/  FMUL.FTZ R148, R148, R2.reuse ;  /* 0x0000000294947220 */ /* 0x080fe40000410000 */
[-C--:B------:R-:W-:Y:S02]  /*183a0*/  FMUL.FTZ R149, R149, R2.reuse ;  /* 0x0000000295957220 */ /* 0x080fe40000410000 */
[-C--:B------:R-:W-:Y:S01]  /*183b0*/  FMUL.FTZ R144, R144, R2.reuse ;  /* 0x0000000290907220 */ /* 0x080fe20000410000 */
[----:B------:R-:W-:Y:S01]  /*183c0*/  MUFU.EX2 R137, R181 ;  /* 0x000000b500897308 */ /* 0x000fe20000000800 */
        /* <DEDUP_REMOVED lines=9> */
[-C--:B------:R-:W-:Y:S01]  /*18460*/  FMUL.FTZ R85, R96, R2.reuse ;  /* 0x0000000260557220 */ /* 0x080fe20000410000 */
[----:B------:R-:W-:Y:S01]  /*18470*/  PRMT R96, R193, 0x5410, R192 ;  /* 0x00005410c1607816 */ /* 0x000fe200000000c0 */
        /* <DEDUP_REMOVED lines=23> */
[----:B----4-:R-:W-:Y:S01]  /*185f0*/  LOP3.LUT R19, R12, 0xffff, RZ, 0xc0, !PT ;  /* 0x0000ffff0c137812 */ /* 0x010fe200078ec0ff */
[----:B------:R-:W-:Y:S01]  /*18600*/  IMAD.MOV.U32 R64, RZ, RZ, R16 ;  /* 0x000000ffff407224 */ /* 0x000fe200078e0010 */
[----:B------:R-:W-:Y:S01]  /*18610*/  @!P6 PRMT R193, R182, 0x5410, RZ ;  /* 0x00005410b6c1e816 */ /* 0x000fe200000000ff */
[----:B------:R-:W-:Y:S01]  /*18620*/  FMUL.FTZ R204, R101, R2 ;  /* 0x0000000265cc7220 */ /* 0x000fe20000410000 */
[----:B------:R-:W-:Y:S01]  /*18630*/  F2FP.BF16.PACK_AB R2, R247, R102 ;  /* 0x00000066f702723e */ /* 0x000fe200000010ff */
[----:B------:R-:W-:-:S02]  /*18640*/  IMAD.MOV.U32 R16, RZ, RZ, R250 ;  /* 0x000000ffff107224 */ /* 0x000fc400078e00fa */
[----:B------:R-:W-:Y:S01]  /*18650*/  IMAD.MOV.U32 R17, RZ, RZ, R251 ;  /* 0x000000ffff117224 */ /* 0x000fe200078e00fb */
[----:B------:R-:W-:Y:S01]  /*18660*/  PRMT R191, R2, 0x7610, R191 ;  /* 0x0000761002bf7816 */ /* 0x000fe200000000bf */
[-C--:B------:R-:W-:Y:S02]  /*18670*/  FMUL.FTZ R101, R66, R0.reuse ;  /* 0x0000000042657220 */ /* 0x080fe40000410000 */
[-C--:B------:R-:W-:Y:S02]  /*18680*/  FMUL.FTZ R250, R50, R0.reuse ;  /* 0x0000000032fa7220 */ /* 0x080fe40000410000 */
[-C--:B------:R-:W-:Y:S02]  /*18690*/  FMUL.FTZ R251, R51, R0.reuse ;  /* 0x0000000033fb7220 */ /* 0x080fe40000410000 */
[-C--:B------:R-:W-:Y:S02]  /*186a0*/  FMUL.FTZ R66, R70, R0.reuse ;  /* 0x0000000046427220 */ /* 0x080fe40000410000 */
[----:B------:R-:W-:-:S02]  /*186b0*/  FMUL.FTZ R100, R99, R0 ;  /* 0x0000000063647220 */ /* 0x000fc40000410000 */
[-C--:B------:R-:W-:Y:S02]  /*186c0*/  FMUL.FTZ R200, R103, R0.reuse ;  /* 0x0000000067c87220 */ /* 0x080fe40000410000 */
[----:B------:R-:W-:Y:S01]  /*186d0*/  FMUL.FTZ R129, R131, R0 ;  /* 0x0000000083817220 */ /* 0x000fe20000410000 */
[----:B------:R-:W-:Y:S01]  /*186e0*/  F2FP.BF16.PACK_AB R0, R119, R130 ;  /* 0x000000827700723e */ /* 0x000fe200000010ff */
[----:B------:R-:W-:Y:S01]  /*186f0*/  @!P5 HFMA2.BF16_V2 R38, -RZ.H0_H0, RZ.H0_H0, -R192.H0_H0 ;  /* 0x200000ffff26d231 */ /* 0x000fe200003409c0 */
[----:B------:R-:W-:Y:S02]  /*18700*/  FMUL.FTZ R6, R6, c[0x0][0x23c] ;  /* 0x00008f0006067a20 */ /* 0x000fe40000410000 */
[----:B------:R-:W-:Y:S01]  /*18710*/  PRMT R188, R0, 0x7632, R188 ;  /* 0x0000763200bc7816 */ /* 0x000fe200000000bc */
[----:B------:R-:W-:Y:S01]  /*18720*/  @!P4 HFMA2.BF16_V2 R37, -RZ.H0_H0, RZ.H0_H0, -R191.H0_H0 ;  /* 0x200000ffff25c231 */ /* 0x000fe200003409bf */
[----:B------:R-:W-:Y:S01]  /*18730*/  PRMT R190, R2, 0x7632, R190 ;  /* 0x0000763202be7816 */ /* 0x000fe200000000be */
[----:B------:R-:W-:Y:S01]  /*18740*/  IMAD.MOV.U32 R128, RZ, RZ, R97 ;  /* 0x000000ffff807224 */ /* 0x000fe200078e0061 */
[----:B------:R-:W-:Y:S01]  /*18750*/  PRMT R189, R0, 0x7610, R189 ;  /* 0x0000761000bd7816 */ /* 0x000fe200000000bd */
[----:B------:R-:W-:Y:S01]  /*18760*/  IMAD.MOV.U32 R51, RZ, RZ, R21 ;  /* 0x000000ffff337224 */ /* 0x000fe200078e0015 */
[----:B------:R-:W-:Y:S01]  /*18770*/  @!P1 HFMA2.BF16_V2 R48, -RZ.H0_H0, RZ.H0_H0, -R188.H0_H0 ;  /* 0x200000ffff309231 */ /* 0x000fe200003409bc */
[----:B------:R-:W-:Y:S01]  /*18780*/  IMAD.MOV.U32 R97, RZ, RZ, R18 ;  /* 0x000000ffff617224 */ /* 0x000fe200078e0012 */
[----:B------:R-:W-:Y:S01]  /*18790*/  @!P5 PRMT R192, R38, 0x5410, RZ ;  /* 0x0000541026c0d816 */ /* 0x000fe200000000ff */
[----:B------:R-:W-:Y:S01]  /*187a0*/  IMAD.MOV.U32 R99, RZ, RZ, R3 ;  /* 0x000000ffff637224 */ /* 0x000fe200078e0003 */
[----:B------:R-:W-:Y:S01]  /*187b0*/  LOP3.LUT R0, R12, 0xff, RZ, 0xc0, !PT ;  /* 0x000000ff0c007812 */ /* 0x000fe200078ec0ff */
[----:B------:R-:W-:Y:S01]  /*187c0*/  IMAD.MOV.U32 R82, RZ, RZ, R53 ;  /* 0x000000ffff527224 */ /* 0x000fe200078e0035 */
[----:B------:R-:W-:Y:S01]  /*187d0*/  SHF.R.U32.HI R21, RZ, 0x10, R12 ;  /* 0x00000010ff157819 */ /* 0x000fe2000001160c */
[----:B------:R-:W-:Y:S01]  /*187e0*/  IMAD.MOV.U32 R83, RZ, RZ, R52 ;  /* 0x000000ffff537224 */ /* 0x000fe200078e0034 */
[----:B------:R-:W-:Y:S01]  /*187f0*/  SHF.R.U32.HI R18, RZ, 0x18, R12 ;  /* 0x00000018ff127819 */ /* 0x000fe2000001160c */
[----:B------:R-:W-:Y:S01]  /*18800*/  IMAD.WIDE.U32 R12, R215, -0x2daee0ad, RZ ;  /* 0xd2511f53d70c7825 */ /* 0x000fe200078e00ff */
[----:B------:R-:W-:Y:S01]  /*18810*/  LOP3.LUT R2, R237, UR13, R30, 0x96, !PT ;  /* 0x0000000ded027c12 */ /* 0x000fe2000f8e961e */
[----:B------:R-:W3:Y:S01]  /*18820*/  MUFU.EX2 R6, R6 ;  /* 0x0000000600067308 */ /* 0x000ee20000000800 */
[----:B------:R-:W-:Y:S01]  /*18830*/  PRMT R38, R191, 0x5410, R190 ;  /* 0x00005410bf267816 */ /* 0x000fe200000000be */
[----:B------:R-:W-:Y:S01]  /*18840*/  FFMA.FTZ R241, R241, R7, R178 ;  /* 0x00000007f1f17223 */ /* 0x000fe200000100b2 */
[----:B------:R-:W-:-:S02]  /*18850*/  @!P4 PRMT R191, R37, 0x5410, RZ ;  /* 0x0000541025bfc816 */ /* 0x000fc400000000ff */
[----:B------:R-:W-:Y:S01]  /*18860*/  PRMT R37, R189, 0x5410, R188 ;  /* 0x00005410bd257816 */ /* 0x000fe200000000bc */
[----:B------:R-:W-:Y:S01]  /*18870*/  IMAD.WIDE.U32 R2, R2, -0x2daee0ad, RZ ;  /* 0xd2511f5302027825 */ /* 0x000fe200078e00ff */
[----:B------:R-:W-:Y:S02]  /*18880*/  @!P1 PRMT R188, R48, 0x5410, RZ ;  /* 0x0000541030bc9816 */ /* 0x000fe400000000ff */
[----:B-1----:R-:W-:Y:S01]  /*18890*/  ISETP.GE.U32.AND P1, PT, R98, R0, PT ;  /* 0x000000006200720c */ /* 0x002fe20003f26070 */
[----:B------:R-:W-:Y:S01]  /*188a0*/  IMAD.MOV.U32 R52, RZ, RZ, R16 ;  /* 0x000000ffff347224 */ /* 0x000fe200078e0010 */
[----:B------:R-:W-:Y:S01]  /*188b0*/  LOP3.LUT R3, R3, UR10, R12, 0x96, !PT ;  /* 0x0000000a03037c12 */ /* 0x000fe2000f8e960c */
[----:B------:R-:W-:Y:S02]  /*188c0*/  IMAD.MOV.U32 R53, RZ, RZ, R17 ;  /* 0x000000ffff357224 */ /* 0x000fe400078e0011 */
[----:B------:R-:W-:Y:S01]  /*188d0*/  IMAD.MOV.U32 R71, RZ, RZ, R97 ;  /* 0x000000ffff477224 */ /* 0x000fe200078e0061 */
[----:B------:R-:W-:Y:S01]  /*188e0*/  MOV R97, R5 ;  /* 0x0000000500617202 */ /* 0x000fe20000000f00 */
[----:B------:R-:W1:Y:S01]  /*188f0*/  MUFU.EX2 R48, R172 ;  /* 0x000000ac00307308 */ /* 0x000e620000000800 */
[----:B------:R-:W-:Y:S01]  /*18900*/  @!P2 HFMA2.BF16_V2 R49, -RZ.H0_H0, RZ.H0_H0, -R189.H0_H0 ;  /* 0x200000ffff31a231 */ /* 0x000fe200003409bd */
[----:B------:R-:W-:-:S02]  /*18910*/  IMAD.MOV.U32 R70, RZ, RZ, R51 ;  /* 0x000000ffff467224 */ /* 0x000fc400078e0033 */
[----:B------:R-:W-:Y:S02]  /*18920*/  IMAD.MOV.U32 R237, RZ, RZ, R102 ;  /* 0x000000ffffed7224 */ /* 0x000fe400078e0066 */
[----:B------:R-:W-:Y:S01]  /*18930*/  @!P2 PRMT R189, R49, 0x5410, RZ ;  /* 0x0000541031bda816 */ /* 0x000fe200000000ff */
[-C--:B---3--:R-:W-:Y:S02]  /*18940*/  FMUL.FTZ R51, R47, R6.reuse ;  /* 0x000000062f337220 */ /* 0x088fe40000410000 */
[----:B------:R-:W-:Y:S01]  /*18950*/  FMUL.FTZ R102, R126, R6 ;  /* 0x000000067e667220 */ /* 0x000fe20000410000 */
[----:B------:R-:W-:Y:S01]  /*18960*/  ISETP.GE.U32.AND P5, PT, R98, R18, PT ;  /* 0x000000126200720c */ /* 0x000fe20003fa6070 */
[----:B------:R-:W-:Y:S01]  /*18970*/  @!P3 HFMA2.BF16_V2 R50, -RZ.H0_H0, RZ.H0_H0, -R190.H0_H0 ;  /* 0x200000ffff32b231 */ /* 0x000fe200003409be */
[----:B------:R-:W-:Y:S02]  /*18980*/  IMAD.MOV.U32 R215, RZ, RZ, R82 ;  /* 0x000000ffffd77224 */ /* 0x000fe400078e0052 */
[----:B------:R-:W-:-:S02]  /*18990*/  IMAD.MOV.U32 R131, RZ, RZ, R83 ;  /* 0x000000ffff837224 */ /* 0x000fc400078e0053 */
[----:B-1----:R-:W-:Y:S02]  /*189a0*/  IMAD.MOV.U32 R47, RZ, RZ, R48 ;  /* 0x000000ffff2f7224 */ /* 0x002fe400078e0030 */
[----:B------:R-:W-:Y:S02]  /*189b0*/  IMAD.MOV.U32 R48, RZ, RZ, R86 ;  /* 0x000000ffff307224 */ /* 0x000fe400078e0056 */
[-C--:B------:R-:W-:Y:S02]  /*189c0*/  FMUL.FTZ R86, R78, R6.reuse ;  /* 0x000000064e567220 */ /* 0x080fe40000410000 */
[----:B------:R-:W-:Y:S01]  /*189d0*/  MUFU.EX2 R78, R218 ;  /* 0x000000da004e7308 */ /* 0x000fe20000000800 */
[----:B------:R-:W-:Y:S01]  /*189e0*/  MOV R49, R87 ;  /* 0x0000005700317202 */ /* 0x000fe20000000f00 */
[----:B------:R-:W-:Y:S02]  /*189f0*/  FMUL.FTZ R87, R79, R6 ;  /* 0x000000064f577220 */ /* 0x000fe40000410000 */
[----:B------:R-:W-:-:S02]  /*18a00*/  IMAD.MOV.U32 R79, RZ, RZ, R81 ;  /* 0x000000ffff4f7224 */ /* 0x000fc400078e0051 */
[----:B------:R-:W-:Y:S02]  /*18a10*/  FMUL.FTZ R81, R61, R7 ;  /* 0x000000073d517220 */ /* 0x000fe40000410000 */
[----:B------:R-:W-:Y:S02]  /*18a20*/  IMAD.MOV.U32 R61, RZ, RZ, R237 ;  /* 0x000000ffff3d7224 */ /* 0x000fe400078e00ed */
[----:B------:R-:W-:Y:S01]  /*18a30*/  IMAD.MOV.U32 R237, RZ, RZ, R99 ;  /* 0x000000ffffed7224 */ /* 0x000fe200078e0063 */
[----:B------:R-:W-:Y:S01]  /*18a40*/  @!P3 PRMT R190, R50, 0x5410, RZ ;  /* 0x0000541032beb816 */ /* 0x000fe200000000ff */
[----:B------:R-:W-:Y:S02]  /*18a50*/  FMUL.FTZ R82, R62, R6 ;  /* 0x000000063e527220 */ /* 0x000fe40000410000 */
[----:B------:R-:W-:Y:S02]  /*18a60*/  IMAD.MOV.U32 R62, RZ, RZ, R67 ;  /* 0x000000ffff3e7224 */ /* 0x000fe400078e0043 */
[----:B------:R-:W-:-:S02]  /*18a70*/  IMAD.MOV.U32 R67, RZ, RZ, R69 ;  /* 0x000000ffff437224 */ /* 0x000fc400078e0045 */
[----:B------:R-:W-:Y:S02]  /*18a80*/  FMUL.FTZ R69, R57, R7 ;  /* 0x0000000739457220 */ /* 0x000fe40000410000 */
[C---:B------:R-:W-:Y:S01]  /*18a90*/  FADD.FTZ R241, R136.reuse, R241 ;  /* 0x000000f188f17221 */ /* 0x040fe20000010000 */
[----:B------:R-:W-:Y:S01]  /*18aa0*/  F2FP.BF16.PACK_AB R136, R136, R178 ;  /* 0x000000b28888723e */ /* 0x000fe200000010ff */
[-C--:B------:R-:W-:Y:S01]  /*18ab0*/  FFMA.FTZ R244, R244, R6.reuse, R179 ;  /* 0x00000006f4f47223 */ /* 0x080fe200000100b3 */
[----:B--2---:R-:W-:Y:S01]  /*18ac0*/  LOP3.LUT R0, R13, UR12, R54, 0x96, !PT ;  /* 0x0000000c0d007c12 */ /* 0x004fe2000f8e9636 */
[----:B------:R-:W-:Y:S02]  /*18ad0*/  IMAD.MOV.U32 R57, RZ, RZ, R47 ;  /* 0x000000ffff397224 */ /* 0x000fe400078e002f */
[----:B------:R-:W-:Y:S02]  /*18ae0*/  FMUL.FTZ R83, R63, R6 ;  /* 0x000000063f537220 */ /* 0x000fe40000410000 */
[----:B------:R-:W-:-:S04]  /*18af0*/  IMAD.WIDE.U32 R12, R0, -0x326172a9, RZ ;  /* 0xcd9e8d57000c7825 */ /* 0x000fc800078e00ff */
[----:B------:R-:W-:Y:S01]  /*18b00*/  IMAD.MOV.U32 R103, RZ, RZ, R70 ;  /* 0x000000ffff677224 */ /* 0x000fe200078e0046 */
[----:B------:R-:W-:Y:S01]  /*18b10*/  LOP3.LUT R0, R13, UR11, R236, 0x96, !PT ;  /* 0x0000000b0d007c12 */ /* 0x000fe2000f8e96ec */
[-C--:B------:R-:W-:Y:S01]  /*18b20*/  FMUL.FTZ R50, R46, R6.reuse ;  /* 0x000000062e327220 */ /* 0x080fe20000410000 */
[----:B------:R-:W-:Y:S01]  /*18b30*/  PRMT R183, R136, 0x7610, R183 ;  /* 0x0000761088b77816 */ /* 0x000fe200000000b7 */
[----:B------:R-:W-:Y:S02]  /*18b40*/  FMUL.FTZ R170, R170, R6 ;  /* 0x00000006aaaa7220 */ /* 0x000fe40000410000 */
[----:B------:R-:W-:-:S04]  /*18b50*/  IMAD.WIDE.U32 R16, R0, -0x2daee0ad, RZ ;  /* 0xd2511f5300107825 */ /* 0x000fc800078e00ff */
[----:B------:R-:W-:Y:S01]  /*18b60*/  FMUL.FTZ R171, R171, R6 ;  /* 0x00000006abab7220 */ /* 0x000fe20000410000 */
[----:B------:R-:W-:Y:S01]  /*18b70*/  LOP3.LUT R5, R17, UR8, R2, 0x96, !PT ;  /* 0x0000000811057c12 */ /* 0x000fe2000f8e9602 */
[----:B------:R-:W-:-:S04]  /*18b80*/  IMAD.WIDE.U32 R2, R3, -0x326172a9, RZ ;  /* 0xcd9e8d5703027825 */ /* 0x000fc800078e00ff */
[-C--:B------:R-:W-:Y:S01]  /*18b90*/  FMUL.FTZ R166, R166, R6.reuse ;  /* 0x00000006a6a67220 */ /* 0x080fe20000410000 */
[----:B------:R-:W-:Y:S01]  /*18ba0*/  LOP3.LUT R0, R3, UR9, R12, 0x96, !PT ;  /* 0x0000000903007c12 */ /* 0x000fe2000f8e960c */
[-C--:B------:R-:W-:Y:S02]  /*18bb0*/  FMUL.FTZ R167, R167, R6.reuse ;  /* 0x00000006a7a77220 */ /* 0x080fe40000410000 */
[----:B------:R-:W-:Y:S02]  /*18bc0*/  FMUL.FTZ R162, R162, R6 ;  /* 0x00000006a2a27220 */ /* 0x000fe40000410000 */
[----:B------:R-:W-:-:S04]  /*18bd0*/  IMAD.WIDE.U32 R12, R0, -0x2daee0ad, RZ ;  /* 0xd2511f53000c7825 */ /* 0x000fc800078e00ff */
[----:B------:R-:W-:Y:S01]  /*18be0*/  FMUL.FTZ R163, R163, R6 ;  /* 0x00000006a3a37220 */ /* 0x000fe20000410000 */
[----:B------:R-:W-:Y:S01]  /*18bf0*/  LOP3.LUT R3, R13, UR6, R16, 0x96, !PT ;  /* 0x000000060d037c12 */ /* 0x000fe2000f8e9610 */
[----:B------:R-:W-:-:S04]  /*18c00*/  IMAD.WIDE.U32 R16, R5, -0x326172a9, RZ ;  /* 0xcd9e8d5705107825 */ /* 0x000fc800078e00ff */
[----:B------:R-:W-:Y:S01]  /*18c10*/  FMUL.FTZ R158, R158, R6 ;  /* 0x000000069e9e7220 */ /* 0x000fe20000410000 */
[----:B------:R-:W-:Y:S01]  /*18c20*/  LOP3.LUT R17, R17, UR7, R2, 0x96, !PT ;  /* 0x0000000711117c12 */ /* 0x000fe2000f8e9602 */
[----:B------:R-:W-:-:S04]  /*18c30*/  IMAD.WIDE.U32 R2, R3, -0x326172a9, RZ ;  /* 0xcd9e8d5703027825 */ /* 0x000fc800078e00ff */
[-C--:B------:R-:W-:Y:S01]  /*18c40*/  FMUL.FTZ R159, R159, R6.reuse ;  /* 0x000000069f9f7220 */ /* 0x080fe20000410000 */
[----:B------:R-:W-:Y:S01]  /*18c50*/  LOP3.LUT R5, R3, UR15, R16, 0x96, !PT ;  /* 0x0000000f03057c12 */ /* 0x000fe2000f8e9610 */
[----:B------:R-:W1:Y:S01]  /*18c60*/  MUFU.EX2 R13, R139 ;  /* 0x0000008b000d7308 */ /* 0x000e620000000800 */
[-C--:B------:R-:W-:Y:S02]  /*18c70*/  FMUL.FTZ R55, R43, R6.reuse ;  /* 0x000000062b377220 */ /* 0x080fe40000410000 */
[----:B------:R-:W-:Y:S01]  /*18c80*/  SHF.R.U32.HI R0, RZ, 0x10, R5 ;  /* 0x00000010ff007819 */ /* 0x000fe20000011605 */
[-C--:B------:R-:W-:Y:S02]  /*18c90*/  FMUL.FTZ R74, R74, R6.reuse ;  /* 0x000000064a4a7220 */ /* 0x080fe40000410000 */
[-C--:B------:R-:W-:Y:S01]  /*18ca0*/  FMUL.FTZ R75, R75, R6.reuse ;  /* 0x000000064b4b7220 */ /* 0x080fe20000410000 */
[----:B------:R-:W-:Y:S01]  /*18cb0*/  LOP3.LUT R0, R0, 0xff, RZ, 0xc0, !PT ;  /* 0x000000ff00007812 */ /* 0x000fe200078ec0ff */
[----:B------:R-:W-:-:S02]  /*18cc0*/  FMUL.FTZ R90, R90, R6 ;  /* 0x000000065a5a7220 */ /* 0x000fc40000410000 */
[----:B------:R-:W-:Y:S01]  /*18cd0*/  FMUL.FTZ R91, R91, R6 ;  /* 0x000000065b5b7220 */ /* 0x000fe20000410000 */
[----:B------:R-:W-:Y:S01]  /*18ce0*/  ISETP.GE.U32.AND P4, PT, R98, R0, PT ;  /* 0x000000006200720c */ /* 0x000fe20003f86070 */
[-C--:B------:R-:W-:Y:S01]  /*18cf0*/  FMUL.FTZ R94, R94, R6.reuse ;  /* 0x000000065e5e7220 */ /* 0x080fe20000410000 */
[----:B------:R-:W-:Y:S01]  /*18d00*/  LOP3.LUT R0, R2, 0xff, RZ, 0xc0, !PT ;  /* 0x000000ff02007812 */ /* 0x000fe200078ec0ff */
[-C--:B------:R-:W-:Y:S02]  /*18d10*/  FMUL.FTZ R95, R95, R6.reuse ;  /* 0x000000065f5f7220 */ /* 0x080fe40000410000 */
[----:B------:R-:W-:Y:S01]  /*18d20*/  FMUL.FTZ R106, R106, R6 ;  /* 0x000000066a6a7220 */ /* 0x000fe20000410000 */
[----:B------:R-:W-:Y:S01]  /*18d30*/  ISETP.GE.U32.AND P2, PT, R98, R0, PT ;  /* 0x000000006200720c */ /* 0x000fe20003f46070 */
[----:B------:R-:W-:Y:S01]  /*18d40*/  FMUL.FTZ R107, R107, R6 ;  /* 0x000000066b6b7220 */ /* 0x000fe20000410000 */
[----:B------:R-:W-:Y:S01]  /*18d50*/  SHF.R.U32.HI R0, RZ, 0x8, R19 ;  /* 0x00000008ff007819 */ /* 0x000fe20000011613 */
[----:B-1----:R-:W-:-:S02]  /*18d60*/  IMAD.MOV.U32 R126, RZ, RZ, R13 ;  /* 0x000000ffff7e7224 */ /* 0x002fc400078e000d */
[-C--:B------:R-:W-:Y:S01]  /*18d70*/  FMUL.FTZ R110, R110, R6.reuse ;  /* 0x000000066e6e7220 */ /* 0x080fe20000410000 */
[----:B------:R-:W-:Y:S01]  /*18d80*/  LOP3.LUT R0, R0, 0xffff, RZ, 0xc0, !PT ;  /* 0x0000ffff00007812 */ /* 0x000fe200078ec0ff */
[-C--:B------:R-:W-:Y:S02]  /*18d90*/  FMUL.FTZ R111, R111, R6.reuse ;  /* 0x000000066f6f7220 */ /* 0x080fe40000410000 */
[----:B------:R-:W-:Y:S01]  /*18da0*/  FMUL.FTZ R122, R122, R6 ;  /* 0x000000067a7a7220 */ /* 0x000fe20000410000 */
[----:B------:R-:W-:Y:S01]  /*18db0*/  ISETP.GE.U32.AND P6, PT, R98, R0, PT ;  /* 0x000000006200720c */ /* 0x000fe20003fc6070 */
[-C--:B------:R-:W-:Y:S01]  /*18dc0*/  FMUL.FTZ R123, R123, R6.reuse ;  /* 0x000000067b7b7220 */ /* 0x080fe20000410000 */
[----:B------:R-:W-:Y:S01]  /*18dd0*/  F2FP.BF16.PACK_AB R0, R126, R47 ;  /* 0x0000002f7e00723e */ /* 0x000fe200000010ff */
[----:B------:R-:W-:Y:S01]  /*18de0*/  IMAD.MOV.U32 R218, RZ, RZ, R64 ;  /* 0x000000ffffda7224 */ /* 0x000fe200078e0040 */
[----:B------:R-:W-:Y:S01]  /*18df0*/  PRMT R182, R136, 0x7632, R182 ;  /* 0x0000763288b67816 */ /* 0x000fe200000000b6 */
[----:B------:R-:W-:Y:S01]  /*18e00*/  FMUL.FTZ R168, R168, R7 ;  /* 0x00000007a8a87220 */ /* 0x000fe20000410000 */
[C---:B------:R-:W-:Y:S01]  /*18e10*/  PRMT R187, R0.reuse, 0x7610, R187 ;  /* 0x0000761000bb7816 */ /* 0x040fe200000000bb */
[----:B------:R-:W-:Y:S01]  /*18e20*/  IMAD.MOV.U32 R236, RZ, RZ, R71 ;  /* 0x000000ffffec7224 */ /* 0x000fe200078e0047 */
[----:B------:R-:W-:Y:S01]  /*18e30*/  PRMT R186, R0, 0x7632, R186 ;  /* 0x0000763200ba7816 */ /* 0x000fe200000000ba */
[----:B------:R-:W-:-:S02]  /*18e40*/  FMUL.FTZ R71, R59, R6 ;  /* 0x000000063b477220 */ /* 0x000fc40000410000 */
[----:B------:R-:W-:Y:S01]  /*18e50*/  @!P1 HFMA2.BF16_V2 R27, -RZ.H0_H0, RZ.H0_H0, -R187.H0_H0 ;  /* 0x200000ffff1b9231 */ /* 0x000fe200003409bb */
[----:B------:R-:W-:Y:S01]  /*18e60*/  LOP3.LUT R18, R2, 0xffff, RZ, 0xc0, !PT ;  /* 0x0000ffff02127812 */ /* 0x000fe200078ec0ff */
[----:B------:R-:W-:Y:S01]  /*18e70*/  IMAD.MOV.U32 R59, RZ, RZ, R100 ;  /* 0x000000ffff3b7224 */ /* 0x000fe200078e0064 */
[----:B------:R-:W-:Y:S01]  /*18e80*/  LOP3.LUT R0, R5, 0xff, RZ, 0xc0, !PT ;  /* 0x000000ff05007812 */ /* 0x000fe200078ec0ff */
[-C--:B------:R-:W-:Y:S01]  /*18e90*/  FMUL.FTZ R100, R124, R7.reuse ;  /* 0x000000077c647220 */ /* 0x080fe20000410000 */
[--C-:B------:R-:W-:Y:S01]  /*18ea0*/  SHF.R.U32.HI R16, RZ, 0x10, R2.reuse ;  /* 0x00000010ff107819 */ /* 0x100fe20000011602 */
[----:B------:R-:W-:Y:S01]  /*18eb0*/  IMAD.MOV.U32 R124, RZ, RZ, R219 ;  /* 0x000000ffff7c7224 */ /* 0x000fe200078e00db */
[----:B------:R-:W-:Y:S01]  /*18ec0*/  SHF.R.U32.HI R3, RZ, 0x18, R2 ;  /* 0x00000018ff037819 */ /* 0x000fe20000011602 */
[----:B------:R-:W-:Y:S01]  /*18ed0*/  @!P6 HFMA2.BF16_V2 R4, -RZ.H0_H0, RZ.H0_H0, -R186.H0_H0 ;  /* 0x200000ffff04e231 */ /* 0x000fe200003409ba */
[----:B------:R-:W-:Y:S01]  /*18ee0*/  LOP3.LUT R2, R21, 0xff, RZ, 0xc0, !PT ;  /* 0x000000ff15027812 */ /* 0x000fe200078ec0ff */
[-C--:B------:R-:W-:Y:S01]  /*18ef0*/  FMUL.FTZ R169, R169, R7.reuse ;  /* 0x00000007a9a97220 */ /* 0x080fe20000410000 */
[----:B------:R-:W-:Y:S01]  /*18f00*/  PRMT R99, R187, 0x5410, R186 ;  /* 0x00005410bb637816 */ /* 0x000fe200000000ba */
[-C--:B------:R-:W-:Y:S01]  /*18f10*/  FMUL.FTZ R164, R164, R7.reuse ;  /* 0x00000007a4a47220 */ /* 0x080fe20000410000 */
[----:B------:R-:W-:Y:S01]  /*18f20*/  @!P1 PRMT R187, R27, 0x5410, RZ ;  /* 0x000054101bbb9816 */ /* 0x000fe200000000ff */
[----:B------:R-:W-:Y:S01]  /*18f30*/  IMAD.MOV.U32 R13, RZ, RZ, R215 ;  /* 0x000000ffff0d7224 */ /* 0x000fe200078e00d7 */
[----:B------:R-:W-:Y:S01]  /*18f40*/  ISETP.GE.U32.AND P1, PT, R98, R0, PT ;  /* 0x000000006200720c */ /* 0x000fe20003f26070 */
[-C--:B------:R-:W-:Y:S01]  /*18f50*/  FMUL.FTZ R165, R165, R7.reuse ;  /* 0x00000007a5a57220 */ /* 0x080fe20000410000 */
[----:B------:R-:W-:Y:S01]  /*18f60*/  SHF.R.U32.HI R0, RZ, 0x18, R5 ;  /* 0x00000018ff007819 */ /* 0x000fe20000011605 */
[-C--:B------:R-:W-:Y:S01]  /*18f70*/  FMUL.FTZ R160, R160, R7.reuse ;  /* 0x00000007a0a07220 */ /* 0x080fe20000410000 */
[----:B------:R-:W-:Y:S01]  /*18f80*/  ISETP.GE.U32.AND P3, PT, R98, R2, PT ;  /* 0x000000026200720c */ /* 0x000fe20003f66070 */
[-C--:B------:R-:W-:Y:S01]  /*18f90*/  FMUL.FTZ R161, R161, R7.reuse ;  /* 0x00000007a1a17220 */ /* 0x080fe20000410000 */
[----:B------:R-:W-:Y:S01]  /*18fa0*/  F2FP.BF16.PACK_AB R2, R124, R78 ;  /* 0x0000004e7c02723e */ /* 0x000fe200000010ff */
[----:B------:R-:W-:Y:S01]  /*18fb0*/  IMAD.MOV.U32 R47, RZ, RZ, R13 ;  /* 0x000000ffff2f7224 */ /* 0x000fe200078e000d */
[----:B------:R-:W-:Y:S01]  /*18fc0*/  @!P6 PRMT R186, R4, 0x5410, RZ ;  /* 0x0000541004bae816 */ /* 0x000fe200000000ff */
[----:B------:R-:W-:Y:S01]  /*18fd0*/  IMAD.MOV.U32 R63, RZ, RZ, R84 ;  /* 0x000000ffff3f7224 */ /* 0x000fe200078e0054 */
[----:B------:R-:W-:Y:S01]  /*18fe0*/  ISETP.GE.U32.AND P6, PT, R98, R0, PT ;  /* 0x000000006200720c */ /* 0x000fe20003fc6070 */
[----:B------:R-:W-:Y:S01]  /*18ff0*/  FADD.FTZ R13, R184, R28 ;  /* 0x0000001cb80d7221 */ /* 0x000fe20000010000 */
[----:B------:R-:W-:Y:S01]  /*19000*/  LOP3.LUT R0, R5, 0xffff, RZ, 0xc0, !PT ;  /* 0x0000ffff05007812 */ /* 0x000fe200078ec0ff */
[----:B------:R-:W-:Y:S01]  /*19010*/  IMAD.MOV.U32 R19, RZ, RZ, R49 ;  /* 0x000000ffff137224 */ /* 0x000fe200078e0031 */
[C---:B------:R-:W-:Y:S01]  /*19020*/  PRMT R184, R2.reuse, 0x7632, R184 ;  /* 0x0000763202b87816 */ /* 0x040fe200000000b8 */
[----:B------:R-:W-:Y:S01]  /*19030*/  IMAD.MOV.U32 R21, RZ, RZ, R48 ;  /* 0x000000ffff157224 */ /* 0x000fe200078e0030 */
[----:B------:R-:W-:Y:S01]  /*19040*/  SHF.R.U32.HI R0, RZ, 0x8, R0 ;  /* 0x00000008ff007819 */ /* 0x000fe20000011600 */
[----:B------:R-:W-:Y:S01]  /*19050*/  FMUL.FTZ R49, R45, R7 ;  /* 0x000000072d317220 */ /* 0x000fe20000410000 */
[----:B------:R-:W-:Y:S01]  /*19060*/  PRMT R185, R2, 0x7610, R185 ;  /* 0x0000761002b97816 */ /* 0x000fe200000000b9 */
[----:B------:R-:W-:Y:S01]  /*19070*/  IMAD.MOV.U32 R45, RZ, RZ, R63 ;  /* 0x000000ffff2d7224 */ /* 0x000fe200078e003f */
[----:B------:R-:W-:Y:S01]  /*19080*/  @!P5 HFMA2.BF16_V2 R10, -RZ.H0_H0, RZ.H0_H0, -R184.H0_H0 ;  /* 0x200000ffff0ad231 */ /* 0x000fe200003409b8 */
[----:B------:R-:W-:-:S02]  /*19090*/  IMAD.MOV.U32 R63, RZ, RZ, R62 ;  /* 0x000000ffff3f7224 */ /* 0x000fc400078e003e */
[----:B------:R-:W-:Y:S01]  /*190a0*/  IMAD.MOV.U32 R62, RZ, RZ, R59 ;  /* 0x000000ffff3e7224 */ /* 0x000fe200078e003b */
[----:B------:R-:W-:Y:S01]  /*190b0*/  LOP3.LUT R0, R0, 0xffff, RZ, 0xc0, !PT ;  /* 0x0000ffff00007812 */ /* 0x000fe200078ec0ff */
[----:B------:R-:W-:Y:S02]  /*190c0*/  IMAD.MOV.U32 R59, RZ, RZ, R21 ;  /* 0x000000ffff3b7224 */ /* 0x000fe400078e0015 */
[----:B------:R-:W-:Y:S01]  /*190d0*/  IMAD.MOV.U32 R21, RZ, RZ, R116 ;  /* 0x000000ffff157224 */ /* 0x000fe200078e0074 */
[----:B------:R-:W-:Y:S01]  /*190e0*/  @!P3 HFMA2.BF16_V2 R8, -RZ.H0_H0, RZ.H0_H0, -R185.H0_H0 ;  /* 0x200000ffff08b231 */ /* 0x000fe200003409b9 */
[----:B------:R-:W-:Y:S01]  /*190f0*/  IMAD.MOV.U32 R116, RZ, RZ, R97 ;  /* 0x000000ffff747224 */ /* 0x000fe200078e0061 */
[----:B------:R-:W-:Y:S01]  /*19100*/  PRMT R97, R185, 0x5410, R184 ;  /* 0x00005410b9617816 */ /* 0x000fe200000000b8 */
[----:B------:R-:W-:Y:S01]  /*19110*/  IMAD.MOV.U32 R46, RZ, RZ, R103 ;  /* 0x000000ffff2e7224 */ /* 0x000fe200078e0067 */
[----:B------:R-:W-:Y:S01]  /*19120*/  @!P5 PRMT R184, R10, 0x5410, RZ ;  /* 0x000054100ab8d816 */ /* 0x000fe200000000ff */
[----:B------:R-:W-:Y:S01]  /*19130*/  FMUL.FTZ R54, R42, R6 ;  /* 0x000000062a367220 */ /* 0x000fe20000410000 */
[----:B------:R-:W-:Y:S01]  /*19140*/  ISETP.GE.U32.AND P5, PT, R98, R0, PT ;  /* 0x000000006200720c */ /* 0x000fe20003fa6070 */
[-C--:B------:R-:W-:Y:S01]  /*19150*/  FMUL.FTZ R70, R58, R6.reuse ;  /* 0x000000063a467220 */ /* 0x080fe20000410000 */
[----:B------:R-:W-:Y:S01]  /*19160*/  MOV R58, R85 ;  /* 0x00000055003a7202 */ /* 0x000fe20000000f00 */
[----:B------:R-:W-:-:S02]  /*19170*/  FMUL.FTZ R103, R127, R6 ;  /* 0x000000067f677220 */ /* 0x000fc40000410000 */
[----:B------:R-:W-:Y:S02]  /*19180*/  IMAD.MOV.U32 R6, RZ, RZ, R65 ;  /* 0x000000ffff067224 */ /* 0x000fe400078e0041 */
[----:B------:R-:W-:Y:S01]  /*19190*/  FMUL.FTZ R84, R76, R7 ;  /* 0x000000074c547220 */ /* 0x000fe20000410000 */
[----:B------:R-:W-:Y:S01]  /*191a0*/  MOV R76, R118 ;  /* 0x00000076004c7202 */ /* 0x000fe20000000f00 */
[----:B------:R-:W-:Y:S01]  /*191b0*/  IMAD.MOV.U32 R127, RZ, RZ, R80 ;  /* 0x000000ffff7f7224 */ /* 0x000fe200078e0050 */
[----:B------:R-:W-:Y:S01]  /*191c0*/  MOV R65, R53 ;  /* 0x0000003500417202 */ /* 0x000fe20000000f00 */
[----:B------:R-:W-:Y:S01]  /*191d0*/  IMAD.MOV.U32 R215, RZ, RZ, R68 ;  /* 0x000000ffffd77224 */ /* 0x000fe200078e0044 */
[----:B------:R-:W-:Y:S01]  /*191e0*/  @!P3 PRMT R185, R8, 0x5410, RZ ;  /* 0x0000541008b9b816 */ /* 0x000fe200000000ff */
[----:B------:R-:W-:Y:S01]  /*191f0*/  IMAD.MOV.U32 R64, RZ, RZ, R52 ;  /* 0x000000ffff407224 */ /* 0x000fe200078e0034 */
[----:B------:R-:W-:Y:S01]  /*19200*/  @!P1 HFMA2.BF16_V2 R9, -RZ.H0_H0, RZ.H0_H0, -R183.H0_H0 ;  /* 0x200000ffff099231 */ /* 0x000fe200003409b7 */
        /* <DEDUP_REMOVED lines=22> */
[----:B------:R-:W-:Y:S02]  /*19370*/  IMAD.MOV.U32 R219, RZ, RZ, R6 ;  /* 0x000000ffffdb7224 */ /* 0x000fe400078e0006 */
[----:B------:R-:W-:Y:S02]  /*19380*/  FMUL.FTZ R101, R125, R7 ;  /* 0x000000077d657220 */ /* 0x000fe40000410000 */
[----:B------:R-:W-:Y:S02]  /*19390*/  IMAD.MOV.U32 R60, RZ, RZ, R58 ;  /* 0x000000ffff3c7224 */ /* 0x000fe400078e003a */
[----:B------:R-:W-:Y:S02]  /*193a0*/  IMAD.MOV.U32 R6, RZ, RZ, R30 ;  /* 0x000000ffff067224 */ /* 0x000fe400078e001e */
[----:B------:R-:W-:-:S02]  /*193b0*/  IMAD.MOV.U32 R7, RZ, RZ, R31 ;  /* 0x000000ffff077224 */ /* 0x000fc400078e001f */
[----:B------:R-:W-:Y:S01]  /*193c0*/  IMAD.WIDE.U32 R2, R17, -0x2daee0ad, RZ ;  /* 0xd2511f5311027825 */ /* 0x000fe200078e00ff */
[----:B------:R-:W-:Y:S01]  /*193d0*/  LOP3.LUT R0, R16, 0xff, RZ, 0xc0, !PT ;  /* 0x000000ff10007812 */ /* 0x000fe200078ec0ff */
[----:B------:R-:W-:Y:S02]  /*193e0*/  @!P5 HFMA2.BF16_V2 R11, -RZ.H0_H0, RZ.H0_H0, -R182.H0_H0 ;  /* 0x200000ffff0bd231 */ /* 0x000fe400003409b6 */
[----:B------:R-:W-:Y:S02]  /*193f0*/  FADD.FTZ R244, R137, R244 ;  /* 0x000000f489f47221 */ /* 0x000fe40000010000 */
[----:B------:R-:W-:Y:S01]  /*19400*/  IMAD.MOV.U32 R58, RZ, RZ, R19 ;  /* 0x000000ffff3a7224 */ /* 0x000fe200078e0013 */
[----:B------:R-:W-:Y:S01]  /*19410*/  PRMT R19, R183, 0x5410, R182 ;  /* 0x00005410b7137816 */ /* 0x000fe200000000b6 */
[----:B------:R-:W-:Y:S01]  /*19420*/  IMAD.MOV.U32 R8, RZ, RZ, R6 ;  /* 0x000000ffff087224 */ /* 0x000fe200078e0006 */
[----:B------:R-:W-:Y:S01]  /*19430*/  @!P1 PRMT R183, R9, 0x5410, RZ ;  /* 0x0000541009b79816 */ /* 0x000fe200000000ff */
[----:B------:R-:W-:Y:S01]  /*19440*/  IMAD.MOV.U32 R9, RZ, RZ, R7 ;  /* 0x000000ffff097224 */ /* 0x000fe200078e0007 */
[----:B------:R-:W-:-:S02]  /*19450*/  LOP3.LUT R4, R2, 0xff, RZ, 0xc0, !PT ;  /* 0x000000ff02047812 */ /* 0x000fc400078ec0ff */
[----:B------:R-:W-:Y:S01]  /*19460*/  MOV R56, R46 ;  /* 0x0000002e00387202 */ /* 0x000fe20000000f00 */
[----:B------:R-:W-:Y:S01]  /*19470*/  MUFU.EX2 R77, R225 ;  /* 0x000000e1004d7308 */ /* 0x000fe20000000800 */
[----:B------:R-:W-:Y:S01]  /*19480*/  LOP3.LUT R7, R2, 0xffff, RZ, 0xc0, !PT ;  /* 0x0000ffff02077812 */ /* 0x000fe200078ec0ff */
[----:B------:R-:W-:Y:S01]  /*19490*/  IMAD.MOV.U32 R27, RZ, RZ, R61 ;  /* 0x000000ffff1b7224 */ /* 0x000fe200078e003d */
[----:B------:R-:W-:Y:S01]  /*194a0*/  SHF.R.U32.HI R6, RZ, 0x10, R2 ;  /* 0x00000010ff067819 */ /* 0x000fe20000011602 */
[----:B------:R-:W-:Y:S01]  /*194b0*/  FADD.FTZ R10, R240, R214 ;  /* 0x000000d6f00a7221 */ /* 0x000fe20000010000 */
[----:B------:R-:W-:Y:S01]  /*194c0*/  SHF.R.U32.HI R5, RZ, 0x18, R2 ;  /* 0x00000018ff057819 */ /* 0x000fe20000011602 */
[----:B------:R-:W2:Y:S01]  /*194d0*/  LDL.LU.64 R30, [R1+0x128] ;  /* 0x00012800011e7983 */ /* 0x000ea20000300a00 */
[----:B------:R-:W-:Y:S02]  /*194e0*/  ISETP.GE.U32.AND P1, PT, R98, R0, PT ;  /* 0x000000006200720c */ /* 0x000fe40003f26070 */
[----:B------:R-:W-:-:S02]  /*194f0*/  SHF.R.U32.HI R2, RZ, 0x8, R18 ;  /* 0x00000008ff027819 */ /* 0x000fc40000011612 */
[----:B------:R-:W-:Y:S02]  /*19500*/  LOP3.LUT R0, R3, UR16, R12, 0x96, !PT ;  /* 0x0000001003007c12 */ /* 0x000fe4000f8e960c */
[----:B------:R-:W-:Y:S01]  /*19510*/  F2FP.BF16.PACK_AB R137, R137, R179 ;  /* 0x000000b38989723e */ /* 0x000fe200000010ff */
[----:B------:R-:W-:Y:S01]  /*19520*/  MUFU.EX2 R3, R220 ;  /* 0x000000dc00037308 */ /* 0x000fe20000000800 */
[----:B------:R-:W-:Y:S02]  /*19530*/  LOP3.LUT R2, R2, 0xffff, RZ, 0xc0, !PT ;  /* 0x0000ffff02027812 */ /* 0x000fe400078ec0ff */
[----:B------:R-:W-:-:S05]  /*19540*/  PRMT R180, R137, 0x7632, R180 ;  /* 0x0000763289b47816 */ /* 0x000fca00000000b4 */
[----:B------:R1:W3:Y:S01]  /*19550*/  MUFU.EX2 R12, R221 ;  /* 0x000000dd000c7308 */ /* 0x0002e20000000800 */
[----:B------:R-:W-:Y:S02]  /*19560*/  @!P5 PRMT R182, R11, 0x5410, RZ ;  /* 0x000054100bb6d816 */ /* 0x000fe400000000ff */
[----:B------:R-:W-:Y:S02]  /*19570*/  ISETP.GE.U32.AND P5, PT, R98, R2, PT ;  /* 0x000000026200720c */ /* 0x000fe40003fa6070 */
[----:B------:R-:W-:Y:S01]  /*19580*/  SHF.R.U32.HI R2, RZ, 0x10, R0 ;  /* 0x00000010ff027819 */ /* 0x000fe20000011600 */
[----:B------:R-:W-:Y:S01]  /*19590*/  @!P6 HFMA2.BF16_V2 R15, -RZ.H0_H0, RZ.H0_H0, -R180.H0_H0 ;  /* 0x200000ffff0fe231 */ /* 0x000fe200003409b4 */
[----:B------:R-:W-:Y:S02]  /*195a0*/  PRMT R181, R137, 0x7610, R181 ;  /* 0x0000761089b57816 */ /* 0x000fe400000000b5 */
[----:B------:R-:W-:Y:S01]  /*195b0*/  LOP3.LUT R2, R2, 0xff, RZ, 0xc0, !PT ;  /* 0x000000ff02027812 */ /* 0x000fe200078ec0ff */
[----:B------:R-:W-:Y:S01]  /*195c0*/  MUFU.EX2 R11, R217 ;  /* 0x000000d9000b7308 */ /* 0x000fe20000000800 */
[----:B------:R-:W-:-:S02]  /*195d0*/  PRMT R16, R181, 0x5410, R180 ;  /* 0x00005410b5107816 */ /* 0x000fc400000000b4 */
[----:B------:R-:W-:Y:S01]  /*195e0*/  @!P6 PRMT R180, R15, 0x5410, RZ ;  /* 0x000054100fb4e816 */ /* 0x000fe200000000ff */
[----:B-1----:R-:W-:Y:S01]  /*195f0*/  IMAD.MOV.U32 R221, RZ, RZ, R9 ;  /* 0x000000ffffdd7224 */ /* 0x002fe200078e0009 */
[----:B------:R-:W-:-:S03]  /*19600*/  ISETP.GE.U32.AND P6, PT, R98, R2, PT ;  /* 0x000000026200720c */ /* 0x000fc60003fc6070 */
[----:B------:R-:W1:Y:S01]  /*19610*/  MUFU.EX2 R9, R216 ;  /* 0x000000d800097308 */ /* 0x000e620000000800 */
[----:B---3--:R-:W-:-:S04]  /*19620*/  F2FP.BF16.PACK_AB R2, R12, R3 ;  /* 0x000000030c02723e */ /* 0x008fc800000010ff */
[C---:B------:R-:W-:Y:S02]  /*19630*/  PRMT R179, R2.reuse, 0x7610, R179 ;  /* 0x0000761002b37816 */ /* 0x040fe400000000b3 */
[----:B------:R-:W-:-:S03]  /*19640*/  PRMT R178, R2, 0x7632, R178 ;  /* 0x0000763202b27816 */ /* 0x000fc600000000b2 */
[----:B------:R-:W-:Y:S01]  /*19650*/  @!P2 HFMA2.BF16_V2 R20, -RZ.H0_H0, RZ.H0_H0, -R179.H0_H0 ;  /* 0x200000ffff14a231 */ /* 0x000fe200003409b3 */
[----:B------:R-:W-:Y:S01]  /*19660*/  LOP3.LUT R2, R0, 0xff, RZ, 0xc0, !PT ;  /* 0x000000ff00027812 */ /* 0x000fe200078ec0ff */
[----:B------:R-:W-:Y:S01]  /*19670*/  IMAD.MOV.U32 R46, RZ, RZ, R236 ;  /* 0x000000ffff2e7224 */ /* 0x000fe200078e00ec */
[----:B------:R-:W-:Y:S01]  /*19680*/  MOV R220, R8 ;  /* 0x0000000800dc7202 */ /* 0x000fe20000000f00 */
[----:B------:R-:W-:Y:S01]  /*19690*/  IMAD.MOV.U32 R236, RZ, RZ, R131 ;  /* 0x000000ffffec7224 */ /* 0x000fe200078e0083 */
[----:B------:R-:W-:Y:S01]  /*196a0*/  PRMT R15, R179, 0x5410, R178 ;  /* 0x00005410b30f7816 */ /* 0x000fe200000000b2 */
[----:B------:R-:W-:Y:S01]  /*196b0*/  FADD.FTZ R8, R3, R241 ;  /* 0x000000f103087221 */ /* 0x000fe20000010000 */
[----:B------:R-:W-:Y:S01]  /*196c0*/  @!P2 PRMT R179, R20, 0x5410, RZ ;  /* 0x0000541014b3a816 */ /* 0x000fe200000000ff */
[----:B------:R-:W3:Y:S01]  /*196d0*/  MUFU.EX2 R131, R224 ;  /* 0x000000e000837308 */ /* 0x000ee20000000800 */
[----:B-1----:R-:W-:Y:S02]  /*196e0*/  F2FP.BF16.PACK_AB R3, R11, R9 ;  /* 0x000000090b03723e */ /* 0x002fe400000010ff */
[----:B------:R-:W-:-:S02]  /*196f0*/  ISETP.GE.U32.AND P2, PT, R98, R2, PT ;  /* 0x000000026200720c */ /* 0x000fc40003f46070 */
[----:B------:R-:W-:Y:S02]  /*19700*/  SHF.R.U32.HI R2, RZ, 0x18, R0 ;  /* 0x00000018ff027819 */ /* 0x000fe40000011600 */
[----:B------:R-:W-:Y:S02]  /*19710*/  LOP3.LUT R0, R0, 0xffff, RZ, 0xc0, !PT ;  /* 0x0000ffff00007812 */ /* 0x000fe400078ec0ff */
[C---:B------:R-:W-:Y:S02]  /*19720*/  PRMT R176, R3.reuse, 0x7632, R176 ;  /* 0x0000763203b07816 */ /* 0x040fe400000000b0 */
[----:B------:R-:W-:Y:S02]  /*19730*/  SHF.R.U32.HI R0, RZ, 0x8, R0 ;  /* 0x00000008ff007819 */ /* 0x000fe40000011600 */
[----:B------:R-:W-:Y:S01]  /*19740*/  PRMT R177, R3, 0x7610, R177 ;  /* 0x0000761003b17816 */ /* 0x000fe200000000b1 */
[----:B------:R-:W-:Y:S01]  /*19750*/  @!P3 HFMA2.BF16_V2 R26, -RZ.H0_H0, RZ.H0_H0, -R176.H0_H0 ;  /* 0x200000ffff1ab231 */ /* 0x000fe200003409b0 */
[----:B------:R-:W-:-:S02]  /*19760*/  LOP3.LUT R0, R0, 0xffff, RZ, 0xc0, !PT ;  /* 0x0000ffff00007812 */ /* 0x000fc400078ec0ff */
[----:B------:R-:W-:Y:S02]  /*19770*/  PRMT R20, R177, 0x5410, R176 ;  /* 0x00005410b1147816 */ /* 0x000fe400000000b0 */
[----:B------:R-:W-:Y:S02]  /*19780*/  @!P3 PRMT R176, R26, 0x5410, RZ ;  /* 0x000054101ab0b816 */ /* 0x000fe400000000ff */
[----:B------:R-:W-:Y:S02]  /*19790*/  ISETP.GE.U32.AND P3, PT, R98, R0, PT ;  /* 0x000000006200720c */ /* 0x000fe40003f66070 */
[----:B---3--:R-:W-:Y:S01]  /*197a0*/  F2FP.BF16.PACK_AB R0, R77, R131 ;  /* 0x000000834d00723e */ /* 0x008fe200000010ff */
[----:B------:R-:W-:Y:S01]  /*197b0*/  IMAD.MOV.U32 R61, RZ, RZ, R60 ;  /* 0x000000ffff3d7224 */ /* 0x000fe200078e003c */
[----:B------:R-:W-:Y:S02]  /*197c0*/  MOV R125, R219 ;  /* 0x000000db007d7202 */ /* 0x000fe40000000f00 */
[----:B------:R-:W-:Y:S01]  /*197d0*/  PRMT R175, R0, 0x7610, R175 ;  /* 0x0000761000af7816 */ /* 0x000fe200000000af */
[----:B------:R-:W-:-:S02]  /*197e0*/  IMAD.MOV.U32 R60, RZ, RZ, R45 ;  /* 0x000000ffff3c7224 */ /* 0x000fc400078e002d */
[----:B------:R-:W-:Y:S01]  /*197f0*/  IMAD.MOV.U32 R219, RZ, RZ, R79 ;  /* 0x000000ffffdb7224 */ /* 0x000fe200078e004f */
[----:B------:R-:W-:Y:S01]  /*19800*/  MOV R79, R247 ;  /* 0x000000f7004f7202 */ /* 0x000fe20000000f00 */
[----:B------:R-:W-:Y:S01]  /*19810*/  IMAD.MOV.U32 R45, RZ, RZ, R252 ;  /* 0x000000ffff2d7224 */ /* 0x000fe200078e00fc */
[----:B------:R-:W-:Y:S01]  /*19820*/  @!P2 HFMA2.BF16_V2 R29, -RZ.H0_H0, RZ.H0_H0, -R175.H0_H0 ;  /* 0x200000ffff1da231 */ /* 0x000fe200003409af */
[----:B------:R-:W-:Y:S01]  /*19830*/  MUFU.EX2 R252, R222 ;  /* 0x000000de00fc7308 */ /* 0x000fe20000000800 */
[----:B------:R-:W-:Y:S01]  /*19840*/  PRMT R174, R0, 0x7632, R174 ;  /* 0x0000763200ae7816 */ /* 0x000fe200000000ae */
[----:B------:R-:W-:Y:S01]  /*19850*/  IMAD.MOV.U32 R18, RZ, RZ, R67 ;  /* 0x000000ffff127224 */ /* 0x000fe200078e0043 */
[----:B------:R-:W-:Y:S01]  /*19860*/  LOP3.LUT R0, R6, 0xff, RZ, 0xc0, !PT ;  /* 0x000000ff06007812 */ /* 0x000fe200078ec0ff */
[----:B------:R-:W-:-:S04]  /*19870*/  FADD.FTZ R3, R9, R244 ;  /* 0x000000f409037221 */ /* 0x000fc80000010000 */
[----:B------:R-:W1:Y:S01]  /*19880*/  MUFU.EX2 R247, R223 ;  /* 0x000000df00f77308 */ /* 0x000e620000000800 */
[----:B------:R-:W-:Y:S02]  /*19890*/  PRMT R67, R175, 0x5410, R174 ;  /* 0x00005410af437816 */ /* 0x000fe400000000ae */
[----:B------:R-:W-:Y:S02]  /*198a0*/  @!P2 PRMT R175, R29, 0x5410, RZ ;  /* 0x000054101dafa816 */ /* 0x000fe400000000ff */
[----:B------:R-:W-:-:S03]  /*198b0*/  ISETP.GE.U32.AND P2, PT, R98, R0, PT ;  /* 0x000000006200720c */ /* 0x000fc60003f46070 */
[----:B------:R-:W-:Y:S01]  /*198c0*/  MUFU.EX2 R241, R227 ;  /* 0x000000e300f17308 */ /* 0x000fe20000000800 */
[----:B------:R-:W-:Y:S01]  /*198d0*/  SHF.R.U32.HI R0, RZ, 0x8, R7 ;  /* 0x00000008ff007819 */ /* 0x000fe20000011607 */
[----:B------:R-:W-:-:S06]  /*198e0*/  @!P3 HFMA2.BF16_V2 R36, -RZ.H0_H0, RZ.H0_H0, -R174.H0_H0 ;  /* 0x200000ffff24b231 */ /* 0x000fcc00003409ae */
[----:B------:R-:W3:Y:S01]  /*198f0*/  MUFU.EX2 R244, R229 ;  /* 0x000000e500f47308 */ /* 0x000ee20000000800 */
[----:B------:R-:W-:Y:S02]  /*19900*/  LOP3.LUT R0, R0, 0xffff, RZ, 0xc0, !PT ;  /* 0x0000ffff00007812 */ /* 0x000fe400078ec0ff */
[----:B------:R-:W-:Y:S02]  /*19910*/  @!P3 PRMT R174, R36, 0x5410, RZ ;  /* 0x0000541024aeb816 */ /* 0x000fe400000000ff */
[----:B------:R-:W-:Y:S02]  /*19920*/  ISETP.GE.U32.AND P3, PT, R98, R0, PT ;  /* 0x000000006200720c */ /* 0x000fe40003f66070 */
[----:B-1----:R-:W-:Y:S01]  /*19930*/  F2FP.BF16.PACK_AB R0, R247, R252 ;  /* 0x000000fcf700723e */ /* 0x002fe200000010ff */
[----:B------:R-:W-:Y:S02]  /*19940*/  FADD.FTZ R10, R173, R10 ;  /* 0x0000000aad0a7221 */ /* 0x000fe40000010000 */
[----:B------:R-:W-:Y:S01]  /*19950*/  IMAD.MOV.U32 R217, RZ, RZ, R65 ;  /* 0x000000ffffd97224 */ /* 0x000fe200078e0041 */
[----:B------:R-:W-:-:S02]  /*19960*/  PRMT R173, R0, 0x7610, R173 ;  /* 0x0000761000ad7816 */ /* 0x000fc400000000ad */
[----:B------:R-:W-:Y:S02]  /*19970*/  PRMT R172, R0, 0x7632, R172 ;  /* 0x0000763200ac7816 */ /* 0x000fe400000000ac */
[----:B---3--:R-:W-:-:S04]  /*19980*/  F2FP.BF16.PACK_AB R0, R244, R241 ;  /* 0x000000f1f400723e */ /* 0x008fc800000010ff */
[C---:B------:R-:W-:Y:S02]  /*19990*/  PRMT R137, R0.reuse, 0x7610, R137 ;  /* 0x0000761000897816 */ /* 0x040fe40000000089 */
[----:B------:R-:W-:Y:S02]  /*199a0*/  PRMT R136, R0, 0x7632, R136 ;  /* 0x0000763200887816 */ /* 0x000fe40000000088 */
[----:B------:R-:W-:Y:S02]  /*199b0*/  LOP3.LUT R0, R217, UR34, R246, 0x96, !PT ;  /* 0x00000022d9007c12 */ /* 0x000fe4000f8e96f6 */
[----:B------:R-:W3:Y:S01]  /*199c0*/  LDL.LU R217, [R1+0xd8] ;  /* 0x0000d80001d97983 */ /* 0x000ee20000300800 */
[----:B------:R-:W-:Y:S02]  /*199d0*/  IMAD.MOV.U32 R17, RZ, RZ, R218 ;  /* 0x000000ffff117224 */ /* 0x000fe400078e00da */
[----:B------:R-:W-:Y:S02]  /*199e0*/  IMAD.MOV.U32 R28, RZ, RZ, R76 ;  /* 0x000000ffff1c7224 */ /* 0x000fe400078e004c */
[----:B------:R-:W-:Y:S01]  /*199f0*/  IMAD.MOV.U32 R218, RZ, RZ, R127 ;  /* 0x000000ffffda7224 */ /* 0x000fe200078e007f */
[----:B------:R-:W-:Y:S01]  /*19a00*/  MUFU.EX2 R76, R228 ;  /* 0x000000e4004c7308 */ /* 0x000fe20000000800 */
[----:B------:R-:W-:-:S07]  /*19a10*/  @!P4 HFMA2.BF16_V2 R14, -RZ.H0_H0, RZ.H0_H0, -R181.H0_H0 ;  /* 0x200000ffff0ec231 */ /* 0x000fce00003409b5 */
[----:B------:R-:W1:Y:S01]  /*19a20*/  MUFU.EX2 R127, R230 ;  /* 0x000000e6007f7308 */ /* 0x000e620000000800 */
[----:B------:R-:W-:Y:S01]  /*19a30*/  @!P1 HFMA2.BF16_V2 R23, -RZ.H0_H0, RZ.H0_H0, -R177.H0_H0 ;  /* 0x200000ffff179231 */ /* 0x000fe200003409b1 */
[----:B------:R-:W-:Y:S01]  /*19a40*/  @!P4 PRMT R181, R14, 0x5410, RZ ;  /* 0x000054100eb5c816 */ /* 0x000fe200000000ff */
[----:B------:R-:W-:Y:S01]  /*19a50*/  @!P5 HFMA2.BF16_V2 R22, -RZ.H0_H0, RZ.H0_H0, -R178.H0_H0 ;  /* 0x200000ffff16d231 */ /* 0x000fe200003409b2 */
[----:B------:R-:W-:Y:S01]  /*19a60*/  ISETP.GE.U32.AND P4, PT, R98, R4, PT ;  /* 0x000000046200720c */ /* 0x000fe20003f86070 */
[----:B------:R-:W-:Y:S02]  /*19a70*/  FADD.FTZ R4, R138, R13 ;  /* 0x0000000d8a047221 */ /* 0x000fe40000010000 */
[----:B------:R-:W-:Y:S01]  /*19a80*/  IMAD.MOV.U32 R216, RZ, RZ, R64 ;  /* 0x000000ffffd87224 */ /* 0x000fe200078e0040 */
[----:B------:R-:W-:Y:S01]  /*19a90*/  @!P1 PRMT R177, R23, 0x5410, RZ ;  /* 0x0000541017b19816 */ /* 0x000fe200000000ff */
[----:B------:R-:W-:Y:S01]  /*19aa0*/  IMAD.MOV.U32 R23, RZ, RZ, R221 ;  /* 0x000000ffff177224 */ /* 0x000fe200078e00dd */
[----:B------:R-:W-:Y:S01]  /*19ab0*/  @!P5 PRMT R178, R22, 0x5410, RZ ;  /* 0x0000541016b2d816 */ /* 0x000fe200000000ff */
[----:B------:R-:W-:Y:S01]  /*19ac0*/  IMAD.MOV.U32 R221, RZ, RZ, R215 ;  /* 0x000000ffffdd7224 */ /* 0x000fe200078e00d7 */
[----:B------:R-:W-:Y:S01]  /*19ad0*/  ISETP.GE.U32.AND P5, PT, R98, R2, PT ;  /* 0x000000026200720c */ /* 0x000fe20003fa6070 */
[----:B------:R-:W-:Y:S01]  /*19ae0*/  FADD.FTZ R240, R239, R4 ;  /* 0x00000004eff07221 */ /* 0x000fe20000010000 */
[----:B------:R-:W-:Y:S01]  /*19af0*/  LOP3.LUT R4, R243, UR12, R216, 0x96, !PT ;  /* 0x0000000cf3047c12 */ /* 0x000fe2000f8e96d8 */
[----:B------:R-:W-:Y:S01]  /*19b00*/  FADD.FTZ R215, R12, R8 ;  /* 0x000000080cd77221 */ /* 0x000fe20000010000 */
[----:B-1----:R-:W-:Y:S01]  /*19b10*/  F2FP.BF16.PACK_AB R2, R127, R76 ;  /* 0x0000004c7f02723e */ /* 0x002fe200000010ff */
[----:B------:R-:W-:-:S02]  /*19b20*/  IMAD.MOV.U32 R22, RZ, RZ, R220 ;  /* 0x000000ffff167224 */ /* 0x000fc400078e00dc */
[----:B------:R-:W-:Y:S01]  /*19b30*/  IMAD.WIDE.U32 R8, R0, -0x326172a9, RZ ;  /* 0xcd9e8d5700087825 */ /* 0x000fe200078e00ff */
[C---:B------:R-:W-:Y:S02]  /*19b40*/  PRMT R139, R2.reuse, 0x7610, R139 ;  /* 0x00007610028b7816 */ /* 0x040fe4000000008b */
[----:B------:R-:W-:Y:S01]  /*19b50*/  PRMT R138, R2, 0x7632, R138 ;  /* 0x00007632028a7816 */ /* 0x000fe2000000008a */
[----:B------:R-:W-:Y:S01]  /*19b60*/  IMAD.WIDE.U32 R6, R4, -0x326172a9, RZ ;  /* 0xcd9e8d5704067825 */ /* 0x000fe200078e00ff */
[----:B------:R-:W-:-:S03]  /*19b70*/  LOP3.LUT R2, R9, UR13, R22, 0x96, !PT ;  /* 0x0000000d09027c12 */ /* 0x000fc6000f8e9616 */
[----:B------:R-:W-:Y:S01]  /*19b80*/  FADD.FTZ R214, R11, R3 ;  /* 0x000000030bd67221 */ /* 0x000fe20000010000 */
[----:B------:R-:W-:Y:S01]  /*19b90*/  LOP3.LUT R0, R7, UR11, R8, 0x96, !PT ;  /* 0x0000000b07007c12 */ /* 0x000fe2000f8e9608 */
[----:B------:R-:W-:Y:S01]  /*19ba0*/  IMAD.WIDE.U32 R2, R2, -0x2daee0ad, RZ ;  /* 0xd2511f5302027825 */ /* 0x000fe200078e00ff */
[----:B------:R-:W-:-:S03]  /*19bb0*/  ISETP.GE.U32.AND P1, PT, R98, R5, PT ;  /* 0x000000056200720c */ /* 0x000fc60003f26070 */
        /* <DEDUP_REMOVED lines=12> */
[----:B------:R-:W-:Y:S02]  /*19c80*/  SHF.R.U32.HI R3, RZ, 0x8, R2 ;  /* 0x00000008ff037819 */ /* 0x000fe40000011602 */
[----:B------:R-:W-:Y:S02]  /*19c90*/  LOP3.LUT R2, R0, 0xff, RZ, 0xc0, !PT ;  /* 0x000000ff00027812 */ /* 0x000fe400078ec0ff */
[----:B------:R-:W-:Y:S02]  /*19ca0*/  PRMT R98, R98, 0x7054, R98 ;  /* 0x0000705462627816 */ /* 0x000fe40000000062 */
[----:B------:R-:W-:-:S05]  /*19cb0*/  PRMT R2, R2, 0x5410, R3 ;  /* 0x0000541002027816 */ /* 0x000fca0000000003 */
[----:B------:R-:W-:-:S05]  /*19cc0*/  HSET2.LE.AND R2, R2, R98, PT ;  /* 0x0000006202027233 */ /* 0x000fca0003803000 */
[----:B------:R-:W-:Y:S02]  /*19cd0*/  LOP3.LUT R8, R2, R231, RZ, 0xc0, !PT ;  /* 0x000000e702087212 */ /* 0x000fe400078ec0ff */
[--C-:B------:R-:W-:Y:S02]  /*19ce0*/  SHF.R.U32.HI R2, RZ, 0x10, R0.reuse ;  /* 0x00000010ff027819 */ /* 0x100fe40000011600 */
[----:B------:R-:W-:Y:S02]  /*19cf0*/  SHF.R.U32.HI R0, RZ, 0x18, R0 ;  /* 0x00000018ff007819 */ /* 0x000fe40000011600 */
[----:B------:R-:W-:Y:S01]  /*19d00*/  LOP3.LUT R2, R2, 0xff, RZ, 0xc0, !PT ;  /* 0x000000ff02027812 */ /* 0x000fe200078ec0ff */
[----:B------:R-:W-:Y:S01]  /*19d10*/  IMAD.MOV.U32 R216, RZ, RZ, R221 ;  /* 0x000000ffffd87224 */ /* 0x000fe200078e00dd */
[----:B------:R-:W-:Y:S01]  /*19d20*/  MOV R221, R18 ;  /* 0x0000001200dd7202 */ /* 0x000fe20000000f00 */
[----:B------:R-:W-:Y:S01]  /*19d30*/  IMAD.MOV.U32 R18, RZ, RZ, R27 ;  /* 0x000000ffff127224 */ /* 0x000fe200078e001b */
[----:B------:R-:W-:Y:S01]  /*19d40*/  PRMT R2, R2, 0x5410, R0 ;  /* 0x0000541002027816 */ /* 0x000fe20000000000 */
[----:B------:R-:W-:-:S04]  /*19d50*/  IMAD.WIDE.U32 R26, R7, -0x2daee0ad, RZ ;  /* 0xd2511f53071a7825 */ /* 0x000fc800078e00ff */
[----:B------:R-:W-:Y:S01]  /*19d60*/  HSET2.LE.AND R2, R2, R98, PT ;  /* 0x0000006202027233 */ /* 0x000fe20003803000 */
[----:B------:R-:W-:-:S04]  /*19d70*/  LOP3.LUT R0, R27, UR16, R6, 0x96, !PT ;  /* 0x000000101b007c12 */ /* 0x000fc8000f8e9606 */
[----:B------:R-:W-:Y:S02]  /*19d80*/  LOP3.LUT R9, R2, R226, RZ, 0xc0, !PT ;  /* 0x000000e202097212 */ /* 0x000fe400078ec0ff */
[C---:B------:R-:W-:Y:S01]  /*19d90*/  LOP3.LUT R2, R0.reuse, 0xffff, RZ, 0xc0, !PT ;  /* 0x0000ffff00027812 */ /* 0x040fe200078ec0ff */
[----:B------:R-:W-:Y:S02]  /*19da0*/  IMAD.MOV.U32 R14, RZ, RZ, R17 ;  /* 0x000000ffff0e7224 */ /* 0x000fe400078e0011 */
[----:B------:R-:W-:Y:S01]  /*19db0*/  IMAD.MOV.U32 R17, RZ, RZ, R119 ;  /* 0x000000ffff117224 */ /* 0x000fe200078e0077 */
[----:B------:R-:W-:Y:S01]  /*19dc0*/  SHF.R.U32.HI R3, RZ, 0x8, R2 ;  /* 0x00000008ff037819 */ /* 0x000fe20000011602 */
[----:B------:R-:W-:Y:S01]  /*19dd0*/  IMAD.MOV.U32 R119, RZ, RZ, R117 ;  /* 0x000000ffff777224 */ /* 0x000fe200078e0075 */
[----:B------:R-:W-:Y:S01]  /*19de0*/  LOP3.LUT R2, R0, 0xff, RZ, 0xc0, !PT ;  /* 0x000000ff00027812 */ /* 0x000fe200078ec0ff */
[----:B------:R-:W-:Y:S02]  /*19df0*/  IMAD.MOV.U32 R117, RZ, RZ, R213 ;  /* 0x000000ffff757224 */ /* 0x000fe400078e00d5 */
[----:B------:R-:W-:Y:S01]  /*19e00*/  FADD.FTZ R213, R245, R10 ;  /* 0x0000000af5d57221 */ /* 0x000fe20000010000 */
[----:B------:R-:W-:-:S02]  /*19e10*/  PRMT R10, R2, 0x5410, R3 ;  /* 0x00005410020a7816 */ /* 0x000fc40000000003 */
[--C-:B------:R-:W-:Y:S02]  /*19e20*/  SHF.R.U32.HI R3, RZ, 0x10, R0.reuse ;  /* 0x00000010ff037819 */ /* 0x100fe40000011600 */
[----:B------:R-:W-:Y:S02]  /*19e30*/  SHF.R.U32.HI R2, RZ, 0x18, R0 ;  /* 0x00000018ff027819 */ /* 0x000fe40000011600 */
[----:B------:R-:W-:-:S04]  /*19e40*/  LOP3.LUT R0, R3, 0xff, RZ, 0xc0, !PT ;  /* 0x000000ff03007812 */ /* 0x000fc800078ec0ff */
[----:B------:R-:W-:Y:S01]  /*19e50*/  PRMT R12, R0, 0x5410, R2 ;  /* 0x00005410000c7816 */ /* 0x000fe20000000002 */
[----:B---3--:R-:W-:Y:S02]  /*19e60*/  IMAD.WIDE.U32 R2, R217, -0x326172a9, RZ ;  /* 0xcd9e8d57d9027825 */ /* 0x008fe400078e00ff */
[----:B------:R-:W3:Y:S03]  /*19e70*/  LDL R217, [R1+0xd4] ;  /* 0x0000d40001d97983 */ /* 0x000ee60000100800 */
[----:B------:R-:W-:Y:S01]  /*19e80*/  LOP3.LUT R11, R23, UR14, R2, 0x96, !PT ;  /* 0x0000000e170b7c12 */ /* 0x000fe2000f8e9602 */
[----:B------:R-:W-:Y:S01]  /*19e90*/  IMAD.MOV.U32 R223, RZ, RZ, R28 ;  /* 0x000000ffffdf7224 */ /* 0x000fe200078e001c */
[----:B------:R-:W-:Y:S01]  /*19ea0*/  MOV R230, R129 ;  /* 0x0000008100e67202 */ /* 0x000fe20000000f00 */
[----:B------:R-:W-:Y:S02]  /*19eb0*/  @!P6 HFMA2.BF16_V2 R40, -RZ.H0_H0, RZ.H0_H0, -R173.H0_H0 ;  /* 0x200000ffff28e231 */ /* 0x000fe400003409ad */
[----:B------:R-:W-:-:S02]  /*19ec0*/  @!P4 HFMA2.BF16_V2 R43, -RZ.H0_H0, RZ.H0_H0, -R139.H0_H0 ;  /* 0x200000ffff2bc231 */ /* 0x000fc4000034098b */
[----:B------:R-:W-:Y:S02]  /*19ed0*/  @!P2 HFMA2.BF16_V2 R42, -RZ.H0_H0, RZ.H0_H0, -R137.H0_H0 ;  /* 0x200000ffff2aa231 */ /* 0x000fe40000340989 */
[----:B------:R-:W-:Y:S01]  /*19ee0*/  @!P1 HFMA2.BF16_V2 R41, -RZ.H0_H0, RZ.H0_H0, -R136.H0_H0 ;  /* 0x200000ffff299231 */ /* 0x000fe20000340988 */
[----:B------:R-:W-:Y:S01]  /*19ef0*/  IMAD.MOV.U32 R220, RZ, RZ, R66 ;  /* 0x000000ffffdc7224 */ /* 0x000fe200078e0042 */
[----:B------:R-:W-:Y:S01]  /*19f00*/  PRMT R66, R173, 0x5410, R172 ;  /* 0x00005410ad427816 */ /* 0x000fe200000000ac */
[----:B------:R-:W-:Y:S01]  /*19f10*/  IMAD.MOV.U32 R239, RZ, RZ, R210 ;  /* 0x000000ffffef7224 */ /* 0x000fe200078e00d2 */
[----:B------:R-:W-:Y:S01]  /*19f20*/  PRMT R64, R139, 0x5410, R138 ;  /* 0x000054108b407816 */ /* 0x000fe2000000008a */
[----:B------:R-:W-:Y:S01]  /*19f30*/  IMAD.MOV.U32 R222, RZ, RZ, R21 ;  /* 0x000000ffffde7224 */ /* 0x000fe200078e0015 */
[----:B------:R-:W-:Y:S01]  /*19f40*/  PRMT R65, R137, 0x5410, R136 ;  /* 0x0000541089417816 */ /* 0x000fe20000000088 */
[----:B------:R-:W-:Y:S01]  /*19f50*/  IMAD.MOV.U32 R228, RZ, RZ, R17 ;  /* 0x000000ffffe47224 */ /* 0x000fe200078e0011 */
[----:B------:R-:W-:Y:S01]  /*19f60*/  @!P6 PRMT R173, R40, 0x5410, RZ ;  /* 0x0000541028ade816 */ /* 0x000fe200000000ff */
[----:B------:R-:W-:Y:S01]  /*19f70*/  IMAD.MOV.U32 R229, RZ, RZ, R212 ;  /* 0x000000ffffe57224 */ /* 0x000fe200078e00d4 */
[----:B------:R-:W-:Y:S01]  /*19f80*/  @!P4 PRMT R139, R43, 0x5410, RZ ;  /* 0x000054102b8bc816 */ /* 0x000fe200000000ff */
[----:B------:R1:W5:Y:S01]  /*19f90*/  LDL.LU R212, [R1+0x120] ;  /* 0x0001200001d47983 */ /* 0x0003620000300800 */
[----:B------:R-:W-:-:S02]  /*19fa0*/  @!P2 PRMT R137, R42, 0x5410, RZ ;  /* 0x000054102a89a816 */ /* 0x000fc400000000ff */
[----:B------:R-:W-:Y:S01]  /*19fb0*/  @!P1 PRMT R136, R41, 0x5410, RZ ;  /* 0x0000541029889816 */ /* 0x000fe200000000ff */
[----:B------:R-:W-:Y:S02]  /*19fc0*/  IMAD.MOV.U32 R227, RZ, RZ, R211 ;  /* 0x000000ffffe37224 */ /* 0x000fe400078e00d3 */
[----:B------:R1:W5:Y:S01]  /*19fd0*/  LDL.LU R211, [R1+0x11c] ;  /* 0x00011c0001d37983 */ /* 0x0003620000300800 */
[----:B------:R-:W-:Y:S01]  /*19fe0*/  MOV R243, R228 ;  /* 0x000000e400f37202 */ /* 0x000fe20000000f00 */
[----:B------:R-:W-:Y:S02]  /*19ff0*/  IMAD.MOV.U32 R228, RZ, RZ, R207 ;  /* 0x000000ffffe47224 */ /* 0x000fe400078e00cf */
[----:B------:R1:W5:Y:S01]  /*1a000*/  LDL.LU R210, [R1+0x118] ;  /* 0x0001180001d27983 */ /* 0x0003620000300800 */
[----:B------:R-:W-:Y:S02]  /*1a010*/  IMAD.MOV.U32 R231, RZ, RZ, R200 ;  /* 0x000000ffffe77224 */ /* 0x000fe400078e00c8 */
[----:B------:R-:W-:Y:S01]  /*1a020*/  IMAD.MOV.U32 R225, RZ, RZ, R18 ;  /* 0x000000ffffe17224 */ /* 0x000fe200078e0012 */
[----:B---3--:R-:W-:-:S05]  /*1a030*/  LOP3.LUT R0, R3, R217, RZ, 0x3c, !PT ;  /* 0x000000d903007212 */ /* 0x008fca00078e3cff */
[----:B------:R-:W-:-:S05]  /*1a040*/  IMAD.WIDE.U32 R6, R0, -0x2daee0ad, RZ ;  /* 0xd2511f5300067825 */ /* 0x000fca00078e00ff */
[----:B------:R-:W-:Y:S01]  /*1a050*/  LOP3.LUT R2, R7, UR34, R246, 0x96, !PT ;  /* 0x0000002207027c12 */ /* 0x000fe2000f8e96f6 */
[----:B------:R-:W-:Y:S01]  /*1a060*/  IMAD.MOV.U32 R217, RZ, RZ, R216 ;  /* 0x000000ffffd97224 */ /* 0x000fe200078e00d8 */
[----:B------:R-:W-:-:S03]  /*1a070*/  HSET2.LE.AND R0, R10, R98, PT ;  /* 0x000000620a007233 */ /* 0x000fc60003803000 */
[----:B------:R-:W-:-:S04]  /*1a080*/  IMAD.WIDE.U32 R2, R2, -0x326172a9, RZ ;  /* 0xcd9e8d5702027825 */ /* 0x000fc800078e00ff */
[----:B------:R-:W-:Y:S01]  /*1a090*/  IMAD.MOV.U32 R216, RZ, RZ, R14 ;  /* 0x000000ffffd87224 */ /* 0x000fe200078e000e */
[----:B------:R-:W-:Y:S01]  /*1a0a0*/  LOP3.LUT R3, R3, UR13, R22, 0x96, !PT ;  /* 0x0000000d03037c12 */ /* 0x000fe2000f8e9616 */
[----:B------:R-:W-:-:S04]  /*1a0b0*/  IMAD.WIDE.U32 R10, R11, -0x2daee0ad, RZ ;  /* 0xd2511f530b0a7825 */ /* 0x000fc800078e00ff */
[----:B------:R-:W-:Y:S02]  /*1a0c0*/  IMAD.MOV.U32 R14, RZ, RZ, R125 ;  /* 0x000000ffff0e7224 */ /* 0x000fe400078e007d */
[----:B------:R-:W-:Y:S02]  /*1a0d0*/  IMAD.MOV.U32 R125, RZ, RZ, R57 ;  /* 0x000000ffff7d7224 */ /* 0x000fe400078e0039 */
[----:B------:R-:W-:Y:S01]  /*1a0e0*/  IMAD.MOV.U32 R57, RZ, RZ, R128 ;  /* 0x000000ffff397224 */ /* 0x000fe200078e0080 */
[----:B------:R-:W-:Y:S02]  /*1a0f0*/  LOP3.LUT R128, R0, R38, RZ, 0xc0, !PT ;  /* 0x0000002600807212 */ /* 0x000fe400078ec0ff */
[----:B------:R-:W-:Y:S01]  /*1a100*/  LOP3.LUT R0, R11, UR12, R6, 0x96, !PT ;  /* 0x0000000c0b007c12 */ /* 0x000fe2000f8e9606 */
[----:B------:R-:W-:-:S05]  /*1a110*/  IMAD.WIDE.U32 R6, R3, -0x2daee0ad, RZ ;  /* 0xd2511f5303067825 */ /* 0x000fca00078e00ff */
[----:B------:R-:W-:Y:S01]  /*1a120*/  LOP3.LUT R3, R7, UR10, R10, 0x96, !PT ;  /* 0x0000000a07037c12 */ /* 0x000fe2000f8e960a */
[----:B------:R-:W-:-:S05]  /*1a130*/  IMAD.WIDE.U32 R10, R0, -0x326172a9, RZ ;  /* 0xcd9e8d57000a7825 */ /* 0x000fca00078e00ff */
[----:B------:R-:W-:Y:S01]  /*1a140*/  LOP3.LUT R0, R11, UR11, R2, 0x96, !PT ;  /* 0x0000000b0b007c12 */ /* 0x000fe2000f8e9602 */
[----:B------:R-:W-:-:S05]  /*1a150*/  IMAD.WIDE.U32 R2, R3, -0x326172a9, RZ ;  /* 0xcd9e8d5703027825 */ /* 0x000fca00078e00ff */
[----:B------:R-:W-:Y:S01]  /*1a160*/  LOP3.LUT R3, R3, UR9, R10, 0x96, !PT ;  /* 0x0000000903037c12 */ /* 0x000fe2000f8e960a */
[----:B------:R-:W-:-:S04]  /*1a170*/  IMAD.WIDE.U32 R10, R0, -0x2daee0ad, RZ ;  /* 0xd2511f53000a7825 */ /* 0x000fc800078e00ff */
[----:B------:R-:W-:Y:S01]  /*1a180*/  IMAD.WIDE.U32 R28, R3, -0x2daee0ad, RZ ;  /* 0xd2511f53031c7825 */ /* 0x000fe200078e00ff */
[----:B------:R-:W-:-:S04]  /*1a190*/  LOP3.LUT R0, R11, UR8, R6, 0x96, !PT ;  /* 0x000000080b007c12 */ /* 0x000fc8000f8e9606 */
[----:B------:R-:W-:Y:S01]  /*1a1a0*/  LOP3.LUT R3, R29, UR6, R10, 0x96, !PT ;  /* 0x000000061d037c12 */ /* 0x000fe2000f8e960a */
[----:B------:R-:W-:Y:S01]  /*1a1b0*/  IMAD.WIDE.U32 R10, R0, -0x326172a9, RZ ;  /* 0xcd9e8d57000a7825 */ /* 0x000fe200078e00ff */
[----:B------:R-:W-:-:S04]  /*1a1c0*/  HSET2.LE.AND R6, R12, R98, PT ;  /* 0x000000620c067233 */ /* 0x000fc80003803000 */
[----:B------:R-:W-:Y:S01]  /*1a1d0*/  LOP3.LUT R29, R11, UR7, R2, 0x96, !PT ;  /* 0x000000070b1d7c12 */ /* 0x000fe2000f8e9602 */
[----:B------:R-:W-:Y:S01]  /*1a1e0*/  IMAD.WIDE.U32 R2, R3, -0x326172a9, RZ ;  /* 0xcd9e8d5703027825 */ /* 0x000fe200078e00ff */
[----:B------:R-:W-:-:S04]  /*1a1f0*/  LOP3.LUT R129, R6, R37, RZ, 0xc0, !PT ;  /* 0x0000002506817212 */ /* 0x000fc800078ec0ff */
        /* <DEDUP_REMOVED lines=13> */
[C---:B------:R-:W-:Y:S02]  /*1a2d0*/  LOP3.LUT R0, R4.reuse, 0xffff, RZ, 0xc0, !PT ;  /* 0x0000ffff04007812 */ /* 0x040fe400078ec0ff */
[--C-:B------:R-:W-:Y:S02]  /*1a2e0*/  SHF.R.U32.HI R6, RZ, 0x10, R2.reuse ;  /* 0x00000010ff067819 */ /* 0x100fe40000011602 */
[----:B------:R-:W-:Y:S02]  /*1a2f0*/  SHF.R.U32.HI R10, RZ, 0x18, R2 ;  /* 0x00000018ff0a7819 */ /* 0x000fe40000011602 */
[----:B------:R-:W-:Y:S01]  /*1a300*/  SHF.R.U32.HI R2, RZ, 0x8, R0 ;  /* 0x00000008ff027819 */ /* 0x000fe20000011600 */
[----:B------:R-:W-:Y:S01]  /*1a310*/  IMAD.MOV.U32 R224, RZ, RZ, R217 ;  /* 0x000000ffffe07224 */ /* 0x000fe200078e00d9 */
[----:B------:R-:W-:-:S02]  /*1a320*/  LOP3.LUT R0, R4, 0xff, RZ, 0xc0, !PT ;  /* 0x000000ff04007812 */ /* 0x000fc400078ec0ff */
[----:B------:R-:W-:Y:S01]  /*1a330*/  MOV R217, R216 ;  /* 0x000000d800d97202 */ /* 0x000fe20000000f00 */
[----:B------:R-:W-:Y:S01]  /*1a340*/  IMAD.MOV.U32 R216, RZ, RZ, R14 ;  /* 0x000000ffffd87224 */ /* 0x000fe200078e000e */
[----:B------:R-:W-:Y:S02]  /*1a350*/  PRMT R14, R0, 0x5410, R2 ;  /* 0x00005410000e7816 */ /* 0x000fe40000000002 */
[--C-:B------:R-:W-:Y:S01]  /*1a360*/  SHF.R.U32.HI R2, RZ, 0x10, R4.reuse ;  /* 0x00000010ff027819 */ /* 0x100fe20000011604 */
[--C-:B------:R-:W-:Y:S01]  /*1a370*/  HSET2.LE.AND R0, R13, R98.reuse, PT ;  /* 0x000000620d007233 */ /* 0x100fe20003803000 */
[----:B------:R-:W-:Y:S02]  /*1a380*/  SHF.R.U32.HI R3, RZ, 0x18, R4 ;  /* 0x00000018ff037819 */ /* 0x000fe40000011604 */
[----:B------:R-:W-:Y:S02]  /*1a390*/  LOP3.LUT R2, R2, 0xff, RZ, 0xc0, !PT ;  /* 0x000000ff02027812 */ /* 0x000fe400078ec0ff */
[----:B------:R-:W-:Y:S01]  /*1a3a0*/  LOP3.LUT R4, R0, R19, RZ, 0xc0, !PT ;  /* 0x0000001300047212 */ /* 0x000fe200078ec0ff */
[--C-:B------:R-:W-:Y:S01]  /*1a3b0*/  HSET2.LE.AND R0, R12, R98.reuse, PT ;  /* 0x000000620c007233 */ /* 0x100fe20003803000 */
[----:B------:R-:W-:Y:S01]  /*1a3c0*/  PRMT R7, R2, 0x5410, R3 ;  /* 0x0000541002077816 */ /* 0x000fe20000000003 */
[----:B------:R-:W-:Y:S01]  /*1a3d0*/  HSET2.LE.AND R2, R11, R98, PT ;  /* 0x000000620b027233 */ /* 0x000fe20003803000 */
[----:B------:R-:W-:-:S02]  /*1a3e0*/  LOP3.LUT R3, R6, 0xff, RZ, 0xc0, !PT ;  /* 0x000000ff06037812 */ /* 0x000fc400078ec0ff */
[----:B------:R-:W-:Y:S01]  /*1a3f0*/  LOP3.LUT R5, R0, R16, RZ, 0xc0, !PT ;  /* 0x0000001000057212 */ /* 0x000fe200078ec0ff */
[--C-:B------:R-:W-:Y:S01]  /*1a400*/  HSET2.LE.AND R0, R14, R98.reuse, PT ;  /* 0x000000620e007233 */ /* 0x100fe20003803000 */
[----:B------:R-:W-:Y:S01]  /*1a410*/  LOP3.LUT R6, R2, R15, RZ, 0xc0, !PT ;  /* 0x0000000f02067212 */ /* 0x000fe200078ec0ff */
[----:B------:R-:W-:Y:S04]  /*1a420*/  LDSM.16.MT88.4 R16, [R201+0xa000] ;  /* 0x00a00000c910783b */ /* 0x000fe80000004200 */
[----:B------:R-:W3:Y:S01]  /*1a430*/  LDSM.16.MT88.4 R12, [R203+0xa000] ;  /* 0x00a00000cb0c783b */ /* 0x000ee20000004200 */
[----:B------:R-:W-:Y:S01]  /*1a440*/  HSET2.LE.AND R2, R7, R98, PT ;  /* 0x0000006207027233 */ /* 0x000fe20003803000 */
[----:B------:R-:W-:Y:S02]  /*1a450*/  PRMT R3, R3, 0x5410, R10 ;  /* 0x0000541003037816 */ /* 0x000fe4000000000a */
[----:B------:R-:W-:-:S02]  /*1a460*/  LOP3.LUT R10, R0, R238, RZ, 0xc0, !PT ;  /* 0x000000ee000a7212 */ /* 0x000fc400078ec0ff */
[----:B------:R-:W-:Y:S01]  /*1a470*/  LOP3.LUT R11, R2, R96, RZ, 0xc0, !PT ;  /* 0x00000060020b7212 */ /* 0x000fe200078ec0ff */
[----:B------:R-:W-:Y:S01]  /*1a480*/  IMAD.MOV.U32 R238, RZ, RZ, R223 ;  /* 0x000000ffffee7224 */ /* 0x000fe200078e00df */
[----:B------:R-:W-:-:S05]  /*1a490*/  MOV R223, R208 ;  /* 0x000000d000df7202 */ /* 0x000fca0000000f00 */
[----:B---3--:R-:W-:Y:S07]  /*1a4a0*/  HMMA.16816.F32.BF16 R40, R8, R14, R140 ;  /* 0x0000000e0828723c */ /* 0x008fee000004188c */
        /* <DEDUP_REMOVED lines=12> */
[----:B------:R1:W5:Y:S01]  /*1a570*/  LDL.LU R200, [R1+0x100] ;  /* 0x0001000001c87983 */ /* 0x0003620000300800 */
[----:B------:R-:W-:-:S02]  /*1a580*/  HSET2.LE.AND R3, R3, R98, PT ;  /* 0x0000006203037233 */ /* 0x000fc40003803000 */
[----:B------:R-:W-:-:S03]  /*1a590*/  @!P5 HFMA2.BF16_V2 R39, -RZ.H0_H0, RZ.H0_H0, -R172.H0_H0 ;  /* 0x200000ffff27d231 */ /* 0x000fc600003409ac */
[----:B------:R-:W-:Y:S02]  /*1a5a0*/  LOP3.LUT R7, R3, R20, RZ, 0xc0, !PT ;  /* 0x0000001403077212 */ /* 0x000fe400078ec0ff */
[----:B------:R-:W3:Y:S01]  /*1a5b0*/  LDSM.16.MT88.4 R20, [R206+0xa000] ;  /* 0x00a00000ce14783b */ /* 0x000ee20000004200 */
[----:B------:R-:W-:Y:S01]  /*1a5c0*/  @!P5 PRMT R172, R39, 0x5410, RZ ;  /* 0x0000541027acd816 */ /* 0x000fe200000000ff */
[-C--:B------:R-:W-:Y:S08]  /*1a5d0*/  HMMA.16816.F32.BF16 R152, R8, R16.reuse, R152 ;  /* 0x000000100898723c */ /* 0x080ff00000041898 */
[C---:B------:R-:W-:Y:S08]  /*1a5e0*/  HMMA.16816.F32.BF16 R168, R4.reuse, R16, R168 ;  /* 0x0000001004a8723c */ /* 0x040ff000000418a8 */
[-C--:B------:R-:W-:Y:S08]  /*1a5f0*/  HMMA.16816.F32.BF16 R164, R4, R18.reuse, R164 ;  /* 0x0000001204a4723c */ /* 0x080ff000000418a4 */
[C---:B------:R-:W-:Y:S01]  /*1a600*/  HMMA.16816.F32.BF16 R36, R8.reuse, R18, R148 ;  /* 0x000000120824723c */ /* 0x040fe20000041894 */
[----:B------:R-:W4:Y:S07]  /*1a610*/  LDSM.16.MT88.4 R16, [R205+0xa000] ;  /* 0x00a00000cd10783b */ /* 0x000f2e0000004200 */
[-C--:B------:R-:W-:Y:S08]  /*1a620*/  HMMA.16816.F32.BF16 R144, R8, R12.reuse, R144 ;  /* 0x0000000c0890723c */ /* 0x080ff00000041890 */
[C---:B------:R-:W-:Y:S08]  /*1a630*/  HMMA.16816.F32.BF16 R160, R4.reuse, R12, R160 ;  /* 0x0000000c04a0723c */ /* 0x040ff000000418a0 */
[----:B------:R-:W-:Y:S01]  /*1a640*/  HMMA.16816.F32.BF16 R156, R4, R14, R156 ;  /* 0x0000000e049c723c */ /* 0x000fe2000004189c */
[----:B------:R-:W1:Y:S01]  /*1a650*/  LDSM.16.MT88.4 R12, [R201+0xb000] ;  /* 0x00b00000c90c783b */ /* 0x000e620000004200 */
[----:B------:R-:W-:Y:S01]  /*1a660*/  @!P3 HFMA2.BF16_V2 R44, -RZ.H0_H0, RZ.H0_H0, -R138.H0_H0 ;  /* 0x200000ffff2cb231 */ /* 0x000fe2000034098a */
[----:B------:R-:W-:-:S02]  /*1a670*/  IMAD.MOV.U32 R242, RZ, RZ, R225 ;  /* 0x000000fffff27224 */ /* 0x000fc400078e00e1 */
[----:B------:R-:W-:Y:S02]  /*1a680*/  IMAD.MOV.U32 R142, RZ, RZ, R227 ;  /* 0x000000ffff8e7224 */ /* 0x000fe400078e00e3 */
[----:B------:R-:W-:Y:S02]  /*1a690*/  IMAD.MOV.U32 R225, RZ, RZ, R221 ;  /* 0x000000ffffe17224 */ /* 0x000fe400078e00dd */
[----:B------:R-:W-:Y:S02]  /*1a6a0*/  IMAD.MOV.U32 R226, RZ, RZ, R220 ;  /* 0x000000ffffe27224 */ /* 0x000fe400078e00dc */
[----:B------:R-:W-:Y:S02]  /*1a6b0*/  IMAD.MOV.U32 R227, RZ, RZ, R45 ;  /* 0x000000ffffe37224 */ /* 0x000fe400078e002d */
[----:B------:R-:W-:Y:S02]  /*1a6c0*/  IMAD.MOV.U32 R220, RZ, RZ, R47 ;  /* 0x000000ffffdc7224 */ /* 0x000fe400078e002f */
[----:B------:R-:W-:Y:S01]  /*1a6d0*/  IMAD.MOV.U32 R221, RZ, RZ, R46 ;  /* 0x000000ffffdd7224 */ /* 0x000fe200078e002e */
[----:B------:R-:W-:-:S02]  /*1a6e0*/  @!P3 PRMT R138, R44, 0x5410, RZ ;  /* 0x000054102c8ab816 */ /* 0x000fc400000000ff */
[----:B---3--:R-:W-:Y:S01]  /*1a6f0*/  HMMA.16816.F32.BF16 R44, R8, R20, R232 ;  /* 0x00000014082c723c */ /* 0x008fe200000418e8 */
[----:B------:R-:W-:Y:S01]  /*1a700*/  IMAD.MOV.U32 R151, RZ, RZ, R242 ;  /* 0x000000ffff977224 */ /* 0x000fe200078e00f2 */
[----:B------:R-:W-:Y:S01]  /*1a710*/  MOV R245, R79 ;  /* 0x0000004f00f57202 */ /* 0x000fe20000000f00 */
[----:B------:R-:W-:Y:S02]  /*1a720*/  IMAD.MOV.U32 R96, RZ, RZ, R243 ;  /* 0x000000ffff607224 */ /* 0x000fe400078e00f3 */
[----:B------:R-:W-:Y:S02]  /*1a730*/  IMAD.MOV.U32 R246, RZ, RZ, R77 ;  /* 0x000000fffff67224 */ /* 0x000fe400078e004d */
[----:B------:R-:W-:Y:S01]  /*1a740*/  IMAD.MOV.U32 R232, RZ, RZ, R57 ;  /* 0x000000ffffe87224 */ /* 0x000fe200078e0039 */
[----:B------:R-:W-:Y:S01]  /*1a750*/  MOV R235, R58 ;  /* 0x0000003a00eb7202 */ /* 0x000fe20000000f00 */
[----:B------:R-:W-:Y:S02]  /*1a760*/  IMAD.MOV.U32 R233, RZ, RZ, R56 ;  /* 0x000000ffffe97224 */ /* 0x000fe400078e0038 */
[----:B------:R-:W-:-:S02]  /*1a770*/  IMAD.MOV.U32 R234, RZ, RZ, R59 ;  /* 0x000000ffffea7224 */ /* 0x000fc400078e003b */
[----:B------:R-:W-:Y:S01]  /*1a780*/  HMMA.16816.F32.BF16 R56, R4, R22, R48 ;  /* 0x000000160438723c */ /* 0x000fe20000041830 */
[----:B------:R-:W-:Y:S02]  /*1a790*/  IMAD.MOV.U32 R242, RZ, RZ, R78 ;  /* 0x000000fffff27224 */ /* 0x000fe400078e004e */
[----:B------:R-:W-:-:S04]  /*1a7a0*/  IMAD.MOV.U32 R243, RZ, RZ, R76 ;  /* 0x000000fffff37224 */ /* 0x000fc800078e004c */
[----:B------:R-:W-:Y:S01]  /*1a7b0*/  IMAD.MOV.U32 R48, RZ, RZ, R61 ;  /* 0x000000ffff307224 */ /* 0x000fe200078e003d */
[----:B------:R-:W-:Y:S01]  /*1a7c0*/  HMMA.16816.F32.BF16 R52, R4, R20, R52 ;  /* 0x000000140434723c */ /* 0x000fe20000041834 */
[----:B------:R-:W-:Y:S02]  /*1a7d0*/  IMAD.MOV.U32 R49, RZ, RZ, R60 ;  /* 0x000000ffff317224 */ /* 0x000fe400078e003c */
[----:B------:R-:W-:Y:S02]  /*1a7e0*/  IMAD.MOV.U32 R50, RZ, RZ, R63 ;  /* 0x000000ffff327224 */ /* 0x000fe400078e003f */
[----:B------:R-:W-:-:S03]  /*1a7f0*/  IMAD.MOV.U32 R51, RZ, RZ, R62 ;  /* 0x000000ffff337224 */ /* 0x000fc600078e003e */
[C---:B------:R-:W-:Y:S01]  /*1a800*/  HMMA.16816.F32.BF16 R60, R8.reuse, R22, R248 ;  /* 0x00000016083c723c */ /* 0x040fe200000418f8 */
[----:B------:R-:W3:Y:S07]  /*1a810*/  LDSM.16.MT88.4 R20, [R203+0xb000] ;  /* 0x00b00000cb14783b */ /* 0x000eee0000004200 */
        /* <DEDUP_REMOVED lines=8> */
[----:B------:R-:W-:Y:S01]  /*1a8a0*/  HMMA.16816.F32.BF16 R220, R8, R14, R220 ;  /* 0x0000000e08dc723c */ /* 0x000fe200000418dc */
[----:B------:R-:W1:Y:S01]  /*1a8b0*/  LDSM.16.MT88.4 R12, [R205+0xb000] ;  /* 0x00b00000cd0c783b */ /* 0x000e620000004200 */
[----:B------:R-:W-:Y:S01]  /*1a8c0*/  IMAD.WIDE.U32 R2, R29, -0x2daee0ad, RZ ;  /* 0xd2511f531d027825 */ /* 0x000fe200078e00ff */
[----:B------:R-:W-:-:S02]  /*1a8d0*/  MOV R251, R243 ;  /* 0x000000f300fb7202 */ /* 0x000fc40000000f00 */
[----:B------:R-:W-:Y:S02]  /*1a8e0*/  LDSM.16.MT88.4 R80, [R201+0xb800] ;  /* 0x00b80000c950783b */ /* 0x000fe40000004200 */
[----:B------:R-:W-:Y:S01]  /*1a8f0*/  LOP3.LUT R0, R3, UR16, R28, 0x96, !PT ;  /* 0x0000001003007c12 */ /* 0x000fe2000f8e961c */
[----:B---3--:R-:W-:Y:S01]  /*1a900*/  HMMA.16816.F32.BF16 R232, R8, R20, R232 ;  /* 0x0000001408e8723c */ /* 0x008fe200000418e8 */
[----:B------:R-:W-:-:S07]  /*1a910*/  LOP3.LUT R3, R2, 0xffff, RZ, 0xc0, !PT ;  /* 0x0000ffff02037812 */ /* 0x000fce00078ec0ff */
[C---:B------:R-:W-:Y:S08]  /*1a920*/  HMMA.16816.F32.BF16 R88, R4.reuse, R20, R88 ;  /* 0x000000140458723c */ /* 0x040ff00000041858 */
[C---:B------:R-:W-:Y:S08]  /*1a930*/  HMMA.16816.F32.BF16 R92, R4.reuse, R22, R92 ;  /* 0x00000016045c723c */ /* 0x040ff0000004185c */
[C---:B----4-:R-:W-:Y:S08]  /*1a940*/  HMMA.16816.F32.BF16 R104, R4.reuse, R16, R104 ;  /* 0x000000100468723c */ /* 0x050ff00000041868 */
[C---:B------:R-:W-:Y:S08]  /*1a950*/  HMMA.16816.F32.BF16 R108, R4.reuse, R18, R108 ;  /* 0x00000012046c723c */ /* 0x040ff0000004186c */
[C---:B-1----:R-:W-:Y:S08]  /*1a960*/  HMMA.16816.F32.BF16 R120, R4.reuse, R12, R120 ;  /* 0x0000000c0478723c */ /* 0x042ff00000041878 */
[----:B------:R-:W-:Y:S08]  /*1a970*/  HMMA.16816.F32.BF16 R100, R4, R14, R100 ;  /* 0x0000000e0464723c */ /* 0x000ff00000041864 */
[----:B------:R-:W-:Y:S01]  /*1a980*/  HMMA.16816.F32.BF16 R228, R8, R16, R228 ;  /* 0x0000001008e4723c */ /* 0x000fe200000418e4 */
[----:B------:R-:W-:-:S02]  /*1a990*/  LOP3.LUT R6, R2, 0xff, RZ, 0xc0, !PT ;  /* 0x000000ff02067812 */ /* 0x000fc400078ec0ff */
[----:B------:R-:W-:-:S05]  /*1a9a0*/  SHF.R.U32.HI R4, RZ, 0x10, R2 ;  /* 0x00000010ff047819 */ /* 0x000fca0000011602 */
[----:B------:R-:W-:Y:S01]  /*1a9b0*/  HMMA.16816.F32.BF16 R236, R8, R12, R236 ;  /* 0x0000000c08ec723c */ /* 0x000fe200000418ec */
[----:B------:R-:W-:-:S07]  /*1a9c0*/  SHF.R.U32.HI R5, RZ, 0x10, R26 ;  /* 0x00000010ff057819 */ /* 0x000fce000001161a */
[----:B------:R-:W-:Y:S01]  /*1a9d0*/  HMMA.16816.F32.BF16 R20, R8, R22, R48 ;  /* 0x000000160814723c */ /* 0x000fe20000041830 */
[----:B------:R-:W-:Y:S01]  /*1a9e0*/  SHF.R.U32.HI R7, RZ, 0x18, R26 ;  /* 0x00000018ff077819 */ /* 0x000fe2000001161a */
[----:B------:R-:W-:-:S06]  /*1a9f0*/  IMAD.MOV.U32 R29, RZ, RZ, R151 ;  /* 0x000000ffff1d7224 */ /* 0x000fcc00078e0097 */
[----:B------:R-:W-:Y:S01]  /*1aa00*/  HMMA.16816.F32.BF16 R16, R8, R18, R112 ;  /* 0x000000120810723c */ /* 0x000fe20000041870 */
[----:B------:R-:W-:Y:S01]  /*1aa10*/  LOP3.LUT R4, R4, 0xff, RZ, 0xc0, !PT ;  /* 0x000000ff04047812 */ /* 0x000fe200078ec0ff */
[----:B------:R-:W1:Y:S01]  /*1aa20*/  LDSM.16.MT88.4 R148, [R201+0xa800] ;  /* 0x00a80000c994783b */ /* 0x000e620000004200 */
[----:B------:R-:W-:-:S05]  /*1aa30*/  IMAD.MOV.U32 R248, RZ, RZ, R246 ;  /* 0x000000fffff87224 */ /* 0x000fca00078e00f6 */
[----:B------:R-:W-:Y:S01]  /*1aa40*/  HMMA.16816.F32.BF16 R12, R8, R14, R140 ;  /* 0x0000000e080c723c */ /* 0x000fe2000004188c */
[----:B------:R-:W3:Y:S01]  /*1aa50*/  LDSM.16.MT88.4 R140, [R203+0xa800] ;  /* 0x00a80000cb8c783b */ /* 0x000ee20000004200 */
[----:B------:R-:W-:Y:S02]  /*1aa60*/  IMAD.MOV.U32 R249, RZ, RZ, R245 ;  /* 0x000000fffff97224 */ /* 0x000fe400078e00f5 */
[----:B------:R-:W-:Y:S01]  /*1aa70*/  IMAD.MOV.U32 R250, RZ, RZ, R242 ;  /* 0x000000fffffa7224 */ /* 0x000fe200078e00f2 */
[----:B------:R-:W4:Y:S02]  /*1aa80*/  LDSM.16.MT88.4 R48, [R206+0xa800] ;  /* 0x00a80000ce30783b */ /* 0x000f240000004200 */
[----:B------:R-:W-:Y:S02]  /*1aa90*/  SHF.R.U32.HI R9, RZ, 0x18, R2 ;  /* 0x00000018ff097819 */ /* 0x000fe40000011602 */
[----:B------:R-:W-:Y:S01]  /*1aaa0*/  SHF.R.U32.HI R2, RZ, 0x8, R3 ;  /* 0x00000008ff027819 */ /* 0x000fe20000011603 */
[----:B------:R-:W-:Y:S01]  /*1aab0*/  IMAD.MOV.U32 R243, RZ, RZ, R126 ;  /* 0x000000fffff37224 */ /* 0x000fe200078e007e */
[----:B------:R-:W-:Y:S01]  /*1aac0*/  LOP3.LUT R3, R26, 0xffff, RZ, 0xc0, !PT ;  /* 0x0000ffff1a037812 */ /* 0x000fe200078ec0ff */
[----:B------:R-:W-:Y:S01]  /*1aad0*/  IMAD.MOV.U32 R28, RZ, RZ, R131 ;  /* 0x000000ffff1c7224 */ /* 0x000fe200078e0083 */
[----:B------:R-:W-:Y:S01]  /*1aae0*/  PRMT R10, R6, 0x5410, R2 ;  /* 0x00005410060a7816 */ /* 0x000fe20000000002 */
[----:B------:R-:W-:Y:S01]  /*1aaf0*/  LDSM.16.MT88.4 R112, [R206+0xb800] ;  /* 0x00b80000ce70783b */ /* 0x000fe20000004200 */
[----:B------:R-:W-:-:S02]  /*1ab00*/  LOP3.LUT R2, R5, 0xff, RZ, 0xc0, !PT ;  /* 0x000000ff05027812 */ /* 0x000fc400078ec0ff */
[----:B------:R-:W-:Y:S02]  /*1ab10*/  LOP3.LUT R8, R26, 0xff, RZ, 0xc0, !PT ;  /* 0x000000ff1a087812 */ /* 0x000fe400078ec0ff */
[----:B------:R-:W-:Y:S02]  /*1ab20*/  SHF.R.U32.HI R3, RZ, 0x8, R3 ;  /* 0x00000008ff037819 */ /* 0x000fe40000011603 */
[----:B------:R-:W-:Y:S02]  /*1ab30*/  PRMT R7, R2, 0x5410, R7 ;  /* 0x0000541002077816 */ /* 0x000fe40000000007 */
[----:B------:R-:W-:Y:S02]  /*1ab40*/  PRMT R6, R8, 0x5410, R3 ;  /* 0x0000541008067816 */ /* 0x000fe40000000003 */
[----:B------:R-:W-:Y:S02]  /*1ab50*/  LOP3.LUT R2, R0, 0xffff, RZ, 0xc0, !PT ;  /* 0x0000ffff00027812 */ /* 0x000fe400078ec0ff */
[----:B------:R-:W-:-:S02]  /*1ab60*/  SHF.R.U32.HI R3, RZ, 0x10, R0 ;  /* 0x00000010ff037819 */ /* 0x000fc40000011600 */
[----:B------:R-:W-:Y:S02]  /*1ab70*/  PRMT R9, R4, 0x5410, R9 ;  /* 0x0000541004097816 */ /* 0x000fe40000000009 */
[----:B------:R-:W-:Y:S02]  /*1ab80*/  LOP3.LUT R4, R0, 0xff, RZ, 0xc0, !PT ;  /* 0x000000ff00047812 */ /* 0x000fe400078ec0ff */
[----:B------:R-:W-:Y:S02]  /*1ab90*/  SHF.R.U32.HI R5, RZ, 0x18, R0 ;  /* 0x00000018ff057819 */ /* 0x000fe40000011600 */
[----:B------:R-:W-:Y:S02]  /*1aba0*/  SHF.R.U32.HI R2, RZ, 0x8, R2 ;  /* 0x00000008ff027819 */ /* 0x000fe40000011602 */
[----:B------:R-:W-:Y:S02]  /*1abb0*/  LOP3.LUT R0, R3, 0xff, RZ, 0xc0, !PT ;  /* 0x000000ff03007812 */ /* 0x000fe400078ec0ff */
[----:B------:R-:W-:-:S02]  /*1abc0*/  PRMT R4, R4, 0x5410, R2 ;  /* 0x0000541004047816 */ /* 0x000fc40000000002 */
[----:B------:R-:W-:Y:S01]  /*1abd0*/  PRMT R2, R0, 0x5410, R5 ;  /* 0x0000541000027816 */ /* 0x000fe20000000005 */
[--C-:B------:R-:W-:Y:S02]  /*1abe0*/  HSET2.LE.AND R5, R6, R98.reuse, PT ;  /* 0x0000006206057233 */ /* 0x100fe40003803000 */
[--C-:B------:R-:W-:Y:S02]  /*1abf0*/  HSET2.LE.AND R3, R10, R98.reuse, PT ;  /* 0x000000620a037233 */ /* 0x100fe40003803000 */
[--C-:B------:R-:W-:Y:S02]  /*1ac00*/  HSET2.LE.AND R0, R4, R98.reuse, PT ;  /* 0x0000006204007233 */ /* 0x100fe40003803000 */
[--C-:B------:R-:W-:Y:S02]  /*1ac10*/  HSET2.LE.AND R2, R2, R98.reuse, PT ;  /* 0x0000006202027233 */ /* 0x100fe40003803000 */
[--C-:B------:R-:W-:Y:S02]  /*1ac20*/  HSET2.LE.AND R6, R9, R98.reuse, PT ;  /* 0x0000006209067233 */ /* 0x100fe40003803000 */
[----:B------:R-:W-:Y:S01]  /*1ac30*/  HSET2.LE.AND R4, R7, R98, PT ;  /* 0x0000006207047233 */ /* 0x000fe20003803000 */
[----:B------:R-:W-:Y:S01]  /*1ac40*/  IMAD.MOV.U32 R246, RZ, RZ, R125 ;  /* 0x000000fffff67224 */ /* 0x000fe200078e007d */
[----:B------:R-:W-:Y:S01]  /*1ac50*/  LOP3.LUT R125, R2, R66, RZ, 0xc0, !PT ;  /* 0x00000042027d7212 */ /* 0x000fe200078ec0ff */
[----:B------:R-:W-:Y:S01]  /*1ac60*/  IMAD.MOV.U32 R245, RZ, RZ, R124 ;  /* 0x000000fffff57224 */ /* 0x000fe200078e007c */
[----:B------:R-:W-:Y:S01]  /*1ac70*/  LOP3.LUT R124, R0, R67, RZ, 0xc0, !PT ;  /* 0x00000043007c7212 */ /* 0x000fe200078ec0ff */
[----:B------:R-:W-:Y:S01]  /*1ac80*/  IMAD.MOV.U32 R242, RZ, RZ, R127 ;  /* 0x000000fffff27224 */ /* 0x000fe200078e007f */
[----:B------:R-:W-:Y:S01]  /*1ac90*/  LOP3.LUT R126, R3, R64, RZ, 0xc0, !PT ;  /* 0x00000040037e7212 */ /* 0x000fe200078ec0ff */
[----:B------:R-:W-:Y:S01]  /*1aca0*/  IMAD.MOV.U32 R27, RZ, RZ, R130 ;  /* 0x000000ffff1b7224 */ /* 0x000fe200078e0082 */
[----:B------:R-:W-:-:S02]  /*1acb0*/  LOP3.LUT R127, R6, R65, RZ, 0xc0, !PT ;  /* 0x00000041067f7212 */ /* 0x000fc400078ec0ff */
[----:B------:R-:W1:Y:S01]  /*1acc0*/  LDSM.16.MT88.4 R64, [R205+0xa800] ;  /* 0x00a80000cd40783b */ /* 0x000e620000004200 */
[----:B------:R-:W-:Y:S02]  /*1acd0*/  LOP3.LUT R130, R5, R99, RZ, 0xc0, !PT ;  /* 0x0000006305827212 */ /* 0x000fe400078ec0ff */
[----:B------:R-:W-:Y:S02]  /*1ace0*/  LOP3.LUT R131, R4, R97, RZ, 0xc0, !PT ;  /* 0x0000006104837212 */ /* 0x000fe400078ec0ff */
[----:B------:R-:W1:Y:S01]  /*1acf0*/  LDSM.16.MT88.4 R4, [R205+0xb800] ;  /* 0x00b80000cd04783b */ /* 0x000e620000004200 */
[----:B------:R-:W-:-:S03]  /*1ad00*/  IMAD.MOV.U32 R11, RZ, RZ, R96 ;  /* 0x000000ffff0b7224 */ /* 0x000fc600078e0060 */
[----:B------:R-:W1:Y:S04]  /*1ad10*/  LDSM.16.MT88.4 R96, [R203+0xb800] ;  /* 0x00b80000cb60783b */ /* 0x000e680000004200 */
[----:B------:R1:W-:Y:S04]  /*1ad20*/  STG.E.U16 [R24.64+-0x100], R199 ;  /* 0xffff00c718007986 */ /* 0x0003e8000c10151c */
[----:B------:R1:W-:Y:S04]  /*1ad30*/  STG.E.U16 [R24.64+-0xfe], R198 ;  /* 0xffff02c618007986 */ /* 0x0003e8000c10151c */
[----:B------:R1:W-:Y:S04]  /*1ad40*/  STG.E.U16 [R34.64+-0x100], R196 ;  /* 0xffff00c422007986 */ /* 0x0003e8000c10151c */
[----:B------:R1:W-:Y:S04]  /*1ad50*/  STG.E.U16 [R34.64+-0xfe], R197 ;  /* 0xffff02c522007986 */ /* 0x0003e8000c10151c */
[----:B------:R1:W-:Y:S04]  /*1ad60*/  STG.E.U16 [R32.64+-0x100], R183 ;  /* 0xffff00b720007986 */ /* 0x0003e8000c10151c */
        /* <DEDUP_REMOVED lines=31> */
[----:B---3--:R-:W-:Y:S01]  /*1af60*/  HMMA.16816.F32.BF16 R144, R128, R140, R144 ;  /* 0x0000008c8090723c */ /* 0x008fe20000041890 */
[----:B------:R-:W-:-:S07]  /*1af70*/  FADD.FTZ R3, R27, R240 ;  /* 0x000000f01b037221 */ /* 0x000fce0000010000 */
[----:B------:R-:W-:Y:S01]  /*1af80*/  HMMA.16816.F32.BF16 R160, R124, R140, R160 ;  /* 0x0000008c7ca0723c */ /* 0x000fe200000418a0 */
[----:B------:R-:W-:-:S07]  /*1af90*/  FADD.FTZ R2, R28, R215 ;  /* 0x000000d71c027221 */ /* 0x000fce0000010000 */
[----:B------:R-:W-:Y:S01]  /*1afa0*/  HMMA.16816.F32.BF16 R156, R124, R142, R156 ;  /* 0x0000008e7c9c723c */ /* 0x000fe2000004189c */
[----:B------:R-:W-:-:S07]  /*1afb0*/  FADD.FTZ R0, R252, R214 ;  /* 0x000000d6fc007221 */ /* 0x000fce0000010000 */
[C---:B------:R-:W-:Y:S08]  /*1afc0*/  HMMA.16816.F32.BF16 R140, R128.reuse, R142, R40 ;  /* 0x0000008e808c723c */ /* 0x040ff00000041828 */
[-C--:B----4-:R-:W-:Y:S08]  /*1afd0*/  HMMA.16816.F32.BF16 R36, R128, R48.reuse, R44 ;  /* 0x000000308024723c */ /* 0x090ff0000004182c */
[C---:B------:R-:W-:Y:S08]  /*1afe0*/  HMMA.16816.F32.BF16 R40, R124.reuse, R48, R52 ;  /* 0x000000307c28723c */ /* 0x040ff00000041834 */
[-C--:B------:R-:W-:Y:S08]  /*1aff0*/  HMMA.16816.F32.BF16 R44, R124, R50.reuse, R56 ;  /* 0x000000327c2c723c */ /* 0x080ff00000041838 */
[----:B------:R-:W-:Y:S01]  /*1b000*/  HMMA.16816.F32.BF16 R48, R128, R50, R60 ;  /* 0x000000328030723c */ /* 0x000fe2000004183c */
[----:B------:R-:W-:-:S07]  /*1b010*/  FADD.FTZ R3, R11, R3 ;  /* 0x000000030b037221 */ /* 0x000fce0000010000 */
[----:B------:R-:W-:Y:S01]  /*1b020*/  HMMA.16816.F32.BF16 R56, R124, R64, R68 ;  /* 0x000000407c38723c */ /* 0x000fe20000041844 */
[----:B------:R-:W-:-:S07]  /*1b030*/  FADD.FTZ R2, R248, R2 ;  /* 0x00000002f8027221 */ /* 0x000fce0000010000 */
[----:B------:R-:W-:Y:S01]  /*1b040*/  HMMA.16816.F32.BF16 R60, R124, R66, R76 ;  /* 0x000000427c3c723c */ /* 0x000fe2000004184c */
[----:B------:R-:W-:-:S07]  /*1b050*/  FADD.FTZ R0, R247, R0 ;  /* 0x00000000f7007221 */ /* 0x000fce0000010000 */
[C---:B------:R-:W-:Y:S08]  /*1b060*/  HMMA.16816.F32.BF16 R52, R128.reuse, R64, R216 ;  /* 0x000000408034723c */ /* 0x040ff000000418d8 */
[----:B------:R-:W-:Y:S08]  /*1b070*/  HMMA.16816.F32.BF16 R64, R128, R66, R116 ;  /* 0x000000428040723c */ /* 0x000ff00000041874 */
[-C--:B------:R-:W-:Y:S08]  /*1b080*/  HMMA.16816.F32.BF16 R120, R124, R4.reuse, R120 ;  /* 0x000000047c78723c */ /* 0x080ff00000041878 */
[----:B------:R-:W-:Y:S07]  /*1b090*/  HMMA.16816.F32.BF16 R116, R128, R4, R236 ;  /* 0x000000048074723c */ /* 0x000fee00000418ec */
[----:B------:R-:W-:Y:S01]  /*1b0a0*/  FADD.FTZ R4, R29, R213 ;  /* 0x000000d51d047221 */ /* 0x000fe20000010000 */
[----:B------:R-:W-:Y:S03]  /*1b0b0*/  HMMA.16816.F32.BF16 R72, R124, R80, R72 ;  /* 0x000000507c48723c */ /* 0x000fe60000041848 */
        /* <DEDUP_REMOVED lines=10> */
[----:B------:R-:W-:Y:S01]  /*1b160*/  HMMA.16816.F32.BF16 R92, R124, R98, R92 ;  /* 0x000000627c5c723c */ /* 0x000fe2000004185c */
[----:B------:R-:W-:-:S07]  /*1b170*/  FADD.FTZ R241, R242, R2 ;  /* 0x00000002f2f17221 */ /* 0x000fce0000010000 */
[----:B------:R-:W-:Y:S01]  /*1b180*/  HMMA.16816.F32.BF16 R104, R124, R112, R104 ;  /* 0x000000707c68723c */ /* 0x000fe20000041868 */
[----:B------:R-:W-:-:S07]  /*1b190*/  FADD.FTZ R244, R244, R0 ;  /* 0x00000000f4f47221 */ /* 0x000fce0000010000 */
[----:B------:R-:W-:Y:S01]  /*1b1a0*/  HMMA.16816.F32.BF16 R108, R124, R114, R108 ;  /* 0x000000727c6c723c */ /* 0x000fe2000004186c */
[----:B------:R-:W-:-:S07]  /*1b1b0*/  IADD3.X R249, R25, -0x1, RZ, P1, !PT ;  /* 0xffffffff19f97810 */ /* 0x000fce0000ffe4ff */
[----:B------:R-:W-:Y:S08]  /*1b1c0*/  HMMA.16816.F32.BF16 R124, R124, R6, R100 ;  /* 0x000000067c7c723c */ /* 0x000ff00000041864 */
[C---:B------:R-:W-:Y:S08]  /*1b1d0*/  HMMA.16816.F32.BF16 R68, R128.reuse, R80, R224 ;  /* 0x000000508044723c */ /* 0x040ff000000418e0 */
[C---:B------:R-:W-:Y:S08]  /*1b1e0*/  HMMA.16816.F32.BF16 R84, R128.reuse, R96, R232 ;  /* 0x000000608054723c */ /* 0x040ff000000418e8 */
[----:B------:R-:W-:Y:S01]  /*1b1f0*/  HMMA.16816.F32.BF16 R100, R128, R112, R228 ;  /* 0x000000708064723c */ /* 0x000fe200000418e4 */
[----:B------:R-:W-:-:S07]  /*1b200*/  FADD.FTZ R235, R243, R4 ;  /* 0x00000004f3eb7221 */ /* 0x000fce0000010000 */
[C---:B------:R-:W-:Y:S08]  /*1b210*/  HMMA.16816.F32.BF16 R80, R128.reuse, R82, R220 ;  /* 0x000000528050723c */ /* 0x040ff000000418dc */
[C---:B------:R-:W-:Y:S08]  /*1b220*/  HMMA.16816.F32.BF16 R96, R128.reuse, R98, R20 ;  /* 0x000000628060723c */ /* 0x040ff00000041814 */
[C---:B------:R-:W-:Y:S08]  /*1b230*/  HMMA.16816.F32.BF16 R112, R128.reuse, R114, R16 ;  /* 0x000000728070723c */ /* 0x040ff00000041810 */
[----:B------:R-:W-:Y:S01]  /*1b240*/  HMMA.16816.F32.BF16 R128, R128, R6, R12 ;  /* 0x000000068080723c */ /* 0x000fe2000004180c */
[----:B------:R-:W-:Y:S11]  /*1b250*/  @P0 BRA `(.L_x_1271) ;  /* 0x0000001000000947 */ /* 0x000ff60003800000 */
.L_x_1258:
[----:B-12---:R-:W-:-:S12]  /*1b260*/  UIADD3 UR41, UR31, -0x1, URZ ;  /* 0xffffffff1f297890 */ /* 0x006fd8000fffe03f */
.L_x_1271:
[----:B--2---:R-:W-:-:S13]  /*1b270*/  ISETP.LE.AND P0, PT, RZ, UR41, PT ;  /* 0x00000029ff007c0c */ /* 0x004fda000bf03270 */
[----:B------:R-:W-:Y:S05]  /*1b280*/  @!P0 BRA `(.L_x_1272) ;  /* 0x0000498000008947 */ /* 0x000fea0003800000 */
[----:B------:R-:W2:Y:S01]  /*1b290*/  LDL.LU R10, [R1+0xbc] ;  /* 0x0000bc00010a7983 */ /* 0x000ea20000300800 */
[----:B------:R-:W1:Y:S01]  /*1b2a0*/  LDC.U8 R3, c[0x0][0x2d8] ;  /* 0x0000b600ff037b82 */ /* 0x000e620000000000 */
        /* <DEDUP_REMOVED lines=8> */
[----:B-----5:R-:W-:Y:S01]  /*1b330*/  MOV R137, R132 ;  /* 0x0000008400897202 */ /* 0x020fe20000000f00 */
[----:B------:R-:W-:Y:S01]  /*1b340*/  UIMAD.WIDE.U32 UR42, UR4, 0x70, URZ ;  /* 0x00000070042a78a5 */ /* 0x000fe2000f8e003f */
[----:B------:R-:W3:Y:S01]  /*1b350*/  LDL.LU R4, [R1+0xd4] ;  /* 0x0000d40001047983 */ /* 0x000ee20000300800 */
[----:B------:R-:W-:Y:S01]  /*1b360*/  UIMAD UR4, UR4, 0x38, UR31 ;  /* 0x00000038040478a4 */ /* 0x000fe2000f8e021f */
[----:B------:R-:W-:Y:S01]  /*1b370*/  IMAD.MOV.U32 R136, RZ, RZ, R133 ;  /* 0x000000ffff887224 */ /* 0x000fe200078e0085 */
[----:B------:R-:W-:Y:S01]  /*1b380*/  USHF.R.S32.HI UR30, URZ, 0x1f, UR31 ;  /* 0x0000001f3f1e7899 */ /* 0x000fe2000801141f */
[----:B------:R-:W4:Y:S01]  /*1b390*/  LDL.LU R5, [R1+0xf0] ;  /* 0x0000f00001057983 */ /* 0x000f220000300800 */
[----:B------:R-:W-:-:S02]  /*1b3a0*/  UIADD3 UR4, UR4, 0x1, URZ ;  /* 0x0000000104047890 */ /* 0x000fc4000fffe03f */
[----:B------:R-:W-:Y:S01]  /*1b3b0*/  USHF.R.S32.HI UR5, URZ, 0x1f, UR38 ;  /* 0x0000001f3f057899 */ /* 0x000fe20008011426 */
[----:B------:R-:W4:Y:S01]  /*1b3c0*/  LDL.LU.64 R8, [R1+0xe0] ;  /* 0x0000e00001087983 */ /* 0x000f220000300a00 */
[----:B------:R-:W-:Y:S02]  /*1b3d0*/  UIMAD UR35, UR35, 0x70, URZ ;  /* 0x00000070232378a4 */ /* 0x000fe4000f8e023f */
[----:B------:R-:W-:Y:S01]  /*1b3e0*/  USHF.R.S32.HI UR36, URZ, 0x1f, UR4 ;  /* 0x0000001f3f247899 */ /* 0x000fe20008011404 */
[----:B------:R-:W4:Y:S01]  /*1b3f0*/  LDL.LU.64 R6, [R1+0xe8] ;  /* 0x0000e80001067983 */ /* 0x000f220000300a00 */
[----:B-1----:R-:W-:Y:S01]  /*1b400*/  PRMT R3, R3, 0x7054, R3 ;  /* 0x0000705403037816 */ /* 0x002fe20000000003 */
[----:B------:R-:W-:Y:S02]  /*1b410*/  USHF.L.U32 UR34, UR31, 0x1, URZ ;  /* 0x000000011f227899 */ /* 0x000fe4000800063f */
[----:B------:R-:W-:Y:S02]  /*1b420*/  USHF.L.U32 UR39, UR38, 0x1, URZ ;  /* 0x0000000126277899 */ /* 0x000fe4000800063f */
[----:B------:R-:W-:-:S02]  /*1b430*/  USHF.L.U64.HI UR31, UR31, 0x1, UR30 ;  /* 0x000000011f1f7899 */ /* 0x000fc4000801021e */
[----:B------:R-:W-:Y:S02]  /*1b440*/  UIADD3 UR35, UR43, UR35, URZ ;  /* 0x000000232b237290 */ /* 0x000fe4000fffe03f */
[----:B------:R-:W-:Y:S02]  /*1b450*/  USHF.L.U64.HI UR38, UR38, 0x1, UR5 ;  /* 0x0000000126267899 */ /* 0x000fe40008010205 */
[----:B------:R-:W-:Y:S02]  /*1b460*/  USHF.L.U32 UR37, UR4, 0x1, URZ ;  /* 0x0000000104257899 */ /* 0x000fe4000800063f */
[----:B------:R-:W-:Y:S01]  /*1b470*/  USHF.L.U64.HI UR36, UR4, 0x1, UR36 ;  /* 0x0000000104247899 */ /* 0x000fe20008010224 */
[C---:B--2---:R-:W-:Y:S01]  /*1b480*/  IADD3 R3, R10.reuse, 0x4, RZ ;  /* 0x000000040a037810 */ /* 0x044fe20007ffe0ff */
[----:B------:R-:W-:-:S04]  /*1b490*/  IMAD.WIDE.U32 R12, R10, -0x326172a9, RZ ;  /* 0xcd9e8d570a0c7825 */ /* 0x000fc800078e00ff */
[----:B------:R-:W-:Y:S01]  /*1b4a0*/  IMAD.WIDE.U32 R10, R3, -0x326172a9, RZ ;  /* 0xcd9e8d57030a7825 */ /* 0x000fe200078e00ff */
[----:B------:R1:W-:Y:S01]  /*1b4b0*/  STL.64 [R1+0x98], R12 ;  /* 0x0000980c01007387 */ /* 0x0003e20000100a00 */
[----:B---3--:R-:W-:-:S03]  /*1b4c0*/  LOP3.LUT R3, R13, R4, RZ, 0x3c, !PT ;  /* 0x000000040d037212 */ /* 0x008fc600078e3cff */
[----:B------:R-:W-:Y:S01]  /*1b4d0*/  LOP3.LUT R4, R11, R4, RZ, 0x3c, !PT ;  /* 0x000000040b047212 */ /* 0x000fe200078e3cff */
[----:B------:R2:W-:Y:S01]  /*1b4e0*/  STL.64 [R1+0x90], R10 ;  /* 0x0000900a01007387 */ /* 0x0005e20000100a00 */
[----:B----4-:R-:W-:Y:S01]  /*1b4f0*/  IMAD.WIDE.U32 R250, R5, -0x2daee0ad, RZ ;  /* 0xd2511f5305fa7825 */ /* 0x010fe200078e00ff */
[----:B------:R-:W-:-:S03]  /*1b500*/  MOV R5, R9 ;  /* 0x0000000900057202 */ /* 0x000fc60000000f00 */
[----:B-1----:R-:W-:-:S04]  /*1b510*/  IMAD.WIDE.U32 R12, R3, -0x2daee0ad, RZ ;  /* 0xd2511f53030c7825 */ /* 0x002fc800078e00ff */
        /* <DEDUP_REMOVED lines=8> */
.L_x_1275:
        /* <DEDUP_REMOVED lines=46> */
.L_x_1273:
        /* <DEDUP_REMOVED lines=49> */
[----:B------:R-:W5:Y:S01]  /*1bb90*/  LDSM.16.M88.4 R184, [R211+0x800] ;  /* 0x00080000d3b8783b */ /* 0x000f620000000200 */
[-C--:B---3--:R-:W-:Y:S04]  /*1bba0*/  HMMA.16816.F32.BF16 R4, R32, R16.reuse, RZ ;  /* 0x000000102004723c */ /* 0x088fe800000418ff */
[----:B------:R-:W-:Y:S05]  /*1bbb0*/  LDSM.16.M88.4 R188, [R210] ;  /* 0x00000000d2bc783b */ /* 0x000fea0000000200 */
[----:B------:R-:W3:Y:S01]  /*1bbc0*/  LDSM.16.M88.4 R192, [R209+0x8000] ;  /* 0x00800000d1c0783b */ /* 0x000ee20000000200 */
[C---:B--2---:R-:W-:Y:S04]  /*1bbd0*/  HMMA.16816.F32.BF16 R8, R28.reuse, R16, RZ ;  /* 0x000000101c08723c */ /* 0x044fe800000418ff */
[----:B------:R-:W-:Y:S04]  /*1bbe0*/  LDSM.16.M88.4 R196, [R207] ;  /* 0x00000000cfc4783b */ /* 0x000fe80000000200 */
[-C--:B-1----:R-:W-:Y:S08]  /*1bbf0*/  HMMA.16816.F32.BF16 R12, R28, R18.reuse, RZ ;  /* 0x000000121c0c723c */ /* 0x082ff000000418ff */
        /* <DEDUP_REMOVED lines=10> */
[----:B------:R-:W2:Y:S07]  /*1bca0*/  LDSM.16.M88.4 R176, [R209+0x8800] ;  /* 0x00880000d1b0783b */ /* 0x000eae0000000200 */
[-C--:B------:R-:W-:Y:S08]  /*1bcb0*/  HMMA.16816.F32.BF16 R20, R172, R184.reuse, R20 ;  /* 0x000000b8ac14723c */ /* 0x080ff00000041814 */
[C---:B------:R-:W-:Y:S08]  /*1bcc0*/  HMMA.16816.F32.BF16 R24, R180.reuse, R184, R24 ;  /* 0x000000b8b418723c */ /* 0x040ff00000041818 */
[-C--:B------:R-:W-:Y:S01]  /*1bcd0*/  HMMA.16816.F32.BF16 R28, R180, R186.reuse, R28 ;  /* 0x000000bab41c723c */ /* 0x080fe2000004181c */
[----:B------:R-:W4:Y:S07]  /*1bce0*/  LDSM.16.M88.4 R180, [R208] ;  /* 0x00000000d0b4783b */ /* 0x000f2e0000000200 */
[----:B------:R-:W-:Y:S01]  /*1bcf0*/  HMMA.16816.F32.BF16 R32, R172, R186, R32 ;  /* 0x000000baac20723c */ /* 0x000fe20000041820 */
[----:B------:R-:W5:Y:S05]  /*1bd00*/  LDSM.16.M88.4 R172, [R208+0x2000] ;  /* 0x00200000d0ac783b */ /* 0x000f6a0000000200 */
[----:B------:R-:W4:Y:S02]  /*1bd10*/  LDSM.16.M88.4 R184, [R207+0x800] ;  /* 0x00080000cfb8783b */ /* 0x000f240000000200 */
[-C--:B---3--:R-:W-:Y:S08]  /*1bd20*/  HMMA.16816.F32.BF16 R4, R188, R192.reuse, R4 ;  /* 0x000000c0bc04723c */ /* 0x088ff00000041804 */
[C---:B-1----:R-:W-:Y:S08]  /*1bd30*/  HMMA.16816.F32.BF16 R8, R132.reuse, R192, R8 ;  /* 0x000000c08408723c */ /* 0x042ff00000041808 */
[-C--:B------:R-:W-:Y:S08]  /*1bd40*/  HMMA.16816.F32.BF16 R12, R132, R194.reuse, R12 ;  /* 0x000000c2840c723c */ /* 0x080ff0000004180c */
[C---:B------:R-:W-:Y:S01]  /*1bd50*/  HMMA.16816.F32.BF16 R16, R188.reuse, R194, R16 ;  /* 0x000000c2bc10723c */ /* 0x040fe20000041810 */
[----:B------:R-:W-:Y:S07]  /*1bd60*/  LDSM.16.M88.4 R192, [R200+0x9800] ;  /* 0x00980000c8c0783b */ /* 0x000fee0000000200 */
[-C--:B--2---:R-:W-:Y:S08]  /*1bd70*/  HMMA.16816.F32.BF16 R20, R188, R176.reuse, R20 ;  /* 0x000000b0bc14723c */ /* 0x084ff00000041814 */
[C---:B------:R-:W-:Y:S08]  /*1bd80*/  HMMA.16816.F32.BF16 R24, R132.reuse, R176, R24 ;  /* 0x000000b08418723c */ /* 0x040ff00000041818 */
[-C--:B------:R-:W-:Y:S01]  /*1bd90*/  HMMA.16816.F32.BF16 R28, R132, R178.reuse, R28 ;  /* 0x000000b2841c723c */ /* 0x080fe2000004181c */
[----:B------:R-:W-:Y:S07]  /*1bda0*/  LDSM.16.M88.4 R132, [R202+0x4000] ;  /* 0x00400000ca84783b */ /* 0x000fee0000000200 */
[----:B------:R-:W-:Y:S01]  /*1bdb0*/  HMMA.16816.F32.BF16 R32, R188, R178, R32 ;  /* 0x000000b2bc20723c */ /* 0x000fe20000041820 */
[----:B------:R-:W1:Y:S05]  /*1bdc0*/  LDSM.16.M88.4 R176, [R200+0x9000] ;  /* 0x00900000c8b0783b */ /* 0x000e6a0000000200 */
[----:B------:R-:W2:Y:S02]  /*1bdd0*/  LDSM.16.M88.4 R188, [R202+0x6000] ;  /* 0x00600000cabc783b */ /* 0x000ea40000000200 */
[-C--:B----4-:R-:W-:Y:S08]  /*1bde0*/  HMMA.16816.F32.BF16 R4, R180, R196.reuse, R4 ;  /* 0x000000c4b404723c */ /* 0x090ff00000041804 */
[C---:B-----5:R-:W-:Y:S08]  /*1bdf0*/  HMMA.16816.F32.BF16 R8, R172.reuse, R196, R8 ;  /* 0x000000c4ac08723c */ /* 0x060ff00000041808 */
        /* <DEDUP_REMOVED lines=8> */
[----:B------:R-:W4:Y:S05]  /*1be80*/  LDSM.16.M88.4 R180, [R204+0x6000] ;  /* 0x00600000ccb4783b */ /* 0x000f2a0000000200 */
[----:B------:R-:W-:Y:S02]  /*1be90*/  LDSM.16.M88.4 R184, [R210+0x4000] ;  /* 0x00400000d2b8783b */ /* 0x000fe40000000200 */
[-C--:B-1----:R-:W-:Y:S08]  /*1bea0*/  HMMA.16816.F32.BF16 R4, R132, R176.reuse, R4 ;  /* 0x000000b08404723c */ /* 0x082ff00000041804 */
[C---:B--2---:R-:W-:Y:S08]  /*1beb0*/  HMMA.16816.F32.BF16 R8, R188.reuse, R176, R8 ;  /* 0x000000b0bc08723c */ /* 0x044ff00000041808 */
[-C--:B------:R-:W-:Y:S08]  /*1bec0*/  HMMA.16816.F32.BF16 R12, R188, R178.reuse, R12 ;  /* 0x000000b2bc0c723c */ /* 0x080ff0000004180c */
[C---:B------:R-:W-:Y:S01]  /*1bed0*/  HMMA.16816.F32.BF16 R16, R132.reuse, R178, R16 ;  /* 0x000000b28410723c */ /* 0x040fe20000041810 */
[----:B------:R-:W1:Y:S07]  /*1bee0*/  LDSM.16.M88.4 R176, [R211+0x1800] ;  /* 0x00180000d3b0783b */ /* 0x000e6e0000000200 */
[-C--:B------:R-:W-:Y:S08]  /*1bef0*/  HMMA.16816.F32.BF16 R20, R132, R192.reuse, R20 ;  /* 0x000000c08414723c */ /* 0x080ff00000041814 */
[C---:B------:R-:W-:Y:S08]  /*1bf00*/  HMMA.16816.F32.BF16 R24, R188.reuse, R192, R24 ;  /* 0x000000c0bc18723c */ /* 0x040ff00000041818 */
[-C--:B------:R-:W-:Y:S01]  /*1bf10*/  HMMA.16816.F32.BF16 R28, R188, R194.reuse, R28 ;  /* 0x000000c2bc1c723c */ /* 0x080fe2000004181c */
[----:B------:R-:W2:Y:S07]  /*1bf20*/  LDSM.16.M88.4 R188, [R209+0x9000] ;  /* 0x00900000d1bc783b */ /* 0x000eae0000000200 */
[----:B------:R-:W-:Y:S01]  /*1bf30*/  HMMA.16816.F32.BF16 R32, R132, R194, R32 ;  /* 0x000000c28420723c */ /* 0x000fe20000041820 */
[----:B------:R-:W5:Y:S05]  /*1bf40*/  LDSM.16.M88.4 R132, [R210+0x6000] ;  /* 0x00600000d284783b */ /* 0x000f6a0000000200 */
[----:B------:R-:W2:Y:S02]  /*1bf50*/  LDSM.16.M88.4 R192, [R209+0x9800] ;  /* 0x00980000d1c0783b */ /* 0x000ea40000000200 */
[-C--:B---3--:R-:W-:Y:S08]  /*1bf60*/  HMMA.16816.F32.BF16 R4, R172, R196.reuse, R4 ;  /* 0x000000c4ac04723c */ /* 0x088ff00000041804 */
[C---:B----4-:R-:W-:Y:S08]  /*1bf70*/  HMMA.16816.F32.BF16 R8, R180.reuse, R196, R8 ;  /* 0x000000c4b408723c */ /* 0x050ff00000041808 */
[-C--:B------:R-:W-:Y:S08]  /*1bf80*/  HMMA.16816.F32.BF16 R12, R180, R198.reuse, R12 ;  /* 0x000000c6b40c723c */ /* 0x080ff0000004180c */
[C---:B------:R-:W-:Y:S01]  /*1bf90*/  HMMA.16816.F32.BF16 R16, R172.reuse, R198, R16 ;  /* 0x000000c6ac10723c */ /* 0x040fe20000041810 */
[----:B------:R-:W-:Y:S07]  /*1bfa0*/  LDSM.16.M88.4 R196, [R207+0x1800] ;  /* 0x00180000cfc4783b */ /* 0x000fee0000000200 */
[-C--:B-1----:R-:W-:Y:S08]  /*1bfb0*/  HMMA.16816.F32.BF16 R20, R172, R176.reuse, R20 ;  /* 0x000000b0ac14723c */ /* 0x082ff00000041814 */
[C---:B------:R-:W-:Y:S08]  /*1bfc0*/  HMMA.16816.F32.BF16 R24, R180.reuse, R176, R24 ;  /* 0x000000b0b418723c */ /* 0x040ff00000041818 */
[-C--:B------:R-:W-:Y:S01]  /*1bfd0*/  HMMA.16816.F32.BF16 R28, R180, R178.reuse, R28 ;  /* 0x000000b2b41c723c */ /* 0x080fe2000004181c */
[----:B------:R-:W-:Y:S07]  /*1bfe0*/  LDSM.16.M88.4 R180, [R208+0x6000] ;  /* 0x00600000d0b4783b */ /* 0x000fee0000000200 */
[----:B------:R-:W-:Y:S01]  /*1bff0*/  HMMA.16816.F32.BF16 R32, R172, R178, R32 ;  /* 0x000000b2ac20723c */ /* 0x000fe20000041820 */
[----:B------:R-:W-:Y:S05]  /*1c000*/  LDSM.16.M88.4 R172, [R208+0x4000] ;  /* 0x00400000d0ac783b */ /* 0x000fea0000000200 */
[----:B------:R-:W1:Y:S02]  /*1c010*/  LDSM.16.M88.4 R176, [R207+0x1000] ;  /* 0x00100000cfb0783b */ /* 0x000e640000000200 */
[-C--:B--2---:R-:W-:Y:S01]  /*1c020*/  HMMA.16816.F32.BF16 R4, R184, R188.reuse, R4 ;  /* 0x000000bcb804723c */ /* 0x084fe20000041804 */
[----:B------:R-:W-:Y:S04]  /*1c030*/  DEPBAR.LE SB0, 0x0 ;  /* 0x000080000000791a */ /* 0x000fe80000000000 */
[----:B------:R-:W-:Y:S03]  /*1c040*/  BAR.SYNC.DEFER_BLOCKING 0x0 ;  /* 0x0000000000007b1d */ /* 0x000fe60000010000 */
[C---:B-----5:R-:W-:Y:S08]  /*1c050*/  HMMA.16816.F32.BF16 R8, R132.reuse, R188, R8 ;  /* 0x000000bc8408723c */ /* 0x060ff00000041808 */
[-C--:B------:R-:W-:Y:S08]  /*1c060*/  HMMA.16816.F32.BF16 R12, R132, R190.reuse, R12 ;  /* 0x000000be840c723c */ /* 0x080ff0000004180c */
[C---:B------:R-:W-:Y:S08]  /*1c070*/  HMMA.16816.F32.BF16 R16, R184.reuse, R190, R16 ;  /* 0x000000beb810723c */ /* 0x040ff00000041810 */
[-C--:B------:R-:W-:Y:S08]  /*1c080*/  HMMA.16816.F32.BF16 R20, R184, R192.reuse, R20 ;  /* 0x000000c0b814723c */ /* 0x080ff00000041814 */
[C---:B------:R-:W-:Y:S08]  /*1c090*/  HMMA.16816.F32.BF16 R24, R132.reuse, R192, R24 ;  /* 0x000000c08418723c */ /* 0x040ff00000041818 */
[-C--:B------:R-:W-:Y:S08]  /*1c0a0*/  HMMA.16816.F32.BF16 R28, R132, R194.reuse, R28 ;  /* 0x000000c2841c723c */ /* 0x080ff0000004181c */
[----:B------:R-:W-:Y:S08]  /*1c0b0*/  HMMA.16816.F32.BF16 R32, R184, R194, R32 ;  /* 0x000000c2b820723c */ /* 0x000ff00000041820 */
[-C--:B-1----:R-:W-:Y:S08]  /*1c0c0*/  HMMA.16816.F32.BF16 R4, R172, R176.reuse, R4 ;  /* 0x000000b0ac04723c */ /* 0x082ff00000041804 */
[C---:B------:R-:W-:Y:S08]  /*1c0d0*/  HMMA.16816.F32.BF16 R8, R180.reuse, R176, R8 ;  /* 0x000000b0b408723c */ /* 0x040ff00000041808 */
[-C--:B------:R-:W-:Y:S08]  /*1c0e0*/  HMMA.16816.F32.BF16 R12, R180, R178.reuse, R12 ;  /* 0x000000b2b40c723c */ /* 0x080ff0000004180c */
[C---:B------:R-:W-:Y:S08]  /*1c0f0*/  HMMA.16816.F32.BF16 R16, R172.reuse, R178, R16 ;  /* 0x000000b2ac10723c */ /* 0x040ff00000041810 */
[-C--:B------:R-:W-:Y:S08]  /*1c100*/  HMMA.16816.F32.BF16 R20, R172, R196.reuse, R20 ;  /* 0x000000c4ac14723c */ /* 0x080ff00000041814 */
[C---:B------:R-:W-:Y:S07]  /*1c110*/  HMMA.16816.F32.BF16 R24, R180.reuse, R196, R24 ;  /* 0x000000c4b418723c */ /* 0x040fee0000041818 */
[----:B------:R-:W-:Y:S01]  /*1c120*/  IMAD.MOV.U32 R196, RZ, RZ, R252 ;  /* 0x000000ffffc47224 */ /* 0x000fe200078e00fc */
[-C--:B------:R-:W-:Y:S04]  /*1c130*/  HMMA.16816.F32.BF16 R28, R180, R198.reuse, R28 ;  /* 0x000000c6b41c723c */ /* 0x080fe8000004181c */
[----:B------:R-:W-:Y:S04]  /*1c140*/  IMAD.MOV.U32 R197, RZ, RZ, R249 ;  /* 0x000000ffffc57224 */ /* 0x000fe800078e00f9 */
[----:B------:R-:W-:Y:S01]  /*1c150*/  HMMA.16816.F32.BF16 R32, R172, R198, R32 ;  /* 0x000000c6ac20723c */ /* 0x000fe20000041820 */
[----:B------:R-:W-:-:S07]  /*1c160*/  @P2 BRA `(.L_x_1275) ;  /* 0xfffff43000002947 */ /* 0x000fce000383ffff */
.L_x_1274:
[----:B------:R-:W-:Y:S01]  /*1c170*/  LOP3.LUT R213, R213, 0xffffffbf, RZ, 0xc0, !PT ;  /* 0xffffffbfd5d57812 */ /* 0x000fe200078ec0ff */
[----:B------:R-:W2:Y:S01]  /*1c180*/  LDL.64 R180, [R1+0x80] ;  /* 0x0000800001b47983 */ /* 0x000ea20000100a00 */
[C---:B------:R-:W-:Y:S01]  /*1c190*/  IADD3 R218, P3, R196.reuse, UR37, RZ ;  /* 0x00000025c4da7c10 */ /* 0x040fe2000ff7e0ff */
[----:B------:R-:W-:Y:S01]  /*1c1a0*/  IMAD.U32 R3, RZ, RZ, UR41 ;  /* 0x00000029ff037e24 */ /* 0x000fe2000f8e00ff */
[----:B------:R-:W-:Y:S01]  /*1c1b0*/  @P1 LOP3.LUT R213, R213, 0x40, RZ, 0xfc, !PT ;  /* 0x00000040d5d51812 */ /* 0x000fe200078efcff */
[----:B------:R-:W-:Y:S01]  /*1c1c0*/  UIADD3 UR4, UR33, -0x4498517b, URZ ;  /* 0xbb67ae8521047890 */ /* 0x000fe2000fffe03f */
[----:B------:R-:W-:Y:S01]  /*1c1d0*/  IADD3.X R219, R197, UR36, RZ, P3, !PT ;  /* 0x00000024c5db7c10 */ /* 0x000fe20009ffe4ff */
[----:B------:R-:W3:Y:S01]  /*1c1e0*/  LDL.64 R188, [R1+0x88] ;  /* 0x0000880001bc7983 */ /* 0x000ee20000100a00 */
[----:B------:R-:W-:Y:S01]  /*1c1f0*/  LOP3.LUT R213, R213, 0xffffffdf, RZ, 0xc0, !PT ;  /* 0xffffffdfd5d57812 */ /* 0x000fe200078ec0ff */
[----:B------:R-:W4:Y:S01]  /*1c200*/  LDC.U8 R193, c[0x0][0x2d8] ;  /* 0x0000b600ffc17b82 */ /* 0x000f220000000000 */
[C---:B------:R-:W-:Y:S01]  /*1c210*/  IADD3 R198, P2, R196.reuse, UR34, RZ ;  /* 0x00000022c4c67c10 */ /* 0x040fe2000ff5e0ff */
[----:B------:R-:W-:Y:S01]  /*1c220*/  ULOP3.LUT UR5, UR41, UR33, URZ, 0x3c, !UPT ;  /* 0x0000002129057292 */ /* 0x000fe2000f8e3c3f */
[----:B------:R-:W-:Y:S01]  /*1c230*/  @P0 LOP3.LUT R213, R213, 0x20, RZ, 0xfc, !PT ;  /* 0x00000020d5d50812 */ /* 0x000fe200078efcff */
[----:B------:R-:W5:Y:S01]  /*1c240*/  LDL.64 R182, [R1+0x98] ;  /* 0x0000980001b67983 */ /* 0x000f620000100a00 */
[----:B------:R-:W-:Y:S02]  /*1c250*/  IADD3.X R199, R197, UR31, RZ, P2, !PT ;  /* 0x0000001fc5c77c10 */ /* 0x000fe400097fe4ff */
[----:B------:R-:W-:Y:S02]  /*1c260*/  IADD3 R216, P2, R196, UR39, RZ ;  /* 0x00000027c4d87c10 */ /* 0x000fe4000ff5e0ff */
[----:B-1----:R-:W-:Y:S01]  /*1c270*/  LOP3.LUT R173, R251, UR5, RZ, 0x3c, !PT ;  /* 0x00000005fbad7c12 */ /* 0x002fe2000f8e3cff */
[----:B------:R-:W4:Y:S01]  /*1c280*/  LDL.64 R176, [R1+0x90] ;  /* 0x0000900001b07983 */ /* 0x000f220000100a00 */
[----:B------:R-:W-:Y:S03]  /*1c290*/  IADD3.X R217, R197, UR38, RZ, P2, !PT ;  /* 0x00000026c5d97c10 */ /* 0x000fe600097fe4ff */
[----:B------:R-:W-:Y:S02]  /*1c2a0*/  IMAD.WIDE.U32 R178, R173, -0x326172a9, RZ ;  /* 0xcd9e8d57adb27825 */ /* 0x000fe400078e00ff */
[----:B------:R1:W4:Y:S04]  /*1c2b0*/  LDL.S16 R195, [R1+0x70] ;  /* 0x0000700001c37983 */ /* 0x0003280000100600 */
[----:B------:R1:W4:Y:S04]  /*1c2c0*/  LDL.S16 R194, [R1+0x6c] ;  /* 0x00006c0001c27983 */ /* 0x0003280000100600 */
[----:B------:R-:W1:Y:S08]  /*1c2d0*/  S2R R132, SR_TID.X ;  /* 0x0000000000847919 */ /* 0x000e700000002100 */
[----:B------:R1:W4:Y:S01]  /*1c2e0*/  LDL.S16 R221, [R1+0x78] ;  /* 0x0000780001dd7983 */ /* 0x0003220000100600 */
[--C-:B--2---:R-:W-:Y:S01]  /*1c2f0*/  LOP3.LUT R133, R181, UR4, R250.reuse, 0x96, !PT ;  /* 0x00000004b5857c12 */ /* 0x104fe2000f8e96fa */
[----:B-1----:R-:W-:Y:S04]  /*1c300*/  IMAD.SHL.U32 R132, R132, 0x2, RZ ;  /* 0x0000000284847824 */ /* 0x002fe800078e00ff */
[----:B------:R-:W-:Y:S01]  /*1c310*/  IMAD.WIDE.U32 R184, R133, -0x326172a9, RZ ;  /* 0xcd9e8d5785b87825 */ /* 0x000fe200078e00ff */
[----:B------:R-:W-:Y:S02]  /*1c320*/  LOP3.LUT R132, R132, 0x6, RZ, 0xc0, !PT ;  /* 0x0000000684847812 */ /* 0x000fe400078ec0ff */
[----:B---3--:R-:W-:Y:S03]  /*1c330*/  LOP3.LUT R175, R189, UR4, R250, 0x96, !PT ;  /* 0x00000004bdaf7c12 */ /* 0x008fe6000f8e96fa */
[----:B------:R-:W-:Y:S01]  /*1c340*/  IMAD R3, R3, 0x20, R132 ;  /* 0x0000002003037824 */ /* 0x000fe200078e0284 */
[----:B-----5:R-:W-:Y:S01]  /*1c350*/  LOP3.LUT R173, R179, UR14, R182, 0x96, !PT ;  /* 0x0000000eb3ad7c12 */ /* 0x020fe2000f8e96b6 */
[----:B------:R-:W-:Y:S02]  /*1c360*/  IMAD.WIDE.U32 R186, R175, -0x326172a9, RZ ;  /* 0xcd9e8d57afba7825 */ /* 0x000fe400078e00ff */
[----:B------:R1:W2:Y:S01]  /*1c370*/  I2F R132, R3 ;  /* 0x0000000300847306 */ /* 0x0002a20000201400 */
[C---:B------:R-:W-:Y:S02]  /*1c380*/  IADD3 R172, R3.reuse, 0x1, RZ ;  /* 0x0000000103ac7810 */ /* 0x040fe40007ffe0ff */
[C---:B------:R-:W-:Y:S02]  /*1c390*/  IADD3 R139, R3.reuse, 0x8, RZ ;  /* 0x00000008038b7810 */ /* 0x040fe40007ffe0ff */
[C---:B------:R-:W-:Y:S02]  /*1c3a0*/  IADD3 R134, R3.reuse, 0x11, RZ ;  /* 0x0000001103867810 */ /* 0x040fe40007ffe0ff */
[C---:B------:R-:W-:Y:S02]  /*1c3b0*/  IADD3 R174, R3.reuse, 0x18, RZ ;  /* 0x0000001803ae7810 */ /* 0x040fe40007ffe0ff */
[C---:B------:R-:W-:Y:S01]  /*1c3c0*/  IADD3 R138, R3.reuse, 0x9, RZ ;  /* 0x00000009038a7810 */ /* 0x040fe20007ffe0ff */
[----:B------:R-:W3:Y:S01]  /*1c3d0*/  I2F R172, R172 ;  /* 0x000000ac00ac7306 */ /* 0x000ee20000201400 */
[----:B------:R-:W-:Y:S02]  /*1c3e0*/  IADD3 R135, R3, 0x10, RZ ;  /* 0x0000001003877810 */ /* 0x000fe40007ffe0ff */
[----:B----4-:R-:W-:Y:S07]  /*1c3f0*/  LOP3.LUT R176, R179, UR14, R176, 0x96, !PT ;  /* 0x0000000eb3b07c12 */ /* 0x010fee000f8e96b0 */
[----:B------:R-:W4:Y:S01]  /*1c400*/  I2F R139, R139 ;  /* 0x0000008b008b7306 */ /* 0x000f220000201400 */
[----:B-1----:R-:W-:Y:S01]  /*1c410*/  IADD3 R3, R3, 0x19, RZ ;  /* 0x0000001903037810 */ /* 0x002fe20007ffe0ff */
[C---:B--2---:R-:W-:Y:S02]  /*1c420*/  FFMA.FTZ R4, R132.reuse, UR26, R4 ;  /* 0x0000001a84047c23 */ /* 0x044fe40008010004 */
[C---:B------:R-:W-:Y:S02]  /*1c430*/  FFMA.FTZ R6, R132.reuse, UR26, R6 ;  /* 0x0000001a84067c23 */ /* 0x040fe40008010006 */
[C---:B------:R-:W-:Y:S04]  /*1c440*/  FFMA.FTZ R8, R132.reuse, UR26, R8 ;  /* 0x0000001a84087c23 */ /* 0x040fe80008010008 */
[----:B------:R-:W1:Y:S01]  /*1c450*/  I2F R134, R134 ;  /* 0x0000008600867306 */ /* 0x000e620000201400 */
[----:B------:R-:W-:Y:S01]  /*1c460*/  FFMA.FTZ R10, R132, UR26, R10 ;  /* 0x0000001a840a7c23 */ /* 0x000fe2000801000a */
[----:B------:R-:W-:Y:S01]  /*1c470*/  FMNMX.FTZ R132, R4, R0, !PT ;  /* 0x0000000004847209 */ /* 0x000fe20007810000 */
[C---:B---3--:R-:W-:Y:S02]  /*1c480*/  FFMA.FTZ R5, R172.reuse, UR26, R5 ;  /* 0x0000001aac057c23 */ /* 0x048fe40008010005 */
[C---:B------:R-:W-:Y:S02]  /*1c490*/  FFMA.FTZ R7, R172.reuse, UR26, R7 ;  /* 0x0000001aac077c23 */ /* 0x040fe40008010007 */
[C---:B------:R-:W-:Y:S03]  /*1c4a0*/  FFMA.FTZ R9, R172.reuse, UR26, R9 ;  /* 0x0000001aac097c23 */ /* 0x040fe60008010009 */
[----:B------:R-:W2:Y:S01]  /*1c4b0*/  I2F R133, R174 ;  /* 0x000000ae00857306 */ /* 0x000ea20000201400 */
[----:B------:R-:W-:Y:S02]  /*1c4c0*/  FFMA.FTZ R11, R172, UR26, R11 ;  /* 0x0000001aac0b7c23 */ /* 0x000fe4000801000b */
[----:B------:R-:W-:Y:S04]  /*1c4d0*/  IMAD.WIDE.U32 R172, R173, -0x2daee0ad, RZ ;  /* 0xd2511f53adac7825 */ /* 0x000fe800078e00ff */
[C---:B----4-:R-:W-:Y:S02]  /*1c4e0*/  FFMA.FTZ R16, R139.reuse, UR26, R16 ;  /* 0x0000001a8b107c23 */ /* 0x050fe40008010010 */
[C---:B------:R-:W-:Y:S01]  /*1c4f0*/  FFMA.FTZ R18, R139.reuse, UR26, R18 ;  /* 0x0000001a8b127c23 */ /* 0x040fe20008010012 */
[----:B------:R-:W3:Y:S01]  /*1c500*/  I2F R138, R138 ;  /* 0x0000008a008a7306 */ /* 0x000ee20000201400 */
[C---:B------:R-:W-:Y:S02]  /*1c510*/  FFMA.FTZ R12, R139.reuse, UR26, R12 ;  /* 0x0000001a8b0c7c23 */ /* 0x040fe4000801000c */
[----:B------:R-:W-:Y:S02]  /*1c520*/  FFMA.FTZ R14, R139, UR26, R14 ;  /* 0x0000001a8b0e7c23 */ /* 0x000fe4000801000e */
[C---:B-1----:R-:W-:Y:S02]  /*1c530*/  FFMA.FTZ R25, R134.reuse, UR26, R25 ;  /* 0x0000001a86197c23 */ /* 0x042fe40008010019 */
[C---:B------:R-:W-:Y:S02]  /*1c540*/  FFMA.FTZ R27, R134.reuse, UR26, R27 ;  /* 0x0000001a861b7c23 */ /* 0x040fe4000801001b */
[C---:B------:R-:W-:Y:S01]  /*1c550*/  FFMA.FTZ R21, R134.reuse, UR26, R21 ;  /* 0x0000001a86157c23 */ /* 0x040fe20008010015 */
[----:B------:R-:W1:Y:S01]  /*1c560*/  I2F R135, R135 ;  /* 0x0000008700877306 */ /* 0x000e620000201400 */
[----:B------:R-:W-:Y:S01]  /*1c570*/  FFMA.FTZ R23, R134, UR26, R23 ;  /* 0x0000001a86177c23 */ /* 0x000fe20008010017 */
[----:B------:R-:W-:Y:S02]  /*1c580*/  FMNMX.FTZ R134, R5, R132, !PT ;  /* 0x0000008405867209 */ /* 0x000fe40007810000 */
[----:B------:R-:W-:Y:S01]  /*1c590*/  FMNMX.FTZ R132, R8, R136, !PT ;  /* 0x0000008808847209 */ /* 0x000fe20007810000 */
[C---:B--2---:R-:W-:Y:S01]  /*1c5a0*/  FFMA.FTZ R32, R133.reuse, UR26, R32 ;  /* 0x0000001a85207c23 */ /* 0x044fe20008010020 */
[----:B------:R-:W-:Y:S01]  /*1c5b0*/  FMNMX.FTZ R134, R16, R134, !PT ;  /* 0x0000008610867209 */ /* 0x000fe20007810000 */
[----:B------:R-:W-:Y:S01]  /*1c5c0*/  FFMA.FTZ R34, R133, UR26, R34 ;  /* 0x0000001a85227c23 */ /* 0x000fe20008010022 */
[----:B------:R-:W-:Y:S01]  /*1c5d0*/  FMNMX.FTZ R132, R9, R132, !PT ;  /* 0x0000008409847209 */ /* 0x000fe20007810000 */
[----:B------:R-:W-:Y:S01]  /*1c5e0*/  FFMA.FTZ R28, R133, UR26, R28 ;  /* 0x0000001a851c7c23 */ /* 0x000fe2000801001c */
[--C-:B------:R-:W-:Y:S01]  /*1c5f0*/  LOP3.LUT R174, R185, UR13, R178.reuse, 0x96, !PT ;  /* 0x0000000db9ae7c12 */ /* 0x100fe2000f8e96b2 */
[----:B------:R-:W2:Y:S01]  /*1c600*/  I2F R3, R3 ;  /* 0x0000000300037306 */ /* 0x000ea20000201400 */
[----:B------:R-:W-:Y:S01]  /*1c610*/  LOP3.LUT R178, R187, UR13, R178, 0x96, !PT ;  /* 0x0000000dbbb27c12 */ /* 0x000fe2000f8e96b2 */
[----:B------:R-:W-:Y:S01]  /*1c620*/  FFMA.FTZ R30, R133, UR26, R30 ;  /* 0x0000001a851e7c23 */ /* 0x000fe2000801001e */
[----:B------:R-:W-:Y:S01]  /*1c630*/  FMNMX.FTZ R133, R6, R2, !PT ;  /* 0x0000000206857209 */ /* 0x000fe20007810000 */
[----:B---3--:R-:W-:Y:S02]  /*1c640*/  FFMA.FTZ R17, R138, UR26, R17 ;  /* 0x0000001a8a117c23 */ /* 0x008fe40008010011 */
[----:B------:R-:W-:Y:S01]  /*1c650*/  IMAD.WIDE.U32 R182, R174, -0x2daee0ad, RZ ;  /* 0xd2511f53aeb67825 */ /* 0x000fe200078e00ff */
[----:B------:R-:W-:Y:S03]  /*1c660*/  FMNMX.FTZ R133, R7, R133, !PT ;  /* 0x0000008507857209 */ /* 0x000fe60007810000 */
[C---:B------:R-:W-:Y:S01]  /*1c670*/  FFMA.FTZ R19, R138.reuse, UR26, R19 ;  /* 0x0000001a8a137c23 */ /* 0x040fe20008010013 */
[----:B------:R-:W-:Y:S01]  /*1c680*/  LOP3.LUT R172, R183, UR10, R172, 0x96, !PT ;  /* 0x0000000ab7ac7c12 */ /* 0x000fe2000f8e96ac */
[C---:B------:R-:W-:Y:S02]  /*1c690*/  FFMA.FTZ R13, R138.reuse, UR26, R13 ;  /* 0x0000001a8a0d7c23 */ /* 0x040fe4000801000d */
[C---:B-1----:R-:W-:Y:S02]  /*1c6a0*/  FFMA.FTZ R20, R135.reuse, UR26, R20 ;  /* 0x0000001a87147c23 */ /* 0x042fe40008010014 */
[----:B------:R-:W-:Y:S01]  /*1c6b0*/  FFMA.FTZ R15, R138, UR26, R15 ;  /* 0x0000001a8a0f7c23 */ /* 0x000fe2000801000f */
[----:B------:R-:W-:Y:S01]  /*1c6c0*/  FMNMX.FTZ R138, R18, R133, !PT ;  /* 0x00000085128a7209 */ /* 0x000fe20007810000 */
[----:B------:R-:W-:Y:S01]  /*1c6d0*/  FFMA.FTZ R26, R135, UR26, R26 ;  /* 0x0000001a871a7c23 */ /* 0x000fe2000801001a */
[----:B------:R-:W-:Y:S01]  /*1c6e0*/  FMNMX.FTZ R133, R17, R134, !PT ;  /* 0x0000008611857209 */ /* 0x000fe20007810000 */
[----:B------:R-:W-:Y:S01]  /*1c6f0*/  IMAD.WIDE.U32 R190, R178, -0x2daee0ad, RZ ;  /* 0xd2511f53b2be7825 */ /* 0x000fe200078e00ff */
[----:B------:R-:W-:Y:S02]  /*1c700*/  FMNMX.FTZ R138, R19, R138, !PT ;  /* 0x0000008a138a7209 */ /* 0x000fe40007810000 */
[----:B------:R-:W-:Y:S01]  /*1c710*/  FMNMX.FTZ R133, R20, R133, !PT ;  /* 0x0000008514857209 */ /* 0x000fe20007810000 */
[----:B--2---:R-:W-:Y:S01]  /*1c720*/  FFMA.FTZ R33, R3, UR26, R33 ;  /* 0x0000001a03217c23 */ /* 0x004fe20008010021 */
[----:B------:R-:W-:Y:S01]  /*1c730*/  LOP3.LUT R134, R173, UR12, R180, 0x96, !PT ;  /* 0x0000000cad867c12 */ /* 0x000fe2000f8e96b4 */
[----:B------:R-:W-:Y:S01]  /*1c740*/  FFMA.FTZ R35, R3, UR26, R35 ;  /* 0x0000001a03237c23 */ /* 0x000fe20008010023 */
[----:B------:R-:W-:Y:S01]  /*1c750*/  FMNMX.FTZ R139, R21, R133, !PT ;  /* 0x00000085158b7209 */ /* 0x000fe20007810000 */
[C---:B------:R-:W-:Y:S02]  /*1c760*/  FFMA.FTZ R29, R3.reuse, UR26, R29 ;  /* 0x0000001a031d7c23 */ /* 0x040fe4000801001d */
[----:B------:R-:W-:Y:S01]  /*1c770*/  FFMA.FTZ R31, R3, UR26, R31 ;  /* 0x0000001a031f7c23 */ /* 0x000fe2000801001f */
[----:B------:R-:W-:Y:S01]  /*1c780*/  FMNMX.FTZ R3, R12, R132, !PT ;  /* 0x000000840c037209 */ /* 0x000fe20007810000 */
[C---:B------:R-:W-:Y:S01]  /*1c790*/  FFMA.FTZ R24, R135.reuse, UR26, R24 ;  /* 0x0000001a87187c23 */ /* 0x040fe20008010018 */
[----:B------:R-:W-:Y:S01]  /*1c7a0*/  FMNMX.FTZ R139, R32, R139, !PT ;  /* 0x0000008b208b7209 */ /* 0x000fe20007810000 */
[----:B------:R-:W-:Y:S01]  /*1c7b0*/  FFMA.FTZ R22, R135, UR26, R22 ;  /* 0x0000001a87167c23 */ /* 0x000fe20008010016 */
[----:B------:R-:W-:Y:S01]  /*1c7c0*/  FMNMX.FTZ R3, R13, R3, !PT ;  /* 0x000000030d037209 */ /* 0x000fe20007810000 */
[----:B------:R-:W-:Y:S01]  /*1c7d0*/  IMAD.WIDE.U32 R180, R176, -0x2daee0ad, RZ ;  /* 0xd2511f53b0b47825 */ /* 0x000fe200078e00ff */
[----:B------:R-:W-:Y:S02]  /*1c7e0*/  FMNMX.FTZ R139, R33, R139, !PT ;  /* 0x0000008b218b7209 */ /* 0x000fe40007810000 */
[----:B------:R-:W-:Y:S01]  /*1c7f0*/  FMNMX.FTZ R3, R24, R3, !PT ;  /* 0x0000000318037209 */ /* 0x000fe20007810000 */
[----:B------:R-:W-:Y:S01]  /*1c800*/  IMAD.WIDE.U32 R134, R134, -0x326172a9, RZ ;  /* 0xcd9e8d5786867825 */ /* 0x000fe200078e00ff */
        /* <DEDUP_REMOVED lines=24> */
[----:B------:R-:W-:Y:S01]  /*1c990*/  LOP3.LUT R173, R189, UR9, R134, 0x96, !PT ;  /* 0x00000009bdad7c12 */ /* 0x000fe2000f8e9686 */
[----:B------:R-:W3:Y:S01]  /*1c9a0*/  SHFL.BFLY PT, R175, R138, 0x2, 0x1f ;  /* 0x0c401f008aaf7f89 */ /* 0x000ee200000e0000 */
[----:B------:R-:W-:Y:S02]  /*1c9b0*/  FMNMX.FTZ R134, R31, R135, !PT ;  /* 0x000000871f867209 */ /* 0x000fe40007810000 */
[----:B-1----:R-:W-:Y:S01]  /*1c9c0*/  FMNMX.FTZ R135, R139, R177, !PT ;  /* 0x000000b18b877209 */ /* 0x002fe20007810000 */
[----:B------:R-:W-:Y:S01]  /*1c9d0*/  IMAD.WIDE.U32 R186, R173, -0x2daee0ad, RZ ;  /* 0xd2511f53adba7825 */ /* 0x000fe200078e00ff */
[----:B------:R-:W-:Y:S02]  /*1c9e0*/  LOP3.LUT R174, R185, UR9, R180, 0x96, !PT ;  /* 0x00000009b9ae7c12 */ /* 0x000fe4000f8e96b4 */
[----:B--2---:R-:W-:Y:S01]  /*1c9f0*/  FMNMX.FTZ R3, R3, R178, !PT ;  /* 0x000000b203037209 */ /* 0x004fe20007810000 */
[----:B------:R-:W1:Y:S01]  /*1ca00*/  SHFL.BFLY PT, R139, R135, 0x1, 0x1f ;  /* 0x0c201f00878b7f89 */ /* 0x000e6200000e0000 */
[----:B------:R-:W-:Y:S01]  /*1ca10*/  LOP3.LUT R176, R133, UR8, R182, 0x96, !PT ;  /* 0x0000000885b07c12 */ /* 0x000fe2000f8e96b6 */
[----:B------:R-:W-:Y:S01]  /*1ca20*/  IMAD.WIDE.U32 R232, R174, -0x2daee0ad, RZ ;  /* 0xd2511f53aee87825 */ /* 0x000fe200078e00ff */
[----:B------:R-:W-:Y:S03]  /*1ca30*/  LOP3.LUT R178, R187, UR6, R132, 0x96, !PT ;  /* 0x00000006bbb27c12 */ /* 0x000fe6000f8e9684 */
[----:B------:R-:W-:Y:S02]  /*1ca40*/  IMAD.WIDE.U32 R172, R172, -0x2daee0ad, RZ ;  /* 0xd2511f53acac7825 */ /* 0x000fe400078e00ff */
[----:B------:R-:W2:Y:S02]  /*1ca50*/  SHFL.BFLY PT, R174, R3, 0x1, 0x1f ;  /* 0x0c201f0003ae7f89 */ /* 0x000ea400000e0000 */
[----:B------:R-:W-:Y:S01]  /*1ca60*/  IMAD.WIDE.U32 R178, R178, -0x326172a9, RZ ;  /* 0xcd9e8d57b2b27825 */ /* 0x000fe200078e00ff */
[----:B------:R-:W-:Y:S02]  /*1ca70*/  LOP3.LUT R132, R173, UR8, R190, 0x96, !PT ;  /* 0x00000008ad847c12 */ /* 0x000fe4000f8e96be */
[----:B------:R-:W-:Y:S01]  /*1ca80*/  LOP3.LUT R180, R233, UR6, R172, 0x96, !PT ;  /* 0x00000006e9b47c12 */ /* 0x000fe2000f8e96ac */
[----:B------:R-:W-:Y:S01]  /*1ca90*/  IMAD.WIDE.U32 R176, R176, -0x326172a9, RZ ;  /* 0xcd9e8d57b0b07825 */ /* 0x000fe200078e00ff */
[----:B---3--:R-:W-:Y:S01]  /*1caa0*/  FMNMX.FTZ R138, R138, R175, !PT ;  /* 0x000000af8a8a7209 */ /* 0x008fe20007810000 */
[----:B------:R-:W3:Y:S02]  /*1cab0*/  SHFL.BFLY PT, R182, R134, 0x2, 0x1f ;  /* 0x0c401f0086b67f89 */ /* 0x000ee400000e0000 */
[----:B------:R-:W-:Y:S01]  /*1cac0*/  IMAD.WIDE.U32 R180, R180, -0x326172a9, RZ ;  /* 0xcd9e8d57b4b47825 */ /* 0x000fe200078e00ff */
[----:B------:R-:W-:Y:S02]  /*1cad0*/  LOP3.LUT R173, R179, UR15, R176, 0x96, !PT ;  /* 0x0000000fb3ad7c12 */ /* 0x000fe4000f8e96b0 */
[----:B------:R-:W-:Y:S01]  /*1cae0*/  LOP3.LUT R188, R177, UR7, R188, 0x96, !PT ;  /* 0x00000007b1bc7c12 */ /* 0x000fe2000f8e96bc */
[----:B------:R-:W-:Y:S01]  /*1caf0*/  IMAD.WIDE.U32 R190, R132, -0x326172a9, RZ ;  /* 0xcd9e8d5784be7825 */ /* 0x000fe200078e00ff */
[----:B------:R-:W-:Y:S02]  /*1cb00*/  LOP3.LUT R133, R173, 0xff, RZ, 0xc0, !PT ;  /* 0x000000ffad857812 */ /* 0x000fe400078ec0ff */
[----:B-1----:R-:W-:Y:S01]  /*1cb10*/  FMNMX.FTZ R135, R135, R139, !PT ;  /* 0x0000008b87877209 */ /* 0x002fe20007810000 */
[----:B------:R-:W1:Y:S01]  /*1cb20*/  SHFL.BFLY PT, R172, R138, 0x1, 0x1f ;  /* 0x0c201f008aac7f89 */ /* 0x000e6200000e0000 */
[----:B------:R-:W-:Y:S02]  /*1cb30*/  ISETP.GE.U32.AND P0, PT, R193, R133, PT ;  /* 0x00000085c100720c */ /* 0x000fe40003f06070 */
[C---:B------:R-:W-:Y:S01]  /*1cb40*/  FSETP.NEU.FTZ.AND P3, PT, R135.reuse, -INF , PT ;  /* 0xff8000008700780b */ /* 0x040fe20003f7d000 */
[----:B------:R-:W-:Y:S01]  /*1cb50*/  FADD.FTZ R0, -R135, R0 ;  /* 0x0000000087007221 */ /* 0x000fe20000010100 */
[----:B------:R-:W-:Y:S02]  /*1cb60*/  LOP3.LUT R175, R181, UR15, R190, 0x96, !PT ;  /* 0x0000000fb5af7c12 */ /* 0x000fe4000f8e96be */
[----:B--2---:R-:W-:Y:S01]  /*1cb70*/  FMNMX.FTZ R133, R3, R174, !PT ;  /* 0x000000ae03857209 */ /* 0x004fe20007810000 */
[----:B------:R-:W-:Y:S01]  /*1cb80*/  FMUL.FTZ R3, R135, c[0x0][0x23c] ;  /* 0x00008f0087037a20 */ /* 0x000fe20000410000 */
[----:B------:R-:W-:Y:S01]  /*1cb90*/  SHF.R.U32.HI R139, RZ, 0x18, R175 ;  /* 0x00000018ff8b7819 */ /* 0x000fe200000116af */
[----:B------:R-:W-:Y:S01]  /*1cba0*/  FMUL.FTZ R0, R0, c[0x0][0x23c] ;  /* 0x00008f0000007a20 */ /* 0x000fe20000410000 */
[----:B------:R-:W-:Y:S02]  /*1cbb0*/  LOP3.LUT R233, R191, UR7, R184, 0x96, !PT ;  /* 0x00000007bfe97c12 */ /* 0x000fe4000f8e96b8 */
[----:B------:R-:W-:Y:S02]  /*1cbc0*/  FSEL R3, R3, RZ, P3 ;  /* 0x000000ff03037208 */ /* 0x000fe40001800000 */
[----:B---3--:R-:W-:Y:S02]  /*1cbd0*/  FMNMX.FTZ R132, R134, R182, !PT ;  /* 0x000000b686847209 */ /* 0x008fe40007810000 */
[----:B------:R-:W-:Y:S01]  /*1cbe0*/  LOP3.LUT R134, R175, 0xff, RZ, 0xc0, !PT ;  /* 0x000000ffaf867812 */ /* 0x000fe200078ec0ff */
[--C-:B------:R-:W-:Y:S01]  /*1cbf0*/  FFMA.FTZ R177, R4, c[0x0][0x23c], -R3.reuse ;  /* 0x00008f0004b17a23 */ /* 0x100fe20000010803 */
[----:B------:R-:W-:Y:S01]  /*1cc00*/  ISETP.GE.U32.AND P3, PT, R193, R139, PT ;  /* 0x0000008bc100720c */ /* 0x000fe20003f66070 */
[--C-:B------:R-:W-:Y:S01]  /*1cc10*/  FFMA.FTZ R5, R5, c[0x0][0x23c], -R3.reuse ;  /* 0x00008f0005057a23 */ /* 0x100fe20000010803 */
[----:B------:R-:W-:Y:S01]  /*1cc20*/  ISETP.GE.U32.AND P6, PT, R193, R134, PT ;  /* 0x00000086c100720c */ /* 0x000fe20003fc6070 */
[--C-:B------:R-:W-:Y:S01]  /*1cc30*/  FFMA.FTZ R238, R32, c[0x0][0x23c], -R3.reuse ;  /* 0x00008f0020ee7a23 */ /* 0x100fe20000010803 */
[----:B------:R-:W-:Y:S01]  /*1cc40*/  LOP3.LUT R182, R179, UR15, R176, 0x96, !PT ;  /* 0x0000000fb3b67c12 */ /* 0x000fe2000f8e96b0 */
[----:B------:R-:W-:Y:S01]  /*1cc50*/  MUFU.EX2 R177, R177 ;  /* 0x000000b100b17308 */ /* 0x000fe20000000800 */
[----:B-1----:R-:W-:Y:S01]  /*1cc60*/  FMNMX.FTZ R134, R138, R172, !PT ;  /* 0x000000ac8a867209 */ /* 0x002fe20007810000 */
[--C-:B------:R-:W-:Y:S01]  /*1cc70*/  FFMA.FTZ R240, R33, c[0x0][0x23c], -R3.reuse ;  /* 0x00008f0021f07a23 */ /* 0x100fe20000010803 */
[----:B------:R-:W-:Y:S01]  /*1cc80*/  LOP3.LUT R138, R173, 0xffff, RZ, 0xc0, !PT ;  /* 0x0000ffffad8a7812 */ /* 0x000fe200078ec0ff */
[--C-:B------:R-:W-:Y:S01]  /*1cc90*/  FFMA.FTZ R227, R20, c[0x0][0x23c], -R3.reuse ;  /* 0x00008f0014e37a23 */ /* 0x100fe20000010803 */
[----:B------:R-:W-:Y:S01]  /*1cca0*/  FSETP.NEU.FTZ.AND P2, PT, R134, -INF , PT ;  /* 0xff8000008600780b */ /* 0x000fe20003f5d000 */
[----:B------:R-:W-:Y:S01]  /*1ccb0*/  FFMA.FTZ R228, R21, c[0x0][0x23c], -R3 ;  /* 0x00008f0015e47a23 */ /* 0x000fe20000010803 */
[----:B------:R-:W-:Y:S01]  /*1ccc0*/  SHF.R.U32.HI R138, RZ, 0x8, R138 ;  /* 0x00000008ff8a7819 */ /* 0x000fe2000001168a */
[----:B------:R-:W-:Y:S01]  /*1ccd0*/  FMUL.FTZ R139, R133, c[0x0][0x23c] ;  /* 0x00008f00858b7a20 */ /* 0x000fe20000410000 */
[----:B------:R-:W-:Y:S01]  /*1cce0*/  SHF.R.U32.HI R192, RZ, 0x18, R173 ;  /* 0x00000018ffc07819 */ /* 0x000fe200000116ad */
[----:B------:R-:W1:Y:S01]  /*1ccf0*/  MUFU.EX2 R189, R5 ;  /* 0x0000000500bd7308 */ /* 0x000e620000000800 */
[----:B------:R-:W-:Y:S01]  /*1cd00*/  LOP3.LUT R138, R138, 0xffff, RZ, 0xc0, !PT ;  /* 0x0000ffff8a8a7812 */ /* 0x000fe200078ec0ff */
[----:B------:R-:W-:Y:S01]  /*1cd10*/  FMUL.FTZ R172, R134, c[0x0][0x23c] ;  /* 0x00008f0086ac7a20 */ /* 0x000fe20000410000 */
[C---:B------:R-:W-:Y:S01]  /*1cd20*/  ISETP.GE.U32.AND P1, PT, R193.reuse, R192, PT ;  /* 0x000000c0c100720c */ /* 0x040fe20003f26070 */
[--C-:B------:R-:W-:Y:S01]  /*1cd30*/  FFMA.FTZ R214, R16, c[0x0][0x23c], -R3.reuse ;  /* 0x00008f0010d67a23 */ /* 0x100fe20000010803 */
[----:B------:R-:W-:Y:S01]  /*1cd40*/  ISETP.GE.U32.AND P5, PT, R193, R138, PT ;  /* 0x0000008ac100720c */ /* 0x000fe20003fa6070 */
[----:B------:R-:W-:Y:S01]  /*1cd50*/  FFMA.FTZ R215, R17, c[0x0][0x23c], -R3 ;  /* 0x00008f0011d77a23 */ /* 0x000fe20000010803 */
[----:B------:R-:W-:Y:S01]  /*1cd60*/  FSEL R172, R172, RZ, P2 ;  /* 0x000000ffacac7208 */ /* 0x000fe20001000000 */
[----:B------:R-:W2:Y:S01]  /*1cd70*/  SHFL.BFLY PT, R138, R132, 0x1, 0x1f ;  /* 0x0c201f00848a7f89 */ /* 0x000ea200000e0000 */
[----:B------:R-:W-:Y:S03]  /*1cd80*/  FSETP.NEU.FTZ.AND P2, PT, R133, -INF , PT ;  /* 0xff8000008500780b */ /* 0x000fe60003f5d000 */
[--C-:B------:R-:W-:Y:S01]  /*1cd90*/  FFMA.FTZ R184, R6, c[0x0][0x23c], -R172.reuse ;  /* 0x00008f0006b87a23 */ /* 0x100fe200000108ac */
[----:B------:R-:W-:Y:S01]  /*1cda0*/  FSEL R4, R139, RZ, P2 ;  /* 0x000000ff8b047208 */ /* 0x000fe20001000000 */
[--C-:B------:R-:W-:Y:S02]  /*1cdb0*/  FFMA.FTZ R7, R7, c[0x0][0x23c], -R172.reuse ;  /* 0x00008f0007077a23 */ /* 0x100fe400000108ac */
[----:B------:R-:W-:Y:S02]  /*1cdc0*/  FFMA.FTZ R220, R18, c[0x0][0x23c], -R172 ;  /* 0x00008f0012dc7a23 */ /* 0x000fe400000108ac */
[--C-:B------:R-:W-:Y:S01]  /*1cdd0*/  FFMA.FTZ R234, R25, c[0x0][0x23c], -R4.reuse ;  /* 0x00008f0019ea7a23 */ /* 0x100fe20000010804 */
[----:B------:R-:W-:Y:S01]  /*1cde0*/  MUFU.EX2 R184, R184 ;  /* 0x000000b800b87308 */ /* 0x000fe20000000800 */
[--C-:B------:R-:W-:Y:S02]  /*1cdf0*/  FFMA.FTZ R191, R8, c[0x0][0x23c], -R4.reuse ;  /* 0x00008f0008bf7a23 */ /* 0x100fe40000010804 */
[--C-:B------:R-:W-:Y:S01]  /*1ce00*/  FFMA.FTZ R226, R12, c[0x0][0x23c], -R4.reuse ;  /* 0x00008f000ce27a23 */ /* 0x100fe20000010804 */
[----:B-1----:R-:W-:Y:S01]  /*1ce10*/  F2FP.BF16.PACK_AB R139, R189, R177 ;  /* 0x000000b1bd8b723e */ /* 0x002fe200000010ff */
[----:B------:R-:W-:Y:S01]  /*1ce20*/  FFMA.FTZ R225, R13, c[0x0][0x23c], -R4 ;  /* 0x00008f000de17a23 */ /* 0x000fe20000010804 */
[----:B------:R-:W-:Y:S01]  /*1ce30*/  SHF.R.U32.HI R5, RZ, 0x10, R173 ;  /* 0x00000010ff057819 */ /* 0x000fe200000116ad */
[--C-:B------:R-:W-:Y:S02]  /*1ce40*/  FFMA.FTZ R222, R19, c[0x0][0x23c], -R172.reuse ;  /* 0x00008f0013de7a23 */ /* 0x100fe400000108ac */
[----:B------:R-:W-:Y:S01]  /*1ce50*/  @!P0 HFMA2.BF16_V2 R195, -RZ.H0_H0, RZ.H0_H0, -R139.H0_H0 ;  /* 0x200000ffffc38231 */ /* 0x000fe2000034098b */
[----:B------:R-:W-:Y:S01]  /*1ce60*/  LOP3.LUT R5, R5, 0xff, RZ, 0xc0, !PT ;  /* 0x000000ff05057812 */ /* 0x000fe200078ec0ff */
[----:B------:R-:W1:Y:S01]  /*1ce70*/  MUFU.EX2 R187, R7 ;  /* 0x0000000700bb7308 */ /* 0x000e620000000800 */
[----:B--2---:R-:W-:Y:S01]  /*1ce80*/  FMNMX.FTZ R132, R132, R138, !PT ;  /* 0x0000008a84847209 */ /* 0x004fe20007810000 */
[----:B------:R-:W-:Y:S01]  /*1ce90*/  FFMA.FTZ R229, R22, c[0x0][0x23c], -R172 ;  /* 0x00008f0016e57a23 */ /* 0x000fe200000108ac */
[----:B------:R-:W-:Y:S01]  /*1cea0*/  PRMT R138, R139, 0x7632, R138 ;  /* 0x000076328b8a7816 */ /* 0x000fe2000000008a */
[----:B------:R2:W-:Y:S01]  /*1ceb0*/  @!P0 STL.S16 [R1+0x70], R195 ;  /* 0x000070c301008387 */ /* 0x0005e20000100600 */
[C---:B------:R-:W-:Y:S01]  /*1cec0*/  FSETP.NEU.FTZ.AND P2, PT, R132.reuse, -INF , PT ;  /* 0xff8000008400780b */ /* 0x040fe20003f5d000 */
[----:B------:R-:W-:Y:S01]  /*1ced0*/  FMUL.FTZ R3, R132, c[0x0][0x23c] ;  /* 0x00008f0084037a20 */ /* 0x000fe20000410000 */
[----:B------:R-:W-:Y:S01]  /*1cee0*/  PRMT R16, R195, 0x7610, R16 ;  /* 0x00007610c3107816 */ /* 0x000fe20000000010 */
[----:B------:R-:W-:Y:S01]  /*1cef0*/  @!P5 HFMA2.BF16_V2 R194, -RZ.H0_H0, RZ.H0_H0, -R138.H0_H0 ;  /* 0x200000ffffc2d231 */ /* 0x000fe2000034098a */
[----:B------:R-:W-:Y:S01]  /*1cf00*/  PRMT R174, R139, 0x5410, R138 ;  /* 0x000054108bae7816 */ /* 0x000fe2000000008a */
[--C-:B------:R-:W-:Y:S01]  /*1cf10*/  FFMA.FTZ R230, R23, c[0x0][0x23c], -R172.reuse ;  /* 0x00008f0017e67a23 */ /* 0x100fe200000108ac */
[----:B------:R-:W-:Y:S01]  /*1cf20*/  FSEL R3, R3, RZ, P2 ;  /* 0x000000ff03037208 */ /* 0x000fe20001000000 */
[----:B------:R-:W-:Y:S01]  /*1cf30*/  FFMA.FTZ R248, R34, c[0x0][0x23c], -R172 ;  /* 0x00008f0022f87a23 */ /* 0x000fe200000108ac */
[----:B------:R-:W-:Y:S01]  /*1cf40*/  ISETP.GE.U32.AND P2, PT, R193, R5, PT ;  /* 0x00000005c100720c */ /* 0x000fe20003f46070 */
[----:B------:R3:W-:Y:S01]  /*1cf50*/  @!P5 STL.S16 [R1+0x6c], R194 ;  /* 0x00006cc20100d387 */ /* 0x0007e20000100600 */
[----:B------:R-:W-:Y:S01]  /*1cf60*/  SHF.R.U32.HI R5, RZ, 0x10, R175 ;  /* 0x00000010ff057819 */ /* 0x000fe200000116af */
[--C-:B------:R-:W-:Y:S01]  /*1cf70*/  FFMA.FTZ R236, R26, c[0x0][0x23c], -R3.reuse ;  /* 0x00008f001aec7a23 */ /* 0x100fe20000010803 */
[----:B------:R-:W-:Y:S01]  /*1cf80*/  LOP3.LUT R175, R175, 0xffff, RZ, 0xc0, !PT ;  /* 0x0000ffffafaf7812 */ /* 0x000fe200078ec0ff */
[--C-:B------:R-:W-:Y:S01]  /*1cf90*/  FFMA.FTZ R237, R27, c[0x0][0x23c], -R3.reuse ;  /* 0x00008f001bed7a23 */ /* 0x100fe20000010803 */
[----:B------:R-:W-:Y:S01]  /*1cfa0*/  PRMT R6, R194, 0x7610, R6 ;  /* 0x00007610c2067816 */ /* 0x000fe20000000006 */
[--C-:B------:R-:W-:Y:S01]  /*1cfb0*/  FFMA.FTZ R10, R10, c[0x0][0x23c], -R3.reuse ;  /* 0x00008f000a0a7a23 */ /* 0x100fe20000010803 */
[----:B------:R-:W-:Y:S01]  /*1cfc0*/  LOP3.LUT R5, R5, 0xff, RZ, 0xc0, !PT ;  /* 0x000000ff05057812 */ /* 0x000fe200078ec0ff */
[--C-:B------:R-:W-:Y:S01]  /*1cfd0*/  FFMA.FTZ R224, R14, c[0x0][0x23c], -R3.reuse ;  /* 0x00008f000ee07a23 */ /* 0x100fe20000010803 */
[----:B------:R-:W-:Y:S01]  /*1cfe0*/  @!P5 PRMT R138, R6, 0x5410, RZ ;  /* 0x00005410068ad816 */ /* 0x000fe200000000ff */
[--C-:B------:R-:W-:Y:S01]  /*1cff0*/  FFMA.FTZ R223, R15, c[0x0][0x23c], -R3.reuse ;  /* 0x00008f000fdf7a23 */ /* 0x100fe20000010803 */
[----:B-1----:R-:W-:Y:S01]  /*1d000*/  F2FP.BF16.PACK_AB R173, R187, R184 ;  /* 0x000000b8bbad723e */ /* 0x002fe200000010ff */
[--C-:B------:R-:W-:Y:S01]  /*1d010*/  FFMA.FTZ R242, R30, c[0x0][0x23c], -R3.reuse ;  /* 0x00008f001ef27a23 */ /* 0x100fe20000010803 */
[----:B------:R-:W-:Y:S01]  /*1d020*/  ISETP.GE.U32.AND P4, PT, R193, R5, PT ;  /* 0x00000005c100720c */ /* 0x000fe20003f86070 */
[--C-:B------:R-:W-:Y:S01]  /*1d030*/  FFMA.FTZ R246, R31, c[0x0][0x23c], -R3.reuse ;  /* 0x00008f001ff67a23 */ /* 0x100fe20000010803 */
[----:B------:R-:W-:Y:S01]  /*1d040*/  LOP3.LUT R5, R178, 0xff, RZ, 0xc0, !PT ;  /* 0x000000ffb2057812 */ /* 0x000fe200078ec0ff */
[----:B--2---:R-:W-:Y:S01]  /*1d050*/  FFMA.FTZ R195, R11, c[0x0][0x23c], -R3 ;  /* 0x00008f000bc37a23 */ /* 0x004fe20000010803 */
[----:B------:R-:W-:Y:S01]  /*1d060*/  SHF.R.U32.HI R3, RZ, 0x8, R175 ;  /* 0x00000008ff037819 */ /* 0x000fe200000116af */
[----:B------:R-:W-:Y:S01]  /*1d070*/  STG.E.U16 [R196.64+0x2], R138 ;  /* 0x0000028ac4007986 */ /* 0x000fe2000c10151c */
[----:B------:R-:W-:Y:S01]  /*1d080*/  @!P0 PRMT R139, R16, 0x5410, RZ ;  /* 0x00005410108b8816 */ /* 0x000fe200000000ff */
[----:B------:R-:W-:Y:S01]  /*1d090*/  @!P2 HFMA2.BF16_V2 R221, -RZ.H0_H0, RZ.H0_H0, -R173.H0_H0 ;  /* 0x200000ffffdda231 */ /* 0x000fe200003409ad */
[----:B------:R-:W-:Y:S01]  /*1d0a0*/  LOP3.LUT R3, R3, 0xffff, RZ, 0xc0, !PT ;  /* 0x0000ffff03037812 */ /* 0x000fe200078ec0ff */
[--C-:B------:R-:W-:Y:S01]  /*1d0b0*/  FFMA.FTZ R247, R35, c[0x0][0x23c], -R172.reuse ;  /* 0x00008f0023f77a23 */ /* 0x100fe200000108ac */
[----:B------:R-:W-:Y:S01]  /*1d0c0*/  PRMT R172, R173, 0x7632, R172 ;  /* 0x00007632adac7816 */ /* 0x000fe200000000ac */
[----:B------:R-:W-:Y:S01]  /*1d0d0*/  STG.E.U16 [R196.64], R139 ;  /* 0x0000008bc4007986 */ /* 0x000fe2000c10151c */
[----:B------:R-:W-:Y:S01]  /*1d0e0*/  ISETP.GE.U32.AND P5, PT, R193, R3, PT ;  /* 0x00000003c100720c */ /* 0x000fe20003fa6070 */
[----:B---3--:R-:W-:Y:S01]  /*1d0f0*/  FFMA.FTZ R194, R9, c[0x0][0x23c], -R4 ;  /* 0x00008f0009c27a23 */ /* 0x008fe20000010804 */
[----:B------:R-:W-:Y:S01]  /*1d100*/  PRMT R175, R173, 0x5410, R172 ;  /* 0x00005410adaf7816 */ /* 0x000fe200000000ac */
[----:B------:R1:W2:Y:S01]  /*1d110*/  MUFU.EX2 R3, R0 ;  /* 0x0000000000037308 */ /* 0x0002a20000000800 */
[--C-:B------:R-:W-:Y:S01]  /*1d120*/  FFMA.FTZ R231, R24, c[0x0][0x23c], -R4.reuse ;  /* 0x00008f0018e77a23 */ /* 0x100fe20000010804 */
[----:B------:R3:W-:Y:S01]  /*1d130*/  @!P2 STL.S16 [R1+0x78], R221 ;  /* 0x000078dd0100a387 */ /* 0x0007e20000100600 */
[--C-:B------:R-:W-:Y:S02]  /*1d140*/  FFMA.FTZ R245, R28, c[0x0][0x23c], -R4.reuse ;  /* 0x00008f001cf57a23 */ /* 0x100fe40000010804 */
[--C-:B------:R-:W-:Y:S01]  /*1d150*/  FFMA.FTZ R243, R29, c[0x0][0x23c], -R4.reuse ;  /* 0x00008f001df37a23 */ /* 0x100fe20000010804 */
[----:B------:R-:W-:Y:S01]  /*1d160*/  PRMT R4, R221, 0x7610, R4 ;  /* 0x00007610dd047816 */ /* 0x000fe20000000004 */
[----:B------:R4:W5:Y:S03]  /*1d170*/  LDL.S16 R252, [R1+0x74] ;  /* 0x0000740001fc7983 */ /* 0x0009660000100600 */
[----:B------:R-:W-:Y:S01]  /*1d180*/  @!P2 PRMT R173, R4, 0x5410, RZ ;  /* 0x0000541004ada816 */ /* 0x000fe200000000ff */
[----:B------:R4:W4:Y:S01]  /*1d190*/  LDL.S16 R249, [R1+0x60] ;  /* 0x0000600001f97983 */ /* 0x0009220000100600 */
[----:B------:R-:W-:Y:S03]  /*1d1a0*/  LOP3.LUT R4, R178, 0xffff, RZ, 0xc0, !PT ;  /* 0x0000ffffb2047812 */ /* 0x000fe600078ec0ff */
[----:B------:R-:W-:Y:S01]  /*1d1b0*/  STG.E.U16 [R198.64], R173 ;  /* 0x000000adc6007986 */ /* 0x000fe2000c10151c */
[----:B------:R-:W-:Y:S01]  /*1d1c0*/  SHF.R.U32.HI R4, RZ, 0x8, R4 ;  /* 0x00000008ff047819 */ /* 0x000fe20000011604 */
[----:B-1----:R-:W-:Y:S02]  /*1d1d0*/  FADD.FTZ R0, -R134, R2 ;  /* 0x0000000286007221 */ /* 0x002fe40000010100 */
[----:B------:R-:W-:Y:S01]  /*1d1e0*/  FADD.FTZ R2, -R133, R136 ;  /* 0x0000008885027221 */ /* 0x000fe20000010100 */
[----:B------:R-:W-:Y:S01]  /*1d1f0*/  LOP3.LUT R136, R182, 0xff, RZ, 0xc0, !PT ;  /* 0x000000ffb6887812 */ /* 0x000fe200078ec0ff */
[----:B------:R-:W-:Y:S01]  /*1d200*/  FMUL.FTZ R0, R0, c[0x0][0x23c] ;  /* 0x00008f0000007a20 */ /* 0x000fe20000410000 */
[----:B---3--:R-:W-:Y:S01]  /*1d210*/  PRMT R221, R5, 0x5410, R4 ;  /* 0x0000541005dd7816 */ /* 0x008fe20000000004 */
[----:B------:R-:W-:Y:S02]  /*1d220*/  FMUL.FTZ R2, R2, c[0x0][0x23c] ;  /* 0x00008f0002027a20 */ /* 0x000fe40000410000 */
[----:B------:R1:W3:Y:S01]  /*1d230*/  MUFU.EX2 R8, R0 ;  /* 0x0000000000087308 */ /* 0x0002e20000000800 */
[C---:B--2---:R-:W-:Y:S02]  /*1d240*/  FMUL.FTZ R32, R3.reuse, R140 ;  /* 0x0000008c03207220 */ /* 0x044fe40000410000 */
[C---:B------:R-:W-:Y:S02]  /*1d250*/  FMUL.FTZ R20, R3.reuse, R144 ;  /* 0x0000009003147220 */ /* 0x040fe40000410000 */
[C---:B------:R-:W-:Y:S02]  /*1d260*/  FMUL.FTZ R17, R3.reuse, R149 ;  /* 0x0000009503117220 */ /* 0x040fe40000410000 */
[C---:B------:R-:W-:Y:S02]  /*1d270*/  FFMA.FTZ R193, R3.reuse, R235, R177 ;  /* 0x000000eb03c17223 */ /* 0x040fe400000100b1 */
[C---:B------:R-:W-:Y:S01]  /*1d280*/  FMUL.FTZ R4, R3.reuse, R152 ;  /* 0x0000009803047220 */ /* 0x040fe20000410000 */
[----:B------:R-:W-:Y:S01]  /*1d290*/  MUFU.EX2 R2, R2 ;  /* 0x0000000200027308 */ /* 0x000fe20000000800 */
[C---:B------:R-:W-:Y:S01]  /*1d2a0*/  FMUL.FTZ R5, R3.reuse, R153 ;  /* 0x0000009903057220 */ /* 0x040fe20000410000 */
[----:B------:R2:W2:Y:S01]  /*1d2b0*/  LDL.S16 R235, [R1+0x64] ;  /* 0x0000640001eb7983 */ /* 0x0004a20000100600 */
[C---:B------:R-:W-:Y:S02]  /*1d2c0*/  FMUL.FTZ R16, R3.reuse, R148 ;  /* 0x0000009403107220 */ /* 0x040fe40000410000 */
[C---:B------:R-:W-:Y:S01]  /*1d2d0*/  FMUL.FTZ R21, R3.reuse, R145 ;  /* 0x0000009103157220 */ /* 0x040fe20000410000 */
[C---:B------:R-:W-:Y:S01]  /*1d2e0*/  LOP3.LUT R145, R178.reuse, 0xffff, RZ, 0xc0, !PT ;  /* 0x0000ffffb2917812 */ /* 0x040fe200078ec0ff */
[C---:B------:R-:W-:Y:S01]  /*1d2f0*/  FMUL.FTZ R33, R3.reuse, R141 ;  /* 0x0000008d03217220 */ /* 0x040fe20000410000 */
[----:B------:R-:W-:Y:S01]  /*1d300*/  LOP3.LUT R141, R178, 0xff, RZ, 0xc0, !PT ;  /* 0x000000ffb28d7812 */ /* 0x000fe200078ec0ff */
[C---:B------:R-:W-:Y:S01]  /*1d310*/  FMUL.FTZ R36, R3.reuse, R36 ;  /* 0x0000002403247220 */ /* 0x040fe20000410000 */
[----:B------:R-:W3:Y:S01]  /*1d320*/  MUFU.EX2 R140, R191 ;  /* 0x000000bf008c7308 */ /* 0x000ee20000000800 */
[C---:B------:R-:W-:Y:S02]  /*1d330*/  FMUL.FTZ R37, R3.reuse, R37 ;  /* 0x0000002503257220 */ /* 0x040fe40000410000 */
[C---:B------:R-:W-:Y:S02]  /*1d340*/  FMUL.FTZ R48, R3.reuse, R48 ;  /* 0x0000003003307220 */ /* 0x040fe40000410000 */
[----:B-1----:R-:W-:Y:S02]  /*1d350*/  FADD.FTZ R0, -R132, R137 ;  /* 0x0000008984007221 */ /* 0x002fe40000010100 */
[----:B---3--:R-:W-:Y:S02]  /*1d360*/  FFMA.FTZ R184, R8, R239, R184 ;  /* 0x000000ef08b87223 */ /* 0x008fe400000100b8 */
[----:B------:R-:W-:Y:S01]  /*1d370*/  FMUL.FTZ R0, R0, c[0x0][0x23c] ;  /* 0x00008f0000007a20 */ /* 0x000fe20000410000 */
[----:B------:R-:W-:Y:S01]  /*1d380*/  MUFU.EX2 R137, R10 ;  /* 0x0000000a00897308 */ /* 0x000fe20000000800 */
[C---:B------:R-:W-:Y:S01]  /*1d390*/  FMUL.FTZ R6, R8.reuse, R154 ;  /* 0x0000009a08067220 */ /* 0x040fe20000410000 */
[----:B------:R1:W3:Y:S01]  /*1d3a0*/  LDL.S16 R239, [R1+0x58] ;  /* 0x0000580001ef7983 */ /* 0x0002e20000100600 */
[C---:B------:R-:W-:Y:S02]  /*1d3b0*/  FMUL.FTZ R7, R8.reuse, R155 ;  /* 0x0000009b08077220 */ /* 0x040fe40000410000 */
[C---:B------:R-:W-:Y:S02]  /*1d3c0*/  FMUL.FTZ R18, R8.reuse, R150 ;  /* 0x0000009608127220 */ /* 0x040fe40000410000 */
[C---:B------:R-:W-:Y:S02]  /*1d3d0*/  FMUL.FTZ R19, R8.reuse, R151 ;  /* 0x0000009708137220 */ /* 0x040fe40000410000 */
[C---:B------:R-:W-:Y:S01]  /*1d3e0*/  FMUL.FTZ R22, R8.reuse, R146 ;  /* 0x0000009208167220 */ /* 0x040fe20000410000 */
[----:B------:R-:W1:Y:S01]  /*1d3f0*/  MUFU.EX2 R0, R0 ;  /* 0x0000000000007308 */ /* 0x000e620000000800 */
[C---:B------:R-:W-:Y:S01]  /*1d400*/  FMUL.FTZ R23, R8.reuse, R147 ;  /* 0x0000009308177220 */ /* 0x040fe20000410000 */
[--C-:B------:R-:W-:Y:S01]  /*1d410*/  SHF.R.U32.HI R146, RZ, 0x10, R178.reuse ;  /* 0x00000010ff927819 */ /* 0x100fe200000116b2 */
[----:B------:R-:W-:Y:S01]  /*1d420*/  FMUL.FTZ R34, R8, R142 ;  /* 0x0000008e08227220 */ /* 0x000fe20000410000 */
[----:B------:R-:W-:Y:S01]  /*1d430*/  SHF.R.U32.HI R142, RZ, 0x10, R178 ;  /* 0x00000010ff8e7819 */ /* 0x000fe200000116b2 */
[----:B------:R-:W-:Y:S01]  /*1d440*/  FFMA.FTZ R149, R2, R241, R140 ;  /* 0x000000f102957223 */ /* 0x000fe2000001008c */
[--C-:B------:R-:W-:Y:S01]  /*1d450*/  SHF.R.U32.HI R147, RZ, 0x18, R178.reuse ;  /* 0x00000018ff937819 */ /* 0x100fe200000116b2 */
[C---:B------:R-:W-:Y:S01]  /*1d460*/  FMUL.FTZ R35, R8.reuse, R143 ;  /* 0x0000008f08237220 */ /* 0x040fe20000410000 */
[----:B------:R2:W2:Y:S01]  /*1d470*/  LDL.S16 R241, [R1+0x54] ;  /* 0x0000540001f17983 */ /* 0x0004a20000100600 */
[C---:B------:R-:W-:Y:S01]  /*1d480*/  FMUL.FTZ R38, R8.reuse, R38 ;  /* 0x0000002608267220 */ /* 0x040fe20000410000 */
[----:B------:R-:W-:Y:S01]  /*1d490*/  SHF.R.U32.HI R178, RZ, 0x18, R178 ;  /* 0x00000018ffb27819 */ /* 0x000fe200000116b2 */
[----:B------:R-:W-:Y:S01]  /*1d4a0*/  FMUL.FTZ R39, R8, R39 ;  /* 0x0000002708277220 */ /* 0x000fe20000410000 */
[----:B------:R-:W-:Y:S01]  /*1d4b0*/  LOP3.LUT R142, R142, 0xff, RZ, 0xc0, !PT ;  /* 0x000000ff8e8e7812 */ /* 0x000fe200078ec0ff */
[C---:B------:R-:W-:Y:S01]  /*1d4c0*/  FMUL.FTZ R50, R8.reuse, R50 ;  /* 0x0000003208327220 */ /* 0x040fe20000410000 */
[----:B------:R-:W-:Y:S01]  /*1d4d0*/  MUFU.EX2 R155, R220 ;  /* 0x000000dc009b7308 */ /* 0x000fe20000000800 */
[----:B------:R-:W-:Y:S01]  /*1d4e0*/  FMUL.FTZ R51, R8, R51 ;  /* 0x0000003308337220 */ /* 0x000fe20000410000 */
[----:B------:R-:W-:Y:S01]  /*1d4f0*/  PRMT R178, R142, 0x5410, R178 ;  /* 0x000054108eb27816 */ /* 0x000fe200000000b2 */
[C---:B------:R-:W-:Y:S02]  /*1d500*/  FMUL.FTZ R54, R8.reuse, R54 ;  /* 0x0000003608367220 */ /* 0x040fe40000410000 */
[C---:B------:R-:W-:Y:S02]  /*1d510*/  FMUL.FTZ R55, R8.reuse, R55 ;  /* 0x0000003708377220 */ /* 0x040fe40000410000 */
[C---:B------:R-:W-:Y:S02]  /*1d520*/  FMUL.FTZ R66, R8.reuse, R66 ;  /* 0x0000004208427220 */ /* 0x040fe40000410000 */
[----:B------:R-:W-:Y:S01]  /*1d530*/  FMUL.FTZ R67, R8, R67 ;  /* 0x0000004308437220 */ /* 0x000fe20000410000 */
[----:B------:R-:W-:Y:S01]  /*1d540*/  MUFU.EX2 R220, R242 ;  /* 0x000000f200dc7308 */ /* 0x000fe20000000800 */
[C---:B-1----:R-:W-:Y:S02]  /*1d550*/  FFMA.FTZ R144, R0.reuse, R244, R137 ;  /* 0x000000f400907223 */ /* 0x042fe40000010089 */
[C---:B------:R-:W-:Y:S01]  /*1d560*/  FMUL.FTZ R10, R0.reuse, R170 ;  /* 0x000000aa000a7220 */ /* 0x040fe20000410000 */
[----:B------:R1:W4:Y:S01]  /*1d570*/  LDL.S16 R244, [R1+0x5c] ;  /* 0x00005c0001f47983 */ /* 0x0003220000100600 */
        /* <DEDUP_REMOVED lines=33> */
[----:B------:R-:W-:Y:S01]  /*1d790*/  LOP3.LUT R0, R182, 0xffff, RZ, 0xc0, !PT ;  /* 0x0000ffffb6007812 */ /* 0x000fe200078ec0ff */
        /* <DEDUP_REMOVED lines=16> */
[C---:B------:R-:W-:Y:S02]  /*1d8a0*/  FMUL.FTZ R8, R2.reuse, R168 ;  /* 0x000000a802087220 */ /* 0x040fe40000410000 */
[C---:B------:R-:W-:Y:S01]  /*1d8b0*/  FMUL.FTZ R9, R2.reuse, R169 ;  /* 0x000000a902097220 */ /* 0x040fe20000410000 */
[----:B------:R1:W5:Y:S01]  /*1d8c0*/  LDL.S16 R168, [R1+0x50] ;  /* 0x0000500001a87983 */ /* 0x0003620000100600 */
        /* <DEDUP_REMOVED lines=32> */
[----:B------:R-:W-:Y:S01]  /*1dad0*/  FMUL.FTZ R49, R3, R49 ;  /* 0x0000003103317220 */ /* 0x000fe20000410000 */
[----:B------:R-:W-:Y:S01]  /*1dae0*/  LOP3.LUT R0, R181, UR15, R190, 0x96, !PT ;  /* 0x0000000fb5007c12 */ /* 0x000fe2000f8e96be */
[C---:B------:R-:W-:Y:S01]  /*1daf0*/  FMUL.FTZ R52, R3.reuse, R52 ;  /* 0x0000003403347220 */ /* 0x040fe20000410000 */
[----:B------:R-:W-:Y:S01]  /*1db00*/  PRMT R151, R136, 0x5410, R2 ;  /* 0x0000541088977816 */ /* 0x000fe20000000002 */
[C---:B------:R-:W-:Y:S01]  /*1db10*/  FMUL.FTZ R53, R3.reuse, R53 ;  /* 0x0000003503357220 */ /* 0x040fe20000410000 */
[----:B------:R1:W1:Y:S01]  /*1db20*/  MUFU.EX2 R2, R195 ;  /* 0x000000c300027308 */ /* 0x0002620000000800 */
[C---:B------:R-:W-:Y:S01]  /*1db30*/  FMUL.FTZ R64, R3.reuse, R64 ;  /* 0x0000004003407220 */ /* 0x040fe20000410000 */
[C---:B------:R-:W-:Y:S01]  /*1db40*/  LOP3.LUT R143, R0.reuse, 0xffff, RZ, 0xc0, !PT ;  /* 0x0000ffff008f7812 */ /* 0x040fe200078ec0ff */
[C---:B------:R-:W-:Y:S01]  /*1db50*/  FMUL.FTZ R65, R3.reuse, R65 ;  /* 0x0000004103417220 */ /* 0x040fe20000410000 */
[----:B------:R-:W-:Y:S01]  /*1db60*/  LOP3.LUT R142, R0, 0xff, RZ, 0xc0, !PT ;  /* 0x000000ff008e7812 */ /* 0x000fe200078ec0ff */
[C---:B------:R-:W-:Y:S01]  /*1db70*/  FMUL.FTZ R68, R3.reuse, R68 ;  /* 0x0000004403447220 */ /* 0x040fe20000410000 */
[----:B------:R-:W-:Y:S01]  /*1db80*/  SHF.R.U32.HI R143, RZ, 0x8, R143 ;  /* 0x00000008ff8f7819 */ /* 0x000fe2000001168f */
[C---:B------:R-:W-:Y:S01]  /*1db90*/  FMUL.FTZ R69, R3.reuse, R69 ;  /* 0x0000004503457220 */ /* 0x040fe20000410000 */
[----:B------:R-:W-:Y:S01]  /*1dba0*/  SHF.R.U32.HI R136, RZ, 0x10, R182 ;  /* 0x00000010ff887819 */ /* 0x000fe200000116b6 */
[C---:B------:R-:W-:Y:S01]  /*1dbb0*/  FMUL.FTZ R80, R3.reuse, R80 ;  /* 0x0000005003507220 */ /* 0x040fe20000410000 */
[----:B------:R-:W-:Y:S01]  /*1dbc0*/  PRMT R167, R142, 0x5410, R143 ;  /* 0x000054108ea77816 */ /* 0x000fe2000000008f */
[C---:B------:R-:W-:Y:S01]  /*1dbd0*/  FMUL.FTZ R81, R3.reuse, R81 ;  /* 0x0000005103517220 */ /* 0x040fe20000410000 */
[--C-:B------:R-:W-:Y:S01]  /*1dbe0*/  SHF.R.U32.HI R143, RZ, 0x10, R0.reuse ;  /* 0x00000010ff8f7819 */ /* 0x100fe20000011600 */
[C---:B------:R-:W-:Y:S01]  /*1dbf0*/  FMUL.FTZ R84, R3.reuse, R84 ;  /* 0x0000005403547220 */ /* 0x040fe20000410000 */
[----:B------:R-:W-:Y:S01]  /*1dc00*/  SHF.R.U32.HI R142, RZ, 0x18, R0 ;  /* 0x00000018ff8e7819 */ /* 0x000fe20000011600 */
[----:B------:R-:W-:Y:S01]  /*1dc10*/  FMUL.FTZ R85, R3, R85 ;  /* 0x0000005503557220 */ /* 0x000fe20000410000 */
[----:B------:R-:W-:Y:S01]  /*1dc20*/  LOP3.LUT R0, R143, 0xff, RZ, 0xc0, !PT ;  /* 0x000000ff8f007812 */ /* 0x000fe200078ec0ff */
[C---:B------:R-:W-:Y:S01]  /*1dc30*/  FMUL.FTZ R96, R3.reuse, R96 ;  /* 0x0000006003607220 */ /* 0x040fe20000410000 */
[----:B------:R-:W-:Y:S01]  /*1dc40*/  SHF.R.U32.HI R182, RZ, 0x18, R182 ;  /* 0x00000018ffb67819 */ /* 0x000fe200000116b6 */
[C---:B------:R-:W-:Y:S01]  /*1dc50*/  FMUL.FTZ R97, R3.reuse, R97 ;  /* 0x0000006103617220 */ /* 0x040fe20000410000 */
[----:B------:R-:W-:Y:S01]  /*1dc60*/  PRMT R166, R0, 0x5410, R142 ;  /* 0x0000541000a67816 */ /* 0x000fe2000000008e */
[C---:B------:R-:W-:Y:S01]  /*1dc70*/  FMUL.FTZ R100, R3.reuse, R100 ;  /* 0x0000006403647220 */ /* 0x040fe20000410000 */
[C---:B------:R-:W-:Y:S01]  /*1dc80*/  LOP3.LUT R0, R180.reuse, 0xffff, RZ, 0xc0, !PT ;  /* 0x0000ffffb4007812 */ /* 0x040fe200078ec0ff */
[C---:B------:R-:W-:Y:S01]  /*1dc90*/  FMUL.FTZ R101, R3.reuse, R101 ;  /* 0x0000006503657220 */ /* 0x040fe20000410000 */
[----:B-1----:R1:W5:Y:S01]  /*1dca0*/  LDL.S16 R195, [R1+0x68] ;  /* 0x0000680001c37983 */ /* 0x0023620000100600 */
[C---:B------:R-:W-:Y:S01]  /*1dcb0*/  FMUL.FTZ R112, R3.reuse, R112 ;  /* 0x0000007003707220 */ /* 0x040fe20000410000 */
[----:B------:R-:W-:Y:S01]  /*1dcc0*/  LOP3.LUT R142, R180, 0xff, RZ, 0xc0, !PT ;  /* 0x000000ffb48e7812 */ /* 0x000fe200078ec0ff */
[C---:B------:R-:W-:Y:S01]  /*1dcd0*/  FMUL.FTZ R113, R3.reuse, R113 ;  /* 0x0000007103717220 */ /* 0x040fe20000410000 */
[----:B------:R-:W-:Y:S01]  /*1dce0*/  SHF.R.U32.HI R0, RZ, 0x8, R0 ;  /* 0x00000008ff007819 */ /* 0x000fe20000011600 */
[C---:B------:R-:W-:Y:S01]  /*1dcf0*/  FMUL.FTZ R116, R3.reuse, R116 ;  /* 0x0000007403747220 */ /* 0x040fe20000410000 */
[----:B------:R-:W-:Y:S01]  /*1dd00*/  LOP3.LUT R136, R136, 0xff, RZ, 0xc0, !PT ;  /* 0x000000ff88887812 */ /* 0x000fe200078ec0ff */
[C---:B------:R-:W-:Y:S01]  /*1dd10*/  FMUL.FTZ R117, R3.reuse, R117 ;  /* 0x0000007503757220 */ /* 0x040fe20000410000 */
[----:B------:R-:W-:Y:S01]  /*1dd20*/  PRMT R165, R142, 0x5410, R0 ;  /* 0x000054108ea57816 */ /* 0x000fe20000000000 */
[C---:B------:R-:W-:Y:S01]  /*1dd30*/  FMUL.FTZ R128, R3.reuse, R128 ;  /* 0x0000008003807220 */ /* 0x040fe20000410000 */
[----:B------:R-:W-:Y:S01]  /*1dd40*/  PRMT R182, R136, 0x5410, R182 ;  /* 0x0000541088b67816 */ /* 0x000fe200000000b6 */
[----:B------:R-:W-:Y:S01]  /*1dd50*/  FMUL.FTZ R129, R3, R129 ;  /* 0x0000008103817220 */ /* 0x000fe20000410000 */
[----:B------:R-:W1:Y:S01]  /*1dd60*/  MUFU.EX2 R136, R214 ;  /* 0x000000d600887308 */ /* 0x000e620000000800 */
[----:B------:R-:W-:Y:S01]  /*1dd70*/  FADD.FTZ R150, R2, R144 ;  /* 0x0000009002967221 */ /* 0x000fe20000010000 */
[--C-:B------:R-:W-:Y:S01]  /*1dd80*/  SHF.R.U32.HI R143, RZ, 0x18, R180.reuse ;  /* 0x00000018ff8f7819 */ /* 0x100fe200000116b4 */
[----:B------:R-:W-:Y:S01]  /*1dd90*/  FADD.FTZ R142, R189, R193 ;  /* 0x000000c1bd8e7221 */ /* 0x000fe20000010000 */
[----:B------:R-:W-:Y:S01]  /*1dda0*/  SHF.R.U32.HI R144, RZ, 0x10, R180 ;  /* 0x00000010ff907819 */ /* 0x000fe200000116b4 */
[----:B------:R-:W-:Y:S02]  /*1ddb0*/  FADD.FTZ R184, R187, R184 ;  /* 0x000000b8bbb87221 */ /* 0x000fe40000010000 */
[----:B------:R-:W-:Y:S01]  /*1ddc0*/  IMAD.WIDE.U32 R176, R188, -0x2daee0ad, RZ ;  /* 0xd2511f53bcb07825 */ /* 0x000fe200078e00ff */
[----:B------:R-:W-:Y:S02]  /*1ddd0*/  LOP3.LUT R138, R144, 0xff, RZ, 0xc0, !PT ;  /* 0x000000ff908a7812 */ /* 0x000fe400078ec0ff */
[----:B------:R-:W1:Y:S02]  /*1dde0*/  MUFU.EX2 R3, R194 ;  /* 0x000000c200037308 */ /* 0x000e640000000800 */
[C-C-:B------:R-:W-:Y:S02]  /*1ddf0*/  LOP3.LUT R183, R177.reuse, UR16, R186.reuse, 0x96, !PT ;  /* 0x00000010b1b77c12 */ /* 0x140fe4000f8e96ba */
[----:B------:R-:W-:Y:S02]  /*1de00*/  LOP3.LUT R185, R177, UR16, R186, 0x96, !PT ;  /* 0x00000010b1b97c12 */ /* 0x000fe4000f8e96ba */
[----:B-1----:R-:W-:Y:S01]  /*1de10*/  F2FP.BF16.PACK_AB R153, R157, R136 ;  /* 0x000000889d99723e */ /* 0x002fe200000010ff */
[----:B------:R-:W-:Y:S01]  /*1de20*/  FADD.FTZ R171, R136, R142 ;  /* 0x0000008e88ab7221 */ /* 0x000fe20000010000 */
[----:B------:R-:W-:Y:S01]  /*1de30*/  LOP3.LUT R136, R146, 0xff, RZ, 0xc0, !PT ;  /* 0x000000ff92887812 */ /* 0x000fe200078ec0ff */
[----:B------:R-:W-:Y:S01]  /*1de40*/  IMAD.WIDE.U32 R214, R233, -0x2daee0ad, RZ ;  /* 0xd2511f53e9d67825 */ /* 0x000fe200078e00ff */
[----:B------:R-:W-:Y:S02]  /*1de50*/  PRMT R154, R153, 0x7632, R154 ;  /* 0x00007632999a7816 */ /* 0x000fe4000000009a */
[C---:B------:R-:W-:Y:S02]  /*1de60*/  LOP3.LUT R142, R180.reuse, 0xff, RZ, 0xc0, !PT ;  /* 0x000000ffb48e7812 */ /* 0x040fe400078ec0ff */
[----:B------:R-:W-:Y:S02]  /*1de70*/  LOP3.LUT R146, R180, 0xffff, RZ, 0xc0, !PT ;  /* 0x0000ffffb4927812 */ /* 0x000fe400078ec0ff */
[C---:B------:R-:W-:Y:S01]  /*1de80*/  F2FP.BF16.PACK_AB R0, R3.reuse, R140 ;  /* 0x0000008c0300723e */ /* 0x040fe200000010ff */
[----:B------:R-:W-:Y:S01]  /*1de90*/  FADD.FTZ R149, R3, R149 ;  /* 0x0000009503957221 */ /* 0x000fe20000010000 */
[----:B------:R-:W-:Y:S02]  /*1dea0*/  F2FP.BF16.PACK_AB R3, R2, R137 ;  /* 0x000000890203723e */ /* 0x000fe400000010ff */
[----:B------:R-:W-:Y:S02]  /*1deb0*/  PRMT R2, R0, 0x7632, R2 ;  /* 0x0000763200027816 */ /* 0x000fe40000000002 */
[----:B------:R-:W-:Y:S02]  /*1dec0*/  PRMT R152, R3, 0x7632, R152 ;  /* 0x0000763203987816 */ /* 0x000fe40000000098 */
[----:B------:R-:W-:Y:S02]  /*1ded0*/  SHF.R.U32.HI R140, RZ, 0x8, R145 ;  /* 0x00000008ff8c7819 */ /* 0x000fe40000011691 */
[----:B------:R-:W-:Y:S02]  /*1dee0*/  PRMT R145, R153, 0x5410, R154 ;  /* 0x0000541099917816 */ /* 0x000fe4000000009a */
[----:B------:R-:W-:Y:S01]  /*1def0*/  LOP3.LUT R140, R140, 0xffff, RZ, 0xc0, !PT ;  /* 0x0000ffff8c8c7812 */ /* 0x000fe200078ec0ff */
[----:B---3--:R-:W-:Y:S05]  /*1df00*/  @!P5 HFMA2.BF16_V2 R239, -RZ.H0_H0, RZ.H0_H0, -R2.H0_H0 ;  /* 0x200000ffffefd231 */ /* 0x008fea0000340902 */
[----:B------:R-:W-:Y:S01]  /*1df10*/  PRMT R148, R239, 0x7610, R148 ;  /* 0x00007610ef947816 */ /* 0x000fe20000000094 */
[----:B--2---:R-:W-:Y:S05]  /*1df20*/  @!P4 HFMA2.BF16_V2 R241, -RZ.H0_H0, RZ.H0_H0, -R3.H0_H0 ;  /* 0x200000fffff1c231 */ /* 0x004fea0000340903 */
[----:B------:R-:W-:Y:S01]  /*1df30*/  PRMT R170, R241, 0x7610, R170 ;  /* 0x00007610f1aa7816 */ /* 0x000fe200000000aa */
[----:B----4-:R-:W-:Y:S05]  /*1df40*/  @!P6 HFMA2.BF16_V2 R244, -RZ.H0_H0, RZ.H0_H0, -R0.H0_H0 ;  /* 0x200000fffff4e231 */ /* 0x010fea0000340900 */
[----:B------:R-:W-:Y:S01]  /*1df50*/  PRMT R179, R244, 0x7610, R179 ;  /* 0x00007610f4b37816 */ /* 0x000fe200000000b3 */
[----:B-----5:R-:W-:Y:S05]  /*1df60*/  @!P3 HFMA2.BF16_V2 R168, -RZ.H0_H0, RZ.H0_H0, -R152.H0_H0 ;  /* 0x200000ffffa8b231 */ /* 0x020fea0000340998 */
[----:B------:R-:W-:Y:S01]  /*1df70*/  PRMT R169, R168, 0x7610, R169 ;  /* 0x00007610a8a97816 */ /* 0x000fe200000000a9 */
[----:B------:R-:W-:Y:S05]  /*1df80*/  @!P1 HFMA2.BF16_V2 R195, -RZ.H0_H0, RZ.H0_H0, -R172.H0_H0 ;  /* 0x200000ffffc39231 */ /* 0x000fea00003409ac */
[----:B------:R1:W-:Y:S01]  /*1df90*/  @!P1 STL.S16 [R1+0x68], R195 ;  /* 0x000068c301009387 */ /* 0x0003e20000100600 */
[----:B------:R-:W-:Y:S03]  /*1dfa0*/  PRMT R191, R195, 0x7610, R191 ;  /* 0x00007610c3bf7816 */ /* 0x000fe600000000bf */
[----:B------:R-:W-:Y:S04]  /*1dfb0*/  @!P6 STL.S16 [R1+0x5c], R244 ;  /* 0x00005cf40100e387 */ /* 0x000fe80000100600 */
[----:B------:R2:W-:Y:S04]  /*1dfc0*/  @!P5 STL.S16 [R1+0x58], R239 ;  /* 0x000058ef0100d387 */ /* 0x0005e80000100600 */
[----:B------:R3:W4:Y:S04]  /*1dfd0*/  LDL.S16 R137, [R1+0x7c] ;  /* 0x00007c0001897983 */ /* 0x0007280000100600 */
[----:B------:R-:W-:Y:S04]  /*1dfe0*/  @!P4 STL.S16 [R1+0x54], R241 ;  /* 0x000054f10100c387 */ /* 0x000fe80000100600 */
[----:B------:R5:W-:Y:S01]  /*1dff0*/  @!P3 STL.S16 [R1+0x50], R168 ;  /* 0x000050a80100b387 */ /* 0x000be20000100600 */
[----:B-1----:R-:W-:Y:S01]  /*1e000*/  MUFU.EX2 R195, R246 ;  /* 0x000000f600c37308 */ /* 0x002fe20000000800 */
[----:B--2---:R-:W1:Y:S01]  /*1e010*/  LDC.U8 R239, c[0x0][0x2d8] ;  /* 0x0000b600ffef7b82 */ /* 0x004e620000000000 */
[----:B-----5:R-:W-:Y:S01]  /*1e020*/  FADD.FTZ R168, R155, R184 ;  /* 0x000000b89ba87221 */ /* 0x020fe20000010000 */
[C---:B------:R-:W-:Y:S03]  /*1e030*/  F2FP.BF16.PACK_AB R155, R163.reuse, R155 ;  /* 0x0000009ba39b723e */ /* 0x040fe600000010ff */
[----:B------:R-:W-:Y:S01]  /*1e040*/  FADD.FTZ R168, R163, R168 ;  /* 0x000000a8a3a87221 */ /* 0x000fe20000010000 */
[----:B------:R-:W-:Y:S02]  /*1e050*/  PRMT R156, R155, 0x7632, R156 ;  /* 0x000076329b9c7816 */ /* 0x000fe4000000009c */
[----:B------:R-:W-:Y:S02]  /*1e060*/  LOP3.LUT R163, R215, UR16, R232, 0x96, !PT ;  /* 0x00000010d7a37c12 */ /* 0x000fe4000f8e96e8 */
[C---:B-1----:R-:W-:Y:S02]  /*1e070*/  ISETP.GE.U32.AND P0, PT, R239.reuse, R141, PT ;  /* 0x0000008def00720c */ /* 0x042fe40003f06070 */
[C---:B------:R-:W-:Y:S02]  /*1e080*/  ISETP.GE.U32.AND P1, PT, R239.reuse, R136, PT ;  /* 0x00000088ef00720c */ /* 0x040fe40003f26070 */
[--C-:B------:R-:W-:Y:S02]  /*1e090*/  SHF.R.U32.HI R136, RZ, 0x10, R180.reuse ;  /* 0x00000010ff887819 */ /* 0x100fe400000116b4 */
[----:B------:R-:W-:Y:S02]  /*1e0a0*/  SHF.R.U32.HI R180, RZ, 0x18, R180 ;  /* 0x00000018ffb47819 */ /* 0x000fe400000116b4 */
[----:B------:R-:W-:Y:S04]  /*1e0b0*/  LOP3.LUT R136, R136, 0xff, RZ, 0xc0, !PT ;  /* 0x000000ff88887812 */ /* 0x000fe800078ec0ff */
[----:B------:R-:W-:Y:S01]  /*1e0c0*/  PRMT R180, R136, 0x5410, R180 ;  /* 0x0000541088b47816 */ /* 0x000fe200000000b4 */
[----:B------:R-:W-:Y:S02]  /*1e0d0*/  @!P0 HFMA2.BF16_V2 R235, -RZ.H0_H0, RZ.H0_H0, -R153.H0_H0 ;  /* 0x200000ffffeb8231 */ /* 0x000fe40000340999 */
[----:B------:R-:W-:Y:S03]  /*1e0e0*/  @!P1 HFMA2.BF16_V2 R249, -RZ.H0_H0, RZ.H0_H0, -R155.H0_H0 ;  /* 0x200000fffff99231 */ /* 0x000fe6000034099b */
[----:B------:R1:W-:Y:S01]  /*1e0f0*/  @!P0 STL.S16 [R1+0x64], R235 ;  /* 0x000064eb01008387 */ /* 0x0003e20000100600 */
[-C--:B------:R-:W-:Y:S02]  /*1e100*/  ISETP.GE.U32.AND P0, PT, R239, R140.reuse, PT ;  /* 0x0000008cef00720c */ /* 0x080fe40003f06070 */
[----:B------:R-:W-:Y:S02]  /*1e110*/  PRMT R159, R249, 0x7610, R159 ;  /* 0x00007610f99f7816 */ /* 0x000fe4000000009f */
[----:B------:R-:W-:Y:S09]  /*1e120*/  PRMT R164, R235, 0x7610, R164 ;  /* 0x00007610eba47816 */ /* 0x000ff200000000a4 */
[----:B------:R-:W-:Y:S05]  /*1e130*/  @!P0 HFMA2.BF16_V2 R252, -RZ.H0_H0, RZ.H0_H0, -R154.H0_H0 ;  /* 0x200000fffffc8231 */ /* 0x000fea000034099a */
[----:B------:R2:W-:Y:S01]  /*1e140*/  @!P0 STL.S16 [R1+0x74], R252 ;  /* 0x000074fc01008387 */ /* 0x0005e20000100600 */
[----:B------:R-:W-:Y:S02]  /*1e150*/  ISETP.GE.U32.AND P0, PT, R239, R147, PT ;  /* 0x00000093ef00720c */ /* 0x000fe40003f06070 */
[----:B------:R-:W-:Y:S01]  /*1e160*/  PRMT R147, R0, 0x5410, R2 ;  /* 0x0000541000937816 */ /* 0x000fe20000000002 */
[----:B------:R5:W-:Y:S01]  /*1e170*/  @!P1 STL.S16 [R1+0x60], R249 ;  /* 0x000060f901009387 */ /* 0x000be20000100600 */
[----:B------:R-:W-:Y:S01]  /*1e180*/  @!P6 PRMT R0, R179, 0x5410, RZ ;  /* 0x00005410b300e816 */ /* 0x000fe200000000ff */
[----:B-1----:R-:W1:Y:S01]  /*1e190*/  LDC.U8 R235, c[0x0][0x2d8] ;  /* 0x0000b600ffeb7b82 */ /* 0x002e620000000000 */
[----:B------:R-:W-:Y:S02]  /*1e1a0*/  PRMT R160, R252, 0x7610, R160 ;  /* 0x00007610fca07816 */ /* 0x000fe400000000a0 */
[----:B------:R-:W-:Y:S02]  /*1e1b0*/  @!P5 PRMT R2, R148, 0x5410, RZ ;  /* 0x000054109402d816 */ /* 0x000fe400000000ff */
[----:B------:R-:W-:Y:S02]  /*1e1c0*/  PRMT R148, R3, 0x5410, R152 ;  /* 0x0000541003947816 */ /* 0x000fe40000000098 */
[----:B------:R-:W-:Y:S02]  /*1e1d0*/  @!P4 PRMT R3, R170, 0x5410, RZ ;  /* 0x00005410aa03c816 */ /* 0x000fe400000000ff */
[C---:B------:R-:W-:Y:S02]  /*1e1e0*/  ISETP.GE.U32.AND P4, PT, R239.reuse, R141, PT ;  /* 0x0000008def00720c */ /* 0x040fe40003f86070 */
[----:B------:R-:W-:Y:S02]  /*1e1f0*/  ISETP.GE.U32.AND P6, PT, R239, R140, PT ;  /* 0x0000008cef00720c */ /* 0x000fe40003fc6070 */
[----:B------:R-:W-:Y:S02]  /*1e200*/  @!P3 PRMT R152, R169, 0x5410, RZ ;  /* 0x00005410a998b816 */ /* 0x000fe400000000ff */
[----:B------:R-:W-:Y:S02]  /*1e210*/  ISETP.GE.U32.AND P3, PT, R239, R138, PT ;  /* 0x0000008aef00720c */ /* 0x000fe40003f66070 */
[----:B------:R-:W-:Y:S02]  /*1e220*/  SHF.R.U32.HI R138, RZ, 0x8, R146 ;  /* 0x00000008ff8a7819 */ /* 0x000fe40000011692 */
[----:B--2---:R-:W-:Y:S02]  /*1e230*/  IADD3 R252, P2, R196, -0x40, RZ ;  /* 0xffffffc0c4fc7810 */ /* 0x004fe40007f5e0ff */
[----:B------:R-:W-:Y:S02]  /*1e240*/  PRMT R146, R155, 0x5410, R156 ;  /* 0x000054109b927816 */ /* 0x000fe4000000009c */
[----:B-----5:R-:W-:Y:S02]  /*1e250*/  IADD3.X R249, R197, -0x1, RZ, P2, !PT ;  /* 0xffffffffc5f97810 */ /* 0x020fe400017fe4ff */
[----:B------:R-:W-:Y:S02]  /*1e260*/  IADD3 R136, P2, R198, UR42, RZ ;  /* 0x0000002ac6887c10 */ /* 0x000fe4000ff5e0ff */
[----:B------:R-:W-:Y:S02]  /*1e270*/  @!P1 PRMT R155, R159, 0x5410, RZ ;  /* 0x000054109f9b9816 */ /* 0x000fe400000000ff */
[----:B------:R-:W2:Y:S01]  /*1e280*/  MUFU.EX2 R159, R226 ;  /* 0x000000e2009f7308 */ /* 0x000ea20000000800 */
[----:B------:R-:W-:Y:S02]  /*1e290*/  ISETP.GE.U32.AND P5, PT, R239, R143, PT ;  /* 0x0000008fef00720c */ /* 0x000fe40003fa6070 */
[----:B------:R-:W-:Y:S02]  /*1e2a0*/  @!P4 PRMT R153, R164, 0x5410, RZ ;  /* 0x00005410a499c816 */ /* 0x000fe400000000ff */
[----:B------:R-:W-:Y:S02]  /*1e2b0*/  @!P6 PRMT R154, R160, 0x5410, RZ ;  /* 0x00005410a09ae816 */ /* 0x000fe400000000ff */
[----:B------:R-:W-:Y:S02]  /*1e2c0*/  LOP3.LUT R138, R138, 0xffff, RZ, 0xc0, !PT ;  /* 0x0000ffff8a8a7812 */ /* 0x000fe400078ec0ff */
[----:B-1----:R-:W-:Y:S01]  /*1e2d0*/  PRMT R241, R235, 0x7054, R235 ;  /* 0x00007054ebf17816 */ /* 0x002fe200000000eb */
[----:B------:R-:W1:Y:S01]  /*1e2e0*/  MUFU.EX2 R160, R224 ;  /* 0x000000e000a07308 */ /* 0x000e620000000800 */
[----:B------:R-:W-:Y:S02]  /*1e2f0*/  ISETP.GE.U32.AND P4, PT, R239, R138, PT ;  /* 0x0000008aef00720c */ /* 0x000fe40003f86070 */
[----:B------:R-:W-:Y:S01]  /*1e300*/  LOP3.LUT R138, R183, 0xff, RZ, 0xc0, !PT ;  /* 0x000000ffb78a7812 */ /* 0x000fe200078ec0ff */
[--C-:B------:R-:W-:Y:S01]  /*1e310*/  HSET2.LE.AND R139, R178, R241.reuse, PT ;  /* 0x000000f1b28b7233 */ /* 0x100fe20003803000 */
[----:B------:R-:W-:Y:S01]  /*1e320*/  LOP3.LUT P1, RZ, R213, 0x40, RZ, 0xc0, !PT ;  /* 0x00000040d5ff7812 */ /* 0x000fe2000782c0ff */
[--C-:B------:R-:W-:Y:S01]  /*1e330*/  HSET2.LE.AND R144, R167, R241.reuse, PT ;  /* 0x000000f1a7907233 */ /* 0x100fe20003803000 */
[----:B------:R-:W-:Y:S01]  /*1e340*/  ISETP.GE.U32.AND P6, PT, R239, R138, PT ;  /* 0x0000008aef00720c */ /* 0x000fe20003fc6070 */
[--C-:B------:R-:W-:Y:S01]  /*1e350*/  HSET2.LE.AND R138, R221, R241.reuse, PT ;  /* 0x000000f1dd8a7233 */ /* 0x100fe20003803000 */
[----:B------:R-:W-:Y:S01]  /*1e360*/  LOP3.LUT R139, R139, R146, RZ, 0xc0, !PT ;  /* 0x000000928b8b7212 */ /* 0x000fe200078ec0ff */
[----:B------:R-:W5:Y:S01]  /*1e370*/  MUFU.EX2 R164, R223 ;  /* 0x000000df00a47308 */ /* 0x000f620000000800 */
[--C-:B------:R-:W-:Y:S01]  /*1e380*/  HSET2.LE.AND R146, R165, R241.reuse, PT ;  /* 0x000000f1a5927233 */ /* 0x100fe20003803000 */
[----:B------:R-:W-:Y:S01]  /*1e390*/  LOP3.LUT R144, R144, R147, RZ, 0xc0, !PT ;  /* 0x0000009390907212 */ /* 0x000fe200078ec0ff */
[--C-:B------:R-:W-:Y:S01]  /*1e3a0*/  HSET2.LE.AND R147, R180, R241.reuse, PT ;  /* 0x000000f1b4937233 */ /* 0x100fe20003803000 */
[----:B--2---:R-:W-:Y:S01]  /*1e3b0*/  FADD.FTZ R169, R159, R149 ;  /* 0x000000959fa97221 */ /* 0x004fe20000010000 */
[----:B------:R-:W-:Y:S01]  /*1e3c0*/  LOP3.LUT R138, R138, R145, RZ, 0xc0, !PT ;  /* 0x000000918a8a7212 */ /* 0x000fe200078ec0ff */
[--C-:B------:R-:W-:Y:S01]  /*1e3d0*/  HSET2.LE.AND R145, R166, R241.reuse, PT ;  /* 0x000000f1a6917233 */ /* 0x100fe20003803000 */
[----:B------:R-:W-:Y:S03]  /*1e3e0*/  SHF.R.U32.HI R167, RZ, 0x10, R183 ;  /* 0x00000010ffa77819 */ /* 0x000fe600000116b7 */
[----:B------:R-:W-:Y:S01]  /*1e3f0*/  MUFU.EX2 R165, R227 ;  /* 0x000000e300a57308 */ /* 0x000fe20000000800 */
[----:B------:R-:W-:Y:S02]  /*1e400*/  LOP3.LUT R145, R145, R148, RZ, 0xc0, !PT ;  /* 0x0000009491917212 */ /* 0x000fe400078ec0ff */
[----:B------:R-:W-:Y:S01]  /*1e410*/  LOP3.LUT R167, R167, 0xff, RZ, 0xc0, !PT ;  /* 0x000000ffa7a77812 */ /* 0x000fe200078ec0ff */
[----:B-1----:R-:W-:Y:S06]  /*1e420*/  FADD.FTZ R170, R160, R150 ;  /* 0x00000096a0aa7221 */ /* 0x002fec0000010000 */
[----:B------:R-:W-:Y:S01]  /*1e430*/  MUFU.EX2 R166, R228 ;  /* 0x000000e400a67308 */ /* 0x000fe20000000800 */
[C---:B-----5:R-:W-:Y:S01]  /*1e440*/  F2FP.BF16.PACK_AB R160, R164.reuse, R160 ;  /* 0x000000a0a4a0723e */ /* 0x060fe200000010ff */
[----:B------:R-:W-:Y:S03]  /*1e450*/  FADD.FTZ R170, R164, R170 ;  /* 0x000000aaa4aa7221 */ /* 0x000fe60000010000 */
[----:B------:R-:W-:Y:S05]  /*1e460*/  PRMT R162, R160, 0x7632, R162 ;  /* 0x00007632a0a27816 */ /* 0x000fea00000000a2 */
[----:B------:R-:W-:Y:S10]  /*1e470*/  MUFU.EX2 R228, R234 ;  /* 0x000000ea00e47308 */ /* 0x000ff40000000800 */
[----:B------:R-:W-:Y:S10]  /*1e480*/  MUFU.EX2 R227, R237 ;  /* 0x000000ed00e37308 */ /* 0x000ff40000000800 */
[----:B------:R-:W-:Y:S10]  /*1e490*/  MUFU.EX2 R226, R238 ;  /* 0x000000ee00e27308 */ /* 0x000ff40000000800 */
[----:B------:R-:W-:Y:S10]  /*1e4a0*/  MUFU.EX2 R221, R248 ;  /* 0x000000f800dd7308 */ /* 0x000ff40000000800 */
[----:B------:R-:W1:Y:S10]  /*1e4b0*/  MUFU.EX2 R224, R247 ;  /* 0x000000f700e07308 */ /* 0x000e740000000800 */
[----:B------:R-:W-:Y:S01]  /*1e4c0*/  MUFU.EX2 R223, R243 ;  /* 0x000000f300df7308 */ /* 0x000fe20000000800 */
[----:B-1----:R-:W-:Y:S04]  /*1e4d0*/  F2FP.BF16.PACK_AB R187, R224, R221 ;  /* 0x000000dde0bb723e */ /* 0x002fe800000010ff */
[----:B------:R-:W-:Y:S01]  /*1e4e0*/  PRMT R186, R187, 0x7632, R186 ;  /* 0x00007632bbba7816 */ /* 0x000fe200000000ba */
[----:B----4-:R-:W-:Y:S05]  /*1e4f0*/  @!P0 HFMA2.BF16_V2 R137, -RZ.H0_H0, RZ.H0_H0, -R156.H0_H0 ;  /* 0x200000ffff898231 */ /* 0x010fea000034099c */
[----:B------:R1:W-:Y:S01]  /*1e500*/  @!P0 STL.S16 [R1+0x7c], R137 ;  /* 0x00007c8901008387 */ /* 0x0003e20000100600 */
[----:B------:R-:W-:Y:S03]  /*1e510*/  PRMT R158, R137, 0x7610, R158 ;  /* 0x00007610899e7816 */ /* 0x000fe6000000009e */
[----:B------:R3:W2:Y:S01]  /*1e520*/  LDL.S16 R193, [R1+0x38] ;  /* 0x0000380001c17983 */ /* 0x0006a20000100600 */
[----:B------:R-:W-:Y:S02]  /*1e530*/  @!P0 PRMT R156, R158, 0x5410, RZ ;  /* 0x000054109e9c8816 */ /* 0x000fe400000000ff */
[----:B------:R-:W4:Y:S01]  /*1e540*/  MUFU.EX2 R158, R225 ;  /* 0x000000e1009e7308 */ /* 0x000f220000000800 */
[----:B------:R3:W5:Y:S01]  /*1e550*/  LDL.S16 R179, [R1+0x34] ;  /* 0x0000340001b37983 */ /* 0x0007620000100600 */
[----:B------:R-:W-:Y:S03]  /*1e560*/  LOP3.LUT P0, RZ, R213, 0x20, RZ, 0xc0, !PT ;  /* 0x00000020d5ff7812 */ /* 0x000fe6000780c0ff */
[----:B------:R3:W3:Y:S05]  /*1e570*/  LDL.S16 R181, [R1+0x24] ;  /* 0x0000240001b57983 */ /* 0x0006ea0000100600 */
[----:B------:R-:W4:Y:S01]  /*1e580*/  MUFU.EX2 R225, R240 ;  /* 0x000000f000e17308 */ /* 0x000f220000000800 */
[----:B-1----:R-:W-:Y:S02]  /*1e590*/  IADD3.X R137, R199, UR35, RZ, P2, !PT ;  /* 0x00000023c7897c10 */ /* 0x002fe400097fe4ff */
[----:B------:R-:W-:Y:S02]  /*1e5a0*/  ISETP.GE.U32.AND P2, PT, R239, R192, PT ;  /* 0x000000c0ef00720c */ /* 0x000fe40003f46070 */
[C---:B----4-:R-:W-:Y:S01]  /*1e5b0*/  F2FP.BF16.PACK_AB R159, R158.reuse, R159 ;  /* 0x0000009f9e9f723e */ /* 0x050fe200000010ff */
[----:B------:R-:W-:Y:S03]  /*1e5c0*/  FADD.FTZ R169, R158, R169 ;  /* 0x000000a99ea97221 */ /* 0x000fe60000010000 */
[----:B------:R-:W-:Y:S07]  /*1e5d0*/  PRMT R161, R159, 0x7632, R161 ;  /* 0x000076329fa17816 */ /* 0x000fee00000000a1 */
[----:B------:R-:W-:Y:S02]  /*1e5e0*/  @!P2 PRMT R172, R191, 0x5410, RZ ;  /* 0x00005410bfaca816 */ /* 0x000fe400000000ff */
[----:B------:R-:W-:Y:S01]  /*1e5f0*/  ISETP.GE.U32.AND P2, PT, R239, R142, PT ;  /* 0x0000008eef00720c */ /* 0x000fe20003f46070 */
[----:B------:R1:W4:Y:S01]  /*1e600*/  LDL.S16 R191, [R1+0x28] ;  /* 0x0000280001bf7983 */ /* 0x0003220000100600 */
[----:B------:R-:W-:Y:S03]  /*1e610*/  F2FP.BF16.PACK_AB R189, R225, R226 ;  /* 0x000000e2e1bd723e */ /* 0x000fe600000010ff */
[----:B------:R-:W-:Y:S01]  /*1e620*/  STG.E.U16 [R198.64+0x2], R172 ;  /* 0x000002acc6007986 */ /* 0x000fe2000c10151c */
[----:B------:R-:W-:Y:S03]  /*1e630*/  PRMT R188, R189, 0x7632, R188 ;  /* 0x00007632bdbc7816 */ /* 0x000fe600000000bc */
[----:B------:R-:W1:Y:S08]  /*1e640*/  LDSM.16.MT88.4 R140, [R201+0xa000] ;  /* 0x00a00000c98c783b */ /* 0x000e700000004200 */
[----:B------:R1:W-:Y:S04]  /*1e650*/  STG.E.U16 [R136.64], R0 ;  /* 0x0000000088007986 */ /* 0x0003e8000c10151c */
[----:B------:R-:W-:Y:S04]  /*1e660*/  STG.E.U16 [R218.64], R2 ;  /* 0x00000002da007986 */ /* 0x000fe8000c10151c */
[----:B------:R-:W-:Y:S04]  /*1e670*/  STG.E.U16 [R216.64+0x2], R152 ;  /* 0x00000298d8007986 */ /* 0x000fe8000c10151c */
[----:B------:R1:W-:Y:S04]  /*1e680*/  STG.E.U16 [R216.64], R3 ;  /* 0x00000003d8007986 */ /* 0x0003e8000c10151c */
[----:B------:R-:W-:Y:S04]  /*1e690*/  STG.E.U16 [R196.64+0x12], R154 ;  /* 0x0000129ac4007986 */ /* 0x000fe8000c10151c */
[----:B------:R-:W-:Y:S04]  /*1e6a0*/  STG.E.U16 [R196.64+0x10], R153 ;  /* 0x00001099c4007986 */ /* 0x000fe8000c10151c */
[----:B------:R-:W-:Y:S01]  /*1e6b0*/  STG.E.U16 [R198.64+0x10], R155 ;  /* 0x0000109bc6007986 */ /* 0x000fe2000c10151c */
[--C-:B-1----:R-:W-:Y:S01]  /*1e6c0*/  HSET2.LE.AND R136, R151, R241.reuse, PT ;  /* 0x000000f197887233 */ /* 0x102fe20003803000 */
[----:B------:R-:W-:Y:S01]  /*1e6d0*/  PRMT R0, R159, 0x5410, R161 ;  /* 0x000054109f007816 */ /* 0x000fe200000000a1 */
[----:B------:R-:W-:Y:S01]  /*1e6e0*/  HSET2.LE.AND R137, R182, R241, PT ;  /* 0x000000f1b6897233 */ /* 0x000fe20003803000 */
[----:B------:R-:W1:Y:S02]  /*1e6f0*/  LDSM.16.MT88.4 R148, [R203+0xa000] ;  /* 0x00a00000cb94783b */ /* 0x000e640000004200 */
[----:B------:R-:W-:Y:S02]  /*1e700*/  LOP3.LUT R136, R136, R174, RZ, 0xc0, !PT ;  /* 0x000000ae88887212 */ /* 0x000fe400078ec0ff */
[----:B------:R-:W-:Y:S02]  /*1e710*/  LOP3.LUT R137, R137, R175, RZ, 0xc0, !PT ;  /* 0x000000af89897212 */ /* 0x000fe400078ec0ff */
[----:B------:R-:W-:Y:S02]  /*1e720*/  LOP3.LUT R146, R146, R0, RZ, 0xc0, !PT ;  /* 0x0000000092927212 */ /* 0x000fe400078ec0ff */
[----:B------:R-:W-:Y:S01]  /*1e730*/  PRMT R0, R160, 0x5410, R162 ;  /* 0x00005410a0007816 */ /* 0x000fe200000000a2 */
[----:B------:R-:W-:Y:S01]  /*1e740*/  STG.E.U16 [R198.64+0x12], R156 ;  /* 0x0000129cc6007986 */ /* 0x000fe2000c10151c */
[----:B------:R-:W-:Y:S01]  /*1e750*/  SHF.R.U32.HI R3, RZ, 0x18, R176 ;  /* 0x00000018ff037819 */ /* 0x000fe200000116b0 */
[-C--:B------:R-:W-:Y:S01]  /*1e760*/  HMMA.16816.F32.BF16 R4, R136, R140.reuse, R4 ;  /* 0x0000008c8804723c */ /* 0x080fe20000041804 */
[----:B------:R-:W-:Y:S02]  /*1e770*/  LOP3.LUT R147, R147, R0, RZ, 0xc0, !PT ;  /* 0x0000000093937212 */ /* 0x000fe400078ec0ff */
[----:B------:R-:W-:Y:S04]  /*1e780*/  LOP3.LUT R0, R183, 0xffff, RZ, 0xc0, !PT ;  /* 0x0000ffffb7007812 */ /* 0x000fe800078ec0ff */
[----:B------:R-:W-:Y:S01]  /*1e790*/  SHF.R.U32.HI R0, RZ, 0x8, R0 ;  /* 0x00000008ff007819 */ /* 0x000fe20000011600 */
[C---:B------:R-:W-:Y:S04]  /*1e7a0*/  HMMA.16816.F32.BF16 R8, R144.reuse, R140, R8 ;  /* 0x0000008c9008723c */ /* 0x040fe80000041808 */
[----:B------:R-:W-:Y:S04]  /*1e7b0*/  LOP3.LUT R0, R0, 0xffff, RZ, 0xc0, !PT ;  /* 0x0000ffff00007812 */ /* 0x000fe800078ec0ff */
[-C--:B------:R-:W-:Y:S08]  /*1e7c0*/  HMMA.16816.F32.BF16 R12, R144, R142.reuse, R12 ;  /* 0x0000008e900c723c */ /* 0x080ff0000004180c */
[C---:B------:R-:W-:Y:S08]  /*1e7d0*/  HMMA.16816.F32.BF16 R16, R136.reuse, R142, R16 ;  /* 0x0000008e8810723c */ /* 0x040ff00000041810 */
[-C--:B-1----:R-:W-:Y:S08]  /*1e7e0*/  HMMA.16816.F32.BF16 R20, R136, R148.reuse, R20 ;  /* 0x000000948814723c */ /* 0x082ff00000041814 */
[C---:B------:R-:W-:Y:S07]  /*1e7f0*/  HMMA.16816.F32.BF16 R24, R144.reuse, R148, R24 ;  /* 0x000000949018723c */ /* 0x040fee0000041818 */
[----:B------:R-:W-:Y:S01]  /*1e800*/  LOP3.LUT R148, R163, 0xff, RZ, 0xc0, !PT ;  /* 0x000000ffa3947812 */ /* 0x000fe200078ec0ff */
[-C--:B------:R-:W-:Y:S08]  /*1e810*/  HMMA.16816.F32.BF16 R28, R144, R150.reuse, R28 ;  /* 0x00000096901c723c */ /* 0x080ff0000004181c */
[C---:B------:R-:W-:Y:S01]  /*1e820*/  HMMA.16816.F32.BF16 R32, R136.reuse, R150, R32 ;  /* 0x000000968820723c */ /* 0x040fe20000041820 */
[----:B--2---:R-:W-:Y:S03]  /*1e830*/  @!P2 HFMA2.BF16_V2 R193, -RZ.H0_H0, RZ.H0_H0, -R159.H0_H0 ;  /* 0x200000ffffc1a231 */ /* 0x004fe6000034099f */
[----:B-----5:R-:W-:Y:S02]  /*1e840*/  @!P4 HFMA2.BF16_V2 R179, -RZ.H0_H0, RZ.H0_H0, -R161.H0_H0 ;  /* 0x200000ffffb3c231 */ /* 0x020fe400003409a1 */
[----:B------:R-:W-:Y:S01]  /*1e850*/  @!P2 STL.S16 [R1+0x38], R193 ;  /* 0x000038c10100a387 */ /* 0x000fe20000100600 */
[----:B------:R-:W-:Y:S01]  /*1e860*/  PRMT R141, R193, 0x7610, R141 ;  /* 0x00007610c18d7816 */ /* 0x000fe2000000008d */
[----:B---3--:R-:W-:Y:S02]  /*1e870*/  @!P5 HFMA2.BF16_V2 R181, -RZ.H0_H0, RZ.H0_H0, -R162.H0_H0 ;  /* 0x200000ffffb5d231 */ /* 0x008fe400003409a2 */
[----:B------:R1:W-:Y:S02]  /*1e880*/  @!P4 STL.S16 [R1+0x34], R179 ;  /* 0x000034b30100c387 */ /* 0x0003e40000100600 */
[----:B------:R-:W-:Y:S02]  /*1e890*/  PRMT R140, R179, 0x7610, R140 ;  /* 0x00007610b38c7816 */ /* 0x000fe4000000008c */
[----:B------:R-:W-:Y:S01]  /*1e8a0*/  @!P2 PRMT R159, R141, 0x5410, RZ ;  /* 0x000054108d9fa816 */ /* 0x000fe200000000ff */
[----:B------:R2:W3:Y:S01]  /*1e8b0*/  LDL.S16 R175, [R1+0x18] ;  /* 0x0000180001af7983 */ /* 0x0004e20000100600 */
[C---:B------:R-:W-:Y:S02]  /*1e8c0*/  ISETP.GE.U32.AND P2, PT, R239.reuse, R0, PT ;  /* 0x00000000ef00720c */ /* 0x040fe40003f46070 */
[----:B------:R-:W-:Y:S01]  /*1e8d0*/  SHF.R.U32.HI R0, RZ, 0x18, R183 ;  /* 0x00000018ff007819 */ /* 0x000fe200000116b7 */
[----:B------:R-:W-:Y:S01]  /*1e8e0*/  STG.E.U16 [R218.64+0xe], R159 ;  /* 0x00000e9fda007986 */ /* 0x000fe2000c10151c */
[----:B------:R-:W-:Y:S02]  /*1e8f0*/  @!P4 PRMT R161, R140, 0x5410, RZ ;  /* 0x000054108ca1c816 */ /* 0x000fe400000000ff */
[----:B------:R-:W-:Y:S01]  /*1e900*/  ISETP.GE.U32.AND P4, PT, R239, R0, PT ;  /* 0x00000000ef00720c */ /* 0x000fe20003f86070 */
[----:B------:R-:W5:Y:S01]  /*1e910*/  LDSM.16.MT88.4 R140, [R206+0xa000] ;  /* 0x00a00000ce8c783b */ /* 0x000f620000004200 */
[----:B------:R-:W2:Y:S01]  /*1e920*/  MUFU.EX2 R0, R229 ;  /* 0x000000e500007308 */ /* 0x000ea20000000800 */
[----:B------:R-:W-:Y:S04]  /*1e930*/  PRMT R178, R181, 0x7610, R178 ;  /* 0x00007610b5b27816 */ /* 0x000fe800000000b2 */
[----:B------:R-:W-:Y:S02]  /*1e940*/  @!P5 PRMT R162, R178, 0x5410, RZ ;  /* 0x00005410b2a2d816 */ /* 0x000fe400000000ff */
[----:B------:R-:W-:Y:S03]  /*1e950*/  STG.E.U16 [R218.64+0x10], R161 ;  /* 0x000010a1da007986 */ /* 0x000fe6000c10151c */
[----:B------:R-:W5:Y:S01]  /*1e960*/  MUFU.EX2 R229, R230 ;  /* 0x000000e600e57308 */ /* 0x000f620000000800 */
[----:B------:R-:W-:Y:S04]  /*1e970*/  STG.E.U16 [R216.64+0x12], R162 ;  /* 0x000012a2d8007986 */ /* 0x000fe8000c10151c */
[----:B-1----:R1:W3:Y:S01]  /*1e980*/  LDL.S16 R179, [R1+0x4c] ;  /* 0x00004c0001b37983 */ /* 0x0022e20000100600 */
[----:B----4-:R-:W-:Y:S04]  /*1e990*/  @!P3 HFMA2.BF16_V2 R191, -RZ.H0_H0, RZ.H0_H0, -R160.H0_H0 ;  /* 0x200000ffffbfb231 */ /* 0x010fe800003409a0 */
[----:B------:R-:W4:Y:S01]  /*1e9a0*/  MUFU.EX2 R193, R231 ;  /* 0x000000e700c17308 */ /* 0x000f220000000800 */
[----:B------:R-:W-:Y:S01]  /*1e9b0*/  PRMT R172, R191, 0x7610, R172 ;  /* 0x00007610bfac7816 */ /* 0x000fe200000000ac */
[----:B------:R1:W-:Y:S01]  /*1e9c0*/  @!P3 STL.S16 [R1+0x28], R191 ;  /* 0x000028bf0100b387 */ /* 0x0003e20000100600 */
[----:B--2---:R-:W-:Y:S02]  /*1e9d0*/  FADD.FTZ R235, R0, R168 ;  /* 0x000000a800eb7221 */ /* 0x004fe40000010000 */
[----:B------:R-:W-:Y:S02]  /*1e9e0*/  @!P3 PRMT R160, R172, 0x5410, RZ ;  /* 0x00005410aca0b816 */ /* 0x000fe400000000ff */
[----:B------:R-:W-:Y:S01]  /*1e9f0*/  ISETP.GE.U32.AND P3, PT, R239, R167, PT ;  /* 0x000000a7ef00720c */ /* 0x000fe20003f66070 */
[----:B------:R-:W-:Y:S01]  /*1ea00*/  FADD.FTZ R167, R157, R171 ;  /* 0x000000ab9da77221 */ /* 0x000fe20000010000 */
[C---:B------:R-:W-:Y:S01]  /*1ea10*/  F2FP.BF16.PACK_AB R157, R166.reuse, R165 ;  /* 0x000000a5a69d723e */ /* 0x040fe200000010ff */
[----:B------:R2:W2:Y:S02]  /*1ea20*/  LDL.S16 R172, [R1+0x48] ;  /* 0x0000480001ac7983 */ /* 0x0004a40000100600 */
[----:B------:R-:W-:Y:S01]  /*1ea30*/  FADD.FTZ R167, R165, R167 ;  /* 0x000000a7a5a77221 */ /* 0x000fe20000010000 */
[----:B------:R-:W-:Y:S01]  /*1ea40*/  PRMT R158, R157, 0x7632, R158 ;  /* 0x000076329d9e7816 */ /* 0x000fe2000000009e */
[----:B------:R-:W-:Y:S01]  /*1ea50*/  @!P5 STL.S16 [R1+0x24], R181 ;  /* 0x000024b50100d387 */ /* 0x000fe20000100600 */
[----:B------:R-:W-:Y:S01]  /*1ea60*/  ISETP.GE.U32.AND P5, PT, R239, R148, PT ;  /* 0x00000094ef00720c */ /* 0x000fe20003fa6070 */
[----:B------:R-:W-:Y:S01]  /*1ea70*/  FADD.FTZ R233, R166, R167 ;  /* 0x000000a7a6e97221 */ /* 0x000fe20000010000 */
[C---:B------:R-:W-:Y:S01]  /*1ea80*/  LOP3.LUT R148, R176.reuse, 0xff, RZ, 0xc0, !PT ;  /* 0x000000ffb0947812 */ /* 0x040fe200078ec0ff */
[-C--:B-----5:R-:W-:Y:S01]  /*1ea90*/  HMMA.16816.F32.BF16 R36, R136, R140.reuse, R36 ;  /* 0x0000008c8824723c */ /* 0x0a0fe20000041824 */
[----:B------:R-:W-:Y:S01]  /*1eaa0*/  PRMT R164, R157, 0x5410, R158 ;  /* 0x000054109da47816 */ /* 0x000fe2000000009e */
[----:B------:R-:W-:Y:S01]  /*1eab0*/  LDSM.16.MT88.4 R180, [R203+0xa800] ;  /* 0x00a80000cbb4783b */ /* 0x000fe20000004200 */
[----:B------:R-:W-:Y:S02]  /*1eac0*/  F2FP.BF16.PACK_AB R0, R229, R0 ;  /* 0x00000000e500723e */ /* 0x000fe400000010ff */
[----:B------:R-:W-:Y:S01]  /*1ead0*/  LOP3.LUT R165, R176, 0xffff, RZ, 0xc0, !PT ;  /* 0x0000ffffb0a57812 */ /* 0x000fe200078ec0ff */
[----:B----4-:R-:W-:Y:S01]  /*1eae0*/  FADD.FTZ R231, R193, R169 ;  /* 0x000000a9c1e77221 */ /* 0x010fe20000010000 */
[----:B------:R-:W-:Y:S01]  /*1eaf0*/  PRMT R194, R0, 0x7632, R194 ;  /* 0x0000763200c27816 */ /* 0x000fe200000000c2 */
[C---:B------:R-:W-:Y:S01]  /*1eb00*/  HMMA.16816.F32.BF16 R40, R144.reuse, R140, R40 ;  /* 0x0000008c9028723c */ /* 0x040fe20000041828 */
[----:B-1----:R-:W1:Y:S01]  /*1eb10*/  MUFU.EX2 R191, R236 ;  /* 0x000000ec00bf7308 */ /* 0x002e620000000800 */
[----:B------:R-:W-:Y:S02]  /*1eb20*/  STG.E.U16 [R216.64+0x10], R160 ;  /* 0x000010a0d8007986 */ /* 0x000fe4000c10151c */
[----:B------:R-:W-:Y:S02]  /*1eb30*/  F2FP.BF16.PACK_AB R193, R228, R193 ;  /* 0x000000c1e4c1723e */ /* 0x000fe400000010ff */
[C---:B------:R-:W-:Y:S02]  /*1eb40*/  LOP3.LUT R167, R176.reuse, 0xffff, RZ, 0xc0, !PT ;  /* 0x0000ffffb0a77812 */ /* 0x040fe400078ec0ff */
[-C--:B------:R-:W-:Y:S01]  /*1eb50*/  HMMA.16816.F32.BF16 R44, R144, R142.reuse, R44 ;  /* 0x0000008e902c723c */ /* 0x080fe2000004182c */
[----:B------:R-:W-:Y:S03]  /*1eb60*/  PRMT R192, R193, 0x7632, R192 ;  /* 0x00007632c1c07816 */ /* 0x000fe600000000c0 */
[----:B------:R-:W-:Y:S02]  /*1eb70*/  SHF.R.U32.HI R165, RZ, 0x8, R165 ;  /* 0x00000008ffa57819 */ /* 0x000fe400000116a5 */
[----:B------:R-:W-:Y:S02]  /*1eb80*/  LOP3.LUT R166, R176, 0xff, RZ, 0xc0, !PT ;  /* 0x000000ffb0a67812 */ /* 0x000fe400078ec0ff */
[C---:B------:R-:W-:Y:S01]  /*1eb90*/  HMMA.16816.F32.BF16 R48, R136.reuse, R142, R48 ;  /* 0x0000008e8830723c */ /* 0x040fe20000041830 */
[----:B------:R-:W-:Y:S03]  /*1eba0*/  LOP3.LUT R140, R165, 0xffff, RZ, 0xc0, !PT ;  /* 0x0000ffffa58c7812 */ /* 0x000fe600078ec0ff */
[----:B------:R-:W-:Y:S02]  /*1ebb0*/  PRMT R165, R0, 0x5410, R194 ;  /* 0x0000541000a57816 */ /* 0x000fe400000000c2 */
[----:B------:R-:W-:Y:S01]  /*1ebc0*/  SHF.R.U32.HI R169, RZ, 0x18, R176 ;  /* 0x00000018ffa97819 */ /* 0x000fe200000116b0 */
[----:B-1----:R-:W-:Y:S01]  /*1ebd0*/  FADD.FTZ R230, R191, R170 ;  /* 0x000000aabfe67221 */ /* 0x002fe20000010000 */
[----:B------:R-:W-:Y:S04]  /*1ebe0*/  F2FP.BF16.PACK_AB R191, R227, R191 ;  /* 0x000000bfe3bf723e */ /* 0x000fe800000010ff */
[C---:B------:R-:W-:Y:S04]  /*1ebf0*/  PRMT R190, R191.reuse, 0x7632, R190 ;  /* 0x00007632bfbe7816 */ /* 0x040fe800000000be */
[----:B------:R-:W-:Y:S01]  /*1ec00*/  PRMT R153, R191, 0x5410, R190 ;  /* 0x00005410bf997816 */ /* 0x000fe200000000be */
[----:B---3--:R-:W-:Y:S05]  /*1ec10*/  @!P2 HFMA2.BF16_V2 R175, -RZ.H0_H0, RZ.H0_H0, -R158.H0_H0 ;  /* 0x200000ffffafa231 */ /* 0x008fea000034099e */
[----:B------:R-:W-:Y:S04]  /*1ec20*/  PRMT R174, R175, 0x7610, R174 ;  /* 0x00007610afae7816 */ /* 0x000fe800000000ae */
[----:B------:R-:W-:Y:S05]  /*1ec30*/  @!P2 PRMT R158, R174, 0x5410, RZ ;  /* 0x00005410ae9ea816 */ /* 0x000fea00000000ff */
[----:B------:R-:W-:Y:S01]  /*1ec40*/  STG.E.U16 [R196.64+0x22], R158 ;  /* 0x0000229ec4007986 */ /* 0x000fe2000c10151c */
[----:B------:R-:W-:Y:S05]  /*1ec50*/  @!P6 HFMA2.BF16_V2 R179, -RZ.H0_H0, RZ.H0_H0, -R157.H0_H0 ;  /* 0x200000ffffb3e231 */ /* 0x000fea000034099d */
[----:B------:R-:W-:Y:S01]  /*1ec60*/  @!P6 STL.S16 [R1+0x4c], R179 ;  /* 0x00004cb30100e387 */ /* 0x000fe20000100600 */
[----:B------:R-:W-:Y:S03]  /*1ec70*/  PRMT R149, R179, 0x7610, R149 ;  /* 0x00007610b3957816 */ /* 0x000fe60000000095 */
[----:B------:R1:W3:Y:S01]  /*1ec80*/  LDL.S16 R171, [R1+0x44] ;  /* 0x0000440001ab7983 */ /* 0x0002e20000100600 */
[----:B------:R-:W-:Y:S02]  /*1ec90*/  @!P6 PRMT R157, R149, 0x5410, RZ ;  /* 0x00005410959de816 */ /* 0x000fe400000000ff */
[C---:B------:R-:W-:Y:S01]  /*1eca0*/  ISETP.GE.U32.AND P6, PT, R239.reuse, R148, PT ;  /* 0x00000094ef00720c */ /* 0x040fe20003fc6070 */
[----:B------:R-:W-:Y:S01]  /*1ecb0*/  @!P2 STL.S16 [R1+0x18], R175 ;  /* 0x000018af0100a387 */ /* 0x000fe20000100600 */
[----:B------:R-:W-:Y:S01]  /*1ecc0*/  ISETP.GE.U32.AND P2, PT, R239, R140, PT ;  /* 0x0000008cef00720c */ /* 0x000fe20003f46070 */
[----:B--2---:R-:W-:Y:S02]  /*1ecd0*/  @!P3 HFMA2.BF16_V2 R172, -RZ.H0_H0, RZ.H0_H0, -R0.H0_H0 ;  /* 0x200000ffffacb231 */ /* 0x004fe40000340900 */
[----:B------:R1:W2:Y:S01]  /*1ece0*/  LDL.S16 R168, [R1+0x20] ;  /* 0x0000200001a87983 */ /* 0x0002a20000100600 */
[----:B------:R-:W-:Y:S03]  /*1ecf0*/  SHF.R.U32.HI R140, RZ, 0x10, R163 ;  /* 0x00000010ff8c7819 */ /* 0x000fe600000116a3 */
[----:B------:R-:W4:Y:S01]  /*1ed00*/  LDSM.16.MT88.4 R148, [R205+0xa000] ;  /* 0x00a00000cd94783b */ /* 0x000f220000004200 */
[----:B------:R-:W-:Y:S02]  /*1ed10*/  PRMT R141, R172, 0x7610, R141 ;  /* 0x00007610ac8d7816 */ /* 0x000fe4000000008d */
[----:B------:R-:W-:Y:S02]  /*1ed20*/  LOP3.LUT R140, R140, 0xff, RZ, 0xc0, !PT ;  /* 0x000000ff8c8c7812 */ /* 0x000fe400078ec0ff */
[----:B------:R-:W-:Y:S03]  /*1ed30*/  @!P3 PRMT R0, R141, 0x5410, RZ ;  /* 0x000054108d00b816 */ /* 0x000fe600000000ff */
[----:B------:R-:W-:Y:S01]  /*1ed40*/  @!P3 STL.S16 [R1+0x48], R172 ;  /* 0x000048ac0100b387 */ /* 0x000fe20000100600 */
[----:B------:R-:W-:Y:S03]  /*1ed50*/  ISETP.GE.U32.AND P3, PT, R239, R140, PT ;  /* 0x0000008cef00720c */ /* 0x000fe60003f66070 */
[----:B------:R1:W5:Y:S04]  /*1ed60*/  LDL.S16 R174, [R1+0x30] ;  /* 0x0000300001ae7983 */ /* 0x0003680000100600 */
[----:B------:R-:W1:Y:S08]  /*1ed70*/  LDSM.16.MT88.4 R140, [R201+0xb000] ;  /* 0x00b00000c98c783b */ /* 0x000e700000004200 */
[----:B------:R-:W-:Y:S04]  /*1ed80*/  STG.E.U16 [R196.64+0x20], R157 ;  /* 0x0000209dc4007986 */ /* 0x000fe8000c10151c */
[----:B------:R-:W-:Y:S01]  /*1ed90*/  STG.E.U16 [R198.64+0x20], R0 ;  /* 0x00002000c6007986 */ /* 0x000fe2000c10151c */
[-C--:B----4-:R-:W-:Y:S08]  /*1eda0*/  HMMA.16816.F32.BF16 R52, R136, R148.reuse, R52 ;  /* 0x000000948834723c */ /* 0x090ff00000041834 */
[C---:B------:R-:W-:Y:S07]  /*1edb0*/  HMMA.16816.F32.BF16 R56, R144.reuse, R148, R56 ;  /* 0x000000949038723c */ /* 0x040fee0000041838 */
[----:B------:R-:W-:Y:S01]  /*1edc0*/  LOP3.LUT R148, R163, 0xffff, RZ, 0xc0, !PT ;  /* 0x0000ffffa3947812 */ /* 0x000fe200078ec0ff */
[-C--:B------:R-:W-:Y:S04]  /*1edd0*/  HMMA.16816.F32.BF16 R60, R144, R150.reuse, R60 ;  /* 0x00000096903c723c */ /* 0x080fe8000004183c */
[----:B------:R-:W-:Y:S04]  /*1ede0*/  SHF.R.U32.HI R148, RZ, 0x8, R148 ;  /* 0x00000008ff947819 */ /* 0x000fe80000011694 */
[C---:B------:R-:W-:Y:S01]  /*1edf0*/  HMMA.16816.F32.BF16 R64, R136.reuse, R150, R64 ;  /* 0x000000968840723c */ /* 0x040fe20000041840 */
[----:B------:R-:W-:Y:S07]  /*1ee00*/  LOP3.LUT R2, R148, 0xffff, RZ, 0xc0, !PT ;  /* 0x0000ffff94027812 */ /* 0x000fee00078ec0ff */
[-C--:B-1----:R-:W-:Y:S08]  /*1ee10*/  HMMA.16816.F32.BF16 R68, R136, R140.reuse, R68 ;  /* 0x0000008c8844723c */ /* 0x082ff00000041844 */
[C---:B------:R-:W-:Y:S07]  /*1ee20*/  HMMA.16816.F32.BF16 R72, R144.reuse, R140, R72 ;  /* 0x0000008c9048723c */ /* 0x040fee0000041848 */
[----:B------:R-:W-:Y:S01]  /*1ee30*/  LOP3.LUT R140, R214, 0xff, RZ, 0xc0, !PT ;  /* 0x000000ffd68c7812 */ /* 0x000fe200078ec0ff */
[-C--:B------:R-:W-:Y:S08]  /*1ee40*/  HMMA.16816.F32.BF16 R76, R144, R142.reuse, R76 ;  /* 0x0000008e904c723c */ /* 0x080ff0000004184c */
[C---:B------:R-:W-:Y:S01]  /*1ee50*/  HMMA.16816.F32.BF16 R80, R136.reuse, R142, R80 ;  /* 0x0000008e8850723c */ /* 0x040fe20000041850 */
[----:B---3--:R-:W-:Y:S05]  /*1ee60*/  @!P4 HFMA2.BF16_V2 R171, -RZ.H0_H0, RZ.H0_H0, -R194.H0_H0 ;  /* 0x200000ffffabc231 */ /* 0x008fea00003409c2 */
[----:B------:R1:W-:Y:S01]  /*1ee70*/  @!P4 STL.S16 [R1+0x44], R171 ;  /* 0x000044ab0100c387 */ /* 0x0003e20000100600 */
[----:B------:R-:W-:Y:S01]  /*1ee80*/  PRMT R149, R171, 0x7610, R149 ;  /* 0x00007610ab957816 */ /* 0x000fe20000000095 */
[----:B--2---:R-:W-:Y:S02]  /*1ee90*/  @!P5 HFMA2.BF16_V2 R168, -RZ.H0_H0, RZ.H0_H0, -R193.H0_H0 ;  /* 0x200000ffffa8d231 */ /* 0x004fe400003409c1 */
[----:B------:R2:W3:Y:S02]  /*1eea0*/  LDL.S16 R172, [R1+0x1c] ;  /* 0x00001c0001ac7983 */ /* 0x0004e40000100600 */
[----:B------:R-:W-:Y:S02]  /*1eeb0*/  @!P4 PRMT R194, R149, 0x5410, RZ ;  /* 0x0000541095c2c816 */ /* 0x000fe400000000ff */
[----:B------:R-:W-:Y:S01]  /*1eec0*/  ISETP.GE.U32.AND P4, PT, R239, R2, PT ;  /* 0x00000002ef00720c */ /* 0x000fe20003f86070 */
[----:B------:R4:W-:Y:S01]  /*1eed0*/  @!P5 STL.S16 [R1+0x20], R168 ;  /* 0x000020a80100d387 */ /* 0x0009e20000100600 */
[----:B------:R-:W-:Y:S02]  /*1eee0*/  PRMT R148, R168, 0x7610, R148 ;  /* 0x00007610a8947816 */ /* 0x000fe40000000094 */
[----:B------:R-:W-:Y:S01]  /*1eef0*/  SHF.R.U32.HI R2, RZ, 0x18, R163 ;  /* 0x00000018ff027819 */ /* 0x000fe200000116a3 */
[----:B------:R-:W-:Y:S01]  /*1ef00*/  STG.E.U16 [R198.64+0x22], R194 ;  /* 0x000022c2c6007986 */ /* 0x000fe2000c10151c */
[----:B------:R-:W-:Y:S02]  /*1ef10*/  PRMT R163, R193, 0x5410, R192 ;  /* 0x00005410c1a37816 */ /* 0x000fe400000000c0 */
[----:B------:R-:W-:Y:S02]  /*1ef20*/  @!P5 PRMT R193, R148, 0x5410, RZ ;  /* 0x0000541094c1d816 */ /* 0x000fe400000000ff */
[----:B------:R-:W-:Y:S01]  /*1ef30*/  ISETP.GE.U32.AND P5, PT, R239, R2, PT ;  /* 0x00000002ef00720c */ /* 0x000fe20003fa6070 */
[----:B------:R-:W2:Y:S01]  /*1ef40*/  LDSM.16.MT88.4 R148, [R203+0xb000] ;  /* 0x00b00000cb94783b */ /* 0x000ea20000004200 */
[----:B------:R-:W-:Y:S01]  /*1ef50*/  LOP3.LUT R2, R215, UR16, R232, 0x96, !PT ;  /* 0x00000010d7027c12 */ /* 0x000fe2000f8e96e8 */
[----:B-----5:R-:W-:Y:S05]  /*1ef60*/  @!P4 HFMA2.BF16_V2 R174, -RZ.H0_H0, RZ.H0_H0, -R192.H0_H0 ;  /* 0x200000ffffaec231 */ /* 0x020fea00003409c0 */
[----:B------:R-:W-:Y:S01]  /*1ef70*/  PRMT R173, R174, 0x7610, R173 ;  /* 0x00007610aead7816 */ /* 0x000fe200000000ad */
[----:B-1----:R1:W5:Y:S03]  /*1ef80*/  LDL.S16 R171, [R1+0x2c] ;  /* 0x00002c0001ab7983 */ /* 0x0023660000100600 */
[----:B------:R-:W-:Y:S01]  /*1ef90*/  @!P4 PRMT R192, R173, 0x5410, RZ ;  /* 0x00005410adc0c816 */ /* 0x000fe200000000ff */
[----:B------:R1:W-:Y:S01]  /*1efa0*/  @!P4 STL.S16 [R1+0x30], R174 ;  /* 0x000030ae0100c387 */ /* 0x0003e20000100600 */
[----:B------:R-:W-:Y:S02]  /*1efb0*/  ISETP.GE.U32.AND P4, PT, R239, R3, PT ;  /* 0x00000003ef00720c */ /* 0x000fe40003f86070 */
[--C-:B----4-:R-:W-:Y:S01]  /*1efc0*/  SHF.R.U32.HI R168, RZ, 0x10, R176.reuse ;  /* 0x00000010ffa87819 */ /* 0x110fe200000116b0 */
[----:B------:R4:W4:Y:S01]  /*1efd0*/  LDL.S16 R152, [R1+0x40] ;  /* 0x0000400001987983 */ /* 0x0009220000100600 */
[----:B------:R-:W-:Y:S02]  /*1efe0*/  SHF.R.U32.HI R3, RZ, 0x8, R167 ;  /* 0x00000008ff037819 */ /* 0x000fe400000116a7 */
[----:B------:R-:W-:Y:S01]  /*1eff0*/  SHF.R.U32.HI R176, RZ, 0x10, R176 ;  /* 0x00000010ffb07819 */ /* 0x000fe200000116b0 */
[----:B------:R-:W-:Y:S01]  /*1f000*/  STG.E.U16 [R218.64+0x1e], R193 ;  /* 0x00001ec1da007986 */ /* 0x000fe2000c10151c */
[----:B------:R-:W-:Y:S02]  /*1f010*/  PRMT R166, R166, 0x5410, R3 ;  /* 0x00005410a6a67816 */ /* 0x000fe40000000003 */
[----:B------:R-:W-:Y:S01]  /*1f020*/  LOP3.LUT R3, R168, 0xff, RZ, 0xc0, !PT ;  /* 0x000000ffa8037812 */ /* 0x000fe200078ec0ff */
[----:B------:R-:W-:Y:S03]  /*1f030*/  STG.E.U16 [R218.64+0x20], R192 ;  /* 0x000020c0da007986 */ /* 0x000fe6000c10151c */
[----:B------:R-:W-:Y:S02]  /*1f040*/  PRMT R169, R3, 0x5410, R169 ;  /* 0x0000541003a97816 */ /* 0x000fe400000000a9 */
[----:B------:R-:W-:Y:S03]  /*1f050*/  SHF.R.U32.HI R3, RZ, 0x10, R214 ;  /* 0x00000010ff037819 */ /* 0x000fe600000116d6 */
[--C-:B------:R-:W-:Y:S01]  /*1f060*/  HSET2.LE.AND R175, R169, R241.reuse, PT ;  /* 0x000000f1a9af7233 */ /* 0x100fe20003803000 */
[----:B------:R-:W-:Y:S01]  /*1f070*/  LOP3.LUT R3, R3, 0xff, RZ, 0xc0, !PT ;  /* 0x000000ff03037812 */ /* 0x000fe200078ec0ff */
[--C-:B-1----:R-:W-:Y:S01]  /*1f080*/  HSET2.LE.AND R174, R166, R241.reuse, PT ;  /* 0x000000f1a6ae7233 */ /* 0x102fe20003803000 */
[-C--:B--2---:R-:W-:Y:S08]  /*1f090*/  HMMA.16816.F32.BF16 R84, R136, R148.reuse, R84 ;  /* 0x000000948854723c */ /* 0x084ff00000041854 */
[C---:B------:R-:W-:Y:S07]  /*1f0a0*/  HMMA.16816.F32.BF16 R88, R144.reuse, R148, R88 ;  /* 0x000000949058723c */ /* 0x040fee0000041858 */
[C---:B------:R-:W-:Y:S01]  /*1f0b0*/  LOP3.LUT R148, R214.reuse, 0xffff, RZ, 0xc0, !PT ;  /* 0x0000ffffd6947812 */ /* 0x040fe200078ec0ff */
[-C--:B------:R-:W-:Y:S01]  /*1f0c0*/  HMMA.16816.F32.BF16 R92, R144, R150.reuse, R92 ;  /* 0x00000096905c723c */ /* 0x080fe2000004185c */
[----:B------:R-:W-:Y:S03]  /*1f0d0*/  LOP3.LUT R149, R214, 0xff, RZ, 0xc0, !PT ;  /* 0x000000ffd6957812 */ /* 0x000fe600078ec0ff */
[----:B------:R-:W-:Y:S04]  /*1f0e0*/  SHF.R.U32.HI R148, RZ, 0x8, R148 ;  /* 0x00000008ff947819 */ /* 0x000fe80000011694 */
[C---:B------:R-:W-:Y:S01]  /*1f0f0*/  HMMA.16816.F32.BF16 R96, R136.reuse, R150, R96 ;  /* 0x000000968860723c */ /* 0x040fe20000041860 */
[----:B------:R-:W-:Y:S03]  /*1f100*/  PRMT R178, R149, 0x5410, R148 ;  /* 0x0000541095b27816 */ /* 0x000fe60000000094 */
[----:B------:R-:W-:Y:S02]  /*1f110*/  SHF.R.U32.HI R148, RZ, 0x18, R214 ;  /* 0x00000018ff947819 */ /* 0x000fe400000116d6 */
[--C-:B------:R-:W-:Y:S01]  /*1f120*/  HSET2.LE.AND R178, R178, R241.reuse, PT ;  /* 0x000000f1b2b27233 */ /* 0x100fe20003803000 */
[----:B------:R-:W-:Y:S02]  /*1f130*/  SHF.R.U32.HI R150, RZ, 0x18, R185 ;  /* 0x00000018ff967819 */ /* 0x000fe400000116b9 */
[----:B------:R-:W-:Y:S03]  /*1f140*/  PRMT R179, R3, 0x5410, R148 ;  /* 0x0000541003b37816 */ /* 0x000fe60000000094 */
[----:B------:R-:W-:Y:S02]  /*1f150*/  LOP3.LUT R3, R176, 0xff, RZ, 0xc0, !PT ;  /* 0x000000ffb0037812 */ /* 0x000fe400078ec0ff */
[----:B------:R-:W-:Y:S01]  /*1f160*/  LOP3.LUT R148, R185, 0xff, RZ, 0xc0, !PT ;  /* 0x000000ffb9947812 */ /* 0x000fe200078ec0ff */
[----:B------:R-:W-:Y:S02]  /*1f170*/  HSET2.LE.AND R179, R179, R241, PT ;  /* 0x000000f1b3b37233 */ /* 0x000fe40003803000 */
[----:B---3--:R-:W-:Y:S05]  /*1f180*/  @!P3 HFMA2.BF16_V2 R172, -RZ.H0_H0, RZ.H0_H0, -R191.H0_H0 ;  /* 0x200000ffffacb231 */ /* 0x008fea00003409bf */
[----:B------:R1:W-:Y:S01]  /*1f190*/  @!P3 STL.S16 [R1+0x1c], R172 ;  /* 0x00001cac0100b387 */ /* 0x0003e20000100600 */
[----:B------:R-:W-:Y:S04]  /*1f1a0*/  PRMT R141, R172, 0x7610, R141 ;  /* 0x00007610ac8d7816 */ /* 0x000fe8000000008d */
[----:B------:R-:W-:Y:S02]  /*1f1b0*/  @!P3 PRMT R191, R141, 0x5410, RZ ;  /* 0x000054108dbfb816 */ /* 0x000fe400000000ff */
[----:B------:R-:W-:Y:S02]  /*1f1c0*/  ISETP.GE.U32.AND P3, PT, R239, R140, PT ;  /* 0x0000008cef00720c */ /* 0x000fe40003f66070 */
[----:B------:R-:W2:Y:S01]  /*1f1d0*/  LDSM.16.MT88.4 R140, [R206+0xb000] ;  /* 0x00b00000ce8c783b */ /* 0x000ea20000004200 */
[----:B-----5:R-:W-:Y:S07]  /*1f1e0*/  @!P5 HFMA2.BF16_V2 R171, -RZ.H0_H0, RZ.H0_H0, -R190.H0_H0 ;  /* 0x200000ffffabd231 */ /* 0x020fee00003409be */
[----:B------:R-:W-:Y:S04]  /*1f1f0*/  STG.E.U16 [R216.64+0x20], R191 ;  /* 0x000020bfd8007986 */ /* 0x000fe8000c10151c */
[----:B------:R-:W-:Y:S01]  /*1f200*/  @!P5 STL.S16 [R1+0x2c], R171 ;  /* 0x00002cab0100d387 */ /* 0x000fe20000100600 */
[----:B------:R-:W-:Y:S01]  /*1f210*/  PRMT R149, R171, 0x7610, R149 ;  /* 0x00007610ab957816 */ /* 0x000fe20000000095 */
[----:B----4-:R-:W-:Y:S02]  /*1f220*/  @!P6 HFMA2.BF16_V2 R152, -RZ.H0_H0, RZ.H0_H0, -R189.H0_H0 ;  /* 0x200000ffff98e231 */ /* 0x010fe400003409bd */
[----:B------:R3:W4:Y:S01]  /*1f230*/  LDL.S16 R154, [R1+0x3c] ;  /* 0x00003c00019a7983 */ /* 0x0007220000100600 */
[----:B------:R-:W-:Y:S02]  /*1f240*/  @!P5 PRMT R190, R149, 0x5410, RZ ;  /* 0x0000541095bed816 */ /* 0x000fe400000000ff */
[----:B------:R-:W-:Y:S01]  /*1f250*/  ISETP.GE.U32.AND P5, PT, R239, R3, PT ;  /* 0x00000003ef00720c */ /* 0x000fe20003fa6070 */
[----:B------:R5:W-:Y:S01]  /*1f260*/  @!P6 STL.S16 [R1+0x40], R152 ;  /* 0x000040980100e387 */ /* 0x000be20000100600 */
[----:B------:R-:W-:Y:S02]  /*1f270*/  LOP3.LUT R3, R185, 0xffff, RZ, 0xc0, !PT ;  /* 0x0000ffffb9037812 */ /* 0x000fe400078ec0ff */
[----:B------:R-:W-:Y:S01]  /*1f280*/  SHF.R.U32.HI R149, RZ, 0x10, R214 ;  /* 0x00000010ff957819 */ /* 0x000fe200000116d6 */
[----:B------:R-:W-:Y:S01]  /*1f290*/  STG.E.U16 [R216.64+0x22], R190 ;  /* 0x000022bed8007986 */ /* 0x000fe2000c10151c */
[----:B------:R-:W-:Y:S02]  /*1f2a0*/  SHF.R.U32.HI R3, RZ, 0x8, R3 ;  /* 0x00000008ff037819 */ /* 0x000fe40000011603 */
[----:B------:R-:W-:Y:S02]  /*1f2b0*/  PRMT R155, R152, 0x7610, R155 ;  /* 0x00007610989b7816 */ /* 0x000fe4000000009b */
[----:B------:R-:W-:Y:S02]  /*1f2c0*/  LOP3.LUT R149, R149, 0xff, RZ, 0xc0, !PT ;  /* 0x000000ff95957812 */ /* 0x000fe400078ec0ff */
[----:B-1----:R-:W-:Y:S02]  /*1f2d0*/  PRMT R172, R148, 0x5410, R3 ;  /* 0x0000541094ac7816 */ /* 0x002fe40000000003 */
[----:B------:R-:W-:Y:S02]  /*1f2e0*/  SHF.R.U32.HI R148, RZ, 0x10, R185 ;  /* 0x00000010ff947819 */ /* 0x000fe400000116b9 */
[----:B------:R-:W-:Y:S01]  /*1f2f0*/  LOP3.LUT R3, R2, 0xffff, RZ, 0xc0, !PT ;  /* 0x0000ffff02037812 */ /* 0x000fe200078ec0ff */
[--C-:B------:R-:W-:Y:S01]  /*1f300*/  HSET2.LE.AND R172, R172, R241.reuse, PT ;  /* 0x000000f1acac7233 */ /* 0x100fe20003803000 */
[----:B------:R-:W-:Y:S01]  /*1f310*/  LOP3.LUT R148, R148, 0xff, RZ, 0xc0, !PT ;  /* 0x000000ff94947812 */ /* 0x000fe200078ec0ff */
[-C--:B--2---:R-:W-:Y:S01]  /*1f320*/  HMMA.16816.F32.BF16 R100, R136, R140.reuse, R100 ;  /* 0x0000008c8864723c */ /* 0x084fe20000041864 */
[----:B------:R-:W-:Y:S02]  /*1f330*/  SHF.R.U32.HI R3, RZ, 0x8, R3 ;  /* 0x00000008ff037819 */ /* 0x000fe40000011603 */
[----:B------:R-:W-:Y:S02]  /*1f340*/  PRMT R173, R148, 0x5410, R150 ;  /* 0x0000541094ad7816 */ /* 0x000fe40000000096 */
[----:B------:R-:W-:Y:S02]  /*1f350*/  F2FP.BF16.PACK_AB R185, R223, R222 ;  /* 0x000000dedfb9723e */ /* 0x000fe400000010ff */
[----:B-----5:R-:W-:Y:S01]  /*1f360*/  PRMT R152, R189, 0x5410, R188 ;  /* 0x00005410bd987816 */ /* 0x020fe200000000bc */
[C---:B------:R-:W-:Y:S01]  /*1f370*/  HMMA.16816.F32.BF16 R104, R144.reuse, R140, R104 ;  /* 0x0000008c9068723c */ /* 0x040fe20000041868 */
[----:B------:R-:W-:Y:S02]  /*1f380*/  @!P6 PRMT R189, R155, 0x5410, RZ ;  /* 0x000054109bbde816 */ /* 0x000fe400000000ff */
[----:B------:R-:W-:Y:S01]  /*1f390*/  ISETP.GE.U32.AND P6, PT, R239, R149, PT ;  /* 0x00000095ef00720c */ /* 0x000fe20003fc6070 */
[--C-:B------:R-:W-:Y:S01]  /*1f3a0*/  HSET2.LE.AND R173, R173, R241.reuse, PT ;  /* 0x000000f1adad7233 */ /* 0x100fe20003803000 */
[----:B------:R-:W-:Y:S01]  /*1f3b0*/  LOP3.LUT R149, R2, 0xff, RZ, 0xc0, !PT ;  /* 0x000000ff02957812 */ /* 0x000fe200078ec0ff */
[----:B------:R-:W-:Y:S01]  /*1f3c0*/  STG.E.U16 [R196.64+0x30], R189 ;  /* 0x000030bdc4007986 */ /* 0x000fe2000c10151c */
[--C-:B------:R-:W-:Y:S01]  /*1f3d0*/  SHF.R.U32.HI R140, RZ, 0x18, R2.reuse ;  /* 0x00000018ff8c7819 */ /* 0x100fe20000011602 */
[-C--:B------:R-:W-:Y:S01]  /*1f3e0*/  HMMA.16816.F32.BF16 R108, R144, R142.reuse, R108 ;  /* 0x0000008e906c723c */ /* 0x080fe2000004186c */
[----:B------:R-:W-:Y:S02]  /*1f3f0*/  PRMT R176, R149, 0x5410, R3 ;  /* 0x0000541095b07816 */ /* 0x000fe40000000003 */
[----:B------:R-:W1:Y:S01]  /*1f400*/  LDSM.16.MT88.4 R148, [R205+0xb000] ;  /* 0x00b00000cd94783b */ /* 0x000e620000004200 */
[----:B------:R-:W-:Y:S02]  /*1f410*/  LOP3.LUT R141, R214, 0xffff, RZ, 0xc0, !PT ;  /* 0x0000ffffd68d7812 */ /* 0x000fe400078ec0ff */
[----:B------:R-:W-:Y:S01]  /*1f420*/  SHF.R.U32.HI R3, RZ, 0x10, R2 ;  /* 0x00000010ff037819 */ /* 0x000fe20000011602 */
[--C-:B------:R-:W-:Y:S01]  /*1f430*/  HSET2.LE.AND R176, R176, R241.reuse, PT ;  /* 0x000000f1b0b07233 */ /* 0x100fe20003803000 */
[C---:B------:R-:W-:Y:S01]  /*1f440*/  HMMA.16816.F32.BF16 R112, R136.reuse, R142, R112 ;  /* 0x0000008e8870723c */ /* 0x040fe20000041870 */
[----:B------:R-:W-:Y:S03]  /*1f450*/  SHF.R.U32.HI R141, RZ, 0x8, R141 ;  /* 0x00000008ff8d7819 */ /* 0x000fe6000001168d */
[----:B------:R-:W-:Y:S02]  /*1f460*/  LOP3.LUT R3, R3, 0xff, RZ, 0xc0, !PT ;  /* 0x000000ff03037812 */ /* 0x000fe400078ec0ff */
[----:B------:R-:W-:Y:S02]  /*1f470*/  LOP3.LUT R2, R141, 0xffff, RZ, 0xc0, !PT ;  /* 0x0000ffff8d027812 */ /* 0x000fe400078ec0ff */
[----:B------:R-:W-:Y:S04]  /*1f480*/  PRMT R177, R3, 0x5410, R140 ;  /* 0x0000541003b17816 */ /* 0x000fe8000000008c */
[----:B------:R-:W-:Y:S01]  /*1f490*/  F2FP.BF16.PACK_AB R3, R195, R220 ;  /* 0x000000dcc303723e */ /* 0x000fe200000010ff */
[----:B------:R-:W-:Y:S01]  /*1f4a0*/  HSET2.LE.AND R177, R177, R241, PT ;  /* 0x000000f1b1b17233 */ /* 0x000fe20003803000 */
[----:B------:R-:W-:Y:S02]  /*1f4b0*/  LOP3.LUT R172, R172, R164, RZ, 0xc0, !PT ;  /* 0x000000a4acac7212 */ /* 0x000fe400078ec0ff */
[----:B------:R-:W-:Y:S02]  /*1f4c0*/  PRMT R184, R185, 0x7632, R184 ;  /* 0x00007632b9b87816 */ /* 0x000fe400000000b8 */
[----:B------:R-:W-:Y:S02]  /*1f4d0*/  LOP3.LUT R173, R173, R165, RZ, 0xc0, !PT ;  /* 0x000000a5adad7212 */ /* 0x000fe400078ec0ff */
[----:B------:R-:W-:Y:S02]  /*1f4e0*/  LOP3.LUT R174, R174, R152, RZ, 0xc0, !PT ;  /* 0x00000098aeae7212 */ /* 0x000fe400078ec0ff */
[----:B------:R-:W-:Y:S02]  /*1f4f0*/  LOP3.LUT R177, R177, R153, RZ, 0xc0, !PT ;  /* 0x00000099b1b17212 */ /* 0x000fe400078ec0ff */
[----:B------:R-:W-:Y:S02]  /*1f500*/  LOP3.LUT R176, R176, R163, RZ, 0xc0, !PT ;  /* 0x000000a3b0b07212 */ /* 0x000fe400078ec0ff */
[----:B------:R-:W-:Y:S01]  /*1f510*/  SHF.R.U32.HI R214, RZ, 0x18, R214 ;  /* 0x00000018ffd67819 */ /* 0x000fe200000116d6 */
[-C--:B-1----:R-:W-:Y:S08]  /*1f520*/  HMMA.16816.F32.BF16 R116, R136, R148.reuse, R116 ;  /* 0x000000948874723c */ /* 0x082ff00000041874 */
[C---:B------:R-:W-:Y:S08]  /*1f530*/  HMMA.16816.F32.BF16 R120, R144.reuse, R148, R120 ;  /* 0x000000949078723c */ /* 0x040ff00000041878 */
[-C--:B------:R-:W-:Y:S07]  /*1f540*/  HMMA.16816.F32.BF16 R124, R144, R150.reuse, R124 ;  /* 0x00000096907c723c */ /* 0x080fee000004187c */
[----:B------:R-:W-:Y:S01]  /*1f550*/  PRMT R144, R187, 0x5410, R186 ;  /* 0x00005410bb907816 */ /* 0x000fe200000000ba */
[----:B------:R-:W-:Y:S04]  /*1f560*/  HMMA.16816.F32.BF16 R128, R136, R150, R128 ;  /* 0x000000968880723c */ /* 0x000fe80000041880 */
[----:B------:R-:W-:Y:S03]  /*1f570*/  LOP3.LUT R175, R175, R144, RZ, 0xc0, !PT ;  /* 0x00000090afaf7212 */ /* 0x000fe600078ec0ff */
[----:B------:R-:W-:Y:S05]  /*1f580*/  PRMT R136, R185, 0x5410, R184 ;  /* 0x00005410b9887816 */ /* 0x000fea00000000b8 */
[----:B------:R-:W-:Y:S02]  /*1f590*/  LOP3.LUT R178, R178, R136, RZ, 0xc0, !PT ;  /* 0x00000088b2b27212 */ /* 0x000fe400078ec0ff */
[----:B------:R-:W-:Y:S01]  /*1f5a0*/  LDSM.16.MT88.4 R136, [R206+0xa800] ;  /* 0x00a80000ce88783b */ /* 0x000fe20000004200 */
[----:B----4-:R-:W-:Y:S07]  /*1f5b0*/  @!P2 HFMA2.BF16_V2 R154, -RZ.H0_H0, RZ.H0_H0, -R188.H0_H0 ;  /* 0x200000ffff9aa231 */ /* 0x010fee00003409bc */
[----:B------:R-:W-:Y:S01]  /*1f5c0*/  @!P2 STL.S16 [R1+0x3c], R154 ;  /* 0x00003c9a0100a387 */ /* 0x000fe20000100600 */
[----:B------:R-:W-:Y:S03]  /*1f5d0*/  PRMT R142, R154, 0x7610, R142 ;  /* 0x000076109a8e7816 */ /* 0x000fe6000000008e */
[----:B------:R3:W2:Y:S01]  /*1f5e0*/  LDL.S16 R240, [R1+0x14] ;  /* 0x0000140001f07983 */ /* 0x0006a20000100600 */
[----:B------:R-:W-:Y:S02]  /*1f5f0*/  @!P2 PRMT R188, R142, 0x5410, RZ ;  /* 0x000054108ebca816 */ /* 0x000fe400000000ff */
[----:B------:R-:W-:Y:S01]  /*1f600*/  ISETP.GE.U32.AND P2, PT, R239, R2, PT ;  /* 0x00000002ef00720c */ /* 0x000fe20003f46070 */
[----:B------:R3:W4:Y:S01]  /*1f610*/  LDL.S16 R238, [R1+0x10] ;  /* 0x0000100001ee7983 */ /* 0x0007220000100600 */
[C---:B------:R-:W-:Y:S03]  /*1f620*/  PRMT R2, R3.reuse, 0x7632, R2 ;  /* 0x0000763203027816 */ /* 0x040fe60000000002 */
[----:B------:R3:W5:Y:S01]  /*1f630*/  LDL.S16 R237, [R1+0xc] ;  /* 0x00000c0001ed7983 */ /* 0x0007620000100600 */
[----:B------:R-:W-:Y:S03]  /*1f640*/  PRMT R0, R3, 0x5410, R2 ;  /* 0x0000541003007816 */ /* 0x000fe60000000002 */
[----:B------:R3:W3:Y:S01]  /*1f650*/  LDL.S16 R236, [R1+0x8] ;  /* 0x0000080001ec7983 */ /* 0x0006e20000100600 */
[----:B------:R-:W-:Y:S03]  /*1f660*/  LOP3.LUT R179, R179, R0, RZ, 0xc0, !PT ;  /* 0x00000000b3b37212 */ /* 0x000fe600078ec0ff */
[----:B------:R1:W3:Y:S04]  /*1f670*/  LDL.S16 R234, [R1+0x4] ;  /* 0x0000040001ea7983 */ /* 0x0002e80000100600 */
[----:B------:R1:W3:Y:S04]  /*1f680*/  LDL.S16 R232, [R1] ;  /* 0x0000000001e87983 */ /* 0x0002e80000100600 */
[----:B------:R-:W1:Y:S08]  /*1f690*/  LDSM.16.MT88.4 R140, [R201+0xa800] ;  /* 0x00a80000c98c783b */ /* 0x000e700000004200 */
[----:B------:R-:W-:Y:S01]  /*1f6a0*/  STG.E.U16 [R196.64+0x32], R188 ;  /* 0x000032bcc4007986 */ /* 0x000fe2000c10151c */
[-C--:B-1----:R-:W-:Y:S03]  /*1f6b0*/  HMMA.16816.F32.BF16 R152, R172, R140.reuse, R4 ;  /* 0x0000008cac98723c */ /* 0x082fe60000041804 */
[----:B------:R-:W1:Y:S05]  /*1f6c0*/  LDSM.16.MT88.4 R4, [R205+0xa800] ;  /* 0x00a80000cd04783b */ /* 0x000e6a0000004200 */
[C---:B------:R-:W-:Y:S03]  /*1f6d0*/  HMMA.16816.F32.BF16 R168, R176.reuse, R140, R8 ;  /* 0x0000008cb0a8723c */ /* 0x040fe60000041808 */
[----:B------:R-:W1:Y:S05]  /*1f6e0*/  LDSM.16.MT88.4 R8, [R201+0xb800] ;  /* 0x00b80000c908783b */ /* 0x000e6a0000004200 */
[-C--:B------:R-:W-:Y:S03]  /*1f6f0*/  HMMA.16816.F32.BF16 R164, R176, R142.reuse, R12 ;  /* 0x0000008eb0a4723c */ /* 0x080fe6000004180c */
[----:B------:R-:W1:Y:S05]  /*1f700*/  LDSM.16.MT88.4 R12, [R203+0xb800] ;  /* 0x00b80000cb0c783b */ /* 0x000e6a0000004200 */
[C---:B------:R-:W-:Y:S03]  /*1f710*/  HMMA.16816.F32.BF16 R148, R172.reuse, R142, R16 ;  /* 0x0000008eac94723c */ /* 0x040fe60000041810 */
[----:B------:R-:W1:Y:S05]  /*1f720*/  LDSM.16.MT88.4 R16, [R206+0xb800] ;  /* 0x00b80000ce10783b */ /* 0x000e6a0000004200 */
        /* <DEDUP_REMOVED lines=8> */
[-C--:B------:R-:W-:Y:S01]  /*1f7b0*/  HMMA.16816.F32.BF16 R44, R176, R138.reuse, R44 ;  /* 0x0000008ab02c723c */ /* 0x080fe2000004182c */
[----:B------:R-:W-:Y:S07]  /*1f7c0*/  IMAD.MOV.U32 R136, RZ, RZ, R133 ;  /* 0x000000ffff887224 */ /* 0x000fee00078e0085 */
[C---:B------:R-:W-:Y:S08]  /*1f7d0*/  HMMA.16816.F32.BF16 R48, R172.reuse, R138, R48 ;  /* 0x0000008aac30723c */ /* 0x040ff00000041830 */
[-C--:B-1----:R-:W-:Y:S08]  /*1f7e0*/  HMMA.16816.F32.BF16 R52, R172, R4.reuse, R52 ;  /* 0x00000004ac34723c */ /* 0x082ff00000041834 */
        /* <DEDUP_REMOVED lines=16> */
[C---:B------:R-:W-:Y:S01]  /*1f8f0*/  HMMA.16816.F32.BF16 R120, R176.reuse, R20, R120 ;  /* 0x00000014b078723c */ /* 0x040fe20000041878 */
[----:B--2---:R-:W-:Y:S03]  /*1f900*/  @!P5 HFMA2.BF16_V2 R240, -RZ.H0_H0, RZ.H0_H0, -R187.H0_H0 ;  /* 0x200000fffff0d231 */ /* 0x004fe600003409bb */
[----:B----4-:R-:W-:Y:S02]  /*1f910*/  @!P4 HFMA2.BF16_V2 R238, -RZ.H0_H0, RZ.H0_H0, -R186.H0_H0 ;  /* 0x200000ffffeec231 */ /* 0x010fe400003409ba */
[----:B------:R-:W-:Y:S02]  /*1f920*/  @!P5 STL.S16 [R1+0x14], R240 ;  /* 0x000014f00100d387 */ /* 0x000fe40000100600 */
[-C--:B------:R-:W-:Y:S01]  /*1f930*/  HMMA.16816.F32.BF16 R124, R176, R22.reuse, R124 ;  /* 0x00000016b07c723c */ /* 0x080fe2000004187c */
[----:B------:R-:W-:Y:S01]  /*1f940*/  PRMT R8, R240, 0x7610, R8 ;  /* 0x00007610f0087816 */ /* 0x000fe20000000008 */
[----:B------:R-:W-:Y:S02]  /*1f950*/  @!P4 STL.S16 [R1+0x10], R238 ;  /* 0x000010ee0100c387 */ /* 0x000fe40000100600 */
[----:B-----5:R-:W-:Y:S01]  /*1f960*/  @!P3 HFMA2.BF16_V2 R237, -RZ.H0_H0, RZ.H0_H0, -R185.H0_H0 ;  /* 0x200000ffffedb231 */ /* 0x020fe200003409b9 */
[----:B------:R-:W-:Y:S01]  /*1f970*/  PRMT R7, R238, 0x7610, R7 ;  /* 0x00007610ee077816 */ /* 0x000fe20000000007 */
[----:B---3--:R-:W-:Y:S01]  /*1f980*/  @!P2 HFMA2.BF16_V2 R236, -RZ.H0_H0, RZ.H0_H0, -R184.H0_H0 ;  /* 0x200000ffffeca231 */ /* 0x008fe200003409b8 */
[----:B------:R-:W-:Y:S01]  /*1f990*/  @!P5 PRMT R187, R8, 0x5410, RZ ;  /* 0x0000541008bbd816 */ /* 0x000fe200000000ff */
[----:B------:R-:W-:Y:S01]  /*1f9a0*/  HMMA.16816.F32.BF16 R128, R172, R22, R128 ;  /* 0x00000016ac80723c */ /* 0x000fe20000041880 */
[----:B------:R-:W-:Y:S01]  /*1f9b0*/  @!P3 STL.S16 [R1+0xc], R237 ;  /* 0x00000ced0100b387 */ /* 0x000fe20000100600 */
[----:B------:R-:W-:Y:S02]  /*1f9c0*/  ISETP.GE.U32.AND P5, PT, R239, R214, PT ;  /* 0x000000d6ef00720c */ /* 0x000fe40003fa6070 */
[----:B------:R-:W-:Y:S01]  /*1f9d0*/  @!P6 HFMA2.BF16_V2 R234, -RZ.H0_H0, RZ.H0_H0, -R3.H0_H0 ;  /* 0x200000ffffeae231 */ /* 0x000fe20000340903 */
[----:B------:R-:W-:Y:S01]  /*1f9e0*/  STG.E.U16 [R198.64+0x30], R187 ;  /* 0x000030bbc6007986 */ /* 0x000fe2000c10151c */
[----:B------:R-:W-:Y:S02]  /*1f9f0*/  @!P4 PRMT R186, R7, 0x5410, RZ ;  /* 0x0000541007bac816 */ /* 0x000fe400000000ff */
[----:B------:R-:W-:Y:S01]  /*1fa00*/  PRMT R6, R237, 0x7610, R6 ;  /* 0x00007610ed067816 */ /* 0x000fe20000000006 */
[----:B------:R-:W-:Y:S03]  /*1fa10*/  @!P2 STL.S16 [R1+0x8], R236 ;  /* 0x000008ec0100a387 */ /* 0x000fe60000100600 */
[----:B------:R-:W-:Y:S01]  /*1fa20*/  PRMT R5, R236, 0x7610, R5 ;  /* 0x00007610ec057816 */ /* 0x000fe20000000005 */
[----:B------:R-:W-:Y:S01]  /*1fa30*/  STG.E.U16 [R198.64+0x32], R186 ;  /* 0x000032bac6007986 */ /* 0x000fe2000c10151c */
[----:B------:R-:W-:Y:S01]  /*1fa40*/  @!P3 PRMT R185, R6, 0x5410, RZ ;  /* 0x0000541006b9b816 */ /* 0x000fe200000000ff */
[----:B------:R-:W-:Y:S01]  /*1fa50*/  @!P5 HFMA2.BF16_V2 R232, -RZ.H0_H0, RZ.H0_H0, -R2.H0_H0 ;  /* 0x200000ffffe8d231 */ /* 0x000fe20000340902 */
[----:B------:R-:W-:Y:S01]  /*1fa60*/  @!P2 PRMT R184, R5, 0x5410, RZ ;  /* 0x0000541005b8a816 */ /* 0x000fe200000000ff */
[----:B------:R-:W-:Y:S01]  /*1fa70*/  FADD.FTZ R5, R226, R233 ;  /* 0x000000e9e2057221 */ /* 0x000fe20000010000 */
[----:B------:R-:W-:Y:S01]  /*1fa80*/  @!P6 STL.S16 [R1+0x4], R234 ;  /* 0x000004ea0100e387 */ /* 0x000fe20000100600 */
[----:B------:R-:W-:Y:S02]  /*1fa90*/  PRMT R4, R234, 0x7610, R4 ;  /* 0x00007610ea047816 */ /* 0x000fe40000000004 */
[----:B------:R-:W-:Y:S01]  /*1faa0*/  PRMT R0, R232, 0x7610, R0 ;  /* 0x00007610e8007816 */ /* 0x000fe20000000000 */
[----:B------:R-:W-:Y:S01]  /*1fab0*/  STG.E.U16 [R218.64+0x2e], R185 ;  /* 0x00002eb9da007986 */ /* 0x000fe2000c10151c */
[----:B------:R-:W-:Y:S02]  /*1fac0*/  @!P6 PRMT R3, R4, 0x5410, RZ ;  /* 0x000054100403e816 */ /* 0x000fe400000000ff */
[----:B------:R-:W-:Y:S01]  /*1fad0*/  @!P5 PRMT R2, R0, 0x5410, RZ ;  /* 0x000054100002d816 */ /* 0x000fe200000000ff */
[----:B------:R-:W-:Y:S01]  /*1fae0*/  FADD.FTZ R0, R228, R231 ;  /* 0x000000e7e4007221 */ /* 0x000fe20000010000 */
[----:B------:R-:W-:Y:S01]  /*1faf0*/  STG.E.U16 [R218.64+0x30], R184 ;  /* 0x000030b8da007986 */ /* 0x000fe2000c10151c */
[----:B------:R-:W-:Y:S01]  /*1fb00*/  ISETP.LT.AND P2, PT, RZ, UR41, PT ;  /* 0x00000029ff007c0c */ /* 0x000fe2000bf41270 */
[----:B------:R-:W-:Y:S02]  /*1fb10*/  UIADD3 UR41, UR41, -0x1, URZ ;  /* 0xffffffff29297890 */ /* 0x000fe4000fffe03f */
[----:B------:R1:W-:Y:S04]  /*1fb20*/  STG.E.U16 [R216.64+0x30], R3 ;  /* 0x00003003d8007986 */ /* 0x0003e8000c10151c */
[----:B------:R2:W-:Y:S04]  /*1fb30*/  STG.E.U16 [R216.64+0x32], R2 ;  /* 0x00003202d8007986 */ /* 0x0005e8000c10151c */
[----:B------:R3:W-:Y:S01]  /*1fb40*/  @!P5 STL.S16 [R1], R232 ;  /* 0x000000e80100d387 */ /* 0x0007e20000100600 */
[----:B-1----:R-:W-:Y:S02]  /*1fb50*/  FADD.FTZ R3, R227, R230 ;  /* 0x000000e6e3037221 */ /* 0x002fe40000010000 */
[----:B--2---:R-:W-:Y:S02]  /*1fb60*/  FADD.FTZ R2, R229, R235 ;  /* 0x000000ebe5027221 */ /* 0x004fe40000010000 */
[----:B------:R-:W-:Y:S02]  /*1fb70*/  FADD.FTZ R235, R225, R5 ;  /* 0x00000005e1eb7221 */ /* 0x000fe40000010000 */
[----:B------:R-:W-:Y:S02]  /*1fb80*/  FADD.FTZ R4, R221, R2 ;  /* 0x00000002dd047221 */ /* 0x000fe40000010000 */
[----:B------:R-:W-:Y:S02]  /*1fb90*/  FADD.FTZ R2, R222, R0 ;  /* 0x00000000de027221 */ /* 0x000fe40000010000 */
[----:B------:R-:W-:Y:S02]  /*1fba0*/  FADD.FTZ R0, R220, R3 ;  /* 0x00000003dc007221 */ /* 0x000fe40000010000 */
[----:B------:R-:W-:Y:S02]  /*1fbb0*/  FADD.FTZ R239, R224, R4 ;  /* 0x00000004e0ef7221 */ /* 0x000fe40000010000 */
[----:B------:R-:W-:Y:S02]  /*1fbc0*/  FADD.FTZ R241, R223, R2 ;  /* 0x00000002dff17221 */ /* 0x000fe40000010000 */
[----:B------:R-:W-:Y:S02]  /*1fbd0*/  FADD.FTZ R244, R195, R0 ;  /* 0x00000000c3f47221 */ /* 0x000fe40000010000 */
[----:B------:R-:W-:Y:S02]  /*1fbe0*/  IMAD.MOV.U32 R2, RZ, RZ, R134 ;  /* 0x000000ffff027224 */ /* 0x000fe400078e0086 */
[----:B------:R-:W-:Y:S01]  /*1fbf0*/  IMAD.MOV.U32 R0, RZ, RZ, R135 ;  /* 0x000000ffff007224 */ /* 0x000fe200078e0087 */
[----:B---3--:R-:W-:-:S05]  /*1fc00*/  @P2 BRA `(.L_x_1273) ;  /* 0xffffbc7000002947 */ /* 0x008fca000383ffff */
.L_x_1272:
        /* <DEDUP_REMOVED lines=17> */
[----:B--2---:R-:W-:Y:S01]  /*1fd20*/  @!UP0 USHF.R.S32.HI UR11, URZ, 0x1f, UR6 ;  /* 0x0000001f3f0b8899 */ /* 0x004fe20008011406 */
[----:B------:R-:W1:Y:S01]  /*1fd30*/  SHFL.BFLY PT, R0, R241, 0x2, 0x1f ;  /* 0x0c401f00f1007f89 */ /* 0x000e6200000e0000 */
[----:B------:R-:W-:Y:S01]  /*1fd40*/  @!UP0 UIMAD.WIDE.U32 UR18, UR6, UR4, URZ ;  /* 0x00000004061282a5 */ /* 0x000fe2000f8e003f */
[----:B---3--:R-:W-:Y:S01]  /*1fd50*/  FADD.FTZ R239, R2, R239 ;  /* 0x000000ef02ef7221 */ /* 0x008fe20000010000 */
[----:B------:R-:W-:Y:S01]  /*1fd60*/  @!UP0 UIMAD UR11, UR11, UR4, URZ ;  /* 0x000000040b0b82a4 */ /* 0x000fe2000f8e023f */
[----:B------:R-:W2:Y:S01]  /*1fd70*/  SHFL.BFLY PT, R4, R235, 0x1, 0x1f ;  /* 0x0c201f00eb047f89 */ /* 0x000ea200000e0000 */
[----:B----4-:R-:W-:Y:S01]  /*1fd80*/  FADD.FTZ R244, R3, R244 ;  /* 0x000000f403f47221 */ /* 0x010fe20000010000 */
[----:B------:R-:W-:-:S02]  /*1fd90*/  MOV R3, 0x3f800000 ;  /* 0x3f80000000037802 */ /* 0x000fc40000000f00 */
[----:B------:R-:W3:Y:S01]  /*1fda0*/  SHFL.BFLY PT, R2, R239, 0x1, 0x1f ;  /* 0x0c201f00ef027f89 */ /* 0x000ee200000e0000 */
[----:B------:R-:W-:Y:S01]  /*1fdb0*/  ULDC.U8 UR4, c[0x0][0x329] ;  /* 0x0000ca4000047ab9 */ /* 0x000fe20000000000 */
[----:B------:R-:W-:Y:S01]  /*1fdc0*/  SHF.R.S32.HI R175, RZ, 0x1f, R174 ;  /* 0x0000001fffaf7819 */ /* 0x000fe200000114ae */
[----:B------:R-:W-:Y:S01]  /*1fdd0*/  UISETP.NE.AND UP1, UPT, UR4, URZ, UPT ;  /* 0x0000003f0400728c */ /* 0x000fe2000bf25270 */
[----:B------:R-:W4:Y:S01]  /*1fde0*/  SHFL.BFLY PT, R7, R244, 0x1, 0x1f ;  /* 0x0c201f00f4077f89 */ /* 0x000f2200000e0000 */
[----:B------:R-:W-:Y:S01]  /*1fdf0*/  @!UP0 UIMAD UR11, UR6, UR5, UR11 ;  /* 0x00000005060b82a4 */ /* 0x000fe2000f8e020b */
[----:B------:R-:W-:Y:S01]  /*1fe00*/  LEA.HI R173, R175, R174, RZ, 0x5 ;  /* 0x000000aeafad7211 */ /* 0x000fe200078f28ff */
[----:B------:R-:W-:Y:S02]  /*1fe10*/  @!UP0 UMOV UR12, UR18 ;  /* 0x00000012000c8c82 */ /* 0x000fe40008000000 */
[----:B------:R-:W-:Y:S02]  /*1fe20*/  ULDC.U8 UR5, c[0x0][0x328] ;  /* 0x0000ca0000057ab9 */ /* 0x000fe40000000000 */
[----:B------:R-:W-:-:S02]  /*1fe30*/  UISETP.NE.AND UP2, UPT, UR5, URZ, UPT ;  /* 0x0000003f0500728c */ /* 0x000fc4000bf45270 */
[----:B------:R-:W-:Y:S02]  /*1fe40*/  @!UP0 UIADD3 UR7, UR19, UR11, URZ ;  /* 0x0000000b13078290 */ /* 0x000fe4000fffe03f */
[----:B------:R-:W-:Y:S01]  /*1fe50*/  UISETP.NE.OR UP3, UPT, UR4, URZ, !UP2 ;  /* 0x0000003f0400728c */ /* 0x000fe2000d765670 */
[----:B-1----:R-:W-:Y:S01]  /*1fe60*/  FADD.FTZ R241, R0, R241 ;  /* 0x000000f100f17221 */ /* 0x002fe20000010000 */
[----:B------:R-:W-:Y:S01]  /*1fe70*/  MOV R0, 0x3f800000 ;  /* 0x3f80000000007802 */ /* 0x000fe20000000f00 */
[----:B------:R-:W-:Y:S01]  /*1fe80*/  @UP1 ULDC UR13, c[0x0][0x210] ;  /* 0x00008400000d1ab9 */ /* 0x000fe20000000800 */
[----:B--2---:R-:W-:Y:S02]  /*1fe90*/  FADD.FTZ R235, R235, R4 ;  /* 0x00000004ebeb7221 */ /* 0x004fe40000010000 */
[----:B------:R-:W1:Y:S01]  /*1fea0*/  SHFL.BFLY PT, R6, R241, 0x1, 0x1f ;  /* 0x0c201f00f1067f89 */ /* 0x000e6200000e0000 */
[----:B------:R-:W-:Y:S01]  /*1feb0*/  LEA.HI R4, R175, R174, RZ, 0x2 ;  /* 0x000000aeaf047211 */ /* 0x000fe200078f10ff */
[----:B------:R-:W-:Y:S01]  /*1fec0*/  ULDC UR5, c[0x0][0x234] ;  /* 0x00008d0000057ab9 */ /* 0x000fe20000000800 */
[----:B---3--:R-:W-:Y:S01]  /*1fed0*/  FADD.FTZ R239, R239, R2 ;  /* 0x00000002efef7221 */ /* 0x008fe20000010000 */
[----:B------:R-:W-:Y:S01]  /*1fee0*/  FSETP.NE.FTZ.AND P6, PT, R235, RZ, PT ;  /* 0x000000ffeb00720b */ /* 0x000fe20003fd5000 */
[----:B------:R-:W-:Y:S01]  /*1fef0*/  @UP1 UIMAD UR13, UR13, UR8, URZ ;  /* 0x000000080d0d12a4 */ /* 0x000fe2000f8e023f */
[--C-:B------:R-:W-:Y:S01]  /*1ff00*/  SHF.R.S32.HI R2, RZ, 0x2, R4.reuse ;  /* 0x00000002ff027819 */ /* 0x100fe20000011404 */
[----:B----4-:R-:W-:Y:S01]  /*1ff10*/  FADD.FTZ R244, R244, R7 ;  /* 0x00000007f4f47221 */ /* 0x010fe20000010000 */
[----:B------:R-:W-:Y:S01]  /*1ff20*/  SHF.R.S32.HI R5, RZ, 0x1f, R4 ;  /* 0x0000001fff057819 */ /* 0x000fe20000011404 */
[----:B------:R-:W-:Y:S01]  /*1ff30*/  @!UP1 USEL UR13, UR8, UR5, !UP2 ;  /* 0x00000005080d9287 */ /* 0x000fe2000d000000 */
[----:B------:R-:W-:Y:S01]  /*1ff40*/  FSETP.NE.FTZ.AND P5, PT, R239, RZ, PT ;  /* 0x000000ffef00720b */ /* 0x000fe20003fb5000 */
[----:B------:R-:W-:Y:S01]  /*1ff50*/  ULDC UR4, c[0x0][0x1c0] ;  /* 0x0000700000047ab9 */ /* 0x000fe20000000800 */
[----:B------:R-:W-:Y:S01]  /*1ff60*/  LEA.HI R5, R5, R2, RZ, 0x3 ;  /* 0x0000000205057211 */ /* 0x000fe200078f18ff */
[----:B------:R-:W-:Y:S01]  /*1ff70*/  @UP1 UMOV UR14, 0x1 ;  /* 0x00000001000e1882 */ /* 0x000fe20000000000 */
[----:B------:R-:W-:Y:S01]  /*1ff80*/  FSETP.NE.FTZ.AND P3, PT, R244, RZ, PT ;  /* 0x000000fff400720b */ /* 0x000fe20003f75000 */
[----:B------:R-:W-:Y:S01]  /*1ff90*/  @!UP1 UIMAD UR14, UR13, UR4, URZ ;  /* 0x000000040d0e92a4 */ /* 0x000fe2000f8e023f */
[----:B------:R-:W-:Y:S01]  /*1ffa0*/  LOP3.LUT R25, R5, 0xfffffff8, RZ, 0xc0, !PT ;  /* 0xfffffff805197812 */ /* 0x000fe200078ec0ff */
[----:B------:R-:W2:Y:S01]  /*1ffb0*/  @P6 MUFU.RCP R0, R235 ;  /* 0x000000eb00006308 */ /* 0x000ea20000001000 */
[----:B------:R-:W-:Y:S01]  /*1ffc0*/  LOP3.LUT R4, R4, 0x3ffffffc, RZ, 0xc0, !PT ;  /* 0x3ffffffc04047812 */ /* 0x000fe200078ec0ff */
[----:B------:R-:W-:Y:S01]  /*1ffd0*/  @!UP3 UIMAD UR16, UR6, UR8, URZ ;  /* 0x000000080610b2a4 */ /* 0x000fe2000f8e023f */
[----:B------:R-:W-:Y:S01]  /*1ffe0*/  IADD3 R25, R2, -R25, RZ ;  /* 0x8000001902197210 */ /* 0x000fe20007ffe0ff */
[----:B------:R-:W-:Y:S01]  /*1fff0*/  @UP1 ULDC UR15, c[0x0][0x210] ;  /* 0x00008400000f1ab9 */ /* 0x000fe20000000800 */
[----:B------:R-:W-:Y:S01]  /*20000*/  MOV R2, 0x3f800000 ;  /* 0x3f80000000027802 */ /* 0x000fe20000000f00 */
[----:B------:R-:W-:Y:S01]  /*20010*/  UIMAD UR5, UR6, UR14, URZ ;  /* 0x0000000e060572a4 */ /* 0x000fe2000f8e023f */
[----:B-1----:R-:W-:Y:S01]  /*20020*/  FADD.FTZ R241, R241, R6 ;  /* 0x00000006f1f17221 */ /* 0x002fe20000010000 */
[----:B------:R-:W-:Y:S01]  /*20030*/  @P5 MUFU.RCP R3, R239 ;  /* 0x000000ef00035308 */ /* 0x000fe20000001000 */
[----:B------:R-:W-:Y:S01]  /*20040*/  SHF.R.S32.HI R6, RZ, 0x5, R173 ;  /* 0x00000005ff067819 */ /* 0x000fe200000114ad */
[----:B------:R-:W-:Y:S01]  /*20050*/  @!UP1 UMOV UR15, 0x1 ;  /* 0x00000001000f9882 */ /* 0x000fe20000000000 */
[----:B------:R-:W-:Y:S01]  /*20060*/  IADD3 R4, -R4, R174, RZ ;  /* 0x000000ae04047210 */ /* 0x000fe20007ffe1ff */
[----:B------:R-:W-:Y:S01]  /*20070*/  @!UP3 USEL UR16, UR16, UR24, !UP0 ;  /* 0x000000181010b287 */ /* 0x000fe2000c000000 */
[----:B------:R-:W-:Y:S01]  /*20080*/  FSETP.NE.FTZ.AND P4, PT, R241, RZ, PT ;  /* 0x000000fff100720b */ /* 0x000fe20003f95000 */
[----:B------:R-:W-:Y:S01]  /*20090*/  UIMAD UR4, UR9, UR15, URZ ;  /* 0x0000000f090472a4 */ /* 0x000fe2000f8e023f */
[----:B------:R-:W-:Y:S01]  /*200a0*/  LEA R172, R6, R4, 0x9 ;  /* 0x0000000406ac7211 */ /* 0x000fe200078e48ff */
[----:B--2---:R-:W-:Y:S01]  /*200b0*/  FMUL.FTZ R0, R0, c[0x0][0x2dc] ;  /* 0x0000b70000007a20 */ /* 0x004fe20000410000 */
[----:B------:R-:W-:Y:S01]  /*200c0*/  R2P PR, R25, 0x6 ;  /* 0x0000000619007804 */ /* 0x000fe20000000000 */
[----:B------:R-:W-:-:S02]  /*200d0*/  USEL UR5, UR5, URZ, UP3 ;  /* 0x0000003f05057287 */ /* 0x000fc40009800000 */
[C---:B------:R-:W-:Y:S01]  /*200e0*/  FMUL.FTZ R14, R0.reuse, R141 ;  /* 0x0000008d000e7220 */ /* 0x040fe20000410000 */
[----:B------:R-:W-:Y:S01]  /*200f0*/  USHF.L.U32 UR4, UR4, 0x7, URZ ;  /* 0x0000000704047899 */ /* 0x000fe2000800063f */
[C---:B------:R-:W-:Y:S01]  /*20100*/  FMUL.FTZ R152, R0.reuse, R152 ;  /* 0x0000009800987220 */ /* 0x040fe20000410000 */
[----:B------:R-:W-:Y:S01]  /*20110*/  UIMAD UR13, UR10, UR13, UR5 ;  /* 0x0000000d0a0d72a4 */ /* 0x000fe2000f8e0205 */
[C---:B------:R-:W-:Y:S01]  /*20120*/  FMUL.FTZ R5, R0.reuse, R153 ;  /* 0x0000009900057220 */ /* 0x040fe20000410000 */
[----:B------:R-:W-:Y:S01]  /*20130*/  @!UP3 UMOV UR20, UR16 ;  /* 0x000000100014bc82 */ /* 0x000fe20008000000 */
[C---:B------:R-:W-:Y:S01]  /*20140*/  FMUL.FTZ R148, R0.reuse, R148 ;  /* 0x0000009400947220 */ /* 0x040fe20000410000 */
[----:B------:R-:W1:Y:S01]  /*20150*/  @P4 MUFU.RCP R2, R241 ;  /* 0x000000f100024308 */ /* 0x000e620000001000 */
[C---:B------:R-:W-:Y:S01]  /*20160*/  FMUL.FTZ R149, R0.reuse, R149 ;  /* 0x0000009500957220 */ /* 0x040fe20000410000 */
[----:B------:R-:W-:Y:S01]  /*20170*/  F2FP.BF16.PACK_AB R5, R5, R152 ;  /* 0x000000980505723e */ /* 0x000fe200000010ff */
[C---:B------:R-:W-:Y:S01]  /*20180*/  FMUL.FTZ R144, R0.reuse, R144 ;  /* 0x0000009000907220 */ /* 0x040fe20000410000 */
[----:B------:R-:W-:Y:S01]  /*20190*/  USHF.R.S32.HI UR5, URZ, 0x1f, UR4 ;  /* 0x0000001f3f057899 */ /* 0x000fe20008011404 */
[C---:B------:R-:W-:Y:S01]  /*201a0*/  FMUL.FTZ R11, R0.reuse, R145 ;  /* 0x00000091000b7220 */ /* 0x040fe20000410000 */
[----:B------:R-:W-:Y:S01]  /*201b0*/  @!UP3 USHF.R.S32.HI UR21, URZ, 0x1f, UR16 ;  /* 0x0000001f3f15b899 */ /* 0x000fe20008011410 */
[C---:B------:R-:W-:Y:S01]  /*201c0*/  FMUL.FTZ R140, R0.reuse, R140 ;  /* 0x0000008c008c7220 */ /* 0x040fe20000410000 */
[----:B------:R-:W-:Y:S01]  /*201d0*/  USHF.R.S32.HI UR6, URZ, 0x1f, UR13 ;  /* 0x0000001f3f067899 */ /* 0x000fe2000801140d */
[C---:B------:R-:W-:Y:S01]  /*201e0*/  FMUL.FTZ R18, R0.reuse, R36 ;  /* 0x0000002400127220 */ /* 0x040fe20000410000 */
[----:B------:R-:W-:Y:S01]  /*201f0*/  F2FP.BF16.PACK_AB R11, R11, R144 ;  /* 0x000000900b0b723e */ /* 0x000fe200000010ff */
[----:B------:R-:W-:Y:S01]  /*20200*/  FMUL.FTZ R21, R0, R37 ;  /* 0x0000002500157220 */ /* 0x000fe20000410000 */
[----:B------:R-:W-:Y:S01]  /*20210*/  F2FP.BF16.PACK_AB R14, R14, R140 ;  /* 0x0000008c0e0e723e */ /* 0x000fe200000010ff */
[C---:B-----5:R-:W-:Y:S01]  /*20220*/  FMUL.FTZ R136, R0.reuse, R48 ;  /* 0x0000003000887220 */ /* 0x060fe20000410000 */
[----:B------:R-:W-:Y:S01]  /*20230*/  UIADD3 UR4, UP2, UP1, UR4, UR20, UR13 ;  /* 0x0000001404047290 */ /* 0x000fe2000f95e00d */
[C---:B------:R-:W-:Y:S01]  /*20240*/  FMUL.FTZ R35, R0.reuse, R49 ;  /* 0x0000003100237220 */ /* 0x040fe20000410000 */
[----:B------:R-:W-:Y:S01]  /*20250*/  F2FP.BF16.PACK_AB R21, R21, R18 ;  /* 0x000000121515723e */ /* 0x000fe200000010ff */
[C---:B------:R-:W-:Y:S01]  /*20260*/  FMUL.FTZ R138, R0.reuse, R52 ;  /* 0x00000034008a7220 */ /* 0x040fe20000410000 */
[----:B------:R-:W-:Y:S01]  /*20270*/  UIADD3.X UR5, UR5, UR21, UR6, UP2, UP1 ;  /* 0x0000001505057290 */ /* 0x000fe200097e2406 */
        /* <DEDUP_REMOVED lines=21> */
[----:B------:R-:W-:Y:S01]  /*203d0*/  MOV R0, 0x3f800000 ;  /* 0x3f80000000007802 */ /* 0x000fe20000000f00 */
[----:B-1----:R-:W-:-:S02]  /*203e0*/  FMUL.FTZ R2, R2, c[0x0][0x2dc] ;  /* 0x0000b70002027a20 */ /* 0x002fc40000410000 */
[----:B------:R-:W-:Y:S02]  /*203f0*/  FMUL.FTZ R3, R3, c[0x0][0x2dc] ;  /* 0x0000b70003037a20 */ /* 0x000fe40000410000 */
[C---:B------:R-:W-:Y:S01]  /*20400*/  FMUL.FTZ R19, R2.reuse, R41 ;  /* 0x0000002902137220 */ /* 0x040fe20000410000 */
[----:B------:R-:W1:Y:S01]  /*20410*/  @P3 MUFU.RCP R0, R244 ;  /* 0x000000f400003308 */ /* 0x000e620000001000 */
[C---:B------:R-:W-:Y:S02]  /*20420*/  FMUL.FTZ R65, R2.reuse, R45 ;  /* 0x0000002d02417220 */ /* 0x040fe40000410000 */
        /* <DEDUP_REMOVED lines=13> */
[C---:B------:R-:W-:Y:S01]  /*20500*/  FMUL.FTZ R26, R2.reuse, R44 ;  /* 0x0000002c021a7220 */ /* 0x040fe20000410000 */
[----:B------:R-:W-:Y:S01]  /*20510*/  F2FP.BF16.PACK_AB R23, R23, R156 ;  /* 0x0000009c1717723e */ /* 0x000fe200000010ff */
[C---:B------:R-:W-:Y:S01]  /*20520*/  FMUL.FTZ R27, R2.reuse, R56 ;  /* 0x00000038021b7220 */ /* 0x040fe20000410000 */
[----:B------:R-:W-:Y:S01]  /*20530*/  F2FP.BF16.PACK_AB R19, R19, R17 ;  /* 0x000000111313723e */ /* 0x000fe200000010ff */
        /* <DEDUP_REMOVED lines=30> */
[----:B------:R-:W-:Y:S02]  /*20720*/  FMUL.FTZ R31, R3, R66 ;  /* 0x00000042031f7220 */ /* 0x000fe40000410000 */
[C---:B------:R-:W-:Y:S02]  /*20730*/  FMUL.FTZ R2, R0.reuse, R62 ;  /* 0x0000003e00027220 */ /* 0x040fe40000410000 */
[C---:B------:R-:W-:Y:S01]  /*20740*/  FMUL.FTZ R56, R0.reuse, R63 ;  /* 0x0000003f00387220 */ /* 0x040fe20000410000 */
[----:B------:R-:W-:Y:S01]  /*20750*/  F2FP.BF16.PACK_AB R63, R137, R138 ;  /* 0x0000008a893f723e */ /* 0x000fe200000010ff */
[C---:B------:R-:W-:Y:S02]  /*20760*/  FMUL.FTZ R170, R0.reuse, R170 ;  /* 0x000000aa00aa7220 */ /* 0x040fe40000410000 */
[----:B------:R-:W-:Y:S01]  /*20770*/  FMUL.FTZ R7, R0, R171 ;  /* 0x000000ab00077220 */ /* 0x000fe20000410000 */
[----:B------:R-:W-:Y:S01]  /*20780*/  F2FP.BF16.PACK_AB R56, R56, R2 ;  /* 0x000000023838723e */ /* 0x000fe200000010ff */
[C---:B------:R-:W-:Y:S01]  /*20790*/  FMUL.FTZ R166, R0.reuse, R166 ;  /* 0x000000a600a67220 */ /* 0x040fe20000410000 */
[----:B------:R-:W-:Y:S01]  /*207a0*/  LOP3.LUT R2, R25, 0x1, RZ, 0xc0, !PT ;  /* 0x0000000119027812 */ /* 0x000fe200078ec0ff */
[C---:B------:R-:W-:Y:S01]  /*207b0*/  FMUL.FTZ R12, R0.reuse, R167 ;  /* 0x000000a7000c7220 */ /* 0x040fe20000410000 */
[----:B------:R-:W-:Y:S01]  /*207c0*/  F2FP.BF16.PACK_AB R7, R7, R170 ;  /* 0x000000aa0707723e */ /* 0x000fe200000010ff */
[----:B------:R-:W-:Y:S01]  /*207d0*/  FMUL.FTZ R162, R0, R162 ;  /* 0x000000a200a27220 */ /* 0x000fe20000410000 */
[----:B------:R-:W-:Y:S01]  /*207e0*/  ISETP.NE.U32.AND P0, PT, R2, 0x1, PT ;  /* 0x000000010200780c */ /* 0x000fe20003f05070 */
        /* <DEDUP_REMOVED lines=40> */
[----:B------:R-:W-:Y:S01]  /*20a70*/  SHF.L.U32 R0, R25, 0x6, RZ ;  /* 0x0000000619007819 */ /* 0x000fe200000006ff */
[C---:B------:R-:W-:Y:S01]  /*20a80*/  FMUL.FTZ R154, R3.reuse, R154 ;  /* 0x0000009a039a7220 */ /* 0x040fe20000410000 */
        /* <DEDUP_REMOVED lines=9> */
[C---:B------:R-:W-:Y:S01]  /*20b20*/  FMUL.FTZ R146, R3.reuse, R146 ;  /* 0x0000009203927220 */ /* 0x040fe20000410000 */
[----:B------:R-:W-:Y:S01]  /*20b30*/  LEA R0, R172, R0, 0x1 ;  /* 0x00000000ac007211 */ /* 0x000fe200078e08ff */
[----:B------:R-:W-:Y:S01]  /*20b40*/  FMUL.FTZ R10, R3, R147 ;  /* 0x00000093030a7220 */ /* 0x000fe20000410000 */
[----:B------:R-:W-:Y:S01]  /*20b50*/  F2FP.BF16.PACK_AB R58, R67, R31 ;  /* 0x0000001f433a723e */ /* 0x000fe200000010ff */
[C---:B------:R-:W-:Y:S01]  /*20b60*/  FMUL.FTZ R142, R3.reuse, R142 ;  /* 0x0000008e038e7220 */ /* 0x040fe20000410000 */
[----:B------:R-:W-:Y:S01]  /*20b70*/  SHF.L.U32 R0, R0, 0x1, RZ ;  /* 0x0000000100007819 */ /* 0x000fe200000006ff */
[C---:B------:R-:W-:Y:S01]  /*20b80*/  FMUL.FTZ R13, R3.reuse, R143 ;  /* 0x0000008f030d7220 */ /* 0x040fe20000410000 */
[----:B------:R-:W-:Y:S01]  /*20b90*/  MOV R67, 0x20 ;  /* 0x0000002000437802 */ /* 0x000fe20000000f00 */
[C---:B------:R-:W-:Y:S01]  /*20ba0*/  FMUL.FTZ R38, R3.reuse, R38 ;  /* 0x0000002603267220 */ /* 0x040fe20000410000 */
[C---:B------:R-:W-:Y:S01]  /*20bb0*/  IADD3 R2, R0.reuse, -0x10, RZ ;  /* 0xfffffff000027810 */ /* 0x040fe20007ffe0ff */
[C---:B------:R-:W-:Y:S01]  /*20bc0*/  FMUL.FTZ R20, R3.reuse, R39 ;  /* 0x0000002703147220 */ /* 0x040fe20000410000 */
[----:B------:R-:W-:Y:S01]  /*20bd0*/  @P0 IADD3 R2, R0, 0x10, RZ ;  /* 0x0000001000020810 */ /* 0x000fe20007ffe0ff */
        /* <DEDUP_REMOVED lines=8> */
[----:B------:R-:W-:Y:S01]  /*20c60*/  FMUL.FTZ R70, R3, R70 ;  /* 0x0000004603467220 */ /* 0x000fe20000410000 */
[----:B------:R-:W-:Y:S01]  /*20c70*/  F2FP.BF16.PACK_AB R13, R13, R142 ;  /* 0x0000008e0d0d723e */ /* 0x000fe200000010ff */
[C---:B------:R-:W-:Y:S01]  /*20c80*/  FMUL.FTZ R71, R3.reuse, R71 ;  /* 0x0000004703477220 */ /* 0x040fe20000410000 */
[----:B------:R-:W-:Y:S01]  /*20c90*/  STS [R2+0x400], R6 ;  /* 0x0004000602007388 */ /* 0x000fe20000000800 */
        /* <DEDUP_REMOVED lines=15> */
[----:B-1----:R-:W-:Y:S01]  /*20d90*/  MOV R5, 0x40 ;  /* 0x0000004000057802 */ /* 0x002fe20000000f00 */
[----:B------:R-:W-:Y:S01]  /*20da0*/  FMUL.FTZ R114, R3, R114 ;  /* 0x0000007203727220 */ /* 0x000fe20000410000 */
[----:B------:R-:W-:Y:S01]  /*20db0*/  F2FP.BF16.PACK_AB R46, R87, R86 ;  /* 0x00000056572e723e */ /* 0x000fe200000010ff */
[----:B------:R-:W-:Y:S01]  /*20dc0*/  FMUL.FTZ R34, R3, R115 ;  /* 0x0000007303227220 */ /* 0x000fe20000410000 */
        /* <DEDUP_REMOVED lines=8> */
[----:B------:R-:W-:-:S02]  /*20e50*/  F2FP.BF16.PACK_AB R3, R149, R148 ;  /* 0x000000949503723e */ /* 0x000fc400000010ff */
[----:B------:R-:W-:Y:S02]  /*20e60*/  F2FP.BF16.PACK_AB R34, R34, R114 ;  /* 0x000000722222723e */ /* 0x000fe400000010ff */
[----:B------:R-:W-:Y:S01]  /*20e70*/  F2FP.BF16.PACK_AB R31, R117, R116 ;  /* 0x00000074751f723e */ /* 0x000fe200000010ff */
[----:B------:R1:W-:Y:S01]  /*20e80*/  STS [R2], R3 ;  /* 0x0000000302007388 */ /* 0x0003e20000000800 */
[----:B------:R-:W-:Y:S02]  /*20e90*/  F2FP.BF16.PACK_AB R30, R119, R118 ;  /* 0x00000076771e723e */ /* 0x000fe400000010ff */
[----:B------:R-:W-:Y:S01]  /*20ea0*/  F2FP.BF16.PACK_AB R26, R131, R130 ;  /* 0x00000082831a723e */ /* 0x000fe200000010ff */
[----:B------:R-:W-:Y:S01]  /*20eb0*/  STS [R0+0x2000], R8 ;  /* 0x0020000800007388 */ /* 0x000fe20000000800 */
[----:B------:R-:W-:-:S03]  /*20ec0*/  F2FP.BF16.PACK_AB R66, R66, R126 ;  /* 0x0000007e4242723e */ /* 0x000fc600000010ff */
[----:B------:R2:W-:Y:S04]  /*20ed0*/  STS [R0+0x2400], R7 ;  /* 0x0024000700007388 */ /* 0x0005e80000000800 */
[----:B------:R3:W-:Y:S04]  /*20ee0*/  STS [R2+0x2000], R9 ;  /* 0x0020000902007388 */ /* 0x0007e80000000800 */
[----:B------:R4:W-:Y:S01]  /*20ef0*/  STS [R2+0x2400], R12 ;  /* 0x0024000c02007388 */ /* 0x0009e20000000800 */
[----:B-1----:R-:W-:-:S04]  /*20f00*/  SEL R3, R67, 0xffffffe0, !P1 ;  /* 0xffffffe043037807 */ /* 0x002fc80004800000 */
[C---:B------:R-:W-:Y:S02]  /*20f10*/  IADD3 R4, R0.reuse, R3, RZ ;  /* 0x0000000300047210 */ /* 0x040fe40007ffe0ff */
[-C--:B------:R-:W-:Y:S02]  /*20f20*/  IADD3 R3, R3, R2.reuse, RZ ;  /* 0x0000000203037210 */ /* 0x080fe40007ffe0ff */
[-C--:B--2---:R-:W-:Y:S01]  /*20f30*/  IADD3 R7, R0, R5.reuse, RZ ;  /* 0x0000000500077210 */ /* 0x084fe20007ffe0ff */
[----:B------:R-:W-:Y:S01]  /*20f40*/  STS [R4], R11 ;  /* 0x0000000b04007388 */ /* 0x000fe20000000800 */
[----:B------:R-:W-:Y:S02]  /*20f50*/  IADD3 R8, R5, R2, RZ ;  /* 0x0000000205087210 */ /* 0x000fe40007ffe0ff */
[-C--:B------:R-:W-:Y:S01]  /*20f60*/  IADD3 R6, R4, R5.reuse, RZ ;  /* 0x0000000504067210 */ /* 0x080fe20007ffe0ff */
[----:B------:R-:W-:Y:S01]  /*20f70*/  STS [R4+0x400], R10 ;  /* 0x0004000a04007388 */ /* 0x000fe20000000800 */
[----:B------:R-:W-:-:S02]  /*20f80*/  IADD3 R5, R3, R5, RZ ;  /* 0x0000000503057210 */ /* 0x000fc40007ffe0ff */
[----:B---3--:R-:W-:Y:S01]  /*20f90*/  MOV R9, 0x7f800000 ;  /* 0x7f80000000097802 */ /* 0x008fe20000000f00 */
[----:B------:R1:W-:Y:S01]  /*20fa0*/  STS [R3], R14 ;  /* 0x0000000e03007388 */ /* 0x0003e20000000800 */
[----:B----4-:R-:W-:-:S03]  /*20fb0*/  MOV R12, 0x7f800000 ;  /* 0x7f800000000c7802 */ /* 0x010fc60000000f00 */
        /* <DEDUP_REMOVED lines=88> */
[----:B---34-:R-:W3:Y:S02]  /*21540*/  S2R R4, SR_TID.X ;  /* 0x0000000000047919 */ /* 0x018ee40000002100 */
[----:B---3--:R-:W-:-:S04]  /*21550*/  SHF.R.S32.HI R2, RZ, 0x1f, R4 ;  /* 0x0000001fff027819 */ /* 0x008fc80000011404 */
        /* <DEDUP_REMOVED lines=43> */
.L_x_1277:
[----:B---34-:R-:W-:Y:S05]  /*21810*/  BSYNC B0 ;  /* 0x0000000000007941 */ /* 0x018fea0003800000 */
.L_x_1276:
[----:B------:R-:W3:Y:S04]  /*21820*/  LDL.64 R80, [R1+0xa8] ;  /* 0x0000a80001507983 */ /* 0x000ee80000100a00 */
[----:B--2---:R2:W5:Y:S01]  /*21830*/  LDL R14, [R1+0xb8] ;  /* 0x0000b800010e7983 */ /* 0x0045620000100800 */
[----:B------:R-:W-:Y:S01]  /*21840*/  LEA.HI R13, R175, R174, RZ, 0x3 ;  /* 0x000000aeaf0d7211 */ /* 0x000fe200078f18ff */
[----:B------:R-:W-:Y:S01]  /*21850*/  UIMAD UR9, UR9, -0x80, UR27 ;  /* 0xffffff80090978a4 */ /* 0x000fe2000f8e021b */
[----:B------:R-:W-:Y:S01]  /*21860*/  BSSY B0, `(.L_x_1278) ;  /* 0x0000020000007945 */ /* 0x000fe20003800000 */
[----:B------:R-:W4:Y:S01]  /*21870*/  S2R R0, SR_TID.X ;  /* 0x0000000000007919 */ /* 0x000f220000002100 */
[----:B------:R-:W-:Y:S01]  /*21880*/  SHF.R.S32.HI R3, RZ, 0x3, R13 ;  /* 0x00000003ff037819 */ /* 0x000fe2000001140d */
[----:B------:R-:W-:-:S02]  /*21890*/  USHF.R.S32.HI UR6, URZ, 0x1f, UR10 ;  /* 0x0000001f3f067899 */ /* 0x000fc4000801140a */
[----:B------:R-:W1:Y:S01]  /*218a0*/  S2R R10, SR_CTAID.Z ;  /* 0x00000000000a7919 */ /* 0x000e620000002700 */
[----:B------:R-:W-:Y:S02]  /*218b0*/  ULDC.64 UR4, c[0x0][0x1f0] ;  /* 0x00007c0000047ab9 */ /* 0x000fe40000000a00 */
[----:B------:R-:W-:-:S04]  /*218c0*/  UIMAD UR4, UR6, UR4, URZ ;  /* 0x00000004060472a4 */ /* 0x000fc8000f8e023f */
[----:B------:R-:W-:Y:S01]  /*218d0*/  UIMAD UR4, UR10, UR5, UR4 ;  /* 0x000000050a0472a4 */ /* 0x000fe2000f8e0204 */
[----:B----4-:R-:W-:-:S04]  /*218e0*/  SHF.R.S32.HI R2, RZ, 0x1f, R0 ;  /* 0x0000001fff027819 */ /* 0x010fc80000011400 */
[----:B------:R-:W-:-:S04]  /*218f0*/  LEA.HI R2, R2, R0, RZ, 0x3 ;  /* 0x0000000002027211 */ /* 0x000fc800078f18ff */
[----:B------:R-:W-:Y:S02]  /*21900*/  SHF.R.S32.HI R2, RZ, 0x3, R2 ;  /* 0x00000003ff027819 */ /* 0x000fe40000011402 */
[----:B---3--:R-:W-:Y:S02]  /*21910*/  SHF.R.S32.HI R0, RZ, 0x1f, R80 ;  /* 0x0000001fff007819 */ /* 0x008fe40000011450 */
[----:B------:R-:W-:-:S04]  /*21920*/  IADD3 R4, P0, R80, UR12, RZ ;  /* 0x0000000c50047c10 */ /* 0x000fc8000ff1e0ff */
[----:B------:R-:W-:Y:S01]  /*21930*/  IADD3.X R5, R0, UR7, RZ, P0, !PT ;  /* 0x0000000700057c10 */ /* 0x000fe200087fe4ff */
[----:B------:R-:W-:Y:S01]  /*21940*/  IMAD.U32 R0, RZ, RZ, UR25 ;  /* 0x00000019ff007e24 */ /* 0x000fe2000f8e00ff */
[----:B------:R-:W-:Y:S02]  /*21950*/  ISETP.GE.AND P0, PT, R3, UR9, PT ;  /* 0x0000000903007c0c */ /* 0x000fe4000bf06270 */
[----:B------:R-:W-:Y:S01]  /*21960*/  SHF.R.S32.HI R3, RZ, 0x1f, R2 ;  /* 0x0000001fff037819 */ /* 0x000fe20000011402 */
[----:B-1----:R-:W-:-:S04]  /*21970*/  IMAD.WIDE.U32 R10, R10, c[0x0][0x1f0], R4 ;  /* 0x00007c000a0a7a25 */ /* 0x002fc800078e0004 */
[----:B------:R-:W-:Y:S01]  /*21980*/  IMAD.WIDE R6, R0, 0x80, R2 ;  /* 0x0000008000067825 */ /* 0x000fe200078e0202 */
[----:B------:R-:W-:-:S05]  /*21990*/  IADD3 R9, R11, UR4, RZ ;  /* 0x000000040b097c10 */ /* 0x000fca000fffe0ff */
[----:B------:R-:W-:Y:S05]  /*219a0*/  @P0 BRA `(.L_x_1279) ;  /* 0x000000b000000947 */ /* 0x000fea0003800000 */
[----:B--2---:R-:W-:Y:S01]  /*219b0*/  IMAD R0, R7, c[0x0][0x1e8], RZ ;  /* 0x00007a0007007a24 */ /* 0x004fe200078e02ff */
        /* <DEDUP_REMOVED lines=10> */
.L_x_1279:
[----:B--2---:R-:W-:Y:S05]  /*21a60*/  BSYNC B0 ;  /* 0x0000000000007941 */ /* 0x004fea0003800000 */
.L_x_1278:
        /* <DEDUP_REMOVED lines=18> */
.L_x_1281:
[----:B------:R-:W-:Y:S05]  /*21b90*/  BSYNC B0 ;  /* 0x0000000000007941 */ /* 0x000fea0003800000 */
.L_x_1280:
        /* <DEDUP_REMOVED lines=18> */
.L_x_1283:
[----:B------:R-:W-:Y:S05]  /*21cc0*/  BSYNC B0 ;  /* 0x0000000000007941 */ /* 0x000fea0003800000 */
.L_x_1282:
        /* <DEDUP_REMOVED lines=18> */
.L_x_1285:
[----:B------:R-:W-:Y:S05]  /*21df0*/  BSYNC B0 ;  /* 0x0000000000007941 */ /* 0x000fea0003800000 */
.L_x_1284:
        /* <DEDUP_REMOVED lines=18> */
.L_x_1287:
[----:B------:R-:W-:Y:S05]  /*21f20*/  BSYNC B0 ;  /* 0x0000000000007941 */ /* 0x000fea0003800000 */
.L_x_1286:
        /* <DEDUP_REMOVED lines=18> */
.L_x_1289:
[----:B------:R-:W-:Y:S05]  /*22050*/  BSYNC B0 ;  /* 0x0000000000007941 */ /* 0x000fea0003800000 */
.L_x_1288:
        /* <DEDUP_REMOVED lines=18> */
.L_x_1291:
[----:B------:R-:W-:Y:S05]  /*22180*/  BSYNC B0 ;  /* 0x0000000000007941 */ /* 0x000fea0003800000 */
.L_x_1290:
        /* <DEDUP_REMOVED lines=19> */
.L_x_1228:
        /* <DEDUP_REMOVED lines=75> */
.L_x_1293:
[----:B------:R-:W-:Y:S05]  /*22770*/  BSYNC B0 ;  /* 0x0000000000007941 */ /* 0x000fea0003800000 */
.L_x_1292:
        /* <DEDUP_REMOVED lines=18> */
.L_x_1295:
[----:B------:R-:W-:Y:S05]  /*228a0*/  BSYNC B0 ;  /* 0x0000000000007941 */ /* 0x000fea0003800000 */
.L_x_1294:
        /* <DEDUP_REMOVED lines=18> */
.L_x_1297:
[----:B------:R-:W-:Y:S05]  /*229d0*/  BSYNC B0 ;  /* 0x0000000000007941 */ /* 0x000fea0003800000 */
.L_x_1296:
        /* <DEDUP_REMOVED lines=18> */
.L_x_1299:
[----:B------:R-:W-:Y:S05]  /*22b00*/  BSYNC B0 ;  /* 0x0000000000007941 */ /* 0x000fea0003800000 */
.L_x_1298:
        /* <DEDUP_REMOVED lines=18> */
.L_x_1301:
[----:B------:R-:W-:Y:S05]  /*22c30*/  BSYNC B0 ;  /* 0x0000000000007941 */ /* 0x000fea0003800000 */
.L_x_1300:
        /* <DEDUP_REMOVED lines=18> */
.L_x_1303:
[----:B------:R-:W-:Y:S05]  /*22d60*/  BSYNC B0 ;  /* 0x0000000000007941 */ /* 0x000fea0003800000 */
.L_x_1302:
        /* <DEDUP_REMOVED lines=18> */
.L_x_1305:
[----:B------:R-:W-:Y:S05]  /*22e90*/  BSYNC B0 ;  /* 0x0000000000007941 */ /* 0x000fea0003800000 */
.L_x_1304:
        /* <DEDUP_REMOVED lines=18> */
.L_x_1307:
[----:B------:R-:W-:Y:S05]  /*22fc0*/  BSYNC B0 ;  /* 0x0000000000007941 */ /* 0x000fea0003800000 */
.L_x_1306:
        /* <DEDUP_REMOVED lines=67> */
.L_x_1308:
        /* <DEDUP_REMOVED lines=16> */
.L_x_1416:


//--------------------- .text._ZN5flash16flash_fwd_kernelI23Flash_fwd_kernel_traitsILi128ELi128ELi32ELi4ELb0ELb0EN7cutlass10bfloat16_tE19Flash_kernel_traitsILi128ELi128ELi32ELi4ES3_EELb0ELb1ELb0ELb1ELb0ELb0ELb1ELb0EEEvNS_16Flash_fwd_paramsE --------------------------
	.section	.text._ZN5flash16flash_fwd_kernelI23Flash_fwd_kernel_traitsILi128ELi128ELi32ELi4ELb0ELb0EN7cutlass10bfloat16_tE19Flash_kernel_traitsILi128ELi128ELi32ELi4ES3_EELb0ELb1ELb0ELb1ELb0ELb0ELb1ELb0EEEvNS_16Flash_fwd_paramsE,"ax",@progbits
	.sectioninfo	@"SHI_REGISTERS=255"
	.align	128
        .global         _ZN5flash16flash_fwd_kernelI23Flash_fwd_kernel_traitsILi128ELi128ELi32ELi4ELb0ELb0EN7cutlass10bfloat16_tE19Flash_kernel_traitsILi128ELi128ELi32ELi4ES3_EELb0ELb1ELb0ELb1ELb0ELb0ELb1ELb0EEEvNS_16Flash_fwd_paramsE
        .type           _ZN5flash16flash_fwd_kernelI23Flash_fwd_kernel_traitsILi128ELi128ELi32ELi4ELb0ELb0EN7cutlass10bfloat16_tE19Flash_kernel_traitsILi128ELi128ELi32ELi4ES3_EELb0ELb1ELb0ELb1ELb0ELb0ELb1ELb0EEEvNS_16Flash_fwd_paramsE,@function
        .size           _ZN5flash16flash_fwd_kernelI23Flash_fwd_kernel_traitsILi128ELi128ELi32ELi4ELb0ELb0EN7cutlass10bfloat16_tE19Flash_kernel_traitsILi128ELi128ELi32ELi4ES3_EELb0ELb1ELb0ELb1ELb0ELb0ELb1ELb0EEEvNS_16Flash_fwd_paramsE,(.L_x_1417 - _ZN5flash16flash_fwd_kernelI23Flash_fwd_kernel_traitsILi128ELi128ELi32ELi4ELb0ELb0EN7cutlass10bfloat16_tE19Flash_kernel_traitsILi128ELi128ELi32ELi4ES3_EELb0ELb1ELb0ELb1ELb0ELb0ELb1ELb0EEEvNS_16Flash_fwd_paramsE)
        .other          _ZN5flash16flash_fwd_kernelI23Flash_fwd_kernel_traitsILi128ELi128ELi32ELi4ELb0ELb0EN7cutlass10bfloat16_tE19Flash_kernel_traitsILi128ELi128ELi32ELi4ES3_EELb0ELb1ELb0ELb1ELb0ELb0ELb1ELb0EEEvNS_16Flash_fwd_paramsE,@"STO_CUDA_ENTRY STV_DEFAULT"
_ZN5flash16flash_fwd_kernelI23Flash_fwd_kernel_traitsILi128ELi128ELi32ELi4ELb0ELb0EN7cutlass10bfloat16_tE19Flash_kernel_traitsILi128ELi128ELi32ELi4ES3_EELb0ELb1ELb0ELb1ELb0ELb0ELb1ELb0EEEvNS_16Flash_fwd_paramsE:
.text._ZN5flash16flash_fwd_kernelI23Flash_fwd_kernel_traitsILi128ELi128ELi32ELi4ELb0ELb0EN7cutlass10bfloat16_tE19Flash_kernel_traitsILi128ELi128ELi32ELi4ES3_EELb0ELb1ELb0ELb1ELb0ELb0ELb1ELb0EEEvNS_16Flash_fwd_paramsE:
        /* <DEDUP_REMOVED lines=35> */
.L_x_1309:
[----:B------:R-:W-:Y:S02]  /*0230*/  MOV R0, c[0x0][0x218] ;  /* 0x0000860000007a02 */ /* 0x000fe40000000f00 */
.L_x_1310:
        /* <DEDUP_REMOVED lines=26> */
[----:B------:R-:W-:Y:S02]  /*03e0*/  ISETP.NE.AND P0, PT, R8, -0x1, PT ;  /* 0xffffffff0800780c */ /* 0x000fe40003f05270 */
[----:B------:R-:W-:-:S09]  /*03f0*/  SHF.R.S32.HI R19, RZ, 0x1f, R18 ;  /* 0x0000001fff137819 */ /* 0x000fd20000011412 */
        /* <DEDUP_REMOVED lines=25> */
.L_x_1312:
[----:B------:R-:W-:Y:S02]  /*0590*/  IABS R5, c[0x0][0x1c8] ;  /* 0x0000720000057a13 */ /* 0x000fe40000000000 */
[----:B------:R-:W-:Y:S02]  /*05a0*/  IABS R4, R18 ;  /* 0x0000001200047213 */ /* 0x000fe40000000000 */
[----:B------:R-:W1:Y:S08]  /*05b0*/  I2F.RP R2, R5 ;  /* 0x0000000500027306 */ /* 0x000e700000209400 */
[----:B-1----:R-:W1:Y:S02]  /*05c0*/  MUFU.RCP R2, R2 ;  /* 0x0000000200027308 */ /* 0x002e640000001000 */
[----:B-1----:R-:W-:-:S06]  /*05d0*/  IADD3 R2, R2, 0xffffffe, RZ ;  /* 0x0ffffffe02027810 */ /* 0x002fcc0007ffe0ff */
[----:B------:R-:W1:Y:S02]  /*05e0*/  F2I.FTZ.U32.TRUNC.NTZ R3, R2 ;  /* 0x0000000200037305 */ /* 0x000e64000021f000 */
[----:B-1----:R-:W-:Y:S02]  /*05f0*/  IMAD.MOV R0, RZ, RZ, -R3 ;  /* 0x000000ffff007224 */ /* 0x002fe400078e0a03 */
[----:B------:R-:W-:Y:S02]  /*0600*/  IMAD.MOV.U32 R2, RZ, RZ, RZ ;  /* 0x000000ffff027224 */ /* 0x000fe400078e00ff */
[----:B------:R-:W-:-:S04]  /*0610*/  IMAD R0, R0, R5, RZ ;  /* 0x0000000500007224 */ /* 0x000fc800078e02ff */
[----:B------:R-:W-:-:S04]  /*0620*/  IMAD.HI.U32 R0, R3, R0, R2 ;  /* 0x0000000003007227 */ /* 0x000fc800078e0002 */
[----:B------:R-:W-:Y:S02]  /*0630*/  IMAD.MOV.U32 R2, RZ, RZ, R4 ;  /* 0x000000ffff027224 */ /* 0x000fe400078e0004 */
[----:B------:R-:W-:Y:S02]  /*0640*/  @P0 IMAD.IADD R4, R7, 0x1, R8 ;  /* 0x0000000107040824 */ /* 0x000fe400078e0208 */
[----:B------:R-:W-:-:S05]  /*0650*/  IMAD.HI.U32 R0, R0, R2, RZ ;  /* 0x0000000200007227 */ /* 0x000fca00078e00ff */
[----:B------:R-:W-:-:S05]  /*0660*/  IADD3 R3, -R0, RZ, RZ ;  /* 0x000000ff00037210 */ /* 0x000fca0007ffe1ff */
[----:B------:R-:W-:-:S05]  /*0670*/  IMAD R2, R5, R3, R2 ;  /* 0x0000000305027224 */ /* 0x000fca00078e0202 */
[----:B------:R-:W-:-:S13]  /*0680*/  ISETP.GT.U32.AND P2, PT, R5, R2, PT ;  /* 0x000000020500720c */ /* 0x000fda0003f44070 */
[----:B------:R-:W-:Y:S01]  /*0690*/  @!P2 IMAD.IADD R2, R2, 0x1, -R5 ;  /* 0x000000010202a824 */ /* 0x000fe200078e0a05 */
[----:B------:R-:W-:Y:S02]  /*06a0*/  @!P2 IADD3 R0, R0, 0x1, RZ ;  /* 0x000000010000a810 */ /* 0x000fe40007ffe0ff */
[----:B------:R-:W-:Y:S02]  /*06b0*/  ISETP.NE.AND P2, PT, RZ, c[0x0][0x1c8], PT ;  /* 0x00007200ff007a0c */ /* 0x000fe40003f45270 */
[----:B------:R-:W-:Y:S02]  /*06c0*/  ISETP.GE.U32.AND P3, PT, R2, R5, PT ;  /* 0x000000050200720c */ /* 0x000fe40003f66070 */
        /* <DEDUP_REMOVED lines=21> */
.L_x_1313:
[----:B------:R-:W-:Y:S01]  /*0820*/  SHF.R.S32.HI R23, RZ, 0x1f, R26 ;  /* 0x0000001fff177819 */ /* 0x000fe2000001141a */
[----:B------:R-:W-:Y:S01]  /*0830*/  IMAD.IADD R42, R21, 0x1, -R29 ;  /* 0x00000001152a7824 */ /* 0x000fe200078e0a1d */
[----:B------:R-:W-:Y:S01]  /*0840*/  BSSY B0, `(.L_x_1314) ;  /* 0x000005b000007945 */ /* 0x000fe20003800000 */
[----:B------:R-:W-:Y:S01]  /*0850*/  IMAD.MOV.U32 R31, RZ, RZ, 0x10 ;  /* 0x00000010ff1f7424 */ /* 0x000fe200078e00ff */
[CC--:B------:R-:W-:Y:S01]  /*0860*/  LEA.HI R2, R23.reuse, R26.reuse, RZ, 0x3 ;  /* 0x0000001a17027211 */ /* 0x0c0fe200078f18ff */
[----:B------:R-:W-:Y:S01]  /*0870*/  IMAD.MOV.U32 R30, RZ, RZ, 0x20 ;  /* 0x00000020ff1e7424 */ /* 0x000fe200078e00ff */
[----:B------:R-:W-:Y:S02]  /*0880*/  LEA.HI R25, R23, R26, RZ, 0x4 ;  /* 0x0000001a17197211 */ /* 0x000fe400078f20ff */
[----:B------:R-:W-:-:S02]  /*0890*/  SHF.R.S32.HI R8, RZ, 0x3, R2 ;  /* 0x00000003ff087819 */ /* 0x000fc40000011402 */
[----:B------:R-:W-:Y:S02]  /*08a0*/  LOP3.LUT R2, R2, 0xfffffff8, RZ, 0xc0, !PT ;  /* 0xfffffff802027812 */ /* 0x000fe400078ec0ff */
[----:B------:R-:W-:Y:S01]  /*08b0*/  SHF.R.S32.HI R9, RZ, 0x1f, R8 ;  /* 0x0000001fff097819 */ /* 0x000fe20000011408 */
[----:B------:R-:W-:Y:S01]  /*08c0*/  IMAD.SHL.U32 R0, R8, 0x40, RZ ;  /* 0x0000004008007824 */ /* 0x000fe200078e00ff */
[----:B------:R-:W-:Y:S01]  /*08d0*/  LEA.HI R7, R23, R26, RZ, 0x6 ;  /* 0x0000001a17077211 */ /* 0x000fe200078f30ff */
[----:B------:R-:W-:Y:S02]  /*08e0*/  IMAD.IADD R22, R26, 0x1, -R2 ;  /* 0x000000011a167824 */ /* 0x000fe400078e0a02 */
[----:B------:R-:W-:Y:S01]  /*08f0*/  IMAD R13, R9, c[0x0][0x1a0], RZ ;  /* 0x00006800090d7a24 */ /* 0x000fe200078e02ff */
[----:B------:R-:W-:Y:S01]  /*0900*/  LOP3.LUT R0, R0, 0x1c0, RZ, 0xc0, !PT ;  /* 0x000001c000007812 */ /* 0x000fe200078ec0ff */
[----:B------:R-:W-:Y:S02]  /*0910*/  IMAD.SHL.U32 R124, R22, 0x8, RZ ;  /* 0x00000008167c7824 */ /* 0x000fe400078e00ff */
[----:B------:R-:W-:-:S02]  /*0920*/  IMAD.SHL.U32 R7, R7, 0x8, RZ ;  /* 0x0000000807077824 */ /* 0x000fc400078e00ff */
[----:B------:R-:W-:Y:S01]  /*0930*/  IMAD.WIDE R40, R24, 0x80, R8 ;  /* 0x0000008018287825 */ /* 0x000fe200078e0208 */
[----:B------:R-:W-:Y:S02]  /*0940*/  LOP3.LUT R2, R0, 0x38, R124, 0xf8, !PT ;  /* 0x0000003800027812 */ /* 0x000fe400078ef87c */
[----:B------:R-:W-:Y:S02]  /*0950*/  SHF.R.U32.HI R0, RZ, 0x3, R0 ;  /* 0x00000003ff007819 */ /* 0x000fe40000011600 */
[--C-:B------:R-:W-:Y:S01]  /*0960*/  SHF.R.S32.HI R125, RZ, 0x1f, R124.reuse ;  /* 0x0000001fff7d7819 */ /* 0x100fe2000001147c */
[----:B------:R1:W-:Y:S01]  /*0970*/  STL.64 [R1+0x10], R40 ;  /* 0x0000102801007387 */ /* 0x0003e20000100a00 */
[----:B------:R-:W-:Y:S01]  /*0980*/  LOP3.LUT R3, R2, R0, RZ, 0x3c, !PT ;  /* 0x0000000002037212 */ /* 0x000fe200078e3cff */
[----:B------:R-:W-:Y:S01]  /*0990*/  IMAD R2, R9, c[0x0][0x198], RZ ;  /* 0x0000660009027a24 */ /* 0x000fe200078e02ff */
[----:B------:R-:W-:Y:S01]  /*09a0*/  LOP3.LUT R0, R25, 0xfffffff0, RZ, 0xc0, !PT ;  /* 0xfffffff019007812 */ /* 0x000fe200078ec0ff */
[----:B------:R-:W-:Y:S01]  /*09b0*/  IMAD.WIDE.U32 R4, R8, c[0x0][0x198], R124 ;  /* 0x0000660008047a25 */ /* 0x000fe200078e007c */
[----:B------:R-:W-:Y:S01]  /*09c0*/  IADD3 R10, P0, R124, R10, RZ ;  /* 0x0000000a7c0a7210 */ /* 0x000fe20007f1e0ff */
[----:B------:R1:W-:Y:S01]  /*09d0*/  STL.64 [R1+0x8], R124 ;  /* 0x0000087c01007387 */ /* 0x0003e20000100a00 */
[----:B------:R-:W-:Y:S01]  /*09e0*/  LOP3.LUT R228, R3, 0xfffffe00, R7, 0xf8, !PT ;  /* 0xfffffe0003e47812 */ /* 0x000fe200078ef807 */
[----:B------:R-:W-:Y:S01]  /*09f0*/  IMAD.IADD R0, R26, 0x1, -R0 ;  /* 0x000000011a007824 */ /* 0x000fe200078e0a00 */
[----:B------:R-:W-:Y:S01]  /*0a00*/  SHF.R.S32.HI R7, RZ, 0x1f, R6 ;  /* 0x0000001fff077819 */ /* 0x000fe20000011406 */
[----:B------:R-:W-:Y:S01]  /*0a10*/  IMAD.X R11, R125, 0x1, R11, P0 ;  /* 0x000000017d0b7824 */ /* 0x000fe200000e060b */
[----:B------:R-:W-:Y:S01]  /*0a20*/  IADD3 R4, P0, R16, R4, RZ ;  /* 0x0000000410047210 */ /* 0x000fe20007f1e0ff */
[C---:B------:R-:W-:Y:S01]  /*0a30*/  IMAD R12, R8.reuse, c[0x0][0x19c], R2 ;  /* 0x00006700080c7a24 */ /* 0x040fe200078e0202 */
[----:B------:R-:W-:Y:S01]  /*0a40*/  SHF.R.S32.HI R17, RZ, 0x1f, R0 ;  /* 0x0000001fff117819 */ /* 0x000fe20000011400 */
[----:B------:R-:W-:Y:S01]  /*0a50*/  IMAD.WIDE.U32 R2, R8, c[0x0][0x1a0], R124 ;  /* 0x0000680008027a25 */ /* 0x000fe200078e007c */
[----:B------:R-:W-:-:S02]  /*0a60*/  IADD3 R252, R124, 0x40, RZ ;  /* 0x000000407cfc7810 */ /* 0x000fc40007ffe0ff */
[----:B------:R-:W-:Y:S01]  /*0a70*/  IADD3.X R5, R20, R5, R12, P0, !PT ;  /* 0x0000000514057210 */ /* 0x000fe200007fe40c */
[----:B------:R-:W-:Y:S01]  /*0a80*/  IMAD R12, R8, c[0x0][0x1a4], R13 ;  /* 0x00006900080c7a24 */ /* 0x000fe200078e020d */
[----:B------:R-:W-:Y:S01]  /*0a90*/  LEA.HI R24, R17, R0, RZ, 0x3 ;  /* 0x0000000011187211 */ /* 0x000fe200078f18ff */
[C---:B------:R-:W-:Y:S01]  /*0aa0*/  IMAD R13, R7.reuse, c[0x0][0x1b0], RZ ;  /* 0x00006c00070d7a24 */ /* 0x040fe200078e02ff */
[----:B------:R-:W-:Y:S01]  /*0ab0*/  IADD3 R2, P0, R14, R2, RZ ;  /* 0x000000020e027210 */ /* 0x000fe20007f1e0ff */
[----:B------:R-:W-:Y:S01]  /*0ac0*/  IMAD R7, R7, c[0x0][0x1b8], RZ ;  /* 0x00006e0007077a24 */ /* 0x000fe200078e02ff */
[----:B------:R-:W-:Y:S01]  /*0ad0*/  LOP3.LUT R14, R24, 0xfffffff8, RZ, 0xc0, !PT ;  /* 0xfffffff8180e7812 */ /* 0x000fe200078ec0ff */
[----:B------:R-:W-:Y:S01]  /*0ae0*/  IMAD.WIDE.U32 R36, R6, c[0x0][0x1b0], R4 ;  /* 0x00006c0006247a25 */ /* 0x000fe200078e0004 */
[----:B------:R-:W-:-:S03]  /*0af0*/  IADD3.X R3, R15, R3, R12, P0, !PT ;  /* 0x000000030f037210 */ /* 0x000fc600007fe40c */
[----:B------:R-:W-:Y:S01]  /*0b00*/  IMAD.IADD R17, R0, 0x1, -R14 ;  /* 0x0000000100117824 */ /* 0x000fe200078e0a0e */
[----:B------:R1:W-:Y:S01]  /*0b10*/  STL.64 [R1+0x20], R36 ;  /* 0x0000202401007387 */ /* 0x0003e20000100a00 */
[C---:B------:R-:W-:Y:S02]  /*0b20*/  IMAD R7, R6.reuse, c[0x0][0x1bc], R7 ;  /* 0x00006f0006077a24 */ /* 0x040fe400078e0207 */
[----:B------:R-:W-:Y:S01]  /*0b30*/  IMAD.WIDE.U32 R34, R6, c[0x0][0x1b8], R2 ;  /* 0x00006e0006227a25 */ /* 0x000fe200078e0002 */
[----:B------:R-:W-:Y:S02]  /*0b40*/  R2P PR, R17, 0x6 ;  /* 0x0000000611007804 */ /* 0x000fe40000000000 */
[----:B------:R-:W-:Y:S01]  /*0b50*/  ISETP.GE.AND P0, PT, R8, R42, PT ;  /* 0x0000002a0800720c */ /* 0x000fe20003f06270 */
[----:B------:R-:W-:Y:S01]  /*0b60*/  IMAD R14, R6, c[0x0][0x1b4], R13 ;  /* 0x00006d00060e7a24 */ /* 0x000fe200078e020d */
[----:B------:R1:W-:Y:S01]  /*0b70*/  STL.64 [R1+0x40], R34 ;  /* 0x0000402201007387 */ /* 0x0003e20000100a00 */
[----:B------:R-:W-:Y:S01]  /*0b80*/  IMAD.IADD R33, R35, 0x1, R7 ;  /* 0x0000000123217824 */ /* 0x000fe200078e0207 */
[----:B------:R-:W-:Y:S01]  /*0b90*/  LEA.HI R3, R23, R26, RZ, 0x5 ;  /* 0x0000001a17037211 */ /* 0x000fe200078f28ff */
[----:B------:R-:W-:Y:S01]  /*0ba0*/  IMAD.IADD R39, R37, 0x1, R14 ;  /* 0x0000000125277824 */ /* 0x000fe200078e020e */
[----:B------:R1:W-:Y:S01]  /*0bb0*/  STL [R1+0x28], R42 ;  /* 0x0000282a01007387 */ /* 0x0003e20000100800 */
[----:B------:R-:W-:Y:S01]  /*0bc0*/  IMAD R0, R19, c[0x0][0x1a8], RZ ;  /* 0x00006a0013007a24 */ /* 0x000fe200078e02ff */
[----:B------:R-:W-:Y:S01]  /*0bd0*/  LOP3.LUT R2, R3, 0xffffffe0, RZ, 0xc0, !PT ;  /* 0xffffffe003027812 */ /* 0x000fe200078ec0ff */
[----:B------:R-:W-:Y:S01]  /*0be0*/  IMAD.WIDE.U32 R12, R18, c[0x0][0x1a8], R10 ;  /* 0x00006a00120c7a25 */ /* 0x000fe200078e000a */
[----:B------:R1:W-:Y:S01]  /*0bf0*/  STL [R1+0x3c], R33 ;  /* 0x00003c2101007387 */ /* 0x0003e20000100800 */
[----:B------:R-:W-:-:S02]  /*0c00*/  SHF.R.S32.HI R16, RZ, 0x5, R3 ;  /* 0x00000005ff107819 */ /* 0x000fc40000011403 */
[----:B------:R-:W-:Y:S01]  /*0c10*/  IMAD R0, R18, c[0x0][0x1ac], R0 ;  /* 0x00006b0012007a24 */ /* 0x000fe200078e0200 */
[----:B------:R1:W-:Y:S01]  /*0c20*/  STL [R1+0x1c], R39 ;  /* 0x00001c2701007387 */ /* 0x0003e20000100800 */
[----:B------:R-:W-:Y:S01]  /*0c30*/  IMAD.IADD R15, R26, 0x1, -R2 ;  /* 0x000000011a0f7824 */ /* 0x000fe200078e0a02 */
[----:B------:R-:W-:Y:S01]  /*0c40*/  SEL R4, R31, 0xfffffff0, !P1 ;  /* 0xfffffff01f047807 */ /* 0x000fe20004800000 */
[----:B------:R-:W-:Y:S01]  /*0c50*/  IMAD.IADD R11, R13, 0x1, R0 ;  /* 0x000000010d0b7824 */ /* 0x000fe200078e0200 */
[----:B------:R-:W-:Y:S01]  /*0c60*/  SEL R0, R30, 0xffffffe0, !P2 ;  /* 0xffffffe01e007807 */ /* 0x000fe20005000000 */
[----:B------:R-:W-:Y:S01]  /*0c70*/  IMAD.SHL.U32 R228, R228, 0x2, RZ ;  /* 0x00000002e4e47824 */ /* 0x000fe200078e00ff */
        /* <DEDUP_REMOVED lines=23> */
.L_x_1315:
[----:B------:R-:W-:Y:S05]  /*0df0*/  BSYNC B0 ;  /* 0x0000000000007941 */ /* 0x000fea0003800000 */
.L_x_1314:
        /* <DEDUP_REMOVED lines=29> */
.L_x_1317:
[----:B------:R-:W-:Y:S05]  /*0fd0*/  BSYNC B0 ;  /* 0x0000000000007941 */ /* 0x000fea0003800000 */
.L_x_1316:
        /* <DEDUP_REMOVED lines=29> */
.L_x_1319:
[----:B------:R-:W-:Y:S05]  /*11b0*/  BSYNC B0 ;  /* 0x0000000000007941 */ /* 0x000fea0003800000 */
.L_x_1318:
        /* <DEDUP_REMOVED lines=29> */
.L_x_1321:
[----:B------:R-:W-:Y:S05]  /*1390*/  BSYNC B0 ;  /* 0x0000000000007941 */ /* 0x000fea0003800000 */
.L_x_1320:
        /* <DEDUP_REMOVED lines=29> */
.L_x_1323:
[----:B------:R-:W-:Y:S05]  /*1570*/  BSYNC B0 ;  /* 0x0000000000007941 */ /* 0x000fea0003800000 */
.L_x_1322:
        /* <DEDUP_REMOVED lines=29> */
.L_x_1325:
[----:B------:R-:W-:Y:S05]  /*1750*/  BSYNC B0 ;  /* 0x0000000000007941 */ /* 0x000fea0003800000 */
.L_x_1324:
        /* <DEDUP_REMOVED lines=30> */
.L_x_1327:
[----:B------:R-:W-:Y:S05]  /*1940*/  BSYNC B0 ;  /* 0x0000000000007941 */ /* 0x000fea0003800000 */
.L_x_1326:
        /* <DEDUP_REMOVED lines=34> */
.L_x_1329:
[----:B------:R-:W-:Y:S05]  /*1b70*/  BSYNC B0 ;  /* 0x0000000000007941 */ /* 0x000fea0003800000 */
.L_x_1328:
        /* <DEDUP_REMOVED lines=32> */
.L_x_1331:
[----:B------:R-:W-:Y:S05]  /*1d80*/  BSYNC B0 ;  /* 0x0000000000007941 */ /* 0x000fea0003800000 */
.L_x_1330:
[----:B------:R-:W-:Y:S01]  /*1d90*/  SHF.L.U64.HI R243, R20, R28, c[0x0][0x19c] ;  /* 0x0000670014f37619 */ /* 0x000fe2000001021c */
[----:B------:R-:W-:Y:S01]  /*1da0*/  BSSY B0, `(.L_x_1332) ;  /* 0x0000018000007945 */ /* 0x000fe20003800000 */
[----:B------:R-:W-:Y:S01]  /*1db0*/  ISETP.GE.AND P0, PT, R14, R11, PT ;  /* 0x0000000b0e00720c */ /* 0x000fe20003f06270 */
[----:B------:R-:W-:Y:S02]  /*1dc0*/  IMAD.SHL.U32 R245, R20, 0x10, RZ ;  /* 0x0000001014f57824 */ /* 0x000fe400078e00ff */
[----:B------:R3:W-:Y:S10]  /*1dd0*/  STL [R1+0x30], R243 ;  /* 0x000030f301007387 */ /* 0x0007f40000100800 */
        /* <DEDUP_REMOVED lines=20> */
.L_x_1333:
[----:B------:R-:W-:Y:S05]  /*1f20*/  BSYNC B0 ;  /* 0x0000000000007941 */ /* 0x000fea0003800000 */
.L_x_1332:
[----:B------:R-:W-:Y:S01]  /*1f30*/  ISETP.NE.U32.AND P1, PT, RZ, c[0x0][0x318], PT ;  /* 0x0000c600ff007a0c */ /* 0x000fe20003f25070 */
[----:B------:R-:W0:Y:S03]  /*1f40*/  LDGDEPBAR ;  /* 0x00000000000079af */ /* 0x000e260000000000 */
[----:B------:R-:W-:-:S13]  /*1f50*/  ISETP.NE.AND.EX P1, PT, RZ, c[0x0][0x31c], PT, P1 ;  /* 0x0000c700ff007a0c */ /* 0x000fda0003f25310 */
[----:B------:R-:W-:Y:S01]  /*1f60*/  @P1 SHF.R.S32.HI R5, RZ, 0x1f, R27 ;  /* 0x0000001fff051819 */ /* 0x000fe2000001141b */
[----:B-1----:R-:W-:-:S04]  /*1f70*/  @P1 IMAD.WIDE.U32 R2, R27, c[0x0][0x320], R18 ;  /* 0x0000c8001b021a25 */ /* 0x002fc800078e0012 */
[----:B------:R-:W-:Y:S01]  /*1f80*/  @P1 IMAD R5, R5, c[0x0][0x320], RZ ;  /* 0x0000c80005051a24 */ /* 0x000fe200078e02ff */
[----:B--2---:R-:W-:Y:S01]  /*1f90*/  @P1 LEA R6, P0, R2, c[0x0][0x318], 0x2 ;  /* 0x0000c60002061a11 */ /* 0x004fe200078010ff */
[----:B------:R-:W-:-:S04]  /*1fa0*/  DEPBAR.LE SB0, 0x0 ;  /* 0x000080000000791a */ /* 0x000fc80000000000 */
[----:B------:R-:W-:-:S04]  /*1fb0*/  @P1 IMAD R5, R27, c[0x0][0x324], R5 ;  /* 0x0000c9001b051a24 */ /* 0x000fc800078e0205 */
[----:B------:R-:W-:-:S05]  /*1fc0*/  @P1 IMAD.IADD R5, R3, 0x1, R5 ;  /* 0x0000000103051824 */ /* 0x000fca00078e0205 */
[----:B------:R-:W-:-:S05]  /*1fd0*/  @P1 LEA.HI.X R7, R2, c[0x0][0x31c], R5, 0x2, P0 ;  /* 0x0000c70002071a11 */ /* 0x000fca00000f1405 */
[----:B------:R1:W2:Y:S01]  /*1fe0*/  @P1 LDG.E R13, [R6.64] ;  /* 0x00000004060d1981 */ /* 0x0002a2000c1e1900 */
[----:B------:R-:W-:Y:S01]  /*1ff0*/  IMAD.SHL.U32 R2, R22, 0x40, RZ ;  /* 0x0000004016027824 */ /* 0x000fe200078e00ff */
[----:B------:R-:W-:Y:S01]  /*2000*/  SHF.R.S32.HI R5, RZ, 0x1f, R15 ;  /* 0x0000001fff057819 */ /* 0x000fe2000001140f */
[----:B------:R-:W-:Y:S01]  /*2010*/  IMAD.MOV.U32 R18, RZ, RZ, c[0x0][0x1a0] ;  /* 0x00006800ff127624 */ /* 0x000fe200078e00ff */
[C---:B------:R-:W-:Y:S01]  /*2020*/  ISETP.GE.AND P0, PT, R8.reuse, R11, PT ;  /* 0x0000000b0800720c */ /* 0x040fe20003f06270 */
[----:B------:R-:W-:Y:S01]  /*2030*/  BAR.SYNC.DEFER_BLOCKING 0x0 ;  /* 0x0000000000007b1d */ /* 0x000fe20000010000 */
[----:B------:R-:W-:Y:S01]  /*2040*/  IMAD.SHL.U32 R3, R8, 0x8, RZ ;  /* 0x0000000808037824 */ /* 0x000fe200078e00ff */
[----:B------:R-:W-:Y:S01]  /*2050*/  LEA.HI R8, R5, R15, RZ, 0x2 ;  /* 0x0000000f05087211 */ /* 0x000fe200078f10ff */
[----:B------:R-:W-:Y:S01]  /*2060*/  IMAD.MOV.U32 R32, RZ, RZ, R34 ;  /* 0x000000ffff207224 */ /* 0x000fe200078e0022 */
[----:B------:R-:W-:Y:S01]  /*2070*/  LOP3.LUT R2, R2, 0x1c0, RZ, 0xc0, !PT ;  /* 0x000001c002027812 */ /* 0x000fe200078ec0ff */
[C---:B------:R-:W-:Y:S01]  /*2080*/  IMAD.SHL.U32 R20, R18.reuse, 0x20, RZ ;  /* 0x0000002012147824 */ /* 0x040fe200078e00ff */
[----:B------:R-:W-:Y:S01]  /*2090*/  SHF.L.U64.HI R10, R18, R23, c[0x0][0x1a4] ;  /* 0x00006900120a7619 */ /* 0x000fe20000010217 */
[----:B------:R-:W-:Y:S01]  /*20a0*/  IMAD.SHL.U32 R9, R24, 0x40, RZ ;  /* 0x0000004018097824 */ /* 0x000fe200078e00ff */
[----:B------:R-:W-:Y:S01]  /*20b0*/  SHF.R.S32.HI R8, RZ, 0x2, R8 ;  /* 0x00000002ff087819 */ /* 0x000fe20000011408 */
[----:B------:R-:W-:Y:S01]  /*20c0*/  IMAD.SHL.U32 R26, R26, 0x2, RZ ;  /* 0x000000021a1a7824 */ /* 0x000fe200078e00ff */
[----:B------:R-:W-:Y:S01]  /*20d0*/  LOP3.LUT R5, R2, 0x8, R3, 0xf8, !PT ;  /* 0x0000000802057812 */ /* 0x000fe200078ef803 */
[----:B------:R5:W-:Y:S01]  /*20e0*/  STL [R1+0x58], R10 ;  /* 0x0000580a01007387 */ /* 0x000be20000100800 */
[----:B------:R-:W-:Y:S01]  /*20f0*/  SHF.R.U32.HI R2, RZ, 0x3, R2 ;  /* 0x00000003ff027819 */ /* 0x000fe20000011602 */
[----:B------:R-:W-:Y:S01]  /*2100*/  IMAD R3, R10, R48, RZ ;  /* 0x000000300a037224 */ /* 0x000fe200078e02ff */
[----:B------:R-:W-:Y:S01]  /*2110*/  BSSY B0, `(.L_x_1334) ;  /* 0x0000032000007945 */ /* 0x000fe20003800000 */
[----:B------:R3:W-:Y:S01]  /*2120*/  STL [R1+0x4c], R8 ;  /* 0x00004c0801007387 */ /* 0x0007e20000100800 */
[----:B------:R-:W-:Y:S01]  /*2130*/  IMAD.MOV.U32 R132, RZ, RZ, RZ ;  /* 0x000000ffff847224 */ /* 0x000fe200078e00ff */
[----:B------:R-:W-:-:S02]  /*2140*/  LOP3.LUT R49, R26, 0x6, RZ, 0xc0, !PT ;  /* 0x000000061a317812 */ /* 0x000fc400078ec0ff */
[----:B------:R4:W-:Y:S01]  /*2150*/  STL.64 [R1+0x38], R32 ;  /* 0x0000382001007387 */ /* 0x0009e20000100a00 */
[----:B-1----:R-:W-:-:S04]  /*2160*/  SHF.R.S32.HI R7, RZ, 0x4, R25 ;  /* 0x00000004ff077819 */ /* 0x002fc80000011419 */
[----:B------:R-:W-:Y:S01]  /*2170*/  LEA.HI R6, R25, R7, RZ, 0x1 ;  /* 0x0000000719067211 */ /* 0x000fe200078f08ff */
[----:B------:R4:W-:Y:S03]  /*2180*/  @P0 STS.128 [R228+0xa000], RZ ;  /* 0x00a000ffe4000388 */ /* 0x0009e60000000c00 */
[----:B------:R-:W-:Y:S01]  /*2190*/  LOP3.LUT R6, R6, 0xfffffffe, RZ, 0xc0, !PT ;  /* 0xfffffffe06067812 */ /* 0x000fe200078ec0ff */
[----:B------:R4:W-:Y:S04]  /*21a0*/  @P0 STS.128 [R228+0xb000], RZ ;  /* 0x00b000ffe4000388 */ /* 0x0009e80000000c00 */
[----:B------:R-:W-:Y:S01]  /*21b0*/  IMAD.IADD R6, R7, 0x1, -R6 ;  /* 0x0000000107067824 */ /* 0x000fe200078e0a06 */
[----:B------:R-:W-:Y:S01]  /*21c0*/  LOP3.LUT R7, R5, R2, RZ, 0x3c, !PT ;  /* 0x0000000205077212 */ /* 0x000fe200078e3cff */
[----:B------:R-:W-:-:S02]  /*21d0*/  IMAD.SHL.U32 R2, R17, 0x40, RZ ;  /* 0x0000004011027824 */ /* 0x000fc400078e00ff */
[----:B-----5:R-:W-:Y:S02]  /*21e0*/  IMAD R10, R12, R20, R3 ;  /* 0x000000140c0a7224 */ /* 0x020fe400078e0203 */
[----:B------:R-:W-:Y:S01]  /*21f0*/  IMAD R3, R16, 0x10, R29 ;  /* 0x0000001010037824 */ /* 0x000fe200078e021d */
[----:B------:R-:W2:Y:S01]  /*2200*/  @P1 MUFU.RCP R12, c[0x0][0x238] ;  /* 0x00008e00000c1b08 */ /* 0x000ea20000001000 */
[----:B------:R-:W-:Y:S01]  /*2210*/  IMAD.SHL.U32 R5, R6, 0x8, RZ ;  /* 0x0000000806057824 */ /* 0x000fe200078e00ff */
[----:B------:R-:W-:Y:S01]  /*2220*/  LOP3.LUT R2, R2, 0x1c0, RZ, 0xc0, !PT ;  /* 0x000001c002027812 */ /* 0x000fe200078ec0ff */
[----:B------:R-:W-:Y:S01]  /*2230*/  IMAD R6, R6, 0x200, R7 ;  /* 0x0000020006067824 */ /* 0x000fe200078e0207 */
[----:B------:R-:W-:Y:S02]  /*2240*/  IADD3 R3, R3, 0x1, R8 ;  /* 0x0000000103037810 */ /* 0x000fe40007ffe008 */
[----:B---3--:R-:W-:Y:S02]  /*2250*/  LOP3.LUT R8, R2, 0x8, R5, 0xf8, !PT ;  /* 0x0000000802087812 */ /* 0x008fe400078ef805 */
[----:B------:R-:W-:-:S02]  /*2260*/  SHF.R.U32.HI R5, RZ, 0x3, R2 ;  /* 0x00000003ff057819 */ /* 0x000fc40000011602 */
[----:B------:R-:W-:Y:S02]  /*2270*/  LOP3.LUT R7, R9, 0xfffffe00, RZ, 0xc0, !PT ;  /* 0xfffffe0009077812 */ /* 0x000fe400078ec0ff */
[----:B------:R-:W-:Y:S01]  /*2280*/  LOP3.LUT R5, R8, R5, RZ, 0x3c, !PT ;  /* 0x0000000508057212 */ /* 0x000fe200078e3cff */
[----:B------:R-:W-:Y:S01]  /*2290*/  IMAD.WIDE.U32 R8, R48, R20, R32 ;  /* 0x0000001430087225 */ /* 0x000fe200078e0020 */
[----:B------:R-:W-:-:S03]  /*22a0*/  IADD3 R3, R96, R3, -R21 ;  /* 0x0000000360037210 */ /* 0x000fc60007ffe815 */
[----:B------:R-:W-:Y:S01]  /*22b0*/  IMAD R2, R16, 0x400, R7 ;  /* 0x0000040010027824 */ /* 0x000fe200078e0207 */
[----:B------:R-:W-:Y:S01]  /*22c0*/  LOP3.LUT R7, R5, R7, RZ, 0xfc, !PT ;  /* 0x0000000705077212 */ /* 0x000fe200078efcff */
[----:B------:R-:W-:Y:S01]  /*22d0*/  IMAD.IADD R10, R9, 0x1, R10 ;  /* 0x00000001090a7824 */ /* 0x000fe200078e020a */
[----:B------:R-:W-:Y:S01]  /*22e0*/  IADD3 R104, R3, c[0x0][0x2e8], RZ ;  /* 0x0000ba0003687a10 */ /* 0x000fe20007ffe0ff */
[----:B------:R-:W-:Y:S02]  /*22f0*/  IMAD.IADD R5, R5, 0x1, R2 ;  /* 0x0000000105057824 */ /* 0x000fe400078e0202 */
[----:B--2---:R-:W-:Y:S01]  /*2300*/  @P1 FMUL.FTZ R132, R13, R12 ;  /* 0x0000000c0d841220 */ /* 0x004fe20000410000 */
        /* <DEDUP_REMOVED lines=18> */
.L_x_1335:
[----:B----4-:R-:W-:Y:S05]  /*2430*/  BSYNC B0 ;  /* 0x0000000000007941 */ /* 0x010fea0003800000 */
.L_x_1334:
[----:B------:R-:W-:Y:S01]  /*2440*/  ISETP.GE.AND P0, PT, R14, R11, PT ;  /* 0x0000000b0e00720c */ /* 0x000fe20003f06270 */
[----:B------:R-:W-:Y:S01]  /*2450*/  BSSY B0, `(.L_x_1336) ;  /* 0x000001d000007945 */ /* 0x000fe20003800000 */
[C---:B------:R-:W-:Y:S01]  /*2460*/  SHF.L.U64.HI R12, R18.reuse, R28, c[0x0][0x1a4] ;  /* 0x00006900120c7619 */ /* 0x040fe2000001021c */
[----:B------:R-:W-:Y:S01]  /*2470*/  IMAD.SHL.U32 R13, R18, 0x10, RZ ;  /* 0x00000010120d7824 */ /* 0x000fe200078e00ff */
[----:B------:R-:W-:-:S03]  /*2480*/  R2P PR, R22, 0x6 ;  /* 0x0000000616007804 */ /* 0x000fc60000000000 */
[----:B------:R2:W-:Y:S02]  /*2490*/  STL [R1+0x48], R12 ;  /* 0x0000480c01007387 */ /* 0x0005e40000100800 */
[----:B-1----:R-:W-:Y:S02]  /*24a0*/  SEL R3, R30, 0xffffffe0, !P2 ;  /* 0xffffffe01e037807 */ /* 0x002fe40005000000 */
        /* <DEDUP_REMOVED lines=23> */
.L_x_1337:
[----:B------:R-:W-:Y:S05]  /*2620*/  BSYNC B0 ;  /* 0x0000000000007941 */ /* 0x000fea0003800000 */
.L_x_1336:
[----:B------:R-:W-:Y:S01]  /*2630*/  IMAD.SHL.U32 R218, R5, 0x2, RZ ;  /* 0x0000000205da7824 */ /* 0x000fe200078e00ff */
[----:B------:R-:W0:Y:S01]  /*2640*/  LDGDEPBAR ;  /* 0x00000000000079af */ /* 0x000e220000000000 */
[----:B------:R-:W-:Y:S02]  /*2650*/  IMAD.SHL.U32 R216, R6, 0x2, RZ ;  /* 0x0000000206d87824 */ /* 0x000fe400078e00ff */
[----:B------:R-:W-:Y:S01]  /*2660*/  IMAD R220, R4, 0x2, R218 ;  /* 0x0000000204dc7824 */ /* 0x000fe200078e02da */
[----:B--2---:R-:W-:Y:S01]  /*2670*/  LDSM.16.M88.4 R12, [R218] ;  /* 0x00000000da0c783b */ /* 0x004fe20000000200 */
[--C-:B------:R-:W-:Y:S01]  /*2680*/  IMAD R6, R2, 0x2, R216.reuse ;  /* 0x0000000202067824 */ /* 0x100fe200078e02d8 */
[----:B------:R-:W-:Y:S01]  /*2690*/  IADD3 R5, R216, 0x8000, RZ ;  /* 0x00008000d8057810 */ /* 0x000fe20007ffe0ff */
[----:B------:R-:W-:Y:S01]  /*26a0*/  IMAD R225, R3, 0x2, R216 ;  /* 0x0000000203e17824 */ /* 0x000fe200078e02d8 */
[----:B------:R-:W2:Y:S01]  /*26b0*/  LDSM.16.M88.4 R28, [R216+0x8000] ;  /* 0x00800000d81c783b */ /* 0x000ea20000000200 */
[----:B------:R-:W-:-:S02]  /*26c0*/  IMAD R226, R0, 0x2, R218 ;  /* 0x0000000200e27824 */ /* 0x000fc400078e02da */
[----:B------:R-:W-:Y:S01]  /*26d0*/  IMAD R227, R2, 0x2, R5 ;  /* 0x0000000202e37824 */ /* 0x000fe200078e0205 */
[----:B-1----:R-:W1:Y:S01]  /*26e0*/  LDSM.16.M88.4 R8, [R218+0x2000] ;  /* 0x00200000da08783b */ /* 0x002e620000000200 */
[----:B------:R-:W-:Y:S01]  /*26f0*/  IMAD R224, R0, 0x2, R220 ;  /* 0x0000000200e07824 */ /* 0x000fe200078e02dc */
[C---:B------:R-:W-:Y:S01]  /*2700*/  IADD3 R5, R104.reuse, 0x48, RZ ;  /* 0x0000004868057810 */ /* 0x040fe20007ffe0ff */
[----:B------:R-:W-:Y:S01]  /*2710*/  IMAD R223, R3, 0x2, R227 ;  /* 0x0000000203df7824 */ /* 0x000fe200078e02e3 */
[----:B------:R-:W3:Y:S01]  /*2720*/  LDSM.16.M88.4 R16, [R216+0x8800] ;  /* 0x00880000d810783b */ /* 0x000ee20000000200 */
[----:B------:R-:W-:-:S03]  /*2730*/  IADD3 R3, R104, 0x40, RZ ;  /* 0x0000004068037810 */ /* 0x000fc60007ffe0ff */
[----:B------:R-:W-:Y:S04]  /*2740*/  LDSM.16.M88.4 R24, [R220] ;  /* 0x00000000dc18783b */ /* 0x000fe80000000200 */
[----:B------:R-:W4:Y:S04]  /*2750*/  LDSM.16.M88.4 R32, [R6+0x8000] ;  /* 0x008000000620783b */ /* 0x000f280000000200 */
[----:B------:R-:W5:Y:S04]  /*2760*/  LDSM.16.M88.4 R20, [R220+0x2000] ;  /* 0x00200000dc14783b */ /* 0x000f680000000200 */
[----:B------:R-:W3:Y:S04]  /*2770*/  LDSM.16.M88.4 R36, [R6+0x8800] ;  /* 0x008800000624783b */ /* 0x000ee80000000200 */
[----:B------:R-:W-:Y:S01]  /*2780*/  LDSM.16.M88.4 R100, [R223+0x800] ;  /* 0x00080000df64783b */ /* 0x000fe20000000200 */
[-C--:B--2---:R-:W-:Y:S08]  /*2790*/  HMMA.16816.F32.BF16 R40, R12, R28.reuse, RZ ;  /* 0x0000001c0c28723c */ /* 0x084ff000000418ff */
[C---:B-1----:R-:W-:Y:S08]  /*27a0*/  HMMA.16816.F32.BF16 R44, R8.reuse, R28, RZ ;  /* 0x0000001c082c723c */ /* 0x042ff000000418ff */
[C---:B------:R-:W-:Y:S08]  /*27b0*/  HMMA.16816.F32.BF16 R56, R8.reuse, R30, RZ ;  /* 0x0000001e0838723c */ /* 0x040ff000000418ff */
[C---:B---3--:R-:W-:Y:S08]  /*27c0*/  HMMA.16816.F32.BF16 R52, R8.reuse, R16, RZ ;  /* 0x000000100834723c */ /* 0x048ff000000418ff */
[----:B------:R-:W-:Y:S08]  /*27d0*/  HMMA.16816.F32.BF16 R64, R8, R18, RZ ;  /* 0x000000120840723c */ /* 0x000ff000000418ff */
[C---:B------:R-:W-:Y:S01]  /*27e0*/  HMMA.16816.F32.BF16 R88, R12.reuse, R30, RZ ;  /* 0x0000001e0c58723c */ /* 0x040fe200000418ff */
[----:B------:R-:W-:Y:S07]  /*27f0*/  LDSM.16.M88.4 R28, [R225+0x8000] ;  /* 0x00800000e11c783b */ /* 0x000fee0000000200 */
[C---:B------:R-:W-:Y:S08]  /*2800*/  HMMA.16816.F32.BF16 R8, R12.reuse, R16, RZ ;  /* 0x000000100c08723c */ /* 0x040ff000000418ff */
[----:B------:R-:W-:Y:S01]  /*2810*/  HMMA.16816.F32.BF16 R60, R12, R18, RZ ;  /* 0x000000120c3c723c */ /* 0x000fe200000418ff */
[----:B------:R-:W1:Y:S04]  /*2820*/  LDSM.16.M88.4 R16, [R226] ;  /* 0x00000000e210783b */ /* 0x000e680000000200 */
[----:B------:R-:W2:Y:S03]  /*2830*/  LDSM.16.M88.4 R12, [R226+0x2000] ;  /* 0x00200000e20c783b */ /* 0x000ea60000000200 */
[-C--:B----4-:R-:W-:Y:S01]  /*2840*/  HMMA.16816.F32.BF16 R72, R24, R32.reuse, R40 ;  /* 0x000000201848723c */ /* 0x090fe20000041828 */
[----:B------:R-:W-:Y:S07]  /*2850*/  LDSM.16.M88.4 R40, [R224] ;  /* 0x00000000e028783b */ /* 0x000fee0000000200 */
[C---:B-----5:R-:W-:Y:S01]  /*2860*/  HMMA.16816.F32.BF16 R68, R20.reuse, R32, R44 ;  /* 0x000000201444723c */ /* 0x060fe2000004182c */
[----:B------:R-:W-:Y:S07]  /*2870*/  LDSM.16.M88.4 R44, [R225+0x8800] ;  /* 0x00880000e12c783b */ /* 0x000fee0000000200 */
[C---:B------:R-:W-:Y:S01]  /*2880*/  HMMA.16816.F32.BF16 R80, R20.reuse, R34, R56 ;  /* 0x000000221450723c */ /* 0x040fe20000041838 */
[----:B------:R-:W3:Y:S07]  /*2890*/  LDSM.16.M88.4 R56, [R223] ;  /* 0x00000000df38783b */ /* 0x000eee0000000200 */
[C---:B------:R-:W-:Y:S08]  /*28a0*/  HMMA.16816.F32.BF16 R84, R20.reuse, R36, R52 ;  /* 0x000000241454723c */ /* 0x040ff00000041834 */
[----:B------:R-:W-:Y:S08]  /*28b0*/  HMMA.16816.F32.BF16 R76, R20, R38, R64 ;  /* 0x00000026144c723c */ /* 0x000ff00000041840 */
[----:B-1----:R-:W-:Y:S08]  /*28c0*/  HMMA.16816.F32.BF16 R20, R16, R28, R72 ;  /* 0x0000001c1014723c */ /* 0x002ff00000041848 */
[C---:B------:R-:W-:Y:S01]  /*28d0*/  HMMA.16816.F32.BF16 R52, R24.reuse, R36, R8 ;  /* 0x000000241834723c */ /* 0x040fe20000041808 */
[----:B------:R-:W1:Y:S07]  /*28e0*/  LDSM.16.M88.4 R8, [R224+0x2000] ;  /* 0x00200000e008783b */ /* 0x000e6e0000000200 */
[C---:B------:R-:W-:Y:S08]  /*28f0*/  HMMA.16816.F32.BF16 R32, R24.reuse, R34, R88 ;  /* 0x000000221820723c */ /* 0x040ff00000041858 */
[----:B------:R-:W-:Y:S01]  /*2900*/  HMMA.16816.F32.BF16 R24, R24, R38, R60 ;  /* 0x000000261818723c */ /* 0x000fe2000004183c */
[----:B------:R-:W-:Y:S07]  /*2910*/  LDSM.16.M88.4 R36, [R218+0x4000] ;  /* 0x00400000da24783b */ /* 0x000fee0000000200 */
[----:B--2---:R-:W-:Y:S01]  /*2920*/  HMMA.16816.F32.BF16 R60, R12, R28, R68 ;  /* 0x0000001c0c3c723c */ /* 0x004fe20000041844 */
[----:B------:R-:W2:Y:S07]  /*2930*/  LDSM.16.M88.4 R68, [R216+0x9000] ;  /* 0x00900000d844783b */ /* 0x000eae0000000200 */
[----:B---3--:R-:W-:Y:S08]  /*2940*/  HMMA.16816.F32.BF16 R20, R40, R56, R20 ;  /* 0x000000382814723c */ /* 0x008ff00000041814 */
[C---:B------:R-:W-:Y:S08]  /*2950*/  HMMA.16816.F32.BF16 R64, R12.reuse, R44, R84 ;  /* 0x0000002c0c40723c */ /* 0x040ff00000041854 */
[C---:B------:R-:W-:Y:S08]  /*2960*/  HMMA.16816.F32.BF16 R72, R12.reuse, R30, R80 ;  /* 0x0000001e0c48723c */ /* 0x040ff00000041850 */
[----:B------:R-:W-:Y:S08]  /*2970*/  HMMA.16816.F32.BF16 R12, R12, R46, R76 ;  /* 0x0000002e0c0c723c */ /* 0x000ff0000004184c */
[C---:B------:R-:W-:Y:S01]  /*2980*/  HMMA.16816.F32.BF16 R76, R16.reuse, R30, R32 ;  /* 0x0000001e104c723c */ /* 0x040fe20000041820 */
[----:B------:R-:W3:Y:S04]  /*2990*/  LDSM.16.M88.4 R32, [R218+0x6000] ;  /* 0x00600000da20783b */ /* 0x000ee80000000200 */
[----:B------:R-:W-:Y:S03]  /*29a0*/  LDSM.16.M88.4 R28, [R220+0x4000] ;  /* 0x00400000dc1c783b */ /* 0x000fe60000000200 */
[C---:B------:R-:W-:Y:S01]  /*29b0*/  HMMA.16816.F32.BF16 R80, R16.reuse, R44, R52 ;  /* 0x0000002c1050723c */ /* 0x040fe20000041834 */
[----:B------:R-:W4:Y:S07]  /*29c0*/  LDSM.16.M88.4 R52, [R6+0x9000] ;  /* 0x009000000634783b */ /* 0x000f2e0000000200 */
[----:B------:R-:W-:Y:S01]  /*29d0*/  HMMA.16816.F32.BF16 R112, R16, R46, R24 ;  /* 0x0000002e1070723c */ /* 0x000fe20000041818 */
[----:B------:R-:W5:Y:S07]  /*29e0*/  LDSM.16.M88.4 R24, [R220+0x6000] ;  /* 0x00600000dc18783b */ /* 0x000f6e0000000200 */
[----:B-1----:R-:W-:Y:S01]  /*29f0*/  HMMA.16816.F32.BF16 R16, R8, R56, R60 ;  /* 0x000000380810723c */ /* 0x002fe2000004183c */
[----:B------:R-:W-:Y:S07]  /*2a00*/  LDSM.16.M88.4 R60, [R225+0x9000] ;  /* 0x00900000e13c783b */ /* 0x000fee0000000200 */
[----:B--2---:R-:W-:Y:S08]  /*2a10*/  HMMA.16816.F32.BF16 R20, R36, R68, R20 ;  /* 0x000000442414723c */ /* 0x004ff00000041814 */
[C---:B------:R-:W-:Y:S01]  /*2a20*/  HMMA.16816.F32.BF16 R116, R8.reuse, R102, R12 ;  /* 0x000000660874723c */ /* 0x040fe2000004180c */
[----:B------:R-:W1:Y:S07]  /*2a30*/  LDSM.16.M88.4 R12, [R226+0x4000] ;  /* 0x00400000e20c783b */ /* 0x000e6e0000000200 */
[----:B------:R-:W-:Y:S08]  /*2a40*/  HMMA.16816.F32.BF16 R84, R8, R58, R72 ;  /* 0x0000003a0854723c */ /* 0x000ff00000041848 */
[----:B---3--:R-:W-:Y:S08]  /*2a50*/  HMMA.16816.F32.BF16 R16, R32, R68, R16 ;  /* 0x000000442010723c */ /* 0x008ff00000041810 */
[----:B------:R-:W-:Y:S08]  /*2a60*/  HMMA.16816.F32.BF16 R56, R40, R58, R76 ;  /* 0x0000003a2838723c */ /* 0x000ff0000004184c */
[----:B----4-:R-:W-:Y:S01]  /*2a70*/  HMMA.16816.F32.BF16 R44, R28, R52, R20 ;  /* 0x000000341c2c723c */ /* 0x010fe20000041814 */
[----:B------:R-:W-:Y:S07]  /*2a80*/  LDSM.16.M88.4 R20, [R224+0x4000] ;  /* 0x00400000e014783b */ /* 0x000fee0000000200 */
[----:B------:R-:W-:Y:S01]  /*2a90*/  HMMA.16816.F32.BF16 R108, R8, R100, R64 ;  /* 0x00000064086c723c */ /* 0x000fe20000041840 */
[----:B------:R-:W-:Y:S04]  /*2aa0*/  LDSM.16.M88.4 R8, [R226+0x6000] ;  /* 0x00600000e208783b */ /* 0x000fe80000000200 */
[----:B------:R-:W2:Y:S03]  /*2ab0*/  LDSM.16.M88.4 R64, [R223+0x1000] ;  /* 0x00100000df40783b */ /* 0x000ea60000000200 */
[----:B-----5:R-:W-:Y:S01]  /*2ac0*/  HMMA.16816.F32.BF16 R72, R24, R52, R16 ;  /* 0x000000341848723c */ /* 0x020fe20000041810 */
[----:B------:R-:W-:Y:S07]  /*2ad0*/  LDSM.16.M88.4 R16, [R224+0x6000] ;  /* 0x00600000e010783b */ /* 0x000fee0000000200 */
[----:B------:R-:W-:Y:S08]  /*2ae0*/  HMMA.16816.F32.BF16 R76, R36, R70, R56 ;  /* 0x00000046244c723c */ /* 0x000ff00000041838 */
[----:B-1----:R-:W-:Y:S01]  /*2af0*/  HMMA.16816.F32.BF16 R56, R12, R60, R44 ;  /* 0x0000003c0c38723c */ /* 0x002fe2000004182c */
[----:B------:R-:W1:Y:S07]  /*2b00*/  LDSM.16.M88.4 R44, [R216+0x9800] ;  /* 0x00980000d82c783b */ /* 0x000e6e0000000200 */
[----:B------:R-:W-:Y:S08]  /*2b10*/  HMMA.16816.F32.BF16 R68, R32, R70, R84 ;  /* 0x000000462044723c */ /* 0x000ff00000041854 */
[----:B------:R-:W-:Y:S07]  /*2b20*/  HMMA.16816.F32.BF16 R92, R40, R100, R80 ;  /* 0x00000064285c723c */ /* 0x000fee0000041850 */
[----:B------:R-:W-:Y:S01]  /*2b30*/  IMAD R80, R48, 0x20, R49 ;  /* 0x0000002030507824 */ /* 0x000fe200078e0231 */
[----:B--2---:R-:W-:Y:S01]  /*2b40*/  HMMA.16816.F32.BF16 R84, R20, R64, R56 ;  /* 0x000000401454723c */ /* 0x004fe20000041838 */
[----:B------:R-:W2:Y:S02]  /*2b50*/  LDSM.16.M88.4 R56, [R6+0x9800] ;  /* 0x009800000638783b */ /* 0x000ea40000000200 */
[----:B------:R-:W-:Y:S01]  /*2b60*/  I2F R120, R80 ;  /* 0x0000005000787306 */ /* 0x000fe20000201400 */
[----:B------:R-:W-:-:S02]  /*2b70*/  IADD3 R81, R80, 0x1, RZ ;  /* 0x0000000150517810 */ /* 0x000fc40007ffe0ff */
[C---:B------:R-:W-:Y:S02]  /*2b80*/  IADD3 R82, R80.reuse, 0x8, RZ ;  /* 0x0000000850527810 */ /* 0x040fe40007ffe0ff */
[----:B------:R-:W-:Y:S01]  /*2b90*/  HMMA.16816.F32.BF16 R48, R8, R60, R72 ;  /* 0x0000003c0830723c */ /* 0x000fe20000041848 */
[C---:B------:R-:W-:Y:S02]  /*2ba0*/  IADD3 R83, R80.reuse, 0x9, RZ ;  /* 0x0000000950537810 */ /* 0x040fe40007ffe0ff */
[----:B------:R-:W-:Y:S01]  /*2bb0*/  I2F R99, R81 ;  /* 0x0000005100637306 */ /* 0x000fe20000201400 */
[C---:B------:R-:W-:Y:S02]  /*2bc0*/  IADD3 R97, R80.reuse, 0x10, RZ ;  /* 0x0000001050617810 */ /* 0x040fe40007ffe0ff */
[----:B------:R-:W-:Y:S02]  /*2bd0*/  IADD3 R98, R80, 0x11, RZ ;  /* 0x0000001150627810 */ /* 0x000fe40007ffe0ff */
[----:B------:R-:W-:Y:S03]  /*2be0*/  HMMA.16816.F32.BF16 R72, R28, R54, R76 ;  /* 0x000000361c48723c */ /* 0x000fe6000004184c */
[----:B------:R-:W-:Y:S05]  /*2bf0*/  I2F R100, R82 ;  /* 0x0000005200647306 */ /* 0x000fea0000201400 */
[----:B------:R-:W-:Y:S01]  /*2c00*/  HMMA.16816.F32.BF16 R40, R40, R102, R112 ;  /* 0x000000662828723c */ /* 0x000fe20000041870 */
[----:B------:R-:W-:-:S02]  /*2c10*/  FMUL.FTZ R2, R84, c[0x0][0x2ec] ;  /* 0x0000bb0054027a20 */ /* 0x000fc40000410000 */
[----:B------:R-:W-:Y:S05]  /*2c20*/  I2F R101, R83 ;  /* 0x0000005300657306 */ /* 0x000fea0000201400 */
[----:B------:R-:W-:Y:S03]  /*2c30*/  HMMA.16816.F32.BF16 R76, R24, R54, R68 ;  /* 0x00000036184c723c */ /* 0x000fe60000041844 */
[----:B------:R3:W-:Y:S05]  /*2c40*/  MUFU.TANH R121, R2 ;  /* 0x0000000200797308 */ /* 0x0007ea0000002400 */
[----:B-1----:R-:W-:Y:S03]  /*2c50*/  HMMA.16816.F32.BF16 R68, R36, R44, R92 ;  /* 0x0000002c2444723c */ /* 0x002fe6000004185c */
[----:B------:R-:W-:Y:S05]  /*2c60*/  I2F R105, R97 ;  /* 0x0000006100697306 */ /* 0x000fea0000201400 */
[----:B------:R-:W-:Y:S01]  /*2c70*/  HMMA.16816.F32.BF16 R52, R12, R62, R72 ;  /* 0x0000003e0c34723c */ /* 0x000fe20000041848 */
[----:B---3--:R-:W-:-:S02]  /*2c80*/  FMUL.FTZ R2, R85, c[0x0][0x2ec] ;  /* 0x0000bb0055027a20 */ /* 0x008fc40000410000 */
[----:B------:R-:W-:Y:S05]  /*2c90*/  I2F R106, R98 ;  /* 0x00000062006a7306 */ /* 0x000fea0000201400 */
[----:B------:R-:W-:Y:S03]  /*2ca0*/  HMMA.16816.F32.BF16 R72, R32, R44, R108 ;  /* 0x0000002c2048723c */ /* 0x000fe6000004186c */
[----:B------:R1:W-:Y:S05]  /*2cb0*/  MUFU.TANH R94, R2 ;  /* 0x00000002005e7308 */ /* 0x0003ea0000002400 */
[----:B------:R-:W-:Y:S01]  /*2cc0*/  HMMA.16816.F32.BF16 R88, R16, R64, R48 ;  /* 0x000000401058723c */ /* 0x000fe20000041830 */
[----:B------:R-:W3:Y:S06]  /*2cd0*/  LDSM.16.M88.4 R48, [R225+0x9800] ;  /* 0x00980000e130783b */ /* 0x000eec0000000200 */
[C---:B------:R-:W-:Y:S01]  /*2ce0*/  IADD3 R64, R80.reuse, 0x18, RZ ;  /* 0x0000001850407810 */ /* 0x040fe20007ffe0ff */
[----:B------:R-:W-:Y:S01]  /*2cf0*/  HMMA.16816.F32.BF16 R40, R36, R46, R40 ;  /* 0x0000002e2428723c */ /* 0x000fe20000041828 */
[----:B------:R-:W-:-:S02]  /*2d00*/  IADD3 R65, R80, 0x19, RZ ;  /* 0x0000001950417810 */ /* 0x000fc40007ffe0ff */
[----:B------:R-:W-:Y:S01]  /*2d10*/  I2F R107, R64 ;  /* 0x00000040006b7306 */ /* 0x000fe20000201400 */
[----:B-1----:R-:W-:-:S04]  /*2d20*/  FMUL.FTZ R2, R86, c[0x0][0x2ec] ;  /* 0x0000bb0056027a20 */ /* 0x002fc80000410000 */
[----:B------:R-:W-:Y:S03]  /*2d30*/  HMMA.16816.F32.BF16 R76, R8, R62, R76 ;  /* 0x0000003e084c723c */ /* 0x000fe6000004184c */
[----:B------:R1:W-:Y:S05]  /*2d40*/  MUFU.TANH R108, R2 ;  /* 0x00000002006c7308 */ /* 0x0003ea0000002400 */
[----:B--2---:R-:W-:Y:S03]  /*2d50*/  HMMA.16816.F32.BF16 R60, R28, R56, R68 ;  /* 0x000000381c3c723c */ /* 0x004fe60000041844 */
[----:B------:R-:W-:Y:S05]  /*2d60*/  I2F R92, R65 ;  /* 0x00000041005c7306 */ /* 0x000fea0000201400 */
[----:B------:R-:W-:Y:S01]  /*2d70*/  HMMA.16816.F32.BF16 R32, R32, R46, R116 ;  /* 0x0000002e2020723c */ /* 0x000fe20000041874 */
[----:B-1----:R-:W-:-:S04]  /*2d80*/  FMUL.FTZ R2, R87, c[0x0][0x2ec] ;  /* 0x0000bb0057027a20 */ /* 0x002fc80000410000 */
[----:B------:R1:W-:Y:S03]  /*2d90*/  MUFU.TANH R93, R2 ;  /* 0x00000002005d7308 */ /* 0x0003e60000002400 */
[----:B------:R-:W-:Y:S08]  /*2da0*/  HMMA.16816.F32.BF16 R68, R24, R56, R72 ;  /* 0x000000381844723c */ /* 0x000ff00000041848 */
[----:B------:R-:W-:Y:S01]  /*2db0*/  HMMA.16816.F32.BF16 R84, R20, R66, R52 ;  /* 0x000000421454723c */ /* 0x000fe20000041834 */
[----:B------:R-:W2:Y:S01]  /*2dc0*/  LDSM.16.M88.4 R52, [R223+0x1800] ;  /* 0x00180000df34783b */ /* 0x000ea20000000200 */
[----:B------:R-:W-:-:S04]  /*2dd0*/  DEPBAR.LE SB0, 0x0 ;  /* 0x000080000000791a */ /* 0x000fc80000000000 */
[----:B-1----:R-:W-:Y:S02]  /*2de0*/  FMUL.FTZ R2, R88, c[0x0][0x2ec] ;  /* 0x0000bb0058027a20 */ /* 0x002fe40000410000 */
[----:B------:R-:W-:Y:S02]  /*2df0*/  HMMA.16816.F32.BF16 R28, R28, R58, R40 ;  /* 0x0000003a1c1c723c */ /* 0x000fe40000041828 */
[----:B------:R1:W-:Y:S06]  /*2e00*/  MUFU.TANH R95, R2 ;  /* 0x00000002005f7308 */ /* 0x0003ec0000002400 */
[----:B------:R-:W-:Y:S08]  /*2e10*/  HMMA.16816.F32.BF16 R76, R16, R66, R76 ;  /* 0x00000042104c723c */ /* 0x000ff0000004184c */
[----:B---3--:R-:W-:Y:S01]  /*2e20*/  HMMA.16816.F32.BF16 R60, R12, R48, R60 ;  /* 0x000000300c3c723c */ /* 0x008fe2000004183c */
[----:B------:R-:W-:-:S02]  /*2e30*/  FMUL.FTZ R87, R87, c[0x0][0x2ec] ;  /* 0x0000bb0057577a20 */ /* 0x000fc40000410000 */
[----:B-1----:R-:W-:Y:S02]  /*2e40*/  FMUL.FTZ R2, R89, c[0x0][0x2ec] ;  /* 0x0000bb0059027a20 */ /* 0x002fe40000410000 */
[----:B------:R-:W-:Y:S02]  /*2e50*/  FMUL.FTZ R86, R86, c[0x0][0x2ec] ;  /* 0x0000bb0056567a20 */ /* 0x000fe40000410000 */
[----:B------:R1:W3:Y:S01]  /*2e60*/  MUFU.TANH R88, R2 ;  /* 0x0000000200587308 */ /* 0x0002e20000002400 */
[----:B------:R-:W-:Y:S07]  /*2e70*/  HMMA.16816.F32.BF16 R24, R24, R58, R32 ;  /* 0x0000003a1818723c */ /* 0x000fee0000041820 */
[----:B------:R-:W-:Y:S01]  /*2e80*/  MUFU.TANH R56, R86 ;  /* 0x0000005600387308 */ /* 0x000fe20000002400 */
[----:B------:R-:W-:Y:S01]  /*2e90*/  HMMA.16816.F32.BF16 R36, R8, R48, R68 ;  /* 0x000000300824723c */ /* 0x000fe20000041844 */
[----:B------:R-:W-:-:S02]  /*2ea0*/  FMUL.FTZ R76, R76, c[0x0][0x2ec] ;  /* 0x0000bb004c4c7a20 */ /* 0x000fc40000410000 */
[----:B------:R-:W-:Y:S02]  /*2eb0*/  FMUL.FTZ R78, R78, c[0x0][0x2ec] ;  /* 0x0000bb004e4e7a20 */ /* 0x000fe40000410000 */
[----:B------:R-:W-:Y:S02]  /*2ec0*/  FMUL.FTZ R77, R77, c[0x0][0x2ec] ;  /* 0x0000bb004d4d7a20 */ /* 0x000fe40000410000 */
[----:B-1----:R-:W-:Y:S01]  /*2ed0*/  FMUL.FTZ R2, R90, c[0x0][0x2ec] ;  /* 0x0000bb005a027a20 */ /* 0x002fe20000410000 */
[----:B------:R-:W-:Y:S01]  /*2ee0*/  HMMA.16816.F32.BF16 R28, R12, R50, R28 ;  /* 0x000000320c1c723c */ /* 0x000fe2000004181c */
[----:B------:R-:W-:Y:S07]  /*2ef0*/  MUFU.TANH R76, R76 ;  /* 0x0000004c004c7308 */ /* 0x000fee0000002400 */
[----:B--2---:R-:W-:Y:S01]  /*2f00*/  HMMA.16816.F32.BF16 R44, R20, R52, R60 ;  /* 0x00000034142c723c */ /* 0x004fe2000004183c */
[----:B------:R1:W-:Y:S07]  /*2f10*/  MUFU.TANH R72, R2 ;  /* 0x0000000200487308 */ /* 0x0003ee0000002400 */
[----:B------:R-:W-:Y:S01]  /*2f20*/  HMMA.16816.F32.BF16 R24, R8, R50, R24 ;  /* 0x000000320818723c */ /* 0x000fe20000041818 */
[----:B------:R-:W2:Y:S06]  /*2f30*/  MUFU.TANH R78, R78 ;  /* 0x0000004e004e7308 */ /* 0x000eac0000002400 */
[----:B------:R-:W-:Y:S01]  /*2f40*/  IMNMX R8, R104, R96, PT ;  /* 0x0000006068087217 */ /* 0x000fe20003800200 */
[----:B------:R-:W-:Y:S01]  /*2f50*/  HMMA.16816.F32.BF16 R36, R16, R52, R36 ;  /* 0x000000341024723c */ /* 0x000fe20000041824 */
[----:B-1----:R-:W-:Y:S01]  /*2f60*/  FMUL.FTZ R2, R91, c[0x0][0x2ec] ;  /* 0x0000bb005b027a20 */ /* 0x002fe20000410000 */
[----:B------:R-:W-:Y:S01]  /*2f70*/  MUFU.TANH R87, R87 ;  /* 0x0000005700577308 */ /* 0x000fe20000002400 */
[----:B------:R-:W-:-:S02]  /*2f80*/  ISETP.GE.AND P6, PT, R81, R8, PT ;  /* 0x000000085100720c */ /* 0x000fc40003fc6270 */
[-C--:B------:R-:W-:Y:S02]  /*2f90*/  IMNMX R10, R3, R96.reuse, PT ;  /* 0x00000060030a7217 */ /* 0x080fe40003800200 */
[----:B------:R-:W-:Y:S01]  /*2fa0*/  IMNMX R11, R5, R96, PT ;  /* 0x00000060050b7217 */ /* 0x000fe20003800200 */
[-C--:B------:R-:W-:Y:S01]  /*2fb0*/  HMMA.16816.F32.BF16 R20, R20, R54.reuse, R28 ;  /* 0x000000361414723c */ /* 0x080fe2000004181c */
[----:B------:R-:W-:Y:S01]  /*2fc0*/  ISETP.GE.AND P3, PT, R82, R8, PT ;  /* 0x000000085200720c */ /* 0x000fe20003f66270 */
[----:B------:R1:W4:Y:S01]  /*2fd0*/  MUFU.TANH R66, R2 ;  /* 0x0000000200427308 */ /* 0x0003220000002400 */
[----:B------:R-:W-:Y:S01]  /*2fe0*/  FMUL.FTZ R44, R44, c[0x0][0x2ec] ;  /* 0x0000bb002c2c7a20 */ /* 0x000fe20000410000 */
[----:B------:R-:W-:Y:S01]  /*2ff0*/  ISETP.GE.AND P2, PT, R81, R10, PT ;  /* 0x0000000a5100720c */ /* 0x000fe20003f46270 */
[----:B---3--:R-:W-:Y:S01]  /*3000*/  FFMA.FTZ R5, R99, R132, R88 ;  /* 0x0000008463057223 */ /* 0x008fe20000010058 */
[----:B------:R-:W-:Y:S01]  /*3010*/  ISETP.GE.AND P1, PT, R82, R10, PT ;  /* 0x0000000a5200720c */ /* 0x000fe20003f26270 */
[----:B------:R-:W-:Y:S01]  /*3020*/  FMUL.FTZ R46, R46, c[0x0][0x2ec] ;  /* 0x0000bb002e2e7a20 */ /* 0x000fe20000410000 */
[----:B------:R-:W-:Y:S01]  /*3030*/  HMMA.16816.F32.BF16 R16, R16, R54, R24 ;  /* 0x000000361010723c */ /* 0x000fe20000041818 */
[----:B------:R-:W-:Y:S01]  /*3040*/  FMUL.FTZ R6, R47, c[0x0][0x2ec] ;  /* 0x0000bb002f067a20 */ /* 0x000fe20000410000 */
[----:B------:R-:W-:Y:S01]  /*3050*/  MUFU.TANH R77, R77 ;  /* 0x0000004d004d7308 */ /* 0x000fe20000002400 */
[----:B------:R-:W-:Y:S01]  /*3060*/  FSEL R28, R5, -INF , !P2 ;  /* 0xff800000051c7808 */ /* 0x000fe20005000000 */
[----:B--2---:R-:W-:Y:S01]  /*3070*/  FFMA.FTZ R5, R100, R132, R78 ;  /* 0x0000008464057223 */ /* 0x004fe2000001004e */
[----:B------:R-:W-:Y:S01]  /*3080*/  ISETP.GE.AND P0, PT, R81, R11, PT ;  /* 0x0000000b5100720c */ /* 0x000fe20003f06270 */
[----:B------:R-:W-:-:S02]  /*3090*/  FMUL.FTZ R45, R45, c[0x0][0x2ec] ;  /* 0x0000bb002d2d7a20 */ /* 0x000fc40000410000 */
[----:B------:R-:W-:Y:S02]  /*30a0*/  FMUL.FTZ R3, R37, c[0x0][0x2ec] ;  /* 0x0000bb0025037a20 */ /* 0x000fe40000410000 */
[----:B-1----:R-:W-:Y:S01]  /*30b0*/  FMUL.FTZ R2, R84, c[0x0][0x2ec] ;  /* 0x0000bb0054027a20 */ /* 0x002fe20000410000 */
[----:B------:R1:W-:Y:S01]  /*30c0*/  MUFU.TANH R15, R6 ;  /* 0x00000006000f7308 */ /* 0x0003e20000002400 */
[----:B------:R-:W-:Y:S02]  /*30d0*/  FMUL.FTZ R36, R36, c[0x0][0x2ec] ;  /* 0x0000bb0024247a20 */ /* 0x000fe40000410000 */
[----:B------:R-:W-:Y:S02]  /*30e0*/  FMUL.FTZ R39, R39, c[0x0][0x2ec] ;  /* 0x0000bb0027277a20 */ /* 0x000fe40000410000 */
[----:B------:R-:W-:Y:S02]  /*30f0*/  FMUL.FTZ R21, R21, c[0x0][0x2ec] ;  /* 0x0000bb0015157a20 */ /* 0x000fe40000410000 */
[----:B------:R-:W-:Y:S01]  /*3100*/  FMUL.FTZ R20, R20, c[0x0][0x2ec] ;  /* 0x0000bb0014147a20 */ /* 0x000fe20000410000 */
[----:B------:R2:W3:Y:S05]  /*3110*/  MUFU.TANH R57, R2 ;  /* 0x0000000200397308 */ /* 0x0004ea0000002400 */
[----:B------:R-:W-:-:S02]  /*3120*/  FMUL.FTZ R18, R18, c[0x0][0x2ec] ;  /* 0x0000bb0012127a20 */ /* 0x000fc40000410000 */
[----:B------:R-:W-:Y:S01]  /*3130*/  FMUL.FTZ R16, R16, c[0x0][0x2ec] ;  /* 0x0000bb0010107a20 */ /* 0x000fe20000410000 */
[----:B------:R-:W-:Y:S01]  /*3140*/  MUFU.TANH R44, R44 ;  /* 0x0000002c002c7308 */ /* 0x000fe20000002400 */
[----:B-1----:R-:W-:Y:S02]  /*3150*/  FMUL.FTZ R6, R38, c[0x0][0x2ec] ;  /* 0x0000bb0026067a20 */ /* 0x002fe40000410000 */
[----:B------:R-:W-:Y:S02]  /*3160*/  FMUL.FTZ R17, R17, c[0x0][0x2ec] ;  /* 0x0000bb0011117a20 */ /* 0x000fe40000410000 */
[----:B------:R-:W-:Y:S02]  /*3170*/  FMUL.FTZ R19, R19, c[0x0][0x2ec] ;  /* 0x0000bb0013137a20 */ /* 0x000fe40000410000 */
[----:B--2---:R-:W-:Y:S01]  /*3180*/  FMUL.FTZ R2, R85, c[0x0][0x2ec] ;  /* 0x0000bb0055027a20 */ /* 0x004fe20000410000 */
[----:B------:R-:W-:Y:S08]  /*3190*/  MUFU.TANH R46, R46 ;  /* 0x0000002e002e7308 */ /* 0x000ff00000002400 */
[----:B------:R1:W-:Y:S08]  /*31a0*/  MUFU.TANH R67, R2 ;  /* 0x0000000200437308 */ /* 0x0003f00000002400 */
[----:B------:R4:W-:Y:S01]  /*31b0*/  MUFU.TANH R12, R3 ;  /* 0x00000003000c7308 */ /* 0x0009e20000002400 */
[----:B-1----:R-:W-:-:S07]  /*31c0*/  FMUL.FTZ R2, R79, c[0x0][0x2ec] ;  /* 0x0000bb004f027a20 */ /* 0x002fce0000410000 */
[----:B------:R-:W-:Y:S01]  /*31d0*/  MUFU.TANH R6, R6 ;  /* 0x0000000600067308 */ /* 0x000fe20000002400 */
[----:B----4-:R-:W-:-:S07]  /*31e0*/  FFMA.FTZ R3, R99, R132, R66 ;  /* 0x0000008463037223 */ /* 0x010fce0000010042 */
[----:B------:R1:W-:Y:S01]  /*31f0*/  MUFU.TANH R32, R2 ;  /* 0x0000000200207308 */ /* 0x0003e20000002400 */
[----:B------:R-:W-:Y:S01]  /*3200*/  FSEL R31, R3, -INF , !P0 ;  /* 0xff800000031f7808 */ /* 0x000fe20004000000 */
[----:B------:R-:W-:Y:S01]  /*3210*/  FFMA.FTZ R3, R100, R132, R56 ;  /* 0x0000008464037223 */ /* 0x000fe20000010038 */
[----:B------:R-:W-:-:S05]  /*3220*/  ISETP.GE.AND P0, PT, R83, R10, PT ;  /* 0x0000000a5300720c */ /* 0x000fca0003f06270 */
[----:B------:R-:W-:Y:S01]  /*3230*/  MUFU.TANH R45, R45 ;  /* 0x0000002d002d7308 */ /* 0x000fe20000002400 */
[----:B-1----:R-:W-:-:S07]  /*3240*/  IADD3 R2, R104, 0x8, RZ ;  /* 0x0000000868027810 */ /* 0x002fce0007ffe0ff */
[----:B------:R-:W1:Y:S01]  /*3250*/  MUFU.TANH R14, R21 ;  /* 0x00000015000e7308 */ /* 0x000e620000002400 */
[----:B------:R-:W-:Y:S01]  /*3260*/  IMNMX R9, R2, R96, PT ;  /* 0x0000006002097217 */ /* 0x000fe20003800200 */
[----:B------:R-:W-:-:S03]  /*3270*/  FFMA.FTZ R2, R99, R132, R94 ;  /* 0x0000008463027223 */ /* 0x000fc6000001005e */
[----:B------:R-:W-:-:S03]  /*3280*/  ISETP.GE.AND P5, PT, R81, R9, PT ;  /* 0x000000095100720c */ /* 0x000fc60003fa6270 */
[----:B------:R-:W2:Y:S01]  /*3290*/  MUFU.TANH R36, R36 ;  /* 0x0000002400247308 */ /* 0x000ea20000002400 */
[----:B------:R-:W-:Y:S01]  /*32a0*/  FSEL R69, R2, -INF , !P6 ;  /* 0xff80000002457808 */ /* 0x000fe20007000000 */
[-C--:B------:R-:W-:Y:S01]  /*32b0*/  FFMA.FTZ R2, R99, R132.reuse, R93 ;  /* 0x0000008463027223 */ /* 0x080fe2000001005d */
[----:B------:R-:W-:Y:S02]  /*32c0*/  ISETP.GE.AND P6, PT, R82, R11, PT ;  /* 0x0000000b5200720c */ /* 0x000fe40003fc6270 */
[CC--:B------:R-:W-:Y:S02]  /*32d0*/  ISETP.GE.AND P2, PT, R83.reuse, R9.reuse, PT ;  /* 0x000000095300720c */ /* 0x0c0fe40003f46270 */
[----:B------:R-:W-:Y:S01]  /*32e0*/  FSEL R86, R2, -INF , !P5 ;  /* 0xff80000002567808 */ /* 0x000fe20006800000 */
[----:B---3--:R-:W-:Y:S01]  /*32f0*/  FFMA.FTZ R2, R100, R132, R57 ;  /* 0x0000008464027223 */ /* 0x008fe20000010039 */
[----:B------:R-:W-:Y:S01]  /*3300*/  ISETP.GE.AND P5, PT, R83, R8, PT ;  /* 0x000000085300720c */ /* 0x000fe20003fa6270 */
[----:B------:R-:W3:Y:S01]  /*3310*/  MUFU.TANH R20, R20 ;  /* 0x0000001400147308 */ /* 0x000ee20000002400 */
[----:B------:R-:W-:Y:S01]  /*3320*/  FSEL R26, R5, -INF , !P6 ;  /* 0xff800000051a7808 */ /* 0x000fe20007000000 */
[-C--:B------:R-:W-:Y:S01]  /*3330*/  FFMA.FTZ R5, R101, R132.reuse, R87 ;  /* 0x0000008465057223 */ /* 0x080fe20000010057 */
[----:B------:R-:W-:Y:S01]  /*3340*/  FSEL R84, R2, -INF , !P3 ;  /* 0xff80000002547808 */ /* 0x000fe20005800000 */
[-C--:B------:R-:W-:Y:S01]  /*3350*/  FFMA.FTZ R2, R100, R132.reuse, R76 ;  /* 0x0000008464027223 */ /* 0x080fe2000001004c */
[-C--:B------:R-:W-:Y:S01]  /*3360*/  ISETP.GE.AND P4, PT, R82, R9.reuse, PT ;  /* 0x000000095200720c */ /* 0x080fe20003f86270 */
[-C--:B-1----:R-:W-:Y:S01]  /*3370*/  FFMA.FTZ R14, R92, R132.reuse, R14 ;  /* 0x000000845c0e7223 */ /* 0x082fe2000001000e */
[----:B------:R-:W-:Y:S01]  /*3380*/  FSEL R71, R5, -INF , !P2 ;  /* 0xff80000005477808 */ /* 0x000fe20005000000 */
[----:B------:R-:W-:Y:S01]  /*3390*/  FMUL.FTZ R5, R22, c[0x0][0x2ec] ;  /* 0x0000bb0016057a20 */ /* 0x000fe20000410000 */
[----:B------:R-:W-:Y:S01]  /*33a0*/  FSEL R24, R2, -INF , !P1 ;  /* 0xff80000002187808 */ /* 0x000fe20004800000 */
[----:B------:R-:W-:Y:S01]  /*33b0*/  FFMA.FTZ R2, R101, R132, R67 ;  /* 0x0000008465027223 */ /* 0x000fe20000010043 */
[----:B------:R-:W-:Y:S01]  /*33c0*/  FSEL R85, R3, -INF , !P4 ;  /* 0xff80000003557808 */ /* 0x000fe20006000000 */
[----:B------:R1:W4:Y:S01]  /*33d0*/  MUFU.TANH R13, R5 ;  /* 0x00000005000d7308 */ /* 0x0003220000002400 */
[----:B------:R-:W-:Y:S01]  /*33e0*/  ISETP.GE.AND P4, PT, R97, R8, PT ;  /* 0x000000086100720c */ /* 0x000fe20003f86270 */
[CC--:B------:R-:W-:Y:S01]  /*33f0*/  FFMA.FTZ R3, R101.reuse, R132.reuse, R32 ;  /* 0x0000008465037223 */ /* 0x0c0fe20000010020 */
[----:B------:R-:W-:Y:S01]  /*3400*/  FSEL R68, R2, -INF , !P5 ;  /* 0xff80000002447808 */ /* 0x000fe20006800000 */
[----:B------:R-:W-:Y:S01]  /*3410*/  FFMA.FTZ R2, R101, R132, R77 ;  /* 0x0000008465027223 */ /* 0x000fe2000001004d */
[----:B------:R-:W-:-:S02]  /*3420*/  ISETP.GE.AND P1, PT, R97, R9, PT ;  /* 0x000000096100720c */ /* 0x000fc40003f26270 */
[-C--:B------:R-:W-:Y:S01]  /*3430*/  ISETP.GE.AND P5, PT, R97, R11.reuse, PT ;  /* 0x0000000b6100720c */ /* 0x080fe20003fa6270 */
[----:B------:R-:W5:Y:S01]  /*3440*/  MUFU.TANH R39, R39 ;  /* 0x0000002700277308 */ /* 0x000f620000002400 */
[----:B------:R-:W-:Y:S01]  /*3450*/  FSEL R21, R2, -INF , !P0 ;  /* 0xff80000002157808 */ /* 0x000fe20004000000 */
[----:B------:R-:W-:Y:S01]  /*3460*/  FFMA.FTZ R2, R105, R132, R44 ;  /* 0x0000008469027223 */ /* 0x000fe2000001002c */
[----:B------:R-:W-:Y:S02]  /*3470*/  ISETP.GE.AND P2, PT, R98, R8, PT ;  /* 0x000000086200720c */ /* 0x000fe40003f46270 */
[----:B------:R-:W-:Y:S02]  /*3480*/  ISETP.GE.AND P3, PT, R83, R11, PT ;  /* 0x0000000b5300720c */ /* 0x000fe40003f66270 */
[----:B------:R-:W-:Y:S01]  /*3490*/  FSEL R103, R2, -INF , !P4 ;  /* 0xff80000002677808 */ /* 0x000fe20006000000 */
[CC--:B-1----:R-:W-:Y:S01]  /*34a0*/  FFMA.FTZ R5, R105.reuse, R132.reuse, R46 ;  /* 0x0000008469057223 */ /* 0x0c2fe2000001002e */
[----:B------:R-:W1:Y:S01]  /*34b0*/  MUFU.TANH R18, R18 ;  /* 0x0000001200127308 */ /* 0x000e620000002400 */
[-C--:B------:R-:W-:Y:S01]  /*34c0*/  FFMA.FTZ R2, R105, R132.reuse, R6 ;  /* 0x0000008469027223 */ /* 0x080fe20000010006 */
[-C--:B------:R-:W-:Y:S01]  /*34d0*/  ISETP.GE.AND P0, PT, R98, R9.reuse, PT ;  /* 0x000000096200720c */ /* 0x080fe20003f06270 */
[----:B------:R-:W-:Y:S01]  /*34e0*/  FMUL.FTZ R6, R23, c[0x0][0x2ec] ;  /* 0x0000bb0017067a20 */ /* 0x000fe20000410000 */
[----:B------:R-:W-:Y:S01]  /*34f0*/  FSEL R117, R5, -INF , !P1 ;  /* 0xff80000005757808 */ /* 0x000fe20004800000 */
[-C--:B------:R-:W-:Y:S01]  /*3500*/  FFMA.FTZ R5, R106, R132.reuse, R45 ;  /* 0x000000846a057223 */ /* 0x080fe2000001002d */
[----:B------:R-:W-:Y:S01]  /*3510*/  FSEL R34, R2, -INF , !P5 ;  /* 0xff80000002227808 */ /* 0x000fe20006800000 */
[CC--:B------:R-:W-:Y:S01]  /*3520*/  FFMA.FTZ R2, R106.reuse, R132.reuse, R15 ;  /* 0x000000846a027223 */ /* 0x0c0fe2000001000f */
[----:B------:R-:W-:Y:S01]  /*3530*/  FSEL R22, R3, -INF , !P3 ;  /* 0xff80000003167808 */ /* 0x000fe20005800000 */
[----:B------:R-:W1:Y:S01]  /*3540*/  MUFU.TANH R16, R16 ;  /* 0x0000001000107308 */ /* 0x000e620000002400 */
[----:B------:R-:W-:Y:S01]  /*3550*/  FSEL R101, R5, -INF , !P2 ;  /* 0xff80000005657808 */ /* 0x000fe20005000000 */
[----:B------:R-:W-:Y:S01]  /*3560*/  FFMA.FTZ R5, R106, R132, R12 ;  /* 0x000000846a057223 */ /* 0x000fe2000001000c */
[----:B------:R-:W-:Y:S01]  /*3570*/  ISETP.GE.AND P3, PT, R98, R10, PT ;  /* 0x0000000a6200720c */ /* 0x000fe20003f66270 */
[-C--:B--2---:R-:W-:Y:S01]  /*3580*/  FFMA.FTZ R3, R105, R132.reuse, R36 ;  /* 0x0000008469037223 */ /* 0x084fe20000010024 */
[----:B------:R-:W-:Y:S01]  /*3590*/  FSEL R116, R2, -INF , !P0 ;  /* 0xff80000002747808 */ /* 0x000fe20004000000 */
[-C--:B---3--:R-:W-:Y:S01]  /*35a0*/  FFMA.FTZ R2, R107, R132.reuse, R20 ;  /* 0x000000846b027223 */ /* 0x088fe20000010014 */
[----:B------:R-:W-:Y:S01]  /*35b0*/  FSEL R27, R5, -INF , !P3 ;  /* 0xff800000051b7808 */ /* 0x000fe20005800000 */
[----:B----4-:R-:W-:Y:S01]  /*35c0*/  FFMA.FTZ R5, R107, R132, R13 ;  /* 0x000000846b057223 */ /* 0x010fe2000001000d */
[----:B------:R-:W-:Y:S01]  /*35d0*/  ISETP.GE.AND P6, PT, R97, R10, PT ;  /* 0x0000000a6100720c */ /* 0x000fe20003fc6270 */
[----:B------:R2:W3:Y:S01]  /*35e0*/  MUFU.TANH R12, R6 ;  /* 0x00000006000c7308 */ /* 0x0004e20000002400 */
[----:B------:R-:W-:Y:S01]  /*35f0*/  ISETP.GE.AND P1, PT, R64, R8, PT ;  /* 0x000000084000720c */ /* 0x000fe20003f26270 */
[----:B------:R-:W-:Y:S01]  /*3600*/  FFMA.FTZ R13, R120, R132, R108 ;  /* 0x00000084780d7223 */ /* 0x000fe2000001006c */
[----:B------:R-:W-:-:S02]  /*3610*/  ISETP.GE.AND P3, PT, R80, R9, PT ;  /* 0x000000095000720c */ /* 0x000fc40003f66270 */
[----:B------:R-:W-:Y:S01]  /*3620*/  FSEL R30, R3, -INF , !P6 ;  /* 0xff800000031e7808 */ /* 0x000fe20007000000 */
[-C--:B-----5:R-:W-:Y:S01]  /*3630*/  FFMA.FTZ R3, R106, R132.reuse, R39 ;  /* 0x000000846a037223 */ /* 0x0a0fe20000010027 */
[----:B------:R-:W-:Y:S01]  /*3640*/  FSEL R87, R2, -INF , !P1 ;  /* 0xff80000002577808 */ /* 0x000fe20004800000 */
[----:B------:R-:W4:Y:S01]  /*3650*/  MUFU.TANH R17, R17 ;  /* 0x0000001100117308 */ /* 0x000f220000002400 */
[-C--:B-1----:R-:W-:Y:S01]  /*3660*/  FFMA.FTZ R2, R107, R132.reuse, R18 ;  /* 0x000000846b027223 */ /* 0x082fe20000010012 */
[-C--:B------:R-:W-:Y:S02]  /*3670*/  ISETP.GE.AND P4, PT, R98, R11.reuse, PT ;  /* 0x0000000b6200720c */ /* 0x080fe40003f86270 */
[----:B------:R-:W-:Y:S02]  /*3680*/  ISETP.GE.AND P2, PT, R64, R11, PT ;  /* 0x0000000b4000720c */ /* 0x000fe40003f46270 */
[----:B------:R-:W-:Y:S02]  /*3690*/  FSEL R35, R13, -INF , !P3 ;  /* 0xff8000000d237808 */ /* 0x000fe40005800000 */
[----:B------:R-:W1:Y:S01]  /*36a0*/  MUFU.TANH R19, R19 ;  /* 0x0000001300137308 */ /* 0x000e620000002400 */
[----:B------:R-:W-:Y:S01]  /*36b0*/  ISETP.GE.AND P3, PT, R244, 0x2, PT ;  /* 0x00000002f400780c */ /* 0x000fe20003f66270 */
[-C--:B--2---:R-:W-:Y:S01]  /*36c0*/  FFMA.FTZ R6, R120, R132.reuse, R95 ;  /* 0x0000008478067223 */ /* 0x084fe2000001005f */
[----:B------:R-:W-:Y:S01]  /*36d0*/  FSEL R32, R3, -INF , !P4 ;  /* 0xff80000003207808 */ /* 0x000fe20006000000 */
[-C--:B------:R-:W-:Y:S01]  /*36e0*/  FFMA.FTZ R3, R107, R132.reuse, R16 ;  /* 0x000000846b037223 */ /* 0x080fe20000010010 */
[----:B------:R-:W-:Y:S01]  /*36f0*/  FSEL R29, R2, -INF , !P2 ;  /* 0xff800000021d7808 */ /* 0x000fe20005000000 */
[-C--:B------:R-:W-:Y:S01]  /*3700*/  FFMA.FTZ R2, R120, R132.reuse, R121 ;  /* 0x0000008478027223 */ /* 0x080fe20000010079 */
[----:B------:R-:W-:Y:S01]  /*3710*/  BAR.SYNC.DEFER_BLOCKING 0x0 ;  /* 0x0000000000007b1d */ /* 0x000fe20000010000 */
[----:B------:R-:W-:Y:S01]  /*3720*/  ISETP.GE.AND P6, PT, R64, R9, PT ;  /* 0x000000094000720c */ /* 0x000fe20003fc6270 */
[----:B---3--:R-:W-:Y:S01]  /*3730*/  FFMA.FTZ R12, R92, R132, R12 ;  /* 0x000000845c0c7223 */ /* 0x008fe2000001000c */
[----:B------:R-:W-:-:S02]  /*3740*/  ISETP.GE.AND P5, PT, R64, R10, PT ;  /* 0x0000000a4000720c */ /* 0x000fc40003fa6270 */
[----:B------:R-:W-:Y:S02]  /*3750*/  ISETP.GE.AND P0, PT, R80, R8, PT ;  /* 0x000000085000720c */ /* 0x000fe40003f06270 */
[----:B------:R-:W-:Y:S01]  /*3760*/  FSEL R102, R5, -INF , !P6 ;  /* 0xff80000005667808 */ /* 0x000fe20007000000 */
[-C--:B----4-:R-:W-:Y:S01]  /*3770*/  FFMA.FTZ R5, R92, R132.reuse, R17 ;  /* 0x000000845c057223 */ /* 0x090fe20000010011 */
[----:B------:R-:W-:Y:S01]  /*3780*/  FSEL R25, R3, -INF , !P5 ;  /* 0xff80000003197808 */ /* 0x000fe20006800000 */
[-C--:B------:R-:W-:Y:S01]  /*3790*/  FFMA.FTZ R3, R120, R132.reuse, R72 ;  /* 0x0000008478037223 */ /* 0x080fe20000010048 */
[----:B------:R-:W-:Y:S01]  /*37a0*/  FSEL R33, R2, -INF , !P0 ;  /* 0xff80000002217808 */ /* 0x000fe20004000000 */
[----:B-1----:R-:W-:Y:S01]  /*37b0*/  FFMA.FTZ R2, R92, R132, R19 ;  /* 0x000000845c027223 */ /* 0x002fe20000010013 */
        /* <DEDUP_REMOVED lines=25> */
[C---:B------:R-:W-:Y:S01]  /*3950*/  @!P1 LEA R12, P0, R2.reuse, c[0x0][0x168], 0x1 ;  /* 0x00005a00020c9a11 */ /* 0x040fe200078008ff */
        /* <DEDUP_REMOVED lines=27> */
.L_x_1340:
[----:B------:R-:W-:Y:S05]  /*3b10*/  BSYNC B0 ;  /* 0x0000000000007941 */ /* 0x000fea0003800000 */
.L_x_1339:
[----:B------:R-:W0:Y:S02]  /*3b20*/  LDGDEPBAR ;  /* 0x00000000000079af */ /* 0x000e240000000000 */
.L_x_1338:
        /* <DEDUP_REMOVED lines=17> */
[----:B------:R-:W3:Y:S01]  /*3c40*/  SHFL.BFLY PT, R137, R3, 0x2, 0x1f ;  /* 0x0c401f0003897f89 */ /* 0x000ee200000e0000 */
[----:B------:R-:W-:-:S02]  /*3c50*/  LEA R222, R0, R217, 0x1 ;  /* 0x000000d900de7211 */ /* 0x000fc400078e08ff */
[----:B------:R-:W-:Y:S01]  /*3c60*/  LEA R221, R0, R219, 0x1 ;  /* 0x000000db00dd7211 */ /* 0x000fe200078e08ff */
[----:B------:R-:W-:Y:S04]  /*3c70*/  LDSM.16.MT88.4 R36, [R217+0xa000] ;  /* 0x00a00000d924783b */ /* 0x000fe80000004200 */
[----:B------:R-:W-:Y:S04]  /*3c80*/  LDSM.16.MT88.4 R48, [R222+0xa000] ;  /* 0x00a00000de30783b */ /* 0x000fe80000004200 */
[----:B------:R-:W-:Y:S04]  /*3c90*/  LDSM.16.MT88.4 R52, [R221+0xa000] ;  /* 0x00a00000dd34783b */ /* 0x000fe80000004200 */
[----:B------:R-:W-:Y:S01]  /*3ca0*/  LDSM.16.MT88.4 R64, [R217+0xb000] ;  /* 0x00b00000d940783b */ /* 0x000fe20000004200 */
[----:B--2---:R-:W-:-:S03]  /*3cb0*/  FMNMX.FTZ R2, R5, R2, !PT ;  /* 0x0000000205027209 */ /* 0x004fc60007810000 */
[----:B------:R-:W-:Y:S01]  /*3cc0*/  LDSM.16.MT88.4 R80, [R219+0xb000] ;  /* 0x00b00000db50783b */ /* 0x000fe20000004200 */
[----:B---3--:R-:W-:-:S03]  /*3cd0*/  FMNMX.FTZ R137, R137, R3, !PT ;  /* 0x0000000389897209 */ /* 0x008fc60007810000 */
[----:B------:R-:W2:Y:S04]  /*3ce0*/  SHFL.BFLY PT, R134, R2, 0x1, 0x1f ;  /* 0x0c201f0002867f89 */ /* 0x000ea800000e0000 */
[----:B------:R-:W3:Y:S04]  /*3cf0*/  SHFL.BFLY PT, R5, R137, 0x1, 0x1f ;  /* 0x0c201f0089057f89 */ /* 0x000ee800000e0000 */
[----:B------:R-:W-:Y:S04]  /*3d00*/  LDSM.16.MT88.4 R96, [R222+0xb000] ;  /* 0x00b00000de60783b */ /* 0x000fe80000004200 */
[----:B------:R-:W-:Y:S04]  /*3d10*/  LDSM.16.MT88.4 R112, [R221+0xb000] ;  /* 0x00b00000dd70783b */ /* 0x000fe80000004200 */
[----:B------:R-:W-:Y:S04]  /*3d20*/  LDSM.16.MT88.4 R156, [R217+0xa800] ;  /* 0x00a80000d99c783b */ /* 0x000fe80000004200 */
[----:B------:R-:W-:Y:S01]  /*3d30*/  LDSM.16.MT88.4 R172, [R219+0xa800] ;  /* 0x00a80000dbac783b */ /* 0x000fe20000004200 */
[----:B--2---:R-:W-:-:S03]  /*3d40*/  FMNMX.FTZ R134, R2, R134, !PT ;  /* 0x0000008602867209 */ /* 0x004fc60007810000 */
[----:B------:R-:W-:Y:S01]  /*3d50*/  LDSM.16.MT88.4 R140, [R217+0xb800] ;  /* 0x00b80000d98c783b */ /* 0x000fe20000004200 */
[C---:B------:R-:W-:Y:S01]  /*3d60*/  FSETP.NEU.FTZ.AND P0, PT, R134.reuse, -INF , PT ;  /* 0xff8000008600780b */ /* 0x040fe20003f1d000 */
[----:B------:R-:W-:Y:S01]  /*3d70*/  FMUL.FTZ R3, R134, c[0x0][0x23c] ;  /* 0x00008f0086037a20 */ /* 0x000fe20000410000 */
[----:B---3--:R-:W-:Y:S01]  /*3d80*/  FMNMX.FTZ R137, R137, R5, !PT ;  /* 0x0000000589897209 */ /* 0x008fe20007810000 */
[----:B------:R-:W-:Y:S03]  /*3d90*/  LDSM.16.MT88.4 R180, [R222+0xb800] ;  /* 0x00b80000deb4783b */ /* 0x000fe60000004200 */
[----:B------:R-:W-:Y:S01]  /*3da0*/  FSEL R3, R3, RZ, P0 ;  /* 0x000000ff03037208 */ /* 0x000fe20000000000 */
[C---:B------:R-:W-:Y:S01]  /*3db0*/  FMUL.FTZ R6, R137.reuse, c[0x0][0x23c] ;  /* 0x00008f0089067a20 */ /* 0x040fe20000410000 */
[----:B------:R-:W-:Y:S01]  /*3dc0*/  FSETP.NEU.FTZ.AND P0, PT, R137, -INF , PT ;  /* 0xff8000008900780b */ /* 0x000fe20003f1d000 */
[----:B------:R-:W-:Y:S02]  /*3dd0*/  LDSM.16.MT88.4 R176, [R221+0xb800] ;  /* 0x00b80000ddb0783b */ /* 0x000fe40000004200 */
[----:B------:R-:W-:-:S02]  /*3de0*/  FFMA.FTZ R2, R18, c[0x0][0x23c], -R3 ;  /* 0x00008f0012027a23 */ /* 0x000fc40000010803 */
[--C-:B-1----:R-:W-:Y:S02]  /*3df0*/  FFMA.FTZ R12, R30, c[0x0][0x23c], -R3.reuse ;  /* 0x00008f001e0c7a23 */ /* 0x102fe40000010803 */
[----:B------:R1:W-:Y:S01]  /*3e00*/  MUFU.EX2 R241, R2 ;  /* 0x0000000200f17308 */ /* 0x0003e20000000800 */
[--C-:B------:R-:W-:Y:S02]  /*3e10*/  FFMA.FTZ R13, R27, c[0x0][0x23c], -R3.reuse ;  /* 0x00008f001b0d7a23 */ /* 0x100fe40000010803 */
[----:B------:R-:W-:-:S05]  /*3e20*/  FFMA.FTZ R5, R21, c[0x0][0x23c], -R3 ;  /* 0x00008f0015057a23 */ /* 0x000fca0000010803 */
[----:B------:R-:W-:Y:S01]  /*3e30*/  MUFU.EX2 R234, R12 ;  /* 0x0000000c00ea7308 */ /* 0x000fe20000000800 */
[----:B-1----:R-:W-:-:S07]  /*3e40*/  FFMA.FTZ R2, R28, c[0x0][0x23c], -R3 ;  /* 0x00008f001c027a23 */ /* 0x002fce0000010803 */
        /* <DEDUP_REMOVED lines=16> */
[--C-:B------:R-:W-:Y:S02]  /*3f50*/  FFMA.FTZ R4, R19, c[0x0][0x23c], -R2.reuse ;  /* 0x00008f0013047a23 */ /* 0x100fe40000010802 */
[----:B------:R-:W2:Y:S05]  /*3f60*/  LDSM.16.MT88.4 R16, [R219+0xa000] ;  /* 0x00a00000db10783b */ /* 0x000eaa0000004200 */
[----:B------:R-:W-:Y:S01]  /*3f70*/  MUFU.EX2 R215, R13 ;  /* 0x0000000d00d77308 */ /* 0x000fe20000000800 */
[----:B-1----:R-:W-:-:S07]  /*3f80*/  FFMA.FTZ R0, R26, c[0x0][0x23c], -R2 ;  /* 0x00008f001a007a23 */ /* 0x002fce0000010802 */
[----:B------:R1:W3:Y:S01]  /*3f90*/  MUFU.EX2 R233, R4 ;  /* 0x0000000400e97308 */ /* 0x0002e20000000800 */
[----:B------:R-:W-:Y:S07]  /*3fa0*/  LDSM.16.MT88.4 R24, [R222+0xa800] ;  /* 0x00a80000de18783b */ /* 0x000fee0000004200 */
[----:B------:R4:W-:Y:S01]  /*3fb0*/  MUFU.EX2 R232, R0 ;  /* 0x0000000000e87308 */ /* 0x0009e20000000800 */
[----:B-1----:R-:W-:Y:S02]  /*3fc0*/  F2FP.BF16.PACK_AB R4, R240, R241 ;  /* 0x000000f1f004723e */ /* 0x002fe400000010ff */
[----:B---3--:R-:W-:Y:S01]  /*3fd0*/  F2FP.BF16.PACK_AB R5, R231, R233 ;  /* 0x000000e9e705723e */ /* 0x008fe200000010ff */
[----:B----4-:R-:W-:-:S04]  /*3fe0*/  FFMA.FTZ R0, R22, c[0x0][0x23c], -R2 ;  /* 0x00008f0016007a23 */ /* 0x010fc80000010802 */
[----:B------:R1:W3:Y:S02]  /*3ff0*/  MUFU.EX2 R238, R0 ;  /* 0x0000000000ee7308 */ /* 0x0002e40000000800 */
[----:B-1----:R-:W-:Y:S02]  /*4000*/  FMNMX.FTZ R0, R33, R69, !PT ;  /* 0x0000004521007209 */ /* 0x002fe40007810000 */
[----:B---3--:R-:W-:Y:S02]  /*4010*/  F2FP.BF16.PACK_AB R7, R238, R232 ;  /* 0x000000e8ee07723e */ /* 0x008fe400000010ff */
[----:B------:R-:W-:-:S04]  /*4020*/  FMNMX.FTZ R0, R84, R0, !PT ;  /* 0x0000000054007209 */ /* 0x000fc80007810000 */
[----:B------:R-:W-:Y:S01]  /*4030*/  FMNMX.FTZ R0, R68, R0, !PT ;  /* 0x0000000044007209 */ /* 0x000fe20007810000 */
[----:B------:R-:W-:Y:S03]  /*4040*/  HMMA.16816.F32.BF16 R144, R4, R36, RZ ;  /* 0x000000240490723c */ /* 0x000fe600000418ff */
[----:B------:R-:W-:-:S04]  /*4050*/  FMNMX.FTZ R0, R103, R0, !PT ;  /* 0x0000000067007209 */ /* 0x000fc80007810000 */
[----:B------:R-:W-:Y:S01]  /*4060*/  FMNMX.FTZ R0, R101, R0, !PT ;  /* 0x0000000065007209 */ /* 0x000fe20007810000 */
[----:B--2---:R-:W-:Y:S03]  /*4070*/  HMMA.16816.F32.BF16 R164, R4, R16, RZ ;  /* 0x0000001004a4723c */ /* 0x004fe600000418ff */
        /* <DEDUP_REMOVED lines=12> */
[C---:B------:R-:W-:Y:S01]  /*4140*/  HMMA.16816.F32.BF16 R88, R4.reuse, R80, RZ ;  /* 0x000000500458723c */ /* 0x040fe200000418ff */
        /* <DEDUP_REMOVED lines=13> */
[----:B------:R2:W-:Y:S01]  /*4220*/  MUFU.EX2 R230, R12 ;  /* 0x0000000c00e67308 */ /* 0x0005e20000000800 */
[----:B-1----:R-:W-:-:S02]  /*4230*/  FMNMX.FTZ R0, R13, R0, !PT ;  /* 0x000000000d007209 */ /* 0x002fc40007810000 */
[----:B------:R-:W-:Y:S01]  /*4240*/  LDSM.16.MT88.4 R20, [R221+0xa800] ;  /* 0x00a80000dd14783b */ /* 0x000fe20000004200 */
[----:B------:R-:W-:Y:S01]  /*4250*/  HMMA.16816.F32.BF16 R168, R4, R18, RZ ;  /* 0x0000001204a8723c */ /* 0x000fe200000418ff */
[----:B----4-:R-:W-:-:S03]  /*4260*/  FMNMX.FTZ R136, R3, R14, !PT ;  /* 0x0000000e03887209 */ /* 0x010fc60007810000 */
[----:B------:R1:W3:Y:S01]  /*4270*/  MUFU.EX2 R248, R2 ;  /* 0x0000000200f87308 */ /* 0x0002e20000000800 */
[----:B------:R-:W-:-:S03]  /*4280*/  FSETP.NEU.FTZ.AND P0, PT, R136, -INF , PT ;  /* 0xff8000008800780b */ /* 0x000fc60003f1d000 */
[C---:B------:R-:W-:Y:S01]  /*4290*/  HMMA.16816.F32.BF16 R44, R4.reuse, R50, RZ ;  /* 0x00000032042c723c */ /* 0x040fe200000418ff */
[----:B--2---:R-:W2:Y:S07]  /*42a0*/  SHFL.BFLY PT, R12, R0, 0x1, 0x1f ;  /* 0x0c201f00000c7f89 */ /* 0x004eae00000e0000 */
[----:B------:R-:W-:Y:S01]  /*42b0*/  HMMA.16816.F32.BF16 R60, R4, R54, RZ ;  /* 0x00000036043c723c */ /* 0x000fe200000418ff */
[----:B-1----:R-:W-:Y:S01]  /*42c0*/  FMUL.FTZ R2, R136, c[0x0][0x23c] ;  /* 0x00008f0088027a20 */ /* 0x002fe20000410000 */
[----:B---3--:R-:W-:-:S06]  /*42d0*/  F2FP.BF16.PACK_AB R127, R248, R230 ;  /* 0x000000e6f87f723e */ /* 0x008fcc00000010ff */
[----:B------:R-:W-:Y:S01]  /*42e0*/  HMMA.16816.F32.BF16 R76, R4, R66, RZ ;  /* 0x00000042044c723c */ /* 0x000fe200000418ff */
[----:B------:R-:W-:-:S05]  /*42f0*/  FSEL R2, R2, RZ, P0 ;  /* 0x000000ff02027208 */ /* 0x000fca0000000000 */
[--C-:B------:R-:W-:Y:S02]  /*4300*/  FFMA.FTZ R3, R33, c[0x0][0x23c], -R2.reuse ;  /* 0x00008f0021037a23 */ /* 0x100fe40000010802 */
[----:B------:R-:W-:Y:S02]  /*4310*/  HMMA.16816.F32.BF16 R92, R4, R82, RZ ;  /* 0x00000052045c723c */ /* 0x000fe400000418ff */
[----:B------:R1:W-:Y:S01]  /*4320*/  MUFU.EX2 R214, R3 ;  /* 0x0000000300d67308 */ /* 0x0003e20000000800 */
[----:B--2---:R-:W-:Y:S01]  /*4330*/  FMNMX.FTZ R135, R0, R12, !PT ;  /* 0x0000000c00877209 */ /* 0x004fe20007810000 */
[----:B------:R-:W-:-:S03]  /*4340*/  FFMA.FTZ R0, R69, c[0x0][0x23c], -R2 ;  /* 0x00008f0045007a23 */ /* 0x000fc60000010802 */
[----:B------:R-:W-:Y:S01]  /*4350*/  FSETP.NEU.FTZ.AND P0, PT, R135, -INF , PT ;  /* 0xff8000008700780b */ /* 0x000fe20003f1d000 */
[C---:B------:R-:W-:Y:S02]  /*4360*/  HMMA.16816.F32.BF16 R108, R4.reuse, R98, RZ ;  /* 0x00000062046c723c */ /* 0x040fe400000418ff */
[----:B------:R2:W3:Y:S06]  /*4370*/  MUFU.EX2 R211, R0 ;  /* 0x0000000000d37308 */ /* 0x0004ec0000000800 */
[----:B------:R-:W-:Y:S01]  /*4380*/  HMMA.16816.F32.BF16 R4, R4, R114, RZ ;  /* 0x000000720404723c */ /* 0x000fe200000418ff */
        /* <DEDUP_REMOVED lines=17> */
[----:B------:R1:W4:Y:S07]  /*44a0*/  MUFU.EX2 R209, R3 ;  /* 0x0000000300d17308 */ /* 0x00032e0000000800 */
        /* <DEDUP_REMOVED lines=8> */
[----:B------:R1:W5:Y:S07]  /*4530*/  MUFU.EX2 R208, R3 ;  /* 0x0000000300d07308 */ /* 0x00036e0000000800 */
[C---:B------:R-:W-:Y:S08]  /*4540*/  HMMA.16816.F32.BF16 R92, R124.reuse, R30, R92 ;  /* 0x0000001e7c5c723c */ /* 0x040ff0000004185c */
[----:B------:R-:W-:Y:S01]  /*4550*/  HMMA.16816.F32.BF16 R108, R124, R182, R108 ;  /* 0x000000b67c6c723c */ /* 0x000fe2000004186c */
[----:B-1----:R-:W-:-:S04]  /*4560*/  FFMA.FTZ R3, R103, c[0x0][0x23c], -R2 ;  /* 0x00008f0067037a23 */ /* 0x002fc80000010802 */
[----:B------:R1:W-:Y:S03]  /*4570*/  MUFU.EX2 R206, R3 ;  /* 0x0000000300ce7308 */ /* 0x0003e60000000800 */
[----:B------:R-:W-:Y:S07]  /*4580*/  HMMA.16816.F32.BF16 R124, R124, R178, R4 ;  /* 0x000000b27c7c723c */ /* 0x000fee0000041804 */
[----:B---3--:R-:W-:-:S02]  /*4590*/  F2FP.BF16.PACK_AB R4, R211, R214 ;  /* 0x000000d6d304723e */ /* 0x008fc400000010ff */
[----:B--2---:R-:W-:Y:S02]  /*45a0*/  F2FP.BF16.PACK_AB R6, R213, R212 ;  /* 0x000000d4d506723e */ /* 0x004fe400000010ff */
[----:B----4-:R-:W-:Y:S01]  /*45b0*/  F2FP.BF16.PACK_AB R5, R209, R210 ;  /* 0x000000d2d105723e */ /* 0x010fe200000010ff */
[----:B-1----:R-:W-:Y:S01]  /*45c0*/  FFMA.FTZ R3, R101, c[0x0][0x23c], -R2 ;  /* 0x00008f0065037a23 */ /* 0x002fe20000010802 */
[----:B-----5:R-:W-:-:S03]  /*45d0*/  F2FP.BF16.PACK_AB R7, R208, R207 ;  /* 0x000000cfd007723e */ /* 0x020fc600000010ff */
[----:B------:R1:W2:Y:S04]  /*45e0*/  MUFU.EX2 R205, R3 ;  /* 0x0000000300cd7308 */ /* 0x0002a80000000800 */
[C---:B------:R-:W-:Y:S08]  /*45f0*/  HMMA.16816.F32.BF16 R148, R4.reuse, R36, RZ ;  /* 0x000000240494723c */ /* 0x040ff000000418ff */
[----:B------:R-:W-:Y:S01]  /*4600*/  HMMA.16816.F32.BF16 R200, R4, R38, RZ ;  /* 0x0000002604c8723c */ /* 0x000fe200000418ff */
[--C-:B-1----:R-:W-:Y:S01]  /*4610*/  FFMA.FTZ R3, R87, c[0x0][0x23c], -R2.reuse ;  /* 0x00008f0057037a23 */ /* 0x102fe20000010802 */
[----:B--2---:R-:W-:Y:S01]  /*4620*/  F2FP.BF16.PACK_AB R128, R205, R206 ;  /* 0x000000cecd80723e */ /* 0x004fe200000010ff */
[----:B------:R-:W-:-:S05]  /*4630*/  FFMA.FTZ R2, R70, c[0x0][0x23c], -R2 ;  /* 0x00008f0046027a23 */ /* 0x000fca0000010802 */
[C---:B------:R-:W-:Y:S01]  /*4640*/  HMMA.16816.F32.BF16 R160, R4.reuse, R16, RZ ;  /* 0x0000001004a0723c */ /* 0x040fe200000418ff */
[----:B------:R1:W-:Y:S07]  /*4650*/  MUFU.EX2 R204, R3 ;  /* 0x0000000300cc7308 */ /* 0x0003ee0000000800 */
[C---:B------:R-:W-:Y:S01]  /*4660*/  HMMA.16816.F32.BF16 R36, R4.reuse, R48, RZ ;  /* 0x000000300424723c */ /* 0x040fe200000418ff */
[----:B------:R2:W3:Y:S07]  /*4670*/  MUFU.EX2 R251, R2 ;  /* 0x0000000200fb7308 */ /* 0x0004ee0000000800 */
[----:B------:R-:W-:Y:S01]  /*4680*/  HMMA.16816.F32.BF16 R196, R4, R18, RZ ;  /* 0x0000001204c4723c */ /* 0x000fe200000418ff */
[----:B-1----:R-:W-:-:S04]  /*4690*/  FADD.FTZ R3, R210, R209 ;  /* 0x000000d1d2037221 */ /* 0x002fc80000010000 */
[----:B------:R-:W-:-:S03]  /*46a0*/  FADD.FTZ R3, R207, R3 ;  /* 0x00000003cf037221 */ /* 0x000fc60000010000 */
[C---:B------:R-:W-:Y:S01]  /*46b0*/  HMMA.16816.F32.BF16 R48, R4.reuse, R50, RZ ;  /* 0x000000320430723c */ /* 0x040fe200000418ff */
[--C-:B--2---:R-:W-:Y:S01]  /*46c0*/  FFMA.FTZ R2, R117, c[0x0][0x23c], -R0.reuse ;  /* 0x00008f0075027a23 */ /* 0x104fe20000010800 */
[----:B---3--:R-:W-:Y:S01]  /*46d0*/  F2FP.BF16.PACK_AB R130, R251, R204 ;  /* 0x000000ccfb82723e */ /* 0x008fe200000010ff */
[----:B------:R-:W-:Y:S02]  /*46e0*/  FADD.FTZ R3, R208, R3 ;  /* 0x00000003d0037221 */ /* 0x000fe40000010000 */
[----:B------:R1:W2:Y:S03]  /*46f0*/  MUFU.EX2 R139, R2 ;  /* 0x00000002008b7308 */ /* 0x0002a60000000800 */
[C---:B------:R-:W-:Y:S08]  /*4700*/  HMMA.16816.F32.BF16 R12, R4.reuse, R52, RZ ;  /* 0x00000034040c723c */ /* 0x040ff000000418ff */
[----:B------:R-:W-:Y:S01]  /*4710*/  HMMA.16816.F32.BF16 R192, R4, R54, RZ ;  /* 0x0000003604c0723c */ /* 0x000fe200000418ff */
[----:B-1----:R-:W-:-:S02]  /*4720*/  FFMA.FTZ R2, R116, c[0x0][0x23c], -R0 ;  /* 0x00008f0074027a23 */ /* 0x002fc40000010800 */
[----:B--2---:R-:W-:-:S05]  /*4730*/  FADD.FTZ R3, R139, R3 ;  /* 0x000000038b037221 */ /* 0x004fca0000010000 */
[C---:B------:R-:W-:Y:S01]  /*4740*/  HMMA.16816.F32.BF16 R68, R4.reuse, R64, RZ ;  /* 0x000000400444723c */ /* 0x040fe200000418ff */
[----:B------:R1:W2:Y:S07]  /*4750*/  MUFU.EX2 R138, R2 ;  /* 0x00000002008a7308 */ /* 0x0002ae0000000800 */
[C---:B------:R-:W-:Y:S08]  /*4760*/  HMMA.16816.F32.BF16 R188, R4.reuse, R66, RZ ;  /* 0x0000004204bc723c */ /* 0x040ff000000418ff */
[----:B------:R-:W-:Y:S01]  /*4770*/  HMMA.16816.F32.BF16 R84, R4, R80, RZ ;  /* 0x000000500454723c */ /* 0x000fe200000418ff */
[--C-:B-1----:R-:W-:Y:S01]  /*4780*/  FFMA.FTZ R2, R102, c[0x0][0x23c], -R0.reuse ;  /* 0x00008f0066027a23 */ /* 0x102fe20000010800 */
[----:B--2---:R-:W-:Y:S01]  /*4790*/  F2FP.BF16.PACK_AB R129, R138, R139 ;  /* 0x0000008b8a81723e */ /* 0x004fe200000010ff */
[----:B------:R-:W-:-:S02]  /*47a0*/  FFMA.FTZ R0, R100, c[0x0][0x23c], -R0 ;  /* 0x00008f0064007a23 */ /* 0x000fc40000010800 */
[----:B------:R1:W2:Y:S01]  /*47b0*/  MUFU.EX2 R133, R2 ;  /* 0x0000000200857308 */ /* 0x0002a20000000800 */
[----:B------:R-:W-:Y:S02]  /*47c0*/  FADD.FTZ R3, R138, R3 ;  /* 0x000000038a037221 */ /* 0x000fe40000010000 */
[C---:B------:R-:W-:Y:S05]  /*47d0*/  HMMA.16816.F32.BF16 R184, R4.reuse, R82, RZ ;  /* 0x0000005204b8723c */ /* 0x040fea00000418ff */
[----:B------:R3:W4:Y:S03]  /*47e0*/  MUFU.EX2 R250, R0 ;  /* 0x0000000000fa7308 */ /* 0x0007260000000800 */
[----:B------:R-:W-:Y:S01]  /*47f0*/  HMMA.16816.F32.BF16 R100, R4, R96, RZ ;  /* 0x000000600464723c */ /* 0x000fe200000418ff */
[----:B-1----:R-:W-:-:S02]  /*4800*/  FADD.FTZ R2, R241, R240 ;  /* 0x000000f0f1027221 */ /* 0x002fc40000010000 */
[----:B--2---:R-:W-:-:S05]  /*4810*/  FADD.FTZ R3, R133, R3 ;  /* 0x0000000385037221 */ /* 0x004fca0000010000 */
[----:B------:R-:W-:Y:S01]  /*4820*/  HMMA.16816.F32.BF16 R32, R4, R98, RZ ;  /* 0x000000620420723c */ /* 0x000fe200000418ff */
[----:B------:R-:W-:Y:S02]  /*4830*/  FADD.FTZ R2, R239, R2 ;  /* 0x00000002ef027221 */ /* 0x000fe40000010000 */
[----:B---3--:R-:W-:Y:S01]  /*4840*/  FADD.FTZ R0, R214, R211 ;  /* 0x000000d3d6007221 */ /* 0x008fe20000010000 */
[----:B----4-:R-:W-:Y:S01]  /*4850*/  F2FP.BF16.PACK_AB R131, R250, R133 ;  /* 0x00000085fa83723e */ /* 0x010fe200000010ff */
[----:B------:R-:W-:-:S03]  /*4860*/  FADD.FTZ R2, R242, R2 ;  /* 0x00000002f2027221 */ /* 0x000fc60000010000 */
[C---:B------:R-:W-:Y:S01]  /*4870*/  HMMA.16816.F32.BF16 R116, R4.reuse, R112, RZ ;  /* 0x000000700474723c */ /* 0x040fe200000418ff */
[----:B------:R-:W-:Y:S02]  /*4880*/  FADD.FTZ R0, R212, R0 ;  /* 0x00000000d4007221 */ /* 0x000fe40000010000 */
[----:B------:R-:W-:Y:S02]  /*4890*/  FADD.FTZ R2, R234, R2 ;  /* 0x00000002ea027221 */ /* 0x000fe40000010000 */
[----:B------:R-:W-:Y:S02]  /*48a0*/  FADD.FTZ R250, R250, R3 ;  /* 0x00000003fafa7221 */ /* 0x000fe40000010000 */
[----:B------:R-:W-:Y:S01]  /*48b0*/  FADD.FTZ R2, R237, R2 ;  /* 0x00000002ed027221 */ /* 0x000fe20000010000 */
[----:B------:R-:W-:Y:S03]  /*48c0*/  HMMA.16816.F32.BF16 R16, R4, R114, RZ ;  /* 0x000000720410723c */ /* 0x000fe600000418ff */
[----:B------:R-:W-:-:S04]  /*48d0*/  FADD.FTZ R2, R235, R2 ;  /* 0x00000002eb027221 */ /* 0x000fc80000010000 */
        /* <DEDUP_REMOVED lines=31> */
[----:B------:R-:W2:Y:S01]  /*4ad0*/  LDL.64 R6, [R1+0x8] ;  /* 0x0000080001067983 */ /* 0x000ea20000100a00 */
[----:B------:R-:W-:-:S04]  /*4ae0*/  DEPBAR.LE SB0, 0x0 ;  /* 0x000080000000791a */ /* 0x000fc80000000000 */
[----:B------:R-:W3:Y:S04]  /*4af0*/  LDL R24, [R1+0x58] ;  /* 0x0000580001187983 */ /* 0x000ee80000100800 */
[----:B------:R-:W4:Y:S04]  /*4b00*/  LDL.64 R14, [R1+0x38] ;  /* 0x00003800010e7983 */ /* 0x000f280000100a00 */
[----:B------:R-:W5:Y:S01]  /*4b10*/  LDL R25, [R1+0x48] ;  /* 0x0000480001197983 */ /* 0x000f620000100800 */
[----:B------:R-:W-:-:S03]  /*4b20*/  IADD3 R236, R244, -0x2, RZ ;  /* 0xfffffffef4ec7810 */ /* 0x000fc60007ffe0ff */
[----:B------:R-:W-:Y:S01]  /*4b30*/  BAR.SYNC.DEFER_BLOCKING 0x0 ;  /* 0x0000000000007b1d */ /* 0x000fe20000010000 */
[----:B------:R-:W-:Y:S02]  /*4b40*/  ISETP.GE.AND P1, PT, R252, c[0x0][0x220], PT ;  /* 0x00008800fc007a0c */ /* 0x000fe40003f26270 */
[----:B------:R-:W-:-:S03]  /*4b50*/  SHF.R.S32.HI R4, RZ, 0x1f, R236 ;  /* 0x0000001fff047819 */ /* 0x000fc600000114ec */
[----:B------:R-:W1:Y:S02]  /*4b60*/  S2R R240, SR_TID.X ;  /* 0x0000000000f07919 */ /* 0x000e640000002100 */
[----:B-1----:R-:W-:-:S05]  /*4b70*/  IMAD.SHL.U32 R240, R240, 0x2, RZ ;  /* 0x00000002f0f07824 */ /* 0x002fca00078e00ff */
[----:B------:R-:W-:Y:S02]  /*4b80*/  LOP3.LUT R240, R240, 0x6, RZ, 0xc0, !PT ;  /* 0x00000006f0f07812 */ /* 0x000fe400078ec0ff */
[----:B--2---:R-:W-:Y:S01]  /*4b90*/  ISETP.GE.AND P2, PT, R6, c[0x0][0x220], PT ;  /* 0x0000880006007a0c */ /* 0x004fe20003f46270 */
[----:B------:R-:W-:Y:S02]  /*4ba0*/  IMAD.MOV.U32 R6, RZ, RZ, c[0x0][0x1a0] ;  /* 0x00006800ff067624 */ /* 0x000fe400078e00ff */
[----:B------:R-:W-:Y:S02]  /*4bb0*/  IMAD.MOV.U32 R7, RZ, RZ, c[0x0][0x1a0] ;  /* 0x00006800ff077624 */ /* 0x000fe400078e00ff */
[----:B------:R-:W-:Y:S02]  /*4bc0*/  IMAD.SHL.U32 R6, R6, 0x20, RZ ;  /* 0x0000002006067824 */ /* 0x000fe400078e00ff */
[----:B---3--:R-:W-:Y:S02]  /*4bd0*/  IMAD R0, R24, R236, RZ ;  /* 0x000000ec18007224 */ /* 0x008fe400078e02ff */
[----:B------:R-:W-:-:S02]  /*4be0*/  IMAD.SHL.U32 R7, R7, 0x10, RZ ;  /* 0x0000001007077824 */ /* 0x000fc400078e00ff */
[-C--:B----4-:R-:W-:Y:S02]  /*4bf0*/  IMAD.WIDE.U32 R2, R236, R6.reuse, R14 ;  /* 0x00000006ec027225 */ /* 0x090fe400078e000e */
[----:B------:R-:W-:Y:S02]  /*4c00*/  @P2 STS.128 [R228+0xa000], RZ ;  /* 0x00a000ffe4002388 */ /* 0x000fe40000000c00 */
[----:B------:R-:W-:Y:S01]  /*4c10*/  IMAD R4, R4, R6, R0 ;  /* 0x0000000604047224 */ /* 0x000fe200078e0200 */
[----:B------:R-:W-:Y:S02]  /*4c20*/  IADD3 R0, P0, R7, R2, RZ ;  /* 0x0000000207007210 */ /* 0x000fe40007f1e0ff */
[C---:B------:R-:W-:Y:S01]  /*4c30*/  @!P2 LEA R14, P5, R2.reuse, c[0x0][0x170], 0x1 ;  /* 0x00005c00020eaa11 */ /* 0x040fe200078a08ff */
[----:B------:R-:W-:Y:S01]  /*4c40*/  IMAD.IADD R3, R3, 0x1, R4 ;  /* 0x0000000103037824 */ /* 0x000fe200078e0204 */
[----:B------:R-:W-:Y:S02]  /*4c50*/  @!P1 LEA R6, P3, R2, c[0x0][0x170], 0x1 ;  /* 0x00005c0002069a11 */ /* 0x000fe400078608ff */
[----:B------:R-:W-:Y:S01]  /*4c60*/  @!P2 LEA R12, P4, R0, c[0x0][0x170], 0x1 ;  /* 0x00005c00000caa11 */ /* 0x000fe200078808ff */
[--C-:B-----5:R-:W-:Y:S01]  /*4c70*/  IMAD.X R5, R25, 0x1, R3.reuse, P0 ;  /* 0x0000000119057824 */ /* 0x120fe200000e0603 */
[----:B------:R-:W-:-:S02]  /*4c80*/  @!P2 LEA.HI.X R15, R2, c[0x0][0x174], R3, 0x1, P5 ;  /* 0x00005d00020faa11 */ /* 0x000fc400028f0c03 */
        /* <DEDUP_REMOVED lines=9> */
[----:B------:R-:W-:-:S03]  /*4d20*/  IMAD R0, R236, 0x20, R240 ;  /* 0x00000020ec007824 */ /* 0x000fc600078e02f0 */
[----:B------:R-:W-:Y:S01]  /*4d30*/  @!PT LDS RZ, [RZ] ;  /* 0x00000000fffff984 */ /* 0x000fe20000000800 */
[----:B------:R-:W-:Y:S01]  /*4d40*/  @!PT LDS RZ, [RZ] ;  /* 0x00000000fffff984 */ /* 0x000fe20000000800 */
[----:B------:R-:W-:Y:S01]  /*4d50*/  @!PT LDS RZ, [RZ] ;  /* 0x00000000fffff984 */ /* 0x000fe20000000800 */
[----:B------:R2:W-:Y:S02]  /*4d60*/  @!P1 LDGSTS.E.BYPASS.LTC128B.128 [R228+0xb000], [R6.64+0x80] ;  /* 0x0b00008006e49fae */ /* 0x0005e4000b901d44 */
[C---:B------:R-:W-:Y:S02]  /*4d70*/  IADD3 R3, R0.reuse, 0x18, RZ ;  /* 0x0000001800037810 */ /* 0x040fe40007ffe0ff */
[----:B------:R-:W-:Y:S01]  /*4d80*/  @P2 STS.128 [R228+0xa800], RZ ;  /* 0x00a800ffe4002388 */ /* 0x000fe20000000c00 */
[----:B------:R-:W-:-:S03]  /*4d90*/  IADD3 R2, R0, 0x19, RZ ;  /* 0x0000001900027810 */ /* 0x000fc60007ffe0ff */
        /* <DEDUP_REMOVED lines=35> */
[C---:B------:R-:W-:Y:S08]  /*4fd0*/  HMMA.16816.F32.BF16 R192, R12.reuse, R28, R180 ;  /* 0x0000001c0cc0723c */ /* 0x040ff000000418b4 */
[C---:B------:R-:W-:Y:S01]  /*4fe0*/  HMMA.16816.F32.BF16 R180, R12.reuse, R34, R20 ;  /* 0x000000220cb4723c */ /* 0x040fe20000041814 */
[----:B------:R-:W-:Y:S04]  /*4ff0*/  LDSM.16.M88.4 R20, [R223] ;  /* 0x00000000df14783b */ /* 0x000fe80000000200 */
[----:B------:R-:W-:Y:S03]  /*5000*/  LDSM.16.M88.4 R32, [R223+0x800] ;  /* 0x00080000df20783b */ /* 0x000fe60000000200 */
[----:B------:R-:W-:Y:S01]  /*5010*/  HMMA.16816.F32.BF16 R24, R12, R30, R24 ;  /* 0x0000001e0c18723c */ /* 0x000fe20000041818 */
[----:B------:R-:W-:Y:S04]  /*5020*/  LDSM.16.M88.4 R12, [R224] ;  /* 0x00000000e00c783b */ /* 0x000fe80000000200 */
[----:B------:R-:W-:Y:S03]  /*5030*/  LDSM.16.M88.4 R28, [R216+0x9000] ;  /* 0x00900000d81c783b */ /* 0x000fe60000000200 */
[C---:B--2---:R-:W-:Y:S08]  /*5040*/  HMMA.16816.F32.BF16 R200, R4.reuse, R176, R200 ;  /* 0x000000b004c8723c */ /* 0x044ff000000418c8 */
[C---:B---3--:R-:W-:Y:S08]  /*5050*/  HMMA.16816.F32.BF16 R204, R4.reuse, R140, R204 ;  /* 0x0000008c04cc723c */ /* 0x048ff000000418cc */
[C---:B------:R-:W-:Y:S08]  /*5060*/  HMMA.16816.F32.BF16 R196, R4.reuse, R178, R196 ;  /* 0x000000b204c4723c */ /* 0x040ff000000418c4 */
[----:B------:R-:W-:Y:S01]  /*5070*/  HMMA.16816.F32.BF16 R188, R4, R142, R188 ;  /* 0x0000008e04bc723c */ /* 0x000fe200000418bc */
[----:B------:R-:W1:Y:S07]  /*5080*/  LDSM.16.M88.4 R4, [R224+0x2000] ;  /* 0x00200000e004783b */ /* 0x000e6e0000000200 */
[C---:B----4-:R-:W-:Y:S08]  /*5090*/  HMMA.16816.F32.BF16 R184, R16.reuse, R176, R184 ;  /* 0x000000b010b8723c */ /* 0x050ff000000418b8 */
[C---:B------:R-:W-:Y:S08]  /*50a0*/  HMMA.16816.F32.BF16 R176, R16.reuse, R178, R180 ;  /* 0x000000b210b0723c */ /* 0x040ff000000418b4 */
[C---:B------:R-:W-:Y:S08]  /*50b0*/  HMMA.16816.F32.BF16 R180, R16.reuse, R140, R192 ;  /* 0x0000008c10b4723c */ /* 0x040ff000000418c0 */
[----:B------:R-:W-:Y:S01]  /*50c0*/  HMMA.16816.F32.BF16 R140, R16, R142, R24 ;  /* 0x0000008e108c723c */ /* 0x000fe20000041818 */
[----:B------:R-:W2:Y:S04]  /*50d0*/  LDSM.16.M88.4 R16, [R218+0x6000] ;  /* 0x00600000da10783b */ /* 0x000ea80000000200 */
[----:B------:R-:W3:Y:S03]  /*50e0*/  LDSM.16.M88.4 R24, [R216+0x9800] ;  /* 0x00980000d818783b */ /* 0x000ee60000000200 */
[C---:B-1----:R-:W-:Y:S08]  /*50f0*/  HMMA.16816.F32.BF16 R200, R4.reuse, R20, R200 ;  /* 0x0000001404c8723c */ /* 0x042ff000000418c8 */
[C---:B------:R-:W-:Y:S08]  /*5100*/  HMMA.16816.F32.BF16 R212, R4.reuse, R22, R196 ;  /* 0x0000001604d4723c */ /* 0x040ff000000418c4 */
[C---:B------:R-:W-:Y:S08]  /*5110*/  HMMA.16816.F32.BF16 R232, R4.reuse, R32, R204 ;  /* 0x0000002004e8723c */ /* 0x040ff000000418cc */
[----:B------:R-:W-:Y:S01]  /*5120*/  HMMA.16816.F32.BF16 R208, R4, R34, R188 ;  /* 0x0000002204d0723c */ /* 0x000fe200000418bc */
[----:B------:R-:W-:Y:S07]  /*5130*/  LDSM.16.M88.4 R4, [R220+0x6000] ;  /* 0x00600000dc04783b */ /* 0x000fee0000000200 */
[C---:B------:R-:W-:Y:S08]  /*5140*/  HMMA.16816.F32.BF16 R204, R12.reuse, R20, R184 ;  /* 0x000000140ccc723c */ /* 0x040ff000000418b8 */
[C---:B------:R-:W-:Y:S01]  /*5150*/  HMMA.16816.F32.BF16 R196, R12.reuse, R22, R176 ;  /* 0x000000160cc4723c */ /* 0x040fe200000418b0 */
[----:B------:R-:W1:Y:S07]  /*5160*/  LDSM.16.M88.4 R20, [R218+0x4000] ;  /* 0x00400000da14783b */ /* 0x000e6e0000000200 */
[C---:B------:R-:W-:Y:S08]  /*5170*/  HMMA.16816.F32.BF16 R192, R12.reuse, R32, R180 ;  /* 0x000000200cc0723c */ /* 0x040ff000000418b4 */
[----:B------:R-:W-:Y:S01]  /*5180*/  HMMA.16816.F32.BF16 R188, R12, R34, R140 ;  /* 0x000000220cbc723c */ /* 0x000fe2000004188c */
[----:B------:R-:W4:Y:S04]  /*5190*/  LDSM.16.M88.4 R140, [R227+0x1000] ;  /* 0x00100000e38c783b */ /* 0x000f280000000200 */
[----:B------:R-:W5:Y:S03]  /*51a0*/  LDSM.16.M88.4 R32, [R227+0x1800] ;  /* 0x00180000e320783b */ /* 0x000f660000000200 */
[C---:B--2---:R-:W-:Y:S01]  /*51b0*/  HMMA.16816.F32.BF16 R184, R16.reuse, R28, R200 ;  /* 0x0000001c10b8723c */ /* 0x044fe200000418c8 */
[----:B------:R-:W2:Y:S07]  /*51c0*/  LDSM.16.M88.4 R12, [R220+0x4000] ;  /* 0x00400000dc0c783b */ /* 0x000eae0000000200 */
[C---:B------:R-:W-:Y:S08]  /*51d0*/  HMMA.16816.F32.BF16 R180, R16.reuse, R30, R212 ;  /* 0x0000001e10b4723c */ /* 0x040ff000000418d4 */
[C---:B---3--:R-:W-:Y:S08]  /*51e0*/  HMMA.16816.F32.BF16 R176, R16.reuse, R24, R232 ;  /* 0x0000001810b0723c */ /* 0x048ff000000418e8 */
[----:B------:R-:W-:Y:S08]  /*51f0*/  HMMA.16816.F32.BF16 R16, R16, R26, R208 ;  /* 0x0000001a1010723c */ /* 0x000ff000000418d0 */
[C---:B-1----:R-:W-:Y:S08]  /*5200*/  HMMA.16816.F32.BF16 R200, R20.reuse, R24, R192 ;  /* 0x0000001814c8723c */ /* 0x042ff000000418c0 */
[C---:B------:R-:W-:Y:S08]  /*5210*/  HMMA.16816.F32.BF16 R212, R20.reuse, R28, R204 ;  /* 0x0000001c14d4723c */ /* 0x040ff000000418cc */
[C---:B------:R-:W-:Y:S08]  /*5220*/  HMMA.16816.F32.BF16 R208, R20.reuse, R30, R196 ;  /* 0x0000001e14d0723c */ /* 0x040ff000000418c4 */
[----:B------:R-:W-:Y:S01]  /*5230*/  HMMA.16816.F32.BF16 R192, R20, R26, R188 ;  /* 0x0000001a14c0723c */ /* 0x000fe200000418bc */
[----:B------:R-:W-:Y:S04]  /*5240*/  LDSM.16.M88.4 R24, [R225+0x9800] ;  /* 0x00980000e118783b */ /* 0x000fe80000000200 */
[----:B------:R-:W-:Y:S03]  /*5250*/  LDSM.16.M88.4 R20, [R225+0x9000] ;  /* 0x00900000e114783b */ /* 0x000fe60000000200 */
[C---:B----4-:R-:W-:Y:S08]  /*5260*/  HMMA.16816.F32.BF16 R204, R4.reuse, R140, R184 ;  /* 0x0000008c04cc723c */ /* 0x050ff000000418b8 */
[C---:B------:R-:W-:Y:S08]  /*5270*/  HMMA.16816.F32.BF16 R196, R4.reuse, R142, R180 ;  /* 0x0000008e04c4723c */ /* 0x040ff000000418b4 */
        /* <DEDUP_REMOVED lines=13> */
[C---:B------:R-:W-:Y:S08]  /*5350*/  HMMA.16816.F32.BF16 R196, R4.reuse, R22, R196 ;  /* 0x0000001604c4723c */ /* 0x040ff000000418c4 */
[----:B------:R-:W-:Y:S01]  /*5360*/  HMMA.16816.F32.BF16 R192, R4, R24, R188 ;  /* 0x0000001804c0723c */ /* 0x000fe200000418bc */
[----:B------:R-:W2:Y:S01]  /*5370*/  LDSM.16.M88.4 R4, [R224+0x6000] ;  /* 0x00600000e004783b */ /* 0x000ea20000000200 */
[----:B------:R-:W-:-:S06]  /*5380*/  DEPBAR.LE SB0, 0x0 ;  /* 0x000080000000791a */ /* 0x000fcc0000000000 */
[C---:B---3--:R-:W-:Y:S08]  /*5390*/  HMMA.16816.F32.BF16 R140, R16.reuse, R26, R140 ;  /* 0x0000001a108c723c */ /* 0x048ff0000004188c */
[C---:B------:R-:W-:Y:S01]  /*53a0*/  HMMA.16816.F32.BF16 R176, R16.reuse, R20, R176 ;  /* 0x0000001410b0723c */ /* 0x040fe200000418b0 */
[----:B------:R-:W-:Y:S07]  /*53b0*/  I2F R20, R2 ;  /* 0x0000000200147306 */ /* 0x000fee0000201400 */
[----:B------:R-:W-:Y:S08]  /*53c0*/  HMMA.16816.F32.BF16 R184, R16, R22, R184 ;  /* 0x0000001610b8723c */ /* 0x000ff000000418b8 */
[C---:B-1----:R-:W-:Y:S08]  /*53d0*/  HMMA.16816.F32.BF16 R188, R12.reuse, R30, R140 ;  /* 0x0000001e0cbc723c */ /* 0x042ff0000004188c */
[-C--:B------:R-:W-:Y:S08]  /*53e0*/  HMMA.16816.F32.BF16 R176, R12, R32.reuse, R176 ;  /* 0x000000200cb0723c */ /* 0x080ff000000418b0 */
[----:B--2---:R-:W-:Y:S08]  /*53f0*/  HMMA.16816.F32.BF16 R140, R4, R32, R204 ;  /* 0x00000020048c723c */ /* 0x004ff000000418cc */
[----:B------:R-:W-:Y:S01]  /*5400*/  HMMA.16816.F32.BF16 R184, R12, R34, R184 ;  /* 0x000000220cb8723c */ /* 0x000fe200000418b8 */
[----:B------:R-:W-:-:S02]  /*5410*/  FMUL.FTZ R188, R188, c[0x0][0x2ec] ;  /* 0x0000bb00bcbc7a20 */ /* 0x000fc40000410000 */
[----:B------:R-:W-:Y:S02]  /*5420*/  FMUL.FTZ R189, R189, c[0x0][0x2ec] ;  /* 0x0000bb00bdbd7a20 */ /* 0x000fe40000410000 */
[----:B------:R-:W-:Y:S02]  /*5430*/  FMUL.FTZ R191, R191, c[0x0][0x2ec] ;  /* 0x0000bb00bfbf7a20 */ /* 0x000fe40000410000 */
[----:B------:R-:W-:Y:S01]  /*5440*/  MUFU.TANH R188, R188 ;  /* 0x000000bc00bc7308 */ /* 0x000fe20000002400 */
[----:B------:R-:W-:Y:S01]  /*5450*/  HMMA.16816.F32.BF16 R32, R4, R34, R196 ;  /* 0x000000220420723c */ /* 0x000fe200000418c4 */
[----:B------:R-:W-:Y:S02]  /*5460*/  FMUL.FTZ R176, R176, c[0x0][0x2ec] ;  /* 0x0000bb00b0b07a20 */ /* 0x000fe40000410000 */
[----:B------:R-:W-:Y:S02]  /*5470*/  FMUL.FTZ R177, R177, c[0x0][0x2ec] ;  /* 0x0000bb00b1b17a20 */ /* 0x000fe40000410000 */
[----:B------:R-:W-:-:S02]  /*5480*/  FMUL.FTZ R179, R179, c[0x0][0x2ec] ;  /* 0x0000bb00b3b37a20 */ /* 0x000fc40000410000 */
[----:B------:R-:W-:Y:S01]  /*5490*/  MUFU.TANH R207, R176 ;  /* 0x000000b000cf7308 */ /* 0x000fe20000002400 */
[----:B------:R-:W-:Y:S01]  /*54a0*/  HMMA.16816.F32.BF16 R180, R16, R24, R180 ;  /* 0x0000001810b4723c */ /* 0x000fe200000418b4 */
[----:B------:R-:W-:Y:S02]  /*54b0*/  FMUL.FTZ R140, R140, c[0x0][0x2ec] ;  /* 0x0000bb008c8c7a20 */ /* 0x000fe40000410000 */
[----:B------:R-:W-:Y:S02]  /*54c0*/  FMUL.FTZ R141, R141, c[0x0][0x2ec] ;  /* 0x0000bb008d8d7a20 */ /* 0x000fe40000410000 */
[----:B------:R-:W-:Y:S02]  /*54d0*/  FMUL.FTZ R143, R143, c[0x0][0x2ec] ;  /* 0x0000bb008f8f7a20 */ /* 0x000fe40000410000 */
[----:B------:R-:W-:Y:S01]  /*54e0*/  MUFU.TANH R27, R177 ;  /* 0x000000b1001b7308 */ /* 0x000fe20000002400 */
[----:B------:R-:W-:Y:S01]  /*54f0*/  IADD3 R18, R0, 0x1, RZ ;  /* 0x0000000100127810 */ /* 0x000fe20007ffe0ff */
[----:B------:R-:W-:Y:S01]  /*5500*/  FMUL.FTZ R184, R184, c[0x0][0x2ec] ;  /* 0x0000bb00b8b87a20 */ /* 0x000fe20000410000 */
[----:B------:R-:W-:Y:S01]  /*5510*/  IADD3 R17, R0, 0x8, RZ ;  /* 0x0000000800117810 */ /* 0x000fe20007ffe0ff */
[----:B------:R-:W-:Y:S01]  /*5520*/  FMUL.FTZ R186, R186, c[0x0][0x2ec] ;  /* 0x0000bb00baba7a20 */ /* 0x000fe20000410000 */
[----:B------:R-:W-:Y:S01]  /*5530*/  IADD3 R16, R0, 0x9, RZ ;  /* 0x0000000900107810 */ /* 0x000fe20007ffe0ff */
[----:B------:R-:W-:Y:S01]  /*5540*/  FMUL.FTZ R185, R185, c[0x0][0x2ec] ;  /* 0x0000bb00b9b97a20 */ /* 0x000fe20000410000 */
[----:B------:R-:W-:Y:S01]  /*5550*/  ISETP.GE.AND P5, PT, R18, R8, PT ;  /* 0x000000081200720c */ /* 0x000fe20003fa6270 */
[----:B------:R-:W-:Y:S01]  /*5560*/  MUFU.TANH R205, R140 ;  /* 0x0000008c00cd7308 */ /* 0x000fe20000002400 */
[----:B------:R-:W-:Y:S01]  /*5570*/  FMUL.FTZ R32, R32, c[0x0][0x2ec] ;  /* 0x0000bb0020207a20 */ /* 0x000fe20000410000 */
[C---:B------:R-:W-:Y:S01]  /*5580*/  ISETP.GE.AND P4, PT, R18.reuse, R9, PT ;  /* 0x000000091200720c */ /* 0x040fe20003f86270 */
[----:B------:R-:W-:Y:S01]  /*5590*/  FMUL.FTZ R33, R33, c[0x0][0x2ec] ;  /* 0x0000bb0021217a20 */ /* 0x000fe20000410000 */
[----:B------:R-:W-:Y:S01]  /*55a0*/  ISETP.GE.AND P0, PT, R18, R10, PT ;  /* 0x0000000a1200720c */ /* 0x000fe20003f06270 */
[----:B------:R-:W-:Y:S01]  /*55b0*/  FMUL.FTZ R34, R34, c[0x0][0x2ec] ;  /* 0x0000bb0022227a20 */ /* 0x000fe20000410000 */
[----:B------:R-:W-:Y:S01]  /*55c0*/  ISETP.GE.AND P6, PT, R18, R11, PT ;  /* 0x0000000b1200720c */ /* 0x000fe20003fc6270 */
[----:B------:R-:W-:Y:S01]  /*55d0*/  FMUL.FTZ R25, R35, c[0x0][0x2ec] ;  /* 0x0000bb0023197a20 */ /* 0x000fe20000410000 */
[----:B------:R-:W-:Y:S01]  /*55e0*/  MUFU.TANH R140, R32 ;  /* 0x00000020008c7308 */ /* 0x000fe20000002400 */
[----:B------:R-:W-:Y:S01]  /*55f0*/  HMMA.16816.F32.BF16 R180, R12, R28, R180 ;  /* 0x0000001c0cb4723c */ /* 0x000fe200000418b4 */
[----:B------:R-:W-:Y:S01]  /*5600*/  FMUL.FTZ R142, R142, c[0x0][0x2ec] ;  /* 0x0000bb008e8e7a20 */ /* 0x000fe20000410000 */
[----:B------:R-:W-:Y:S01]  /*5610*/  ISETP.GE.AND P3, PT, R17, R8, PT ;  /* 0x000000081100720c */ /* 0x000fe20003f66270 */
[----:B------:R-:W-:-:S02]  /*5620*/  FMUL.FTZ R187, R187, c[0x0][0x2ec] ;  /* 0x0000bb00bbbb7a20 */ /* 0x000fc40000410000 */
[----:B------:R-:W-:Y:S02]  /*5630*/  FMUL.FTZ R178, R178, c[0x0][0x2ec] ;  /* 0x0000bb00b2b27a20 */ /* 0x000fe40000410000 */
[----:B------:R-:W-:Y:S01]  /*5640*/  MUFU.TANH R177, R33 ;  /* 0x0000002100b17308 */ /* 0x000fe20000002400 */
[C---:B------:R-:W-:Y:S02]  /*5650*/  IADD3 R13, R0.reuse, 0x10, RZ ;  /* 0x00000010000d7810 */ /* 0x040fe40007ffe0ff */
[----:B------:R-:W-:-:S05]  /*5660*/  IADD3 R12, R0, 0x11, RZ ;  /* 0x00000011000c7810 */ /* 0x000fca0007ffe0ff */
[----:B------:R1:W-:Y:S08]  /*5670*/  MUFU.TANH R176, R34 ;  /* 0x0000002200b07308 */ /* 0x0003f00000002400 */
[----:B------:R-:W2:Y:S01]  /*5680*/  I2F R23, R18 ;  /* 0x0000001200177306 */ /* 0x000ea20000201400 */
[----:B------:R-:W-:Y:S02]  /*5690*/  FMUL.FTZ R180, R180, c[0x0][0x2ec] ;  /* 0x0000bb00b4b47a20 */ /* 0x000fe40000410000 */
[----:B------:R-:W-:-:S02]  /*56a0*/  FMUL.FTZ R182, R182, c[0x0][0x2ec] ;  /* 0x0000bb00b6b67a20 */ /* 0x000fc40000410000 */
[----:B------:R-:W-:Y:S02]  /*56b0*/  FMUL.FTZ R183, R183, c[0x0][0x2ec] ;  /* 0x0000bb00b7b77a20 */ /* 0x000fe40000410000 */
[----:B------:R-:W-:Y:S01]  /*56c0*/  FMUL.FTZ R181, R181, c[0x0][0x2ec] ;  /* 0x0000bb00b5b57a20 */ /* 0x000fe20000410000 */
[----:B-1----:R-:W-:Y:S01]  /*56d0*/  HMMA.16816.F32.BF16 R32, R4, R28, R192 ;  /* 0x0000001c0420723c */ /* 0x002fe200000418c0 */
[----:B------:R-:W-:Y:S01]  /*56e0*/  MUFU.TANH R133, R141 ;  /* 0x0000008d00857308 */ /* 0x000fe20000002400 */
[----:B--2---:R-:W-:-:S07]  /*56f0*/  FFMA.FTZ R27, R23, R132, R27 ;  /* 0x00000084171b7223 */ /* 0x004fce000001001b */
[----:B------:R-:W1:Y:S01]  /*5700*/  MUFU.TANH R26, R179 ;  /* 0x000000b3001a7308 */ /* 0x000e620000002400 */
[----:B------:R-:W-:Y:S01]  /*5710*/  HMMA.16816.F32.BF16 R28, R4, R30, R200 ;  /* 0x0000001e041c723c */ /* 0x000fe200000418c8 */
[----:B------:R-:W-:Y:S02]  /*5720*/  FSEL R27, R27, -INF , !P5 ;  /* 0xff8000001b1b7808 */ /* 0x000fe40006800000 */
[----:B------:R-:W-:-:S04]  /*5730*/  ISETP.GE.AND P5, PT, R17, R9, PT ;  /* 0x000000091100720c */ /* 0x000fc80003fa6270 */
[----:B------:R-:W2:Y:S07]  /*5740*/  MUFU.TANH R143, R143 ;  /* 0x0000008f008f7308 */ /* 0x000eae0000002400 */
[----:B------:R-:W-:Y:S01]  /*5750*/  FMUL.FTZ R32, R32, c[0x0][0x2ec] ;  /* 0x0000bb0020207a20 */ /* 0x000fe20000410000 */
[----:B------:R-:W3:Y:S01]  /*5760*/  I2F R22, R17 ;  /* 0x0000001100167306 */ /* 0x000ee20000201400 */
[----:B-1----:R-:W-:Y:S02]  /*5770*/  FFMA.FTZ R26, R23, R132, R26 ;  /* 0x00000084171a7223 */ /* 0x002fe4000001001a */
[----:B------:R-:W-:-:S02]  /*5780*/  FMUL.FTZ R33, R33, c[0x0][0x2ec] ;  /* 0x0000bb0021217a20 */ /* 0x000fc40000410000 */
[----:B------:R-:W-:-:S03]  /*5790*/  FMUL.FTZ R34, R34, c[0x0][0x2ec] ;  /* 0x0000bb0022227a20 */ /* 0x000fc60000410000 */
[----:B------:R-:W-:Y:S01]  /*57a0*/  MUFU.TANH R184, R184 ;  /* 0x000000b800b87308 */ /* 0x000fe20000002400 */
[----:B--2---:R-:W-:Y:S02]  /*57b0*/  FFMA.FTZ R18, R23, R132, R143 ;  /* 0x0000008417127223 */ /* 0x004fe4000001008f */
[----:B------:R-:W-:-:S05]  /*57c0*/  FMUL.FTZ R30, R30, c[0x0][0x2ec] ;  /* 0x0000bb001e1e7a20 */ /* 0x000fca0000410000 */
[----:B------:R-:W-:Y:S01]  /*57d0*/  MUFU.TANH R186, R186 ;  /* 0x000000ba00ba7308 */ /* 0x000fe20000002400 */
[----:B---3--:R-:W-:-:S07]  /*57e0*/  FFMA.FTZ R4, R22, R132, R176 ;  /* 0x0000008416047223 */ /* 0x008fce00000100b0 */
[----:B------:R-:W1:Y:S08]  /*57f0*/  I2F R21, R16 ;  /* 0x0000001000157306 */ /* 0x000e700000201400 */
[----:B------:R-:W-:Y:S08]  /*5800*/  MUFU.TANH R204, R142 ;  /* 0x0000008e00cc7308 */ /* 0x000ff00000002400 */
[----:B------:R-:W2:Y:S01]  /*5810*/  MUFU.TANH R185, R185 ;  /* 0x000000b900b97308 */ /* 0x000ea20000002400 */
[----:B-1----:R-:W-:-:S07]  /*5820*/  FFMA.FTZ R6, R21, R132, R177 ;  /* 0x0000008415067223 */ /* 0x002fce00000100b1 */
[----:B------:R-:W-:Y:S08]  /*5830*/  MUFU.TANH R187, R187 ;  /* 0x000000bb00bb7308 */ /* 0x000ff00000002400 */
[----:B------:R1:W3:Y:S01]  /*5840*/  MUFU.TANH R142, R25 ;  /* 0x00000019008e7308 */ /* 0x0002e20000002400 */
[----:B--2---:R-:W-:-:S07]  /*5850*/  FFMA.FTZ R5, R21, R132, R185 ;  /* 0x0000008415057223 */ /* 0x004fce00000100b9 */
[----:B------:R-:W-:Y:S01]  /*5860*/  I2F R19, R13 ;  /* 0x0000000d00137306 */ /* 0x000fe20000201400 */
[----:B-1----:R-:W-:-:S07]  /*5870*/  FFMA.FTZ R25, R23, R132, R133 ;  /* 0x0000008417197223 */ /* 0x002fce0000010085 */
[----:B------:R-:W-:Y:S01]  /*5880*/  MUFU.TANH R180, R180 ;  /* 0x000000b400b47308 */ /* 0x000fe20000002400 */
[----:B------:R-:W-:Y:S01]  /*5890*/  FSEL R133, R26, -INF , !P4 ;  /* 0xff8000001a857808 */ /* 0x000fe20006000000 */
[----:B------:R-:W-:Y:S01]  /*58a0*/  FFMA.FTZ R23, R22, R132, R184 ;  /* 0x0000008416177223 */ /* 0x000fe200000100b8 */
[----:B------:R-:W-:Y:S01]  /*58b0*/  ISETP.GE.AND P4, PT, R17, R10, PT ;  /* 0x0000000a1100720c */ /* 0x000fe20003f86270 */
[-C--:B---3--:R-:W-:Y:S01]  /*58c0*/  FFMA.FTZ R7, R21, R132.reuse, R142 ;  /* 0x0000008415077223 */ /* 0x088fe2000001008e */
[----:B------:R-:W-:Y:S01]  /*58d0*/  FSEL R138, R25, -INF , !P0 ;  /* 0xff800000198a7808 */ /* 0x000fe20004000000 */
[----:B------:R-:W-:Y:S01]  /*58e0*/  FMUL.FTZ R25, R35, c[0x0][0x2ec] ;  /* 0x0000bb0023197a20 */ /* 0x000fe20000410000 */
[----:B------:R-:W-:Y:S01]  /*58f0*/  ISETP.GE.AND P0, PT, R17, R11, PT ;  /* 0x0000000b1100720c */ /* 0x000fe20003f06270 */
[----:B------:R-:W-:Y:S01]  /*5900*/  MUFU.TANH R182, R182 ;  /* 0x000000b600b67308 */ /* 0x000fe20000002400 */
[----:B------:R-:W-:Y:S01]  /*5910*/  FSEL R35, R18, -INF , !P6 ;  /* 0xff80000012237808 */ /* 0x000fe20007000000 */
[CC--:B------:R-:W-:Y:S01]  /*5920*/  FFMA.FTZ R18, R22.reuse, R132.reuse, R186 ;  /* 0x0000008416127223 */ /* 0x0c0fe200000100ba */
[----:B------:R-:W-:Y:S01]  /*5930*/  FSEL R23, R23, -INF , !P3 ;  /* 0xff80000017177808 */ /* 0x000fe20005800000 */
[----:B------:R-:W-:Y:S01]  /*5940*/  FFMA.FTZ R17, R22, R132, R140 ;  /* 0x0000008416117223 */ /* 0x000fe2000001008c */
[----:B------:R-:W-:-:S02]  /*5950*/  ISETP.GE.AND P6, PT, R16, R8, PT ;  /* 0x000000081000720c */ /* 0x000fc40003fc6270 */
[----:B------:R-:W-:Y:S01]  /*5960*/  FSEL R26, R18, -INF , !P5 ;  /* 0xff800000121a7808 */ /* 0x000fe20006800000 */
[----:B------:R1:W2:Y:S01]  /*5970*/  MUFU.TANH R141, R32 ;  /* 0x00000020008d7308 */ /* 0x0002a20000002400 */
[C---:B------:R-:W-:Y:S02]  /*5980*/  ISETP.GE.AND P3, PT, R16.reuse, R9, PT ;  /* 0x000000091000720c */ /* 0x040fe40003f66270 */
[----:B------:R-:W-:-:S05]  /*5990*/  ISETP.GE.AND P5, PT, R16, R10, PT ;  /* 0x0000000a1000720c */ /* 0x000fca0003fa6270 */
[----:B------:R3:W-:Y:S01]  /*59a0*/  MUFU.TANH R143, R33 ;  /* 0x00000021008f7308 */ /* 0x0007e20000002400 */
[----:B-1----:R-:W-:Y:S01]  /*59b0*/  FSEL R32, R4, -INF , !P0 ;  /* 0xff80000004207808 */ /* 0x002fe20004000000 */
[----:B--2---:R-:W-:-:S06]  /*59c0*/  FFMA.FTZ R4, R19, R132, R141 ;  /* 0x0000008413047223 */ /* 0x004fcc000001008d */
[----:B------:R-:W-:Y:S01]  /*59d0*/  MUFU.TANH R206, R178 ;  /* 0x000000b200ce7308 */ /* 0x000fe20000002400 */
[----:B------:R-:W-:Y:S02]  /*59e0*/  ISETP.GE.AND P0, PT, R13, R8, PT ;  /* 0x000000080d00720c */ /* 0x000fe40003f06270 */
[----:B---3--:R-:W-:Y:S02]  /*59f0*/  FSEL R33, R17, -INF , !P4 ;  /* 0xff80000011217808 */ /* 0x008fe40006000000 */
[----:B------:R-:W-:Y:S01]  /*5a00*/  ISETP.GE.AND P4, PT, R16, R11, PT ;  /* 0x0000000b1000720c */ /* 0x000fe20003f86270 */
[-C--:B------:R-:W-:Y:S02]  /*5a10*/  FFMA.FTZ R16, R21, R132.reuse, R187 ;  /* 0x0000008415107223 */ /* 0x080fe400000100bb */
[----:B------:R1:W-:Y:S01]  /*5a20*/  MUFU.TANH R17, R25 ;  /* 0x0000001900117308 */ /* 0x0003e20000002400 */
[----:B------:R-:W-:Y:S01]  /*5a30*/  FSEL R21, R5, -INF , !P6 ;  /* 0xff80000005157808 */ /* 0x000fe20007000000 */
[----:B------:R-:W-:Y:S01]  /*5a40*/  FFMA.FTZ R5, R19, R132, R182 ;  /* 0x0000008413057223 */ /* 0x000fe200000100b6 */
[----:B------:R-:W-:-:S02]  /*5a50*/  ISETP.GE.AND P6, PT, R13, R9, PT ;  /* 0x000000090d00720c */ /* 0x000fc40003fc6270 */
[----:B------:R-:W-:Y:S02]  /*5a60*/  FSEL R22, R16, -INF , !P3 ;  /* 0xff80000010167808 */ /* 0x000fe40005800000 */
[----:B------:R-:W-:Y:S01]  /*5a70*/  ISETP.GE.AND P3, PT, R13, R10, PT ;  /* 0x0000000a0d00720c */ /* 0x000fe20003f66270 */
[----:B------:R-:W-:Y:S03]  /*5a80*/  I2F R15, R12 ;  /* 0x0000000c000f7306 */ /* 0x000fe60000201400 */
[----:B------:R-:W-:Y:S02]  /*5a90*/  FSEL R187, R4, -INF , !P3 ;  /* 0xff80000004bb7808 */ /* 0x000fe40005800000 */
[-C--:B------:R-:W-:Y:S02]  /*5aa0*/  ISETP.GE.AND P3, PT, R12, R11.reuse, PT ;  /* 0x0000000b0c00720c */ /* 0x080fe40003f66270 */
[----:B-1----:R-:W-:Y:S01]  /*5ab0*/  FSEL R25, R6, -INF , !P5 ;  /* 0xff80000006197808 */ /* 0x002fe20006800000 */
[----:B------:R-:W-:Y:S01]  /*5ac0*/  FFMA.FTZ R6, R19, R132, R180 ;  /* 0x0000008413067223 */ /* 0x000fe200000100b4 */
[----:B------:R1:W2:Y:S01]  /*5ad0*/  MUFU.TANH R178, R183 ;  /* 0x000000b700b27308 */ /* 0x0002a20000002400 */
[----:B------:R-:W-:Y:S01]  /*5ae0*/  ISETP.GE.AND P5, PT, R13, R11, PT ;  /* 0x0000000b0d00720c */ /* 0x000fe20003fa6270 */
[----:B------:R-:W-:-:S02]  /*5af0*/  FMUL.FTZ R13, R190, c[0x0][0x2ec] ;  /* 0x0000bb00be0d7a20 */ /* 0x000fc40000410000 */
[----:B------:R-:W-:Y:S02]  /*5b00*/  FSEL R182, R6, -INF , !P0 ;  /* 0xff80000006b67808 */ /* 0x000fe40004000000 */
[C---:B------:R-:W-:Y:S02]  /*5b10*/  ISETP.GE.AND P0, PT, R12.reuse, R9, PT ;  /* 0x000000090c00720c */ /* 0x040fe40003f06270 */
[----:B------:R3:W4:Y:S08]  /*5b20*/  MUFU.TANH R139, R34 ;  /* 0x00000022008b7308 */ /* 0x0007300000002400 */
[----:B------:R-:W5:Y:S01]  /*5b30*/  MUFU.TANH R181, R181 ;  /* 0x000000b500b57308 */ /* 0x000f620000002400 */
[----:B-1----:R-:W-:Y:S01]  /*5b40*/  FSEL R183, R5, -INF , !P6 ;  /* 0xff80000005b77808 */ /* 0x002fe20007000000 */
[C---:B--2---:R-:W-:Y:S01]  /*5b50*/  FFMA.FTZ R6, R15.reuse, R132, R178 ;  /* 0x000000840f067223 */ /* 0x044fe200000100b2 */
[----:B------:R-:W-:Y:S01]  /*5b60*/  ISETP.GE.AND P6, PT, R12, R10, PT ;  /* 0x0000000a0c00720c */ /* 0x000fe20003fc6270 */
[----:B------:R-:W-:Y:S01]  /*5b70*/  FFMA.FTZ R5, R15, R132, R143 ;  /* 0x000000840f057223 */ /* 0x000fe2000001008f */
[----:B---3--:R-:W-:-:S03]  /*5b80*/  FSEL R34, R7, -INF , !P4 ;  /* 0xff80000007227808 */ /* 0x008fc60006000000 */
[----:B------:R-:W1:Y:S01]  /*5b90*/  I2F R14, R3 ;  /* 0x00000003000e7306 */ /* 0x000e620000201400 */
[----:B------:R-:W-:Y:S01]  /*5ba0*/  BAR.SYNC.DEFER_BLOCKING 0x0 ;  /* 0x0000000000007b1d */ /* 0x000fe20000010000 */
[----:B------:R-:W-:Y:S01]  /*5bb0*/  ISETP.GE.AND P4, PT, R12, R8, PT ;  /* 0x000000080c00720c */ /* 0x000fe20003f86270 */
[----:B------:R-:W-:Y:S01]  /*5bc0*/  FMUL.FTZ R12, R28, c[0x0][0x2ec] ;  /* 0x0000bb001c0c7a20 */ /* 0x000fe20000410000 */
[----:B------:R-:W-:Y:S01]  /*5bd0*/  FSEL R185, R5, -INF , !P6 ;  /* 0xff80000005b97808 */ /* 0x000fe20007000000 */
[----:B----4-:R-:W-:Y:S01]  /*5be0*/  FFMA.FTZ R4, R19, R132, R139 ;  /* 0x0000008413047223 */ /* 0x010fe2000001008b */
[----:B------:R-:W-:Y:S01]  /*5bf0*/  ISETP.GE.AND P6, PT, R3, R8, PT ;  /* 0x000000080300720c */ /* 0x000fe20003fc6270 */
[CC--:B-----5:R-:W-:Y:S01]  /*5c00*/  FFMA.FTZ R7, R15.reuse, R132.reuse, R181 ;  /* 0x000000840f077223 */ /* 0x0e0fe200000100b5 */
[----:B------:R-:W2:Y:S01]  /*5c10*/  MUFU.TANH R13, R13 ;  /* 0x0000000d000d7308 */ /* 0x000ea20000002400 */
[----:B------:R-:W-:Y:S01]  /*5c20*/  FFMA.FTZ R15, R15, R132, R17 ;  /* 0x000000840f0f7223 */ /* 0x000fe20000010011 */
[----:B------:R-:W-:-:S02]  /*5c30*/  FSEL R181, R6, -INF , !P0 ;  /* 0xff80000006b57808 */ /* 0x000fc40004000000 */
[----:B------:R-:W-:Y:S02]  /*5c40*/  FSEL R193, R4, -INF , !P5 ;  /* 0xff80000004c17808 */ /* 0x000fe40006800000 */
[----:B------:R-:W-:Y:S02]  /*5c50*/  FSEL R195, R15, -INF , !P3 ;  /* 0xff8000000fc37808 */ /* 0x000fe40005800000 */
[----:B------:R-:W3:Y:S01]  /*5c60*/  MUFU.TANH R12, R12 ;  /* 0x0000000c000c7308 */ /* 0x000ee20000002400 */
[----:B-1----:R-:W-:Y:S01]  /*5c70*/  FFMA.FTZ R6, R14, R132, R188 ;  /* 0x000000840e067223 */ /* 0x002fe200000100bc */
[----:B------:R-:W-:Y:S02]  /*5c80*/  ISETP.GE.AND P3, PT, R3, R9, PT ;  /* 0x000000090300720c */ /* 0x000fe40003f66270 */
[----:B------:R-:W-:Y:S02]  /*5c90*/  FSEL R179, R7, -INF , !P4 ;  /* 0xff80000007b37808 */ /* 0x000fe40006000000 */
[----:B------:R-:W-:-:S02]  /*5ca0*/  FSEL R178, R6, -INF , !P6 ;  /* 0xff80000006b27808 */ /* 0x000fc40007000000 */
[----:B------:R1:W4:Y:S01]  /*5cb0*/  I2F R24, R0 ;  /* 0x0000000000187306 */ /* 0x0003220000201400 */
[----:B--2---:R-:W-:Y:S01]  /*5cc0*/  FFMA.FTZ R5, R14, R132, R13 ;  /* 0x000000840e057223 */ /* 0x004fe2000001000d */
[----:B------:R-:W-:Y:S02]  /*5cd0*/  ISETP.GE.AND P6, PT, R3, R10, PT ;  /* 0x0000000a0300720c */ /* 0x000fe40003fc6270 */
[----:B------:R-:W-:Y:S02]  /*5ce0*/  ISETP.GE.AND P5, PT, R0, R8, PT ;  /* 0x000000080000720c */ /* 0x000fe40003fa6270 */
[----:B------:R-:W-:Y:S01]  /*5cf0*/  FSEL R180, R5, -INF , !P3 ;  /* 0xff80000005b47808 */ /* 0x000fe20005800000 */
[----:B---3--:R-:W-:Y:S01]  /*5d00*/  FFMA.FTZ R4, R14, R132, R12 ;  /* 0x000000840e047223 */ /* 0x008fe2000001000c */
[C---:B------:R-:W-:Y:S01]  /*5d10*/  ISETP.GE.AND P4, PT, R0.reuse, R9, PT ;  /* 0x000000090000720c */ /* 0x040fe20003f86270 */
[----:B------:R-:W2:Y:S01]  /*5d20*/  MUFU.TANH R7, R30 ;  /* 0x0000001e00077308 */ /* 0x000ea20000002400 */
[----:B------:R-:W-:-:S02]  /*5d30*/  ISETP.GE.AND P0, PT, R0, R10, PT ;  /* 0x0000000a0000720c */ /* 0x000fc40003f06270 */
[-C--:B------:R-:W-:Y:S02]  /*5d40*/  ISETP.GE.AND P3, PT, R0, R11.reuse, PT ;  /* 0x0000000b0000720c */ /* 0x080fe40003f66270 */
[----:B------:R-:W-:Y:S01]  /*5d50*/  FSEL R186, R4, -INF , !P6 ;  /* 0xff80000004ba7808 */ /* 0x000fe20007000000 */
[----:B-1----:R-:W-:Y:S01]  /*5d60*/  FMUL.FTZ R0, R29, c[0x0][0x2ec] ;  /* 0x0000bb001d007a20 */ /* 0x002fe20000410000 */
[----:B------:R-:W-:Y:S01]  /*5d70*/  ISETP.GE.AND P6, PT, R3, R11, PT ;  /* 0x0000000b0300720c */ /* 0x000fe20003fc6270 */
[----:B------:R-:W-:Y:S01]  /*5d80*/  FMUL.FTZ R4, R31, c[0x0][0x2ec] ;  /* 0x0000bb001f047a20 */ /* 0x000fe20000410000 */
[----:B------:R-:W1:Y:S01]  /*5d90*/  MUFU.TANH R189, R189 ;  /* 0x000000bd00bd7308 */ /* 0x000e620000002400 */
[CC--:B----4-:R-:W-:Y:S02]  /*5da0*/  FFMA.FTZ R17, R24.reuse, R132.reuse, R204 ;  /* 0x0000008418117223 */ /* 0x0d0fe400000100cc */
[CC--:B------:R-:W-:Y:S02]  /*5db0*/  FFMA.FTZ R15, R24.reuse, R132.reuse, R207 ;  /* 0x00000084180f7223 */ /* 0x0c0fe400000100cf */
[-C--:B------:R-:W-:Y:S01]  /*5dc0*/  FFMA.FTZ R16, R24, R132.reuse, R206 ;  /* 0x0000008418107223 */ /* 0x080fe200000100ce */
[----:B------:R-:W-:Y:S01]  /*5dd0*/  FSEL R17, R17, -INF , !P3 ;  /* 0xff80000011117808 */ /* 0x000fe20005800000 */
[-C--:B--2---:R-:W-:Y:S01]  /*5de0*/  FFMA.FTZ R14, R14, R132.reuse, R7 ;  /* 0x000000840e0e7223 */ /* 0x084fe20000010007 */
[----:B------:R-:W2:Y:S01]  /*5df0*/  MUFU.TANH R13, R191 ;  /* 0x000000bf000d7308 */ /* 0x000ea20000002400 */
[----:B------:R-:W-:Y:S01]  /*5e00*/  ISETP.GE.AND P3, PT, R244, 0x3, PT ;  /* 0x00000003f400780c */ /* 0x000fe20003f66270 */
[----:B------:R-:W-:Y:S01]  /*5e10*/  FFMA.FTZ R18, R24, R132, R205 ;  /* 0x0000008418127223 */ /* 0x000fe200000100cd */
[----:B------:R-:W-:-:S02]  /*5e20*/  FSEL R15, R15, -INF , !P5 ;  /* 0xff8000000f0f7808 */ /* 0x000fc40006800000 */
[----:B------:R-:W-:Y:S02]  /*5e30*/  FSEL R194, R14, -INF , !P6 ;  /* 0xff8000000ec27808 */ /* 0x000fe40007000000 */
[----:B------:R-:W-:Y:S01]  /*5e40*/  FSEL R16, R16, -INF , !P4 ;  /* 0xff80000010107808 */ /* 0x000fe20006000000 */
[----:B------:R-:W3:Y:S01]  /*5e50*/  MUFU.TANH R0, R0 ;  /* 0x0000000000007308 */ /* 0x000ee20000002400 */
[----:B------:R-:W-:Y:S01]  /*5e60*/  FSEL R18, R18, -INF , !P0 ;  /* 0xff80000012127808 */ /* 0x000fe20004000000 */
[----:B-1----:R-:W-:Y:S01]  /*5e70*/  FFMA.FTZ R3, R20, R132, R189 ;  /* 0x0000008414037223 */ /* 0x002fe200000100bd */
[C---:B------:R-:W-:Y:S02]  /*5e80*/  ISETP.GE.AND P6, PT, R2.reuse, R8, PT ;  /* 0x000000080200720c */ /* 0x040fe40003fc6270 */
[C---:B------:R-:W-:Y:S02]  /*5e90*/  ISETP.GE.AND P5, PT, R2.reuse, R9, PT ;  /* 0x000000090200720c */ /* 0x040fe40003fa6270 */
[C---:B------:R-:W-:Y:S01]  /*5ea0*/  ISETP.GE.AND P4, PT, R2.reuse, R10, PT ;  /* 0x0000000a0200720c */ /* 0x040fe20003f86270 */
[----:B------:R-:W1:Y:S01]  /*5eb0*/  MUFU.TANH R4, R4 ;  /* 0x0000000400047308 */ /* 0x000e620000002400 */
[----:B------:R-:W-:Y:S01]  /*5ec0*/  ISETP.GE.AND P0, PT, R2, R11, PT ;  /* 0x0000000b0200720c */ /* 0x000fe20003f06270 */
[----:B--2---:R-:W-:Y:S01]  /*5ed0*/  FFMA.FTZ R2, R20, R132, R13 ;  /* 0x0000008414027223 */ /* 0x004fe2000001000d */
[----:B------:R-:W-:-:S04]  /*5ee0*/  FSEL R176, R3, -INF , !P6 ;  /* 0xff80000003b07808 */ /* 0x000fc80007000000 */
[----:B------:R-:W-:Y:S01]  /*5ef0*/  FSEL R177, R2, -INF , !P5 ;  /* 0xff80000002b17808 */ /* 0x000fe20006800000 */
[----:B---3--:R-:W-:-:S05]  /*5f00*/  FFMA.FTZ R0, R20, R132, R0 ;  /* 0x0000008414007223 */ /* 0x008fca0000010000 */
[----:B------:R-:W-:Y:S01]  /*5f10*/  FSEL R184, R0, -INF , !P4 ;  /* 0xff80000000b87808 */ /* 0x000fe20006000000 */
[----:B-1----:R-:W-:-:S05]  /*5f20*/  FFMA.FTZ R20, R20, R132, R4 ;  /* 0x0000008414147223 */ /* 0x002fca0000010004 */
[----:B------:R-:W-:Y:S01]  /*5f30*/  FSEL R192, R20, -INF , !P0 ;  /* 0xff80000014c07808 */ /* 0x000fe20004000000 */
[----:B------:R-:W-:Y:S05]  /*5f40*/  @!P3 BRA `(.L_x_1342) ;  /* 0x000002b00000b947 */ /* 0x000fea0003800000 */
[----:B------:R-:W2:Y:S01]  /*5f50*/  LDL.64 R240, [R1+0x20] ;  /* 0x0000200001f07983 */ /* 0x000ea20000100a00 */
[----:B------:R-:W-:Y:S01]  /*5f60*/  IADD3 R0, R244, -0x3, RZ ;  /* 0xfffffffdf4007810 */ /* 0x000fe20007ffe0ff */
[----:B------:R-:W-:Y:S02]  /*5f70*/  BSSY B0, `(.L_x_1343) ;  /* 0x0000027000007945 */ /* 0x000fe40003800000 */
[----:B------:R1:W-:Y:S01]  /*5f80*/  @P2 STS.128 [R228+0x8000], RZ ;  /* 0x008000ffe4002388 */ /* 0x0003e20000000c00 */
[----:B------:R-:W-:Y:S01]  /*5f90*/  SHF.R.S32.HI R2, RZ, 0x1f, R0 ;  /* 0x0000001fff027819 */ /* 0x000fe20000011400 */
[----:B------:R-:W-:-:S04]  /*5fa0*/  IMAD.WIDE.U32 R4, R0, c[0x0][0x198], RZ ;  /* 0x0000660000047a25 */ /* 0x000fc800078e00ff */
[----:B------:R-:W-:-:S04]  /*5fb0*/  IMAD R2, R2, c[0x0][0x198], RZ ;  /* 0x0000660002027a24 */ /* 0x000fc800078e02ff */
[----:B------:R-:W-:-:S04]  /*5fc0*/  IMAD R2, R0, c[0x0][0x19c], R2 ;  /* 0x0000670000027a24 */ /* 0x000fc800078e0202 */
[----:B------:R-:W-:Y:S01]  /*5fd0*/  IMAD.IADD R3, R5, 0x1, R2 ;  /* 0x0000000105037824 */ /* 0x000fe200078e0202 */
[----:B--2---:R-:W-:-:S04]  /*5fe0*/  LEA R0, P0, R4, R240, 0x5 ;  /* 0x000000f004007211 */ /* 0x004fc800078028ff */
[----:B------:R-:W-:Y:S02]  /*5ff0*/  IADD3 R2, P5, R245, R0, RZ ;  /* 0x00000000f5027210 */ /* 0x000fe40007fbe0ff */
[----:B------:R-:W-:Y:S02]  /*6000*/  LEA.HI.X R3, R4, R247, R3, 0x5, P0 ;  /* 0x000000f704037211 */ /* 0x000fe400000f2c03 */
        /* <DEDUP_REMOVED lines=29> */
.L_x_1344:
[----:B------:R-:W-:Y:S05]  /*61e0*/  BSYNC B0 ;  /* 0x0000000000007941 */ /* 0x000fea0003800000 */
.L_x_1343:
[----:B------:R-:W0:Y:S02]  /*61f0*/  LDGDEPBAR ;  /* 0x00000000000079af */ /* 0x000e240000000000 */
.L_x_1342:
        /* <DEDUP_REMOVED lines=22> */
[----:B------:R-:W-:-:S03]  /*6360*/  FMNMX.FTZ R3, R25, R4, !PT ;  /* 0x0000000419037209 */ /* 0x000fc60007810000 */
[----:B------:R-:W2:Y:S01]  /*6370*/  SHFL.BFLY PT, R6, R2, 0x2, 0x1f ;  /* 0x0c401f0002067f89 */ /* 0x000ea200000e0000 */
[----:B------:R-:W-:Y:S02]  /*6380*/  FMNMX.FTZ R4, R187, R3, !PT ;  /* 0x00000003bb047209 */ /* 0x000fe40007810000 */
[----:B------:R-:W-:Y:S02]  /*6390*/  FMNMX.FTZ R3, R137, R17, !PT ;  /* 0x0000001189037209 */ /* 0x000fe40007810000 */
[----:B------:R-:W-:Y:S02]  /*63a0*/  FMNMX.FTZ R4, R185, R4, !PT ;  /* 0x00000004b9047209 */ /* 0x000fe40007810000 */
[----:B------:R-:W-:-:S04]  /*63b0*/  FMNMX.FTZ R3, R35, R3, !PT ;  /* 0x0000000323037209 */ /* 0x000fc80007810000 */
[----:B------:R-:W-:-:S04]  /*63c0*/  FMNMX.FTZ R3, R32, R3, !PT ;  /* 0x0000000320037209 */ /* 0x000fc80007810000 */
[----:B------:R-:W-:Y:S02]  /*63d0*/  FMNMX.FTZ R3, R34, R3, !PT ;  /* 0x0000000322037209 */ /* 0x000fe40007810000 */
[----:B-1----:R-:W-:Y:S02]  /*63e0*/  FMNMX.FTZ R0, R0, R5, !PT ;  /* 0x0000000500007209 */ /* 0x002fe40007810000 */
[----:B------:R-:W-:-:S03]  /*63f0*/  FMNMX.FTZ R5, R186, R4, !PT ;  /* 0x00000004ba057209 */ /* 0x000fc60007810000 */
[----:B------:R-:W1:Y:S01]  /*6400*/  SHFL.BFLY PT, R7, R0, 0x1, 0x1f ;  /* 0x0c201f0000077f89 */ /* 0x000e6200000e0000 */
[----:B------:R-:W-:Y:S02]  /*6410*/  FMNMX.FTZ R5, R184, R5, !PT ;  /* 0x00000005b8057209 */ /* 0x000fe40007810000 */
[----:B--2---:R-:W-:-:S03]  /*6420*/  FMNMX.FTZ R2, R2, R6, !PT ;  /* 0x0000000602027209 */ /* 0x004fc60007810000 */
[----:B------:R-:W2:Y:S04]  /*6430*/  SHFL.BFLY PT, R13, R5, 0x2, 0x1f ;  /* 0x0c401f00050d7f89 */ /* 0x000ea800000e0000 */
[----:B------:R-:W3:Y:S01]  /*6440*/  SHFL.BFLY PT, R12, R2, 0x1, 0x1f ;  /* 0x0c201f00020c7f89 */ /* 0x000ee200000e0000 */
[----:B-1----:R-:W-:Y:S02]  /*6450*/  FMNMX.FTZ R232, R0, R7, !PT ;  /* 0x0000000700e87209 */ /* 0x002fe40007810000 */
[----:B------:R-:W-:Y:S02]  /*6460*/  FMNMX.FTZ R0, R193, R3, !PT ;  /* 0x00000003c1007209 */ /* 0x000fe40007810000 */
[C---:B------:R-:W-:Y:S01]  /*6470*/  FSETP.NEU.FTZ.AND P6, PT, R232.reuse, -INF , PT ;  /* 0xff800000e800780b */ /* 0x040fe20003fdd000 */
[----:B------:R-:W-:Y:S01]  /*6480*/  FMUL.FTZ R3, R232, c[0x0][0x23c] ;  /* 0x00008f00e8037a20 */ /* 0x000fe20000410000 */
[----:B------:R-:W-:-:S04]  /*6490*/  FMNMX.FTZ R0, R195, R0, !PT ;  /* 0x00000000c3007209 */ /* 0x000fc80007810000 */
[----:B------:R-:W-:Y:S02]  /*64a0*/  FMNMX.FTZ R0, R194, R0, !PT ;  /* 0x00000000c2007209 */ /* 0x000fe40007810000 */
[----:B------:R-:W-:Y:S02]  /*64b0*/  FSEL R3, R3, RZ, P6 ;  /* 0x000000ff03037208 */ /* 0x000fe40003000000 */
[----:B------:R-:W-:Y:S02]  /*64c0*/  FMNMX.FTZ R4, R192, R0, !PT ;  /* 0x00000000c0047209 */ /* 0x000fe40007810000 */
[----:B--2---:R-:W-:Y:S01]  /*64d0*/  FMNMX.FTZ R0, R5, R13, !PT ;  /* 0x0000000d05007209 */ /* 0x004fe20007810000 */
[--C-:B------:R-:W-:Y:S01]  /*64e0*/  FFMA.FTZ R5, R27, c[0x0][0x23c], -R3.reuse ;  /* 0x00008f001b057a23 */ /* 0x100fe20000010803 */
[----:B---3--:R-:W-:Y:S01]  /*64f0*/  FMNMX.FTZ R231, R2, R12, !PT ;  /* 0x0000000c02e77209 */ /* 0x008fe20007810000 */
[----:B------:R-:W1:Y:S01]  /*6500*/  SHFL.BFLY PT, R6, R4, 0x2, 0x1f ;  /* 0x0c401f0004067f89 */ /* 0x000e6200000e0000 */
[--C-:B------:R-:W-:Y:S01]  /*6510*/  FFMA.FTZ R2, R23, c[0x0][0x23c], -R3.reuse ;  /* 0x00008f0017027a23 */ /* 0x100fe20000010803 */
[----:B------:R2:W-:Y:S01]  /*6520*/  MUFU.EX2 R14, R5 ;  /* 0x00000005000e7308 */ /* 0x0005e20000000800 */
[----:B------:R-:W-:Y:S01]  /*6530*/  FSETP.NEU.FTZ.AND P5, PT, R231, -INF , PT ;  /* 0xff800000e700780b */ /* 0x000fe20003fbd000 */
[----:B------:R-:W3:Y:S01]  /*6540*/  SHFL.BFLY PT, R7, R0, 0x1, 0x1f ;  /* 0x0c201f0000077f89 */ /* 0x000ee200000e0000 */
[----:B------:R-:W-:-:S02]  /*6550*/  FFMA.FTZ R15, R15, c[0x0][0x23c], -R3 ;  /* 0x00008f000f0f7a23 */ /* 0x000fc40000010803 */
[----:B------:R-:W-:-:S03]  /*6560*/  FFMA.FTZ R21, R21, c[0x0][0x23c], -R3 ;  /* 0x00008f0015157a23 */ /* 0x000fc60000010803 */
[----:B------:R4:W5:Y:S01]  /*6570*/  MUFU.EX2 R13, R2 ;  /* 0x00000002000d7308 */ /* 0x0009620000000800 */
[----:B--2---:R-:W-:-:S07]  /*6580*/  FMUL.FTZ R5, R231, c[0x0][0x23c] ;  /* 0x00008f00e7057a20 */ /* 0x004fce0000410000 */
[----:B------:R-:W2:Y:S01]  /*6590*/  MUFU.EX2 R19, R15 ;  /* 0x0000000f00137308 */ /* 0x000ea20000000800 */
[----:B-1----:R-:W-:Y:S02]  /*65a0*/  FMNMX.FTZ R4, R4, R6, !PT ;  /* 0x0000000604047209 */ /* 0x002fe40007810000 */
[----:B----4-:R-:W-:-:S05]  /*65b0*/  FSEL R2, R5, RZ, P5 ;  /* 0x000000ff05027208 */ /* 0x010fca0002800000 */
[----:B------:R1:W-:Y:S01]  /*65c0*/  MUFU.EX2 R12, R21 ;  /* 0x00000015000c7308 */ /* 0x0003e20000000800 */
[----:B---3--:R-:W-:Y:S01]  /*65d0*/  FMNMX.FTZ R230, R0, R7, !PT ;  /* 0x0000000700e67209 */ /* 0x008fe20007810000 */
[----:B------:R-:W3:Y:S01]  /*65e0*/  SHFL.BFLY PT, R6, R4, 0x1, 0x1f ;  /* 0x0c201f0004067f89 */ /* 0x000ee200000e0000 */
[--C-:B------:R-:W-:Y:S02]  /*65f0*/  FFMA.FTZ R0, R133, c[0x0][0x23c], -R2.reuse ;  /* 0x00008f0085007a23 */ /* 0x100fe40000010802 */
[----:B------:R-:W-:Y:S01]  /*6600*/  FSETP.NEU.FTZ.AND P4, PT, R230, -INF , PT ;  /* 0xff800000e600780b */ /* 0x000fe20003f9d000 */
[--C-:B------:R-:W-:Y:S01]  /*6610*/  FFMA.FTZ R5, R26, c[0x0][0x23c], -R2.reuse ;  /* 0x00008f001a057a23 */ /* 0x100fe20000010802 */
[----:B-----5:R-:W-:Y:S01]  /*6620*/  MOV R133, R13 ;  /* 0x0000000d00857202 */ /* 0x020fe20000000f00 */
[----:B------:R4:W-:Y:S01]  /*6630*/  MUFU.EX2 R246, R0 ;  /* 0x0000000000f67308 */ /* 0x0009e20000000800 */
[----:B------:R-:W-:Y:S01]  /*6640*/  FFMA.FTZ R16, R16, c[0x0][0x23c], -R2 ;  /* 0x00008f0010107a23 */ /* 0x000fe20000010802 */
[----:B--2---:R-:W-:-:S06]  /*6650*/  MOV R23, R19 ;  /* 0x0000001300177202 */ /* 0x004fcc0000000f00 */
[----:B------:R2:W5:Y:S01]  /*6660*/  MUFU.EX2 R7, R5 ;  /* 0x0000000500077308 */ /* 0x0005620000000800 */
[----:B-1----:R-:W-:Y:S01]  /*6670*/  MOV R21, R14 ;  /* 0x0000000e00157202 */ /* 0x002fe20000000f00 */
[----:B----4-:R-:W-:-:S06]  /*6680*/  FMUL.FTZ R0, R230, c[0x0][0x23c] ;  /* 0x00008f00e6007a20 */ /* 0x010fcc0000410000 */
[----:B------:R1:W4:Y:S01]  /*6690*/  MUFU.EX2 R247, R16 ;  /* 0x0000001000f77308 */ /* 0x0003220000000800 */
[----:B---3--:R-:W-:Y:S02]  /*66a0*/  FMNMX.FTZ R229, R4, R6, !PT ;  /* 0x0000000604e57209 */ /* 0x008fe40007810000 */
[----:B------:R-:W-:Y:S02]  /*66b0*/  FSEL R6, R230, RZ, P4 ;  /* 0x000000ffe6067208 */ /* 0x000fe40002000000 */
[----:B------:R-:W-:Y:S02]  /*66c0*/  FSEL R0, R0, RZ, P4 ;  /* 0x000000ff00007208 */ /* 0x000fe40002000000 */
[----:B------:R-:W-:Y:S01]  /*66d0*/  FSETP.NEU.FTZ.AND P0, PT, R229, -INF , PT ;  /* 0xff800000e500780b */ /* 0x000fe20003f1d000 */
[----:B--2---:R-:W-:Y:S01]  /*66e0*/  FFMA.FTZ R5, R22, c[0x0][0x23c], -R2 ;  /* 0x00008f0016057a23 */ /* 0x004fe20000010802 */
[----:B-----5:R-:W-:Y:S01]  /*66f0*/  MOV R22, R7 ;  /* 0x0000000700167202 */ /* 0x020fe20000000f00 */
[----:B------:R-:W-:-:S02]  /*6700*/  FFMA.FTZ R4, R138, c[0x0][0x23c], -R0 ;  /* 0x00008f008a047a23 */ /* 0x000fc40000010800 */
[----:B------:R2:W3:Y:S01]  /*6710*/  MUFU.EX2 R7, R5 ;  /* 0x0000000500077308 */ /* 0x0004e20000000800 */
[----:B------:R-:W-:Y:S02]  /*6720*/  FFMA.FTZ R18, R18, c[0x0][0x23c], -R0 ;  /* 0x00008f0012127a23 */ /* 0x000fe40000010800 */
[----:B-1----:R-:W-:Y:S01]  /*6730*/  FMUL.FTZ R16, R229, c[0x0][0x23c] ;  /* 0x00008f00e5107a20 */ /* 0x002fe20000410000 */
[----:B----4-:R-:W-:-:S04]  /*6740*/  F2FP.BF16.PACK_AB R13, R246, R247 ;  /* 0x000000f7f60d723e */ /* 0x010fc800000010ff */
[----:B------:R1:W-:Y:S01]  /*6750*/  MUFU.EX2 R241, R4 ;  /* 0x0000000400f17308 */ /* 0x0003e20000000800 */
[----:B------:R-:W-:-:S05]  /*6760*/  FSEL R16, R16, RZ, P0 ;  /* 0x000000ff10107208 */ /* 0x000fca0000000000 */
[--C-:B------:R-:W-:Y:S02]  /*6770*/  FFMA.FTZ R17, R17, c[0x0][0x23c], -R16.reuse ;  /* 0x00008f0011117a23 */ /* 0x100fe40000010810 */
[----:B--2---:R-:W-:Y:S01]  /*6780*/  FFMA.FTZ R5, R32, c[0x0][0x23c], -R16 ;  /* 0x00008f0020057a23 */ /* 0x004fe20000010810 */
[----:B------:R-:W-:Y:S01]  /*6790*/  MUFU.EX2 R242, R18 ;  /* 0x0000001200f27308 */ /* 0x000fe20000000800 */
[----:B-1----:R-:W-:-:S07]  /*67a0*/  FFMA.FTZ R4, R33, c[0x0][0x23c], -R0 ;  /* 0x00008f0021047a23 */ /* 0x002fce0000010800 */
[----:B------:R1:W-:Y:S08]  /*67b0*/  MUFU.EX2 R239, R5 ;  /* 0x0000000500ef7308 */ /* 0x0003f00000000800 */
[----:B------:R2:W-:Y:S01]  /*67c0*/  MUFU.EX2 R243, R4 ;  /* 0x0000000400f37308 */ /* 0x0005e20000000800 */
[----:B-1----:R-:W-:-:S07]  /*67d0*/  FSEL R5, R231, RZ, P5 ;  /* 0x000000ffe7057208 */ /* 0x002fce0002800000 */
[----:B------:R-:W-:Y:S01]  /*67e0*/  MUFU.EX2 R238, R17 ;  /* 0x0000001100ee7308 */ /* 0x000fe20000000800 */
[----:B--2---:R-:W-:Y:S02]  /*67f0*/  FFMA.FTZ R4, R25, c[0x0][0x23c], -R0 ;  /* 0x00008f0019047a23 */ /* 0x004fe40000010800 */
[----:B------:R-:W1:Y:S05]  /*6800*/  LDSM.16.MT88.4 R24, [R217+0xa000] ;  /* 0x00a00000d918783b */ /* 0x000e6a0000004200 */
[----:B------:R2:W4:Y:S02]  /*6810*/  MUFU.EX2 R245, R4 ;  /* 0x0000000400f57308 */ /* 0x0005240000000800 */
[----:B--2---:R-:W-:-:S06]  /*6820*/  FFMA.FTZ R4, R35, c[0x0][0x23c], -R16 ;  /* 0x00008f0023047a23 */ /* 0x004fcc0000010810 */
[----:B------:R2:W-:Y:S02]  /*6830*/  MUFU.EX2 R240, R4 ;  /* 0x0000000400f07308 */ /* 0x0005e40000000800 */
[----:B--2---:R-:W-:-:S05]  /*6840*/  FSEL R4, R232, RZ, P6 ;  /* 0x000000ffe8047208 */ /* 0x004fca0003000000 */
[----:B------:R-:W-:-:S04]  /*6850*/  FADD.FTZ R4, R136, -R4 ;  /* 0x8000000488047221 */ /* 0x000fc80000010000 */
[----:B------:R-:W-:Y:S02]  /*6860*/  FMUL.FTZ R20, R4, c[0x0][0x23c] ;  /* 0x00008f0004147a20 */ /* 0x000fe40000410000 */
[----:B------:R-:W-:Y:S01]  /*6870*/  FADD.FTZ R4, R135, -R5 ;  /* 0x8000000587047221 */ /* 0x000fe20000010000 */
[----:B------:R-:W-:Y:S01]  /*6880*/  MOV R135, R12 ;  /* 0x0000000c00877202 */ /* 0x000fe20000000f00 */
[----:B------:R-:W-:Y:S01]  /*6890*/  FADD.FTZ R5, R134, -R6 ;  /* 0x8000000686057221 */ /* 0x000fe20000010000 */
[----:B---3--:R-:W-:Y:S01]  /*68a0*/  MOV R134, R7 ;  /* 0x0000000700867202 */ /* 0x008fe20000000f00 */
[----:B------:R-:W-:Y:S01]  /*68b0*/  FMUL.FTZ R19, R4, c[0x0][0x23c] ;  /* 0x00008f0004137a20 */ /* 0x000fe20000410000 */
[----:B------:R-:W-:Y:S01]  /*68c0*/  FSEL R4, R229, RZ, P0 ;  /* 0x000000ffe5047208 */ /* 0x000fe20000000000 */
[----:B------:R-:W-:Y:S01]  /*68d0*/  FMUL.FTZ R5, R5, c[0x0][0x23c] ;  /* 0x00008f0005057a20 */ /* 0x000fe20000410000 */
[----:B----4-:R-:W-:Y:S01]  /*68e0*/  F2FP.BF16.PACK_AB R6, R245, R243 ;  /* 0x000000f3f506723e */ /* 0x010fe200000010ff */
[----:B------:R-:W2:Y:S01]  /*68f0*/  MUFU.EX2 R20, R20 ;  /* 0x0000001400147308 */ /* 0x000ea20000000800 */
[----:B------:R-:W-:Y:S01]  /*6900*/  F2FP.BF16.PACK_AB R12, R21, R23 ;  /* 0x00000017150c723e */ /* 0x000fe200000010ff */
[----:B------:R-:W-:Y:S01]  /*6910*/  FADD.FTZ R4, R137, -R4 ;  /* 0x8000000489047221 */ /* 0x000fe20000010000 */
[----:B------:R-:W-:Y:S01]  /*6920*/  F2FP.BF16.PACK_AB R14, R135, R133 ;  /* 0x00000085870e723e */ /* 0x000fe200000010ff */
[----:B------:R-:W-:Y:S01]  /*6930*/  LDSM.16.MT88.4 R136, [R217+0xb000] ;  /* 0x00b00000d988783b */ /* 0x000fe20000004200 */
[----:B------:R-:W-:Y:S01]  /*6940*/  F2FP.BF16.PACK_AB R15, R134, R22 ;  /* 0x00000016860f723e */ /* 0x000fe200000010ff */
[----:B------:R-:W-:-:S02]  /*6950*/  FMUL.FTZ R4, R4, c[0x0][0x23c] ;  /* 0x00008f0004047a20 */ /* 0x000fc40000410000 */
[----:B------:R3:W4:Y:S08]  /*6960*/  MUFU.EX2 R18, R5 ;  /* 0x0000000500127308 */ /* 0x0007300000000800 */
[----:B------:R5:W1:Y:S01]  /*6970*/  MUFU.EX2 R17, R4 ;  /* 0x0000000400117308 */ /* 0x000a620000000800 */
[-C--:B--2---:R-:W-:Y:S02]  /*6980*/  FMUL.FTZ R148, R148, R20.reuse ;  /* 0x0000001494947220 */ /* 0x084fe40000410000 */
[----:B------:R-:W-:-:S02]  /*6990*/  FMUL.FTZ R149, R149, R20 ;  /* 0x0000001495957220 */ /* 0x000fc40000410000 */
[-C--:B------:R-:W-:Y:S02]  /*69a0*/  FMUL.FTZ R156, R156, R20.reuse ;  /* 0x000000149c9c7220 */ /* 0x080fe40000410000 */
[----:B------:R-:W-:Y:S01]  /*69b0*/  FMUL.FTZ R157, R157, R20 ;  /* 0x000000149d9d7220 */ /* 0x000fe20000410000 */
[----:B---3--:R-:W-:Y:S01]  /*69c0*/  F2FP.BF16.PACK_AB R5, R240, R238 ;  /* 0x000000eef005723e */ /* 0x008fe200000010ff */
[-C--:B----4-:R-:W-:Y:S01]  /*69d0*/  FMUL.FTZ R144, R144, R18.reuse ;  /* 0x0000001290907220 */ /* 0x090fe20000410000 */
[----:B------:R-:W2:Y:S01]  /*69e0*/  MUFU.EX2 R19, R19 ;  /* 0x0000001300137308 */ /* 0x000ea20000000800 */
[-C--:B------:R-:W-:Y:S02]  /*69f0*/  FMUL.FTZ R145, R145, R18.reuse ;  /* 0x0000001291917220 */ /* 0x080fe40000410000 */
[-C--:B------:R-:W-:Y:S02]  /*6a00*/  FMUL.FTZ R152, R152, R18.reuse ;  /* 0x0000001298987220 */ /* 0x080fe40000410000 */
[----:B------:R-:W-:-:S02]  /*6a10*/  FMUL.FTZ R153, R153, R18 ;  /* 0x0000001299997220 */ /* 0x000fc40000410000 */
[----:B-----5:R-:W-:Y:S02]  /*6a20*/  FFMA.FTZ R4, R34, c[0x0][0x23c], -R16 ;  /* 0x00008f0022047a23 */ /* 0x020fe40000010810 */
[-C--:B-1----:R-:W-:Y:S01]  /*6a30*/  FMUL.FTZ R146, R146, R17.reuse ;  /* 0x0000001192927220 */ /* 0x082fe20000410000 */
[----:B------:R-:W-:Y:S01]  /*6a40*/  LDSM.16.MT88.4 R32, [R222+0xb000] ;  /* 0x00b00000de20783b */ /* 0x000fe20000004200 */
[----:B------:R1:W3:Y:S01]  /*6a50*/  MUFU.EX2 R237, R4 ;  /* 0x0000000400ed7308 */ /* 0x0002e20000000800 */
[-C--:B------:R-:W-:Y:S02]  /*6a60*/  FMUL.FTZ R147, R147, R17.reuse ;  /* 0x0000001193937220 */ /* 0x080fe40000410000 */
[----:B------:R-:W-:Y:S02]  /*6a70*/  FMUL.FTZ R154, R154, R17 ;  /* 0x000000119a9a7220 */ /* 0x000fe40000410000 */
[-C--:B--2---:R-:W-:Y:S02]  /*6a80*/  FMUL.FTZ R150, R150, R19.reuse ;  /* 0x0000001396967220 */ /* 0x084fe40000410000 */
[----:B------:R-:W-:-:S02]  /*6a90*/  FMUL.FTZ R151, R151, R19 ;  /* 0x0000001397977220 */ /* 0x000fc40000410000 */
[----:B------:R-:W-:Y:S02]  /*6aa0*/  FMUL.FTZ R155, R155, R17 ;  /* 0x000000119b9b7220 */ /* 0x000fe40000410000 */
[-C--:B------:R-:W-:Y:S02]  /*6ab0*/  FMUL.FTZ R158, R158, R19.reuse ;  /* 0x000000139e9e7220 */ /* 0x080fe40000410000 */
[----:B------:R-:W-:Y:S01]  /*6ac0*/  FMUL.FTZ R159, R159, R19 ;  /* 0x000000139f9f7220 */ /* 0x000fe20000410000 */
[----:B------:R-:W-:Y:S01]  /*6ad0*/  HMMA.16816.F32.BF16 R148, R12, R24, R148 ;  /* 0x000000180c94723c */ /* 0x000fe20000041894 */
[----:B------:R-:W-:Y:S01]  /*6ae0*/  FMUL.FTZ R40, R40, R18 ;  /* 0x0000001228287220 */ /* 0x000fe20000410000 */
[----:B-1----:R-:W-:Y:S01]  /*6af0*/  F2FP.BF16.PACK_AB R4, R241, R242 ;  /* 0x000000f2f104723e */ /* 0x002fe200000010ff */
[----:B------:R-:W-:Y:S01]  /*6b00*/  FMUL.FTZ R41, R41, R18 ;  /* 0x0000001229297220 */ /* 0x000fe20000410000 */
[----:B---3--:R-:W-:Y:S01]  /*6b10*/  F2FP.BF16.PACK_AB R7, R237, R239 ;  /* 0x000000efed07723e */ /* 0x008fe200000010ff */
[----:B------:R-:W-:-:S02]  /*6b20*/  FMUL.FTZ R42, R42, R17 ;  /* 0x000000112a2a7220 */ /* 0x000fc40000410000 */
[-C--:B------:R-:W-:Y:S01]  /*6b30*/  FMUL.FTZ R43, R43, R17.reuse ;  /* 0x000000112b2b7220 */ /* 0x080fe20000410000 */
[----:B------:R-:W-:Y:S01]  /*6b40*/  HMMA.16816.F32.BF16 R208, R12, R26, R156 ;  /* 0x0000001a0cd0723c */ /* 0x000fe2000004189c */
[-C--:B------:R-:W-:Y:S01]  /*6b50*/  FMUL.FTZ R164, R164, R18.reuse ;  /* 0x00000012a4a47220 */ /* 0x080fe20000410000 */
[----:B------:R-:W-:Y:S01]  /*6b60*/  LDSM.16.MT88.4 R156, [R217+0xa800] ;  /* 0x00a80000d99c783b */ /* 0x000fe20000004200 */
[-C--:B------:R-:W-:Y:S02]  /*6b70*/  FMUL.FTZ R165, R165, R18.reuse ;  /* 0x00000012a5a57220 */ /* 0x080fe40000410000 */
[-C--:B------:R-:W-:Y:S02]  /*6b80*/  FMUL.FTZ R166, R166, R17.reuse ;  /* 0x00000011a6a67220 */ /* 0x080fe40000410000 */
[----:B------:R-:W-:Y:S01]  /*6b90*/  FMUL.FTZ R167, R167, R17 ;  /* 0x00000011a7a77220 */ /* 0x000fe20000410000 */
[----:B------:R-:W-:Y:S01]  /*6ba0*/  HMMA.16816.F32.BF16 R212, R4, R24, R144 ;  /* 0x0000001804d4723c */ /* 0x000fe20000041890 */
[----:B------:R-:W1:Y:S01]  /*6bb0*/  LDSM.16.MT88.4 R144, [R222+0xa000] ;  /* 0x00a00000de90783b */ /* 0x000e620000004200 */
[----:B------:R-:W-:-:S02]  /*6bc0*/  FMUL.FTZ R168, R168, R18 ;  /* 0x00000012a8a87220 */ /* 0x000fc40000410000 */
[-C--:B------:R-:W-:Y:S02]  /*6bd0*/  FMUL.FTZ R169, R169, R18.reuse ;  /* 0x00000012a9a97220 */ /* 0x080fe40000410000 */
[-C--:B------:R-:W-:Y:S02]  /*6be0*/  FMUL.FTZ R170, R170, R17.reuse ;  /* 0x00000011aaaa7220 */ /* 0x080fe40000410000 */
[----:B------:R-:W-:Y:S01]  /*6bf0*/  HMMA.16816.F32.BF16 R152, R4, R26, R152 ;  /* 0x0000001a0498723c */ /* 0x000fe20000041898 */
[----:B------:R-:W2:Y:S01]  /*6c00*/  LDSM.16.MT88.4 R24, [R219+0xb000] ;  /* 0x00b00000db18783b */ /* 0x000ea20000004200 */
[----:B------:R-:W-:Y:S02]  /*6c10*/  FMUL.FTZ R171, R171, R17 ;  /* 0x00000011abab7220 */ /* 0x000fe40000410000 */
[-C--:B------:R-:W-:Y:S02]  /*6c20*/  FMUL.FTZ R44, R44, R18.reuse ;  /* 0x000000122c2c7220 */ /* 0x080fe40000410000 */
[----:B------:R-:W-:-:S02]  /*6c30*/  FMUL.FTZ R45, R45, R18 ;  /* 0x000000122d2d7220 */ /* 0x000fc40000410000 */
[-C--:B------:R-:W-:Y:S01]  /*6c40*/  FMUL.FTZ R56, R56, R18.reuse ;  /* 0x0000001238387220 */ /* 0x080fe20000410000 */
[C---:B------:R-:W-:Y:S01]  /*6c50*/  HMMA.16816.F32.BF16 R164, R4.reuse, R28, R164 ;  /* 0x0000001c04a4723c */ /* 0x040fe200000418a4 */
[----:B------:R-:W-:Y:S02]  /*6c60*/  FMUL.FTZ R57, R57, R18 ;  /* 0x0000001239397220 */ /* 0x000fe40000410000 */
        /* <DEDUP_REMOVED lines=96> */
[--C-:B-1----:R-:W-:Y:S01]  /*7270*/  FFMA.FTZ R4, R178, c[0x0][0x23c], -R3.reuse ;  /* 0x00008f00b2047a23 */ /* 0x102fe20000010803 */
[----:B------:R-:W-:Y:S01]  /*7280*/  HMMA.16816.F32.BF16 R100, R12, R32, R100 ;  /* 0x000000200c64723c */ /* 0x000fe20000041864 */
[----:B------:R-:W-:Y:S02]  /*7290*/  FFMA.FTZ R3, R176, c[0x0][0x23c], -R3 ;  /* 0x00008f00b0037a23 */ /* 0x000fe40000010803 */
[----:B------:R1:W-:Y:S01]  /*72a0*/  MUFU.EX2 R235, R4 ;  /* 0x0000000400eb7308 */ /* 0x0003e20000000800 */
[-C--:B------:R-:W-:Y:S02]  /*72b0*/  FMUL.FTZ R80, R80, R20.reuse ;  /* 0x0000001450507220 */ /* 0x080fe40000410000 */
[----:B------:R-:W-:-:S02]  /*72c0*/  FMUL.FTZ R81, R81, R20 ;  /* 0x0000001451517220 */ /* 0x000fc40000410000 */
[-C--:B------:R-:W-:Y:S01]  /*72d0*/  FMUL.FTZ R82, R82, R19.reuse ;  /* 0x0000001352527220 */ /* 0x080fe20000410000 */
[C---:B------:R-:W-:Y:S01]  /*72e0*/  HMMA.16816.F32.BF16 R188, R12.reuse, R146, R48 ;  /* 0x000000920cbc723c */ /* 0x040fe20000041830 */
[-C--:B------:R-:W-:Y:S01]  /*72f0*/  FMUL.FTZ R83, R83, R19.reuse ;  /* 0x0000001353537220 */ /* 0x080fe20000410000 */
[----:B------:R3:W-:Y:S01]  /*7300*/  MUFU.EX2 R182, R3 ;  /* 0x0000000300b67308 */ /* 0x0007e20000000800 */
[-C--:B------:R-:W-:Y:S01]  /*7310*/  FMUL.FTZ R96, R96, R20.reuse ;  /* 0x0000001460607220 */ /* 0x080fe20000410000 */
[----:B------:R-:W-:Y:S01]  /*7320*/  LDSM.16.MT88.4 R48, [R222+0xa800] ;  /* 0x00a80000de30783b */ /* 0x000fe20000004200 */
[-C--:B------:R-:W-:Y:S02]  /*7330*/  FMUL.FTZ R97, R97, R20.reuse ;  /* 0x0000001461617220 */ /* 0x080fe40000410000 */
[-C--:B------:R-:W-:Y:S01]  /*7340*/  FMUL.FTZ R98, R98, R19.reuse ;  /* 0x0000001362627220 */ /* 0x080fe20000410000 */
[----:B------:R-:W-:Y:S01]  /*7350*/  HMMA.16816.F32.BF16 R140, R12, R142, R64 ;  /* 0x0000008e0c8c723c */ /* 0x000fe20000041840 */
[----:B------:R-:W-:Y:S01]  /*7360*/  FMUL.FTZ R99, R99, R19 ;  /* 0x0000001363637220 */ /* 0x000fe20000410000 */
[----:B-1----:R-:W1:Y:S01]  /*7370*/  LDSM.16.MT88.4 R4, [R221+0xb800] ;  /* 0x00b80000dd04783b */ /* 0x002e620000004200 */
[----:B------:R-:W-:-:S02]  /*7380*/  FMUL.FTZ R112, R112, R20 ;  /* 0x0000001470707220 */ /* 0x000fc40000410000 */
[----:B------:R-:W-:Y:S01]  /*7390*/  FMUL.FTZ R113, R113, R20 ;  /* 0x0000001471717220 */ /* 0x000fe20000410000 */
[----:B------:R-:W4:Y:S01]  /*73a0*/  LDSM.16.MT88.4 R64, [R221+0xa800] ;  /* 0x00a80000dd40783b */ /* 0x000f220000004200 */
[-C--:B------:R-:W-:Y:S01]  /*73b0*/  FMUL.FTZ R114, R114, R19.reuse ;  /* 0x0000001372727220 */ /* 0x080fe20000410000 */
[C---:B------:R-:W-:Y:S01]  /*73c0*/  HMMA.16816.F32.BF16 R136, R12.reuse, R138, R80 ;  /* 0x0000008a0c88723c */ /* 0x040fe20000041850 */
[----:B------:R-:W-:Y:S01]  /*73d0*/  FMUL.FTZ R115, R115, R19 ;  /* 0x0000001373737220 */ /* 0x000fe20000410000 */
[----:B------:R-:W5:Y:S01]  /*73e0*/  LDSM.16.MT88.4 R80, [R217+0xb800] ;  /* 0x00b80000d950783b */ /* 0x000f620000004200 */
[----:B---3--:R-:W-:Y:S01]  /*73f0*/  FFMA.FTZ R3, R183, c[0x0][0x23c], -R2 ;  /* 0x00008f00b7037a23 */ /* 0x008fe20000010802 */
[----:B------:R-:W-:Y:S01]  /*7400*/  MOV R183, R134 ;  /* 0x0000008600b77202 */ /* 0x000fe20000000f00 */
[-C--:B------:R-:W-:Y:S02]  /*7410*/  FMUL.FTZ R84, R84, R20.reuse ;  /* 0x0000001454547220 */ /* 0x080fe40000410000 */
[----:B------:R3:W-:Y:S01]  /*7420*/  MUFU.EX2 R178, R3 ;  /* 0x0000000300b27308 */ /* 0x0007e20000000800 */
[----:B------:R-:W-:Y:S01]  /*7430*/  HMMA.16816.F32.BF16 R28, R12, R26, R96 ;  /* 0x0000001a0c1c723c */ /* 0x000fe20000041860 */
[----:B------:R-:W1:Y:S01]  /*7440*/  LDSM.16.MT88.4 R96, [R219+0xb800] ;  /* 0x00b80000db60783b */ /* 0x000e620000004200 */
[----:B------:R-:W-:-:S02]  /*7450*/  FMUL.FTZ R85, R85, R20 ;  /* 0x0000001455557220 */ /* 0x000fc40000410000 */
[-C--:B------:R-:W-:Y:S02]  /*7460*/  FMUL.FTZ R86, R86, R19.reuse ;  /* 0x0000001356567220 */ /* 0x080fe40000410000 */
[-C--:B------:R-:W-:Y:S02]  /*7470*/  FMUL.FTZ R87, R87, R19.reuse ;  /* 0x0000001357577220 */ /* 0x080fe40000410000 */
[----:B------:R-:W-:Y:S01]  /*7480*/  HMMA.16816.F32.BF16 R32, R12, R34, R112 ;  /* 0x000000220c20723c */ /* 0x000fe20000041870 */
[----:B------:R-:W1:Y:S01]  /*7490*/  LDSM.16.MT88.4 R112, [R222+0xb800] ;  /* 0x00b80000de70783b */ /* 0x000e620000004200 */
[-C--:B------:R-:W-:Y:S02]  /*74a0*/  FMUL.FTZ R128, R128, R20.reuse ;  /* 0x0000001480807220 */ /* 0x080fe40000410000 */
[----:B------:R-:W-:Y:S02]  /*74b0*/  FMUL.FTZ R129, R129, R20 ;  /* 0x0000001481817220 */ /* 0x000fe40000410000 */
[----:B------:R-:W-:-:S02]  /*74c0*/  FMUL.FTZ R130, R130, R19 ;  /* 0x0000001382827220 */ /* 0x000fc40000410000 */
[--C-:B---3--:R-:W-:Y:S01]  /*74d0*/  FFMA.FTZ R3, R181, c[0x0][0x23c], -R2.reuse ;  /* 0x00008f00b5037a23 */ /* 0x108fe20000010802 */
[----:B------:R-:W-:Y:S01]  /*74e0*/  MOV R181, R135 ;  /* 0x0000008700b57202 */ /* 0x000fe20000000f00 */
[-C--:B------:R-:W-:Y:S01]  /*74f0*/  FMUL.FTZ R131, R131, R19.reuse ;  /* 0x0000001383837220 */ /* 0x080fe20000410000 */
[C---:B------:R-:W-:Y:S01]  /*7500*/  HMMA.16816.F32.BF16 R84, R12.reuse, R24, R84 ;  /* 0x000000180c54723c */ /* 0x040fe20000041854 */
[----:B------:R3:W3:Y:S01]  /*7510*/  MUFU.EX2 R179, R3 ;  /* 0x0000000300b37308 */ /* 0x0006e20000000800 */
[-C--:B------:R-:W-:Y:S02]  /*7520*/  FMUL.FTZ R36, R36, R20.reuse ;  /* 0x0000001424247220 */ /* 0x080fe40000410000 */
[----:B------:R-:W-:Y:S02]  /*7530*/  FMUL.FTZ R37, R37, R20 ;  /* 0x0000001425257220 */ /* 0x000fe40000410000 */
[-C--:B------:R-:W-:Y:S02]  /*7540*/  FMUL.FTZ R38, R38, R19.reuse ;  /* 0x0000001326267220 */ /* 0x080fe40000410000 */
[----:B------:R-:W-:Y:S01]  /*7550*/  FMUL.FTZ R39, R39, R19 ;  /* 0x0000001327277220 */ /* 0x000fe20000410000 */
[C---:B------:R-:W-:Y:S07]  /*7560*/  HMMA.16816.F32.BF16 R24, R12.reuse, R42, R128 ;  /* 0x0000002a0c18723c */ /* 0x040fee0000041880 */
[----:B--2---:R-:W-:Y:S01]  /*7570*/  F2FP.BF16.PACK_AB R128, R234, R233 ;  /* 0x000000e9ea80723e */ /* 0x004fe200000010ff */
[--C-:B---3--:R-:W-:Y:S01]  /*7580*/  FFMA.FTZ R3, R180, c[0x0][0x23c], -R2.reuse ;  /* 0x00008f00b4037a23 */ /* 0x108fe20000010802 */
[----:B------:R-:W-:Y:S01]  /*7590*/  F2FP.BF16.PACK_AB R129, R179, R178 ;  /* 0x000000b2b381723e */ /* 0x000fe200000010ff */
[----:B------:R-:W-:Y:S01]  /*75a0*/  FFMA.FTZ R2, R177, c[0x0][0x23c], -R2 ;  /* 0x00008f00b1027a23 */ /* 0x000fe20000010802 */
[----:B------:R-:W-:Y:S01]  /*75b0*/  F2FP.BF16.PACK_AB R130, R182, R235 ;  /* 0x000000ebb682723e */ /* 0x000fe200000010ff */
[----:B------:R2:W-:Y:S01]  /*75c0*/  MUFU.EX2 R180, R3 ;  /* 0x0000000300b47308 */ /* 0x0005e20000000800 */
[----:B------:R-:W-:Y:S07]  /*75d0*/  HMMA.16816.F32.BF16 R36, R12, R144, R36 ;  /* 0x000000900c24723c */ /* 0x000fee0000041824 */
[----:B------:R-:W3:Y:S01]  /*75e0*/  MUFU.EX2 R177, R2 ;  /* 0x0000000200b17308 */ /* 0x000ee20000000800 */
[----:B--2---:R-:W-:-:S05]  /*75f0*/  MOV R3, R23 ;  /* 0x0000001700037202 */ /* 0x004fca0000000f00 */
[----:B------:R-:W-:Y:S02]  /*7600*/  FFMA.FTZ R12, R251, R20, R3 ;  /* 0x00000014fb0c7223 */ /* 0x000fe40000010003 */
[----:B------:R-:W-:Y:S01]  /*7610*/  FFMA.FTZ R3, R250, R19, R247 ;  /* 0x00000013fa037223 */ /* 0x000fe200000100f7 */
[----:B---3--:R-:W-:Y:S01]  /*7620*/  F2FP.BF16.PACK_AB R131, R177, R180 ;  /* 0x000000b4b183723e */ /* 0x008fe200000010ff */
[----:B------:R-:W-:Y:S01]  /*7630*/  FFMA.FTZ R2, R187, c[0x0][0x23c], -R0 ;  /* 0x00008f00bb027a23 */ /* 0x000fe20000010800 */
[----:B------:R-:W-:Y:S01]  /*7640*/  MOV R187, R22 ;  /* 0x0000001600bb7202 */ /* 0x000fe20000000f00 */
[----:B------:R-:W-:Y:S02]  /*7650*/  FADD.FTZ R3, R246, R3 ;  /* 0x00000003f6037221 */ /* 0x000fe40000010000 */
[----:B------:R2:W-:Y:S02]  /*7660*/  MUFU.EX2 R176, R2 ;  /* 0x0000000200b07308 */ /* 0x0005e40000000800 */
[----:B-1----:R-:W-:Y:S01]  /*7670*/  HMMA.16816.F32.BF16 R116, R128, R4, R116 ;  /* 0x000000048074723c */ /* 0x002fe20000041874 */
[----:B------:R-:W-:-:S04]  /*7680*/  FADD.FTZ R3, R187, R3 ;  /* 0x00000003bb037221 */ /* 0x000fc80000010000 */
[----:B------:R-:W-:-:S03]  /*7690*/  FADD.FTZ R3, R183, R3 ;  /* 0x00000003b7037221 */ /* 0x000fc60000010000 */
[----:B------:R-:W-:Y:S01]  /*76a0*/  HMMA.16816.F32.BF16 R148, R128, R156, R148 ;  /* 0x0000009c8094723c */ /* 0x000fe20000041894 */
[----:B------:R-:W-:-:S04]  /*76b0*/  FADD.FTZ R3, R178, R3 ;  /* 0x00000003b2037221 */ /* 0x000fc80000010000 */
[----:B------:R-:W-:Y:S02]  /*76c0*/  FADD.FTZ R3, R179, R3 ;  /* 0x00000003b3037221 */ /* 0x000fe40000010000 */
[----:B--2---:R-:W-:Y:S01]  /*76d0*/  FFMA.FTZ R2, R185, c[0x0][0x23c], -R0 ;  /* 0x00008f00b9027a23 */ /* 0x004fe20000010800 */
[----:B------:R-:W-:Y:S01]  /*76e0*/  MOV R185, R133 ;  /* 0x0000008500b97202 */ /* 0x000fe20000000f00 */
[----:B------:R-:W-:Y:S01]  /*76f0*/  HMMA.16816.F32.BF16 R160, R128, R172, R160 ;  /* 0x000000ac80a0723c */ /* 0x000fe200000418a0 */
[----:B------:R-:W-:Y:S01]  /*7700*/  FADD.FTZ R3, R180, R3 ;  /* 0x00000003b4037221 */ /* 0x000fe20000010000 */
[----:B------:R1:W2:Y:S03]  /*7710*/  MUFU.EX2 R135, R2 ;  /* 0x0000000200877308 */ /* 0x0002a60000000800 */
[----:B------:R-:W-:-:S03]  /*7720*/  FADD.FTZ R250, R177, R3 ;  /* 0x00000003b1fa7221 */ /* 0x000fc60000010000 */
[C---:B------:R-:W-:Y:S08]  /*7730*/  HMMA.16816.F32.BF16 R36, R128.reuse, R48, R36 ;  /* 0x000000308024723c */ /* 0x040ff00000041824 */
[C---:B----4-:R-:W-:Y:S01]  /*7740*/  HMMA.16816.F32.BF16 R52, R128.reuse, R64, R52 ;  /* 0x000000408034723c */ /* 0x050fe20000041834 */
[--C-:B-1----:R-:W-:Y:S01]  /*7750*/  FFMA.FTZ R2, R186, c[0x0][0x23c], -R0.reuse ;  /* 0x00008f00ba027a23 */ /* 0x102fe20000010800 */
[----:B------:R-:W-:Y:S01]  /*7760*/  MOV R186, R21 ;  /* 0x0000001500ba7202 */ /* 0x000fe20000000f00 */
[----:B------:R-:W-:Y:S01]  /*7770*/  FFMA.FTZ R0, R184, c[0x0][0x23c], -R0 ;  /* 0x00008f00b8007a23 */ /* 0x000fe20000010800 */
[----:B--2---:R-:W-:Y:S01]  /*7780*/  F2FP.BF16.PACK_AB R124, R135, R176 ;  /* 0x000000b0877c723e */ /* 0x004fe200000010ff */
[----:B------:R1:W-:Y:S03]  /*7790*/  MUFU.EX2 R134, R2 ;  /* 0x0000000200867308 */ /* 0x0003e60000000800 */
[C---:B-----5:R-:W-:Y:S05]  /*77a0*/  HMMA.16816.F32.BF16 R68, R128.reuse, R80, R68 ;  /* 0x000000508044723c */ /* 0x060fea0000041844 */
[----:B------:R2:W3:Y:S03]  /*77b0*/  MUFU.EX2 R133, R0 ;  /* 0x0000000000857308 */ /* 0x0004e60000000800 */
        /* <DEDUP_REMOVED lines=32> */
[----:B------:R-:W-:Y:S02]  /*79c0*/  FADD.FTZ R0, R22, R0 ;  /* 0x0000000016007221 */ /* 0x000fe40000010000 */
[----:B------:R-:W-:Y:S01]  /*79d0*/  FADD.FTZ R4, R234, R4 ;  /* 0x00000004ea047221 */ /* 0x000fe20000010000 */
[C---:B------:R-:W-:Y:S01]  /*79e0*/  HMMA.16816.F32.BF16 R164, R124.reuse, R172, R164 ;  /* 0x000000ac7ca4723c */ /* 0x040fe200000418a4 */
[----:B------:R-:W-:Y:S01]  /*79f0*/  FADD.FTZ R2, R134, R2 ;  /* 0x0000000286027221 */ /* 0x000fe20000010000 */
[----:B------:R-:W-:Y:S01]  /*7a00*/  MOV R134, R230 ;  /* 0x000000e600867202 */ /* 0x000fe20000000f00 */
        /* <DEDUP_REMOVED lines=30> */
[----:B------:R-:W3:Y:S04]  /*7bf0*/  LDL.64 R186, [R1+0x38] ;  /* 0x0000380001ba7983 */ /* 0x000ee80000100a00 */
[----:B------:R-:W4:Y:S01]  /*7c00*/  LDL R183, [R1+0x48] ;  /* 0x0000480001b77983 */ /* 0x000f220000100800 */
[----:B------:R-:W-:Y:S01]  /*7c10*/  IADD3 R233, R244, -0x3, RZ ;  /* 0xfffffffdf4e97810 */ /* 0x000fe20007ffe0ff */
[----:B------:R-:W-:-:S04]  /*7c20*/  DEPBAR.LE SB0, 0x0 ;  /* 0x000080000000791a */ /* 0x000fc80000000000 */
[----:B------:R-:W-:Y:S01]  /*7c30*/  SHF.R.S32.HI R0, RZ, 0x1f, R233 ;  /* 0x0000001fff007819 */ /* 0x000fe200000114e9 */
[----:B------:R-:W-:Y:S01]  /*7c40*/  BAR.SYNC.DEFER_BLOCKING 0x0 ;  /* 0x0000000000007b1d */ /* 0x000fe20000010000 */
[----:B------:R-:W-:-:S04]  /*7c50*/  IMAD.WIDE.U32 R4, R233, c[0x0][0x1a0], RZ ;  /* 0x00006800e9047a25 */ /* 0x000fc800078e00ff */
[----:B------:R-:W-:Y:S01]  /*7c60*/  IMAD R0, R0, c[0x0][0x1a0], RZ ;  /* 0x0000680000007a24 */ /* 0x000fe200078e02ff */
[----:B------:R-:W1:Y:S01]  /*7c70*/  S2R R247, SR_TID.X ;  /* 0x0000000000f77919 */ /* 0x000e620000002100 */
[----:B------:R-:W-:Y:S02]  /*7c80*/  IMAD.MOV.U32 R181, RZ, RZ, c[0x0][0x1a0] ;  /* 0x00006800ffb57624 */ /* 0x000fe400078e00ff */
[----:B------:R-:W-:Y:S02]  /*7c90*/  IMAD R2, R233, c[0x0][0x1a4], R0 ;  /* 0x00006900e9027a24 */ /* 0x000fe400078e0200 */
[----:B------:R-:W-:Y:S02]  /*7ca0*/  IMAD.SHL.U32 R181, R181, 0x10, RZ ;  /* 0x00000010b5b57824 */ /* 0x000fe400078e00ff */
[----:B------:R-:W-:Y:S01]  /*7cb0*/  IMAD.IADD R3, R5, 0x1, R2 ;  /* 0x0000000105037824 */ /* 0x000fe200078e0202 */
[----:B------:R-:W-:Y:S01]  /*7cc0*/  @P2 STS.128 [R228+0xa000], RZ ;  /* 0x00a000ffe4002388 */ /* 0x000fe20000000c00 */
[----:B-1----:R-:W-:-:S05]  /*7cd0*/  IMAD.SHL.U32 R247, R247, 0x2, RZ ;  /* 0x00000002f7f77824 */ /* 0x002fca00078e00ff */
[----:B------:R-:W-:Y:S02]  /*7ce0*/  LOP3.LUT R247, R247, 0x6, RZ, 0xc0, !PT ;  /* 0x00000006f7f77812 */ /* 0x000fe400078ec0ff */
        /* <DEDUP_REMOVED lines=14> */
[C---:B------:R-:W-:Y:S01]  /*7dd0*/  @!P2 LEA.HI.X R13, R2.reuse, c[0x0][0x174], R5, 0x1, P4 ;  /* 0x00005d00020daa11 */ /* 0x040fe200020f0c05 */
        /* <DEDUP_REMOVED lines=8> */
[----:B------:R-:W-:-:S03]  /*7e60*/  IADD3 R2, R0, 0x19, RZ ;  /* 0x0000001900027810 */ /* 0x000fc60007ffe0ff */
        /* <DEDUP_REMOVED lines=88> */
[----:B------:R-:W2:Y:S03]  /*83f0*/  LDSM.16.M88.4 R12, [R224+0x4000] ;  /* 0x00400000e00c783b */ /* 0x000ea60000000200 */
[C---:B-1----:R-:W-:Y:S01]  /*8400*/  HMMA.16816.F32.BF16 R196, R4.reuse, R26, R28 ;  /* 0x0000001a04c4723c */ /* 0x042fe2000004181c */
[----:B------:R-:W1:Y:S07]  /*8410*/  LDSM.16.M88.4 R28, [R223+0x1800] ;  /* 0x00180000df1c783b */ /* 0x000e6e0000000200 */
[C---:B------:R-:W-:Y:S08]  /*8420*/  HMMA.16816.F32.BF16 R200, R4.reuse, R20, R200 ;  /* 0x0000001404c8723c */ /* 0x040ff000000418c8 */
[C---:B------:R-:W-:Y:S08]  /*8430*/  HMMA.16816.F32.BF16 R192, R4.reuse, R22, R192 ;  /* 0x0000001604c0723c */ /* 0x040ff000000418c0 */
[----:B------:R-:W-:Y:S01]  /*8440*/  HMMA.16816.F32.BF16 R188, R4, R24, R184 ;  /* 0x0000001804bc723c */ /* 0x000fe200000418b8 */
[----:B------:R-:W4:Y:S01]  /*8450*/  LDSM.16.M88.4 R4, [R224+0x6000] ;  /* 0x00600000e004783b */ /* 0x000f220000000200 */
[----:B------:R-:W-:-:S06]  /*8460*/  DEPBAR.LE SB0, 0x0 ;  /* 0x000080000000791a */ /* 0x000fcc0000000000 */
[C---:B---3--:R-:W-:Y:S01]  /*8470*/  HMMA.16816.F32.BF16 R140, R16.reuse, R20, R140 ;  /* 0x00000014108c723c */ /* 0x048fe2000004188c */
[----:B------:R-:W-:Y:S07]  /*8480*/  I2F R20, R2 ;  /* 0x0000000200147306 */ /* 0x000fee0000201400 */
[C---:B------:R-:W-:Y:S08]  /*8490*/  HMMA.16816.F32.BF16 R136, R16.reuse, R26, R136 ;  /* 0x0000001a1088723c */ /* 0x040ff00000041888 */
[----:B------:R-:W-:Y:S08]  /*84a0*/  HMMA.16816.F32.BF16 R180, R16, R22, R180 ;  /* 0x0000001610b4723c */ /* 0x000ff000000418b4 */
[C---:B--2---:R-:W-:Y:S08]  /*84b0*/  HMMA.16816.F32.BF16 R140, R12.reuse, R32, R140 ;  /* 0x000000200c8c723c */ /* 0x044ff0000004188c */
[C---:B-1----:R-:W-:Y:S08]  /*84c0*/  HMMA.16816.F32.BF16 R184, R12.reuse, R30, R136 ;  /* 0x0000001e0cb8723c */ /* 0x042ff00000041888 */
[----:B------:R-:W-:Y:S08]  /*84d0*/  HMMA.16816.F32.BF16 R180, R12, R34, R180 ;  /* 0x000000220cb4723c */ /* 0x000ff000000418b4 */
[----:B----4-:R-:W-:Y:S01]  /*84e0*/  HMMA.16816.F32.BF16 R136, R4, R32, R200 ;  /* 0x000000200488723c */ /* 0x010fe200000418c8 */
[----:B------:R-:W-:-:S02]  /*84f0*/  FMUL.FTZ R140, R140, c[0x0][0x2ec] ;  /* 0x0000bb008c8c7a20 */ /* 0x000fc40000410000 */
[----:B------:R-:W-:Y:S02]  /*8500*/  FMUL.FTZ R141, R141, c[0x0][0x2ec] ;  /* 0x0000bb008d8d7a20 */ /* 0x000fe40000410000 */
[----:B------:R-:W-:Y:S01]  /*8510*/  MUFU.TANH R201, R140 ;  /* 0x0000008c00c97308 */ /* 0x000fe20000002400 */
[----:B------:R-:W-:Y:S02]  /*8520*/  FMUL.FTZ R143, R143, c[0x0][0x2ec] ;  /* 0x0000bb008f8f7a20 */ /* 0x000fe40000410000 */
[----:B------:R-:W-:Y:S01]  /*8530*/  HMMA.16816.F32.BF16 R32, R4, R34, R192 ;  /* 0x000000220420723c */ /* 0x000fe200000418c0 */
[----:B------:R-:W-:Y:S02]  /*8540*/  FMUL.FTZ R142, R142, c[0x0][0x2ec] ;  /* 0x0000bb008e8e7a20 */ /* 0x000fe40000410000 */
[----:B------:R-:W-:Y:S02]  /*8550*/  FMUL.FTZ R184, R184, c[0x0][0x2ec] ;  /* 0x0000bb00b8b87a20 */ /* 0x000fe40000410000 */
[----:B------:R-:W-:Y:S01]  /*8560*/  MUFU.TANH R27, R141 ;  /* 0x0000008d001b7308 */ /* 0x000fe20000002400 */
[----:B------:R-:W-:-:S02]  /*8570*/  FMUL.FTZ R185, R185, c[0x0][0x2ec] ;  /* 0x0000bb00b9b97a20 */ /* 0x000fc40000410000 */
[----:B------:R-:W-:Y:S01]  /*8580*/  HMMA.16816.F32.BF16 R176, R16, R24, R176 ;  /* 0x0000001810b0723c */ /* 0x000fe200000418b0 */
[----:B------:R-:W-:Y:S02]  /*8590*/  FMUL.FTZ R180, R180, c[0x0][0x2ec] ;  /* 0x0000bb00b4b47a20 */ /* 0x000fe40000410000 */
[----:B------:R-:W-:Y:S02]  /*85a0*/  FMUL.FTZ R182, R182, c[0x0][0x2ec] ;  /* 0x0000bb00b6b67a20 */ /* 0x000fe40000410000 */
[----:B------:R-:W-:Y:S01]  /*85b0*/  MUFU.TANH R26, R143 ;  /* 0x0000008f001a7308 */ /* 0x000fe20000002400 */
[----:B------:R-:W-:Y:S01]  /*85c0*/  FMUL.FTZ R181, R181, c[0x0][0x2ec] ;  /* 0x0000bb00b5b57a20 */ /* 0x000fe20000410000 */
[C---:B------:R-:W-:Y:S01]  /*85d0*/  IADD3 R18, R0.reuse, 0x1, RZ ;  /* 0x0000000100127810 */ /* 0x040fe20007ffe0ff */
[----:B------:R-:W-:Y:S01]  /*85e0*/  FMUL.FTZ R139, R139, c[0x0][0x2ec] ;  /* 0x0000bb008b8b7a20 */ /* 0x000fe20000410000 */
[C---:B------:R-:W-:Y:S01]  /*85f0*/  IADD3 R17, R0.reuse, 0x8, RZ ;  /* 0x0000000800117810 */ /* 0x040fe20007ffe0ff */
[----:B------:R-:W-:Y:S01]  /*8600*/  FMUL.FTZ R137, R137, c[0x0][0x2ec] ;  /* 0x0000bb0089897a20 */ /* 0x000fe20000410000 */
[----:B------:R-:W-:Y:S01]  /*8610*/  IADD3 R16, R0, 0x9, RZ ;  /* 0x0000000900107810 */ /* 0x000fe20007ffe0ff */
[----:B------:R-:W-:Y:S01]  /*8620*/  FMUL.FTZ R183, R183, c[0x0][0x2ec] ;  /* 0x0000bb00b7b77a20 */ /* 0x000fe20000410000 */
[----:B------:R-:W1:Y:S01]  /*8630*/  I2F R23, R18 ;  /* 0x0000001200177306 */ /* 0x000e620000201400 */
[----:B------:R-:W-:Y:S01]  /*8640*/  FMUL.FTZ R136, R136, c[0x0][0x2ec] ;  /* 0x0000bb0088887a20 */ /* 0x000fe20000410000 */
[----:B------:R-:W-:Y:S01]  /*8650*/  ISETP.GE.AND P5, PT, R18, R8, PT ;  /* 0x000000081200720c */ /* 0x000fe20003fa6270 */
[----:B------:R-:W-:Y:S01]  /*8660*/  FMUL.FTZ R32, R32, c[0x0][0x2ec] ;  /* 0x0000bb0020207a20 */ /* 0x000fe20000410000 */
[C---:B------:R-:W-:Y:S01]  /*8670*/  ISETP.GE.AND P4, PT, R18.reuse, R9, PT ;  /* 0x000000091200720c */ /* 0x040fe20003f86270 */
[----:B------:R-:W-:Y:S01]  /*8680*/  FMUL.FTZ R33, R33, c[0x0][0x2ec] ;  /* 0x0000bb0021217a20 */ /* 0x000fe20000410000 */
[----:B------:R-:W-:Y:S01]  /*8690*/  ISETP.GE.AND P0, PT, R18, R10, PT ;  /* 0x0000000a1200720c */ /* 0x000fe20003f06270 */
[----:B------:R-:W-:Y:S01]  /*86a0*/  FMUL.FTZ R34, R34, c[0x0][0x2ec] ;  /* 0x0000bb0022227a20 */ /* 0x000fe20000410000 */
[----:B------:R-:W-:Y:S01]  /*86b0*/  MUFU.TANH R135, R32 ;  /* 0x0000002000877308 */ /* 0x000fe20000002400 */
[----:B------:R-:W-:Y:S01]  /*86c0*/  FMUL.FTZ R25, R35, c[0x0][0x2ec] ;  /* 0x0000bb0023197a20 */ /* 0x000fe20000410000 */
[----:B------:R-:W-:Y:S01]  /*86d0*/  ISETP.GE.AND P6, PT, R18, R11, PT ;  /* 0x0000000b1200720c */ /* 0x000fe20003fc6270 */
[----:B------:R-:W-:Y:S01]  /*86e0*/  HMMA.16816.F32.BF16 R176, R12, R28, R176 ;  /* 0x0000001c0cb0723c */ /* 0x000fe200000418b0 */
[----:B------:R-:W-:Y:S01]  /*86f0*/  FMUL.FTZ R138, R138, c[0x0][0x2ec] ;  /* 0x0000bb008a8a7a20 */ /* 0x000fe20000410000 */
[----:B------:R-:W-:Y:S01]  /*8700*/  ISETP.GE.AND P3, PT, R17, R8, PT ;  /* 0x000000081100720c */ /* 0x000fe20003f66270 */
[----:B------:R-:W-:-:S02]  /*8710*/  FMUL.FTZ R187, R187, c[0x0][0x2ec] ;  /* 0x0000bb00bbbb7a20 */ /* 0x000fc40000410000 */
[----:B------:R-:W-:Y:S01]  /*8720*/  MUFU.TANH R141, R33 ;  /* 0x00000021008d7308 */ /* 0x000fe20000002400 */
[CC--:B-1----:R-:W-:Y:S01]  /*8730*/  FFMA.FTZ R27, R23.reuse, R132.reuse, R27 ;  /* 0x00000084171b7223 */ /* 0x0c2fe2000001001b */
[C---:B------:R-:W-:Y:S01]  /*8740*/  IADD3 R13, R0.reuse, 0x10, RZ ;  /* 0x00000010000d7810 */ /* 0x040fe20007ffe0ff */
[----:B------:R-:W-:Y:S01]  /*8750*/  FFMA.FTZ R26, R23, R132, R26 ;  /* 0x00000084171a7223 */ /* 0x000fe2000001001a */
[----:B------:R-:W-:Y:S02]  /*8760*/  IADD3 R12, R0, 0x11, RZ ;  /* 0x00000011000c7810 */ /* 0x000fe40007ffe0ff */
[----:B------:R-:W-:Y:S02]  /*8770*/  FSEL R27, R27, -INF , !P5 ;  /* 0xff8000001b1b7808 */ /* 0x000fe40006800000 */
[----:B------:R1:W-:Y:S01]  /*8780*/  MUFU.TANH R140, R34 ;  /* 0x00000022008c7308 */ /* 0x0003e20000002400 */
[----:B------:R-:W-:-:S07]  /*8790*/  ISETP.GE.AND P5, PT, R17, R9, PT ;  /* 0x000000091100720c */ /* 0x000fce0003fa6270 */
[----:B------:R-:W-:Y:S03]  /*87a0*/  MUFU.TANH R133, R137 ;  /* 0x0000008900857308 */ /* 0x000fe60000002400 */
[----:B------:R-:W-:Y:S02]  /*87b0*/  FMUL.FTZ R176, R176, c[0x0][0x2ec] ;  /* 0x0000bb00b0b07a20 */ /* 0x000fe40000410000 */
[----:B------:R-:W-:Y:S02]  /*87c0*/  FMUL.FTZ R178, R178, c[0x0][0x2ec] ;  /* 0x0000bb00b2b27a20 */ /* 0x000fe40000410000 */
[----:B------:R-:W-:Y:S01]  /*87d0*/  FMUL.FTZ R179, R179, c[0x0][0x2ec] ;  /* 0x0000bb00b3b37a20 */ /* 0x000fe20000410000 */
[----:B-1----:R-:W-:Y:S01]  /*87e0*/  HMMA.16816.F32.BF16 R32, R4, R28, R188 ;  /* 0x0000001c0420723c */ /* 0x002fe200000418bc */
[----:B------:R-:W1:Y:S01]  /*87f0*/  MUFU.TANH R139, R139 ;  /* 0x0000008b008b7308 */ /* 0x000e620000002400 */
[----:B------:R-:W-:-:S06]  /*8800*/  FMUL.FTZ R177, R177, c[0x0][0x2ec] ;  /* 0x0000bb00b1b17a20 */ /* 0x000fcc0000410000 */
[----:B------:R-:W-:Y:S01]  /*8810*/  HMMA.16816.F32.BF16 R28, R4, R30, R196 ;  /* 0x0000001e041c723c */ /* 0x000fe200000418c4 */
[----:B------:R-:W2:Y:S08]  /*8820*/  I2F R22, R17 ;  /* 0x0000001100167306 */ /* 0x000eb00000201400 */
[----:B------:R-:W-:Y:S01]  /*8830*/  MUFU.TANH R180, R180 ;  /* 0x000000b400b47308 */ /* 0x000fe20000002400 */
[----:B-1----:R-:W-:-:S06]  /*8840*/  FFMA.FTZ R18, R23, R132, R139 ;  /* 0x0000008417127223 */ /* 0x002fcc000001008b */
[----:B------:R-:W-:Y:S01]  /*8850*/  FMUL.FTZ R32, R32, c[0x0][0x2ec] ;  /* 0x0000bb0020207a20 */ /* 0x000fe20000410000 */
[----:B------:R-:W-:Y:S01]  /*8860*/  MUFU.TANH R182, R182 ;  /* 0x000000b600b67308 */ /* 0x000fe20000002400 */
[----:B------:R-:W-:Y:S02]  /*8870*/  FMUL.FTZ R34, R34, c[0x0][0x2ec] ;  /* 0x0000bb0022227a20 */ /* 0x000fe40000410000 */
[-C--:B--2---:R-:W-:Y:S02]  /*8880*/  FFMA.FTZ R4, R22, R132.reuse, R140 ;  /* 0x0000008416047223 */ /* 0x084fe4000001008c */
[----:B------:R-:W-:Y:S02]  /*8890*/  FMUL.FTZ R35, R35, c[0x0][0x2ec] ;  /* 0x0000bb0023237a20 */ /* 0x000fe40000410000 */
[----:B------:R-:W-:Y:S01]  /*88a0*/  FMUL.FTZ R30, R30, c[0x0][0x2ec] ;  /* 0x0000bb001e1e7a20 */ /* 0x000fe20000410000 */
[----:B------:R-:W1:Y:S08]  /*88b0*/  I2F R21, R16 ;  /* 0x0000001000157306 */ /* 0x000e700000201400 */
[----:B------:R-:W2:Y:S08]  /*88c0*/  MUFU.TANH R181, R181 ;  /* 0x000000b500b57308 */ /* 0x000eb00000002400 */
[----:B------:R-:W-:Y:S01]  /*88d0*/  MUFU.TANH R183, R183 ;  /* 0x000000b700b77308 */ /* 0x000fe20000002400 */
[----:B-1----:R-:W-:-:S07]  /*88e0*/  FFMA.FTZ R6, R21, R132, R141 ;  /* 0x0000008415067223 */ /* 0x002fce000001008d */
[----:B------:R1:W3:Y:S01]  /*88f0*/  MUFU.TANH R137, R25 ;  /* 0x0000001900897308 */ /* 0x0002e20000002400 */
[----:B--2---:R-:W-:-:S07]  /*8900*/  FFMA.FTZ R5, R21, R132, R181 ;  /* 0x0000008415057223 */ /* 0x004fce00000100b5 */
[----:B------:R-:W-:Y:S01]  /*8910*/  MUFU.TANH R143, R136 ;  /* 0x00000088008f7308 */ /* 0x000fe20000002400 */
[----:B-1----:R-:W-:-:S07]  /*8920*/  FFMA.FTZ R25, R23, R132, R133 ;  /* 0x0000008417197223 */ /* 0x002fce0000010085 */
[----:B------:R-:W-:Y:S01]  /*8930*/  I2F R19, R13 ;  /* 0x0000000d00137306 */ /* 0x000fe20000201400 */
[----:B------:R-:W-:Y:S01]  /*8940*/  FMUL.FTZ R23, R33, c[0x0][0x2ec] ;  /* 0x0000bb0021177a20 */ /* 0x000fe20000410000 */
[----:B------:R-:W-:Y:S01]  /*8950*/  FSEL R33, R26, -INF , !P4 ;  /* 0xff8000001a217808 */ /* 0x000fe20006000000 */
[----:B---3--:R-:W-:Y:S01]  /*8960*/  FFMA.FTZ R7, R21, R132, R137 ;  /* 0x0000008415077223 */ /* 0x008fe20000010089 */
[----:B------:R-:W-:Y:S02]  /*8970*/  FSEL R133, R25, -INF , !P0 ;  /* 0xff80000019857808 */ /* 0x000fe40004000000 */
[C---:B------:R-:W-:Y:S02]  /*8980*/  ISETP.GE.AND P4, PT, R17.reuse, R10, PT ;  /* 0x0000000a1100720c */ /* 0x040fe40003f86270 */
[----:B------:R-:W-:Y:S01]  /*8990*/  MUFU.TANH R176, R176 ;  /* 0x000000b000b07308 */ /* 0x000fe20000002400 */
[----:B------:R-:W-:Y:S01]  /*89a0*/  ISETP.GE.AND P0, PT, R17, R11, PT ;  /* 0x0000000b1100720c */ /* 0x000fe20003f06270 */
[----:B------:R-:W-:-:S06]  /*89b0*/  FFMA.FTZ R17, R22, R132, R135 ;  /* 0x0000008416117223 */ /* 0x000fcc0000010087 */
[----:B------:R-:W-:Y:S08]  /*89c0*/  MUFU.TANH R178, R178 ;  /* 0x000000b200b27308 */ /* 0x000ff00000002400 */
[----:B------:R1:W2:Y:S08]  /*89d0*/  MUFU.TANH R136, R32 ;  /* 0x0000002000887308 */ /* 0x0002b00000002400 */
[----:B------:R-:W-:Y:S08]  /*89e0*/  MUFU.TANH R200, R142 ;  /* 0x0000008e00c87308 */ /* 0x000ff00000002400 */
[----:B------:R3:W-:Y:S01]  /*89f0*/  MUFU.TANH R142, R138 ;  /* 0x0000008a008e7308 */ /* 0x0007e20000002400 */
[----:B-1----:R-:W-:Y:S01]  /*8a00*/  FSEL R32, R4, -INF , !P0 ;  /* 0xff80000004207808 */ /* 0x002fe20004000000 */
[----:B--2---:R-:W-:Y:S01]  /*8a10*/  FFMA.FTZ R4, R19, R132, R136 ;  /* 0x0000008413047223 */ /* 0x004fe20000010088 */
[----:B------:R-:W-:-:S05]  /*8a20*/  ISETP.GE.AND P0, PT, R13, R8, PT ;  /* 0x000000080d00720c */ /* 0x000fca0003f06270 */
[----:B------:R1:W-:Y:S01]  /*8a30*/  MUFU.TANH R139, R23 ;  /* 0x00000017008b7308 */ /* 0x0003e20000002400 */
[----:B---3--:R-:W-:Y:S01]  /*8a40*/  FSEL R138, R18, -INF , !P6 ;  /* 0xff800000128a7808 */ /* 0x008fe20007000000 */
[----:B------:R-:W-:-:S06]  /*8a50*/  FFMA.FTZ R18, R22, R132, R182 ;  /* 0x0000008416127223 */ /* 0x000fcc00000100b6 */
[----:B------:R2:W-:Y:S01]  /*8a60*/  MUFU.TANH R134, R34 ;  /* 0x0000002200867308 */ /* 0x0005e20000002400 */
[----:B------:R-:W-:Y:S02]  /*8a70*/  ISETP.GE.AND P6, PT, R16, R8, PT ;  /* 0x000000081000720c */ /* 0x000fe40003fc6270 */
[----:B------:R-:W-:Y:S01]  /*8a80*/  FSEL R26, R18, -INF , !P5 ;  /* 0xff800000121a7808 */ /* 0x000fe20006800000 */
[----:B-1----:R-:W-:Y:S01]  /*8a90*/  FFMA.FTZ R23, R22, R132, R180 ;  /* 0x0000008416177223 */ /* 0x002fe200000100b4 */
[----:B------:R-:W-:-:S03]  /*8aa0*/  ISETP.GE.AND P5, PT, R16, R10, PT ;  /* 0x0000000a1000720c */ /* 0x000fc60003fa6270 */
[----:B------:R-:W-:Y:S01]  /*8ab0*/  I2F R15, R12 ;  /* 0x0000000c000f7306 */ /* 0x000fe20000201400 */
[----:B------:R-:W-:Y:S02]  /*8ac0*/  FSEL R23, R23, -INF , !P3 ;  /* 0xff80000017177808 */ /* 0x000fe40005800000 */
[----:B------:R-:W-:Y:S02]  /*8ad0*/  ISETP.GE.AND P3, PT, R16, R9, PT ;  /* 0x000000091000720c */ /* 0x000fe40003f66270 */
[----:B------:R-:W-:Y:S01]  /*8ae0*/  FSEL R25, R6, -INF , !P5 ;  /* 0xff80000006197808 */ /* 0x000fe20006800000 */
[-C--:B------:R-:W-:Y:S01]  /*8af0*/  FFMA.FTZ R6, R19, R132.reuse, R176 ;  /* 0x0000008413067223 */ /* 0x080fe200000100b0 */
[----:B--2---:R-:W-:Y:S01]  /*8b00*/  FSEL R34, R17, -INF , !P4 ;  /* 0xff80000011227808 */ /* 0x004fe20006000000 */
[----:B------:R-:W1:Y:S01]  /*8b10*/  MUFU.TANH R179, R179 ;  /* 0x000000b300b37308 */ /* 0x000e620000002400 */
[----:B------:R-:W-:Y:S01]  /*8b20*/  ISETP.GE.AND P4, PT, R16, R11, PT ;  /* 0x0000000b1000720c */ /* 0x000fe20003f86270 */
[-C--:B------:R-:W-:Y:S01]  /*8b30*/  FFMA.FTZ R16, R21, R132.reuse, R183 ;  /* 0x0000008415107223 */ /* 0x080fe200000100b7 */
[----:B------:R-:W-:Y:S01]  /*8b40*/  FSEL R21, R5, -INF , !P6 ;  /* 0xff80000005157808 */ /* 0x000fe20007000000 */
[----:B------:R-:W-:Y:S01]  /*8b50*/  FFMA.FTZ R5, R19, R132, R178 ;  /* 0x0000008413057223 */ /* 0x000fe200000100b2 */
[----:B------:R-:W-:-:S02]  /*8b60*/  ISETP.GE.AND P6, PT, R13, R9, PT ;  /* 0x000000090d00720c */ /* 0x000fc40003fc6270 */
[----:B------:R-:W-:Y:S01]  /*8b70*/  FSEL R22, R16, -INF , !P3 ;  /* 0xff80000010167808 */ /* 0x000fe20005800000 */
[----:B------:R2:W-:Y:S01]  /*8b80*/  MUFU.TANH R17, R35 ;  /* 0x0000002300117308 */ /* 0x0005e20000002400 */
[C---:B------:R-:W-:Y:S02]  /*8b90*/  ISETP.GE.AND P3, PT, R13.reuse, R10, PT ;  /* 0x0000000a0d00720c */ /* 0x040fe40003f66270 */
[----:B------:R-:W-:Y:S01]  /*8ba0*/  ISETP.GE.AND P5, PT, R13, R11, PT ;  /* 0x0000000b0d00720c */ /* 0x000fe20003fa6270 */
[----:B------:R-:W-:Y:S01]  /*8bb0*/  FMUL.FTZ R13, R186, c[0x0][0x2ec] ;  /* 0x0000bb00ba0d7a20 */ /* 0x000fe20000410000 */
[----:B------:R-:W-:Y:S02]  /*8bc0*/  FSEL R181, R6, -INF , !P0 ;  /* 0xff80000006b57808 */ /* 0x000fe40004000000 */
[----:B------:R-:W-:Y:S01]  /*8bd0*/  FSEL R182, R5, -INF , !P6 ;  /* 0xff80000005b67808 */ /* 0x000fe20007000000 */
[----:B------:R-:W3:Y:S01]  /*8be0*/  MUFU.TANH R177, R177 ;  /* 0x000000b100b17308 */ /* 0x000ee20000002400 */
[----:B------:R-:W-:Y:S01]  /*8bf0*/  FSEL R190, R4, -INF , !P3 ;  /* 0xff80000004be7808 */ /* 0x000fe20005800000 */
[CC--:B-1----:R-:W-:Y:S01]  /*8c00*/  FFMA.FTZ R6, R15.reuse, R132.reuse, R179 ;  /* 0x000000840f067223 */ /* 0x0c2fe200000100b3 */
[C---:B------:R-:W-:Y:S01]  /*8c10*/  ISETP.GE.AND P0, PT, R12.reuse, R9, PT ;  /* 0x000000090c00720c */ /* 0x040fe20003f06270 */
[----:B------:R-:W-:Y:S01]  /*8c20*/  FFMA.FTZ R5, R15, R132, R139 ;  /* 0x000000840f057223 */ /* 0x000fe2000001008b */
[C---:B------:R-:W-:Y:S01]  /*8c30*/  ISETP.GE.AND P6, PT, R12.reuse, R10, PT ;  /* 0x0000000a0c00720c */ /* 0x040fe20003fc6270 */
[----:B------:R-:W-:Y:S01]  /*8c40*/  FFMA.FTZ R4, R19, R132, R134 ;  /* 0x0000008413047223 */ /* 0x000fe20000010086 */
[----:B------:R-:W-:Y:S01]  /*8c50*/  ISETP.GE.AND P3, PT, R12, R11, PT ;  /* 0x0000000b0c00720c */ /* 0x000fe20003f66270 */
[----:B------:R-:W-:Y:S01]  /*8c60*/  I2F R14, R3 ;  /* 0x00000003000e7306 */ /* 0x000fe20000201400 */
[----:B--2---:R-:W-:-:S02]  /*8c70*/  FSEL R35, R7, -INF , !P4 ;  /* 0xff80000007237808 */ /* 0x004fc40006000000 */
[----:B------:R-:W-:Y:S01]  /*8c80*/  ISETP.GE.AND P4, PT, R12, R8, PT ;  /* 0x000000080c00720c */ /* 0x000fe20003f86270 */
[----:B------:R-:W-:Y:S01]  /*8c90*/  FMUL.FTZ R12, R28, c[0x0][0x2ec] ;  /* 0x0000bb001c0c7a20 */ /* 0x000fe20000410000 */
[----:B------:R-:W-:Y:S02]  /*8ca0*/  FSEL R180, R6, -INF , !P0 ;  /* 0xff80000006b47808 */ /* 0x000fe40004000000 */
[----:B------:R-:W-:Y:S01]  /*8cb0*/  FSEL R188, R5, -INF , !P6 ;  /* 0xff80000005bc7808 */ /* 0x000fe20007000000 */
[----:B------:R-:W1:Y:S01]  /*8cc0*/  MUFU.TANH R184, R184 ;  /* 0x000000b800b87308 */ /* 0x000e620000002400 */
[----:B---3--:R-:W-:Y:S01]  /*8cd0*/  FFMA.FTZ R7, R15, R132, R177 ;  /* 0x000000840f077223 */ /* 0x008fe200000100b1 */
[----:B------:R-:W-:Y:S01]  /*8ce0*/  ISETP.GE.AND P6, PT, R3, R8, PT ;  /* 0x000000080300720c */ /* 0x000fe20003fc6270 */
[----:B------:R-:W-:Y:S01]  /*8cf0*/  FFMA.FTZ R15, R15, R132, R17 ;  /* 0x000000840f0f7223 */ /* 0x000fe20000010011 */
[----:B------:R-:W-:Y:S02]  /*8d00*/  FSEL R196, R4, -INF , !P5 ;  /* 0xff80000004c47808 */ /* 0x000fe40006800000 */
[----:B------:R-:W-:-:S02]  /*8d10*/  FSEL R178, R7, -INF , !P4 ;  /* 0xff80000007b27808 */ /* 0x000fc40006000000 */
[----:B------:R-:W2:Y:S01]  /*8d20*/  MUFU.TANH R13, R13 ;  /* 0x0000000d000d7308 */ /* 0x000ea20000002400 */
[----:B------:R-:W-:Y:S02]  /*8d30*/  FSEL R198, R15, -INF , !P3 ;  /* 0xff8000000fc67808 */ /* 0x000fe40005800000 */
[-C--:B------:R-:W-:Y:S02]  /*8d40*/  ISETP.GE.AND P3, PT, R3, R9.reuse, PT ;  /* 0x000000090300720c */ /* 0x080fe40003f66270 */
[C---:B------:R-:W-:Y:S02]  /*8d50*/  ISETP.GE.AND P5, PT, R0.reuse, R8, PT ;  /* 0x000000080000720c */ /* 0x040fe40003fa6270 */
[----:B------:R-:W-:Y:S01]  /*8d60*/  ISETP.GE.AND P4, PT, R0, R9, PT ;  /* 0x000000090000720c */ /* 0x000fe20003f86270 */
[----:B------:R-:W3:Y:S01]  /*8d70*/  MUFU.TANH R12, R12 ;  /* 0x0000000c000c7308 */ /* 0x000ee20000002400 */
[----:B-1----:R-:W-:Y:S01]  /*8d80*/  FFMA.FTZ R6, R14, R132, R184 ;  /* 0x000000840e067223 */ /* 0x002fe200000100b8 */
[----:B------:R-:W-:Y:S01]  /*8d90*/  BAR.SYNC.DEFER_BLOCKING 0x0 ;  /* 0x0000000000007b1d */ /* 0x000fe20000010000 */
[----:B------:R-:W-:-:S03]  /*8da0*/  ISETP.GE.AND P0, PT, R0, R10, PT ;  /* 0x0000000a0000720c */ /* 0x000fc60003f06270 */
[----:B------:R-:W-:Y:S02]  /*8db0*/  FSEL R177, R6, -INF , !P6 ;  /* 0xff80000006b17808 */ /* 0x000fe40007000000 */
[----:B------:R1:W4:Y:S01]  /*8dc0*/  I2F R24, R0 ;  /* 0x0000000000187306 */ /* 0x0003220000201400 */
[----:B--2---:R-:W-:Y:S01]  /*8dd0*/  FFMA.FTZ R5, R14, R132, R13 ;  /* 0x000000840e057223 */ /* 0x004fe2000001000d */
[----:B------:R-:W-:-:S04]  /*8de0*/  ISETP.GE.AND P6, PT, R3, R10, PT ;  /* 0x0000000a0300720c */ /* 0x000fc80003fc6270 */
[----:B------:R-:W-:Y:S01]  /*8df0*/  FSEL R179, R5, -INF , !P3 ;  /* 0xff80000005b37808 */ /* 0x000fe20005800000 */
[----:B---3--:R-:W-:Y:S01]  /*8e00*/  FFMA.FTZ R4, R14, R132, R12 ;  /* 0x000000840e047223 */ /* 0x008fe2000001000c */
[----:B------:R-:W2:Y:S01]  /*8e10*/  MUFU.TANH R7, R30 ;  /* 0x0000001e00077308 */ /* 0x000ea20000002400 */
[----:B------:R-:W-:-:S03]  /*8e20*/  ISETP.GE.AND P3, PT, R0, R11, PT ;  /* 0x0000000b0000720c */ /* 0x000fc60003f66270 */
[----:B------:R-:W-:Y:S01]  /*8e30*/  FSEL R189, R4, -INF , !P6 ;  /* 0xff80000004bd7808 */ /* 0x000fe20007000000 */
[----:B------:R-:W-:Y:S01]  /*8e40*/  FMUL.FTZ R4, R31, c[0x0][0x2ec] ;  /* 0x0000bb001f047a20 */ /* 0x000fe20000410000 */
[----:B------:R-:W-:Y:S01]  /*8e50*/  ISETP.GE.AND P6, PT, R3, R11, PT ;  /* 0x0000000b0300720c */ /* 0x000fe20003fc6270 */
[----:B-1----:R-:W-:Y:S01]  /*8e60*/  FMUL.FTZ R0, R29, c[0x0][0x2ec] ;  /* 0x0000bb001d007a20 */ /* 0x002fe20000410000 */
[----:B------:R-:W1:Y:S01]  /*8e70*/  MUFU.TANH R185, R185 ;  /* 0x000000b900b97308 */ /* 0x000e620000002400 */
[CC--:B----4-:R-:W-:Y:S02]  /*8e80*/  FFMA.FTZ R18, R24.reuse, R132.reuse, R142 ;  /* 0x0000008418127223 */ /* 0x0d0fe4000001008e */
[CC--:B------:R-:W-:Y:S02]  /*8e90*/  FFMA.FTZ R15, R24.reuse, R132.reuse, R201 ;  /* 0x00000084180f7223 */ /* 0x0c0fe400000100c9 */
[-C--:B------:R-:W-:Y:S01]  /*8ea0*/  FFMA.FTZ R16, R24, R132.reuse, R200 ;  /* 0x0000008418107223 */ /* 0x080fe200000100c8 */
[----:B------:R-:W-:Y:S01]  /*8eb0*/  FSEL R18, R18, -INF , !P3 ;  /* 0xff80000012127808 */ /* 0x000fe20005800000 */
[-C--:B------:R-:W-:Y:S01]  /*8ec0*/  FFMA.FTZ R17, R24, R132.reuse, R143 ;  /* 0x0000008418117223 */ /* 0x080fe2000001008f */
[----:B------:R-:W3:Y:S01]  /*8ed0*/  MUFU.TANH R13, R187 ;  /* 0x000000bb000d7308 */ /* 0x000ee20000002400 */
[----:B------:R-:W-:Y:S01]  /*8ee0*/  ISETP.GE.AND P3, PT, R244, 0x4, PT ;  /* 0x00000004f400780c */ /* 0x000fe20003f66270 */
[----:B--2---:R-:W-:Y:S01]  /*8ef0*/  FFMA.FTZ R14, R14, R132, R7 ;  /* 0x000000840e0e7223 */ /* 0x004fe20000010007 */
[----:B------:R-:W-:-:S02]  /*8f00*/  FSEL R15, R15, -INF , !P5 ;  /* 0xff8000000f0f7808 */ /* 0x000fc40006800000 */
[----:B------:R-:W-:Y:S02]  /*8f10*/  FSEL R16, R16, -INF , !P4 ;  /* 0xff80000010107808 */ /* 0x000fe40006000000 */
[----:B------:R-:W-:Y:S01]  /*8f20*/  FSEL R197, R14, -INF , !P6 ;  /* 0xff8000000ec57808 */ /* 0x000fe20007000000 */
[----:B------:R-:W2:Y:S01]  /*8f30*/  MUFU.TANH R0, R0 ;  /* 0x0000000000007308 */ /* 0x000ea20000002400 */
[----:B------:R-:W-:Y:S01]  /*8f40*/  FSEL R17, R17, -INF , !P0 ;  /* 0xff80000011117808 */ /* 0x000fe20004000000 */
[----:B-1----:R-:W-:Y:S01]  /*8f50*/  FFMA.FTZ R3, R20, R132, R185 ;  /* 0x0000008414037223 */ /* 0x002fe200000100b9 */
[C---:B------:R-:W-:Y:S02]  /*8f60*/  ISETP.GE.AND P6, PT, R2.reuse, R8, PT ;  /* 0x000000080200720c */ /* 0x040fe40003fc6270 */
[C---:B------:R-:W-:Y:S02]  /*8f70*/  ISETP.GE.AND P5, PT, R2.reuse, R9, PT ;  /* 0x000000090200720c */ /* 0x040fe40003fa6270 */
[C---:B------:R-:W-:Y:S01]  /*8f80*/  ISETP.GE.AND P4, PT, R2.reuse, R10, PT ;  /* 0x0000000a0200720c */ /* 0x040fe20003f86270 */
[----:B------:R-:W1:Y:S01]  /*8f90*/  MUFU.TANH R4, R4 ;  /* 0x0000000400047308 */ /* 0x000e620000002400 */
[----:B------:R-:W-:Y:S01]  /*8fa0*/  ISETP.GE.AND P0, PT, R2, R11, PT ;  /* 0x0000000b0200720c */ /* 0x000fe20003f06270 */
[----:B---3--:R-:W-:Y:S01]  /*8fb0*/  FFMA.FTZ R2, R20, R132, R13 ;  /* 0x0000008414027223 */ /* 0x008fe2000001000d */
[----:B------:R-:W-:-:S04]  /*8fc0*/  FSEL R139, R3, -INF , !P6 ;  /* 0xff800000038b7808 */ /* 0x000fc80007000000 */
[----:B------:R-:W-:Y:S01]  /*8fd0*/  FSEL R176, R2, -INF , !P5 ;  /* 0xff80000002b07808 */ /* 0x000fe20006800000 */
[----:B--2---:R-:W-:-:S05]  /*8fe0*/  FFMA.FTZ R0, R20, R132, R0 ;  /* 0x0000008414007223 */ /* 0x004fca0000010000 */
[----:B------:R-:W-:Y:S01]  /*8ff0*/  FSEL R183, R0, -INF , !P4 ;  /* 0xff80000000b77808 */ /* 0x000fe20006000000 */
[----:B-1----:R-:W-:-:S05]  /*9000*/  FFMA.FTZ R20, R20, R132, R4 ;  /* 0x0000008414147223 */ /* 0x002fca0000010004 */
[----:B------:R-:W-:Y:S01]  /*9010*/  FSEL R191, R20, -INF , !P0 ;  /* 0xff80000014bf7808 */ /* 0x000fe20004000000 */
[----:B------:R-:W-:Y:S05]  /*9020*/  @!P3 BRA `(.L_x_1345) ;  /* 0x000002f00000b947 */ /* 0x000fea0003800000 */
[----:B------:R-:W2:Y:S04]  /*9030*/  LDL.64 R238, [R1+0x20] ;  /* 0x0000200001ee7983 */ /* 0x000ea80000100a00 */
[----:B------:R-:W3:Y:S04]  /*9040*/  LDL.64 R240, [R1+0x18] ;  /* 0x0000180001f07983 */ /* 0x000ee80000100a00 */
[----:B------:R-:W4:Y:S01]  /*9050*/  LDL R247, [R1+0x30] ;  /* 0x0000300001f77983 */ /* 0x000f220000100800 */
        /* <DEDUP_REMOVED lines=42> */
.L_x_1347:
[----:B------:R-:W-:Y:S05]  /*9300*/  BSYNC B0 ;  /* 0x0000000000007941 */ /* 0x000fea0003800000 */
.L_x_1346:
[----:B------:R-:W0:Y:S02]  /*9310*/  LDGDEPBAR ;  /* 0x00000000000079af */ /* 0x000e240000000000 */
.L_x_1345:
        /* <DEDUP_REMOVED lines=33> */
[----:B--2---:R-:W-:Y:S01]  /*9530*/  FMNMX.FTZ R0, R5, R0, !PT ;  /* 0x0000000005007209 */ /* 0x004fe20007810000 */
[----:B------:R-:W2:Y:S01]  /*9540*/  SHFL.BFLY PT, R134, R2, 0x2, 0x1f ;  /* 0x0c401f0002867f89 */ /* 0x000ea200000e0000 */
[----:B------:R-:W-:-:S03]  /*9550*/  FMNMX.FTZ R3, R196, R3, !PT ;  /* 0x00000003c4037209 */ /* 0x000fc60007810000 */
[----:B------:R-:W3:Y:S01]  /*9560*/  SHFL.BFLY PT, R135, R0, 0x1, 0x1f ;  /* 0x0c201f0000877f89 */ /* 0x000ee200000e0000 */
[----:B------:R-:W-:-:S04]  /*9570*/  FMNMX.FTZ R3, R198, R3, !PT ;  /* 0x00000003c6037209 */ /* 0x000fc80007810000 */
[----:B------:R-:W-:-:S04]  /*9580*/  FMNMX.FTZ R4, R197, R3, !PT ;  /* 0x00000003c5047209 */ /* 0x000fc80007810000 */
[----:B------:R-:W-:Y:S02]  /*9590*/  FMNMX.FTZ R4, R191, R4, !PT ;  /* 0x00000004bf047209 */ /* 0x000fe40007810000 */
[----:B-1----:R-:W-:-:S04]  /*95a0*/  FMNMX.FTZ R136, R136, R6, !PT ;  /* 0x0000000688887209 */ /* 0x002fc80007810000 */
[C---:B------:R-:W-:Y:S01]  /*95b0*/  FSETP.NEU.FTZ.AND P6, PT, R136.reuse, -INF , PT ;  /* 0xff8000008800780b */ /* 0x040fe20003fdd000 */
[----:B------:R-:W-:Y:S01]  /*95c0*/  FMUL.FTZ R5, R136, c[0x0][0x23c] ;  /* 0x00008f0088057a20 */ /* 0x000fe20000410000 */
[----:B--2---:R-:W-:-:S04]  /*95d0*/  FMNMX.FTZ R134, R134, R2, !PT ;  /* 0x0000000286867209 */ /* 0x004fc80007810000 */
[----:B------:R-:W-:Y:S01]  /*95e0*/  FSEL R3, R5, RZ, P6 ;  /* 0x000000ff05037208 */ /* 0x000fe20003000000 */
[----:B------:R-:W1:Y:S01]  /*95f0*/  SHFL.BFLY PT, R6, R134, 0x1, 0x1f ;  /* 0x0c201f0086067f89 */ /* 0x000e6200000e0000 */
[----:B---3--:R-:W-:-:S03]  /*9600*/  FMNMX.FTZ R135, R0, R135, !PT ;  /* 0x0000008700877209 */ /* 0x008fc60007810000 */
[----:B------:R-:W2:Y:S01]  /*9610*/  SHFL.BFLY PT, R5, R4, 0x2, 0x1f ;  /* 0x0c401f0004057f89 */ /* 0x000ea200000e0000 */
[--C-:B------:R-:W-:Y:S01]  /*9620*/  FFMA.FTZ R2, R27, c[0x0][0x23c], -R3.reuse ;  /* 0x00008f001b027a23 */ /* 0x100fe20000010803 */
[----:B------:R-:W-:Y:S01]  /*9630*/  FSETP.NEU.FTZ.AND P5, PT, R135, -INF , PT ;  /* 0xff8000008700780b */ /* 0x000fe20003fbd000 */
[--C-:B------:R-:W-:Y:S02]  /*9640*/  FFMA.FTZ R0, R23, c[0x0][0x23c], -R3.reuse ;  /* 0x00008f0017007a23 */ /* 0x100fe40000010803 */
[----:B------:R3:W-:Y:S01]  /*9650*/  MUFU.EX2 R141, R2 ;  /* 0x00000002008d7308 */ /* 0x0007e20000000800 */
[----:B------:R-:W-:-:S07]  /*9660*/  FFMA.FTZ R15, R15, c[0x0][0x23c], -R3 ;  /* 0x00008f000f0f7a23 */ /* 0x000fce0000010803 */
[----:B------:R4:W-:Y:S01]  /*9670*/  MUFU.EX2 R12, R0 ;  /* 0x00000000000c7308 */ /* 0x0009e20000000800 */
[----:B-1----:R-:W-:Y:S01]  /*9680*/  FMNMX.FTZ R134, R134, R6, !PT ;  /* 0x0000000686867209 */ /* 0x002fe20007810000 */
[----:B---3--:R-:W-:-:S06]  /*9690*/  FMUL.FTZ R2, R135, c[0x0][0x23c] ;  /* 0x00008f0087027a20 */ /* 0x008fcc0000410000 */
[----:B------:R-:W1:Y:S01]  /*96a0*/  MUFU.EX2 R7, R15 ;  /* 0x0000000f00077308 */ /* 0x000e620000000800 */
[----:B--2---:R-:W-:Y:S02]  /*96b0*/  FMNMX.FTZ R4, R5, R4, !PT ;  /* 0x0000000405047209 */ /* 0x004fe40007810000 */
[----:B------:R-:W-:Y:S02]  /*96c0*/  FSEL R2, R2, RZ, P5 ;  /* 0x000000ff02027208 */ /* 0x000fe40002800000 */
[----:B------:R-:W-:Y:S01]  /*96d0*/  FSETP.NEU.FTZ.AND P4, PT, R134, -INF , PT ;  /* 0xff8000008600780b */ /* 0x000fe20003f9d000 */
[----:B------:R-:W2:Y:S01]  /*96e0*/  SHFL.BFLY PT, R137, R4, 0x1, 0x1f ;  /* 0x0c201f0004897f89 */ /* 0x000ea200000e0000 */
[----:B----4-:R-:W-:Y:S02]  /*96f0*/  FFMA.FTZ R0, R21, c[0x0][0x23c], -R3 ;  /* 0x00008f0015007a23 */ /* 0x010fe40000010803 */
[--C-:B------:R-:W-:Y:S01]  /*9700*/  FFMA.FTZ R16, R16, c[0x0][0x23c], -R2.reuse ;  /* 0x00008f0010107a23 */ /* 0x100fe20000010802 */
[----:B------:R-:W-:Y:S01]  /*9710*/  FSEL R6, R134, RZ, P4 ;  /* 0x000000ff86067208 */ /* 0x000fe20002000000 */
[----:B------:R3:W-:Y:S01]  /*9720*/  MUFU.EX2 R142, R0 ;  /* 0x00000000008e7308 */ /* 0x0007e20000000800 */
[----:B------:R-:W-:Y:S01]  /*9730*/  FFMA.FTZ R5, R26, c[0x0][0x23c], -R2 ;  /* 0x00008f001a057a23 */ /* 0x000fe20000010802 */
[----:B-1----:R-:W-:-:S06]  /*9740*/  MOV R21, R7 ;  /* 0x0000000700157202 */ /* 0x002fcc0000000f00 */
[----:B------:R1:W4:Y:S01]  /*9750*/  MUFU.EX2 R13, R16 ;  /* 0x00000010000d7308 */ /* 0x0003220000000800 */
[----:B---3--:R-:W-:-:S07]  /*9760*/  FFMA.FTZ R0, R33, c[0x0][0x23c], -R2 ;  /* 0x00008f0021007a23 */ /* 0x008fce0000010802 */
[----:B------:R3:W-:Y:S01]  /*9770*/  MUFU.EX2 R7, R5 ;  /* 0x0000000500077308 */ /* 0x0007e20000000800 */
[----:B--2---:R-:W-:-:S04]  /*9780*/  FMNMX.FTZ R137, R4, R137, !PT ;  /* 0x0000008904897209 */ /* 0x004fc80007810000 */
[C---:B------:R-:W-:Y:S01]  /*9790*/  FSETP.NEU.FTZ.AND P0, PT, R137.reuse, -INF , PT ;  /* 0xff8000008900780b */ /* 0x040fe20003f1d000 */
[----:B-1----:R-:W-:Y:S02]  /*97a0*/  FMUL.FTZ R16, R137, c[0x0][0x23c] ;  /* 0x00008f0089107a20 */ /* 0x002fe40000410000 */
[----:B------:R1:W2:Y:S03]  /*97b0*/  MUFU.EX2 R23, R0 ;  /* 0x0000000000177308 */ /* 0x0002a60000000800 */
[----:B------:R-:W-:Y:S01]  /*97c0*/  FSEL R16, R16, RZ, P0 ;  /* 0x000000ff10107208 */ /* 0x000fe20000000000 */
[----:B---3--:R-:W-:Y:S01]  /*97d0*/  FFMA.FTZ R5, R22, c[0x0][0x23c], -R2 ;  /* 0x00008f0016057a23 */ /* 0x008fe20000010802 */
[----:B----4-:R-:W-:-:S03]  /*97e0*/  MOV R22, R13 ;  /* 0x0000000d00167202 */ /* 0x010fc60000000f00 */
[----:B------:R-:W-:Y:S01]  /*97f0*/  FFMA.FTZ R18, R18, c[0x0][0x23c], -R16 ;  /* 0x00008f0012127a23 */ /* 0x000fe20000010810 */
[----:B------:R3:W4:Y:S01]  /*9800*/  MUFU.EX2 R140, R5 ;  /* 0x00000005008c7308 */ /* 0x0007220000000800 */
[----:B-1----:R-:W-:Y:S01]  /*9810*/  FMUL.FTZ R0, R134, c[0x0][0x23c] ;  /* 0x00008f0086007a20 */ /* 0x002fe20000410000 */
[----:B--2---:R-:W-:-:S06]  /*9820*/  F2FP.BF16.PACK_AB R13, R23, R22 ;  /* 0x00000016170d723e */ /* 0x004fcc00000010ff */
[----:B------:R-:W-:Y:S01]  /*9830*/  MUFU.EX2 R234, R18 ;  /* 0x0000001200ea7308 */ /* 0x000fe20000000800 */
[----:B------:R-:W-:-:S05]  /*9840*/  FSEL R0, R0, RZ, P4 ;  /* 0x000000ff00007208 */ /* 0x000fca0002000000 */
[----:B------:R-:W-:Y:S01]  /*9850*/  FFMA.FTZ R4, R133, c[0x0][0x23c], -R0 ;  /* 0x00008f0085047a23 */ /* 0x000fe20000010800 */
[----:B------:R-:W-:Y:S01]  /*9860*/  MOV R133, R12 ;  /* 0x0000000c00857202 */ /* 0x000fe20000000f00 */
[----:B---3--:R-:W-:Y:S01]  /*9870*/  FFMA.FTZ R5, R32, c[0x0][0x23c], -R16 ;  /* 0x00008f0020057a23 */ /* 0x008fe20000010810 */
[----:B------:R-:W-:Y:S01]  /*9880*/  F2FP.BF16.PACK_AB R12, R141, R21 ;  /* 0x000000158d0c723e */ /* 0x000fe200000010ff */
[----:B------:R1:W-:Y:S01]  /*9890*/  MUFU.EX2 R245, R4 ;  /* 0x0000000400f57308 */ /* 0x0003e20000000800 */
[----:B------:R-:W-:Y:S01]  /*98a0*/  F2FP.BF16.PACK_AB R14, R142, R133 ;  /* 0x000000858e0e723e */ /* 0x000fe200000010ff */
[----:B------:R-:W-:-:S06]  /*98b0*/  FFMA.FTZ R17, R17, c[0x0][0x23c], -R0 ;  /* 0x00008f0011117a23 */ /* 0x000fcc0000010800 */
[----:B------:R-:W-:Y:S01]  /*98c0*/  MUFU.EX2 R246, R17 ;  /* 0x0000001100f67308 */ /* 0x000fe20000000800 */
[----:B-1----:R-:W-:-:S07]  /*98d0*/  FFMA.FTZ R4, R34, c[0x0][0x23c], -R0 ;  /* 0x00008f0022047a23 */ /* 0x002fce0000010800 */
[----:B------:R1:W-:Y:S02]  /*98e0*/  MUFU.EX2 R247, R4 ;  /* 0x0000000400f77308 */ /* 0x0003e40000000800 */
[----:B-1----:R-:W-:Y:S02]  /*98f0*/  FFMA.FTZ R4, R25, c[0x0][0x23c], -R0 ;  /* 0x00008f0019047a23 */ /* 0x002fe40000010800 */
[----:B------:R-:W1:Y:S04]  /*9900*/  LDSM.16.MT88.4 R24, [R217+0xa000] ;  /* 0x00a00000d918783b */ /* 0x000e680000004200 */
[----:B------:R2:W3:Y:S02]  /*9910*/  MUFU.EX2 R33, R4 ;  /* 0x0000000400217308 */ /* 0x0004e40000000800 */
[----:B--2---:R-:W-:Y:S01]  /*9920*/  FFMA.FTZ R4, R138, c[0x0][0x23c], -R16 ;  /* 0x00008f008a047a23 */ /* 0x004fe20000010810 */
[----:B------:R-:W-:-:S05]  /*9930*/  MOV R138, R7 ;  /* 0x00000007008a7202 */ /* 0x000fca0000000f00 */
[----:B------:R2:W-:Y:S01]  /*9940*/  MUFU.EX2 R235, R4 ;  /* 0x0000000400eb7308 */ /* 0x0005e20000000800 */
[----:B----4-:R-:W-:Y:S02]  /*9950*/  F2FP.BF16.PACK_AB R15, R140, R138 ;  /* 0x0000008a8c0f723e */ /* 0x010fe400000010ff */
[----:B--2---:R-:W-:-:S05]  /*9960*/  FSEL R4, R136, RZ, P6 ;  /* 0x000000ff88047208 */ /* 0x004fca0003000000 */
[----:B------:R-:W-:Y:S02]  /*9970*/  FADD.FTZ R4, R232, -R4 ;  /* 0x80000004e8047221 */ /* 0x000fe40000010000 */
[----:B------:R2:W-:Y:S02]  /*9980*/  MUFU.EX2 R232, R5 ;  /* 0x0000000500e87308 */ /* 0x0005e40000000800 */
[----:B------:R-:W-:-:S06]  /*9990*/  FMUL.FTZ R20, R4, c[0x0][0x23c] ;  /* 0x00008f0004147a20 */ /* 0x000fcc0000410000 */
[----:B------:R-:W4:Y:S01]  /*99a0*/  MUFU.EX2 R20, R20 ;  /* 0x0000001400147308 */ /* 0x000f220000000800 */
[----:B--2---:R-:W-:-:S05]  /*99b0*/  FSEL R5, R135, RZ, P5 ;  /* 0x000000ff87057208 */ /* 0x004fca0002800000 */
[----:B------:R-:W-:Y:S02]  /*99c0*/  FADD.FTZ R4, R231, -R5 ;  /* 0x80000005e7047221 */ /* 0x000fe40000010000 */
[----:B------:R-:W-:Y:S01]  /*99d0*/  FADD.FTZ R5, R230, -R6 ;  /* 0x80000006e6057221 */ /* 0x000fe20000010000 */
[----:B---3--:R-:W-:Y:S01]  /*99e0*/  F2FP.BF16.PACK_AB R6, R33, R247 ;  /* 0x000000f72106723e */ /* 0x008fe200000010ff */
[----:B------:R-:W-:Y:S01]  /*99f0*/  FMUL.FTZ R19, R4, c[0x0][0x23c] ;  /* 0x00008f0004137a20 */ /* 0x000fe20000410000 */
[----:B------:R-:W-:Y:S01]  /*9a00*/  FSEL R4, R137, RZ, P0 ;  /* 0x000000ff89047208 */ /* 0x000fe20000000000 */
[-C--:B----4-:R-:W-:Y:S02]  /*9a10*/  FMUL.FTZ R148, R148, R20.reuse ;  /* 0x0000001494947220 */ /* 0x090fe40000410000 */
[----:B------:R-:W-:Y:S02]  /*9a20*/  FMUL.FTZ R149, R149, R20 ;  /* 0x0000001495957220 */ /* 0x000fe40000410000 */
[----:B------:R-:W2:Y:S01]  /*9a30*/  MUFU.EX2 R19, R19 ;  /* 0x0000001300137308 */ /* 0x000ea20000000800 */
[----:B------:R-:W-:-:S02]  /*9a40*/  FADD.FTZ R4, R229, -R4 ;  /* 0x80000004e5047221 */ /* 0x000fc40000010000 */
[----:B------:R-:W-:Y:S02]  /*9a50*/  FMUL.FTZ R5, R5, c[0x0][0x23c] ;  /* 0x00008f0005057a20 */ /* 0x000fe40000410000 */
[----:B------:R-:W-:Y:S02]  /*9a60*/  FMUL.FTZ R4, R4, c[0x0][0x23c] ;  /* 0x00008f0004047a20 */ /* 0x000fe40000410000 */
[-C--:B------:R-:W-:Y:S01]  /*9a70*/  FMUL.FTZ R156, R156, R20.reuse ;  /* 0x000000149c9c7220 */ /* 0x080fe20000410000 */
[----:B------:R3:W4:Y:S01]  /*9a80*/  MUFU.EX2 R18, R5 ;  /* 0x0000000500127308 */ /* 0x0007220000000800 */
[-C--:B------:R-:W-:Y:S02]  /*9a90*/  FMUL.FTZ R157, R157, R20.reuse ;  /* 0x000000149d9d7220 */ /* 0x080fe40000410000 */
[-C--:B------:R-:W-:Y:S02]  /*9aa0*/  FMUL.FTZ R116, R116, R20.reuse ;  /* 0x0000001474747220 */ /* 0x080fe40000410000 */
[----:B------:R-:W-:-:S02]  /*9ab0*/  FMUL.FTZ R117, R117, R20 ;  /* 0x0000001475757220 */ /* 0x000fc40000410000 */
[----:B------:R-:W-:Y:S01]  /*9ac0*/  FMUL.FTZ R160, R160, R20 ;  /* 0x00000014a0a07220 */ /* 0x000fe20000410000 */
[----:B------:R5:W5:Y:S01]  /*9ad0*/  MUFU.EX2 R17, R4 ;  /* 0x0000000400117308 */ /* 0x000b620000000800 */
[-C--:B--2---:R-:W-:Y:S02]  /*9ae0*/  FMUL.FTZ R150, R150, R19.reuse ;  /* 0x0000001396967220 */ /* 0x084fe40000410000 */
[-C--:B------:R-:W-:Y:S02]  /*9af0*/  FMUL.FTZ R151, R151, R19.reuse ;  /* 0x0000001397977220 */ /* 0x080fe40000410000 */
[-C--:B------:R-:W-:Y:S02]  /*9b00*/  FMUL.FTZ R158, R158, R19.reuse ;  /* 0x000000139e9e7220 */ /* 0x080fe40000410000 */
[----:B------:R-:W-:Y:S01]  /*9b10*/  FMUL.FTZ R159, R159, R19 ;  /* 0x000000139f9f7220 */ /* 0x000fe20000410000 */
[----:B---3--:R-:W-:Y:S01]  /*9b20*/  F2FP.BF16.PACK_AB R5, R235, R234 ;  /* 0x000000eaeb05723e */ /* 0x008fe200000010ff */
[-C--:B----4-:R-:W-:Y:S01]  /*9b30*/  FMUL.FTZ R144, R144, R18.reuse ;  /* 0x0000001290907220 */ /* 0x090fe20000410000 */
[----:B-1----:R-:W-:Y:S01]  /*9b40*/  HMMA.16816.F32.BF16 R240, R12, R24, R148 ;  /* 0x000000180cf0723c */ /* 0x002fe20000041894 */
[----:B------:R-:W1:Y:S01]  /*9b50*/  LDSM.16.MT88.4 R148, [R222+0xa000] ;  /* 0x00a00000de94783b */ /* 0x000e620000004200 */
[----:B------:R-:W-:-:S02]  /*9b60*/  FMUL.FTZ R145, R145, R18 ;  /* 0x0000001291917220 */ /* 0x000fc40000410000 */
[-C--:B------:R-:W-:Y:S02]  /*9b70*/  FMUL.FTZ R152, R152, R18.reuse ;  /* 0x0000001298987220 */ /* 0x080fe40000410000 */
[----:B-----5:R-:W-:Y:S02]  /*9b80*/  FFMA.FTZ R4, R35, c[0x0][0x23c], -R16 ;  /* 0x00008f0023047a23 */ /* 0x020fe40000010810 */
[-C--:B------:R-:W-:Y:S01]  /*9b90*/  FMUL.FTZ R146, R146, R17.reuse ;  /* 0x0000001192927220 */ /* 0x080fe20000410000 */
[----:B------:R-:W-:Y:S01]  /*9ba0*/  HMMA.16816.F32.BF16 R212, R12, R26, R156 ;  /* 0x0000001a0cd4723c */ /* 0x000fe2000004189c */
[----:B------:R2:W3:Y:S01]  /*9bb0*/  MUFU.EX2 R231, R4 ;  /* 0x0000000400e77308 */ /* 0x0004e20000000800 */
[-C--:B------:R-:W-:Y:S02]  /*9bc0*/  FMUL.FTZ R147, R147, R17.reuse ;  /* 0x0000001193937220 */ /* 0x080fe40000410000 */
[----:B------:R-:W-:Y:S02]  /*9bd0*/  FMUL.FTZ R153, R153, R18 ;  /* 0x0000001299997220 */ /* 0x000fe40000410000 */
        /* <DEDUP_REMOVED lines=9> */
[----:B------:R-:W-:Y:S01]  /*9c70*/  LDSM.16.MT88.4 R140, [R217+0xb000] ;  /* 0x00b00000d98c783b */ /* 0x000fe20000004200 */
[----:B------:R-:W-:Y:S01]  /*9c80*/  FMUL.FTZ R43, R43, R17 ;  /* 0x000000112b2b7220 */ /* 0x000fe20000410000 */
[----:B--2---:R-:W-:Y:S01]  /*9c90*/  F2FP.BF16.PACK_AB R4, R245, R246 ;  /* 0x000000f6f504723e */ /* 0x004fe200000010ff */
[----:B------:R-:W-:Y:S01]  /*9ca0*/  FMUL.FTZ R164, R164, R18 ;  /* 0x00000012a4a47220 */ /* 0x000fe20000410000 */
[----:B---3--:R-:W-:Y:S01]  /*9cb0*/  F2FP.BF16.PACK_AB R7, R231, R232 ;  /* 0x000000e8e707723e */ /* 0x008fe200000010ff */
[----:B------:R-:W-:Y:S01]  /*9cc0*/  LDSM.16.MT88.4 R32, [R222+0xb000] ;  /* 0x00b00000de20783b */ /* 0x000fe20000004200 */
[----:B------:R-:W-:-:S02]  /*9cd0*/  FMUL.FTZ R165, R165, R18 ;  /* 0x00000012a5a57220 */ /* 0x000fc40000410000 */
[-C--:B------:R-:W-:Y:S02]  /*9ce0*/  FMUL.FTZ R166, R166, R17.reuse ;  /* 0x00000011a6a67220 */ /* 0x080fe40000410000 */
[-C--:B------:R-:W-:Y:S01]  /*9cf0*/  FMUL.FTZ R167, R167, R17.reuse ;  /* 0x00000011a7a77220 */ /* 0x080fe20000410000 */
[C---:B------:R-:W-:Y:S01]  /*9d00*/  HMMA.16816.F32.BF16 R236, R4.reuse, R24, R144 ;  /* 0x0000001804ec723c */ /* 0x040fe20000041890 */
[----:B------:R-:W2:Y:S01]  /*9d10*/  LDSM.16.MT88.4 R144, [R221+0xa000] ;  /* 0x00a00000dd90783b */ /* 0x000ea20000004200 */
[-C--:B------:R-:W-:Y:S02]  /*9d20*/  FMUL.FTZ R168, R168, R18.reuse ;  /* 0x00000012a8a87220 */ /* 0x080fe40000410000 */
[----:B------:R-:W-:Y:S02]  /*9d30*/  FMUL.FTZ R169, R169, R18 ;  /* 0x00000012a9a97220 */ /* 0x000fe40000410000 */
[-C--:B------:R-:W-:Y:S02]  /*9d40*/  FMUL.FTZ R170, R170, R17.reuse ;  /* 0x00000011aaaa7220 */ /* 0x080fe40000410000 */
[----:B------:R-:W-:Y:S01]  /*9d50*/  HMMA.16816.F32.BF16 R152, R4, R26, R152 ;  /* 0x0000001a0498723c */ /* 0x000fe20000041898 */
[----:B------:R-:W3:Y:S01]  /*9d60*/  LDSM.16.MT88.4 R24, [R219+0xb000] ;  /* 0x00b00000db18783b */ /* 0x000ee20000004200 */
[----:B------:R-:W-:-:S02]  /*9d70*/  FMUL.FTZ R171, R171, R17 ;  /* 0x00000011abab7220 */ /* 0x000fc40000410000 */
[-C--:B------:R-:W-:Y:S02]  /*9d80*/  FMUL.FTZ R44, R44, R18.reuse ;  /* 0x000000122c2c7220 */ /* 0x080fe40000410000 */
[-C--:B------:R-:W-:Y:S02]  /*9d90*/  FMUL.FTZ R45, R45, R18.reuse ;  /* 0x000000122d2d7220 */ /* 0x080fe40000410000 */
[----:B-1----:R-:W-:Y:S01]  /*9da0*/  HMMA.16816.F32.BF16 R208, R4, R148, R40 ;  /* 0x0000009404d0723c */ /* 0x002fe20000041828 */
[----:B------:R-:W1:Y:S01]  /*9db0*/  LDSM.16.MT88.4 R40, [R221+0xb000] ;  /* 0x00b00000dd28783b */ /* 0x000e620000004200 */
        /* <DEDUP_REMOVED lines=64> */
[----:B------:R-:W-:Y:S01]  /*a1c0*/  HMMA.16816.F32.BF16 R204, R4, R42, R124 ;  /* 0x0000002a04cc723c */ /* 0x000fe2000004187c */
[-C--:B------:R-:W-:Y:S02]  /*a1d0*/  FMUL.FTZ R69, R69, R20.reuse ;  /* 0x0000001445457220 */ /* 0x080fe40000410000 */
[-C--:B------:R-:W-:Y:S02]  /*a1e0*/  FMUL.FTZ R70, R70, R19.reuse ;  /* 0x0000001346467220 */ /* 0x080fe40000410000 */
[----:B------:R-:W-:Y:S02]  /*a1f0*/  FMUL.FTZ R71, R71, R19 ;  /* 0x0000001347477220 */ /* 0x000fe40000410000 */
[----:B------:R-:W-:Y:S01]  /*a200*/  FFMA.FTZ R4, R181, c[0x0][0x23c], -R3 ;  /* 0x00008f00b5047a23 */ /* 0x000fe20000010803 */
[----:B------:R-:W-:Y:S01]  /*a210*/  HMMA.16816.F32.BF16 R116, R12, R40, R116 ;  /* 0x000000280c74723c */ /* 0x000fe20000041874 */
[----:B------:R-:W-:Y:S01]  /*a220*/  FMUL.FTZ R100, R100, R20 ;  /* 0x0000001464647220 */ /* 0x000fe20000410000 */
[----:B------:R-:W-:Y:S01]  /*a230*/  MOV R127, R158 ;  /* 0x0000009e007f7202 */ /* 0x000fe20000000f00 */
        /* <DEDUP_REMOVED lines=27> */
[----:B------:R-:W-:Y:S01]  /*a3f0*/  FFMA.FTZ R3, R139, c[0x0][0x23c], -R3 ;  /* 0x00008f008b037a23 */ /* 0x000fe20000010803 */
[----:B------:R-:W-:Y:S01]  /*a400*/  LDSM.16.MT88.4 R48, [R222+0xa800] ;  /* 0x00a80000de30783b */ /* 0x000fe20000004200 */
[----:B------:R1:W-:Y:S01]  /*a410*/  MUFU.EX2 R230, R4 ;  /* 0x0000000400e67308 */ /* 0x0003e20000000800 */
[-C--:B------:R-:W-:Y:S02]  /*a420*/  FMUL.FTZ R98, R98, R19.reuse ;  /* 0x0000001362627220 */ /* 0x080fe40000410000 */
[----:B------:R-:W-:-:S02]  /*a430*/  FMUL.FTZ R99, R99, R19 ;  /* 0x0000001363637220 */ /* 0x000fc40000410000 */
[-C--:B------:R-:W-:Y:S01]  /*a440*/  FMUL.FTZ R112, R112, R20.reuse ;  /* 0x0000001470707220 */ /* 0x080fe20000410000 */
[C---:B------:R-:W-:Y:S01]  /*a450*/  HMMA.16816.F32.BF16 R184, R12.reuse, R146, R64 ;  /* 0x000000920cb8723c */ /* 0x040fe20000041840 */
[-C--:B------:R-:W-:Y:S01]  /*a460*/  FMUL.FTZ R113, R113, R20.reuse ;  /* 0x0000001471717220 */ /* 0x080fe20000410000 */
[----:B------:R3:W4:Y:S01]  /*a470*/  MUFU.EX2 R181, R3 ;  /* 0x0000000300b57308 */ /* 0x0007220000000800 */
[-C--:B------:R-:W-:Y:S01]  /*a480*/  FMUL.FTZ R114, R114, R19.reuse ;  /* 0x0000001372727220 */ /* 0x080fe20000410000 */
[----:B------:R-:W-:Y:S01]  /*a490*/  LDSM.16.MT88.4 R64, [R221+0xa800] ;  /* 0x00a80000dd40783b */ /* 0x000fe20000004200 */
[----:B------:R-:W-:Y:S02]  /*a4a0*/  FMUL.FTZ R115, R115, R19 ;  /* 0x0000001373737220 */ /* 0x000fe40000410000 */
[-C--:B------:R-:W-:Y:S01]  /*a4b0*/  FMUL.FTZ R84, R84, R20.reuse ;  /* 0x0000001454547220 */ /* 0x080fe20000410000 */
[----:B------:R-:W-:Y:S01]  /*a4c0*/  HMMA.16816.F32.BF16 R140, R12, R142, R80 ;  /* 0x0000008e0c8c723c */ /* 0x000fe20000041850 */
[----:B------:R-:W-:Y:S01]  /*a4d0*/  LDSM.16.MT88.4 R80, [R217+0xb800] ;  /* 0x00b80000d950783b */ /* 0x000fe20000004200 */
[----:B------:R-:W-:-:S02]  /*a4e0*/  FMUL.FTZ R85, R85, R20 ;  /* 0x0000001455557220 */ /* 0x000fc40000410000 */
[-C--:B------:R-:W-:Y:S01]  /*a4f0*/  FMUL.FTZ R86, R86, R19.reuse ;  /* 0x0000001356567220 */ /* 0x080fe20000410000 */
[----:B-1----:R-:W1:Y:S01]  /*a500*/  LDSM.16.MT88.4 R4, [R221+0xb800] ;  /* 0x00b80000dd04783b */ /* 0x002e620000004200 */
[-C--:B------:R-:W-:Y:S02]  /*a510*/  FMUL.FTZ R87, R87, R19.reuse ;  /* 0x0000001357577220 */ /* 0x080fe40000410000 */
[C---:B------:R-:W-:Y:S01]  /*a520*/  HMMA.16816.F32.BF16 R28, R12.reuse, R26, R96 ;  /* 0x0000001a0c1c723c */ /* 0x040fe20000041860 */
[----:B------:R-:W5:Y:S01]  /*a530*/  LDSM.16.MT88.4 R96, [R219+0xb800] ;  /* 0x00b80000db60783b */ /* 0x000f620000004200 */
[----:B---3--:R-:W-:Y:S01]  /*a540*/  FFMA.FTZ R3, R182, c[0x0][0x23c], -R2 ;  /* 0x00008f00b6037a23 */ /* 0x008fe20000010802 */
[----:B------:R-:W-:Y:S01]  /*a550*/  MOV R182, R156 ;  /* 0x0000009c00b67202 */ /* 0x000fe20000000f00 */
[-C--:B------:R-:W-:Y:S02]  /*a560*/  FMUL.FTZ R128, R128, R20.reuse ;  /* 0x0000001480807220 */ /* 0x080fe40000410000 */
[----:B------:R3:W-:Y:S01]  /*a570*/  MUFU.EX2 R178, R3 ;  /* 0x0000000300b27308 */ /* 0x0007e20000000800 */
[----:B------:R-:W-:Y:S01]  /*a580*/  FMUL.FTZ R129, R129, R20 ;  /* 0x0000001481817220 */ /* 0x000fe20000410000 */
[----:B------:R-:W-:Y:S01]  /*a590*/  HMMA.16816.F32.BF16 R32, R12, R34, R112 ;  /* 0x000000220c20723c */ /* 0x000fe20000041870 */
[----:B------:R-:W1:Y:S01]  /*a5a0*/  LDSM.16.MT88.4 R112, [R222+0xb800] ;  /* 0x00b80000de70783b */ /* 0x000e620000004200 */
[----:B------:R-:W-:-:S02]  /*a5b0*/  FMUL.FTZ R130, R130, R19 ;  /* 0x0000001382827220 */ /* 0x000fc40000410000 */
[-C--:B------:R-:W-:Y:S02]  /*a5c0*/  FMUL.FTZ R131, R131, R19.reuse ;  /* 0x0000001383837220 */ /* 0x080fe40000410000 */
[-C--:B------:R-:W-:Y:S02]  /*a5d0*/  FMUL.FTZ R36, R36, R20.reuse ;  /* 0x0000001424247220 */ /* 0x080fe40000410000 */
[----:B------:R-:W-:Y:S01]  /*a5e0*/  FMUL.FTZ R37, R37, R20 ;  /* 0x0000001425257220 */ /* 0x000fe20000410000 */
[----:B------:R-:W-:Y:S01]  /*a5f0*/  HMMA.16816.F32.BF16 R84, R12, R24, R84 ;  /* 0x000000180c54723c */ /* 0x000fe20000041854 */
[-C--:B------:R-:W-:Y:S02]  /*a600*/  FMUL.FTZ R38, R38, R19.reuse ;  /* 0x0000001326267220 */ /* 0x080fe40000410000 */
[----:B------:R-:W-:Y:S02]  /*a610*/  FMUL.FTZ R39, R39, R19 ;  /* 0x0000001327277220 */ /* 0x000fe40000410000 */
[----:B---3--:R-:W-:-:S02]  /*a620*/  FFMA.FTZ R3, R180, c[0x0][0x23c], -R2 ;  /* 0x00008f00b4037a23 */ /* 0x008fc40000010802 */
[-C--:B------:R-:W-:Y:S01]  /*a630*/  FMUL.FTZ R52, R52, R20.reuse ;  /* 0x0000001434347220 */ /* 0x080fe20000410000 */
[C---:B------:R-:W-:Y:S01]  /*a640*/  HMMA.16816.F32.BF16 R24, R12.reuse, R42, R128 ;  /* 0x0000002a0c18723c */ /* 0x040fe20000041880 */
[----:B------:R3:W3:Y:S01]  /*a650*/  MUFU.EX2 R180, R3 ;  /* 0x0000000300b47308 */ /* 0x0006e20000000800 */
[----:B------:R-:W-:Y:S02]  /*a660*/  FMUL.FTZ R53, R53, R20 ;  /* 0x0000001435357220 */ /* 0x000fe40000410000 */
[-C--:B------:R-:W-:Y:S02]  /*a670*/  FMUL.FTZ R54, R54, R19.reuse ;  /* 0x0000001336367220 */ /* 0x080fe40000410000 */
[----:B------:R-:W-:Y:S01]  /*a680*/  FMUL.FTZ R55, R55, R19 ;  /* 0x0000001337377220 */ /* 0x000fe20000410000 */
[----:B--2---:R-:W-:Y:S01]  /*a690*/  F2FP.BF16.PACK_AB R128, R229, R199 ;  /* 0x000000c7e580723e */ /* 0x004fe200000010ff */
[----:B------:R-:W-:Y:S01]  /*a6a0*/  HMMA.16816.F32.BF16 R36, R12, R148, R36 ;  /* 0x000000940c24723c */ /* 0x000fe20000041824 */
[----:B----4-:R-:W-:-:S07]  /*a6b0*/  F2FP.BF16.PACK_AB R130, R181, R230 ;  /* 0x000000e6b582723e */ /* 0x010fce00000010ff */
[----:B------:R-:W-:Y:S01]  /*a6c0*/  HMMA.16816.F32.BF16 R52, R12, R144, R52 ;  /* 0x000000900c34723c */ /* 0x000fe20000041834 */
[--C-:B---3--:R-:W-:Y:S01]  /*a6d0*/  FFMA.FTZ R3, R179, c[0x0][0x23c], -R2.reuse ;  /* 0x00008f00b3037a23 */ /* 0x108fe20000010802 */
[----:B------:R-:W-:Y:S01]  /*a6e0*/  F2FP.BF16.PACK_AB R129, R180, R178 ;  /* 0x000000b2b481723e */ /* 0x000fe200000010ff */
[----:B------:R-:W-:Y:S02]  /*a6f0*/  FFMA.FTZ R2, R176, c[0x0][0x23c], -R2 ;  /* 0x00008f00b0027a23 */ /* 0x000fe40000010802 */
[----:B------:R2:W-:Y:S08]  /*a700*/  MUFU.EX2 R179, R3 ;  /* 0x0000000300b37308 */ /* 0x0005f00000000800 */
[----:B------:R3:W4:Y:S01]  /*a710*/  MUFU.EX2 R177, R2 ;  /* 0x0000000200b17308 */ /* 0x0007220000000800 */
[----:B--2---:R-:W-:-:S05]  /*a720*/  MOV R3, R22 ;  /* 0x0000001600037202 */ /* 0x004fca0000000f00 */
[----:B------:R-:W-:Y:S02]  /*a730*/  FFMA.FTZ R3, R250, R19, R3 ;  /* 0x00000013fa037223 */ /* 0x000fe40000010003 */
[--C-:B---3--:R-:W-:Y:S01]  /*a740*/  FFMA.FTZ R2, R190, c[0x0][0x23c], -R0.reuse ;  /* 0x00008f00be027a23 */ /* 0x108fe20000010800 */
[----:B------:R-:W-:Y:S02]  /*a750*/  MOV R190, R157 ;  /* 0x0000009d00be7202 */ /* 0x000fe40000000f00 */
[----:B----4-:R-:W-:Y:S01]  /*a760*/  F2FP.BF16.PACK_AB R131, R177, R179 ;  /* 0x000000b3b183723e */ /* 0x010fe200000010ff */
[----:B------:R2:W-:Y:S06]  /*a770*/  MUFU.EX2 R176, R2 ;  /* 0x0000000200b07308 */ /* 0x0005ec0000000800 */
[C---:B-1----:R-:W-:Y:S08]  /*a780*/  HMMA.16816.F32.BF16 R116, R128.reuse, R4, R116 ;  /* 0x000000048074723c */ /* 0x042ff00000041874 */
[----:B------:R-:W-:Y:S01]  /*a790*/  HMMA.16816.F32.BF16 R160, R128, R172, R160 ;  /* 0x000000ac80a0723c */ /* 0x000fe200000418a0 */
[----:B--2---:R-:W-:Y:S01]  /*a7a0*/  FFMA.FTZ R2, R188, c[0x0][0x23c], -R0 ;  /* 0x00008f00bc027a23 */ /* 0x004fe20000010800 */
[----:B------:R-:W-:-:S02]  /*a7b0*/  MOV R188, R159 ;  /* 0x0000009f00bc7202 */ /* 0x000fc40000000f00 */
[----:B------:R-:W1:Y:S01]  /*a7c0*/  LDSM.16.MT88.4 R156, [R217+0xa800] ;  /* 0x00a80000d99c783b */ /* 0x000e620000004200 */
[----:B------:R2:W3:Y:S03]  /*a7d0*/  MUFU.EX2 R139, R2 ;  /* 0x00000002008b7308 */ /* 0x0004e60000000800 */
[C---:B------:R-:W-:Y:S08]  /*a7e0*/  HMMA.16816.F32.BF16 R36, R128.reuse, R48, R36 ;  /* 0x000000308024723c */ /* 0x040ff00000041824 */
[----:B------:R-:W-:Y:S01]  /*a7f0*/  HMMA.16816.F32.BF16 R52, R128, R64, R52 ;  /* 0x000000408034723c */ /* 0x000fe20000041834 */
[--C-:B--2---:R-:W-:Y:S01]  /*a800*/  FFMA.FTZ R2, R189, c[0x0][0x23c], -R0.reuse ;  /* 0x00008f00bd027a23 */ /* 0x104fe20000010800 */
[----:B------:R-:W-:Y:S01]  /*a810*/  MOV R189, R138 ;  /* 0x0000008a00bd7202 */ /* 0x000fe20000000f00 */
[----:B------:R-:W-:Y:S01]  /*a820*/  FFMA.FTZ R0, R183, c[0x0][0x23c], -R0 ;  /* 0x00008f00b7007a23 */ /* 0x000fe20000010800 */
[----:B------:R-:W-:Y:S01]  /*a830*/  MOV R183, R133 ;  /* 0x0000008500b77202 */ /* 0x000fe20000000f00 */
[----:B------:R2:W-:Y:S01]  /*a840*/  MUFU.EX2 R138, R2 ;  /* 0x00000002008a7308 */ /* 0x0005e20000000800 */
[----:B---3--:R-:W-:-:S02]  /*a850*/  F2FP.BF16.PACK_AB R124, R139, R176 ;  /* 0x000000b08b7c723e */ /* 0x008fc400000010ff */
[C---:B------:R-:W-:Y:S05]  /*a860*/  HMMA.16816.F32.BF16 R68, R128.reuse, R80, R68 ;  /* 0x000000508044723c */ /* 0x040fea0000041844 */
[----:B------:R3:W4:Y:S03]  /*a870*/  MUFU.EX2 R133, R0 ;  /* 0x0000000000857308 */ /* 0x0007260000000800 */
[----:B-----5:R-:W-:Y:S01]  /*a880*/  HMMA.16816.F32.BF16 R84, R128, R96, R84 ;  /* 0x000000608054723c */ /* 0x020fe20000041854 */
[----:B--2---:R-:W-:-:S07]  /*a890*/  FFMA.FTZ R2, R191, c[0x0][0x23c], -R16 ;  /* 0x00008f00bf027a23 */ /* 0x004fce0000010810 */
[----:B------:R-:W-:Y:S01]  /*a8a0*/  HMMA.16816.F32.BF16 R100, R128, R112, R100 ;  /* 0x000000708064723c */ /* 0x000fe20000041864 */
[----:B---3--:R-:W-:Y:S01]  /*a8b0*/  FFMA.FTZ R0, R196, c[0x0][0x23c], -R16 ;  /* 0x00008f00c4007a23 */ /* 0x008fe20000010810 */
[----:B------:R-:W-:-:S06]  /*a8c0*/  MOV R196, R23 ;  /* 0x0000001700c47202 */ /* 0x000fcc0000000f00 */
[----:B-1----:R-:W-:Y:S01]  /*a8d0*/  HMMA.16816.F32.BF16 R148, R128, R156, R240 ;  /* 0x0000009c8094723c */ /* 0x002fe200000418f0 */
[----:B----4-:R-:W-:Y:S01]  /*a8e0*/  F2FP.BF16.PACK_AB R126, R133, R138 ;  /* 0x0000008a857e723e */ /* 0x010fe200000010ff */
[----:B------:R1:W-:Y:S01]  /*a8f0*/  MUFU.EX2 R23, R0 ;  /* 0x0000000000177308 */ /* 0x0003e20000000800 */
[----:B------:R-:W-:-:S04]  /*a900*/  FADD.FTZ R3, R196, R3 ;  /* 0x00000003c4037221 */ /* 0x000fc80000010000 */
[----:B------:R-:W-:-:S04]  /*a910*/  FADD.FTZ R3, R189, R3 ;  /* 0x00000003bd037221 */ /* 0x000fc80000010000 */
[----:B------:R-:W-:-:S04]  /*a920*/  FADD.FTZ R3, R190, R3 ;  /* 0x00000003be037221 */ /* 0x000fc80000010000 */
[----:B------:R-:W-:Y:S02]  /*a930*/  FADD.FTZ R3, R178, R3 ;  /* 0x00000003b2037221 */ /* 0x000fe40000010000 */
[----:B-1----:R-:W-:Y:S01]  /*a940*/  FFMA.FTZ R0, R198, c[0x0][0x23c], -R16 ;  /* 0x00008f00c6007a23 */ /* 0x002fe20000010810 */
[----:B------:R-:W-:Y:S01]  /*a950*/  MOV R198, R127 ;  /* 0x0000007f00c67202 */ /* 0x000fe20000000f00 */
[----:B------:R-:W-:Y:S02]  /*a960*/  FADD.FTZ R3, R180, R3 ;  /* 0x00000003b4037221 */ /* 0x000fe40000010000 */
[----:B------:R1:W2:Y:S02]  /*a970*/  MUFU.EX2 R22, R0 ;  /* 0x0000000000167308 */ /* 0x0002a40000000800 */
[----:B------:R-:W-:-:S04]  /*a980*/  FADD.FTZ R3, R179, R3 ;  /* 0x00000003b3037221 */ /* 0x000fc80000010000 */
[----:B------:R-:W-:Y:S02]  /*a990*/  FADD.FTZ R250, R177, R3 ;  /* 0x00000003b1fa7221 */ /* 0x000fe40000010000 */
[----:B-1----:R-:W-:Y:S01]  /*a9a0*/  FFMA.FTZ R0, R197, c[0x0][0x23c], -R16 ;  /* 0x00008f00c5007a23 */ /* 0x002fe20000010810 */
[----:B------:R-:W-:Y:S01]  /*a9b0*/  MOV R197, R21 ;  /* 0x0000001500c57202 */ /* 0x000fe20000000f00 */
[----:B------:R1:W-:Y:S01]  /*a9c0*/  MUFU.EX2 R16, R2 ;  /* 0x0000000200107308 */ /* 0x0003e20000000800 */
[----:B--2---:R-:W-:-:S03]  /*a9d0*/  F2FP.BF16.PACK_AB R125, R22, R23 ;  /* 0x00000017167d723e */ /* 0x004fc600000010ff */
[----:B------:R-:W-:-:S04]  /*a9e0*/  FFMA.FTZ R12, R251, R20, R197 ;  /* 0x00000014fb0c7223 */ /* 0x000fc800000100c5 */
        /* <DEDUP_REMOVED lines=422> */
.L_x_1350:
[----:B------:R-:W-:Y:S05]  /*c450*/  BSYNC B0 ;  /* 0x0000000000007941 */ /* 0x000fea0003800000 */
.L_x_1349:
[----:B------:R-:W0:Y:S02]  /*c460*/  LDGDEPBAR ;  /* 0x00000000000079af */ /* 0x000e240000000000 */
.L_x_1348:
        /* <DEDUP_REMOVED lines=55> */
[----:B------:R4:W-:Y:S01]  /*c7e0*/  MUFU.EX2 R13, R2 ;  /* 0x00000002000d7308 */ /* 0x0009e20000000800 */
        /* <DEDUP_REMOVED lines=9> */
[--C-:B------:R-:W-:Y:S02]  /*c880*/  FFMA.FTZ R16, R16, c[0x0][0x23c], -R2.reuse ;  /* 0x00008f0010107a23 */ /* 0x100fe40000010802 */
[----:B------:R4:W-:Y:S01]  /*c890*/  MUFU.EX2 R245, R0 ;  /* 0x0000000000f57308 */ /* 0x0009e20000000800 */
[----:B------:R-:W-:Y:S01]  /*c8a0*/  FFMA.FTZ R5, R26, c[0x0][0x23c], -R2 ;  /* 0x00008f001a057a23 */ /* 0x000fe20000010802 */
[----:B--2---:R-:W-:-:S06]  /*c8b0*/  MOV R23, R19 ;  /* 0x0000001300177202 */ /* 0x004fcc0000000f00 */
[----:B------:R2:W5:Y:S01]  /*c8c0*/  MUFU.EX2 R246, R16 ;  /* 0x0000001000f67308 */ /* 0x0005620000000800 */
[----:B-1----:R-:W-:Y:S01]  /*c8d0*/  MOV R21, R14 ;  /* 0x0000000e00157202 */ /* 0x002fe20000000f00 */
[----:B----4-:R-:W-:-:S06]  /*c8e0*/  FMUL.FTZ R0, R229, c[0x0][0x23c] ;  /* 0x00008f00e5007a20 */ /* 0x010fcc0000410000 */
[----:B------:R1:W-:Y:S01]  /*c8f0*/  MUFU.EX2 R247, R5 ;  /* 0x0000000500f77308 */ /* 0x0003e20000000800 */
[----:B---3--:R-:W-:Y:S02]  /*c900*/  FMNMX.FTZ R133, R4, R6, !PT ;  /* 0x0000000604857209 */ /* 0x008fe40007810000 */
[----:B------:R-:W-:Y:S02]  /*c910*/  FSEL R6, R229, RZ, P4 ;  /* 0x000000ffe5067208 */ /* 0x000fe40002000000 */
[----:B------:R-:W-:Y:S01]  /*c920*/  FSEL R0, R0, RZ, P4 ;  /* 0x000000ff00007208 */ /* 0x000fe20002000000 */
[C---:B--2---:R-:W-:Y:S01]  /*c930*/  FMUL.FTZ R16, R133.reuse, c[0x0][0x23c] ;  /* 0x00008f0085107a20 */ /* 0x044fe20000410000 */
[----:B------:R-:W-:-:S03]  /*c940*/  FSETP.NEU.FTZ.AND P0, PT, R133, -INF , PT ;  /* 0xff8000008500780b */ /* 0x000fc60003f1d000 */
[--C-:B------:R-:W-:Y:S01]  /*c950*/  FFMA.FTZ R4, R138, c[0x0][0x23c], -R0.reuse ;  /* 0x00008f008a047a23 */ /* 0x100fe20000010800 */
[----:B------:R-:W-:Y:S01]  /*c960*/  FSEL R16, R16, RZ, P0 ;  /* 0x000000ff10107208 */ /* 0x000fe20000000000 */
[----:B------:R-:W-:Y:S02]  /*c970*/  FFMA.FTZ R18, R18, c[0x0][0x23c], -R0 ;  /* 0x00008f0012127a23 */ /* 0x000fe40000010800 */
[----:B------:R2:W-:Y:S01]  /*c980*/  MUFU.EX2 R240, R4 ;  /* 0x0000000400f07308 */ /* 0x0005e20000000800 */
[----:B-1----:R-:W-:Y:S01]  /*c990*/  FFMA.FTZ R5, R22, c[0x0][0x23c], -R2 ;  /* 0x00008f0016057a23 */ /* 0x002fe20000010802 */
[----:B------:R-:W-:Y:S01]  /*c9a0*/  MOV R22, R13 ;  /* 0x0000000d00167202 */ /* 0x000fe20000000f00 */
[----:B------:R-:W-:Y:S01]  /*c9b0*/  FFMA.FTZ R17, R17, c[0x0][0x23c], -R16 ;  /* 0x00008f0011117a23 */ /* 0x000fe20000010810 */
[----:B-----5:R-:W-:-:S04]  /*c9c0*/  F2FP.BF16.PACK_AB R13, R245, R246 ;  /* 0x000000f6f50d723e */ /* 0x020fc800000010ff */
[----:B------:R1:W3:Y:S01]  /*c9d0*/  MUFU.EX2 R7, R5 ;  /* 0x0000000500077308 */ /* 0x0002e20000000800 */
[----:B--2---:R-:W-:-:S07]  /*c9e0*/  FFMA.FTZ R4, R33, c[0x0][0x23c], -R0 ;  /* 0x00008f0021047a23 */ /* 0x004fce0000010800 */
[----:B------:R-:W-:Y:S01]  /*c9f0*/  MUFU.EX2 R237, R17 ;  /* 0x0000001100ed7308 */ /* 0x000fe20000000800 */
[----:B-1----:R-:W-:-:S07]  /*ca00*/  FFMA.FTZ R5, R32, c[0x0][0x23c], -R16 ;  /* 0x00008f0020057a23 */ /* 0x002fce0000010810 */
[----:B------:R1:W-:Y:S08]  /*ca10*/  MUFU.EX2 R242, R4 ;  /* 0x0000000400f27308 */ /* 0x0003f00000000800 */
[----:B------:R2:W-:Y:S01]  /*ca20*/  MUFU.EX2 R238, R5 ;  /* 0x0000000500ee7308 */ /* 0x0005e20000000800 */
[----:B-1----:R-:W-:-:S07]  /*ca30*/  FFMA.FTZ R4, R25, c[0x0][0x23c], -R0 ;  /* 0x00008f0019047a23 */ /* 0x002fce0000010800 */
[----:B------:R-:W-:Y:S01]  /*ca40*/  MUFU.EX2 R241, R18 ;  /* 0x0000001200f17308 */ /* 0x000fe20000000800 */
[----:B------:R-:W1:Y:S01]  /*ca50*/  LDSM.16.MT88.4 R24, [R217+0xa000] ;  /* 0x00a00000d918783b */ /* 0x000e620000004200 */
[----:B--2---:R-:W-:-:S06]  /*ca60*/  FSEL R5, R230, RZ, P5 ;  /* 0x000000ffe6057208 */ /* 0x004fcc0002800000 */
        /* <DEDUP_REMOVED lines=45> */
[-C--:B------:R-:W-:Y:S01]  /*cd40*/  FMUL.FTZ R40, R40, R18.reuse ;  /* 0x0000001228287220 */ /* 0x080fe20000410000 */
        /* <DEDUP_REMOVED lines=139> */
[----:B------:R-:W5:Y:S01]  /*d600*/  LDSM.16.MT88.4 R64, [R221+0xa800] ;  /* 0x00a80000dd40783b */ /* 0x000f620000004200 */
[-C--:B------:R-:W-:Y:S01]  /*d610*/  FMUL.FTZ R114, R114, R19.reuse ;  /* 0x0000001372727220 */ /* 0x080fe20000410000 */
[C---:B------:R-:W-:Y:S01]  /*d620*/  HMMA.16816.F32.BF16 R136, R12.reuse, R138, R80 ;  /* 0x0000008a0c88723c */ /* 0x040fe20000041850 */
[----:B------:R-:W-:Y:S01]  /*d630*/  FMUL.FTZ R115, R115, R19 ;  /* 0x0000001373737220 */ /* 0x000fe20000410000 */
[----:B------:R-:W1:Y:S01]  /*d640*/  LDSM.16.MT88.4 R80, [R217+0xb800] ;  /* 0x00b80000d950783b */ /* 0x000e620000004200 */
        /* <DEDUP_REMOVED lines=14> */
[----:B---3--:R-:W-:Y:S01]  /*d730*/  FFMA.FTZ R3, R181, c[0x0][0x23c], -R2 ;  /* 0x00008f00b5037a23 */ /* 0x008fe20000010802 */
[C---:B------:R-:W-:Y:S01]  /*d740*/  HMMA.16816.F32.BF16 R84, R12.reuse, R24, R84 ;  /* 0x000000180c54723c */ /* 0x040fe20000041854 */
[-C--:B------:R-:W-:Y:S02]  /*d750*/  FMUL.FTZ R131, R131, R19.reuse ;  /* 0x0000001383837220 */ /* 0x080fe40000410000 */
[----:B------:R3:W3:Y:S01]  /*d760*/  MUFU.EX2 R181, R3 ;  /* 0x0000000300b57308 */ /* 0x0006e20000000800 */
[-C--:B------:R-:W-:Y:S02]  /*d770*/  FMUL.FTZ R36, R36, R20.reuse ;  /* 0x0000001424247220 */ /* 0x080fe40000410000 */
[----:B------:R-:W-:Y:S02]  /*d780*/  FMUL.FTZ R37, R37, R20 ;  /* 0x0000001425257220 */ /* 0x000fe40000410000 */
[-C--:B------:R-:W-:Y:S01]  /*d790*/  FMUL.FTZ R38, R38, R19.reuse ;  /* 0x0000001326267220 */ /* 0x080fe20000410000 */
[----:B------:R-:W-:Y:S01]  /*d7a0*/  HMMA.16816.F32.BF16 R24, R12, R42, R128 ;  /* 0x0000002a0c18723c */ /* 0x000fe20000041880 */
[----:B------:R-:W-:-:S06]  /*d7b0*/  FMUL.FTZ R39, R39, R19 ;  /* 0x0000001327277220 */ /* 0x000fcc0000410000 */
[----:B--2---:R-:W-:Y:S01]  /*d7c0*/  F2FP.BF16.PACK_AB R128, R233, R232 ;  /* 0x000000e8e980723e */ /* 0x004fe200000010ff */
[----:B------:R-:W-:Y:S01]  /*d7d0*/  HMMA.16816.F32.BF16 R36, R12, R144, R36 ;  /* 0x000000900c24723c */ /* 0x000fe20000041824 */
[----:B----4-:R-:W-:Y:S01]  /*d7e0*/  F2FP.BF16.PACK_AB R130, R182, R234 ;  /* 0x000000eab682723e */ /* 0x010fe200000010ff */
[--C-:B---3--:R-:W-:Y:S01]  /*d7f0*/  FFMA.FTZ R3, R180, c[0x0][0x23c], -R2.reuse ;  /* 0x00008f00b4037a23 */ /* 0x108fe20000010802 */
[----:B------:R-:W-:Y:S01]  /*d800*/  F2FP.BF16.PACK_AB R129, R181, R179 ;  /* 0x000000b3b581723e */ /* 0x000fe200000010ff */
[----:B------:R-:W-:Y:S02]  /*d810*/  FFMA.FTZ R2, R177, c[0x0][0x23c], -R2 ;  /* 0x00008f00b1027a23 */ /* 0x000fe40000010802 */
[----:B------:R2:W-:Y:S08]  /*d820*/  MUFU.EX2 R180, R3 ;  /* 0x0000000300b47308 */ /* 0x0005f00000000800 */
        /* <DEDUP_REMOVED lines=22> */
[C---:B-----5:R-:W-:Y:S01]  /*d990*/  HMMA.16816.F32.BF16 R52, R128.reuse, R64, R52 ;  /* 0x000000408034723c */ /* 0x060fe20000041834 */
[--C-:B-1----:R-:W-:Y:S01]  /*d9a0*/  FFMA.FTZ R2, R186, c[0x0][0x23c], -R0.reuse ;  /* 0x00008f00ba027a23 */ /* 0x102fe20000010800 */
[----:B------:R-:W-:Y:S01]  /*d9b0*/  MOV R186, R21 ;  /* 0x0000001500ba7202 */ /* 0x000fe20000000f00 */
[----:B------:R-:W-:Y:S01]  /*d9c0*/  FFMA.FTZ R0, R184, c[0x0][0x23c], -R0 ;  /* 0x00008f00b8007a23 */ /* 0x000fe20000010800 */
[----:B--2---:R-:W-:Y:S01]  /*d9d0*/  F2FP.BF16.PACK_AB R124, R176, R177 ;  /* 0x000000b1b07c723e */ /* 0x004fe200000010ff */
[----:B------:R1:W-:Y:S03]  /*d9e0*/  MUFU.EX2 R135, R2 ;  /* 0x0000000200877308 */ /* 0x0003e60000000800 */
[C---:B------:R-:W-:Y:S05]  /*d9f0*/  HMMA.16816.F32.BF16 R68, R128.reuse, R80, R68 ;  /* 0x000000508044723c */ /* 0x040fea0000041844 */
        /* <DEDUP_REMOVED lines=40> */
[----:B------:R-:W-:Y:S01]  /*dc80*/  HMMA.16816.F32.BF16 R168, R124, R174, R168 ;  /* 0x000000ae7ca8723c */ /* 0x000fe200000418a8 */
[----:B------:R-:W-:Y:S01]  /*dc90*/  FADD.FTZ R251, R182, R4 ;  /* 0x00000004b6fb7221 */ /* 0x000fe20000010000 */
[----:B------:R-:W-:Y:S01]  /*dca0*/  MOV R134, R229 ;  /* 0x000000e500867202 */ /* 0x000fe20000000f00 */
        /* <DEDUP_REMOVED lines=55> */
[--C-:B------:R-:W-:Y:S01]  /*e020*/  @!P2 LEA.HI.X R13, R2, c[0x0][0x174], R5.reuse, 0x1, P4 ;  /* 0x00005d00020daa11 */ /* 0x100fe200020f0c05 */
        /* <DEDUP_REMOVED lines=8> */
[----:B------:R-:W-:-:S02]  /*e0b0*/  IADD3 R2, R0, 0x19, RZ ;  /* 0x0000001900027810 */ /* 0x000fc40007ffe0ff */
        /* <DEDUP_REMOVED lines=8> */
[----:B------:R-:W-:-:S03]  /*e140*/  ISETP.GE.AND P3, PT, R0, R11, PT ;  /* 0x0000000b0000720c */ /* 0x000fc60003f66270 */
        /* <DEDUP_REMOVED lines=84> */
[----:B-1----:R-:W-:Y:S01]  /*e690*/  HMMA.16816.F32.BF16 R196, R4, R26, R28 ;  /* 0x0000001a04c4723c */ /* 0x002fe2000004181c */
[----:B------:R-:W1:Y:S07]  /*e6a0*/  LDSM.16.M88.4 R28, [R223+0x1800] ;  /* 0x00180000df1c783b */ /* 0x000e6e0000000200 */
[-C--:B---3--:R-:W-:Y:S08]  /*e6b0*/  HMMA.16816.F32.BF16 R180, R16, R20.reuse, R180 ;  /* 0x0000001410b4723c */ /* 0x088ff000000418b4 */
[C---:B------:R-:W-:Y:S08]  /*e6c0*/  HMMA.16816.F32.BF16 R200, R4.reuse, R20, R200 ;  /* 0x0000001404c8723c */ /* 0x040ff000000418c8 */
[C---:B------:R-:W-:Y:S08]  /*e6d0*/  HMMA.16816.F32.BF16 R192, R4.reuse, R22, R192 ;  /* 0x0000001604c0723c */ /* 0x040ff000000418c0 */
[----:B------:R-:W-:Y:S01]  /*e6e0*/  HMMA.16816.F32.BF16 R188, R4, R24, R184 ;  /* 0x0000001804bc723c */ /* 0x000fe200000418b8 */
[----:B------:R-:W3:Y:S01]  /*e6f0*/  LDSM.16.M88.4 R4, [R224+0x6000] ;  /* 0x00600000e004783b */ /* 0x000ee20000000200 */
[----:B------:R-:W-:-:S06]  /*e700*/  DEPBAR.LE SB0, 0x0 ;  /* 0x000080000000791a */ /* 0x000fcc0000000000 */
[C---:B------:R-:W-:Y:S08]  /*e710*/  HMMA.16816.F32.BF16 R176, R16.reuse, R22, R176 ;  /* 0x0000001610b0723c */ /* 0x040ff000000418b0 */
[C---:B------:R-:W-:Y:S01]  /*e720*/  HMMA.16816.F32.BF16 R140, R16.reuse, R24, R140 ;  /* 0x00000018108c723c */ /* 0x040fe2000004188c */
[----:B------:R-:W-:Y:S07]  /*e730*/  I2F R24, R0 ;  /* 0x0000000000187306 */ /* 0x000fee0000201400 */
[----:B------:R-:W-:Y:S07]  /*e740*/  HMMA.16816.F32.BF16 R136, R16, R26, R136 ;  /* 0x0000001a1088723c */ /* 0x000fee0000041888 */
[C---:B------:R-:W-:Y:S01]  /*e750*/  IADD3 R18, R0.reuse, 0x1, RZ ;  /* 0x0000000100127810 */ /* 0x040fe20007ffe0ff */
[----:B--2---:R-:W-:Y:S01]  /*e760*/  HMMA.16816.F32.BF16 R180, R12, R32, R180 ;  /* 0x000000200cb4723c */ /* 0x004fe200000418b4 */
[----:B------:R-:W-:-:S02]  /*e770*/  IADD3 R16, R0, 0x9, RZ ;  /* 0x0000000900107810 */ /* 0x000fc40007ffe0ff */
[----:B------:R-:W-:Y:S01]  /*e780*/  I2F R23, R18 ;  /* 0x0000001200177306 */ /* 0x000fe20000201400 */
[----:B------:R-:W-:Y:S02]  /*e790*/  IADD3 R17, R0, 0x8, RZ ;  /* 0x0000000800117810 */ /* 0x000fe40007ffe0ff */
[----:B------:R-:W-:Y:S02]  /*e7a0*/  ISETP.GE.AND P6, PT, R18, R8, PT ;  /* 0x000000081200720c */ /* 0x000fe40003fc6270 */
[C---:B------:R-:W-:Y:S03]  /*e7b0*/  HMMA.16816.F32.BF16 R176, R12.reuse, R34, R176 ;  /* 0x000000220cb0723c */ /* 0x040fe600000418b0 */
[----:B------:R-:W-:Y:S05]  /*e7c0*/  I2F R21, R16 ;  /* 0x0000001000157306 */ /* 0x000fea0000201400 */
[C---:B-1----:R-:W-:Y:S03]  /*e7d0*/  HMMA.16816.F32.BF16 R140, R12.reuse, R28, R140 ;  /* 0x0000001c0c8c723c */ /* 0x042fe6000004188c */
[----:B------:R-:W-:Y:S05]  /*e7e0*/  I2F R22, R17 ;  /* 0x0000001100167306 */ /* 0x000fea0000201400 */
[----:B------:R-:W-:Y:S01]  /*e7f0*/  HMMA.16816.F32.BF16 R184, R12, R30, R136 ;  /* 0x0000001e0cb8723c */ /* 0x000fe20000041888 */
[----:B------:R-:W-:-:S02]  /*e800*/  FMUL.FTZ R181, R181, c[0x0][0x2ec] ;  /* 0x0000bb00b5b57a20 */ /* 0x000fc40000410000 */
[----:B------:R-:W-:Y:S01]  /*e810*/  FMUL.FTZ R180, R180, c[0x0][0x2ec] ;  /* 0x0000bb00b4b47a20 */ /* 0x000fe20000410000 */
[----:B------:R-:W-:Y:S01]  /*e820*/  I2F R15, R3 ;  /* 0x00000003000f7306 */ /* 0x000fe20000201400 */
[----:B------:R-:W-:Y:S02]  /*e830*/  FMUL.FTZ R182, R182, c[0x0][0x2ec] ;  /* 0x0000bb00b6b67a20 */ /* 0x000fe40000410000 */
[C---:B------:R-:W-:Y:S01]  /*e840*/  IADD3 R12, R0.reuse, 0x11, RZ ;  /* 0x00000011000c7810 */ /* 0x040fe20007ffe0ff */
[----:B---3--:R-:W-:Y:S01]  /*e850*/  HMMA.16816.F32.BF16 R136, R4, R32, R200 ;  /* 0x000000200488723c */ /* 0x008fe200000418c8 */
[----:B------:R-:W-:Y:S01]  /*e860*/  FMUL.FTZ R177, R177, c[0x0][0x2ec] ;  /* 0x0000bb00b1b17a20 */ /* 0x000fe20000410000 */
[----:B------:R-:W-:Y:S01]  /*e870*/  IADD3 R13, R0, 0x10, RZ ;  /* 0x00000010000d7810 */ /* 0x000fe20007ffe0ff */
[----:B------:R-:W-:Y:S01]  /*e880*/  FMUL.FTZ R176, R176, c[0x0][0x2ec] ;  /* 0x0000bb00b0b07a20 */ /* 0x000fe20000410000 */
[----:B------:R-:W1:Y:S01]  /*e890*/  MUFU.TANH R181, R181 ;  /* 0x000000b500b57308 */ /* 0x000e620000002400 */
[----:B------:R-:W-:-:S02]  /*e8a0*/  FMUL.FTZ R183, R183, c[0x0][0x2ec] ;  /* 0x0000bb00b7b77a20 */ /* 0x000fc40000410000 */
[----:B------:R-:W-:Y:S01]  /*e8b0*/  FMUL.FTZ R178, R178, c[0x0][0x2ec] ;  /* 0x0000bb00b2b27a20 */ /* 0x000fe20000410000 */
[----:B------:R-:W-:Y:S01]  /*e8c0*/  HMMA.16816.F32.BF16 R32, R4, R34, R192 ;  /* 0x000000220420723c */ /* 0x000fe200000418c0 */
[----:B------:R-:W-:Y:S02]  /*e8d0*/  FMUL.FTZ R141, R141, c[0x0][0x2ec] ;  /* 0x0000bb008d8d7a20 */ /* 0x000fe40000410000 */
[----:B------:R-:W-:Y:S01]  /*e8e0*/  FMUL.FTZ R140, R140, c[0x0][0x2ec] ;  /* 0x0000bb008c8c7a20 */ /* 0x000fe20000410000 */
[----:B------:R-:W2:Y:S01]  /*e8f0*/  MUFU.TANH R25, R180 ;  /* 0x000000b400197308 */ /* 0x000ea20000002400 */
[----:B------:R-:W-:Y:S02]  /*e900*/  FMUL.FTZ R179, R179, c[0x0][0x2ec] ;  /* 0x0000bb00b3b37a20 */ /* 0x000fe40000410000 */
[----:B------:R-:W-:Y:S02]  /*e910*/  FMUL.FTZ R142, R142, c[0x0][0x2ec] ;  /* 0x0000bb008e8e7a20 */ /* 0x000fe40000410000 */
[----:B------:R-:W-:-:S02]  /*e920*/  FMUL.FTZ R184, R184, c[0x0][0x2ec] ;  /* 0x0000bb00b8b87a20 */ /* 0x000fc40000410000 */
[----:B------:R-:W-:Y:S01]  /*e930*/  FMUL.FTZ R185, R185, c[0x0][0x2ec] ;  /* 0x0000bb00b9b97a20 */ /* 0x000fe20000410000 */
[----:B------:R-:W3:Y:S01]  /*e940*/  MUFU.TANH R26, R177 ;  /* 0x000000b1001a7308 */ /* 0x000ee20000002400 */
[-C--:B-1----:R-:W-:Y:S02]  /*e950*/  FFMA.FTZ R0, R23, R132.reuse, R181 ;  /* 0x0000008417007223 */ /* 0x082fe400000100b5 */
[----:B------:R-:W-:Y:S02]  /*e960*/  FMUL.FTZ R143, R143, c[0x0][0x2ec] ;  /* 0x0000bb008f8f7a20 */ /* 0x000fe40000410000 */
[----:B------:R-:W-:Y:S02]  /*e970*/  FMUL.FTZ R136, R136, c[0x0][0x2ec] ;  /* 0x0000bb0088887a20 */ /* 0x000fe40000410000 */
[----:B------:R-:W-:Y:S01]  /*e980*/  FMUL.FTZ R137, R137, c[0x0][0x2ec] ;  /* 0x0000bb0089897a20 */ /* 0x000fe20000410000 */
[----:B------:R-:W1:Y:S01]  /*e990*/  MUFU.TANH R27, R176 ;  /* 0x000000b0001b7308 */ /* 0x000e620000002400 */
[----:B--2---:R-:W-:-:S02]  /*e9a0*/  FFMA.FTZ R25, R24, R132, R25 ;  /* 0x0000008418197223 */ /* 0x004fc40000010019 */
[----:B------:R-:W-:Y:S02]  /*e9b0*/  FMUL.FTZ R138, R138, c[0x0][0x2ec] ;  /* 0x0000bb008a8a7a20 */ /* 0x000fe40000410000 */
[----:B------:R-:W-:Y:S02]  /*e9c0*/  FMUL.FTZ R32, R32, c[0x0][0x2ec] ;  /* 0x0000bb0020207a20 */ /* 0x000fe40000410000 */
[----:B------:R-:W-:Y:S01]  /*e9d0*/  FMUL.FTZ R34, R34, c[0x0][0x2ec] ;  /* 0x0000bb0022227a20 */ /* 0x000fe20000410000 */
[----:B------:R-:W-:Y:S01]  /*e9e0*/  I2F R19, R12 ;  /* 0x0000000c00137306 */ /* 0x000fe20000201400 */
[----:B---3--:R-:W-:Y:S02]  /*e9f0*/  FFMA.FTZ R26, R21, R132, R26 ;  /* 0x00000084151a7223 */ /* 0x008fe4000001001a */
[----:B------:R-:W-:Y:S02]  /*ea00*/  FMUL.FTZ R33, R33, c[0x0][0x2ec] ;  /* 0x0000bb0021217a20 */ /* 0x000fe40000410000 */
[----:B------:R-:W-:-:S02]  /*ea10*/  FMUL.FTZ R139, R139, c[0x0][0x2ec] ;  /* 0x0000bb008b8b7a20 */ /* 0x000fc40000410000 */
[----:B------:R-:W-:Y:S01]  /*ea20*/  FMUL.FTZ R187, R187, c[0x0][0x2ec] ;  /* 0x0000bb00bbbb7a20 */ /* 0x000fe20000410000 */
[----:B------:R-:W-:Y:S01]  /*ea30*/  MUFU.TANH R141, R141 ;  /* 0x0000008d008d7308 */ /* 0x000fe20000002400 */
[----:B-1----:R-:W-:Y:S02]  /*ea40*/  FFMA.FTZ R27, R22, R132, R27 ;  /* 0x00000084161b7223 */ /* 0x002fe4000001001b */
[----:B------:R-:W-:-:S05]  /*ea50*/  FMUL.FTZ R35, R35, c[0x0][0x2ec] ;  /* 0x0000bb0023237a20 */ /* 0x000fca0000410000 */
[----:B------:R-:W-:Y:S08]  /*ea60*/  I2F R20, R13 ;  /* 0x0000000d00147306 */ /* 0x000ff00000201400 */
[----:B------:R-:W1:Y:S08]  /*ea70*/  MUFU.TANH R140, R140 ;  /* 0x0000008c008c7308 */ /* 0x000e700000002400 */
[----:B------:R-:W2:Y:S08]  /*ea80*/  MUFU.TANH R184, R184 ;  /* 0x000000b800b87308 */ /* 0x000eb00000002400 */
[----:B------:R-:W-:Y:S08]  /*ea90*/  MUFU.TANH R134, R178 ;  /* 0x000000b200867308 */ /* 0x000ff00000002400 */
[----:B------:R3:W-:Y:S08]  /*eaa0*/  MUFU.TANH R135, R179 ;  /* 0x000000b300877308 */ /* 0x0007f00000002400 */
[----:B------:R4:W-:Y:S01]  /*eab0*/  MUFU.TANH R193, R32 ;  /* 0x0000002000c17308 */ /* 0x0009e20000002400 */
[----:B---3--:R-:W-:Y:S07]  /*eac0*/  HMMA.16816.F32.BF16 R176, R4, R28, R188 ;  /* 0x0000001c04b0723c */ /* 0x008fee00000418bc */
[----:B------:R-:W3:Y:S01]  /*ead0*/  MUFU.TANH R182, R182 ;  /* 0x000000b600b67308 */ /* 0x000ee20000002400 */
[----:B------:R-:W-:Y:S01]  /*eae0*/  FSEL R28, R25, -INF , !P4 ;  /* 0xff800000191c7808 */ /* 0x000fe20006000000 */
[----:B-1----:R-:W-:Y:S01]  /*eaf0*/  FFMA.FTZ R25, R20, R132, R140 ;  /* 0x0000008414197223 */ /* 0x002fe2000001008c */
[----:B----4-:R-:W-:-:S05]  /*eb00*/  FSEL R32, R0, -INF , !P6 ;  /* 0xff80000000207808 */ /* 0x010fca0007000000 */
[----:B------:R-:W1:Y:S01]  /*eb10*/  MUFU.TANH R183, R183 ;  /* 0x000000b700b77308 */ /* 0x000e620000002400 */
[----:B------:R-:W-:Y:S01]  /*eb20*/  ISETP.GE.AND P6, PT, R16, R8, PT ;  /* 0x000000081000720c */ /* 0x000fe20003fc6270 */
[----:B------:R-:W-:Y:S01]  /*eb30*/  FFMA.FTZ R0, R19, R132, R141 ;  /* 0x0000008413007223 */ /* 0x000fe2000001008d */
[----:B------:R-:W-:-:S05]  /*eb40*/  ISETP.GE.AND P4, PT, R17, R8, PT ;  /* 0x000000081100720c */ /* 0x000fca0003f86270 */
[----:B------:R-:W-:Y:S01]  /*eb50*/  I2F R14, R2 ;  /* 0x00000002000e7306 */ /* 0x000fe20000201400 */
[----:B------:R-:W-:-:S07]  /*eb60*/  FMUL.FTZ R177, R177, c[0x0][0x2ec] ;  /* 0x0000bb00b1b17a20 */ /* 0x000fce0000410000 */
[----:B------:R-:W4:Y:S01]  /*eb70*/  MUFU.TANH R185, R185 ;  /* 0x000000b900b97308 */ /* 0x000f220000002400 */
[----:B------:R-:W-:Y:S02]  /*eb80*/  FMUL.FTZ R179, R179, c[0x0][0x2ec] ;  /* 0x0000bb00b3b37a20 */ /* 0x000fe40000410000 */
[----:B------:R-:W-:Y:S02]  /*eb90*/  FMUL.FTZ R176, R176, c[0x0][0x2ec] ;  /* 0x0000bb00b0b07a20 */ /* 0x000fe40000410000 */
[----:B------:R-:W-:-:S03]  /*eba0*/  FMUL.FTZ R178, R178, c[0x0][0x2ec] ;  /* 0x0000bb00b2b27a20 */ /* 0x000fc60000410000 */
[----:B------:R5:W-:Y:S08]  /*ebb0*/  MUFU.TANH R192, R34 ;  /* 0x0000002200c07308 */ /* 0x000bf00000002400 */
[----:B------:R1:W-:Y:S01]  /*ebc0*/  MUFU.TANH R194, R33 ;  /* 0x0000002100c27308 */ /* 0x0003e20000002400 */
[----:B-----5:R-:W-:-:S07]  /*ebd0*/  FSEL R34, R26, -INF , !P6 ;  /* 0xff8000001a227808 */ /* 0x020fce0007000000 */
[----:B------:R-:W-:Y:S01]  /*ebe0*/  MUFU.TANH R201, R136 ;  /* 0x0000008800c97308 */ /* 0x000fe20000002400 */
[----:B------:R-:W-:-:S04]  /*ebf0*/  ISETP.GE.AND P6, PT, R12, R8, PT ;  /* 0x000000080c00720c */ /* 0x000fc80003fc6270 */
[----:B------:R-:W-:Y:S01]  /*ec00*/  FSEL R188, R0, -INF , !P6 ;  /* 0xff80000000bc7808 */ /* 0x000fe20007000000 */
[----:B--2---:R-:W-:Y:S01]  /*ec10*/  FFMA.FTZ R0, R15, R132, R184 ;  /* 0x000000840f007223 */ /* 0x004fe200000100b8 */
[----:B-1----:R-:W-:Y:S01]  /*ec20*/  FSEL R33, R27, -INF , !P4 ;  /* 0xff8000001b217808 */ /* 0x002fe20006000000 */
[----:B------:R-:W-:Y:S01]  /*ec30*/  MUFU.TANH R202, R137 ;  /* 0x0000008900ca7308 */ /* 0x000fe20000002400 */
[-C--:B------:R-:W-:Y:S02]  /*ec40*/  ISETP.GE.AND P4, PT, R13, R8.reuse, PT ;  /* 0x000000080d00720c */ /* 0x080fe40003f86270 */
[-C--:B------:R-:W-:Y:S02]  /*ec50*/  ISETP.GE.AND P6, PT, R2, R8.reuse, PT ;  /* 0x000000080200720c */ /* 0x080fe40003fc6270 */
[----:B------:R-:W-:Y:S02]  /*ec60*/  FSEL R189, R25, -INF , !P4 ;  /* 0xff80000019bd7808 */ /* 0x000fe40006000000 */
[----:B------:R-:W-:Y:S01]  /*ec70*/  ISETP.GE.AND P4, PT, R3, R8, PT ;  /* 0x000000080300720c */ /* 0x000fe20003f86270 */
[----:B------:R-:W-:Y:S03]  /*ec80*/  MUFU.TANH R200, R138 ;  /* 0x0000008a00c87308 */ /* 0x000fe60000002400 */
[----:B------:R-:W-:Y:S01]  /*ec90*/  FSEL R184, R0, -INF , !P4 ;  /* 0xff80000000b87808 */ /* 0x000fe20006000000 */
[----:B---3--:R-:W-:Y:S01]  /*eca0*/  FFMA.FTZ R0, R24, R132, R182 ;  /* 0x0000008418007223 */ /* 0x008fe200000100b6 */
[----:B------:R-:W-:-:S03]  /*ecb0*/  ISETP.GE.AND P4, PT, R18, R9, PT ;  /* 0x000000091200720c */ /* 0x000fc60003f86270 */
[----:B------:R1:W-:Y:S01]  /*ecc0*/  MUFU.TANH R195, R139 ;  /* 0x0000008b00c37308 */ /* 0x0003e20000002400 */
[----:B------:R-:W-:Y:S01]  /*ecd0*/  FSEL R25, R0, -INF , !P5 ;  /* 0xff80000000197808 */ /* 0x000fe20006800000 */
[----:B------:R-:W-:Y:S01]  /*ece0*/  FFMA.FTZ R0, R22, R132, R134 ;  /* 0x0000008416007223 */ /* 0x000fe20000010086 */
[----:B------:R-:W-:-:S05]  /*ecf0*/  ISETP.GE.AND P5, PT, R16, R9, PT ;  /* 0x000000091000720c */ /* 0x000fca0003fa6270 */
[----:B------:R-:W2:Y:S01]  /*ed00*/  MUFU.TANH R142, R142 ;  /* 0x0000008e008e7308 */ /* 0x000ea20000002400 */
[----:B-1----:R-:W-:Y:S07]  /*ed10*/  HMMA.16816.F32.BF16 R136, R4, R30, R196 ;  /* 0x0000001e0488723c */ /* 0x002fee00000418c4 */
[----:B------:R-:W1:Y:S01]  /*ed20*/  MUFU.TANH R143, R143 ;  /* 0x0000008f008f7308 */ /* 0x000e620000002400 */
[----:B------:R-:W-:Y:S02]  /*ed30*/  FMUL.FTZ R6, R186, c[0x0][0x2ec] ;  /* 0x0000bb00ba067a20 */ /* 0x000fe40000410000 */
[----:B------:R-:W-:-:S05]  /*ed40*/  FFMA.FTZ R5, R23, R132, R183 ;  /* 0x0000008417057223 */ /* 0x000fca00000100b7 */
[----:B------:R-:W-:Y:S01]  /*ed50*/  MUFU.TANH R177, R177 ;  /* 0x000000b100b17308 */ /* 0x000fe20000002400 */
[----:B----4-:R-:W-:Y:S01]  /*ed60*/  FFMA.FTZ R4, R14, R132, R185 ;  /* 0x000000840e047223 */ /* 0x010fe200000100b9 */
[----:B------:R-:W-:-:S04]  /*ed70*/  FSEL R26, R5, -INF , !P4 ;  /* 0xff800000051a7808 */ /* 0x000fc80006000000 */
[----:B------:R-:W-:Y:S01]  /*ed80*/  FSEL R186, R4, -INF , !P6 ;  /* 0xff80000004ba7808 */ /* 0x000fe20007000000 */
[-C--:B------:R-:W-:Y:S01]  /*ed90*/  FFMA.FTZ R4, R21, R132.reuse, R135 ;  /* 0x0000008415047223 */ /* 0x080fe20000010087 */
[----:B------:R-:W3:Y:S01]  /*eda0*/  MUFU.TANH R6, R6 ;  /* 0x0000000600067308 */ /* 0x000ee20000002400 */
[-C--:B------:R-:W-:Y:S02]  /*edb0*/  ISETP.GE.AND P6, PT, R17, R9.reuse, PT ;  /* 0x000000091100720c */ /* 0x080fe40003fc6270 */
[-C--:B------:R-:W-:Y:S02]  /*edc0*/  ISETP.GE.AND P4, PT, R13, R9.reuse, PT ;  /* 0x000000090d00720c */ /* 0x080fe40003f86270 */
[----:B------:R-:W-:Y:S01]  /*edd0*/  FSEL R27, R0, -INF , !P6 ;  /* 0xff800000001b7808 */ /* 0x000fe20007000000 */
[-C--:B--2---:R-:W-:Y:S01]  /*ede0*/  FFMA.FTZ R0, R20, R132.reuse, R142 ;  /* 0x0000008414007223 */ /* 0x084fe2000001008e */
[----:B------:R-:W-:Y:S01]  /*edf0*/  FSEL R29, R4, -INF , !P5 ;  /* 0xff800000041d7808 */ /* 0x000fe20006800000 */
[----:B------:R-:W2:Y:S01]  /*ee00*/  MUFU.TANH R5, R187 ;  /* 0x000000bb00057308 */ /* 0x000ea20000002400 */
[-C--:B-1----:R-:W-:Y:S01]  /*ee10*/  FFMA.FTZ R4, R19, R132.reuse, R143 ;  /* 0x0000008413047223 */ /* 0x082fe2000001008f */
[-C--:B------:R-:W-:Y:S01]  /*ee20*/  ISETP.GE.AND P6, PT, R12, R9.reuse, PT ;  /* 0x000000090c00720c */ /* 0x080fe20003fc6270 */
[----:B------:R-:W-:Y:S01]  /*ee30*/  FMUL.FTZ R136, R136, c[0x0][0x2ec] ;  /* 0x0000bb0088887a20 */ /* 0x000fe20000410000 */
[----:B------:R-:W-:Y:S01]  /*ee40*/  FSEL R183, R0, -INF , !P4 ;  /* 0xff80000000b77808 */ /* 0x000fe20006000000 */
[----:B------:R-:W-:Y:S01]  /*ee50*/  FMUL.FTZ R137, R137, c[0x0][0x2ec] ;  /* 0x0000bb0089897a20 */ /* 0x000fe20000410000 */
[-C--:B------:R-:W-:Y:S01]  /*ee60*/  ISETP.GE.AND P5, PT, R3, R9.reuse, PT ;  /* 0x000000090300720c */ /* 0x080fe20003fa6270 */
[-C--:B---3--:R-:W-:Y:S01]  /*ee70*/  FFMA.FTZ R0, R15, R132.reuse, R6 ;  /* 0x000000840f007223 */ /* 0x088fe20000010006 */
[----:B------:R-:W-:Y:S01]  /*ee80*/  FSEL R181, R4, -INF , !P6 ;  /* 0xff80000004b57808 */ /* 0x000fe20007000000 */
[----:B------:R-:W1:Y:S01]  /*ee90*/  MUFU.TANH R179, R179 ;  /* 0x000000b300b37308 */ /* 0x000e620000002400 */
[----:B------:R-:W-:Y:S01]  /*eea0*/  ISETP.GE.AND P4, PT, R2, R9, PT ;  /* 0x000000090200720c */ /* 0x000fe20003f86270 */
[----:B------:R-:W-:Y:S01]  /*eeb0*/  FMUL.FTZ R6, R138, c[0x0][0x2ec] ;  /* 0x0000bb008a067a20 */ /* 0x000fe20000410000 */
[----:B------:R-:W-:Y:S01]  /*eec0*/  FSEL R180, R0, -INF , !P5 ;  /* 0xff80000000b47808 */ /* 0x000fe20006800000 */
[----:B------:R-:W-:Y:S01]  /*eed0*/  FFMA.FTZ R0, R24, R132, R200 ;  /* 0x0000008418007223 */ /* 0x000fe200000100c8 */
[----:B------:R-:W-:Y:S01]  /*eee0*/  ISETP.GE.AND P6, PT, R18, R10, PT ;  /* 0x0000000a1200720c */ /* 0x000fe20003fc6270 */
[-C--:B--2---:R-:W-:Y:S01]  /*eef0*/  FFMA.FTZ R4, R14, R132.reuse, R5 ;  /* 0x000000840e047223 */ /* 0x084fe20000010005 */
[-C--:B------:R-:W-:Y:S01]  /*ef00*/  ISETP.GE.AND P5, PT, R18, R11.reuse, PT ;  /* 0x0000000b1200720c */ /* 0x080fe20003fa6270 */
[-C--:B------:R-:W-:Y:S01]  /*ef10*/  FFMA.FTZ R5, R24, R132.reuse, R201 ;  /* 0x0000008418057223 */ /* 0x080fe200000100c9 */
[----:B------:R-:W-:Y:S01]  /*ef20*/  FSEL R24, R0, -INF , !P3 ;  /* 0xff80000000187808 */ /* 0x000fe20005800000 */
[-C--:B------:R-:W-:Y:S01]  /*ef30*/  FFMA.FTZ R0, R22, R132.reuse, R193 ;  /* 0x0000008416007223 */ /* 0x080fe200000100c1 */
[----:B------:R-:W-:Y:S01]  /*ef40*/  FSEL R182, R4, -INF , !P4 ;  /* 0xff80000004b67808 */ /* 0x000fe20006000000 */
[----:B------:R-:W-:Y:S01]  /*ef50*/  FFMA.FTZ R4, R23, R132, R202 ;  /* 0x0000008417047223 */ /* 0x000fe200000100ca */
[----:B------:R-:W-:Y:S01]  /*ef60*/  ISETP.GE.AND P4, PT, R17, R10, PT ;  /* 0x0000000a1100720c */ /* 0x000fe20003f86270 */
[-C--:B------:R-:W-:Y:S01]  /*ef70*/  FFMA.FTZ R23, R23, R132.reuse, R195 ;  /* 0x0000008417177223 */ /* 0x080fe200000100c3 */
[----:B------:R-:W-:Y:S01]  /*ef80*/  FSEL R18, R5, -INF , !P0 ;  /* 0xff80000005127808 */ /* 0x000fe20004000000 */
[----:B------:R-:W2:Y:S01]  /*ef90*/  MUFU.TANH R176, R176 ;  /* 0x000000b000b07308 */ /* 0x000ea20000002400 */
[----:B------:R-:W-:Y:S01]  /*efa0*/  ISETP.GE.AND P0, PT, R17, R11, PT ;  /* 0x0000000b1100720c */ /* 0x000fe20003f06270 */
[----:B------:R-:W-:Y:S01]  /*efb0*/  FMUL.FTZ R5, R139, c[0x0][0x2ec] ;  /* 0x0000bb008b057a20 */ /* 0x000fe20000410000 */
[----:B------:R-:W-:Y:S01]  /*efc0*/  FSEL R17, R4, -INF , !P6 ;  /* 0xff80000004117808 */ /* 0x000fe20007000000 */
[----:B------:R-:W-:Y:S01]  /*efd0*/  FFMA.FTZ R22, R22, R132, R192 ;  /* 0x0000008416167223 */ /* 0x000fe200000100c0 */
[----:B------:R-:W-:-:S02]  /*efe0*/  ISETP.GE.AND P3, PT, R16, R10, PT ;  /* 0x0000000a1000720c */ /* 0x000fc40003f66270 */
[-C--:B------:R-:W-:Y:S01]  /*eff0*/  ISETP.GE.AND P6, PT, R16, R11.reuse, PT ;  /* 0x0000000b1000720c */ /* 0x080fe20003fc6270 */
[----:B------:R-:W3:Y:S01]  /*f000*/  MUFU.TANH R35, R35 ;  /* 0x0000002300237308 */ /* 0x000ee20000002400 */
[----:B------:R-:W-:Y:S01]  /*f010*/  FSEL R16, R0, -INF , !P4 ;  /* 0xff80000000107808 */ /* 0x000fe20006000000 */
[----:B------:R-:W-:Y:S01]  /*f020*/  FFMA.FTZ R0, R21, R132, R194 ;  /* 0x0000008415007223 */ /* 0x000fe200000100c2 */
[----:B------:R-:W-:Y:S02]  /*f030*/  FSEL R23, R23, -INF , !P5 ;  /* 0xff80000017177808 */ /* 0x000fe40006800000 */
[C---:B------:R-:W-:Y:S02]  /*f040*/  ISETP.GE.AND P5, PT, R13.reuse, R10, PT ;  /* 0x0000000a0d00720c */ /* 0x040fe40003fa6270 */
[-C--:B------:R-:W-:Y:S01]  /*f050*/  ISETP.GE.AND P4, PT, R13, R11.reuse, PT ;  /* 0x0000000b0d00720c */ /* 0x080fe20003f86270 */
[----:B------:R-:W4:Y:S01]  /*f060*/  MUFU.TANH R178, R178 ;  /* 0x000000b200b27308 */ /* 0x000f220000002400 */
[----:B------:R-:W-:Y:S01]  /*f070*/  FSEL R13, R0, -INF , !P3 ;  /* 0xff800000000d7808 */ /* 0x000fe20005800000 */
[CC--:B------:R-:W-:Y:S01]  /*f080*/  FFMA.FTZ R0, R19.reuse, R132.reuse, R177 ;  /* 0x0000008413007223 */ /* 0x0c0fe200000100b1 */
[----:B------:R-:W-:Y:S01]  /*f090*/  ISETP.GE.AND P3, PT, R12, R11, PT ;  /* 0x0000000b0c00720c */ /* 0x000fe20003f66270 */
[-C--:B-1----:R-:W-:Y:S01]  /*f0a0*/  FFMA.FTZ R19, R19, R132.reuse, R179 ;  /* 0x0000008413137223 */ /* 0x082fe200000100b3 */
[----:B------:R-:W-:Y:S01]  /*f0b0*/  FSEL R22, R22, -INF , !P0 ;  /* 0xff80000016167808 */ /* 0x000fe20004000000 */
[----:B--2---:R-:W-:Y:S01]  /*f0c0*/  FFMA.FTZ R4, R20, R132, R176 ;  /* 0x0000008414047223 */ /* 0x004fe200000100b0 */
[----:B------:R-:W-:Y:S01]  /*f0d0*/  ISETP.GE.AND P0, PT, R12, R10, PT ;  /* 0x0000000a0c00720c */ /* 0x000fe20003f06270 */
[----:B------:R-:W1:Y:S01]  /*f0e0*/  MUFU.TANH R136, R136 ;  /* 0x0000008800887308 */ /* 0x000e620000002400 */
[----:B------:R-:W-:Y:S01]  /*f0f0*/  FSEL R190, R19, -INF , !P3 ;  /* 0xff80000013be7808 */ /* 0x000fe20005800000 */
[----:B---3--:R-:W-:Y:S01]  /*f100*/  FFMA.FTZ R21, R21, R132, R35 ;  /* 0x0000008415157223 */ /* 0x008fe20000010023 */
[----:B------:R-:W-:-:S02]  /*f110*/  ISETP.GE.AND P3, PT, R244, 0x6, PT ;  /* 0x00000006f400780c */ /* 0x000fc40003f66270 */
[----:B------:R-:W-:Y:S02]  /*f120*/  FSEL R138, R4, -INF , !P5 ;  /* 0xff800000048a7808 */ /* 0x000fe40006800000 */
[----:B------:R-:W-:Y:S01]  /*f130*/  FSEL R139, R0, -INF , !P0 ;  /* 0xff800000008b7808 */ /* 0x000fe20004000000 */
[----:B------:R-:W2:Y:S01]  /*f140*/  MUFU.TANH R137, R137 ;  /* 0x0000008900897308 */ /* 0x000ea20000002400 */
[----:B----4-:R-:W-:Y:S01]  /*f150*/  FFMA.FTZ R20, R20, R132, R178 ;  /* 0x0000008414147223 */ /* 0x010fe200000100b2 */
[----:B------:R-:W-:Y:S01]  /*f160*/  BAR.SYNC.DEFER_BLOCKING 0x0 ;  /* 0x0000000000007b1d */ /* 0x000fe20000010000 */
[C---:B------:R-:W-:Y:S02]  /*f170*/  ISETP.GE.AND P5, PT, R2.reuse, R10, PT ;  /* 0x0000000a0200720c */ /* 0x040fe40003fa6270 */
[----:B------:R-:W-:Y:S02]  /*f180*/  ISETP.GE.AND P0, PT, R2, R11, PT ;  /* 0x0000000b0200720c */ /* 0x000fe40003f06270 */
[----:B------:R-:W-:Y:S01]  /*f190*/  FSEL R21, R21, -INF , !P6 ;  /* 0xff80000015157808 */ /* 0x000fe20007000000 */
[----:B------:R-:W3:Y:S01]  /*f1a0*/  MUFU.TANH R6, R6 ;  /* 0x0000000600067308 */ /* 0x000ee20000002400 */
[----:B-1----:R-:W-:Y:S01]  /*f1b0*/  FFMA.FTZ R2, R15, R132, R136 ;  /* 0x000000840f027223 */ /* 0x002fe20000010088 */
[----:B------:R-:W-:-:S02]  /*f1c0*/  FSEL R187, R20, -INF , !P4 ;  /* 0xff80000014bb7808 */ /* 0x000fc40006000000 */
[C---:B------:R-:W-:Y:S02]  /*f1d0*/  ISETP.GE.AND P6, PT, R3.reuse, R10, PT ;  /* 0x0000000a0300720c */ /* 0x040fe40003fc6270 */
[----:B------:R-:W-:Y:S02]  /*f1e0*/  ISETP.GE.AND P4, PT, R3, R11, PT ;  /* 0x0000000b0300720c */ /* 0x000fe40003f86270 */
[----:B------:R-:W1:Y:S01]  /*f1f0*/  MUFU.TANH R5, R5 ;  /* 0x0000000500057308 */ /* 0x000e620000002400 */
        /* <DEDUP_REMOVED lines=53> */
.L_x_1353:
[----:B------:R-:W-:Y:S05]  /*f550*/  BSYNC B0 ;  /* 0x0000000000007941 */ /* 0x000fea0003800000 */
.L_x_1352:
[----:B------:R-:W0:Y:S02]  /*f560*/  LDGDEPBAR ;  /* 0x00000000000079af */ /* 0x000e240000000000 */
.L_x_1351:
        /* <DEDUP_REMOVED lines=41> */
[----:B-1----:R-:W-:-:S03]  /*f800*/  FMNMX.FTZ R136, R136, R6, !PT ;  /* 0x0000000688887209 */ /* 0x002fc60007810000 */
[----:B------:R-:W1:Y:S01]  /*f810*/  SHFL.BFLY PT, R6, R4, 0x2, 0x1f ;  /* 0x0c401f0004067f89 */ /* 0x000e6200000e0000 */
[C---:B------:R-:W-:Y:S01]  /*f820*/  FSETP.NEU.FTZ.AND P4, PT, R136.reuse, -INF , PT ;  /* 0xff8000008800780b */ /* 0x040fe20003f9d000 */
[----:B------:R-:W-:Y:S01]  /*f830*/  FMUL.FTZ R5, R136, c[0x0][0x23c] ;  /* 0x00008f0088057a20 */ /* 0x000fe20000410000 */
[----:B--2---:R-:W-:-:S04]  /*f840*/  FMNMX.FTZ R134, R134, R2, !PT ;  /* 0x0000000286867209 */ /* 0x004fc80007810000 */
[----:B------:R-:W-:Y:S02]  /*f850*/  FSEL R3, R5, RZ, P4 ;  /* 0x000000ff05037208 */ /* 0x000fe40002000000 */
[----:B---3--:R-:W-:-:S03]  /*f860*/  FMNMX.FTZ R135, R0, R135, !PT ;  /* 0x0000008700877209 */ /* 0x008fc60007810000 */
[--C-:B------:R-:W-:Y:S01]  /*f870*/  FFMA.FTZ R5, R28, c[0x0][0x23c], -R3.reuse ;  /* 0x00008f001c057a23 */ /* 0x100fe20000010803 */
[----:B------:R-:W-:Y:S01]  /*f880*/  FSETP.NEU.FTZ.AND P2, PT, R135, -INF , PT ;  /* 0xff8000008700780b */ /* 0x000fe20003f5d000 */
[--C-:B------:R-:W-:Y:S02]  /*f890*/  FFMA.FTZ R2, R32, c[0x0][0x23c], -R3.reuse ;  /* 0x00008f0020027a23 */ /* 0x100fe40000010803 */
[----:B------:R2:W-:Y:S01]  /*f8a0*/  MUFU.EX2 R246, R5 ;  /* 0x0000000500f67308 */ /* 0x0005e20000000800 */
[----:B------:R-:W-:Y:S01]  /*f8b0*/  FFMA.FTZ R0, R33, c[0x0][0x23c], -R3 ;  /* 0x00008f0021007a23 */ /* 0x000fe20000010803 */
[----:B-1----:R-:W-:-:S06]  /*f8c0*/  FMNMX.FTZ R4, R6, R4, !PT ;  /* 0x0000000406047209 */ /* 0x002fcc0007810000 */
[----:B------:R1:W3:Y:S01]  /*f8d0*/  MUFU.EX2 R245, R2 ;  /* 0x0000000200f57308 */ /* 0x0002e20000000800 */
[----:B------:R-:W4:Y:S04]  /*f8e0*/  SHFL.BFLY PT, R137, R4, 0x1, 0x1f ;  /* 0x0c201f0004897f89 */ /* 0x000f2800000e0000 */
[----:B--2---:R-:W2:Y:S03]  /*f8f0*/  SHFL.BFLY PT, R5, R134, 0x1, 0x1f ;  /* 0x0c201f0086057f89 */ /* 0x004ea600000e0000 */
[----:B------:R5:W-:Y:S01]  /*f900*/  MUFU.EX2 R243, R0 ;  /* 0x0000000000f37308 */ /* 0x000be20000000800 */
[----:B-1----:R-:W-:Y:S01]  /*f910*/  FMUL.FTZ R2, R135, c[0x0][0x23c] ;  /* 0x00008f0087027a20 */ /* 0x002fe20000410000 */
[----:B---3--:R-:W-:-:S04]  /*f920*/  F2FP.BF16.PACK_AB R8, R245, R246 ;  /* 0x000000f6f508723e */ /* 0x008fc800000010ff */
[----:B------:R-:W-:Y:S01]  /*f930*/  FSEL R2, R2, RZ, P2 ;  /* 0x000000ff02027208 */ /* 0x000fe20001000000 */
[----:B-----5:R-:W-:Y:S02]  /*f940*/  FFMA.FTZ R0, R34, c[0x0][0x23c], -R3 ;  /* 0x00008f0022007a23 */ /* 0x020fe40000010803 */
[----:B------:R-:W-:Y:S01]  /*f950*/  LDSM.16.MT88.4 R32, [R221+0xb000] ;  /* 0x00b00000dd20783b */ /* 0x000fe20000004200 */
[----:B----4-:R-:W-:Y:S01]  /*f960*/  FMNMX.FTZ R137, R4, R137, !PT ;  /* 0x0000008904897209 */ /* 0x010fe20007810000 */
[----:B------:R1:W3:Y:S01]  /*f970*/  MUFU.EX2 R247, R0 ;  /* 0x0000000000f77308 */ /* 0x0002e20000000800 */
[----:B--2---:R-:W-:-:S03]  /*f980*/  FMNMX.FTZ R134, R134, R5, !PT ;  /* 0x0000000586867209 */ /* 0x004fc60007810000 */
[C---:B------:R-:W-:Y:S01]  /*f990*/  FMUL.FTZ R12, R137.reuse, c[0x0][0x23c] ;  /* 0x00008f00890c7a20 */ /* 0x040fe20000410000 */
[----:B------:R-:W-:Y:S01]  /*f9a0*/  FSETP.NEU.FTZ.AND P0, PT, R137, -INF , PT ;  /* 0xff8000008900780b */ /* 0x000fe20003f1d000 */
[--C-:B------:R-:W-:Y:S01]  /*f9b0*/  FFMA.FTZ R5, R27, c[0x0][0x23c], -R2.reuse ;  /* 0x00008f001b057a23 */ /* 0x100fe20000010802 */
[----:B------:R-:W-:Y:S02]  /*f9c0*/  FSETP.NEU.FTZ.AND P1, PT, R134, -INF , PT ;  /* 0xff8000008600780b */ /* 0x000fe40003f3d000 */
[----:B------:R-:W-:Y:S01]  /*f9d0*/  FSEL R12, R12, RZ, P0 ;  /* 0x000000ff0c0c7208 */ /* 0x000fe20000000000 */
[----:B------:R2:W-:Y:S01]  /*f9e0*/  MUFU.EX2 R241, R5 ;  /* 0x0000000500f17308 */ /* 0x0005e20000000800 */
[----:B-1----:R-:W-:Y:S01]  /*f9f0*/  FFMA.FTZ R0, R25, c[0x0][0x23c], -R2 ;  /* 0x00008f0019007a23 */ /* 0x002fe20000010802 */
[----:B---3--:R-:W-:-:S06]  /*fa00*/  F2FP.BF16.PACK_AB R10, R247, R243 ;  /* 0x000000f3f70a723e */ /* 0x008fcc00000010ff */
[----:B------:R1:W-:Y:S01]  /*fa10*/  MUFU.EX2 R240, R0 ;  /* 0x0000000000f07308 */ /* 0x0003e20000000800 */
[--C-:B--2---:R-:W-:Y:S02]  /*fa20*/  FFMA.FTZ R5, R29, c[0x0][0x23c], -R2.reuse ;  /* 0x00008f001d057a23 */ /* 0x104fe40000010802 */
[----:B------:R-:W-:Y:S05]  /*fa30*/  LDSM.16.MT88.4 R28, [R222+0xb000] ;  /* 0x00b00000de1c783b */ /* 0x000fea0000004200 */
[----:B------:R-:W2:Y:S01]  /*fa40*/  MUFU.EX2 R242, R5 ;  /* 0x0000000500f27308 */ /* 0x000ea20000000800 */
[----:B-1----:R-:W-:-:S07]  /*fa50*/  FFMA.FTZ R0, R26, c[0x0][0x23c], -R2 ;  /* 0x00008f001a007a23 */ /* 0x002fce0000010802 */
[----:B------:R1:W3:Y:S01]  /*fa60*/  MUFU.EX2 R239, R0 ;  /* 0x0000000000ef7308 */ /* 0x0002e20000000800 */
[----:B--2---:R-:W-:Y:S01]  /*fa70*/  F2FP.BF16.PACK_AB R11, R242, R241 ;  /* 0x000000f1f20b723e */ /* 0x004fe200000010ff */
[----:B-1----:R-:W-:Y:S01]  /*fa80*/  FMUL.FTZ R0, R134, c[0x0][0x23c] ;  /* 0x00008f0086007a20 */ /* 0x002fe20000410000 */
[----:B---3--:R-:W-:-:S04]  /*fa90*/  F2FP.BF16.PACK_AB R9, R239, R240 ;  /* 0x000000f0ef09723e */ /* 0x008fc800000010ff */
[----:B------:R-:W-:-:S05]  /*faa0*/  FSEL R0, R0, RZ, P1 ;  /* 0x000000ff00007208 */ /* 0x000fca0000800000 */
[--C-:B------:R-:W-:Y:S02]  /*fab0*/  FFMA.FTZ R4, R17, c[0x0][0x23c], -R0.reuse ;  /* 0x00008f0011047a23 */ /* 0x100fe40000010800 */
[--C-:B------:R-:W-:Y:S02]  /*fac0*/  FFMA.FTZ R5, R18, c[0x0][0x23c], -R0.reuse ;  /* 0x00008f0012057a23 */ /* 0x100fe40000010800 */
[----:B------:R1:W-:Y:S08]  /*fad0*/  MUFU.EX2 R235, R4 ;  /* 0x0000000400eb7308 */ /* 0x0003f00000000800 */
[----:B------:R2:W-:Y:S01]  /*fae0*/  MUFU.EX2 R236, R5 ;  /* 0x0000000500ec7308 */ /* 0x0005e20000000800 */
[----:B-1----:R-:W-:-:S07]  /*faf0*/  FFMA.FTZ R4, R16, c[0x0][0x23c], -R0 ;  /* 0x00008f0010047a23 */ /* 0x002fce0000010800 */
[----:B------:R1:W-:Y:S01]  /*fb00*/  MUFU.EX2 R237, R4 ;  /* 0x0000000400ed7308 */ /* 0x0003e20000000800 */
[----:B--2---:R-:W-:Y:S02]  /*fb10*/  FFMA.FTZ R5, R21, c[0x0][0x23c], -R12 ;  /* 0x00008f0015057a23 */ /* 0x004fe4000001080c */
[----:B-1----:R-:W-:-:S05]  /*fb20*/  FFMA.FTZ R4, R13, c[0x0][0x23c], -R0 ;  /* 0x00008f000d047a23 */ /* 0x002fca0000010800 */
[----:B------:R1:W-:Y:S02]  /*fb30*/  MUFU.EX2 R238, R4 ;  /* 0x0000000400ee7308 */ /* 0x0003e40000000800 */
[--C-:B-1----:R-:W-:Y:S02]  /*fb40*/  FFMA.FTZ R4, R24, c[0x0][0x23c], -R12.reuse ;  /* 0x00008f0018047a23 */ /* 0x102fe4000001080c */
[----:B------:R-:W-:Y:S04]  /*fb50*/  LDSM.16.MT88.4 R24, [R219+0xb000] ;  /* 0x00b00000db18783b */ /* 0x000fe80000004200 */
[----:B------:R1:W-:Y:S02]  /*fb60*/  MUFU.EX2 R195, R4 ;  /* 0x0000000400c37308 */ /* 0x0003e40000000800 */
[----:B-1----:R-:W-:-:S06]  /*fb70*/  FFMA.FTZ R4, R23, c[0x0][0x23c], -R12 ;  /* 0x00008f0017047a23 */ /* 0x002fcc000001080c */
[----:B------:R1:W-:Y:S02]  /*fb80*/  MUFU.EX2 R233, R4 ;  /* 0x0000000400e97308 */ /* 0x0003e40000000800 */
[----:B-1----:R-:W-:Y:S02]  /*fb90*/  FFMA.FTZ R4, R22, c[0x0][0x23c], -R12 ;  /* 0x00008f0016047a23 */ /* 0x002fe4000001080c */
[----:B------:R-:W1:Y:S04]  /*fba0*/  LDSM.16.MT88.4 R20, [R217+0xa000] ;  /* 0x00a00000d914783b */ /* 0x000e680000004200 */
[----:B------:R2:W-:Y:S02]  /*fbb0*/  MUFU.EX2 R234, R4 ;  /* 0x0000000400ea7308 */ /* 0x0005e40000000800 */
[----:B--2---:R-:W-:-:S05]  /*fbc0*/  FSEL R4, R136, RZ, P4 ;  /* 0x000000ff88047208 */ /* 0x004fca0002000000 */
[----:B------:R-:W-:Y:S01]  /*fbd0*/  FADD.FTZ R6, R231, -R4 ;  /* 0x80000004e7067221 */ /* 0x000fe20000010000 */
[----:B------:R-:W-:Y:S01]  /*fbe0*/  FSEL R4, R135, RZ, P2 ;  /* 0x000000ff87047208 */ /* 0x000fe20001000000 */
[----:B------:R2:W3:Y:S02]  /*fbf0*/  MUFU.EX2 R231, R5 ;  /* 0x0000000500e77308 */ /* 0x0004e40000000800 */
[----:B------:R-:W-:Y:S02]  /*fc00*/  FMUL.FTZ R6, R6, c[0x0][0x23c] ;  /* 0x00008f0006067a20 */ /* 0x000fe40000410000 */
[----:B------:R-:W-:-:S04]  /*fc10*/  FADD.FTZ R4, R230, -R4 ;  /* 0x80000004e6047221 */ /* 0x000fc80000010000 */
[----:B------:R-:W-:Y:S01]  /*fc20*/  FMUL.FTZ R15, R4, c[0x0][0x23c] ;  /* 0x00008f00040f7a20 */ /* 0x000fe20000410000 */
[----:B------:R-:W4:Y:S01]  /*fc30*/  MUFU.EX2 R16, R6 ;  /* 0x0000000600107308 */ /* 0x000f220000000800 */
[----:B------:R-:W-:-:S05]  /*fc40*/  FSEL R4, R137, RZ, P0 ;  /* 0x000000ff89047208 */ /* 0x000fca0000000000 */
[----:B------:R-:W-:Y:S01]  /*fc50*/  FADD.FTZ R4, R133, -R4 ;  /* 0x8000000485047221 */ /* 0x000fe20000010000 */
[----:B--2---:R-:W-:Y:S01]  /*fc60*/  FSEL R5, R134, RZ, P1 ;  /* 0x000000ff86057208 */ /* 0x004fe20000800000 */
[----:B------:R-:W2:Y:S01]  /*fc70*/  MUFU.EX2 R15, R15 ;  /* 0x0000000f000f7308 */ /* 0x000ea20000000800 */
[----:B---3--:R-:W-:Y:S01]  /*fc80*/  F2FP.BF16.PACK_AB R7, R231, R234 ;  /* 0x000000eae707723e */ /* 0x008fe200000010ff */
[----:B------:R-:W-:Y:S02]  /*fc90*/  FMUL.FTZ R4, R4, c[0x0][0x23c] ;  /* 0x00008f0004047a20 */ /* 0x000fe40000410000 */
[----:B------:R-:W-:Y:S01]  /*fca0*/  FADD.FTZ R5, R229, -R5 ;  /* 0x80000005e5057221 */ /* 0x000fe20000010000 */
[----:B------:R-:W-:Y:S01]  /*fcb0*/  @P3 IADD3 R229, R244, -0x6, RZ ;  /* 0xfffffffaf4e53810 */ /* 0x000fe20007ffe0ff */
[-C--:B----4-:R-:W-:Y:S02]  /*fcc0*/  FMUL.FTZ R148, R148, R16.reuse ;  /* 0x0000001094947220 */ /* 0x090fe40000410000 */
[----:B------:R3:W4:Y:S01]  /*fcd0*/  MUFU.EX2 R13, R4 ;  /* 0x00000004000d7308 */ /* 0x0007220000000800 */
[----:B------:R-:W-:Y:S01]  /*fce0*/  FMUL.FTZ R149, R149, R16 ;  /* 0x0000001095957220 */ /* 0x000fe20000410000 */
[----:B------:R-:W-:Y:S01]  /*fcf0*/  F2FP.BF16.PACK_AB R6, R238, R237 ;  /* 0x000000edee06723e */ /* 0x000fe200000010ff */
[----:B------:R-:W-:-:S02]  /*fd00*/  FMUL.FTZ R5, R5, c[0x0][0x23c] ;  /* 0x00008f0005057a20 */ /* 0x000fc40000410000 */
[-C--:B------:R-:W-:Y:S02]  /*fd10*/  FMUL.FTZ R116, R116, R16.reuse ;  /* 0x0000001074747220 */ /* 0x080fe40000410000 */
[-C--:B--2---:R-:W-:Y:S01]  /*fd20*/  FMUL.FTZ R150, R150, R15.reuse ;  /* 0x0000000f96967220 */ /* 0x084fe20000410000 */
[----:B------:R2:W5:Y:S01]  /*fd30*/  MUFU.EX2 R14, R5 ;  /* 0x00000005000e7308 */ /* 0x0005620000000800 */
[-C--:B------:R-:W-:Y:S02]  /*fd40*/  FMUL.FTZ R151, R151, R15.reuse ;  /* 0x0000000f97977220 */ /* 0x080fe40000410000 */
[----:B------:R-:W-:Y:S02]  /*fd50*/  FMUL.FTZ R117, R117, R16 ;  /* 0x0000001075757220 */ /* 0x000fe40000410000 */
[-C--:B------:R-:W-:Y:S02]  /*fd60*/  FMUL.FTZ R118, R118, R15.reuse ;  /* 0x0000000f76767220 */ /* 0x080fe40000410000 */
[----:B------:R-:W-:Y:S01]  /*fd70*/  FMUL.FTZ R119, R119, R15 ;  /* 0x0000000f77777220 */ /* 0x000fe20000410000 */
[----:B-1----:R-:W-:Y:S01]  /*fd80*/  HMMA.16816.F32.BF16 R208, R8, R20, R148 ;  /* 0x0000001408d0723c */ /* 0x002fe20000041894 */
[----:B------:R-:W1:Y:S01]  /*fd90*/  LDSM.16.MT88.4 R148, [R222+0xa000] ;  /* 0x00a00000de94783b */ /* 0x000e620000004200 */
[----:B---3--:R-:W-:Y:S01]  /*fda0*/  F2FP.BF16.PACK_AB R4, R235, R236 ;  /* 0x000000eceb04723e */ /* 0x008fe200000010ff */
[----:B----4-:R-:W-:-:S02]  /*fdb0*/  FMUL.FTZ R42, R42, R13 ;  /* 0x0000000d2a2a7220 */ /* 0x010fc40000410000 */
[-C--:B------:R-:W-:Y:S02]  /*fdc0*/  FMUL.FTZ R43, R43, R13.reuse ;  /* 0x0000000d2b2b7220 */ /* 0x080fe40000410000 */
[----:B------:R-:W-:Y:S01]  /*fdd0*/  FMUL.FTZ R146, R146, R13 ;  /* 0x0000000d92927220 */ /* 0x000fe20000410000 */
[----:B--2---:R-:W-:Y:S01]  /*fde0*/  F2FP.BF16.PACK_AB R5, R233, R195 ;  /* 0x000000c3e905723e */ /* 0x004fe200000010ff */
[-C--:B-----5:R-:W-:Y:S01]  /*fdf0*/  FMUL.FTZ R40, R40, R14.reuse ;  /* 0x0000000e28287220 */ /* 0x0a0fe20000410000 */
[----:B------:R-:W-:Y:S01]  /*fe00*/  HMMA.16816.F32.BF16 R116, R8, R32, R116 ;  /* 0x000000200874723c */ /* 0x000fe20000041874 */
[-C--:B------:R-:W-:Y:S02]  /*fe10*/  FMUL.FTZ R41, R41, R14.reuse ;  /* 0x0000000e29297220 */ /* 0x080fe40000410000 */
[-C--:B------:R-:W-:Y:S02]  /*fe20*/  FMUL.FTZ R144, R144, R14.reuse ;  /* 0x0000000e90907220 */ /* 0x080fe40000410000 */
[----:B------:R-:W-:-:S02]  /*fe30*/  FMUL.FTZ R145, R145, R14 ;  /* 0x0000000e91917220 */ /* 0x000fc40000410000 */
[-C--:B------:R-:W-:Y:S02]  /*fe40*/  FMUL.FTZ R147, R147, R13.reuse ;  /* 0x0000000d93937220 */ /* 0x080fe40000410000 */
[-C--:B------:R-:W-:Y:S02]  /*fe50*/  FMUL.FTZ R152, R152, R14.reuse ;  /* 0x0000000e98987220 */ /* 0x080fe40000410000 */
[-C--:B------:R-:W-:Y:S02]  /*fe60*/  FMUL.FTZ R153, R153, R14.reuse ;  /* 0x0000000e99997220 */ /* 0x080fe40000410000 */
[-C--:B------:R-:W-:Y:S01]  /*fe70*/  FMUL.FTZ R154, R154, R13.reuse ;  /* 0x0000000d9a9a7220 */ /* 0x080fe20000410000 */
[----:B------:R-:W-:Y:S01]  /*fe80*/  HMMA.16816.F32.BF16 R144, R4, R20, R144 ;  /* 0x000000140490723c */ /* 0x000fe20000041890 */
[----:B------:R-:W-:Y:S02]  /*fe90*/  FMUL.FTZ R155, R155, R13 ;  /* 0x0000000d9b9b7220 */ /* 0x000fe40000410000 */
        /* <DEDUP_REMOVED lines=80> */
[-C--:B------:R-:W-:Y:S01]  /*103a0*/  FMUL.FTZ R174, R174, R15.reuse ;  /* 0x0000000faeae7220 */ /* 0x080fe20000410000 */
[----:B------:R-:W-:Y:S01]  /*103b0*/  LDSM.16.MT88.4 R156, [R217+0xa800] ;  /* 0x00a80000d99c783b */ /* 0x000fe20000004200 */
        /* <DEDUP_REMOVED lines=10> */
[-C--:B------:R-:W-:Y:S01]  /*10460*/  FMUL.FTZ R86, R86, R15.reuse ;  /* 0x0000000f56567220 */ /* 0x080fe20000410000 */
[----:B------:R-:W-:Y:S01]  /*10470*/  LDSM.16.MT88.4 R172, [R219+0xa800] ;  /* 0x00a80000dbac783b */ /* 0x000fe20000004200 */
        /* <DEDUP_REMOVED lines=31> */
[-C--:B------:R-:W-:Y:S01]  /*10670*/  FMUL.FTZ R97, R97, R16.reuse ;  /* 0x0000001061617220 */ /* 0x080fe20000410000 */
[----:B------:R-:W5:Y:S01]  /*10680*/  LDSM.16.MT88.4 R64, [R221+0xa800] ;  /* 0x00a80000dd40783b */ /* 0x000f620000004200 */
[-C--:B------:R-:W-:Y:S01]  /*10690*/  FMUL.FTZ R98, R98, R15.reuse ;  /* 0x0000000f62627220 */ /* 0x080fe20000410000 */
[C---:B------:R-:W-:Y:S01]  /*106a0*/  HMMA.16816.F32.BF16 R20, R8.reuse, R42, R80 ;  /* 0x0000002a0814723c */ /* 0x040fe20000041850 */
[-C--:B------:R-:W-:Y:S01]  /*106b0*/  FMUL.FTZ R99, R99, R15.reuse ;  /* 0x0000000f63637220 */ /* 0x080fe20000410000 */
[----:B------:R-:W1:Y:S01]  /*106c0*/  LDSM.16.MT88.4 R80, [R217+0xb800] ;  /* 0x00b80000d950783b */ /* 0x000e620000004200 */
[----:B---3--:R-:W-:Y:S02]  /*106d0*/  FFMA.FTZ R3, R183, c[0x0][0x23c], -R2 ;  /* 0x00008f00b7037a23 */ /* 0x008fe40000010802 */
[-C--:B------:R-:W-:Y:S02]  /*106e0*/  FMUL.FTZ R112, R112, R16.reuse ;  /* 0x0000001070707220 */ /* 0x080fe40000410000 */
[----:B------:R3:W-:Y:S01]  /*106f0*/  MUFU.EX2 R183, R3 ;  /* 0x0000000300b77308 */ /* 0x0007e20000000800 */
[----:B------:R-:W-:Y:S01]  /*10700*/  FMUL.FTZ R113, R113, R16 ;  /* 0x0000001071717220 */ /* 0x000fe20000410000 */
[----:B------:R-:W-:Y:S01]  /*10710*/  HMMA.16816.F32.BF16 R24, R8, R26, R96 ;  /* 0x0000001a0818723c */ /* 0x000fe20000041860 */
[-C--:B------:R-:W-:Y:S01]  /*10720*/  FMUL.FTZ R114, R114, R15.reuse ;  /* 0x0000000f72727220 */ /* 0x080fe20000410000 */
[----:B------:R-:W1:Y:S01]  /*10730*/  LDSM.16.MT88.4 R96, [R219+0xb800] ;  /* 0x00b80000db60783b */ /* 0x000e620000004200 */
[----:B------:R-:W-:-:S02]  /*10740*/  FMUL.FTZ R115, R115, R15 ;  /* 0x0000000f73737220 */ /* 0x000fc40000410000 */
[-C--:B------:R-:W-:Y:S02]  /*10750*/  FMUL.FTZ R128, R128, R16.reuse ;  /* 0x0000001080807220 */ /* 0x080fe40000410000 */
[-C--:B------:R-:W-:Y:S02]  /*10760*/  FMUL.FTZ R129, R129, R16.reuse ;  /* 0x0000001081817220 */ /* 0x080fe40000410000 */
[-C--:B------:R-:W-:Y:S01]  /*10770*/  FMUL.FTZ R130, R130, R15.reuse ;  /* 0x0000000f82827220 */ /* 0x080fe20000410000 */
[----:B------:R-:W-:Y:S01]  /*10780*/  HMMA.16816.F32.BF16 R28, R8, R30, R112 ;  /* 0x0000001e081c723c */ /* 0x000fe20000041870 */
[----:B------:R-:W1:Y:S01]  /*10790*/  LDSM.16.MT88.4 R112, [R222+0xb800] ;  /* 0x00b80000de70783b */ /* 0x000e620000004200 */
[----:B------:R-:W-:Y:S02]  /*107a0*/  FMUL.FTZ R131, R131, R15 ;  /* 0x0000000f83837220 */ /* 0x000fe40000410000 */
[----:B---3--:R-:W-:Y:S02]  /*107b0*/  FFMA.FTZ R3, R181, c[0x0][0x23c], -R2 ;  /* 0x00008f00b5037a23 */ /* 0x008fe40000010802 */
[----:B------:R-:W-:-:S02]  /*107c0*/  FMUL.FTZ R36, R36, R16 ;  /* 0x0000001024247220 */ /* 0x000fc40000410000 */
[----:B------:R3:W3:Y:S01]  /*107d0*/  MUFU.EX2 R184, R3 ;  /* 0x0000000300b87308 */ /* 0x0006e20000000800 */
[-C--:B------:R-:W-:Y:S01]  /*107e0*/  FMUL.FTZ R37, R37, R16.reuse ;  /* 0x0000001025257220 */ /* 0x080fe20000410000 */
[C---:B------:R-:W-:Y:S01]  /*107f0*/  HMMA.16816.F32.BF16 R32, R8.reuse, R34, R128 ;  /* 0x000000220820723c */ /* 0x040fe20000041880 */
[-C--:B------:R-:W-:Y:S02]  /*10800*/  FMUL.FTZ R38, R38, R15.reuse ;  /* 0x0000000f26267220 */ /* 0x080fe40000410000 */
[----:B------:R-:W-:Y:S02]  /*10810*/  FMUL.FTZ R39, R39, R15 ;  /* 0x0000000f27277220 */ /* 0x000fe40000410000 */
[-C--:B------:R-:W-:Y:S02]  /*10820*/  FMUL.FTZ R68, R68, R16.reuse ;  /* 0x0000001044447220 */ /* 0x080fe40000410000 */
[----:B------:R-:W-:Y:S01]  /*10830*/  FMUL.FTZ R69, R69, R16 ;  /* 0x0000001045457220 */ /* 0x000fe20000410000 */
[----:B--2---:R-:W-:Y:S01]  /*10840*/  F2FP.BF16.PACK_AB R128, R193, R189 ;  /* 0x000000bdc180723e */ /* 0x004fe200000010ff */
[-C--:B------:R-:W-:Y:S01]  /*10850*/  FMUL.FTZ R70, R70, R15.reuse ;  /* 0x0000000f46467220 */ /* 0x080fe20000410000 */
[----:B----4-:R-:W-:Y:S01]  /*10860*/  F2FP.BF16.PACK_AB R130, R188, R194 ;  /* 0x000000c2bc82723e */ /* 0x010fe200000010ff */
[----:B------:R-:W-:Y:S01]  /*10870*/  FMUL.FTZ R71, R71, R15 ;  /* 0x0000000f47477220 */ /* 0x000fe20000410000 */
[----:B------:R-:W-:Y:S01]  /*10880*/  HMMA.16816.F32.BF16 R36, R8, R148, R36 ;  /* 0x000000940824723c */ /* 0x000fe20000041824 */
[--C-:B---3--:R-:W-:Y:S01]  /*10890*/  FFMA.FTZ R3, R180, c[0x0][0x23c], -R2.reuse ;  /* 0x00008f00b4037a23 */ /* 0x108fe20000010802 */
[----:B------:R-:W-:Y:S01]  /*108a0*/  F2FP.BF16.PACK_AB R129, R184, R183 ;  /* 0x000000b7b881723e */ /* 0x000fe200000010ff */
[----:B------:R-:W-:-:S02]  /*108b0*/  FFMA.FTZ R2, R182, c[0x0][0x23c], -R2 ;  /* 0x00008f00b6027a23 */ /* 0x000fc40000010802 */
[----:B------:R2:W-:Y:S03]  /*108c0*/  MUFU.EX2 R186, R3 ;  /* 0x0000000300ba7308 */ /* 0x0005e60000000800 */
[----:B------:R-:W-:Y:S05]  /*108d0*/  HMMA.16816.F32.BF16 R68, R8, R40, R68 ;  /* 0x000000280844723c */ /* 0x000fea0000041844 */
[----:B------:R3:W4:Y:S02]  /*108e0*/  MUFU.EX2 R181, R2 ;  /* 0x0000000200b57308 */ /* 0x0007240000000800 */
[----:B------:R-:W-:-:S02]  /*108f0*/  FFMA.FTZ R8, R251, R16, R246 ;  /* 0x00000010fb087223 */ /* 0x000fc400000100f6 */
[----:B--2---:R-:W-:-:S04]  /*10900*/  FFMA.FTZ R3, R250, R15, R240 ;  /* 0x0000000ffa037223 */ /* 0x004fc800000100f0 */
[----:B------:R-:W-:Y:S02]  /*10910*/  FADD.FTZ R3, R239, R3 ;  /* 0x00000003ef037221 */ /* 0x000fe40000010000 */
[----:B---3--:R-:W-:Y:S01]  /*10920*/  FFMA.FTZ R2, R138, c[0x0][0x23c], -R0 ;  /* 0x00008f008a027a23 */ /* 0x008fe20000010800 */
[----:B----4-:R-:W-:Y:S01]  /*10930*/  F2FP.BF16.PACK_AB R131, R181, R186 ;  /* 0x000000bab583723e */ /* 0x010fe200000010ff */
[----:B------:R-:W-:Y:S02]  /*10940*/  FADD.FTZ R3, R241, R3 ;  /* 0x00000003f1037221 */ /* 0x000fe40000010000 */
[----:B------:R2:W-:Y:S02]  /*10950*/  MUFU.EX2 R180, R2 ;  /* 0x0000000200b47308 */ /* 0x0005e40000000800 */
[----:B------:R-:W-:Y:S02]  /*10960*/  FADD.FTZ R3, R242, R3 ;  /* 0x00000003f2037221 */ /* 0x000fe40000010000 */
[----:B-1----:R-:W-:Y:S02]  /*10970*/  HMMA.16816.F32.BF16 R116, R128, R4, R116 ;  /* 0x000000048074723c */ /* 0x002fe40000041874 */
[----:B------:R-:W-:-:S04]  /*10980*/  FADD.FTZ R3, R183, R3 ;  /* 0x00000003b7037221 */ /* 0x000fc80000010000 */
[----:B------:R-:W-:Y:S02]  /*10990*/  FADD.FTZ R3, R184, R3 ;  /* 0x00000003b8037221 */ /* 0x000fe40000010000 */
[C---:B------:R-:W-:Y:S02]  /*109a0*/  HMMA.16816.F32.BF16 R148, R128.reuse, R156, R208 ;  /* 0x0000009c8094723c */ /* 0x040fe400000418d0 */
[----:B------:R-:W-:Y:S02]  /*109b0*/  FADD.FTZ R3, R186, R3 ;  /* 0x00000003ba037221 */ /* 0x000fe40000010000 */
[--C-:B--2---:R-:W-:Y:S02]  /*109c0*/  FFMA.FTZ R2, R139, c[0x0][0x23c], -R0.reuse ;  /* 0x00008f008b027a23 */ /* 0x104fe40000010800 */
[----:B------:R-:W-:Y:S02]  /*109d0*/  FADD.FTZ R250, R181, R3 ;  /* 0x00000003b5fa7221 */ /* 0x000fe40000010000 */
[----:B------:R1:W2:Y:S01]  /*109e0*/  MUFU.EX2 R139, R2 ;  /* 0x00000002008b7308 */ /* 0x0002a20000000800 */
[C---:B------:R-:W-:Y:S08]  /*109f0*/  HMMA.16816.F32.BF16 R160, R128.reuse, R172, R160 ;  /* 0x000000ac80a0723c */ /* 0x040ff000000418a0 */
[----:B------:R-:W-:Y:S01]  /*10a00*/  HMMA.16816.F32.BF16 R36, R128, R48, R36 ;  /* 0x000000308024723c */ /* 0x000fe20000041824 */
[--C-:B-1----:R-:W-:Y:S01]  /*10a10*/  FFMA.FTZ R2, R19, c[0x0][0x23c], -R0.reuse ;  /* 0x00008f0013027a23 */ /* 0x102fe20000010800 */
[----:B--2---:R-:W-:Y:S01]  /*10a20*/  F2FP.BF16.PACK_AB R124, R139, R180 ;  /* 0x000000b48b7c723e */ /* 0x004fe200000010ff */
[----:B------:R-:W-:-:S05]  /*10a30*/  FFMA.FTZ R0, R185, c[0x0][0x23c], -R0 ;  /* 0x00008f00b9007a23 */ /* 0x000fca0000010800 */
[C---:B-----5:R-:W-:Y:S01]  /*10a40*/  HMMA.16816.F32.BF16 R52, R128.reuse, R64, R52 ;  /* 0x000000408034723c */ /* 0x060fe20000041834 */
        /* <DEDUP_REMOVED lines=16> */
[----:B------:R-:W-:-:S03]  /*10b50*/  MOV R236, R232 ;  /* 0x000000e800ec7202 */ /* 0x000fc60000000f00 */
        /* <DEDUP_REMOVED lines=49> */
.L_x_1341:
[----:B------:R-:W-:-:S07]  /*10e70*/  IADD3 R229, R236, -0x1, RZ ;  /* 0xffffffffece57810 */ /* 0x000fce0007ffe0ff */
.L_x_1354:
[----:B------:R-:W-:-:S13]  /*10e80*/  ISETP.GE.AND P0, PT, R229, RZ, PT ;  /* 0x000000ffe500720c */ /* 0x000fda0003f06270 */
[----:B------:R-:W-:Y:S05]  /*10e90*/  @!P0 BRA `(.L_x_1355) ;  /* 0x00002d2000008947 */ /* 0x000fea0003800000 */
[----:B------:R-:W2:Y:S01]  /*10ea0*/  LDL.LU.64 R4, [R1+0x38] ;  /* 0x0000380001047983 */ /* 0x000ea20000300a00 */
[----:B------:R-:W-:Y:S01]  /*10eb0*/  IMAD.MOV.U32 R138, RZ, RZ, R135 ;  /* 0x000000ffff8a7224 */ /* 0x000fe200078e0087 */
[----:B------:R-:W-:Y:S01]  /*10ec0*/  MOV R133, R136 ;  /* 0x0000008800857202 */ /* 0x000fe20000000f00 */
[----:B------:R-:W-:Y:S01]  /*10ed0*/  IMAD.MOV.U32 R139, RZ, RZ, R137 ;  /* 0x000000ffff8b7224 */ /* 0x000fe200078e0089 */
[----:B------:R-:W2:Y:S01]  /*10ee0*/  LDL.LU.64 R2, [R1+0x40] ;  /* 0x0000400001027983 */ /* 0x000ea20000300a00 */
[----:B------:R-:W-:-:S03]  /*10ef0*/  MOV R141, R134 ;  /* 0x00000086008d7202 */ /* 0x000fc60000000f00 */
[----:B------:R-:W3:Y:S01]  /*10f00*/  LDL.64 R6, [R1+0x8] ;  /* 0x0000080001067983 */ /* 0x000ee20000100a00 */
[----:B------:R-:W-:Y:S01]  /*10f10*/  ISETP.GE.AND P2, PT, R252, c[0x0][0x220], PT ;  /* 0x00008800fc007a0c */ /* 0x000fe20003f46270 */
[----:B--2---:R-:W-:-:S05]  /*10f20*/  IMAD.MOV.U32 R3, RZ, RZ, R5 ;  /* 0x000000ffff037224 */ /* 0x004fca00078e0005 */
[----:B------:R1:W-:Y:S01]  /*10f30*/  STL.64 [R1], R2 ;  /* 0x0000000201007387 */ /* 0x0003e20000100a00 */
[----:B---3--:R-:W-:Y:S01]  /*10f40*/  ISETP.GE.AND P3, PT, R6, c[0x0][0x220], PT ;  /* 0x0000880006007a0c */ /* 0x008fe20003f66270 */
[----:B------:R-:W-:Y:S05]  /*10f50*/  BRA `(.L_x_1356) ;  /* 0x000002f000007947 */ /* 0x000fea0003800000 */
.L_x_1358:
        /* <DEDUP_REMOVED lines=11> */
[----:B---3--:R-:W-:Y:S01]  /*11010*/  IMAD.MOV.U32 R230, RZ, RZ, c[0x0][0x198] ;  /* 0x00006600ffe67624 */ /* 0x008fe200078e00ff */
[----:B--2---:R-:W-:Y:S04]  /*11020*/  LEA R0, P1, R4, R234, 0x5 ;  /* 0x000000ea04007211 */ /* 0x004fe800078228ff */
[----:B------:R-:W-:Y:S02]  /*11030*/  @!P3 LEA R12, P6, R0, c[0x0][0x168], 0x1 ;  /* 0x00005a00000cba11 */ /* 0x000fe400078c08ff */
[----:B------:R-:W-:Y:S01]  /*11040*/  LEA.HI.X R4, R4, R231, R5, 0x5, P1 ;  /* 0x000000e704047211 */ /* 0x000fe200008f2c05 */
[----:B------:R-:W-:Y:S01]  /*11050*/  IMAD.MOV.U32 R231, RZ, RZ, 0x4 ;  /* 0x00000004ffe77424 */ /* 0x000fe200078e00ff */
[C---:B------:R-:W-:Y:S02]  /*11060*/  @!P2 LEA R8, P1, R0.reuse, c[0x0][0x168], 0x1 ;  /* 0x00005a000008aa11 */ /* 0x040fe400078208ff */
[C-C-:B------:R-:W-:Y:S02]  /*11070*/  @!P3 LEA.HI.X R13, R0.reuse, c[0x0][0x16c], R4.reuse, 0x1, P6 ;  /* 0x00005b00000dba11 */ /* 0x140fe400030f0c04 */
[--C-:B------:R-:W-:Y:S02]  /*11080*/  @!P2 LEA.HI.X R9, R0, c[0x0][0x16c], R4.reuse, 0x1, P1 ;  /* 0x00005b000009aa11 */ /* 0x100fe400008f0c04 */
[----:B------:R-:W-:Y:S01]  /*11090*/  IADD3 R3, P0, R232, R0, RZ ;  /* 0x00000000e8037210 */ /* 0x000fe20007f1e0ff */
[----:B------:R-:W-:Y:S01]  /*110a0*/  @!PT LDS RZ, [RZ] ;  /* 0x00000000fffff984 */ /* 0x000fe20000000800 */
[----:B------:R-:W-:Y:S01]  /*110b0*/  @!PT LDS RZ, [RZ] ;  /* 0x00000000fffff984 */ /* 0x000fe20000000800 */
[----:B------:R-:W-:Y:S01]  /*110c0*/  @!PT LDS RZ, [RZ] ;  /* 0x00000000fffff984 */ /* 0x000fe20000000800 */
[----:B------:R1:W-:Y:S01]  /*110d0*/  @!P3 LDGSTS.E.BYPASS.LTC128B.128 [R228+0x8000], [R12.64] ;  /* 0x080000000ce4bfae */ /* 0x0003e2000b901d44 */
[----:B------:R-:W-:Y:S02]  /*110e0*/  SHF.L.U64.HI R230, R230, R231, c[0x0][0x19c] ;  /* 0x00006700e6e67619 */ /* 0x000fe400000102e7 */
[C---:B------:R-:W-:Y:S01]  /*110f0*/  @!P3 LEA R10, P5, R3.reuse, c[0x0][0x168], 0x1 ;  /* 0x00005a00030aba11 */ /* 0x040fe200078a08ff */
        /* <DEDUP_REMOVED lines=21> */
.L_x_1356:
        /* <DEDUP_REMOVED lines=157> */
[----:B------:R-:W-:Y:S03]  /*11c20*/  FMUL.FTZ R19, R19, c[0x0][0x2ec] ;  /* 0x0000bb0013137a20 */ /* 0x000fe60000410000 */
[----:B------:R4:W1:Y:S10]  /*11c30*/  MUFU.TANH R191, R7 ;  /* 0x0000000700bf7308 */ /* 0x0008740000002400 */
[----:B------:R5:W1:Y:S10]  /*11c40*/  MUFU.TANH R178, R14 ;  /* 0x0000000e00b27308 */ /* 0x000a740000002400 */
[----:B------:R-:W1:Y:S01]  /*11c50*/  MUFU.TANH R187, R8 ;  /* 0x0000000800bb7308 */ /* 0x000e620000002400 */
[----:B----4-:R-:W4:Y:S01]  /*11c60*/  LDSM.16.M88.4 R4, [R223+0x1800] ;  /* 0x00180000df04783b */ /* 0x010f220000000200 */
[----:B------:R-:W-:Y:S08]  /*11c70*/  DEPBAR.LE SB0, 0x0 ;  /* 0x000080000000791a */ /* 0x000ff00000000000 */
[----:B------:R-:W1:Y:S01]  /*11c80*/  MUFU.TANH R186, R9 ;  /* 0x0000000900ba7308 */ /* 0x000e620000002400 */
[----:B------:R-:W-:Y:S01]  /*11c90*/  BAR.SYNC.DEFER_BLOCKING 0x0 ;  /* 0x0000000000007b1d */ /* 0x000fe20000010000 */
[----:B-----5:R-:W-:Y:S02]  /*11ca0*/  FMUL.FTZ R14, R16, c[0x0][0x2ec] ;  /* 0x0000bb00100e7a20 */ /* 0x020fe40000410000 */
[----:B------:R-:W-:Y:S06]  /*11cb0*/  FMUL.FTZ R16, R18, c[0x0][0x2ec] ;  /* 0x0000bb0012107a20 */ /* 0x000fec0000410000 */
[----:B------:R-:W1:Y:S10]  /*11cc0*/  MUFU.TANH R179, R10 ;  /* 0x0000000a00b37308 */ /* 0x000e740000002400 */
[----:B------:R-:W1:Y:S10]  /*11cd0*/  MUFU.TANH R184, R11 ;  /* 0x0000000b00b87308 */ /* 0x000e740000002400 */
[----:B------:R-:W1:Y:S01]  /*11ce0*/  MUFU.TANH R189, R12 ;  /* 0x0000000c00bd7308 */ /* 0x000e620000002400 */
[-C--:B----4-:R-:W-:Y:S09]  /*11cf0*/  HMMA.16816.F32.BF16 R20, R192, R4.reuse, R20 ;  /* 0x00000004c014723c */ /* 0x090ff20000041814 */
[----:B------:R-:W4:Y:S01]  /*11d00*/  MUFU.TANH R185, R13 ;  /* 0x0000000d00b97308 */ /* 0x000f220000002400 */
[C---:B------:R-:W-:Y:S09]  /*11d10*/  HMMA.16816.F32.BF16 R24, R180.reuse, R4, R24 ;  /* 0x00000004b418723c */ /* 0x040ff20000041818 */
[----:B------:R-:W1:Y:S01]  /*11d20*/  MUFU.TANH R15, R15 ;  /* 0x0000000f000f7308 */ /* 0x000e620000002400 */
[-C--:B------:R-:W-:Y:S04]  /*11d30*/  HMMA.16816.F32.BF16 R28, R180, R6.reuse, R28 ;  /* 0x00000006b41c723c */ /* 0x080fe8000004181c */
[----:B------:R-:W-:Y:S04]  /*11d40*/  FMUL.FTZ R21, R21, c[0x0][0x2ec] ;  /* 0x0000bb0015157a20 */ /* 0x000fe80000410000 */
[----:B------:R-:W-:Y:S01]  /*11d50*/  HMMA.16816.F32.BF16 R32, R192, R6, R32 ;  /* 0x00000006c020723c */ /* 0x000fe20000041820 */
[----:B------:R-:W1:Y:S03]  /*11d60*/  MUFU.TANH R14, R14 ;  /* 0x0000000e000e7308 */ /* 0x000e660000002400 */
[----:B------:R-:W-:Y:S02]  /*11d70*/  FMUL.FTZ R22, R22, c[0x0][0x2ec] ;  /* 0x0000bb0016167a20 */ /* 0x000fe40000410000 */
[----:B------:R-:W-:Y:S02]  /*11d80*/  FMUL.FTZ R23, R23, c[0x0][0x2ec] ;  /* 0x0000bb0017177a20 */ /* 0x000fe40000410000 */
[----:B------:R-:W-:Y:S03]  /*11d90*/  FMUL.FTZ R26, R26, c[0x0][0x2ec] ;  /* 0x0000bb001a1a7a20 */ /* 0x000fe60000410000 */
[----:B------:R5:W1:Y:S01]  /*11da0*/  MUFU.TANH R142, R21 ;  /* 0x00000015008e7308 */ /* 0x000a620000002400 */
[----:B------:R-:W-:Y:S02]  /*11db0*/  FMUL.FTZ R27, R27, c[0x0][0x2ec] ;  /* 0x0000bb001b1b7a20 */ /* 0x000fe40000410000 */
[----:B------:R-:W-:Y:S02]  /*11dc0*/  FMUL.FTZ R20, R20, c[0x0][0x2ec] ;  /* 0x0000bb0014147a20 */ /* 0x000fe40000410000 */
[----:B------:R-:W-:Y:S02]  /*11dd0*/  FMUL.FTZ R28, R28, c[0x0][0x2ec] ;  /* 0x0000bb001c1c7a20 */ /* 0x000fe40000410000 */
[----:B------:R-:W-:Y:S02]  /*11de0*/  FMUL.FTZ R2, R31, c[0x0][0x2ec] ;  /* 0x0000bb001f027a20 */ /* 0x000fe40000410000 */
[----:B------:R-:W-:Y:S01]  /*11df0*/  FMUL.FTZ R24, R24, c[0x0][0x2ec] ;  /* 0x0000bb0018187a20 */ /* 0x000fe20000410000 */
[----:B------:R1:W1:Y:S01]  /*11e00*/  MUFU.TANH R136, R22 ;  /* 0x0000001600887308 */ /* 0x0002620000002400 */
[----:B------:R-:W-:Y:S02]  /*11e10*/  FMUL.FTZ R25, R25, c[0x0][0x2ec] ;  /* 0x0000bb0019197a20 */ /* 0x000fe40000410000 */
[----:B------:R-:W-:Y:S07]  /*11e20*/  FMUL.FTZ R30, R30, c[0x0][0x2ec] ;  /* 0x0000bb001e1e7a20 */ /* 0x000fee0000410000 */
[----:B------:R2:W2:Y:S01]  /*11e30*/  MUFU.TANH R137, R23 ;  /* 0x0000001700897308 */ /* 0x0004a20000002400 */
[----:B-----5:R-:W-:Y:S09]  /*11e40*/  FMUL.FTZ R21, R34, c[0x0][0x2ec] ;  /* 0x0000bb0022157a20 */ /* 0x020ff20000410000 */
[----:B------:R5:W3:Y:S01]  /*11e50*/  MUFU.TANH R134, R26 ;  /* 0x0000001a00867308 */ /* 0x000ae20000002400 */
[----:B-1----:R-:W-:Y:S09]  /*11e60*/  FMUL.FTZ R22, R32, c[0x0][0x2ec] ;  /* 0x0000bb0020167a20 */ /* 0x002ff20000410000 */
[----:B------:R1:W1:Y:S01]  /*11e70*/  MUFU.TANH R181, R28 ;  /* 0x0000001c00b57308 */ /* 0x0002620000002400 */
[----:B--2---:R-:W-:Y:S09]  /*11e80*/  FMUL.FTZ R23, R33, c[0x0][0x2ec] ;  /* 0x0000bb0021177a20 */ /* 0x004ff20000410000 */
[----:B------:R2:W2:Y:S01]  /*11e90*/  MUFU.TANH R176, R17 ;  /* 0x0000001100b07308 */ /* 0x0004a20000002400 */
[----:B-----5:R-:W-:Y:S09]  /*11ea0*/  FMUL.FTZ R26, R35, c[0x0][0x2ec] ;  /* 0x0000bb00231a7a20 */ /* 0x020ff20000410000 */
[----:B------:R-:W2:Y:S01]  /*11eb0*/  MUFU.TANH R16, R16 ;  /* 0x0000001000107308 */ /* 0x000ea20000002400 */
[----:B-1----:R-:W-:Y:S09]  /*11ec0*/  FMUL.FTZ R28, R29, c[0x0][0x2ec] ;  /* 0x0000bb001d1c7a20 */ /* 0x002ff20000410000 */
[----:B------:R1:W1:Y:S10]  /*11ed0*/  MUFU.TANH R143, R19 ;  /* 0x00000013008f7308 */ /* 0x0002740000002400 */
[----:B------:R1:W1:Y:S10]  /*11ee0*/  MUFU.TANH R177, R20 ;  /* 0x0000001400b17308 */ /* 0x0002740000002400 */
[----:B------:R1:W1:Y:S10]  /*11ef0*/  MUFU.TANH R135, R24 ;  /* 0x0000001800877308 */ /* 0x0002740000002400 */
[----:B------:R1:W1:Y:S10]  /*11f00*/  MUFU.TANH R180, R25 ;  /* 0x0000001900b47308 */ /* 0x0002740000002400 */
        /* <DEDUP_REMOVED lines=9> */
.L_x_1357:
[----:B------:R-:W2:Y:S08]  /*11fa0*/  S2R R0, SR_TID.X ;  /* 0x0000000000007919 */ /* 0x000eb00000002100 */
[----:B------:R-:W-:Y:S01]  /*11fb0*/  LDSM.16.MT88.4 R200, [R221+0xb800] ;  /* 0x00b80000ddc8783b */ /* 0x000fe20000004200 */
[----:B--2---:R-:W-:Y:S04]  /*11fc0*/  SHF.L.U32 R0, R0, 0x1, RZ ;  /* 0x0000000100007819 */ /* 0x004fe800000006ff */
[----:B------:R-:W-:Y:S04]  /*11fd0*/  LOP3.LUT R0, R0, 0x6, RZ, 0xc0, !PT ;  /* 0x0000000600007812 */ /* 0x000fe800078ec0ff */
[----:B------:R-:W-:Y:S04]  /*11fe0*/  LEA R0, R229, R0, 0x5 ;  /* 0x00000000e5007211 */ /* 0x000fe800078e28ff */
[----:B------:R2:W3:Y:S01]  /*11ff0*/  I2F R3, R0 ;  /* 0x0000000000037306 */ /* 0x0004e20000201400 */
[C---:B-1----:R-:W-:Y:S02]  /*12000*/  IADD3 R7, R0.reuse, 0x1, RZ ;  /* 0x0000000100077810 */ /* 0x042fe40007ffe0ff */
[C---:B------:R-:W-:Y:S02]  /*12010*/  IADD3 R6, R0.reuse, 0x8, RZ ;  /* 0x0000000800067810 */ /* 0x040fe40007ffe0ff */
[C---:B------:R-:W-:Y:S02]  /*12020*/  IADD3 R5, R0.reuse, 0x9, RZ ;  /* 0x0000000900057810 */ /* 0x040fe40007ffe0ff */
[C---:B------:R-:W-:Y:S02]  /*12030*/  IADD3 R4, R0.reuse, 0x10, RZ ;  /* 0x0000001000047810 */ /* 0x040fe40007ffe0ff */
[C---:B------:R-:W-:Y:S01]  /*12040*/  IADD3 R8, R0.reuse, 0x11, RZ ;  /* 0x0000001100087810 */ /* 0x040fe20007ffe0ff */
[----:B------:R-:W1:Y:S01]  /*12050*/  I2F R7, R7 ;  /* 0x0000000700077306 */ /* 0x000e620000201400 */
[C---:B------:R-:W-:Y:S09]  /*12060*/  IADD3 R9, R0.reuse, 0x18, RZ ;  /* 0x0000001800097810 */ /* 0x040ff20007ffe0ff */
[----:B------:R-:W4:Y:S01]  /*12070*/  I2F R6, R6 ;  /* 0x0000000600067306 */ /* 0x000f220000201400 */
[----:B--2---:R-:W-:Y:S01]  /*12080*/  IADD3 R0, R0, 0x19, RZ ;  /* 0x0000001900007810 */ /* 0x004fe20007ffe0ff */
[CC--:B---3--:R-:W-:Y:S02]  /*12090*/  FFMA.FTZ R12, R3.reuse, R132.reuse, R179 ;  /* 0x00000084030c7223 */ /* 0x0c8fe400000100b3 */
[CC--:B------:R-:W-:Y:S02]  /*120a0*/  FFMA.FTZ R10, R3.reuse, R132.reuse, R190 ;  /* 0x00000084030a7223 */ /* 0x0c0fe400000100be */
[CC--:B------:R-:W-:Y:S04]  /*120b0*/  FFMA.FTZ R11, R3.reuse, R132.reuse, R188 ;  /* 0x00000084030b7223 */ /* 0x0c0fe800000100bc */
[----:B------:R-:W2:Y:S01]  /*120c0*/  I2F R5, R5 ;  /* 0x0000000500057306 */ /* 0x000ea20000201400 */
[-C--:B------:R-:W-:Y:S02]  /*120d0*/  FFMA.FTZ R13, R3, R132.reuse, R187 ;  /* 0x00000084030d7223 */ /* 0x080fe400000100bb */
[CC--:B-1----:R-:W-:Y:S02]  /*120e0*/  FFMA.FTZ R17, R7.reuse, R132.reuse, R196 ;  /* 0x0000008407117223 */ /* 0x0c2fe400000100c4 */
[CC--:B------:R-:W-:Y:S01]  /*120f0*/  FFMA.FTZ R19, R7.reuse, R132.reuse, R191 ;  /* 0x0000008407137223 */ /* 0x0c0fe200000100bf */
[----:B------:R-:W-:Y:S01]  /*12100*/  LDSM.16.MT88.4 R196, [R222+0xb800] ;  /* 0x00b80000dec4783b */ /* 0x000fe20000004200 */
[CC--:B------:R-:W-:Y:S03]  /*12110*/  FFMA.FTZ R25, R7.reuse, R132.reuse, R186 ;  /* 0x0000008407197223 */ /* 0x0c0fe600000100ba */
[----:B------:R1:W3:Y:S01]  /*12120*/  I2F R3, R0 ;  /* 0x0000000000037306 */ /* 0x0002e20000201400 */
[-C--:B------:R-:W-:Y:S02]  /*12130*/  FFMA.FTZ R20, R7, R132.reuse, R184 ;  /* 0x0000008407147223 */ /* 0x080fe400000100b8 */
[CC--:B----4-:R-:W-:Y:S02]  /*12140*/  FFMA.FTZ R14, R6.reuse, R132.reuse, R14 ;  /* 0x00000084060e7223 */ /* 0x0d0fe4000001000e */
[CC--:B------:R-:W-:Y:S02]  /*12150*/  FFMA.FTZ R18, R6.reuse, R132.reuse, R178 ;  /* 0x0000008406127223 */ /* 0x0c0fe400000100b2 */
[CC--:B------:R-:W-:Y:S03]  /*12160*/  FFMA.FTZ R16, R6.reuse, R132.reuse, R16 ;  /* 0x0000008406107223 */ /* 0x0c0fe60000010010 */
[----:B------:R-:W4:Y:S01]  /*12170*/  I2F R4, R4 ;  /* 0x0000000400047306 */ /* 0x000f220000201400 */
[-C--:B------:R-:W-:Y:S02]  /*12180*/  FFMA.FTZ R24, R6, R132.reuse, R189 ;  /* 0x0000008406187223 */ /* 0x080fe400000100bd */
[CC--:B--2---:R-:W-:Y:S02]  /*12190*/  FFMA.FTZ R6, R5.reuse, R132.reuse, R176 ;  /* 0x0000008405067223 */ /* 0x0c4fe400000100b0 */
[CC--:B------:R-:W-:Y:S02]  /*121a0*/  FFMA.FTZ R7, R5.reuse, R132.reuse, R143 ;  /* 0x0000008405077223 */ /* 0x0c0fe4000001008f */
[CC--:B------:R-:W-:Y:S03]  /*121b0*/  FFMA.FTZ R15, R5.reuse, R132.reuse, R15 ;  /* 0x00000084050f7223 */ /* 0x0c0fe6000001000f */
[----:B------:R-:W2:Y:S01]  /*121c0*/  I2F R9, R9 ;  /* 0x0000000900097306 */ /* 0x000ea20000201400 */
[-C--:B------:R-:W-:Y:S01]  /*121d0*/  FFMA.FTZ R5, R5, R132.reuse, R185 ;  /* 0x0000008405057223 */ /* 0x080fe200000100b9 */
[----:B-1----:R-:W-:Y:S01]  /*121e0*/  FMNMX.FTZ R0, R10, R133, !PT ;  /* 0x000000850a007209 */ /* 0x002fe20007810000 */
[CC--:B---3--:R-:W-:Y:S02]  /*121f0*/  FFMA.FTZ R185, R3.reuse, R132.reuse, R23 ;  /* 0x0000008403b97223 */ /* 0x0c8fe40000010017 */
[----:B------:R-:W-:Y:S01]  /*12200*/  FFMA.FTZ R189, R3, R132, R26 ;  /* 0x0000008403bd7223 */ /* 0x000fe2000001001a */
[----:B------:R-:W-:Y:S01]  /*12210*/  FMNMX.FTZ R0, R17, R0, !PT ;  /* 0x0000000011007209 */ /* 0x000fe20007810000 */
[----:B------:R-:W-:Y:S03]  /*12220*/  FFMA.FTZ R192, R3, R132, R28 ;  /* 0x0000008403c07223 */ /* 0x000fe6000001001c */
[----:B------:R-:W1:Y:S01]  /*12230*/  I2F R8, R8 ;  /* 0x0000000800087306 */ /* 0x000e620000201400 */
[----:B------:R-:W-:Y:S01]  /*12240*/  FMNMX.FTZ R0, R14, R0, !PT ;  /* 0x000000000e007209 */ /* 0x000fe20007810000 */
[CC--:B----4-:R-:W-:Y:S02]  /*12250*/  FFMA.FTZ R182, R4.reuse, R132.reuse, R177 ;  /* 0x0000008404b67223 */ /* 0x0d0fe400000100b1 */
[CC--:B------:R-:W-:Y:S01]  /*12260*/  FFMA.FTZ R186, R4.reuse, R132.reuse, R136 ;  /* 0x0000008404ba7223 */ /* 0x0c0fe20000010088 */
[----:B------:R-:W-:Y:S01]  /*12270*/  LDSM.16.MT88.4 R176, [R219+0xa000] ;  /* 0x00a00000dbb0783b */ /* 0x000fe20000004200 */
[CC--:B------:R-:W-:Y:S02]  /*12280*/  FFMA.FTZ R190, R4.reuse, R132.reuse, R134 ;  /* 0x0000008404be7223 */ /* 0x0c0fe40000010086 */
[----:B------:R-:W-:Y:S01]  /*12290*/  FFMA.FTZ R193, R4, R132, R135 ;  /* 0x0000008404c17223 */ /* 0x000fe20000010087 */
[----:B------:R-:W-:Y:S01]  /*122a0*/  FMNMX.FTZ R4, R11, R138, !PT ;  /* 0x0000008a0b047209 */ /* 0x000fe20007810000 */
[----:B--2---:R-:W-:Y:S03]  /*122b0*/  FFMA.FTZ R188, R9, R132, R21 ;  /* 0x0000008409bc7223 */ /* 0x004fe60000010015 */
[----:B------:R-:W-:Y:S01]  /*122c0*/  FMNMX.FTZ R21, R19, R4, !PT ;  /* 0x0000000413157209 */ /* 0x000fe20007810000 */
[C---:B------:R-:W-:Y:S01]  /*122d0*/  FFMA.FTZ R184, R9.reuse, R132, R22 ;  /* 0x0000008409b87223 */ /* 0x040fe20000010016 */
[----:B------:R-:W-:Y:S01]  /*122e0*/  FMNMX.FTZ R4, R6, R0, !PT ;  /* 0x0000000006047209 */ /* 0x000fe20007810000 */
[CC--:B------:R-:W-:Y:S01]  /*122f0*/  FFMA.FTZ R140, R9.reuse, R132.reuse, R140 ;  /* 0x00000084098c7223 */ /* 0x0c0fe2000001008c */
[----:B------:R-:W-:Y:S01]  /*12300*/  FMNMX.FTZ R0, R12, R139, !PT ;  /* 0x0000008b0c007209 */ /* 0x000fe20007810000 */
[----:B------:R-:W-:Y:S01]  /*12310*/  FFMA.FTZ R181, R9, R132, R181 ;  /* 0x0000008409b57223 */ /* 0x000fe200000100b5 */
[----:B------:R-:W-:Y:S02]  /*12320*/  FMNMX.FTZ R4, R182, R4, !PT ;  /* 0x00000004b6047209 */ /* 0x000fe40007810000 */
[----:B------:R-:W-:Y:S01]  /*12330*/  FMNMX.FTZ R0, R20, R0, !PT ;  /* 0x0000000014007209 */ /* 0x000fe20007810000 */
[-C--:B-1----:R-:W-:Y:S01]  /*12340*/  FFMA.FTZ R183, R8, R132.reuse, R142 ;  /* 0x0000008408b77223 */ /* 0x082fe2000001008e */
[----:B------:R-:W-:Y:S01]  /*12350*/  FMNMX.FTZ R21, R16, R21, !PT ;  /* 0x0000001510157209 */ /* 0x000fe20007810000 */
[----:B------:R-:W-:Y:S01]  /*12360*/  FFMA.FTZ R187, R8, R132, R137 ;  /* 0x0000008408bb7223 */ /* 0x000fe20000010089 */
[----:B------:R-:W-:Y:S01]  /*12370*/  FMNMX.FTZ R0, R18, R0, !PT ;  /* 0x0000000012007209 */ /* 0x000fe20007810000 */
[C---:B------:R-:W-:Y:S01]  /*12380*/  FFMA.FTZ R191, R8.reuse, R132, R27 ;  /* 0x0000008408bf7223 */ /* 0x040fe2000001001b */
[----:B------:R-:W-:Y:S01]  /*12390*/  FMNMX.FTZ R136, R183, R4, !PT ;  /* 0x00000004b7887209 */ /* 0x000fe20007810000 */
[-C--:B------:R-:W-:Y:S01]  /*123a0*/  FFMA.FTZ R142, R3, R132.reuse, R2 ;  /* 0x00000084038e7223 */ /* 0x080fe20000010002 */
[----:B------:R-:W-:Y:S01]  /*123b0*/  FMNMX.FTZ R21, R7, R21, !PT ;  /* 0x0000001507157209 */ /* 0x000fe20007810000 */
[----:B------:R-:W-:Y:S01]  /*123c0*/  FFMA.FTZ R180, R8, R132, R180 ;  /* 0x0000008408b47223 */ /* 0x000fe200000100b4 */
        /* <DEDUP_REMOVED lines=13> */
[----:B------:R-:W2:Y:S03]  /*124a0*/  SHFL.BFLY PT, R21, R135, 0x2, 0x1f ;  /* 0x0c401f0087157f89 */ /* 0x000ea600000e0000 */
[----:B------:R-:W-:Y:S04]  /*124b0*/  FMNMX.FTZ R4, R25, R4, !PT ;  /* 0x0000000419047209 */ /* 0x000fe80007810000 */
[----:B------:R-:W-:Y:S01]  /*124c0*/  FMNMX.FTZ R4, R24, R4, !PT ;  /* 0x0000000418047209 */ /* 0x000fe20007810000 */
[----:B------:R-:W3:Y:S01]  /*124d0*/  SHFL.BFLY PT, R2, R0, 0x2, 0x1f ;  /* 0x0c401f0000027f89 */ /* 0x000ee200000e0000 */
[----:B-1----:R-:W-:Y:S02]  /*124e0*/  FMNMX.FTZ R136, R136, R22, !PT ;  /* 0x0000001688887209 */ /* 0x002fe40007810000 */
[----:B------:R-:W-:Y:S05]  /*124f0*/  FMNMX.FTZ R4, R5, R4, !PT ;  /* 0x0000000405047209 */ /* 0x000fea0007810000 */
[----:B------:R-:W1:Y:S01]  /*12500*/  SHFL.BFLY PT, R9, R136, 0x1, 0x1f ;  /* 0x0c201f0088097f89 */ /* 0x000e6200000e0000 */
[----:B------:R-:W-:Y:S04]  /*12510*/  FMNMX.FTZ R4, R193, R4, !PT ;  /* 0x00000004c1047209 */ /* 0x000fe80007810000 */
[----:B------:R-:W-:Y:S02]  /*12520*/  FMNMX.FTZ R4, R180, R4, !PT ;  /* 0x00000004b4047209 */ /* 0x000fe40007810000 */
[----:B--2---:R-:W-:Y:S02]  /*12530*/  FMNMX.FTZ R135, R135, R21, !PT ;  /* 0x0000001587877209 */ /* 0x004fe40007810000 */
[----:B------:R-:W-:Y:S03]  /*12540*/  FMNMX.FTZ R4, R181, R4, !PT ;  /* 0x00000004b5047209 */ /* 0x000fe60007810000 */
[----:B------:R-:W2:Y:S01]  /*12550*/  SHFL.BFLY PT, R21, R135, 0x1, 0x1f ;  /* 0x0c201f0087157f89 */ /* 0x000ea200000e0000 */
[----:B------:R-:W-:Y:S02]  /*12560*/  FMNMX.FTZ R4, R192, R4, !PT ;  /* 0x00000004c0047209 */ /* 0x000fe40007810000 */
[----:B---3--:R-:W-:Y:S05]  /*12570*/  FMNMX.FTZ R2, R0, R2, !PT ;  /* 0x0000000200027209 */ /* 0x008fea0007810000 */
[----:B------:R-:W3:Y:S01]  /*12580*/  SHFL.BFLY PT, R3, R2, 0x1, 0x1f ;  /* 0x0c201f0002037f89 */ /* 0x000ee200000e0000 */
[----:B-1----:R-:W-:Y:S04]  /*12590*/  FMNMX.FTZ R136, R136, R9, !PT ;  /* 0x0000000988887209 */ /* 0x002fe80007810000 */
[C---:B------:R-:W-:Y:S01]  /*125a0*/  FSETP.NEU.FTZ.AND P0, PT, R136.reuse, -INF , PT ;  /* 0xff8000008800780b */ /* 0x040fe20003f1d000 */
[----:B------:R-:W-:Y:S02]  /*125b0*/  FADD.FTZ R0, -R136, R133 ;  /* 0x0000008588007221 */ /* 0x000fe40000010100 */
[----:B------:R-:W1:Y:S02]  /*125c0*/  SHFL.BFLY PT, R8, R4, 0x2, 0x1f ;  /* 0x0c401f0004087f89 */ /* 0x000e6400000e0000 */
[----:B------:R-:W-:Y:S04]  /*125d0*/  FMUL.FTZ R0, R0, c[0x0][0x23c] ;  /* 0x00008f0000007a20 */ /* 0x000fe80000410000 */
[----:B------:R4:W5:Y:S01]  /*125e0*/  MUFU.EX2 R133, R0 ;  /* 0x0000000000857308 */ /* 0x0009620000000800 */
[----:B--2---:R-:W-:Y:S02]  /*125f0*/  FMNMX.FTZ R135, R135, R21, !PT ;  /* 0x0000001587877209 */ /* 0x004fe40007810000 */
[----:B---3--:R-:W-:Y:S02]  /*12600*/  FMNMX.FTZ R137, R2, R3, !PT ;  /* 0x0000000302897209 */ /* 0x008fe40007810000 */
[----:B-1----:R-:W-:Y:S05]  /*12610*/  FMNMX.FTZ R4, R4, R8, !PT ;  /* 0x0000000804047209 */ /* 0x002fea0007810000 */
[----:B------:R-:W1:Y:S01]  /*12620*/  SHFL.BFLY PT, R134, R4, 0x1, 0x1f ;  /* 0x0c201f0004867f89 */ /* 0x000e6200000e0000 */
[----:B----4-:R-:W-:Y:S02]  /*12630*/  FADD.FTZ R0, -R135, R138 ;  /* 0x0000008a87007221 */ /* 0x010fe40000010100 */
[----:B------:R-:W-:Y:S02]  /*12640*/  FMUL.FTZ R138, R136, c[0x0][0x23c] ;  /* 0x00008f00888a7a20 */ /* 0x000fe40000410000 */
[----:B------:R-:W-:Y:S02]  /*12650*/  FMUL.FTZ R0, R0, c[0x0][0x23c] ;  /* 0x00008f0000007a20 */ /* 0x000fe40000410000 */
[----:B-----5:R-:W-:Y:S01]  /*12660*/  FMUL.FTZ R32, R133, R172 ;  /* 0x000000ac85207220 */ /* 0x020fe20000410000 */
[----:B------:R-:W-:Y:S01]  /*12670*/  FSEL R138, R138, RZ, P0 ;  /* 0x000000ff8a8a7208 */ /* 0x000fe20000000000 */
[----:B------:R2:W3:Y:S01]  /*12680*/  MUFU.EX2 R3, R0 ;  /* 0x0000000000037308 */ /* 0x0004e20000000800 */
[----:B------:R-:W-:Y:S01]  /*12690*/  FSETP.NEU.FTZ.AND P0, PT, R135, -INF , PT ;  /* 0xff8000008700780b */ /* 0x000fe20003f1d000 */
[----:B------:R-:W-:Y:S02]  /*126a0*/  FMUL.FTZ R33, R133, R173 ;  /* 0x000000ad85217220 */ /* 0x000fe40000410000 */
[--C-:B------:R-:W-:Y:S02]  /*126b0*/  FFMA.FTZ R10, R10, c[0x0][0x23c], -R138.reuse ;  /* 0x00008f000a0a7a23 */ /* 0x100fe4000001088a */
[--C-:B------:R-:W-:Y:S02]  /*126c0*/  FFMA.FTZ R17, R17, c[0x0][0x23c], -R138.reuse ;  /* 0x00008f0011117a23 */ /* 0x100fe4000001088a */
[--C-:B------:R-:W-:Y:S02]  /*126d0*/  FFMA.FTZ R14, R14, c[0x0][0x23c], -R138.reuse ;  /* 0x00008f000e0e7a23 */ /* 0x100fe4000001088a */
[--C-:B------:R-:W-:Y:S01]  /*126e0*/  FFMA.FTZ R6, R6, c[0x0][0x23c], -R138.reuse ;  /* 0x00008f0006067a23 */ /* 0x100fe2000001088a */
[----:B------:R4:W-:Y:S01]  /*126f0*/  MUFU.EX2 R245, R17 ;  /* 0x0000001100f57308 */ /* 0x0009e20000000800 */
[C---:B------:R-:W-:Y:S01]  /*12700*/  FMUL.FTZ R36, R133.reuse, R36 ;  /* 0x0000002485247220 */ /* 0x040fe20000410000 */
[----:B-1----:R-:W-:Y:S01]  /*12710*/  FMNMX.FTZ R134, R4, R134, !PT ;  /* 0x0000008604867209 */ /* 0x002fe20007810000 */
[C---:B------:R-:W-:Y:S02]  /*12720*/  FMUL.FTZ R4, R133.reuse, R148 ;  /* 0x0000009485047220 */ /* 0x040fe40000410000 */
[C---:B------:R-:W-:Y:S02]  /*12730*/  FMUL.FTZ R37, R133.reuse, R37 ;  /* 0x0000002585257220 */ /* 0x040fe40000410000 */
[----:B------:R-:W-:Y:S03]  /*12740*/  FMUL.FTZ R143, R134, c[0x0][0x23c] ;  /* 0x00008f00868f7a20 */ /* 0x000fe60000410000 */
[----:B------:R-:W-:Y:S01]  /*12750*/  MUFU.EX2 R246, R14 ;  /* 0x0000000e00f67308 */ /* 0x000fe20000000800 */
[----:B------:R-:W-:Y:S02]  /*12760*/  FMUL.FTZ R48, R133, R48 ;  /* 0x0000003085307220 */ /* 0x000fe40000410000 */
[----:B--2---:R-:W-:Y:S02]  /*12770*/  FADD.FTZ R0, -R137, R139 ;  /* 0x0000008b89007221 */ /* 0x004fe40000010100 */
[----:B------:R-:W-:Y:S02]  /*12780*/  FMUL.FTZ R139, R135, c[0x0][0x23c] ;  /* 0x00008f00878b7a20 */ /* 0x000fe40000410000 */
[----:B------:R-:W-:Y:S02]  /*12790*/  FMUL.FTZ R0, R0, c[0x0][0x23c] ;  /* 0x00008f0000007a20 */ /* 0x000fe40000410000 */
[----:B---3--:R-:W-:Y:S01]  /*127a0*/  FMUL.FTZ R34, R3, R174 ;  /* 0x000000ae03227220 */ /* 0x008fe20000410000 */
[----:B------:R-:W-:Y:S01]  /*127b0*/  FSEL R139, R139, RZ, P0 ;  /* 0x000000ff8b8b7208 */ /* 0x000fe20000000000 */
[----:B------:R1:W2:Y:S01]  /*127c0*/  MUFU.EX2 R2, R0 ;  /* 0x0000000000027308 */ /* 0x0002a20000000800 */
[----:B------:R-:W-:Y:S01]  /*127d0*/  FSETP.NEU.FTZ.AND P0, PT, R137, -INF , PT ;  /* 0xff8000008900780b */ /* 0x000fe20003f1d000 */
[----:B------:R-:W-:Y:S02]  /*127e0*/  FMUL.FTZ R35, R3, R175 ;  /* 0x000000af03237220 */ /* 0x000fe40000410000 */
[--C-:B------:R-:W-:Y:S01]  /*127f0*/  FFMA.FTZ R11, R11, c[0x0][0x23c], -R139.reuse ;  /* 0x00008f000b0b7a23 */ /* 0x100fe2000001088b */
[----:B------:R-:W-:Y:S01]  /*12800*/  LDSM.16.MT88.4 R172, [R219+0xa800] ;  /* 0x00a80000dbac783b */ /* 0x000fe20000004200 */
[--C-:B------:R-:W-:Y:S02]  /*12810*/  FFMA.FTZ R19, R19, c[0x0][0x23c], -R139.reuse ;  /* 0x00008f0013137a23 */ /* 0x100fe4000001088b */
[--C-:B------:R-:W-:Y:S02]  /*12820*/  FFMA.FTZ R16, R16, c[0x0][0x23c], -R139.reuse ;  /* 0x00008f0010107a23 */ /* 0x100fe4000001088b */
[----:B------:R-:W-:Y:S01]  /*12830*/  FFMA.FTZ R7, R7, c[0x0][0x23c], -R139 ;  /* 0x00008f0007077a23 */ /* 0x000fe2000001088b */
[----:B------:R-:W-:Y:S01]  /*12840*/  MUFU.EX2 R241, R19 ;  /* 0x0000001300f17308 */ /* 0x000fe20000000800 */
[----:B----4-:R-:W-:Y:S02]  /*12850*/  FMUL.FTZ R17, R133, R157 ;  /* 0x0000009d85117220 */ /* 0x010fe40000410000 */
[C---:B------:R-:W-:Y:S02]  /*12860*/  FMUL.FTZ R38, R3.reuse, R38 ;  /* 0x0000002603267220 */ /* 0x040fe40000410000 */
[----:B------:R-:W-:Y:S02]  /*12870*/  FMUL.FTZ R39, R3, R39 ;  /* 0x0000002703277220 */ /* 0x000fe40000410000 */
[----:B------:R-:W-:Y:S02]  /*12880*/  FMUL.FTZ R49, R133, R49 ;  /* 0x0000003185317220 */ /* 0x000fe40000410000 */
[C---:B------:R-:W-:Y:S01]  /*12890*/  FMUL.FTZ R50, R3.reuse, R50 ;  /* 0x0000003203327220 */ /* 0x040fe20000410000 */
[----:B------:R3:W-:Y:S01]  /*128a0*/  MUFU.EX2 R242, R16 ;  /* 0x0000001000f27308 */ /* 0x0007e20000000800 */
        /* <DEDUP_REMOVED lines=11> */
[--C-:B------:R-:W-:Y:S02]  /*12960*/  FFMA.FTZ R12, R12, c[0x0][0x23c], -R141.reuse ;  /* 0x00008f000c0c7a23 */ /* 0x100fe4000001088d */
[----:B------:R-:W-:Y:S02]  /*12970*/  FFMA.FTZ R18, R18, c[0x0][0x23c], -R141 ;  /* 0x00008f0012127a23 */ /* 0x000fe4000001088d */
[----:B------:R2:W-:Y:S01]  /*12980*/  MUFU.EX2 R237, R20 ;  /* 0x0000001400ed7308 */ /* 0x0005e20000000800 */
[----:B------:R-:W-:Y:S02]  /*12990*/  FFMA.FTZ R5, R5, c[0x0][0x23c], -R143 ;  /* 0x00008f0005057a23 */ /* 0x000fe4000001088f */
[----:B------:R-:W-:Y:S02]  /*129a0*/  FFMA.FTZ R15, R15, c[0x0][0x23c], -R141 ;  /* 0x00008f000f0f7a23 */ /* 0x000fe4000001088d */
[--C-:B------:R-:W-:Y:S02]  /*129b0*/  FFMA.FTZ R13, R13, c[0x0][0x23c], -R143.reuse ;  /* 0x00008f000d0d7a23 */ /* 0x100fe4000001088f */
[--C-:B------:R-:W-:Y:S02]  /*129c0*/  FFMA.FTZ R25, R25, c[0x0][0x23c], -R143.reuse ;  /* 0x00008f0019197a23 */ /* 0x100fe4000001088f */
[----:B------:R-:W-:Y:S01]  /*129d0*/  FFMA.FTZ R24, R24, c[0x0][0x23c], -R143 ;  /* 0x00008f0018187a23 */ /* 0x000fe2000001088f */
[----:B------:R4:W5:Y:S01]  /*129e0*/  MUFU.EX2 R247, R6 ;  /* 0x0000000600f77308 */ /* 0x0009620000000800 */
[----:B---3--:R-:W-:Y:S02]  /*129f0*/  FMUL.FTZ R16, R133, R156 ;  /* 0x0000009c85107220 */ /* 0x008fe40000410000 */
[----:B------:R-:W-:Y:S01]  /*12a00*/  FMUL.FTZ R19, R3, R159 ;  /* 0x0000009f03137220 */ /* 0x000fe20000410000 */
[----:B-1----:R-:W-:Y:S01]  /*12a10*/  F2FP.BF16.PACK_AB R148, R245, R244 ;  /* 0x000000f4f594723e */ /* 0x002fe200000010ff */
[C---:B------:R-:W-:Y:S02]  /*12a20*/  FMUL.FTZ R10, R2.reuse, R146 ;  /* 0x00000092020a7220 */ /* 0x040fe40000410000 */
[C---:B------:R-:W-:Y:S02]  /*12a30*/  FMUL.FTZ R27, R2.reuse, R167 ;  /* 0x000000a7021b7220 */ /* 0x040fe40000410000 */
[C---:B------:R-:W-:Y:S01]  /*12a40*/  FMUL.FTZ R30, R2.reuse, R170 ;  /* 0x000000aa021e7220 */ /* 0x040fe20000410000 */
[----:B------:R1:W-:Y:S01]  /*12a50*/  MUFU.EX2 R240, R11 ;  /* 0x0000000b00f07308 */ /* 0x0003e20000000800 */
[C---:B------:R-:W-:Y:S02]  /*12a60*/  FMUL.FTZ R31, R2.reuse, R171 ;  /* 0x000000ab021f7220 */ /* 0x040fe40000410000 */
[C---:B------:R-:W-:Y:S01]  /*12a70*/  FMUL.FTZ R42, R2.reuse, R42 ;  /* 0x0000002a022a7220 */ /* 0x040fe20000410000 */
[----:B--2---:R-:W2:Y:S01]  /*12a80*/  LDSM.16.MT88.4 R20, [R217+0xa000] ;  /* 0x00a00000d914783b */ /* 0x004ea20000004200 */
[C---:B------:R-:W-:Y:S02]  /*12a90*/  FMUL.FTZ R43, R2.reuse, R43 ;  /* 0x0000002b022b7220 */ /* 0x040fe40000410000 */
[C---:B------:R-:W-:Y:S02]  /*12aa0*/  FMUL.FTZ R46, R2.reuse, R46 ;  /* 0x0000002e022e7220 */ /* 0x040fe40000410000 */
[C---:B------:R-:W-:Y:S01]  /*12ab0*/  FMUL.FTZ R47, R2.reuse, R47 ;  /* 0x0000002f022f7220 */ /* 0x040fe20000410000 */
[----:B------:R3:W3:Y:S01]  /*12ac0*/  MUFU.EX2 R243, R7 ;  /* 0x0000000700f37308 */ /* 0x0006e20000000800 */
[C---:B------:R-:W-:Y:S02]  /*12ad0*/  FMUL.FTZ R52, R133.reuse, R52 ;  /* 0x0000003485347220 */ /* 0x040fe40000410000 */
[----:B------:R-:W-:Y:S02]  /*12ae0*/  FMUL.FTZ R53, R133, R53 ;  /* 0x0000003585357220 */ /* 0x000fe40000410000 */
[----:B----4-:R-:W-:Y:S01]  /*12af0*/  FMUL.FTZ R6, R3, R150 ;  /* 0x0000009603067220 */ /* 0x010fe20000410000 */
[----:B-----5:R-:W-:Y:S01]  /*12b00*/  F2FP.BF16.PACK_AB R150, R247, R246 ;  /* 0x000000f6f796723e */ /* 0x020fe200000010ff */
[C---:B------:R-:W-:Y:S02]  /*12b10*/  FMUL.FTZ R54, R3.reuse, R54 ;  /* 0x0000003603367220 */ /* 0x040fe40000410000 */
[----:B------:R-:W-:Y:S01]  /*12b20*/  FMUL.FTZ R55, R3, R55 ;  /* 0x0000003703377220 */ /* 0x000fe20000410000 */
[----:B------:R4:W-:Y:S01]  /*12b30*/  MUFU.EX2 R236, R5 ;  /* 0x0000000500ec7308 */ /* 0x0009e20000000800 */
[C---:B------:R-:W-:Y:S02]  /*12b40*/  FMUL.FTZ R58, R2.reuse, R58 ;  /* 0x0000003a023a7220 */ /* 0x040fe40000410000 */
[C---:B------:R-:W-:Y:S02]  /*12b50*/  FMUL.FTZ R59, R2.reuse, R59 ;  /* 0x0000003b023b7220 */ /* 0x040fe40000410000 */
[C---:B-1----:R-:W-:Y:S02]  /*12b60*/  FMUL.FTZ R11, R2.reuse, R147 ;  /* 0x00000093020b7220 */ /* 0x042fe40000410000 */
[C---:B------:R-:W-:Y:S02]  /*12b70*/  FMUL.FTZ R62, R2.reuse, R62 ;  /* 0x0000003e023e7220 */ /* 0x040fe40000410000 */
[C---:B------:R-:W-:Y:S01]  /*12b80*/  FMUL.FTZ R63, R2.reuse, R63 ;  /* 0x0000003f023f7220 */ /* 0x040fe20000410000 */
[----:B------:R-:W1:Y:S01]  /*12b90*/  MUFU.EX2 R0, R0 ;  /* 0x0000000000007308 */ /* 0x000e620000000800 */
[C---:B------:R-:W-:Y:S02]  /*12ba0*/  FMUL.FTZ R64, R133.reuse, R64 ;  /* 0x0000004085407220 */ /* 0x040fe40000410000 */
[----:B------:R-:W-:Y:S02]  /*12bb0*/  FMUL.FTZ R65, R133, R65 ;  /* 0x0000004185417220 */ /* 0x000fe40000410000 */
[----:B---3--:R-:W-:Y:S01]  /*12bc0*/  FMUL.FTZ R7, R3, R151 ;  /* 0x0000009703077220 */ /* 0x008fe20000410000 */
[----:B------:R-:W-:Y:S01]  /*12bd0*/  F2FP.BF16.PACK_AB R151, R243, R242 ;  /* 0x000000f2f397723e */ /* 0x000fe200000010ff */
[C---:B------:R-:W-:Y:S02]  /*12be0*/  FMUL.FTZ R66, R3.reuse, R66 ;  /* 0x0000004203427220 */ /* 0x040fe40000410000 */
[----:B------:R-:W-:Y:S01]  /*12bf0*/  FMUL.FTZ R67, R3, R67 ;  /* 0x0000004303437220 */ /* 0x000fe20000410000 */
[----:B------:R-:W3:Y:S01]  /*12c00*/  MUFU.EX2 R235, R12 ;  /* 0x0000000c00eb7308 */ /* 0x000ee20000000800 */
[C---:B------:R-:W-:Y:S02]  /*12c10*/  FMUL.FTZ R68, R133.reuse, R68 ;  /* 0x0000004485447220 */ /* 0x040fe40000410000 */
[C---:B------:R-:W-:Y:S02]  /*12c20*/  FMUL.FTZ R69, R133.reuse, R69 ;  /* 0x0000004585457220 */ /* 0x040fe40000410000 */
[----:B----4-:R-:W-:Y:S01]  /*12c30*/  FMUL.FTZ R5, R133, R149 ;  /* 0x0000009585057220 */ /* 0x010fe20000410000 */
[----:B------:R-:W-:Y:S01]  /*12c40*/  F2FP.BF16.PACK_AB R149, R241, R240 ;  /* 0x000000f0f195723e */ /* 0x000fe200000010ff */
[C---:B------:R-:W-:Y:S02]  /*12c50*/  FMUL.FTZ R70, R3.reuse, R70 ;  /* 0x0000004603467220 */ /* 0x040fe40000410000 */
[----:B------:R-:W-:Y:S01]  /*12c60*/  FMUL.FTZ R71, R3, R71 ;  /* 0x0000004703477220 */ /* 0x000fe20000410000 */
[----:B------:R4:W-:Y:S01]  /*12c70*/  MUFU.EX2 R238, R18 ;  /* 0x0000001200ee7308 */ /* 0x0009e20000000800 */
[----:B------:R-:W-:Y:S02]  /*12c80*/  FMUL.FTZ R74, R2, R74 ;  /* 0x0000004a024a7220 */ /* 0x000fe40000410000 */
[-C--:B--2---:R-:W-:Y:S01]  /*12c90*/  HMMA.16816.F32.BF16 R4, R148, R20.reuse, R4 ;  /* 0x000000149404723c */ /* 0x084fe20000041804 */
[C---:B-1----:R-:W-:Y:S02]  /*12ca0*/  FMUL.FTZ R8, R0.reuse, R144 ;  /* 0x0000009000087220 */ /* 0x042fe40000410000 */
[C---:B------:R-:W-:Y:S02]  /*12cb0*/  FMUL.FTZ R9, R0.reuse, R145 ;  /* 0x0000009100097220 */ /* 0x040fe40000410000 */
[C---:B------:R-:W-:Y:S02]  /*12cc0*/  FMUL.FTZ R28, R0.reuse, R168 ;  /* 0x000000a8001c7220 */ /* 0x040fe40000410000 */
[----:B------:R-:W1:Y:S01]  /*12cd0*/  MUFU.EX2 R239, R15 ;  /* 0x0000000f00ef7308 */ /* 0x000e620000000800 */
[C---:B------:R-:W-:Y:S01]  /*12ce0*/  FMUL.FTZ R29, R0.reuse, R169 ;  /* 0x000000a9001d7220 */ /* 0x040fe20000410000 */
[----:B---3--:R-:W-:Y:S03]  /*12cf0*/  F2FP.BF16.PACK_AB R145, R237, R235 ;  /* 0x000000ebed91723e */ /* 0x008fe600000010ff */
[C---:B------:R-:W-:Y:S02]  /*12d00*/  FMUL.FTZ R12, R0.reuse, R152 ;  /* 0x00000098000c7220 */ /* 0x040fe40000410000 */
[C---:B------:R-:W-:Y:S03]  /*12d10*/  FMUL.FTZ R40, R0.reuse, R40 ;  /* 0x0000002800287220 */ /* 0x040fe60000410000 */
[----:B------:R2:W-:Y:S01]  /*12d20*/  MUFU.EX2 R232, R13 ;  /* 0x0000000d00e87308 */ /* 0x0005e20000000800 */
[C---:B------:R-:W-:Y:S02]  /*12d30*/  FMUL.FTZ R41, R0.reuse, R41 ;  /* 0x0000002900297220 */ /* 0x040fe40000410000 */
[C---:B------:R-:W-:Y:S02]  /*12d40*/  FMUL.FTZ R44, R0.reuse, R44 ;  /* 0x0000002c002c7220 */ /* 0x040fe40000410000 */
[----:B----4-:R-:W-:Y:S02]  /*12d50*/  FMUL.FTZ R18, R3, R158 ;  /* 0x0000009e03127220 */ /* 0x010fe40000410000 */
[----:B------:R-:W-:Y:S01]  /*12d60*/  LDSM.16.MT88.4 R156, [R221+0xa000] ;  /* 0x00a00000dd9c783b */ /* 0x000fe20000004200 */
[C---:B------:R-:W-:Y:S02]  /*12d70*/  FMUL.FTZ R45, R0.reuse, R45 ;  /* 0x0000002d002d7220 */ /* 0x040fe40000410000 */
[----:B------:R-:W3:Y:S01]  /*12d80*/  MUFU.EX2 R233, R25 ;  /* 0x0000001900e97308 */ /* 0x000ee20000000800 */
[C---:B------:R-:W-:Y:S02]  /*12d90*/  FMUL.FTZ R56, R0.reuse, R56 ;  /* 0x0000003800387220 */ /* 0x040fe40000410000 */
[----:B------:R-:W-:Y:S01]  /*12da0*/  FMUL.FTZ R57, R0, R57 ;  /* 0x0000003900397220 */ /* 0x000fe20000410000 */
[----:B-1----:R-:W-:Y:S01]  /*12db0*/  F2FP.BF16.PACK_AB R147, R239, R238 ;  /* 0x000000eeef93723e */ /* 0x002fe200000010ff */
[----:B------:R-:W-:Y:S02]  /*12dc0*/  FMUL.FTZ R15, R2, R155 ;  /* 0x0000009b020f7220 */ /* 0x000fe40000410000 */
[C---:B------:R-:W-:Y:S02]  /*12dd0*/  FMUL.FTZ R60, R0.reuse, R60 ;  /* 0x0000003c003c7220 */ /* 0x040fe40000410000 */
[----:B------:R-:W-:Y:S01]  /*12de0*/  FMUL.FTZ R61, R0, R61 ;  /* 0x0000003d003d7220 */ /* 0x000fe20000410000 */
[----:B------:R-:W1:Y:S01]  /*12df0*/  MUFU.EX2 R234, R24 ;  /* 0x0000001800ea7308 */ /* 0x000e620000000800 */
[----:B------:R-:W-:Y:S02]  /*12e00*/  FMUL.FTZ R75, R2, R75 ;  /* 0x0000004b024b7220 */ /* 0x000fe40000410000 */
[C---:B------:R-:W-:Y:S02]  /*12e10*/  FMUL.FTZ R72, R0.reuse, R72 ;  /* 0x0000004800487220 */ /* 0x040fe40000410000 */
[C---:B--2---:R-:W-:Y:S02]  /*12e20*/  FMUL.FTZ R13, R0.reuse, R153 ;  /* 0x00000099000d7220 */ /* 0x044fe40000410000 */
[----:B------:R-:W2:Y:S01]  /*12e30*/  LDSM.16.MT88.4 R152, [R222+0xa000] ;  /* 0x00a00000de98783b */ /* 0x000ea20000004200 */
[----:B------:R-:W-:Y:S02]  /*12e40*/  FMUL.FTZ R73, R0, R73 ;  /* 0x0000004900497220 */ /* 0x000fe40000410000 */
[C---:B------:R-:W-:Y:S02]  /*12e50*/  FMUL.FTZ R78, R2.reuse, R78 ;  /* 0x0000004e024e7220 */ /* 0x040fe40000410000 */
[----:B------:R-:W-:Y:S01]  /*12e60*/  FMUL.FTZ R79, R2, R79 ;  /* 0x0000004f024f7220 */ /* 0x000fe20000410000 */
[----:B---3--:R-:W-:Y:S01]  /*12e70*/  F2FP.BF16.PACK_AB R144, R233, R232 ;  /* 0x000000e8e990723e */ /* 0x008fe200000010ff */
[C---:B------:R-:W-:Y:S02]  /*12e80*/  FMUL.FTZ R25, R0.reuse, R165 ;  /* 0x000000a500197220 */ /* 0x040fe40000410000 */
[C---:B------:R-:W-:Y:S02]  /*12e90*/  FMUL.FTZ R76, R0.reuse, R76 ;  /* 0x0000004c004c7220 */ /* 0x040fe40000410000 */
[----:B------:R-:W-:Y:S02]  /*12ea0*/  FMUL.FTZ R77, R0, R77 ;  /* 0x0000004d004d7220 */ /* 0x000fe40000410000 */
[C---:B------:R-:W-:Y:S02]  /*12eb0*/  FMUL.FTZ R80, R133.reuse, R80 ;  /* 0x0000005085507220 */ /* 0x040fe40000410000 */
[----:B------:R-:W-:Y:S01]  /*12ec0*/  FMUL.FTZ R81, R133, R81 ;  /* 0x0000005185517220 */ /* 0x000fe20000410000 */
[----:B-1----:R-:W-:Y:S01]  /*12ed0*/  F2FP.BF16.PACK_AB R146, R236, R234 ;  /* 0x000000eaec92723e */ /* 0x002fe200000010ff */
[C---:B------:R-:W-:Y:S02]  /*12ee0*/  FMUL.FTZ R82, R3.reuse, R82 ;  /* 0x0000005203527220 */ /* 0x040fe40000410000 */
[----:B------:R-:W-:Y:S02]  /*12ef0*/  FMUL.FTZ R83, R3, R83 ;  /* 0x0000005303537220 */ /* 0x000fe40000410000 */
[C---:B------:R-:W-:Y:S02]  /*12f00*/  FMUL.FTZ R84, R133.reuse, R84 ;  /* 0x0000005485547220 */ /* 0x040fe40000410000 */
[C---:B------:R-:W-:Y:S01]  /*12f10*/  HMMA.16816.F32.BF16 R8, R144.reuse, R20, R8 ;  /* 0x000000149008723c */ /* 0x040fe20000041808 */
[----:B------:R-:W-:Y:S02]  /*12f20*/  FMUL.FTZ R85, R133, R85 ;  /* 0x0000005585557220 */ /* 0x000fe40000410000 */
[C---:B------:R-:W-:Y:S02]  /*12f30*/  FMUL.FTZ R86, R3.reuse, R86 ;  /* 0x0000005603567220 */ /* 0x040fe40000410000 */
[----:B------:R-:W-:Y:S02]  /*12f40*/  FMUL.FTZ R87, R3, R87 ;  /* 0x0000005703577220 */ /* 0x000fe40000410000 */
[C---:B------:R-:W-:Y:S01]  /*12f50*/  FMUL.FTZ R21, R133.reuse, R161 ;  /* 0x000000a185157220 */ /* 0x040fe20000410000 */
[-C--:B------:R-:W-:Y:S01]  /*12f60*/  HMMA.16816.F32.BF16 R12, R144, R22.reuse, R12 ;  /* 0x00000016900c723c */ /* 0x080fe2000004180c */
[----:B------:R-:W-:Y:S03]  /*12f70*/  FMUL.FTZ R20, R133, R160 ;  /* 0x000000a085147220 */ /* 0x000fe60000410000 */
[--C-:B------:R-:W-:Y:S02]  /*12f80*/  FFMA.FTZ R160, R182, c[0x0][0x23c], -R138.reuse ;  /* 0x00008f00b6a07a23 */ /* 0x100fe4000001088a */
[----:B------:R-:W-:Y:S02]  /*12f90*/  FMUL.FTZ R90, R2, R90 ;  /* 0x0000005a025a7220 */ /* 0x000fe40000410000 */
[C---:B------:R-:W-:Y:S01]  /*12fa0*/  HMMA.16816.F32.BF16 R16, R148.reuse, R22, R16 ;  /* 0x000000169410723c */ /* 0x040fe20000041810 */
[----:B------:R-:W-:Y:S01]  /*12fb0*/  FMUL.FTZ R24, R0, R164 ;  /* 0x000000a400187220 */ /* 0x000fe20000410000 */
[----:B------:R1:W-:Y:S02]  /*12fc0*/  MUFU.EX2 R231, R160 ;  /* 0x000000a000e77308 */ /* 0x0003e40000000800 */
[----:B------:R-:W-:Y:S02]  /*12fd0*/  FMUL.FTZ R91, R2, R91 ;  /* 0x0000005b025b7220 */ /* 0x000fe40000410000 */
[C---:B------:R-:W-:Y:S02]  /*12fe0*/  FMUL.FTZ R88, R0.reuse, R88 ;  /* 0x0000005800587220 */ /* 0x040fe40000410000 */
[C---:B------:R-:W-:Y:S04]  /*12ff0*/  FMUL.FTZ R22, R3.reuse, R162 ;  /* 0x000000a203167220 */ /* 0x040fe80000410000 */
[----:B------:R-:W-:Y:S02]  /*13000*/  FMUL.FTZ R23, R3, R163 ;  /* 0x000000a303177220 */ /* 0x000fe40000410000 */
[----:B------:R-:W-:Y:S02]  /*13010*/  FMUL.FTZ R89, R0, R89 ;  /* 0x0000005900597220 */ /* 0x000fe40000410000 */
[C---:B------:R-:W-:Y:S02]  /*13020*/  FMUL.FTZ R94, R2.reuse, R94 ;  /* 0x0000005e025e7220 */ /* 0x040fe40000410000 */
[----:B------:R-:W-:Y:S01]  /*13030*/  FMUL.FTZ R95, R2, R95 ;  /* 0x0000005f025f7220 */ /* 0x000fe20000410000 */
[-C--:B------:R-:W-:Y:S01]  /*13040*/  HMMA.16816.F32.BF16 R20, R148, R176.reuse, R20 ;  /* 0x000000b09414723c */ /* 0x080fe20000041814 */
[C---:B------:R-:W-:Y:S02]  /*13050*/  FMUL.FTZ R92, R0.reuse, R92 ;  /* 0x0000005c005c7220 */ /* 0x040fe40000410000 */
[----:B------:R-:W-:Y:S02]  /*13060*/  FMUL.FTZ R93, R0, R93 ;  /* 0x0000005d005d7220 */ /* 0x000fe40000410000 */
[----:B------:R-:W-:Y:S02]  /*13070*/  FMUL.FTZ R96, R133, R96 ;  /* 0x0000006085607220 */ /* 0x000fe40000410000 */
[----:B-1----:R-:W-:Y:S01]  /*13080*/  FFMA.FTZ R160, R183, c[0x0][0x23c], -R138 ;  /* 0x00008f00b7a07a23 */ /* 0x002fe2000001088a */
[C---:B------:R-:W-:Y:S01]  /*13090*/  HMMA.16816.F32.BF16 R24, R144.reuse, R176, R24 ;  /* 0x000000b09018723c */ /* 0x040fe20000041818 */
[----:B------:R-:W-:Y:S02]  /*130a0*/  FMUL.FTZ R97, R133, R97 ;  /* 0x0000006185617220 */ /* 0x000fe40000410000 */
[----:B------:R1:W3:Y:S01]  /*130b0*/  MUFU.EX2 R230, R160 ;  /* 0x000000a000e67308 */ /* 0x0002e20000000800 */
[C---:B------:R-:W-:Y:S02]  /*130c0*/  FMUL.FTZ R98, R3.reuse, R98 ;  /* 0x0000006203627220 */ /* 0x040fe40000410000 */
[----:B------:R-:W-:Y:S02]  /*130d0*/  FMUL.FTZ R99, R3, R99 ;  /* 0x0000006303637220 */ /* 0x000fe40000410000 */
[-C--:B------:R-:W-:Y:S01]  /*130e0*/  HMMA.16816.F32.BF16 R28, R144, R178.reuse, R28 ;  /* 0x000000b2901c723c */ /* 0x080fe2000004181c */
[C---:B------:R-:W-:Y:S03]  /*130f0*/  FMUL.FTZ R100, R133.reuse, R100 ;  /* 0x0000006485647220 */ /* 0x040fe60000410000 */
[----:B------:R-:W-:Y:S02]  /*13100*/  FMUL.FTZ R101, R133, R101 ;  /* 0x0000006585657220 */ /* 0x000fe40000410000 */
[C---:B------:R-:W-:Y:S02]  /*13110*/  FMUL.FTZ R102, R3.reuse, R102 ;  /* 0x0000006603667220 */ /* 0x040fe40000410000 */
[C---:B------:R-:W-:Y:S01]  /*13120*/  HMMA.16816.F32.BF16 R32, R148.reuse, R178, R32 ;  /* 0x000000b29420723c */ /* 0x040fe20000041820 */
[----:B------:R-:W-:Y:S03]  /*13130*/  FMUL.FTZ R103, R3, R103 ;  /* 0x0000006703677220 */ /* 0x000fe60000410000 */
[C---:B------:R-:W-:Y:S02]  /*13140*/  FMUL.FTZ R106, R2.reuse, R106 ;  /* 0x0000006a026a7220 */ /* 0x040fe40000410000 */
[----:B------:R-:W-:Y:S02]  /*13150*/  FMUL.FTZ R107, R2, R107 ;  /* 0x0000006b026b7220 */ /* 0x000fe40000410000 */
[-C--:B--2---:R-:W-:Y:S01]  /*13160*/  HMMA.16816.F32.BF16 R36, R148, R152.reuse, R36 ;  /* 0x000000989424723c */ /* 0x084fe20000041824 */
[C---:B------:R-:W-:Y:S01]  /*13170*/  FMUL.FTZ R104, R0.reuse, R104 ;  /* 0x0000006800687220 */ /* 0x040fe20000410000 */
[----:B-1----:R-:W-:Y:S02]  /*13180*/  LDSM.16.MT88.4 R160, [R217+0xa800] ;  /* 0x00a80000d9a0783b */ /* 0x002fe40000004200 */
[----:B------:R-:W-:Y:S02]  /*13190*/  FMUL.FTZ R105, R0, R105 ;  /* 0x0000006900697220 */ /* 0x000fe40000410000 */
[C---:B------:R-:W-:Y:S02]  /*131a0*/  FMUL.FTZ R110, R2.reuse, R110 ;  /* 0x0000006e026e7220 */ /* 0x040fe40000410000 */
        /* <DEDUP_REMOVED lines=9> */
[----:B------:R-:W1:Y:S03]  /*13240*/  LDSM.16.MT88.4 R152, [R217+0xb000] ;  /* 0x00b00000d998783b */ /* 0x000e660000004200 */
[----:B------:R-:W-:Y:S02]  /*13250*/  FMUL.FTZ R115, R3, R115 ;  /* 0x0000007303737220 */ /* 0x000fe40000410000 */
[C---:B------:R-:W-:Y:S02]  /*13260*/  FMUL.FTZ R116, R133.reuse, R116 ;  /* 0x0000007485747220 */ /* 0x040fe40000410000 */
[-C--:B------:R-:W-:Y:S01]  /*13270*/  HMMA.16816.F32.BF16 R52, R148, R156.reuse, R52 ;  /* 0x0000009c9434723c */ /* 0x080fe20000041834 */
[----:B------:R-:W-:Y:S03]  /*13280*/  FMUL.FTZ R117, R133, R117 ;  /* 0x0000007585757220 */ /* 0x000fe60000410000 */
[C---:B------:R-:W-:Y:S02]  /*13290*/  FMUL.FTZ R118, R3.reuse, R118 ;  /* 0x0000007603767220 */ /* 0x040fe40000410000 */
[----:B------:R-:W-:Y:S02]  /*132a0*/  FMUL.FTZ R119, R3, R119 ;  /* 0x0000007703777220 */ /* 0x000fe40000410000 */
[C---:B------:R-:W-:Y:S01]  /*132b0*/  HMMA.16816.F32.BF16 R56, R144.reuse, R156, R56 ;  /* 0x0000009c9038723c */ /* 0x040fe20000041838 */
[----:B------:R-:W-:Y:S03]  /*132c0*/  FFMA.FTZ R140, R140, c[0x0][0x23c], -R141 ;  /* 0x00008f008c8c7a23 */ /* 0x000fe6000001088d */
[C---:B------:R-:W-:Y:S01]  /*132d0*/  FMUL.FTZ R122, R2.reuse, R122 ;  /* 0x0000007a027a7220 */ /* 0x040fe20000410000 */
[----:B------:R3:W-:Y:S01]  /*132e0*/  MUFU.EX2 R207, R140 ;  /* 0x0000008c00cf7308 */ /* 0x0007e20000000800 */
[----:B------:R-:W-:Y:S02]  /*132f0*/  FMUL.FTZ R123, R2, R123 ;  /* 0x0000007b027b7220 */ /* 0x000fe40000410000 */
[-C--:B------:R-:W-:Y:S01]  /*13300*/  HMMA.16816.F32.BF16 R60, R144, R158.reuse, R60 ;  /* 0x0000009e903c723c */ /* 0x080fe2000004183c */
[C---:B------:R-:W-:Y:S03]  /*13310*/  FMUL.FTZ R120, R0.reuse, R120 ;  /* 0x0000007800787220 */ /* 0x040fe60000410000 */
[----:B------:R-:W-:Y:S02]  /*13320*/  FMUL.FTZ R121, R0, R121 ;  /* 0x0000007900797220 */ /* 0x000fe40000410000 */
[C---:B------:R-:W-:Y:S02]  /*13330*/  FMUL.FTZ R126, R2.reuse, R126 ;  /* 0x0000007e027e7220 */ /* 0x040fe40000410000 */
[C---:B------:R-:W-:Y:S01]  /*13340*/  HMMA.16816.F32.BF16 R64, R148.reuse, R158, R64 ;  /* 0x0000009e9440723c */ /* 0x040fe20000041840 */
[----:B------:R-:W2:Y:S03]  /*13350*/  LDSM.16.MT88.4 R156, [R219+0xb000] ;  /* 0x00b00000db9c783b */ /* 0x000ea60000004200 */
[----:B------:R-:W-:Y:S02]  /*13360*/  FMUL.FTZ R127, R2, R127 ;  /* 0x0000007f027f7220 */ /* 0x000fe40000410000 */
[C---:B------:R-:W-:Y:S02]  /*13370*/  FMUL.FTZ R124, R0.reuse, R124 ;  /* 0x0000007c007c7220 */ /* 0x040fe40000410000 */
[----:B------:R-:W-:Y:S01]  /*13380*/  FMUL.FTZ R125, R0, R125 ;  /* 0x0000007d007d7220 */ /* 0x000fe20000410000 */
[-C--:B-1----:R-:W-:Y:S03]  /*13390*/  HMMA.16816.F32.BF16 R68, R148, R152.reuse, R68 ;  /* 0x000000989444723c */ /* 0x082fe60000041844 */
[C---:B------:R-:W-:Y:S01]  /*133a0*/  FMUL.FTZ R128, R133.reuse, R128 ;  /* 0x0000008085807220 */ /* 0x040fe20000410000 */
[----:B---3--:R-:W-:Y:S01]  /*133b0*/  F2FP.BF16.PACK_AB R140, R230, R231 ;  /* 0x000000e7e68c723e */ /* 0x008fe200000010ff */
[----:B------:R-:W-:Y:S02]  /*133c0*/  FMUL.FTZ R129, R133, R129 ;  /* 0x0000008185817220 */ /* 0x000fe40000410000 */
[C---:B------:R-:W-:Y:S01]  /*133d0*/  FMUL.FTZ R130, R3.reuse, R130 ;  /* 0x0000008203827220 */ /* 0x040fe20000410000 */
[C---:B------:R-:W-:Y:S01]  /*133e0*/  HMMA.16816.F32.BF16 R72, R144.reuse, R152, R72 ;  /* 0x000000989048723c */ /* 0x040fe20000041848 */
[----:B------:R-:W-:Y:S03]  /*133f0*/  FMUL.FTZ R131, R3, R131 ;  /* 0x0000008303837220 */ /* 0x000fe60000410000 */
[----:B------:R-:W-:Y:S02]  /*13400*/  FFMA.FTZ R2, R2, R248, R235 ;  /* 0x000000f802027223 */ /* 0x000fe400000100eb */
[----:B------:R-:W-:Y:S02]  /*13410*/  FFMA.FTZ R133, R133, R251, R244 ;  /* 0x000000fb85857223 */ /* 0x000fe400000100f4 */
[-C--:B------:R-:W-:Y:S01]  /*13420*/  HMMA.16816.F32.BF16 R76, R144, R154.reuse, R76 ;  /* 0x0000009a904c723c */ /* 0x080fe2000004184c */
[--C-:B------:R-:W-:Y:S03]  /*13430*/  FFMA.FTZ R152, R184, c[0x0][0x23c], -R138.reuse ;  /* 0x00008f00b8987a23 */ /* 0x100fe6000001088a */
[----:B------:R-:W-:Y:S01]  /*13440*/  FFMA.FTZ R138, R185, c[0x0][0x23c], -R138 ;  /* 0x00008f00b98a7a23 */ /* 0x000fe2000001088a */
[----:B------:R1:W-:Y:S01]  /*13450*/  MUFU.EX2 R215, R152 ;  /* 0x0000009800d77308 */ /* 0x0003e20000000800 */
[----:B------:R-:W-:Y:S02]  /*13460*/  FFMA.FTZ R3, R3, R250, R240 ;  /* 0x000000fa03037223 */ /* 0x000fe400000100f0 */
[C---:B------:R-:W-:Y:S01]  /*13470*/  HMMA.16816.F32.BF16 R80, R148.reuse, R154, R80 ;  /* 0x0000009a9450723c */ /* 0x040fe20000041850 */
[----:B------:R-:W-:Y:S03]  /*13480*/  FFMA.FTZ R0, R0, R249, R232 ;  /* 0x000000f900007223 */ /* 0x000fe600000100e8 */
[----:B------:R-:W-:Y:S02]  /*13490*/  FADD.FTZ R2, R237, R2 ;  /* 0x00000002ed027221 */ /* 0x000fe40000010000 */
[----:B------:R-:W-:Y:S01]  /*134a0*/  FADD.FTZ R133, R245, R133 ;  /* 0x00000085f5857221 */ /* 0x000fe20000010000 */
[----:B------:R3:W4:Y:S01]  /*134b0*/  MUFU.EX2 R214, R138 ;  /* 0x0000008a00d67308 */ /* 0x0007220000000800 */
[-C--:B--2---:R-:W-:Y:S08]  /*134c0*/  HMMA.16816.F32.BF16 R84, R148, R156.reuse, R84 ;  /* 0x0000009c9454723c */ /* 0x084ff00000041854 */
[C---:B------:R-:W-:Y:S01]  /*134d0*/  HMMA.16816.F32.BF16 R88, R144.reuse, R156, R88 ;  /* 0x0000009c9058723c */ /* 0x040fe20000041858 */
[----:B-1----:R-:W1:Y:S07]  /*134e0*/  LDSM.16.MT88.4 R152, [R222+0xb000] ;  /* 0x00b00000de98783b */ /* 0x002e6e0000004200 */
[-C--:B------:R-:W-:Y:S01]  /*134f0*/  HMMA.16816.F32.BF16 R92, R144, R158.reuse, R92 ;  /* 0x0000009e905c723c */ /* 0x080fe2000004185c */
[--C-:B---3--:R-:W-:Y:S07]  /*13500*/  FFMA.FTZ R138, R186, c[0x0][0x23c], -R139.reuse ;  /* 0x00008f00ba8a7a23 */ /* 0x108fee000001088b */
[C---:B------:R-:W-:Y:S01]  /*13510*/  HMMA.16816.F32.BF16 R96, R148.reuse, R158, R96 ;  /* 0x0000009e9460723c */ /* 0x040fe20000041860 */
[----:B------:R-:W2:Y:S01]  /*13520*/  LDSM.16.MT88.4 R156, [R221+0xb000] ;  /* 0x00b00000dd9c783b */ /* 0x000ea20000004200 */
[----:B------:R3:W-:Y:S02]  /*13530*/  MUFU.EX2 R213, R138 ;  /* 0x0000008a00d57308 */ /* 0x0007e40000000800 */
[--C-:B---3--:R-:W-:Y:S04]  /*13540*/  FFMA.FTZ R138, R187, c[0x0][0x23c], -R139.reuse ;  /* 0x00008f00bb8a7a23 */ /* 0x108fe8000001088b */
[-C--:B-1----:R-:W-:Y:S01]  /*13550*/  HMMA.16816.F32.BF16 R100, R148, R152.reuse, R100 ;  /* 0x000000989464723c */ /* 0x082fe20000041864 */
[----:B------:R-:W-:Y:S03]  /*13560*/  LDSM.16.MT88.4 R184, [R221+0xa800] ;  /* 0x00a80000ddb8783b */ /* 0x000fe60000004200 */
[----:B------:R1:W-:Y:S04]  /*13570*/  MUFU.EX2 R212, R138 ;  /* 0x0000008a00d47308 */ /* 0x0003e80000000800 */
[C---:B------:R-:W-:Y:S08]  /*13580*/  HMMA.16816.F32.BF16 R104, R144.reuse, R152, R104 ;  /* 0x000000989068723c */ /* 0x040ff00000041868 */
[-C--:B------:R-:W-:Y:S08]  /*13590*/  HMMA.16816.F32.BF16 R108, R144, R154.reuse, R108 ;  /* 0x0000009a906c723c */ /* 0x080ff0000004186c */
[C---:B------:R-:W-:Y:S01]  /*135a0*/  HMMA.16816.F32.BF16 R112, R148.reuse, R154, R112 ;  /* 0x0000009a9470723c */ /* 0x040fe20000041870 */
[--C-:B-1----:R-:W-:Y:S03]  /*135b0*/  FFMA.FTZ R138, R188, c[0x0][0x23c], -R139.reuse ;  /* 0x00008f00bc8a7a23 */ /* 0x102fe6000001088b */
[----:B------:R-:W-:Y:S04]  /*135c0*/  FFMA.FTZ R139, R189, c[0x0][0x23c], -R139 ;  /* 0x00008f00bd8b7a23 */ /* 0x000fe8000001088b */
[-C--:B--2---:R-:W-:Y:S01]  /*135d0*/  HMMA.16816.F32.BF16 R116, R148, R156.reuse, R116 ;  /* 0x0000009c9474723c */ /* 0x084fe20000041874 */
[----:B------:R1:W-:Y:S07]  /*135e0*/  MUFU.EX2 R211, R138 ;  /* 0x0000008a00d37308 */ /* 0x0003ee0000000800 */
[C---:B------:R-:W-:Y:S03]  /*135f0*/  HMMA.16816.F32.BF16 R120, R144.reuse, R156, R120 ;  /* 0x0000009c9078723c */ /* 0x040fe60000041878 */
[----:B------:R-:W-:Y:S05]  /*13600*/  MUFU.EX2 R210, R139 ;  /* 0x0000008b00d27308 */ /* 0x000fea0000000800 */
[-C--:B------:R-:W-:Y:S08]  /*13610*/  HMMA.16816.F32.BF16 R124, R144, R158.reuse, R124 ;  /* 0x0000009e907c723c */ /* 0x080ff0000004187c */
[----:B------:R-:W-:Y:S01]  /*13620*/  HMMA.16816.F32.BF16 R128, R148, R158, R128 ;  /* 0x0000009e9480723c */ /* 0x000fe20000041880 */
[--C-:B-1----:R-:W-:Y:S04]  /*13630*/  FFMA.FTZ R138, R190, c[0x0][0x23c], -R141.reuse ;  /* 0x00008f00be8a7a23 */ /* 0x102fe8000001088d */
[----:B------:R1:W-:Y:S02]  /*13640*/  MUFU.EX2 R209, R138 ;  /* 0x0000008a00d17308 */ /* 0x0003e40000000800 */
[--C-:B-1----:R-:W-:Y:S02]  /*13650*/  FFMA.FTZ R138, R191, c[0x0][0x23c], -R141.reuse ;  /* 0x00008f00bf8a7a23 */ /* 0x102fe4000001088d */
[----:B------:R-:W-:Y:S03]  /*13660*/  FFMA.FTZ R141, R142, c[0x0][0x23c], -R141 ;  /* 0x00008f008e8d7a23 */ /* 0x000fe6000001088d */
[----:B----4-:R-:W-:Y:S03]  /*13670*/  F2FP.BF16.PACK_AB R142, R214, R215 ;  /* 0x000000d7d68e723e */ /* 0x010fe600000010ff */
[----:B------:R1:W2:Y:S01]  /*13680*/  MUFU.EX2 R208, R138 ;  /* 0x0000008a00d07308 */ /* 0x0002a20000000800 */
[----:B------:R-:W-:Y:S09]  /*13690*/  LDSM.16.MT88.4 R188, [R217+0xb800] ;  /* 0x00b80000d9bc783b */ /* 0x000ff20000004200 */
[----:B------:R3:W4:Y:S01]  /*136a0*/  MUFU.EX2 R206, R141 ;  /* 0x0000008d00ce7308 */ /* 0x0007220000000800 */
[--C-:B-1----:R-:W-:Y:S01]  /*136b0*/  FFMA.FTZ R138, R193, c[0x0][0x23c], -R143.reuse ;  /* 0x00008f00c18a7a23 */ /* 0x102fe2000001088f */
[----:B--2---:R-:W-:Y:S08]  /*136c0*/  F2FP.BF16.PACK_AB R177, R208, R209 ;  /* 0x000000d1d0b1723e */ /* 0x004ff000000010ff */
[----:B------:R1:W-:Y:S01]  /*136d0*/  MUFU.EX2 R205, R138 ;  /* 0x0000008a00cd7308 */ /* 0x0003e20000000800 */
[----:B---3--:R-:W-:Y:S02]  /*136e0*/  F2FP.BF16.PACK_AB R141, R212, R213 ;  /* 0x000000d5d48d723e */ /* 0x008fe400000010ff */
[----:B----4-:R-:W-:Y:S01]  /*136f0*/  F2FP.BF16.PACK_AB R179, R206, R207 ;  /* 0x000000cfceb3723e */ /* 0x010fe200000010ff */
[--C-:B-1----:R-:W-:Y:S06]  /*13700*/  FFMA.FTZ R138, R180, c[0x0][0x23c], -R143.reuse ;  /* 0x00008f00b48a7a23 */ /* 0x102fec000001088f */
[----:B------:R1:W2:Y:S02]  /*13710*/  MUFU.EX2 R204, R138 ;  /* 0x0000008a00cc7308 */ /* 0x0002a40000000800 */
[--C-:B-1----:R-:W-:Y:S01]  /*13720*/  FFMA.FTZ R138, R181, c[0x0][0x23c], -R143.reuse ;  /* 0x00008f00b58a7a23 */ /* 0x102fe2000001088f */
[----:B--2---:R-:W-:Y:S01]  /*13730*/  F2FP.BF16.PACK_AB R176, R204, R205 ;  /* 0x000000cdccb0723e */ /* 0x004fe200000010ff */
[----:B------:R-:W-:Y:S01]  /*13740*/  FFMA.FTZ R143, R192, c[0x0][0x23c], -R143 ;  /* 0x00008f00c08f7a23 */ /* 0x000fe2000001088f */
[----:B------:R-:W1:Y:S05]  /*13750*/  LDSM.16.MT88.4 R180, [R222+0xa800] ;  /* 0x00a80000deb4783b */ /* 0x000e6a0000004200 */
[----:B------:R-:W-:Y:S03]  /*13760*/  MUFU.EX2 R139, R138 ;  /* 0x0000008a008b7308 */ /* 0x000fe60000000800 */
[----:B------:R-:W2:Y:S07]  /*13770*/  LDSM.16.MT88.4 R192, [R219+0xb800] ;  /* 0x00b80000dbc0783b */ /* 0x000eae0000004200 */
[----:B------:R3:W4:Y:S02]  /*13780*/  MUFU.EX2 R138, R143 ;  /* 0x0000008f008a7308 */ /* 0x0007240000000800 */
[----:B---3--:R-:W-:Y:S02]  /*13790*/  F2FP.BF16.PACK_AB R143, R210, R211 ;  /* 0x000000d3d28f723e */ /* 0x008fe400000010ff */
[----:B----4-:R-:W-:Y:S05]  /*137a0*/  F2FP.BF16.PACK_AB R178, R138, R139 ;  /* 0x0000008b8ab2723e */ /* 0x010fea00000010ff */
[-C--:B------:R-:W-:Y:S07]  /*137b0*/  HMMA.16816.F32.BF16 R148, R140, R160.reuse, R4 ;  /* 0x000000a08c94723c */ /* 0x080fee0000041804 */
[----:B------:R-:W-:Y:S01]  /*137c0*/  FADD.FTZ R5, R241, R3 ;  /* 0x00000003f1057221 */ /* 0x000fe20000010000 */
[C---:B------:R-:W-:Y:S01]  /*137d0*/  HMMA.16816.F32.BF16 R144, R176.reuse, R160, R8 ;  /* 0x000000a0b090723c */ /* 0x040fe20000041808 */
[----:B------:R-:W-:Y:S03]  /*137e0*/  FADD.FTZ R4, R233, R0 ;  /* 0x00000000e9047221 */ /* 0x000fe60000010000 */
[----:B------:R-:W-:Y:S02]  /*137f0*/  FADD.FTZ R0, R238, R2 ;  /* 0x00000002ee007221 */ /* 0x000fe40000010000 */
[----:B------:R-:W-:Y:S01]  /*13800*/  FADD.FTZ R3, R246, R133 ;  /* 0x00000085f6037221 */ /* 0x000fe20000010000 */
        /* <DEDUP_REMOVED lines=24> */
[----:B------:R-:W-:Y:S01]  /*13990*/  FADD.FTZ R2, R139, R0 ;  /* 0x000000008b027221 */ /* 0x000fe20000010000 */
[----:B------:R-:W-:Y:S01]  /*139a0*/  IADD3 R0, R229, -0x1, RZ ;  /* 0xffffffffe5007810 */ /* 0x000fe20007ffe0ff */
[-C--:B-1----:R-:W-:Y:S01]  /*139b0*/  HMMA.16816.F32.BF16 R36, R140, R180.reuse, R36 ;  /* 0x000000b48c24723c */ /* 0x082fe20000041824 */
[----:B------:R-:W-:Y:S03]  /*139c0*/  FADD.FTZ R248, R206, R3 ;  /* 0x00000003cef87221 */ /* 0x000fe60000010000 */
[----:B------:R-:W-:Y:S01]  /*139d0*/  FADD.FTZ R251, R214, R5 ;  /* 0x00000005d6fb7221 */ /* 0x000fe20000010000 */
[----:B------:R-:W-:Y:S01]  /*139e0*/  MOV R229, R0 ;  /* 0x0000000000e57202 */ /* 0x000fe20000000f00 */
[----:B------:R-:W-:Y:S01]  /*139f0*/  FADD.FTZ R250, R210, R4 ;  /* 0x00000004d2fa7221 */ /* 0x000fe20000010000 */
[----:B------:R-:W-:Y:S01]  /*13a00*/  MOV R139, R137 ;  /* 0x00000089008b7202 */ /* 0x000fe20000000f00 */
[C---:B------:R-:W-:Y:S01]  /*13a10*/  HMMA.16816.F32.BF16 R40, R176.reuse, R180, R40 ;  /* 0x000000b4b028723c */ /* 0x040fe20000041828 */
[----:B------:R-:W-:Y:S03]  /*13a20*/  FADD.FTZ R249, R138, R2 ;  /* 0x000000028af97221 */ /* 0x000fe60000010000 */
[----:B------:R-:W-:Y:S04]  /*13a30*/  MOV R138, R135 ;  /* 0x00000087008a7202 */ /* 0x000fe80000000f00 */
        /* <DEDUP_REMOVED lines=21> */
[----:B------:R-:W-:Y:S07]  /*13b90*/  HMMA.16816.F32.BF16 R128, R140, R202, R128 ;  /* 0x000000ca8c80723c */ /* 0x000fee0000041880 */
[----:B------:R-:W-:Y:S01]  /*13ba0*/  MOV R141, R134 ;  /* 0x00000086008d7202 */ /* 0x000fe20000000f00 */
[----:B------:R-:W-:-:S05]  /*13bb0*/  @P4 BRA `(.L_x_1356) ;  /* 0xffffd69000004947 */ /* 0x000fca000383ffff */
.L_x_1355:
[----:B------:R-:W2:Y:S04]  /*13bc0*/  LDL.LU R143, [R1+0x2c] ;  /* 0x00002c00018f7983 */ /* 0x000ea80000300800 */
[----:B------:R-:W1:Y:S04]  /*13bd0*/  SHFL.BFLY PT, R0, R251, 0x2, 0x1f ;  /* 0x0c401f00fb007f89 */ /* 0x000e6800000e0000 */
[----:B------:R-:W3:Y:S04]  /*13be0*/  SHFL.BFLY PT, R4, R250, 0x2, 0x1f ;  /* 0x0c401f00fa047f89 */ /* 0x000ee800000e0000 */
[----:B------:R-:W4:Y:S01]  /*13bf0*/  SHFL.BFLY PT, R3, R248, 0x2, 0x1f ;  /* 0x0c401f00f8037f89 */ /* 0x000f2200000e0000 */
[----:B-1----:R-:W-:-:S03]  /*13c00*/  FADD.FTZ R251, R0, R251 ;  /* 0x000000fb00fb7221 */ /* 0x002fc60000010000 */
[----:B------:R-:W1:Y:S01]  /*13c10*/  SHFL.BFLY PT, R0, R249, 0x2, 0x1f ;  /* 0x0c401f00f9007f89 */ /* 0x000e6200000e0000 */
[----:B---3--:R-:W-:-:S03]  /*13c20*/  FADD.FTZ R250, R4, R250 ;  /* 0x000000fa04fa7221 */ /* 0x008fc60000010000 */
[----:B------:R-:W3:Y:S01]  /*13c30*/  SHFL.BFLY PT, R2, R251, 0x1, 0x1f ;  /* 0x0c201f00fb027f89 */ /* 0x000ee200000e0000 */
[----:B----4-:R-:W-:Y:S01]  /*13c40*/  FADD.FTZ R248, R3, R248 ;  /* 0x000000f803f87221 */ /* 0x010fe20000010000 */
[----:B------:R-:W-:Y:S02]  /*13c50*/  MOV R3, 0x3f800000 ;  /* 0x3f80000000037802 */ /* 0x000fe40000000f00 */
[----:B------:R-:W4:Y:S01]  /*13c60*/  SHFL.BFLY PT, R4, R250, 0x1, 0x1f ;  /* 0x0c201f00fa047f89 */ /* 0x000f2200000e0000 */
[----:B-1----:R-:W-:Y:S01]  /*13c70*/  FADD.FTZ R249, R0, R249 ;  /* 0x000000f900f97221 */ /* 0x002fe20000010000 */
[----:B------:R-:W-:Y:S01]  /*13c80*/  MOV R0, 0x3f800000 ;  /* 0x3f80000000007802 */ /* 0x000fe20000000f00 */
[----:B---3--:R-:W-:-:S03]  /*13c90*/  FADD.FTZ R251, R251, R2 ;  /* 0x00000002fbfb7221 */ /* 0x008fc60000010000 */
[----:B------:R-:W1:Y:S01]  /*13ca0*/  SHFL.BFLY PT, R6, R249, 0x1, 0x1f ;  /* 0x0c201f00f9067f89 */ /* 0x000e6200000e0000 */
[----:B----4-:R-:W-:Y:S01]  /*13cb0*/  FADD.FTZ R250, R250, R4 ;  /* 0x00000004fafa7221 */ /* 0x010fe20000010000 */
[----:B------:R-:W-:Y:S02]  /*13cc0*/  FSETP.NE.FTZ.AND P6, PT, R251, RZ, PT ;  /* 0x000000fffb00720b */ /* 0x000fe40003fd5000 */
[----:B------:R-:W3:Y:S02]  /*13cd0*/  SHFL.BFLY PT, R2, R248, 0x1, 0x1f ;  /* 0x0c201f00f8027f89 */ /* 0x000ee400000e0000 */
[----:B------:R-:W-:-:S09]  /*13ce0*/  FSETP.NE.FTZ.AND P5, PT, R250, RZ, PT ;  /* 0x000000fffa00720b */ /* 0x000fd20003fb5000 */
[----:B------:R-:W4:Y:S01]  /*13cf0*/  @P6 MUFU.RCP R0, R251 ;  /* 0x000000fb00006308 */ /* 0x000f220000001000 */
[----:B-1----:R-:W-:-:S07]  /*13d00*/  FADD.FTZ R249, R249, R6 ;  /* 0x00000006f9f97221 */ /* 0x002fce0000010000 */
[----:B------:R-:W1:Y:S01]  /*13d10*/  @P5 MUFU.RCP R3, R250 ;  /* 0x000000fa00035308 */ /* 0x000e620000001000 */
[----:B------:R-:W-:Y:S01]  /*13d20*/  FSETP.NE.FTZ.AND P4, PT, R249, RZ, PT ;  /* 0x000000fff900720b */ /* 0x000fe20003f95000 */
[----:B---3--:R-:W-:Y:S01]  /*13d30*/  FADD.FTZ R248, R248, R2 ;  /* 0x00000002f8f87221 */ /* 0x008fe20000010000 */
[----:B------:R-:W-:Y:S01]  /*13d40*/  MOV R2, 0x3f800000 ;  /* 0x3f80000000027802 */ /* 0x000fe20000000f00 */
[----:B----4-:R-:W-:-:S03]  /*13d50*/  FMUL.FTZ R34, R0, R49 ;  /* 0x0000003100227220 */ /* 0x010fc60000410000 */
[----:B------:R-:W-:Y:S01]  /*13d60*/  FSETP.NE.FTZ.AND P3, PT, R248, RZ, PT ;  /* 0x000000fff800720b */ /* 0x000fe20003f75000 */
[C---:B------:R-:W-:Y:S02]  /*13d70*/  FMUL.FTZ R148, R0.reuse, R148 ;  /* 0x0000009400947220 */ /* 0x040fe40000410000 */
[C---:B------:R-:W-:Y:S02]  /*13d80*/  FMUL.FTZ R6, R0.reuse, R149 ;  /* 0x0000009500067220 */ /* 0x040fe40000410000 */
[C---:B------:R-:W-:Y:S02]  /*13d90*/  FMUL.FTZ R156, R0.reuse, R156 ;  /* 0x0000009c009c7220 */ /* 0x040fe40000410000 */
[----:B-1----:R-:W-:Y:S01]  /*13da0*/  FMUL.FTZ R49, R3, R71 ;  /* 0x0000004703317220 */ /* 0x002fe20000410000 */
[----:B------:R-:W1:Y:S01]  /*13db0*/  @P4 MUFU.RCP R2, R249 ;  /* 0x000000f900024308 */ /* 0x000e620000001000 */
[----:B------:R-:W3:Y:S01]  /*13dc0*/  S2R R71, SR_TID.X ;  /* 0x0000000000477919 */ /* 0x000ee20000002100 */
[----:B------:R-:W-:Y:S01]  /*13dd0*/  FMUL.FTZ R160, R0, R160 ;  /* 0x000000a000a07220 */ /* 0x000fe20000410000 */
[----:B------:R-:W-:Y:S01]  /*13de0*/  F2FP.BF16.PACK_AB R6, R6, R148 ;  /* 0x000000940606723e */ /* 0x000fe200000010ff */
[----:B------:R-:W-:-:S02]  /*13df0*/  FMUL.FTZ R12, R0, R161 ;  /* 0x000000a1000c7220 */ /* 0x000fc40000410000 */
[C---:B------:R-:W-:Y:S02]  /*13e00*/  FMUL.FTZ R172, R0.reuse, R172 ;  /* 0x000000ac00ac7220 */ /* 0x040fe40000410000 */
        /* <DEDUP_REMOVED lines=26> */
[C---:B------:R-:W-:Y:S02]  /*13fb0*/  FMUL.FTZ R117, R0.reuse, R117 ;  /* 0x0000007500757220 */ /* 0x040fe40000410000 */
[C---:B------:R-:W-:Y:S02]  /*13fc0*/  FMUL.FTZ R128, R0.reuse, R128 ;  /* 0x0000008000807220 */ /* 0x040fe40000410000 */
[----:B------:R-:W-:Y:S02]  /*13fd0*/  FMUL.FTZ R129, R0, R129 ;  /* 0x0000008100817220 */ /* 0x000fe40000410000 */
[----:B-1----:R-:W-:Y:S01]  /*13fe0*/  FMUL.FTZ R52, R2, R61 ;  /* 0x0000003d02347220 */ /* 0x002fe20000410000 */
[----:B---3--:R-:W-:Y:S01]  /*13ff0*/  SHF.R.S32.HI R61, RZ, 0x1f, R71 ;  /* 0x0000001fff3d7819 */ /* 0x008fe20000011447 */
[----:B------:R-:W-:-:S02]  /*14000*/  FMUL.FTZ R33, R3, R66 ;  /* 0x0000004203217220 */ /* 0x000fc40000410000 */
[----:B------:R-:W-:Y:S01]  /*14010*/  FMUL.FTZ R28, R2, R56 ;  /* 0x00000038021c7220 */ /* 0x000fe20000410000 */
[----:B------:R-:W-:Y:S01]  /*14020*/  LEA.HI R29, R61, R71, RZ, 0x2 ;  /* 0x000000473d1d7211 */ /* 0x000fe200078f10ff */
        /* <DEDUP_REMOVED lines=30> */
[C---:B------:R-:W-:Y:S02]  /*14210*/  FMUL.FTZ R98, R3.reuse, R98 ;  /* 0x0000006203627220 */ /* 0x040fe40000410000 */
        /* <DEDUP_REMOVED lines=63> */
[----:B------:R-:W-:Y:S02]  /*14610*/  SHF.R.S32.HI R2, RZ, 0x2, R29 ;  /* 0x00000002ff027819 */ /* 0x000fe4000001141d */
[----:B------:R-:W-:-:S02]  /*14620*/  F2FP.BF16.PACK_AB R66, R66, R120 ;  /* 0x000000784242723e */ /* 0x000fc400000010ff */
[----:B--2---:R-:W-:-:S13]  /*14630*/  ISETP.NE.AND P0, PT, R143, -0x1, PT ;  /* 0xffffffff8f00780c */ /* 0x004fda0003f05270 */
[----:B------:R-:W-:-:S04]  /*14640*/  @P0 IMAD.WIDE.U32 R4, R143, c[0x0][0x1e8], RZ ;  /* 0x00007a008f040a25 */ /* 0x000fc800078e00ff */
[----:B------:R-:W-:Y:S01]  /*14650*/  @P0 IMAD R142, R143, c[0x0][0x1ec], R5 ;  /* 0x00007b008f8e0a24 */ /* 0x000fe200078e0205 */
[----:B------:R-:W-:Y:S01]  /*14660*/  @P0 MOV R141, R4 ;  /* 0x00000004008d0202 */ /* 0x000fe20000000f00 */
[----:B------:R-:W-:Y:S01]  /*14670*/  FMUL.FTZ R4, R0, R157 ;  /* 0x0000009d00047220 */ /* 0x000fe20000410000 */
[----:B------:R-:W-:Y:S01]  /*14680*/  MOV R0, 0x3f800000 ;  /* 0x3f80000000007802 */ /* 0x000fe20000000f00 */
[----:B------:R-:W-:Y:S01]  /*14690*/  FMUL.FTZ R5, R3, R151 ;  /* 0x0000009703057220 */ /* 0x000fe20000410000 */
[----:B------:R-:W-:Y:S02]  /*146a0*/  SHF.R.S32.HI R3, RZ, 0x1f, R29 ;  /* 0x0000001fff037819 */ /* 0x000fe4000001141d */
[----:B------:R-:W-:Y:S02]  /*146b0*/  F2FP.BF16.PACK_AB R4, R4, R156 ;  /* 0x0000009c0404723e */ /* 0x000fe400000010ff */
[----:B------:R-:W1:Y:S01]  /*146c0*/  @P3 MUFU.RCP R0, R248 ;  /* 0x000000f800003308 */ /* 0x000e620000001000 */
[----:B------:R-:W-:-:S02]  /*146d0*/  LEA.HI R3, R3, R2, RZ, 0x3 ;  /* 0x0000000203037211 */ /* 0x000fc400078f18ff */
[----:B------:R-:W-:Y:S02]  /*146e0*/  F2FP.BF16.PACK_AB R5, R5, R150 ;  /* 0x000000960505723e */ /* 0x000fe400000010ff */
[----:B------:R-:W-:-:S04]  /*146f0*/  LOP3.LUT R3, R3, 0xfffffff8, RZ, 0xc0, !PT ;  /* 0xfffffff803037812 */ /* 0x000fc800078ec0ff */
[----:B------:R-:W-:-:S04]  /*14700*/  IADD3 R3, R2, -R3, RZ ;  /* 0x8000000302037210 */ /* 0x000fc80007ffe0ff */
[----:B------:R-:W-:Y:S01]  /*14710*/  SHF.L.U32 R2, R3, 0x6, RZ ;  /* 0x0000000603027819 */ /* 0x000fe200000006ff */
[C---:B-1----:R-:W-:Y:S02]  /*14720*/  FMUL.FTZ R27, R0.reuse, R59 ;  /* 0x0000003b001b7220 */ /* 0x042fe40000410000 */
        /* <DEDUP_REMOVED lines=46> */
[C---:B------:R-:W-:Y:S02]  /*14a10*/  FMUL.FTZ R65, R0.reuse, R122 ;  /* 0x0000007a00417220 */ /* 0x040fe40000410000 */
        /* <DEDUP_REMOVED lines=26> */
[----:B------:R4:W-:Y:S01]  /*14bc0*/  STS [R2+0x2000], R10 ;  /* 0x0020000a02007388 */ /* 0x0009e20000000800 */
[----:B-1----:R-:W-:-:S03]  /*14bd0*/  MOV R5, 0x40 ;  /* 0x0000004000057802 */ /* 0x002fc60000000f00 */
[----:B------:R-:W-:Y:S01]  /*14be0*/  STS [R2+0x2400], R13 ;  /* 0x0024000d02007388 */ /* 0x000fe20000000800 */
[----:B------:R-:W-:Y:S02]  /*14bf0*/  SEL R5, R5, 0xffffffc0, !P2 ;  /* 0xffffffc005057807 */ /* 0x000fe40005000000 */
[C---:B--2---:R-:W-:Y:S02]  /*14c00*/  IADD3 R4, R0.reuse, R3, RZ ;  /* 0x0000000300047210 */ /* 0x044fe40007ffe0ff */
[----:B------:R-:W-:Y:S02]  /*14c10*/  IADD3 R3, R3, R2, RZ ;  /* 0x0000000203037210 */ /* 0x000fe40007ffe0ff */
[-C--:B---3--:R-:W-:Y:S01]  /*14c20*/  IADD3 R7, R0, R5.reuse, RZ ;  /* 0x0000000500077210 */ /* 0x088fe20007ffe0ff */
[----:B------:R-:W-:Y:S01]  /*14c30*/  STS [R4], R12 ;  /* 0x0000000c04007388 */ /* 0x000fe20000000800 */
[----:B------:R-:W-:-:S03]  /*14c40*/  IADD3 R6, R4, R5, RZ ;  /* 0x0000000504067210 */ /* 0x000fc60007ffe0ff */
[----:B------:R1:W-:Y:S01]  /*14c50*/  STS [R4+0x400], R11 ;  /* 0x0004000b04007388 */ /* 0x0003e20000000800 */
[----:B----4-:R-:W-:-:S03]  /*14c60*/  IADD3 R8, R5, R2, RZ ;  /* 0x0000000205087210 */ /* 0x010fc60007ffe0ff */
[----:B------:R-:W-:Y:S01]  /*14c70*/  STS [R3], R15 ;  /* 0x0000000f03007388 */ /* 0x000fe20000000800 */
[----:B------:R-:W-:Y:S01]  /*14c80*/  IADD3 R5, R3, R5, RZ ;  /* 0x0000000503057210 */ /* 0x000fe20007ffe0ff */
[----:B------:R-:W2:Y:S02]  /*14c90*/  LDC.U8 R10, c[0x0][0x329] ;  /* 0x0000ca40ff0a7b82 */ /* 0x000ea40000000000 */
[----:B------:R-:W-:Y:S04]  /*14ca0*/  STS [R3+0x400], R14 ;  /* 0x0004000e03007388 */ /* 0x000fe80000000800 */
[----:B------:R-:W-:Y:S04]  /*14cb0*/  STS [R4+0x2000], R16 ;  /* 0x0020001004007388 */ /* 0x000fe80000000800 */
[----:B------:R-:W-:Y:S04]  /*14cc0*/  STS [R4+0x2400], R17 ;  /* 0x0024001104007388 */ /* 0x000fe80000000800 */
[----:B------:R-:W-:Y:S04]  /*14cd0*/  STS [R3+0x2000], R25 ;  /* 0x0020001903007388 */ /* 0x000fe80000000800 */
[----:B------:R-:W-:Y:S01]  /*14ce0*/  STS [R3+0x2400], R24 ;  /* 0x0024001803007388 */ /* 0x000fe20000000800 */
[----:B-1----:R-:W-:Y:S03]  /*14cf0*/  @P5 MUFU.LG2 R11, R250 ;  /* 0x000000fa000b5308 */ /* 0x002fe60000000c00 */
[----:B------:R-:W-:Y:S01]  /*14d00*/  STS [R7], R23 ;  /* 0x0000001707007388 */ /* 0x000fe20000000800 */
[----:B--2---:R-:W-:-:S03]  /*14d10*/  ISETP.NE.AND P1, PT, R10, RZ, PT ;  /* 0x000000ff0a00720c */ /* 0x004fc60003f25270 */
[----:B------:R-:W-:Y:S04]  /*14d20*/  STS [R7+0x400], R22 ;  /* 0x0004001607007388 */ /* 0x000fe80000000800 */
[----:B------:R1:W-:Y:S04]  /*14d30*/  STS [R8+0x400], R18 ;  /* 0x0004001208007388 */ /* 0x0003e80000000800 */
[----:B------:R-:W-:Y:S04]  /*14d40*/  STS [R8], R19 ;  /* 0x0000001308007388 */ /* 0x000fe80000000800 */
[----:B------:R-:W-:Y:S04]  /*14d50*/  STS [R7+0x2000], R21 ;  /* 0x0020001507007388 */ /* 0x000fe80000000800 */
[----:B------:R-:W-:Y:S04]  /*14d60*/  STS [R7+0x2400], R20 ;  /* 0x0024001407007388 */ /* 0x000fe80000000800 */
[----:B------:R-:W-:Y:S04]  /*14d70*/  STS [R8+0x2000], R26 ;  /* 0x0020001a08007388 */ /* 0x000fe80000000800 */
[----:B------:R-:W-:Y:S04]  /*14d80*/  STS [R8+0x2400], R59 ;  /* 0x0024003b08007388 */ /* 0x000fe80000000800 */
[----:B------:R-:W-:Y:S04]  /*14d90*/  STS [R6], R58 ;  /* 0x0000003a06007388 */ /* 0x000fe80000000800 */
[----:B-1----:R1:W5:Y:S04]  /*14da0*/  LDL R18, [R1+0x28] ;  /* 0x0000280001127983 */ /* 0x0023680000100800 */
        /* <DEDUP_REMOVED lines=19> */
[----:B--2---:R-:W2:Y:S03]  /*14ee0*/  LDC.U8 R0, c[0x0][0x328] ;  /* 0x0000ca00ff007b82 */ /* 0x004ea60000000000 */
[----:B------:R-:W-:Y:S04]  /*14ef0*/  STS [R4+0x6000], R40 ;  /* 0x0060002804007388 */ /* 0x000fe80000000800 */
[----:B------:R-:W-:Y:S01]  /*14f00*/  STS [R4+0x6400], R39 ;  /* 0x0064002704007388 */ /* 0x000fe20000000800 */
[----:B---3--:R-:W-:-:S03]  /*14f10*/  LOP3.LUT R2, R69, 0xffffffe0, RZ, 0xc0, !PT ;  /* 0xffffffe045027812 */ /* 0x008fc600078ec0ff */
[----:B------:R-:W-:Y:S04]  /*14f20*/  STS [R3+0x6000], R36 ;  /* 0x0060002403007388 */ /* 0x000fe80000000800 */
[----:B------:R-:W-:Y:S04]  /*14f30*/  STS [R3+0x6400], R35 ;  /* 0x0064002303007388 */ /* 0x000fe80000000800 */
[----:B------:R-:W-:Y:S04]  /*14f40*/  STS [R7+0x4000], R34 ;  /* 0x0040002207007388 */ /* 0x000fe80000000800 */
[----:B------:R-:W-:Y:S01]  /*14f50*/  STS [R7+0x4400], R33 ;  /* 0x0044002107007388 */ /* 0x000fe20000000800 */
[----:B--2---:R-:W-:-:S02]  /*14f60*/  ISETP.NE.AND P2, PT, R0, RZ, PT ;  /* 0x000000ff0000720c */ /* 0x004fc40003f45270 */
[----:B------:R-:W-:Y:S01]  /*14f70*/  @!P1 MOV R0, c[0x0][0x214] ;  /* 0x0000850000009a02 */ /* 0x000fe20000000f00 */
        /* <DEDUP_REMOVED lines=10> */
[----:B--2---:R-:W-:-:S03]  /*15020*/  @P1 MOV R7, c[0x0][0x210] ;  /* 0x0000840000071a02 */ /* 0x004fc60000000f00 */
[----:B------:R-:W-:Y:S02]  /*15030*/  STS [R6+0x6000], R66 ;  /* 0x0060004206007388 */ /* 0x000fe40000000800 */
[----:B------:R-:W-:Y:S01]  /*15040*/  @P1 IMAD R7, R7, c[0x0][0x214], RZ ;  /* 0x0000850007071a24 */ /* 0x000fe200078e02ff */
[----:B------:R-:W-:Y:S01]  /*15050*/  @!P1 SEL R7, R0, c[0x0][0x234], !P2 ;  /* 0x00008d0000079a07 */ /* 0x000fe20005000000 */
[----:B------:R2:W-:Y:S01]  /*15060*/  STS [R6+0x6400], R65 ;  /* 0x0064004106007388 */ /* 0x0005e20000000800 */
[----:B------:R-:W-:Y:S02]  /*15070*/  ISETP.NE.OR P2, PT, R10, RZ, !P2 ;  /* 0x000000ff0a00720c */ /* 0x000fe40005745670 */
[----:B------:R-:W-:Y:S01]  /*15080*/  @P1 MOV R0, 0x1 ;  /* 0x0000000100001802 */ /* 0x000fe20000000f00 */
[----:B------:R-:W-:Y:S01]  /*15090*/  STS [R5+0x6000], R63 ;  /* 0x0060003f05007388 */ /* 0x000fe20000000800 */
[----:B------:R-:W-:Y:S01]  /*150a0*/  @!P1 IMAD R0, R7, c[0x0][0x1c0], RZ ;  /* 0x0000700007009a24 */ /* 0x000fe200078e02ff */
[----:B------:R-:W-:Y:S01]  /*150b0*/  @P4 MUFU.LG2 R10, R249 ;  /* 0x000000f9000a4308 */ /* 0x000fe20000000c00 */
[----:B---3--:R-:W-:Y:S01]  /*150c0*/  IADD3 R8, -R2, R71, RZ ;  /* 0x0000004702087210 */ /* 0x008fe20007ffe1ff */
[----:B------:R3:W-:Y:S04]  /*150d0*/  STS [R5+0x6400], R67 ;  /* 0x0064004305007388 */ /* 0x0007e80000000800 */
[----:B------:R-:W-:Y:S06]  /*150e0*/  BAR.SYNC.DEFER_BLOCKING 0x0 ;  /* 0x0000000000007b1d */ /* 0x000fec0000010000 */
[----:B------:R-:W4:Y:S04]  /*150f0*/  S2R R9, SR_CTAID.Y ;  /* 0x0000000000097919 */ /* 0x000f280000002600 */
[----:B------:R-:W1:Y:S01]  /*15100*/  S2R R12, SR_CTAID.X ;  /* 0x00000000000c7919 */ /* 0x000e620000002500 */
[----:B--2---:R-:W2:Y:S03]  /*15110*/  @P6 MUFU.LG2 R6, R251 ;  /* 0x000000fb00066308 */ /* 0x004ea60000000c00 */
[----:B------:R-:W1:Y:S04]  /*15120*/  S2R R17, SR_CTAID.Z ;  /* 0x0000000000117919 */ /* 0x000e680000002700 */
[----:B------:R1:W1:Y:S04]  /*15130*/  LDS.128 R24, [R228] ;  /* 0x00000000e4187984 */ /* 0x0002680000000c00 */
[----:B------:R1:W1:Y:S01]  /*15140*/  LDS.128 R32, [R228+0x800] ;  /* 0x00080000e4207984 */ /* 0x0002620000000c00 */
[----:B----4-:R-:W-:Y:S01]  /*15150*/  @!P0 SHF.R.S32.HI R3, RZ, 0x1f, R9 ;  /* 0x0000001fff038819 */ /* 0x010fe20000011409 */
[----:B---3--:R-:W-:-:S02]  /*15160*/  @!P0 IMAD.WIDE.U32 R4, R9, c[0x0][0x1e0], RZ ;  /* 0x0000780009048a25 */ /* 0x008fc400078e00ff */
[----:B------:R3:W4:Y:S02]  /*15170*/  LDS.128 R40, [R228+0x1000] ;  /* 0x00100000e4287984 */ /* 0x0007240000000c00 */
[----:B------:R-:W-:Y:S02]  /*15180*/  @!P0 IMAD R3, R3, c[0x0][0x1e0], RZ ;  /* 0x0000780003038a24 */ /* 0x000fe400078e02ff */
[----:B------:R3:W1:Y:S01]  /*15190*/  LDS.128 R48, [R228+0x1800] ;  /* 0x00180000e4307984 */ /* 0x0006620000000c00 */
[----:B------:R-:W-:Y:S01]  /*151a0*/  @!P0 MOV R141, R4 ;  /* 0x00000004008d8202 */ /* 0x000fe20000000f00 */
[C---:B------:R-:W-:Y:S02]  /*151b0*/  @!P2 IMAD R4, R9.reuse, c[0x0][0x214], RZ ;  /* 0x000085000904aa24 */ /* 0x040fe400078e02ff */
[----:B------:R3:W1:Y:S01]  /*151c0*/  LDS.128 R56, [R228+0x2000] ;  /* 0x00200000e4387984 */ /* 0x0006620000000c00 */
[----:B------:R-:W-:-:S03]  /*151d0*/  @!P0 IMAD R3, R9, c[0x0][0x1e4], R3 ;  /* 0x0000790009038a24 */ /* 0x000fc600078e0203 */
[----:B------:R3:W1:Y:S04]  /*151e0*/  LDS.128 R64, [R228+0x2800] ;  /* 0x00280000e4407984 */ /* 0x0006680000000c00 */
[----:B------:R3:W1:Y:S01]  /*151f0*/  LDS.128 R76, [R228+0x3000] ;  /* 0x00300000e44c7984 */ /* 0x0006620000000c00 */
[----:B------:R-:W-:-:S03]  /*15200*/  @!P0 IADD3 R142, R5, R3, RZ ;  /* 0x00000003058e8210 */ /* 0x000fc60007ffe0ff */
[----:B------:R3:W1:Y:S04]  /*15210*/  LDS.128 R84, [R228+0x3800] ;  /* 0x00380000e4547984 */ /* 0x0006680000000c00 */
[----:B------:R3:W1:Y:S04]  /*15220*/  LDS.128 R20, [R228+0x4000] ;  /* 0x00400000e4147984 */ /* 0x0006680000000c00 */
[----:B------:R3:W2:Y:S04]  /*15230*/  LDS.128 R28, [R228+0x4800] ;  /* 0x00480000e41c7984 */ /* 0x0006a80000000c00 */
[----:B------:R3:W3:Y:S04]  /*15240*/  LDS.128 R36, [R228+0x5000] ;  /* 0x00500000e4247984 */ /* 0x0006e80000000c00 */
[----:B------:R1:W3:Y:S04]  /*15250*/  LDS.128 R44, [R228+0x5800] ;  /* 0x00580000e42c7984 */ /* 0x0002e80000000c00 */
[----:B------:R1:W3:Y:S04]  /*15260*/  LDS.128 R52, [R228+0x6000] ;  /* 0x00600000e4347984 */ /* 0x0002e80000000c00 */
[----:B------:R1:W3:Y:S04]  /*15270*/  LDS.128 R60, [R228+0x6800] ;  /* 0x00680000e43c7984 */ /* 0x0002e80000000c00 */
[----:B------:R3:W3:Y:S04]  /*15280*/  LDS.128 R72, [R228+0x7000] ;  /* 0x00700000e4487984 */ /* 0x0006e80000000c00 */
[----:B------:R3:W3:Y:S01]  /*15290*/  LDS.128 R80, [R228+0x7800] ;  /* 0x00780000e4507984 */ /* 0x0006e20000000c00 */
[----:B------:R-:W-:Y:S01]  /*152a0*/  IMAD R0, R9, R0, RZ ;  /* 0x0000000009007224 */ /* 0x000fe200078e02ff */
[----:B------:R-:W-:Y:S01]  /*152b0*/  @P1 MOV R5, c[0x0][0x210] ;  /* 0x0000840000051a02 */ /* 0x000fe20000000f00 */
[----:B------:R-:W4:Y:S01]  /*152c0*/  @P3 MUFU.LG2 R9, R248 ;  /* 0x000000f800093308 */ /* 0x000f220000000c00 */
[----:B------:R-:W-:-:S02]  /*152d0*/  @!P2 SEL R4, R4, R143, !P0 ;  /* 0x0000008f0404a207 */ /* 0x000fc40004000000 */
[----:B------:R-:W-:Y:S01]  /*152e0*/  @!P1 MOV R5, 0x1 ;  /* 0x0000000100059802 */ /* 0x000fe20000000f00 */
[----:B------:R-:W-:Y:S01]  /*152f0*/  CS2R R2, SRZ ;  /* 0x0000000000027805 */ /* 0x000fe2000001ff00 */
[----:B------:R-:W-:Y:S02]  /*15300*/  SEL R0, R0, RZ, P2 ;  /* 0x000000ff00007207 */ /* 0x000fe40001000000 */
[----:B------:R-:W-:Y:S02]  /*15310*/  @!P2 SHF.R.S32.HI R3, RZ, 0x1f, R4 ;  /* 0x0000001fff03a819 */ /* 0x000fe40000011404 */
[----:B------:R-:W-:Y:S02]  /*15320*/  LOP3.LUT P0, RZ, R8, 0x3, RZ, 0xc0, !PT ;  /* 0x0000000308ff7812 */ /* 0x000fe4000780c0ff */
[----:B------:R-:W-:Y:S01]  /*15330*/  @!P2 MOV R2, R4 ;  /* 0x000000040002a202 */ /* 0x000fe20000000f00 */
[----:B-1----:R-:W-:Y:S02]  /*15340*/  IMAD R4, R12, R5, RZ ;  /* 0x000000050c047224 */ /* 0x002fe400078e02ff */
[----:B--2---:R-:W-:-:S02]  /*15350*/  @P6 FMUL.FTZ R6, R6, 0.69314718246459960938 ;  /* 0x3f31721806066820 */ /* 0x004fc40000410000 */
[----:B------:R-:W-:Y:S01]  /*15360*/  IMAD R0, R17, R7, R0 ;  /* 0x0000000711007224 */ /* 0x000fe200078e0200 */
[----:B------:R-:W-:Y:S02]  /*15370*/  SHF.L.U32 R8, R4, 0x7, RZ ;  /* 0x0000000704087819 */ /* 0x000fe400000006ff */
[----:B------:R-:W-:Y:S01]  /*15380*/  MOV R16, 0x7f800000 ;  /* 0x7f80000000107802 */ /* 0x000fe20000000f00 */
[----:B------:R-:W-:Y:S02]  /*15390*/  @P6 FFMA.FTZ R16, R136, c[0x0][0x238], R6 ;  /* 0x00008e0088106a23 */ /* 0x000fe40000010006 */
[----:B------:R-:W-:Y:S01]  /*153a0*/  @P4 FMUL.FTZ R6, R10, 0.69314718246459960938 ;  /* 0x3f3172180a064820 */ /* 0x000fe20000410000 */
[----:B------:R-:W-:Y:S01]  /*153b0*/  IADD3 R10, P2, P1, R8, R2, R0 ;  /* 0x00000002080a7210 */ /* 0x000fe2000795e000 */
[----:B------:R-:W-:Y:S01]  /*153c0*/  @P5 FMUL.FTZ R7, R11, 0.69314718246459960938 ;  /* 0x3f3172180b075820 */ /* 0x000fe20000410000 */
[----:B------:R-:W-:Y:S01]  /*153d0*/  SHF.R.S32.HI R2, RZ, 0x1f, R8 ;  /* 0x0000001fff027819 */ /* 0x000fe20000011408 */
[----:B----4-:R-:W-:Y:S01]  /*153e0*/  @P3 FMUL.FTZ R4, R9, 0.69314718246459960938 ;  /* 0x3f31721809043820 */ /* 0x010fe20000410000 */
[----:B------:R-:W-:Y:S01]  /*153f0*/  SHF.R.S32.HI R0, RZ, 0x1f, R0 ;  /* 0x0000001fff007819 */ /* 0x000fe20000011400 */
[----:B------:R-:W-:Y:S01]  /*15400*/  BSSY B0, `(.L_x_1359) ;  /* 0x000002e000007945 */ /* 0x000fe20003800000 */
[----:B------:R-:W-:Y:S01]  /*15410*/  MOV R15, 0x7f800000 ;  /* 0x7f800000000f7802 */ /* 0x000fe20000000f00 */
[----:B------:R-:W-:Y:S01]  /*15420*/  @P5 FFMA.FTZ R15, R135, c[0x0][0x238], R7 ;  /* 0x00008e00870f5a23 */ /* 0x000fe20000010007 */
[----:B------:R-:W-:Y:S01]  /*15430*/  MOV R13, 0x7f800000 ;  /* 0x7f800000000d7802 */ /* 0x000fe20000000f00 */
[----:B------:R-:W-:Y:S01]  /*15440*/  @P4 FFMA.FTZ R13, R134, c[0x0][0x238], R6 ;  /* 0x00008e00860d4a23 */ /* 0x000fe20000010006 */
[----:B------:R-:W-:Y:S01]  /*15450*/  MOV R14, 0x7f800000 ;  /* 0x7f800000000e7802 */ /* 0x000fe20000000f00 */
[----:B------:R-:W-:Y:S01]  /*15460*/  @P3 FFMA.FTZ R14, R137, c[0x0][0x238], R4 ;  /* 0x00008e00890e3a23 */ /* 0x000fe20000010004 */
[----:B------:R-:W-:Y:S01]  /*15470*/  IADD3.X R7, R2, R3, R0, P2, P1 ;  /* 0x0000000302077210 */ /* 0x000fe200017e2400 */
[----:B------:R-:W-:Y:S05]  /*15480*/  @P0 BRA `(.L_x_1360) ;  /* 0x0000025000000947 */ /* 0x000fea0003800000 */
[----:B------:R-:W2:Y:S01]  /*15490*/  LDL.LU R19, [R1+0x4c] ;  /* 0x00004c0001137983 */ /* 0x000ea20000300800 */
[----:B------:R-:W-:-:S04]  /*154a0*/  SHF.R.S32.HI R0, RZ, 0x1f, R68 ;  /* 0x0000001fff007819 */ /* 0x000fc80000011444 */
[----:B------:R-:W-:-:S04]  /*154b0*/  LEA.HI R0, R0, R68, RZ, 0x2 ;  /* 0x0000004400007211 */ /* 0x000fc800078f10ff */
[----:B------:R-:W-:-:S05]  /*154c0*/  LOP3.LUT R0, R0, 0xffffffc, RZ, 0xc0, !PT ;  /* 0x0ffffffc00007812 */ /* 0x000fca00078ec0ff */
[----:B------:R-:W-:-:S04]  /*154d0*/  IMAD.IADD R0, R68, 0x1, -R0 ;  /* 0x0000000144007824 */ /* 0x000fc800078e0a00 */
[----:B--2---:R-:W-:-:S05]  /*154e0*/  IMAD R0, R0, 0x10, R19 ;  /* 0x0000001000007824 */ /* 0x004fca00078e0213 */
[CC--:B-----5:R-:W-:Y:S02]  /*154f0*/  ISETP.GE.AND P6, PT, R0.reuse, R18.reuse, PT ;  /* 0x000000120000720c */ /* 0x0e0fe40003fc6270 */
        /* <DEDUP_REMOVED lines=30> */
.L_x_1360:
[----:B------:R-:W-:Y:S05]  /*156e0*/  BSYNC B0 ;  /* 0x0000000000007941 */ /* 0x000fea0003800000 */
.L_x_1359:
[----:B-1----:R-:W2:Y:S04]  /*156f0*/  LDL.64 R12, [R1+0x8] ;  /* 0x00000800010c7983 */ /* 0x002ea80000100a00 */
        /* <DEDUP_REMOVED lines=12> */
[----:B-----5:R-:W-:-:S03]  /*157c0*/  ISETP.GE.AND P0, PT, R7, R18, PT ;  /* 0x000000120700720c */ /* 0x020fc60003f06270 */
[----:B------:R-:W-:-:S04]  /*157d0*/  IMAD.WIDE.U32 R10, R17, c[0x0][0x1f0], R2 ;  /* 0x00007c00110a7a25 */ /* 0x000fc800078e0002 */
[----:B------:R-:W-:-:S06]  /*157e0*/  IMAD.IADD R9, R11, 0x1, R0 ;  /* 0x000000010b097824 */ /* 0x000fcc00078e0200 */
[----:B------:R-:W-:Y:S05]  /*157f0*/  @P0 BRA `(.L_x_1362) ;  /* 0x000000b000000947 */ /* 0x000fea0003800000 */
[----:B-1----:R-:W-:Y:S01]  /*15800*/  IMAD R0, R15, c[0x0][0x1e8], RZ ;  /* 0x00007a000f007a24 */ /* 0x002fe200078e02ff */
        /* <DEDUP_REMOVED lines=10> */
.L_x_1362:
[----:B-1----:R-:W-:Y:S05]  /*158b0*/  BSYNC B0 ;  /* 0x0000000000007941 */ /* 0x002fea0003800000 */
.L_x_1361:
        /* <DEDUP_REMOVED lines=18> */
.L_x_1364:
[----:B------:R-:W-:Y:S05]  /*159e0*/  BSYNC B0 ;  /* 0x0000000000007941 */ /* 0x000fea0003800000 */
.L_x_1363:
        /* <DEDUP_REMOVED lines=17> */
[----:B---3--:R1:W-:Y:S02]  /*15b00*/  @!P0 STG.E.128 [R2.64+0x80], R36 ;  /* 0x0000802402008986 */ /* 0x0083e4000c101d04 */
.L_x_1366:
[----:B------:R-:W-:Y:S05]  /*15b10*/  BSYNC B0 ;  /* 0x0000000000007941 */ /* 0x000fea0003800000 */
.L_x_1365:
        /* <DEDUP_REMOVED lines=18> */
.L_x_1368:
[----:B------:R-:W-:Y:S05]  /*15c40*/  BSYNC B0 ;  /* 0x0000000000007941 */ /* 0x000fea0003800000 */
.L_x_1367:
        /* <DEDUP_REMOVED lines=18> */
.L_x_1370:
[----:B------:R-:W-:Y:S05]  /*15d70*/  BSYNC B0 ;  /* 0x0000000000007941 */ /* 0x000fea0003800000 */
.L_x_1369:
        /* <DEDUP_REMOVED lines=18> */
.L_x_1372:
[----:B------:R-:W-:Y:S05]  /*15ea0*/  BSYNC B0 ;  /* 0x0000000000007941 */ /* 0x000fea0003800000 */
.L_x_1371:
[----:B------:R-:W2:Y:S01]  /*15eb0*/  LDL.LU R0, [R1+0x54] ;  /* 0x0000540001007983 */ /* 0x000ea20000300800 */
[----:B------:R-:W-:Y:S01]  /*15ec0*/  BSSY B0, `(.L_x_1373) ;  /* 0x0000011000007945 */ /* 0x000fe20003800000 */
[----:B--2---:R-:W-:-:S13]  /*15ed0*/  ISETP.GE.AND P0, PT, R0, R18, PT ;  /* 0x000000120000720c */ /* 0x004fda0003f06270 */
        /* <DEDUP_REMOVED lines=15> */
.L_x_1374:
[----:B------:R-:W-:Y:S05]  /*15fd0*/  BSYNC B0 ;  /* 0x0000000000007941 */ /* 0x000fea0003800000 */
.L_x_1373:
[----:B------:R-:W2:Y:S02]  /*15fe0*/  LDL.LU R0, [R1+0x50] ;  /* 0x0000500001007983 */ /* 0x000ea40000300800 */
[----:B--2---:R-:W-:-:S13]  /*15ff0*/  ISETP.GE.AND P0, PT, R0, R18, PT ;  /* 0x000000120000720c */ /* 0x004fda0003f06270 */
        /* <DEDUP_REMOVED lines=15> */
[----:B---3--:R-:W-:Y:S01]  /*160f0*/  STG.E.128 [R2.64+0x80], R80 ;  /* 0x0000805002007986 */ /* 0x008fe2000c101d04 */
[----:B------:R-:W-:Y:S05]  /*16100*/  EXIT ;  /* 0x000000000000794d */ /* 0x000fea0003800000 */
.L_x_1311:
[----:B--2---:R-:W2:Y:S01]  /*16110*/  LDL.LU R12, [R1+0x2c] ;  /* 0x00002c00010c7983 */ /* 0x004ea20000300800 */
[----:B------:R-:W1:Y:S01]  /*16120*/  LDC.U8 R2, c[0x0][0x329] ;  /* 0x0000ca40ff027b82 */ /* 0x000e620000000000 */
[----:B------:R-:W-:Y:S01]  /*16130*/  SHF.R.S32.HI R11, RZ, 0x1f, R26 ;  /* 0x0000001fff0b7819 */ /* 0x000fe2000001141a */
[----:B------:R-:W-:Y:S01]  /*16140*/  IMAD.IADD R14, R21, 0x1, -R29 ;  /* 0x00000001150e7824 */ /* 0x000fe200078e0a1d */
[----:B------:R-:W-:Y:S02]  /*16150*/  BSSY B0, `(.L_x_1375) ;  /* 0x0000041000007945 */ /* 0x000fe40003800000 */
        /* <DEDUP_REMOVED lines=26> */
[----:B------:R-:W-:Y:S02]  /*16300*/  @!P4 IMAD R7, R27, c[0x0][0x1e4], R2 ;  /* 0x000079001b07ca24 */ /* 0x000fe400078e0202 */
[C---:B------:R-:W-:Y:S02]  /*16310*/  IMAD R6, R27.reuse, R3, RZ ;  /* 0x000000031b067224 */ /* 0x040fe400078e02ff */
[----:B------:R-:W-:Y:S01]  /*16320*/  @!P0 IMAD R12, R27, c[0x0][0x214], RZ ;  /* 0x000085001b0c8a24 */ /* 0x000fe200078e02ff */
[----:B------:R-:W-:Y:S01]  /*16330*/  CS2R R2, SRZ ;  /* 0x0000000000027805 */ /* 0x000fe2000001ff00 */
[----:B------:R-:W-:Y:S01]  /*16340*/  @!P4 IMAD.MOV.U32 R8, RZ, RZ, R4 ;  /* 0x000000ffff08c224 */ /* 0x000fe200078e0004 */
[----:B------:R-:W-:Y:S01]  /*16350*/  @!P4 IADD3 R9, R5, R7, RZ ;  /* 0x000000070509c210 */ /* 0x000fe20007ffe0ff */
[--C-:B------:R-:W-:Y:S01]  /*16360*/  @!P2 IMAD.MOV.U32 R2, RZ, RZ, R12.reuse ;  /* 0x000000ffff02a224 */ /* 0x100fe200078e000c */
[----:B------:R-:W-:Y:S01]  /*16370*/  SEL R6, R6, RZ, P2 ;  /* 0x000000ff06067207 */ /* 0x000fe20001000000 */
[----:B------:R1:W-:Y:S01]  /*16380*/  @!P0 STL [R1+0x2c], R12 ;  /* 0x00002c0c01008387 */ /* 0x0003e20000100800 */
[----:B------:R-:W-:-:S02]  /*16390*/  @!P2 SHF.R.S32.HI R3, RZ, 0x1f, R12 ;  /* 0x0000001fff03a819 */ /* 0x000fc4000001140c */
[----:B------:R-:W-:Y:S01]  /*163a0*/  SHF.R.S32.HI R5, RZ, 0x1f, R18 ;  /* 0x0000001fff057819 */ /* 0x000fe20000011412 */
[----:B------:R-:W-:Y:S01]  /*163b0*/  IMAD R6, R18, R0, R6 ;  /* 0x0000000012067224 */ /* 0x000fe200078e0206 */
[----:B------:R-:W-:Y:S01]  /*163c0*/  ISETP.GE.AND P2, PT, R10, R14, PT ;  /* 0x0000000e0a00720c */ /* 0x000fe20003f46270 */
[----:B------:R-:W-:Y:S01]  /*163d0*/  IMAD R0, R29, R16, RZ ;  /* 0x000000101d007224 */ /* 0x000fe200078e02ff */
[----:B------:R-:W-:Y:S01]  /*163e0*/  IADD3 R4, P0, R15, R8, RZ ;  /* 0x000000080f047210 */ /* 0x000fe20007f1e0ff */
[----:B------:R-:W-:Y:S01]  /*163f0*/  IMAD R7, R5, c[0x0][0x1f0], RZ ;  /* 0x00007c0005077a24 */ /* 0x000fe200078e02ff */
[C---:B------:R-:W-:Y:S02]  /*16400*/  IADD3 R27, R15.reuse, 0x40, RZ ;  /* 0x000000400f1b7810 */ /* 0x040fe40007ffe0ff */
[----:B------:R-:W-:Y:S01]  /*16410*/  LEA.HI.X.SX32 R5, R15, R9, 0x1, P0 ;  /* 0x000000090f057211 */ /* 0x000fe200000f0eff */
[----:B------:R-:W-:Y:S01]  /*16420*/  IMAD R8, R18, c[0x0][0x1f4], R7 ;  /* 0x00007d0012087a24 */ /* 0x000fe200078e0207 */
[----:B------:R-:W-:-:S02]  /*16430*/  SHF.R.S32.HI R9, RZ, 0x1f, R0 ;  /* 0x0000001fff097819 */ /* 0x000fc40000011400 */
[--C-:B------:R-:W-:Y:S02]  /*16440*/  IADD3 R20, P1, P0, R0, R2, R6.reuse ;  /* 0x0000000200147210 */ /* 0x100fe4000783e006 */
[----:B------:R-:W-:Y:S01]  /*16450*/  SHF.R.S32.HI R0, RZ, 0x1f, R6 ;  /* 0x0000001fff007819 */ /* 0x000fe20000011406 */
[----:B------:R-:W-:-:S04]  /*16460*/  IMAD.WIDE R6, R24, 0x80, R10 ;  /* 0x0000008018067825 */ /* 0x000fc800078e020a */
[----:B-1----:R-:W-:Y:S01]  /*16470*/  IMAD.WIDE.U32 R12, R18, c[0x0][0x1f0], R4 ;  /* 0x00007c00120c7a25 */ /* 0x002fe200078e0004 */
[----:B------:R-:W-:-:S04]  /*16480*/  IADD3.X R18, R9, R3, R0, P1, P0 ;  /* 0x0000000309127210 */ /* 0x000fc80000fe0400 */
        /* <DEDUP_REMOVED lines=13> */
.L_x_1376:
[----:B------:R-:W-:Y:S05]  /*16560*/  BSYNC B0 ;  /* 0x0000000000007941 */ /* 0x000fea0003800000 */
.L_x_1375:
        /* <DEDUP_REMOVED lines=18> */
.L_x_1378:
[----:B------:R-:W-:Y:S05]  /*16690*/  BSYNC B0 ;  /* 0x0000000000007941 */ /* 0x000fea0003800000 */
.L_x_1377:
        /* <DEDUP_REMOVED lines=18> */
.L_x_1380:
[----:B------:R-:W-:Y:S05]  /*167c0*/  BSYNC B0 ;  /* 0x0000000000007941 */ /* 0x000fea0003800000 */
.L_x_1379:
        /* <DEDUP_REMOVED lines=18> */
.L_x_1382:
[----:B------:R-:W-:Y:S05]  /*168f0*/  BSYNC B0 ;  /* 0x0000000000007941 */ /* 0x000fea0003800000 */
.L_x_1381:
        /* <DEDUP_REMOVED lines=18> */
.L_x_1384:
[----:B------:R-:W-:Y:S05]  /*16a20*/  BSYNC B0 ;  /* 0x0000000000007941 */ /* 0x000fea0003800000 */
.L_x_1383:
        /* <DEDUP_REMOVED lines=18> */
.L_x_1386:
[----:B------:R-:W-:Y:S05]  /*16b50*/  BSYNC B0 ;  /* 0x0000000000007941 */ /* 0x000fea0003800000 */
.L_x_1385:
        /* <DEDUP_REMOVED lines=18> */
.L_x_1388:
[----:B------:R-:W-:Y:S05]  /*16c80*/  BSYNC B0 ;  /* 0x0000000000007941 */ /* 0x000fea0003800000 */
.L_x_1387:
        /* <DEDUP_REMOVED lines=18> */
.L_x_1390:
[----:B------:R-:W-:Y:S05]  /*16db0*/  BSYNC B0 ;  /* 0x0000000000007941 */ /* 0x000fea0003800000 */
.L_x_1389:
        /* <DEDUP_REMOVED lines=67> */
.L_x_1391:
        /* <DEDUP_REMOVED lines=9> */
.L_x_1417:


//--------------------- .nv.shared._ZN5flash16flash_fwd_kernelI23Flash_fwd_kernel_traitsILi128ELi128ELi64ELi4ELb0ELb0EN7cutlass10bfloat16_tE19Flash_kernel_traitsILi128ELi128ELi64ELi4ES3_EELb0ELb1ELb0ELb0ELb1ELb1ELb0ELb0EEEvNS_16Flash_fwd_paramsE --------------------------
	.section	.nv.shared._ZN5flash16flash_fwd_kernelI23Flash_fwd_kernel_traitsILi128ELi128ELi64ELi4ELb0ELb0EN7cutlass10bfloat16_tE19Flash_kernel_traitsILi128ELi128ELi64ELi4ES3_EELb0ELb1ELb0ELb0ELb1ELb1ELb0ELb0EEEvNS_16Flash_fwd_paramsE,"aw",@nobits
	.sectionflags	@""
	.align	16


//--------------------- .nv.global                --------------------------
	.section	.nv.global,"aw",@nobits
.nv.global:
	.type		_ZN73_INTERNAL_82ef1d61_37_flash_fwd_hdim128_bf16_causal_sm80_cu_0106449f_28154cute1_E,@object
	.size		_ZN73_INTERNAL_82ef1d61_37_flash_fwd_hdim128_bf16_causal_sm80_cu_0106449f_28154cute1_E,(_ZN73_INTERNAL_82ef1d61_37_flash_fwd_hdim128_bf16_causal_sm80_cu_0106449f_28154cuda3std3__45__cpo6cbeginE - _ZN73_INTERNAL_82ef1d61_37_flash_fwd_hdim128_bf16_causal_sm80_cu_0106449f_28154cute1_E)
_ZN73_INTERNAL_82ef1d61_37_flash_fwd_hdim128_bf16_causal_sm80_cu_0106449f_28154cute1_E:
	.zero		1
	.type		_ZN73_INTERNAL_82ef1d61_37_flash_fwd_hdim128_bf16_causal_sm80_cu_0106449f_28154cuda3std3__45__cpo6cbeginE,@object
	.size		_ZN73_INTERNAL_82ef1d61_37_flash_fwd_hdim128_bf16_causal_sm80_cu_0106449f_28154cuda3std3__45__cpo6cbeginE,(_ZN73_INTERNAL_82ef1d61_37_flash_fwd_hdim128_bf16_causal_sm80_cu_0106449f_28154cuda3std3__48in_placeE - _ZN73_INTERNAL_82ef1d61_37_flash_fwd_hdim128_bf16_causal_sm80_cu_0106449f_28154cuda3std3__45__cpo6cbeginE)
_ZN73_INTERNAL_82ef1d61_37_flash_fwd_hdim128_bf16_causal_sm80_cu_0106449f_28154cuda3std3__45__cpo6cbeginE:
	.zero		1
	.type		_ZN73_INTERNAL_82ef1d61_37_flash_fwd_hdim128_bf16_causal_sm80_cu_0106449f_28154cuda3std3__48in_placeE,@object
	.size		_ZN73_INTERNAL_82ef1d61_37_flash_fwd_hdim128_bf16_causal_sm80_cu_0106449f_28154cuda3std3__48in_placeE,(_ZN73_INTERNAL_82ef1d61_37_flash_fwd_hdim128_bf16_causal_sm80_cu_0106449f_28154cuda3std6ranges3__45__cpo9iter_moveE - _ZN73_INTERNAL_82ef1d61_37_flash_fwd_hdim128_bf16_causal_sm80_cu_0106449f_28154cuda3std3__48in_placeE)
_ZN73_INTERNAL_82ef1d61_37_flash_fwd_hdim128_bf16_causal_sm80_cu_0106449f_28154cuda3std3__48in_placeE:
	.zero		1
	.type		_ZN73_INTERNAL_82ef1d61_37_flash_fwd_hdim128_bf16_causal_sm80_cu_0106449f_28154cuda3std6ranges3__45__cpo9iter_moveE,@object
	.size		_ZN73_INTERNAL_82ef1d61_37_flash_fwd_hdim128_bf16_causal_sm80_cu_0106449f_28154cuda3std6ranges3__45__cpo9iter_moveE,(_ZN73_INTERNAL_82ef1d61_37_flash_fwd_hdim128_bf16_causal_sm80_cu_0106449f_28154cuda3std3__45__cpo5beginE - _ZN73_INTERNAL_82ef1d61_37_flash_fwd_hdim128_bf16_causal_sm80_cu_0106449f_28154cuda3std6ranges3__45__cpo9iter_moveE)
_ZN73_INTERNAL_82ef1d61_37_flash_fwd_hdim128_bf16_causal_sm80_cu_0106449f_28154cuda3std6ranges3__45__cpo9iter_moveE:
	.zero		1
	.type		_ZN73_INTERNAL_82ef1d61_37_flash_fwd_hdim128_bf16_causal_sm80_cu_0106449f_28154cuda3std3__45__cpo5beginE,@object
	.size		_ZN73_INTERNAL_82ef1d61_37_flash_fwd_hdim128_bf16_causal_sm80_cu_0106449f_28154cuda3std3__45__cpo5beginE,(_ZN73_INTERNAL_82ef1d61_37_flash_fwd_hdim128_bf16_causal_sm80_cu_0106449f_28154cuda3std3__475_GLOBAL__N__82ef1d61_37_flash_fwd_hdim128_bf16_causal_sm80_cu_0106449f_28156ignoreE - _ZN73_INTERNAL_82ef1d61_37_flash_fwd_hdim128_bf16_causal_sm80_cu_0106449f_28154cuda3std3__45__cpo5beginE)
_ZN73_INTERNAL_82ef1d61_37_flash_fwd_hdim128_bf16_causal_sm80_cu_0106449f_28154cuda3std3__45__cpo5beginE:
	.zero		1
	.type		_ZN73_INTERNAL_82ef1d61_37_flash_fwd_hdim128_bf16_causal_sm80_cu_0106449f_28154cuda3std3__475_GLOBAL__N__82ef1d61_37_flash_fwd_hdim128_bf16_causal_sm80_cu_0106449f_28156ignoreE,@object
	.size		_ZN73_INTERNAL_82ef1d61_37_flash_fwd_hdim128_bf16_causal_sm80_cu_0106449f_28154cuda3std3__475_GLOBAL__N__82ef1d61_37_flash_fwd_hdim128_bf16_causal_sm80_cu_0106449f_28156ignoreE,(_ZN73_INTERNAL_82ef1d61_37_flash_fwd_hdim128_bf16_causal_sm80_cu_0106449f_28154cute7productE - _ZN73_INTERNAL_82ef1d61_37_flash_fwd_hdim128_bf16_causal_sm80_cu_0106449f_28154cuda3std3__475_GLOBAL__N__82ef1d61_37_flash_fwd_hdim128_bf16_causal_sm80_cu_0106449f_28156ignoreE)
_ZN73_INTERNAL_82ef1d61_37_flash_fwd_hdim128_bf16_causal_sm80_cu_0106449f_28154cuda3std3__475_GLOBAL__N__82ef1d61_37_flash_fwd_hdim128_bf16_causal_sm80_cu_0106449f_28156ignoreE:
	.zero		1
	.type		_ZN73_INTERNAL_82ef1d61_37_flash_fwd_hdim128_bf16_causal_sm80_cu_0106449f_28154cute7productE,@object
	.size		_ZN73_INTERNAL_82ef1d61_37_flash_fwd_hdim128_bf16_causal_sm80_cu_0106449f_28154cute7productE,(_ZN73_INTERNAL_82ef1d61_37_flash_fwd_hdim128_bf16_causal_sm80_cu_0106449f_28154cuda3std3__45__cpo3endE - _ZN73_INTERNAL_82ef1d61_37_flash_fwd_hdim128_bf16_causal_sm80_cu_0106449f_28154cute7productE)
_ZN73_INTERNAL_82ef1d61_37_flash_fwd_hdim128_bf16_causal_sm80_cu_0106449f_28154cute7productE:
	.zero		1
	.type		_ZN73_INTERNAL_82ef1d61_37_flash_fwd_hdim128_bf16_causal_sm80_cu_0106449f_28154cuda3std3__45__cpo3endE,@object
	.size		_ZN73_INTERNAL_82ef1d61_37_flash_fwd_hdim128_bf16_causal_sm80_cu_0106449f_28154cuda3std3__45__cpo3endE,(_ZN73_INTERNAL_82ef1d61_37_flash_fwd_hdim128_bf16_causal_sm80_cu_0106449f_28154cuda3std3__419piecewise_constructE - _ZN73_INTERNAL_82ef1d61_37_flash_fwd_hdim128_bf16_causal_sm80_cu_0106449f_28154cuda3std3__45__cpo3endE)
_ZN73_INTERNAL_82ef1d61_37_flash_fwd_hdim128_bf16_causal_sm80_cu_0106449f_28154cuda3std3__45__cpo3endE:
	.zero		1
	.type		_ZN73_INTERNAL_82ef1d61_37_flash_fwd_hdim128_bf16_causal_sm80_cu_0106449f_28154cuda3std3__419piecewise_constructE,@object
	.size		_ZN73_INTERNAL_82ef1d61_37_flash_fwd_hdim128_bf16_causal_sm80_cu_0106449f_28154cuda3std3__419piecewise_constructE,(_ZN73_INTERNAL_82ef1d61_37_flash_fwd_hdim128_bf16_causal_sm80_cu_0106449f_28154cuda3std3__45__cpo4cendE - _ZN73_INTERNAL_82ef1d61_37_flash_fwd_hdim128_bf16_causal_sm80_cu_0106449f_28154cuda3std3__419piecewise_constructE)
_ZN73_INTERNAL_82ef1d61_37_flash_fwd_hdim128_bf16_causal_sm80_cu_0106449f_28154cuda3std3__419piecewise_constructE:
	.zero		1
	.type		_ZN73_INTERNAL_82ef1d61_37_flash_fwd_hdim128_bf16_causal_sm80_cu_0106449f_28154cuda3std3__45__cpo4cendE,@object
	.size		_ZN73_INTERNAL_82ef1d61_37_flash_fwd_hdim128_bf16_causal_sm80_cu_0106449f_28154cuda3std3__45__cpo4cendE,(_ZN73_INTERNAL_82ef1d61_37_flash_fwd_hdim128_bf16_causal_sm80_cu_0106449f_28154cuda3std6ranges3__45__cpo4swapE - _ZN73_INTERNAL_82ef1d61_37_flash_fwd_hdim128_bf16_causal_sm80_cu_0106449f_28154cuda3std3__45__cpo4cendE)
_ZN73_INTERNAL_82ef1d61_37_flash_fwd_hdim128_bf16_causal_sm80_cu_0106449f_28154cuda3std3__45__cpo4cendE:
	.zero		1
	.type		_ZN73_INTERNAL_82ef1d61_37_flash_fwd_hdim128_bf16_causal_sm80_cu_0106449f_28154cuda3std6ranges3__45__cpo4swapE,@object
	.size		_ZN73_INTERNAL_82ef1d61_37_flash_fwd_hdim128_bf16_causal_sm80_cu_0106449f_28154cuda3std6ranges3__45__cpo4swapE,(.L_7 - _ZN73_INTERNAL_82ef1d61_37_flash_fwd_hdim128_bf16_causal_sm80_cu_0106449f_28154cuda3std6ranges3__45__cpo4swapE)
_ZN73_INTERNAL_82ef1d61_37_flash_fwd_hdim128_bf16_causal_sm80_cu_0106449f_28154cuda3std6ranges3__45__cpo4swapE:
	.zero		1
.L_7:


//--------------------- .nv.shared._ZN5flash16flash_fwd_kernelI23Flash_fwd_kernel_traitsILi128ELi128ELi64ELi4ELb0ELb0EN7cutlass10bfloat16_tE19Flash_kernel_traitsILi128ELi128ELi64ELi4ES3_EELb0ELb1ELb0ELb0ELb1ELb1ELb1ELb0EEEvNS_16Flash_fwd_paramsE --------------------------
	.section	.nv.shared._ZN5flash16flash_fwd_kernelI23Flash_fwd_kernel_traitsILi128ELi128ELi64ELi4ELb0ELb0EN7cutlass10bfloat16_tE19Flash_kernel_traitsILi128ELi128ELi64ELi4ES3_EELb0ELb1ELb0ELb0ELb1ELb1ELb1ELb0EEEvNS_16Flash_fwd_paramsE,"aw",@nobits
	.sectionflags	@""
	.align	16


//--------------------- .nv.shared._ZN5flash16flash_fwd_kernelI23Flash_fwd_kernel_traitsILi128ELi128ELi64ELi4ELb0ELb0EN7cutlass10bfloat16_tE19Flash_kernel_traitsILi128ELi128ELi64ELi4ES3_EELb0ELb1ELb0ELb0ELb0ELb1ELb0ELb0EEEvNS_16Flash_fwd_paramsE --------------------------
	.section	.nv.shared._ZN5flash16flash_fwd_kernelI23Flash_fwd_kernel_traitsILi128ELi128ELi64ELi4ELb0ELb0EN7cutlass10bfloat16_tE19Flash_kernel_traitsILi128ELi128ELi64ELi4ES3_EELb0ELb1ELb0ELb0ELb0ELb1ELb0ELb0EEEvNS_16Flash_fwd_paramsE,"aw",@nobits
	.sectionflags	@""
	.align	16


//--------------------- .nv.shared._ZN5flash16flash_fwd_kernelI23Flash_fwd_kernel_traitsILi128ELi128ELi64ELi4ELb0ELb0EN7cutlass10bfloat16_tE19Flash_kernel_traitsILi128ELi128ELi64ELi4ES3_EELb0ELb1ELb0ELb0ELb0ELb1ELb1ELb0EEEvNS_16Flash_fwd_paramsE --------------------------
	.section	.nv.shared._ZN5flash16flash_fwd_kernelI23Flash_fwd_kernel_traitsILi128ELi128ELi64ELi4ELb0ELb0EN7cutlass10bfloat16_tE19Flash_kernel_traitsILi128ELi128ELi64ELi4ES3_EELb0ELb1ELb0ELb0ELb0ELb1ELb1ELb0EEEvNS_16Flash_fwd_paramsE,"aw",@nobits
	.sectionflags	@""
	.align	16


//--------------------- .nv.shared._ZN5flash16flash_fwd_kernelI23Flash_fwd_kernel_traitsILi128ELi128ELi64ELi4ELb0ELb0EN7cutlass10bfloat16_tE19Flash_kernel_traitsILi128ELi128ELi64ELi4ES3_EELb0ELb1ELb0ELb0ELb0ELb0ELb0ELb0EEEvNS_16Flash_fwd_paramsE --------------------------
	.section	.nv.shared._ZN5flash16flash_fwd_kernelI23Flash_fwd_kernel_traitsILi128ELi128ELi64ELi4ELb0ELb0EN7cutlass10bfloat16_tE19Flash_kernel_traitsILi128ELi128ELi64ELi4ES3_EELb0ELb1ELb0ELb0ELb0ELb0ELb0ELb0EEEvNS_16Flash_fwd_paramsE,"aw",@nobits
	.sectionflags	@""
	.align	16


//--------------------- .nv.shared._ZN5flash16flash_fwd_kernelI23Flash_fwd_kernel_traitsILi128ELi128ELi64ELi4ELb0ELb0EN7cutlass10bfloat16_tE19Flash_kernel_traitsILi128ELi128ELi64ELi4ES3_EELb0ELb1ELb0ELb0ELb0ELb0ELb1ELb0EEEvNS_16Flash_fwd_paramsE --------------------------
	.section	.nv.shared._ZN5flash16flash_fwd_kernelI23Flash_fwd_kernel_traitsILi128ELi128ELi64ELi4ELb0ELb0EN7cutlass10bfloat16_tE19Flash_kernel_traitsILi128ELi128ELi64ELi4ES3_EELb0ELb1ELb0ELb0ELb0ELb0ELb1ELb0EEEvNS_16Flash_fwd_paramsE,"aw",@nobits
	.sectionflags	@""
	.align	16


//--------------------- .nv.shared._ZN5flash16flash_fwd_kernelI23Flash_fwd_kernel_traitsILi128ELi128ELi64ELi4ELb0ELb0EN7cutlass10bfloat16_tE19Flash_kernel_traitsILi128ELi128ELi64ELi4ES3_EELb0ELb1ELb0ELb1ELb0ELb0ELb0ELb0EEEvNS_16Flash_fwd_paramsE --------------------------
	.section	.nv.shared._ZN5flash16flash_fwd_kernelI23Flash_fwd_kernel_traitsILi128ELi128ELi64ELi4ELb0ELb0EN7cutlass10bfloat16_tE19Flash_kernel_traitsILi128ELi128ELi64ELi4ES3_EELb0ELb1ELb0ELb1ELb0ELb0ELb0ELb0EEEvNS_16Flash_fwd_paramsE,"aw",@nobits
	.sectionflags	@""
	.align	16


//--------------------- .nv.shared._ZN5flash16flash_fwd_kernelI23Flash_fwd_kernel_traitsILi128ELi128ELi64ELi4ELb0ELb0EN7cutlass10bfloat16_tE19Flash_kernel_traitsILi128ELi128ELi64ELi4ES3_EELb0ELb1ELb0ELb1ELb0ELb0ELb1ELb0EEEvNS_16Flash_fwd_paramsE --------------------------
	.section	.nv.shared._ZN5flash16flash_fwd_kernelI23Flash_fwd_kernel_traitsILi128ELi128ELi64ELi4ELb0ELb0EN7cutlass10bfloat16_tE19Flash_kernel_traitsILi128ELi128ELi64ELi4ES3_EELb0ELb1ELb0ELb1ELb0ELb0ELb1ELb0EEEvNS_16Flash_fwd_paramsE,"aw",@nobits
	.sectionflags	@""
	.align	16


//--------------------- .nv.shared._ZN5flash16flash_fwd_kernelI23Flash_fwd_kernel_traitsILi128ELi64ELi64ELi4ELb0ELb0EN7cutlass10bfloat16_tE19Flash_kernel_traitsILi128ELi64ELi64ELi4ES3_EELb0ELb1ELb0ELb0ELb1ELb1ELb0ELb0EEEvNS_16Flash_fwd_paramsE --------------------------
	.section	.nv.shared._ZN5flash16flash_fwd_kernelI23Flash_fwd_kernel_traitsILi128ELi64ELi64ELi4ELb0ELb0EN7cutlass10bfloat16_tE19Flash_kernel_traitsILi128ELi64ELi64ELi4ES3_EELb0ELb1ELb0ELb0ELb1ELb1ELb0ELb0EEEvNS_16Flash_fwd_paramsE,"aw",@nobits
	.sectionflags	@""
	.align	16


//--------------------- .nv.shared._ZN5flash16flash_fwd_kernelI23Flash_fwd_kernel_traitsILi128ELi64ELi64ELi4ELb0ELb0EN7cutlass10bfloat16_tE19Flash_kernel_traitsILi128ELi64ELi64ELi4ES3_EELb0ELb1ELb0ELb0ELb1ELb1ELb1ELb0EEEvNS_16Flash_fwd_paramsE --------------------------
	.section	.nv.shared._ZN5flash16flash_fwd_kernelI23Flash_fwd_kernel_traitsILi128ELi64ELi64ELi4ELb0ELb0EN7cutlass10bfloat16_tE19Flash_kernel_traitsILi128ELi64ELi64ELi4ES3_EELb0ELb1ELb0ELb0ELb1ELb1ELb1ELb0EEEvNS_16Flash_fwd_paramsE,"aw",@nobits
	.sectionflags	@""
	.align	16


//--------------------- .nv.shared._ZN5flash16flash_fwd_kernelI23Flash_fwd_kernel_traitsILi128ELi64ELi64ELi4ELb0ELb0EN7cutlass10bfloat16_tE19Flash_kernel_traitsILi128ELi64ELi64ELi4ES3_EELb0ELb1ELb0ELb0ELb0ELb1ELb0ELb0EEEvNS_16Flash_fwd_paramsE --------------------------
	.section	.nv.shared._ZN5flash16flash_fwd_kernelI23Flash_fwd_kernel_traitsILi128ELi64ELi64ELi4ELb0ELb0EN7cutlass10bfloat16_tE19Flash_kernel_traitsILi128ELi64ELi64ELi4ES3_EELb0ELb1ELb0ELb0ELb0ELb1ELb0ELb0EEEvNS_16Flash_fwd_paramsE,"aw",@nobits
	.sectionflags	@""
	.align	16


//--------------------- .nv.shared._ZN5flash16flash_fwd_kernelI23Flash_fwd_kernel_traitsILi128ELi64ELi64ELi4ELb0ELb0EN7cutlass10bfloat16_tE19Flash_kernel_traitsILi128ELi64ELi64ELi4ES3_EELb0ELb1ELb0ELb0ELb0ELb1ELb1ELb0EEEvNS_16Flash_fwd_paramsE --------------------------
	.section	.nv.shared._ZN5flash16flash_fwd_kernelI23Flash_fwd_kernel_traitsILi128ELi64ELi64ELi4ELb0ELb0EN7cutlass10bfloat16_tE19Flash_kernel_traitsILi128ELi64ELi64ELi4ES3_EELb0ELb1ELb0ELb0ELb0ELb1ELb1ELb0EEEvNS_16Flash_fwd_paramsE,"aw",@nobits
	.sectionflags	@""
	.align	16


//--------------------- .nv.shared._ZN5flash16flash_fwd_kernelI23Flash_fwd_kernel_traitsILi128ELi64ELi64ELi4ELb0ELb0EN7cutlass10bfloat16_tE19Flash_kernel_traitsILi128ELi64ELi64ELi4ES3_EELb0ELb1ELb0ELb0ELb0ELb0ELb0ELb0EEEvNS_16Flash_fwd_paramsE --------------------------
	.section	.nv.shared._ZN5flash16flash_fwd_kernelI23Flash_fwd_kernel_traitsILi128ELi64ELi64ELi4ELb0ELb0EN7cutlass10bfloat16_tE19Flash_kernel_traitsILi128ELi64ELi64ELi4ES3_EELb0ELb1ELb0ELb0ELb0ELb0ELb0ELb0EEEvNS_16Flash_fwd_paramsE,"aw",@nobits
	.sectionflags	@""
	.align	16


//--------------------- .nv.shared._ZN5flash16flash_fwd_kernelI23Flash_fwd_kernel_traitsILi128ELi64ELi64ELi4ELb0ELb0EN7cutlass10bfloat16_tE19Flash_kernel_traitsILi128ELi64ELi64ELi4ES3_EELb0ELb1ELb0ELb0ELb0ELb0ELb1ELb0EEEvNS_16Flash_fwd_paramsE --------------------------
	.section	.nv.shared._ZN5flash16flash_fwd_kernelI23Flash_fwd_kernel_traitsILi128ELi64ELi64ELi4ELb0ELb0EN7cutlass10bfloat16_tE19Flash_kernel_traitsILi128ELi64ELi64ELi4ES3_EELb0ELb1ELb0ELb0ELb0ELb0ELb1ELb0EEEvNS_16Flash_fwd_paramsE,"aw",@nobits
	.sectionflags	@""
	.align	16


//--------------------- .nv.shared._ZN5flash16flash_fwd_kernelI23Flash_fwd_kernel_traitsILi128ELi64ELi64ELi4ELb0ELb0EN7cutlass10bfloat16_tE19Flash_kernel_traitsILi128ELi64ELi64ELi4ES3_EELb0ELb1ELb0ELb1ELb0ELb0ELb0ELb0EEEvNS_16Flash_fwd_paramsE --------------------------
	.section	.nv.shared._ZN5flash16flash_fwd_kernelI23Flash_fwd_kernel_traitsILi128ELi64ELi64ELi4ELb0ELb0EN7cutlass10bfloat16_tE19Flash_kernel_traitsILi128ELi64ELi64ELi4ES3_EELb0ELb1ELb0ELb1ELb0ELb0ELb0ELb0EEEvNS_16Flash_fwd_paramsE,"aw",@nobits
	.sectionflags	@""
	.align	16


//--------------------- .nv.shared._ZN5flash16flash_fwd_kernelI23Flash_fwd_kernel_traitsILi128ELi64ELi64ELi4ELb0ELb0EN7cutlass10bfloat16_tE19Flash_kernel_traitsILi128ELi64ELi64ELi4ES3_EELb0ELb1ELb0ELb1ELb0ELb0ELb1ELb0EEEvNS_16Flash_fwd_paramsE --------------------------
	.section	.nv.shared._ZN5flash16flash_fwd_kernelI23Flash_fwd_kernel_traitsILi128ELi64ELi64ELi4ELb0ELb0EN7cutlass10bfloat16_tE19Flash_kernel_traitsILi128ELi64ELi64ELi4ES3_EELb0ELb1ELb0ELb1ELb0ELb0ELb1ELb0EEEvNS_16Flash_fwd_paramsE,"aw",@nobits
	.sectionflags	@""
	.align	16


//--------------------- .nv.shared._ZN5flash16flash_fwd_kernelI23Flash_fwd_kernel_traitsILi128ELi128ELi32ELi4ELb0ELb0EN7cutlass10bfloat16_tE19Flash_kernel_traitsILi128ELi128ELi32ELi4ES3_EELb1ELb1ELb0ELb0ELb0ELb0ELb0ELb0EEEvNS_16Flash_fwd_paramsE --------------------------
	.section	.nv.shared._ZN5flash16flash_fwd_kernelI23Flash_fwd_kernel_traitsILi128ELi128ELi32ELi4ELb0ELb0EN7cutlass10bfloat16_tE19Flash_kernel_traitsILi128ELi128ELi32ELi4ES3_EELb1ELb1ELb0ELb0ELb0ELb0ELb0ELb0EEEvNS_16Flash_fwd_paramsE,"aw",@nobits
	.sectionflags	@""
	.align	16


//--------------------- .nv.shared._ZN5flash16flash_fwd_kernelI23Flash_fwd_kernel_traitsILi128ELi128ELi32ELi4ELb0ELb0EN7cutlass10bfloat16_tE19Flash_kernel_traitsILi128ELi128ELi32ELi4ES3_EELb1ELb1ELb0ELb0ELb1ELb1ELb0ELb0EEEvNS_16Flash_fwd_paramsE --------------------------
	.section	.nv.shared._ZN5flash16flash_fwd_kernelI23Flash_fwd_kernel_traitsILi128ELi128ELi32ELi4ELb0ELb0EN7cutlass10bfloat16_tE19Flash_kernel_traitsILi128ELi128ELi32ELi4ES3_EELb1ELb1ELb0ELb0ELb1ELb1ELb0ELb0EEEvNS_16Flash_fwd_paramsE,"aw",@nobits
	.sectionflags	@""
	.align	16


//--------------------- .nv.shared._ZN5flash16flash_fwd_kernelI23Flash_fwd_kernel_traitsILi128ELi128ELi32ELi4ELb0ELb0EN7cutlass10bfloat16_tE19Flash_kernel_traitsILi128ELi128ELi32ELi4ES3_EELb0ELb1ELb0ELb0ELb1ELb1ELb1ELb0EEEvNS_16Flash_fwd_paramsE --------------------------
	.section	.nv.shared._ZN5flash16flash_fwd_kernelI23Flash_fwd_kernel_traitsILi128ELi128ELi32ELi4ELb0ELb0EN7cutlass10bfloat16_tE19Flash_kernel_traitsILi128ELi128ELi32ELi4ES3_EELb0ELb1ELb0ELb0ELb1ELb1ELb1ELb0EEEvNS_16Flash_fwd_paramsE,"aw",@nobits
	.sectionflags	@""
	.align	16


//--------------------- .nv.shared._ZN5flash16flash_fwd_kernelI23Flash_fwd_kernel_traitsILi128ELi128ELi32ELi4ELb0ELb0EN7cutlass10bfloat16_tE19Flash_kernel_traitsILi128ELi128ELi32ELi4ES3_EELb1ELb1ELb0ELb0ELb0ELb1ELb0ELb0EEEvNS_16Flash_fwd_paramsE --------------------------
	.section	.nv.shared._ZN5flash16flash_fwd_kernelI23Flash_fwd_kernel_traitsILi128ELi128ELi32ELi4ELb0ELb0EN7cutlass10bfloat16_tE19Flash_kernel_traitsILi128ELi128ELi32ELi4ES3_EELb1ELb1ELb0ELb0ELb0ELb1ELb0ELb0EEEvNS_16Flash_fwd_paramsE,"aw",@nobits
	.sectionflags	@""
	.align	16


//--------------------- .nv.shared._ZN5flash16flash_fwd_kernelI23Flash_fwd_kernel_traitsILi128ELi128ELi32ELi4ELb0ELb0EN7cutlass10bfloat16_tE19Flash_kernel_traitsILi128ELi128ELi32ELi4ES3_EELb0ELb1ELb0ELb0ELb0ELb1ELb1ELb0EEEvNS_16Flash_fwd_paramsE --------------------------
	.section	.nv.shared._ZN5flash16flash_fwd_kernelI23Flash_fwd_kernel_traitsILi128ELi128ELi32ELi4ELb0ELb0EN7cutlass10bfloat16_tE19Flash_kernel_traitsILi128ELi128ELi32ELi4ES3_EELb0ELb1ELb0ELb0ELb0ELb1ELb1ELb0EEEvNS_16Flash_fwd_paramsE,"aw",@nobits
	.sectionflags	@""
	.align	16


//--------------------- .nv.shared._ZN5flash16flash_fwd_kernelI23Flash_fwd_kernel_traitsILi128ELi128ELi32ELi4ELb0ELb0EN7cutlass10bfloat16_tE19Flash_kernel_traitsILi128ELi128ELi32ELi4ES3_EELb1ELb1ELb0ELb1ELb0ELb0ELb0ELb0EEEvNS_16Flash_fwd_paramsE --------------------------
	.section	.nv.shared._ZN5flash16flash_fwd_kernelI23Flash_fwd_kernel_traitsILi128ELi128ELi32ELi4ELb0ELb0EN7cutlass10bfloat16_tE19Flash_kernel_traitsILi128ELi128ELi32ELi4ES3_EELb1ELb1ELb0ELb1ELb0ELb0ELb0ELb0EEEvNS_16Flash_fwd_paramsE,"aw",@nobits
	.sectionflags	@""
	.align	16


//--------------------- .nv.shared._ZN5flash16flash_fwd_kernelI23Flash_fwd_kernel_traitsILi128ELi128ELi32ELi4ELb0ELb0EN7cutlass10bfloat16_tE19Flash_kernel_traitsILi128ELi128ELi32ELi4ES3_EELb1ELb1ELb0ELb0ELb0ELb0ELb0ELb1EEEvNS_16Flash_fwd_paramsE --------------------------
	.section	.nv.shared._ZN5flash16flash_fwd_kernelI23Flash_fwd_kernel_traitsILi128ELi128ELi32ELi4ELb0ELb0EN7cutlass10bfloat16_tE19Flash_kernel_traitsILi128ELi128ELi32ELi4ES3_EELb1ELb1ELb0ELb0ELb0ELb0ELb0ELb1EEEvNS_16Flash_fwd_paramsE,"aw",@nobits
	.sectionflags	@""
	.align	16


//--------------------- .nv.shared._ZN5flash16flash_fwd_kernelI23Flash_fwd_kernel_traitsILi128ELi128ELi32ELi4ELb0ELb0EN7cutlass10bfloat16_tE19Flash_kernel_traitsILi128ELi128ELi32ELi4ES3_EELb0ELb1ELb0ELb0ELb0ELb0ELb1ELb0EEEvNS_16Flash_fwd_paramsE --------------------------
	.section	.nv.shared._ZN5flash16flash_fwd_kernelI23Flash_fwd_kernel_traitsILi128ELi128ELi32ELi4ELb0ELb0EN7cutlass10bfloat16_tE19Flash_kernel_traitsILi128ELi128ELi32ELi4ES3_EELb0ELb1ELb0ELb0ELb0ELb0ELb1ELb0EEEvNS_16Flash_fwd_paramsE,"aw",@nobits
	.sectionflags	@""
	.align	16


//--------------------- .nv.shared._ZN5flash16flash_fwd_kernelI23Flash_fwd_kernel_traitsILi128ELi128ELi32ELi4ELb0ELb0EN7cutlass10bfloat16_tE19Flash_kernel_traitsILi128ELi128ELi32ELi4ES3_EELb1ELb1ELb0ELb1ELb0ELb0ELb0ELb1EEEvNS_16Flash_fwd_paramsE --------------------------
	.section	.nv.shared._ZN5flash16flash_fwd_kernelI23Flash_fwd_kernel_traitsILi128ELi128ELi32ELi4ELb0ELb0EN7cutlass10bfloat16_tE19Flash_kernel_traitsILi128ELi128ELi32ELi4ES3_EELb1ELb1ELb0ELb1ELb0ELb0ELb0ELb1EEEvNS_16Flash_fwd_paramsE,"aw",@nobits
	.sectionflags	@""
	.align	16


//--------------------- .nv.shared._ZN5flash16flash_fwd_kernelI23Flash_fwd_kernel_traitsILi128ELi128ELi32ELi4ELb0ELb0EN7cutlass10bfloat16_tE19Flash_kernel_traitsILi128ELi128ELi32ELi4ES3_EELb0ELb1ELb0ELb1ELb0ELb0ELb1ELb0EEEvNS_16Flash_fwd_paramsE --------------------------
	.section	.nv.shared._ZN5flash16flash_fwd_kernelI23Flash_fwd_kernel_traitsILi128ELi128ELi32ELi4ELb0ELb0EN7cutlass10bfloat16_tE19Flash_kernel_traitsILi128ELi128ELi32ELi4ES3_EELb0ELb1ELb0ELb1ELb0ELb0ELb1ELb0EEEvNS_16Flash_fwd_paramsE,"aw",@nobits
	.sectionflags	@""
	.align	16
